	.target	sm_90a

	.elftype	@"ET_EXEC"


//--------------------- .note.nv.tkinfo           --------------------------
	.section	.note.nv.tkinfo,"",@"SHT_NOTE"
	.sectionflags	@"SHF_NOTE_NV_TKINFO"
	.tkinfo
        /*0018*/ 	.word	0x00000002
        /*0030*/ 	.string	""
        /*0030*/ 	.string	"ptxas"
        /*0030*/ 	.string	"Cuda compilation tools, release 13.0, V13.0.88"
        /*0030*/ 	.string	"Build cuda_13.0.r13.0/compiler.36424714_0"
        /*0030*/ 	.string	"-arch sm_90a -m 64 "



//--------------------- .note.nv.cuinfo           --------------------------
	.section	.note.nv.cuinfo,"",@"SHT_NOTE"
	.sectionflags	@"SHF_NOTE_NV_CUINFO"
        /*0018*/ 	.short	0x0002
        /*001a*/ 	.short	0x005a
        /*001c*/ 	.short	0x0082
	.zero		2


//--------------------- .nv.info                  --------------------------
	.section	.nv.info,"",@"SHT_CUDA_INFO"
	.align	4


	//----- nvinfo : EIATTR_REGCOUNT
	.align		4
        /*0000*/ 	.byte	0x04, 0x2f
        /*0002*/ 	.short	(.L_12 - .L_11)
	.align		4
.L_11:
        /*0004*/ 	.word	index@(_ZN5flash16flash_fwd_kernelI23Flash_fwd_kernel_traitsILi192ELi64ELi64ELi4ELb0ELb0EN7cutlass10bfloat16_tE19Flash_kernel_traitsILi192ELi64ELi64ELi4ES3_EELb0ELb0ELb1ELb1ELb0ELb0ELb1ELb0EEEvNS_16Flash_fwd_paramsE)
        /*0008*/ 	.word	0x000000ff


	//----- nvinfo : EIATTR_FRAME_SIZE
	.align		4
.L_12:
        /*000c*/ 	.byte	0x04, 0x11
        /*000e*/ 	.short	(.L_14 - .L_13)
	.align		4
.L_13:
        /*0010*/ 	.word	index@(_ZN5flash16flash_fwd_kernelI23Flash_fwd_kernel_traitsILi192ELi64ELi64ELi4ELb0ELb0EN7cutlass10bfloat16_tE19Flash_kernel_traitsILi192ELi64ELi64ELi4ES3_EELb0ELb0ELb1ELb1ELb0ELb0ELb1ELb0EEEvNS_16Flash_fwd_paramsE)
        /*0014*/ 	.word	0x00000000


	//----- nvinfo : EIATTR_REGCOUNT
	.align		4
.L_14:
        /*0018*/ 	.byte	0x04, 0x2f
        /*001a*/ 	.short	(.L_16 - .L_15)
	.align		4
.L_15:
        /*001c*/ 	.word	index@(_ZN5flash16flash_fwd_kernelI23Flash_fwd_kernel_traitsILi192ELi64ELi64ELi4ELb0ELb0EN7cutlass10bfloat16_tE19Flash_kernel_traitsILi192ELi64ELi64ELi4ES3_EELb1ELb0ELb1ELb1ELb0ELb0ELb0ELb1EEEvNS_16Flash_fwd_paramsE)
        /*0020*/ 	.word	0x000000ff


	//----- nvinfo : EIATTR_FRAME_SIZE
	.align		4
.L_16:
        /*0024*/ 	.byte	0x04, 0x11
        /*0026*/ 	.short	(.L_18 - .L_17)
	.align		4
.L_17:
        /*0028*/ 	.word	index@(_ZN5flash16flash_fwd_kernelI23Flash_fwd_kernel_traitsILi192ELi64ELi64ELi4ELb0ELb0EN7cutlass10bfloat16_tE19Flash_kernel_traitsILi192ELi64ELi64ELi4ES3_EELb1ELb0ELb1ELb1ELb0ELb0ELb0ELb1EEEvNS_16Flash_fwd_paramsE)
        /*002c*/ 	.word	0x000000e0


	//----- nvinfo : EIATTR_REGCOUNT
	.align		4
.L_18:
        /*0030*/ 	.byte	0x04, 0x2f
        /*0032*/ 	.short	(.L_20 - .L_19)
	.align		4
.L_19:
        /*0034*/ 	.word	index@(_ZN5flash16flash_fwd_kernelI23Flash_fwd_kernel_traitsILi192ELi64ELi64ELi4ELb0ELb0EN7cutlass10bfloat16_tE19Flash_kernel_traitsILi192ELi64ELi64ELi4ES3_EELb0ELb0ELb1ELb0ELb0ELb0ELb1ELb0EEEvNS_16Flash_fwd_paramsE)
        /*0038*/ 	.word	0x000000ff


	//----- nvinfo : EIATTR_FRAME_SIZE
	.align		4
.L_20:
        /*003c*/ 	.byte	0x04, 0x11
        /*003e*/ 	.short	(.L_22 - .L_21)
	.align		4
.L_21:
        /*0040*/ 	.word	index@(_ZN5flash16flash_fwd_kernelI23Flash_fwd_kernel_traitsILi192ELi64ELi64ELi4ELb0ELb0EN7cutlass10bfloat16_tE19Flash_kernel_traitsILi192ELi64ELi64ELi4ES3_EELb0ELb0ELb1ELb0ELb0ELb0ELb1ELb0EEEvNS_16Flash_fwd_paramsE)
        /*0044*/ 	.word	0x00000000


	//----- nvinfo : EIATTR_REGCOUNT
	.align		4
.L_22:
        /*0048*/ 	.byte	0x04, 0x2f
        /*004a*/ 	.short	(.L_24 - .L_23)
	.align		4
.L_23:
        /*004c*/ 	.word	index@(_ZN5flash16flash_fwd_kernelI23Flash_fwd_kernel_traitsILi192ELi64ELi64ELi4ELb0ELb0EN7cutlass10bfloat16_tE19Flash_kernel_traitsILi192ELi64ELi64ELi4ES3_EELb1ELb0ELb1ELb0ELb0ELb0ELb0ELb1EEEvNS_16Flash_fwd_paramsE)
        /*0050*/ 	.word	0x000000ff


	//----- nvinfo : EIATTR_FRAME_SIZE
	.align		4
.L_24:
        /*0054*/ 	.byte	0x04, 0x11
        /*0056*/ 	.short	(.L_26 - .L_25)
	.align		4
.L_25:
        /*0058*/ 	.word	index@(_ZN5flash16flash_fwd_kernelI23Flash_fwd_kernel_traitsILi192ELi64ELi64ELi4ELb0ELb0EN7cutlass10bfloat16_tE19Flash_kernel_traitsILi192ELi64ELi64ELi4ES3_EELb1ELb0ELb1ELb0ELb0ELb0ELb0ELb1EEEvNS_16Flash_fwd_paramsE)
        /*005c*/ 	.word	0x000000c8


	//----- nvinfo : EIATTR_REGCOUNT
	.align		4
.L_26:
        /*0060*/ 	.byte	0x04, 0x2f
        /*0062*/ 	.short	(.L_28 - .L_27)
	.align		4
.L_27:
        /*0064*/ 	.word	index@(_ZN5flash16flash_fwd_kernelI23Flash_fwd_kernel_traitsILi192ELi64ELi64ELi4ELb0ELb0EN7cutlass10bfloat16_tE19Flash_kernel_traitsILi192ELi64ELi64ELi4ES3_EELb1ELb0ELb1ELb1ELb0ELb0ELb0ELb0EEEvNS_16Flash_fwd_paramsE)
        /*0068*/ 	.word	0x000000ff


	//----- nvinfo : EIATTR_FRAME_SIZE
	.align		4
.L_28:
        /*006c*/ 	.byte	0x04, 0x11
        /*006e*/ 	.short	(.L_30 - .L_29)
	.align		4
.L_29:
        /*0070*/ 	.word	index@(_ZN5flash16flash_fwd_kernelI23Flash_fwd_kernel_traitsILi192ELi64ELi64ELi4ELb0ELb0EN7cutlass10bfloat16_tE19Flash_kernel_traitsILi192ELi64ELi64ELi4ES3_EELb1ELb0ELb1ELb1ELb0ELb0ELb0ELb0EEEvNS_16Flash_fwd_paramsE)
        /*0074*/ 	.word	0x00000000


	//----- nvinfo : EIATTR_REGCOUNT
	.align		4
.L_30:
        /*0078*/ 	.byte	0x04, 0x2f
        /*007a*/ 	.short	(.L_32 - .L_31)
	.align		4
.L_31:
        /*007c*/ 	.word	index@(_ZN5flash16flash_fwd_kernelI23Flash_fwd_kernel_traitsILi192ELi64ELi64ELi4ELb0ELb0EN7cutlass10bfloat16_tE19Flash_kernel_traitsILi192ELi64ELi64ELi4ES3_EELb0ELb0ELb1ELb0ELb0ELb1ELb1ELb0EEEvNS_16Flash_fwd_paramsE)
        /*0080*/ 	.word	0x000000ff


	//----- nvinfo : EIATTR_FRAME_SIZE
	.align		4
.L_32:
        /*0084*/ 	.byte	0x04, 0x11
        /*0086*/ 	.short	(.L_34 - .L_33)
	.align		4
.L_33:
        /*0088*/ 	.word	index@(_ZN5flash16flash_fwd_kernelI23Flash_fwd_kernel_traitsILi192ELi64ELi64ELi4ELb0ELb0EN7cutlass10bfloat16_tE19Flash_kernel_traitsILi192ELi64ELi64ELi4ES3_EELb0ELb0ELb1ELb0ELb0ELb1ELb1ELb0EEEvNS_16Flash_fwd_paramsE)
        /*008c*/ 	.word	0x00000000


	//----- nvinfo : EIATTR_REGCOUNT
	.align		4
.L_34:
        /*0090*/ 	.byte	0x04, 0x2f
        /*0092*/ 	.short	(.L_36 - .L_35)
	.align		4
.L_35:
        /*0094*/ 	.word	index@(_ZN5flash16flash_fwd_kernelI23Flash_fwd_kernel_traitsILi192ELi64ELi64ELi4ELb0ELb0EN7cutlass10bfloat16_tE19Flash_kernel_traitsILi192ELi64ELi64ELi4ES3_EELb1ELb0ELb1ELb0ELb0ELb1ELb0ELb0EEEvNS_16Flash_fwd_paramsE)
        /*0098*/ 	.word	0x000000ff


	//----- nvinfo : EIATTR_FRAME_SIZE
	.align		4
.L_36:
        /*009c*/ 	.byte	0x04, 0x11
        /*009e*/ 	.short	(.L_38 - .L_37)
	.align		4
.L_37:
        /*00a0*/ 	.word	index@(_ZN5flash16flash_fwd_kernelI23Flash_fwd_kernel_traitsILi192ELi64ELi64ELi4ELb0ELb0EN7cutlass10bfloat16_tE19Flash_kernel_traitsILi192ELi64ELi64ELi4ES3_EELb1ELb0ELb1ELb0ELb0ELb1ELb0ELb0EEEvNS_16Flash_fwd_paramsE)
        /*00a4*/ 	.word	0x00000000


	//----- nvinfo : EIATTR_REGCOUNT
	.align		4
.L_38:
        /*00a8*/ 	.byte	0x04, 0x2f
        /*00aa*/ 	.short	(.L_40 - .L_39)
	.align		4
.L_39:
        /*00ac*/ 	.word	index@(_ZN5flash16flash_fwd_kernelI23Flash_fwd_kernel_traitsILi192ELi64ELi64ELi4ELb0ELb0EN7cutlass10bfloat16_tE19Flash_kernel_traitsILi192ELi64ELi64ELi4ES3_EELb0ELb0ELb0ELb1ELb0ELb0ELb1ELb0EEEvNS_16Flash_fwd_paramsE)
        /*00b0*/ 	.word	0x000000ff


	//----- nvinfo : EIATTR_FRAME_SIZE
	.align		4
.L_40:
        /*00b4*/ 	.byte	0x04, 0x11
        /*00b6*/ 	.short	(.L_42 - .L_41)
	.align		4
.L_41:
        /*00b8*/ 	.word	index@(_ZN5flash16flash_fwd_kernelI23Flash_fwd_kernel_traitsILi192ELi64ELi64ELi4ELb0ELb0EN7cutlass10bfloat16_tE19Flash_kernel_traitsILi192ELi64ELi64ELi4ES3_EELb0ELb0ELb0ELb1ELb0ELb0ELb1ELb0EEEvNS_16Flash_fwd_paramsE)
        /*00bc*/ 	.word	0x00000000


	//----- nvinfo : EIATTR_REGCOUNT
	.align		4
.L_42:
        /*00c0*/ 	.byte	0x04, 0x2f
        /*00c2*/ 	.short	(.L_44 - .L_43)
	.align		4
.L_43:
        /*00c4*/ 	.word	index@(_ZN5flash16flash_fwd_kernelI23Flash_fwd_kernel_traitsILi192ELi64ELi64ELi4ELb0ELb0EN7cutlass10bfloat16_tE19Flash_kernel_traitsILi192ELi64ELi64ELi4ES3_EELb1ELb0ELb0ELb1ELb0ELb0ELb0ELb1EEEvNS_16Flash_fwd_paramsE)
        /*00c8*/ 	.word	0x000000ff


	//----- nvinfo : EIATTR_FRAME_SIZE
	.align		4
.L_44:
        /*00cc*/ 	.byte	0x04, 0x11
        /*00ce*/ 	.short	(.L_46 - .L_45)
	.align		4
.L_45:
        /*00d0*/ 	.word	index@(_ZN5flash16flash_fwd_kernelI23Flash_fwd_kernel_traitsILi192ELi64ELi64ELi4ELb0ELb0EN7cutlass10bfloat16_tE19Flash_kernel_traitsILi192ELi64ELi64ELi4ES3_EELb1ELb0ELb0ELb1ELb0ELb0ELb0ELb1EEEvNS_16Flash_fwd_paramsE)
        /*00d4*/ 	.word	0x000000e0


	//----- nvinfo : EIATTR_REGCOUNT
	.align		4
.L_46:
        /*00d8*/ 	.byte	0x04, 0x2f
        /*00da*/ 	.short	(.L_48 - .L_47)
	.align		4
.L_47:
        /*00dc*/ 	.word	index@(_ZN5flash16flash_fwd_kernelI23Flash_fwd_kernel_traitsILi192ELi64ELi64ELi4ELb0ELb0EN7cutlass10bfloat16_tE19Flash_kernel_traitsILi192ELi64ELi64ELi4ES3_EELb0ELb0ELb0ELb0ELb0ELb0ELb1ELb0EEEvNS_16Flash_fwd_paramsE)
        /*00e0*/ 	.word	0x000000ff


	//----- nvinfo : EIATTR_FRAME_SIZE
	.align		4
.L_48:
        /*00e4*/ 	.byte	0x04, 0x11
        /*00e6*/ 	.short	(.L_50 - .L_49)
	.align		4
.L_49:
        /*00e8*/ 	.word	index@(_ZN5flash16flash_fwd_kernelI23Flash_fwd_kernel_traitsILi192ELi64ELi64ELi4ELb0ELb0EN7cutlass10bfloat16_tE19Flash_kernel_traitsILi192ELi64ELi64ELi4ES3_EELb0ELb0ELb0ELb0ELb0ELb0ELb1ELb0EEEvNS_16Flash_fwd_paramsE)
        /*00ec*/ 	.word	0x00000000


	//----- nvinfo : EIATTR_REGCOUNT
	.align		4
.L_50:
        /*00f0*/ 	.byte	0x04, 0x2f
        /*00f2*/ 	.short	(.L_52 - .L_51)
	.align		4
.L_51:
        /*00f4*/ 	.word	index@(_ZN5flash16flash_fwd_kernelI23Flash_fwd_kernel_traitsILi192ELi64ELi64ELi4ELb0ELb0EN7cutlass10bfloat16_tE19Flash_kernel_traitsILi192ELi64ELi64ELi4ES3_EELb1ELb0ELb0ELb0ELb0ELb0ELb0ELb1EEEvNS_16Flash_fwd_paramsE)
        /*00f8*/ 	.word	0x000000ff


	//----- nvinfo : EIATTR_FRAME_SIZE
	.align		4
.L_52:
        /*00fc*/ 	.byte	0x04, 0x11
        /*00fe*/ 	.short	(.L_54 - .L_53)
	.align		4
.L_53:
        /*0100*/ 	.word	index@(_ZN5flash16flash_fwd_kernelI23Flash_fwd_kernel_traitsILi192ELi64ELi64ELi4ELb0ELb0EN7cutlass10bfloat16_tE19Flash_kernel_traitsILi192ELi64ELi64ELi4ES3_EELb1ELb0ELb0ELb0ELb0ELb0ELb0ELb1EEEvNS_16Flash_fwd_paramsE)
        /*0104*/ 	.word	0x000000c0


	//----- nvinfo : EIATTR_REGCOUNT
	.align		4
.L_54:
        /*0108*/ 	.byte	0x04, 0x2f
        /*010a*/ 	.short	(.L_56 - .L_55)
	.align		4
.L_55:
        /*010c*/ 	.word	index@(_ZN5flash16flash_fwd_kernelI23Flash_fwd_kernel_traitsILi192ELi64ELi64ELi4ELb0ELb0EN7cutlass10bfloat16_tE19Flash_kernel_traitsILi192ELi64ELi64ELi4ES3_EELb1ELb0ELb0ELb1ELb0ELb0ELb0ELb0EEEvNS_16Flash_fwd_paramsE)
        /*0110*/ 	.word	0x000000f6


	//----- nvinfo : EIATTR_FRAME_SIZE
	.align		4
.L_56:
        /*0114*/ 	.byte	0x04, 0x11
        /*0116*/ 	.short	(.L_58 - .L_57)
	.align		4
.L_57:
        /*0118*/ 	.word	index@(_ZN5flash16flash_fwd_kernelI23Flash_fwd_kernel_traitsILi192ELi64ELi64ELi4ELb0ELb0EN7cutlass10bfloat16_tE19Flash_kernel_traitsILi192ELi64ELi64ELi4ES3_EELb1ELb0ELb0ELb1ELb0ELb0ELb0ELb0EEEvNS_16Flash_fwd_paramsE)
        /*011c*/ 	.word	0x00000000


	//----- nvinfo : EIATTR_REGCOUNT
	.align		4
.L_58:
        /*0120*/ 	.byte	0x04, 0x2f
        /*0122*/ 	.short	(.L_60 - .L_59)
	.align		4
.L_59:
        /*0124*/ 	.word	index@(_ZN5flash16flash_fwd_kernelI23Flash_fwd_kernel_traitsILi192ELi64ELi64ELi4ELb0ELb0EN7cutlass10bfloat16_tE19Flash_kernel_traitsILi192ELi64ELi64ELi4ES3_EELb0ELb0ELb0ELb0ELb0ELb1ELb1ELb0EEEvNS_16Flash_fwd_paramsE)
        /*0128*/ 	.word	0x000000ff


	//----- nvinfo : EIATTR_FRAME_SIZE
	.align		4
.L_60:
        /*012c*/ 	.byte	0x04, 0x11
        /*012e*/ 	.short	(.L_62 - .L_61)
	.align		4
.L_61:
        /*0130*/ 	.word	index@(_ZN5flash16flash_fwd_kernelI23Flash_fwd_kernel_traitsILi192ELi64ELi64ELi4ELb0ELb0EN7cutlass10bfloat16_tE19Flash_kernel_traitsILi192ELi64ELi64ELi4ES3_EELb0ELb0ELb0ELb0ELb0ELb1ELb1ELb0EEEvNS_16Flash_fwd_paramsE)
        /*0134*/ 	.word	0x00000000


	//----- nvinfo : EIATTR_REGCOUNT
	.align		4
.L_62:
        /*0138*/ 	.byte	0x04, 0x2f
        /*013a*/ 	.short	(.L_64 - .L_63)
	.align		4
.L_63:
        /*013c*/ 	.word	index@(_ZN5flash16flash_fwd_kernelI23Flash_fwd_kernel_traitsILi192ELi64ELi64ELi4ELb0ELb0EN7cutlass10bfloat16_tE19Flash_kernel_traitsILi192ELi64ELi64ELi4ES3_EELb1ELb0ELb0ELb0ELb0ELb1ELb0ELb0EEEvNS_16Flash_fwd_paramsE)
        /*0140*/ 	.word	0x000000e6


	//----- nvinfo : EIATTR_FRAME_SIZE
	.align		4
.L_64:
        /*0144*/ 	.byte	0x04, 0x11
        /*0146*/ 	.short	(.L_66 - .L_65)
	.align		4
.L_65:
        /*0148*/ 	.word	index@(_ZN5flash16flash_fwd_kernelI23Flash_fwd_kernel_traitsILi192ELi64ELi64ELi4ELb0ELb0EN7cutlass10bfloat16_tE19Flash_kernel_traitsILi192ELi64ELi64ELi4ES3_EELb1ELb0ELb0ELb0ELb0ELb1ELb0ELb0EEEvNS_16Flash_fwd_paramsE)
        /*014c*/ 	.word	0x00000000


	//----- nvinfo : EIATTR_REGCOUNT
	.align		4
.L_66:
        /*0150*/ 	.byte	0x04, 0x2f
        /*0152*/ 	.short	(.L_68 - .L_67)
	.align		4
.L_67:
        /*0154*/ 	.word	index@(_ZN5flash16flash_fwd_kernelI23Flash_fwd_kernel_traitsILi192ELi64ELi64ELi4ELb0ELb0EN7cutlass10bfloat16_tE19Flash_kernel_traitsILi192ELi64ELi64ELi4ES3_EELb1ELb0ELb1ELb0ELb0ELb0ELb0ELb0EEEvNS_16Flash_fwd_paramsE)
        /*0158*/ 	.word	0x000000ff


	//----- nvinfo : EIATTR_FRAME_SIZE
	.align		4
.L_68:
        /*015c*/ 	.byte	0x04, 0x11
        /*015e*/ 	.short	(.L_70 - .L_69)
	.align		4
.L_69:
        /*0160*/ 	.word	index@(_ZN5flash16flash_fwd_kernelI23Flash_fwd_kernel_traitsILi192ELi64ELi64ELi4ELb0ELb0EN7cutlass10bfloat16_tE19Flash_kernel_traitsILi192ELi64ELi64ELi4ES3_EELb1ELb0ELb1ELb0ELb0ELb0ELb0ELb0EEEvNS_16Flash_fwd_paramsE)
        /*0164*/ 	.word	0x00000000


	//----- nvinfo : EIATTR_REGCOUNT
	.align		4
.L_70:
        /*0168*/ 	.byte	0x04, 0x2f
        /*016a*/ 	.short	(.L_72 - .L_71)
	.align		4
.L_71:
        /*016c*/ 	.word	index@(_ZN5flash16flash_fwd_kernelI23Flash_fwd_kernel_traitsILi192ELi64ELi64ELi4ELb0ELb0EN7cutlass10bfloat16_tE19Flash_kernel_traitsILi192ELi64ELi64ELi4ES3_EELb1ELb0ELb0ELb0ELb0ELb0ELb0ELb0EEEvNS_16Flash_fwd_paramsE)
        /*0170*/ 	.word	0x000000fe


	//----- nvinfo : EIATTR_FRAME_SIZE
	.align		4
.L_72:
        /*0174*/ 	.byte	0x04, 0x11
        /*0176*/ 	.short	(.L_74 - .L_73)
	.align		4
.L_73:
        /*0178*/ 	.word	index@(_ZN5flash16flash_fwd_kernelI23Flash_fwd_kernel_traitsILi192ELi64ELi64ELi4ELb0ELb0EN7cutlass10bfloat16_tE19Flash_kernel_traitsILi192ELi64ELi64ELi4ES3_EELb1ELb0ELb0ELb0ELb0ELb0ELb0ELb0EEEvNS_16Flash_fwd_paramsE)
        /*017c*/ 	.word	0x00000000


	//----- nvinfo : EIATTR_REGCOUNT
	.align		4
.L_74:
        /*0180*/ 	.byte	0x04, 0x2f
        /*0182*/ 	.short	(.L_76 - .L_75)
	.align		4
.L_75:
        /*0184*/ 	.word	index@(_ZN5flash16flash_fwd_kernelI23Flash_fwd_kernel_traitsILi192ELi128ELi64ELi8ELb0ELb0EN7cutlass10bfloat16_tE19Flash_kernel_traitsILi192ELi128ELi64ELi8ES3_EELb0ELb0ELb1ELb1ELb0ELb0ELb1ELb0EEEvNS_16Flash_fwd_paramsE)
        /*0188*/ 	.word	0x000000ff


	//----- nvinfo : EIATTR_FRAME_SIZE
	.align		4
.L_76:
        /*018c*/ 	.byte	0x04, 0x11
        /*018e*/ 	.short	(.L_78 - .L_77)
	.align		4
.L_77:
        /*0190*/ 	.word	index@(_ZN5flash16flash_fwd_kernelI23Flash_fwd_kernel_traitsILi192ELi128ELi64ELi8ELb0ELb0EN7cutlass10bfloat16_tE19Flash_kernel_traitsILi192ELi128ELi64ELi8ES3_EELb0ELb0ELb1ELb1ELb0ELb0ELb1ELb0EEEvNS_16Flash_fwd_paramsE)
        /*0194*/ 	.word	0x00000000


	//----- nvinfo : EIATTR_REGCOUNT
	.align		4
.L_78:
        /*0198*/ 	.byte	0x04, 0x2f
        /*019a*/ 	.short	(.L_80 - .L_79)
	.align		4
.L_79:
        /*019c*/ 	.word	index@(_ZN5flash16flash_fwd_kernelI23Flash_fwd_kernel_traitsILi192ELi128ELi64ELi8ELb0ELb0EN7cutlass10bfloat16_tE19Flash_kernel_traitsILi192ELi128ELi64ELi8ES3_EELb0ELb0ELb1ELb1ELb0ELb0ELb0ELb0EEEvNS_16Flash_fwd_paramsE)
        /*01a0*/ 	.word	0x000000ff


	//----- nvinfo : EIATTR_FRAME_SIZE
	.align		4
.L_80:
        /*01a4*/ 	.byte	0x04, 0x11
        /*01a6*/ 	.short	(.L_82 - .L_81)
	.align		4
.L_81:
        /*01a8*/ 	.word	index@(_ZN5flash16flash_fwd_kernelI23Flash_fwd_kernel_traitsILi192ELi128ELi64ELi8ELb0ELb0EN7cutlass10bfloat16_tE19Flash_kernel_traitsILi192ELi128ELi64ELi8ES3_EELb0ELb0ELb1ELb1ELb0ELb0ELb0ELb0EEEvNS_16Flash_fwd_paramsE)
        /*01ac*/ 	.word	0x00000000


	//----- nvinfo : EIATTR_REGCOUNT
	.align		4
.L_82:
        /*01b0*/ 	.byte	0x04, 0x2f
        /*01b2*/ 	.short	(.L_84 - .L_83)
	.align		4
.L_83:
        /*01b4*/ 	.word	index@(_ZN5flash16flash_fwd_kernelI23Flash_fwd_kernel_traitsILi192ELi128ELi64ELi8ELb0ELb0EN7cutlass10bfloat16_tE19Flash_kernel_traitsILi192ELi128ELi64ELi8ES3_EELb0ELb0ELb1ELb0ELb0ELb0ELb1ELb0EEEvNS_16Flash_fwd_paramsE)
        /*01b8*/ 	.word	0x000000ff


	//----- nvinfo : EIATTR_FRAME_SIZE
	.align		4
.L_84:
        /*01bc*/ 	.byte	0x04, 0x11
        /*01be*/ 	.short	(.L_86 - .L_85)
	.align		4
.L_85:
        /*01c0*/ 	.word	index@(_ZN5flash16flash_fwd_kernelI23Flash_fwd_kernel_traitsILi192ELi128ELi64ELi8ELb0ELb0EN7cutlass10bfloat16_tE19Flash_kernel_traitsILi192ELi128ELi64ELi8ES3_EELb0ELb0ELb1ELb0ELb0ELb0ELb1ELb0EEEvNS_16Flash_fwd_paramsE)
        /*01c4*/ 	.word	0x00000000


	//----- nvinfo : EIATTR_REGCOUNT
	.align		4
.L_86:
        /*01c8*/ 	.byte	0x04, 0x2f
        /*01ca*/ 	.short	(.L_88 - .L_87)
	.align		4
.L_87:
        /*01cc*/ 	.word	index@(_ZN5flash16flash_fwd_kernelI23Flash_fwd_kernel_traitsILi192ELi128ELi64ELi8ELb0ELb0EN7cutlass10bfloat16_tE19Flash_kernel_traitsILi192ELi128ELi64ELi8ES3_EELb0ELb0ELb1ELb0ELb0ELb0ELb0ELb0EEEvNS_16Flash_fwd_paramsE)
        /*01d0*/ 	.word	0x000000ff


	//----- nvinfo : EIATTR_FRAME_SIZE
	.align		4
.L_88:
        /*01d4*/ 	.byte	0x04, 0x11
        /*01d6*/ 	.short	(.L_90 - .L_89)
	.align		4
.L_89:
        /*01d8*/ 	.word	index@(_ZN5flash16flash_fwd_kernelI23Flash_fwd_kernel_traitsILi192ELi128ELi64ELi8ELb0ELb0EN7cutlass10bfloat16_tE19Flash_kernel_traitsILi192ELi128ELi64ELi8ES3_EELb0ELb0ELb1ELb0ELb0ELb0ELb0ELb0EEEvNS_16Flash_fwd_paramsE)
        /*01dc*/ 	.word	0x00000000


	//----- nvinfo : EIATTR_REGCOUNT
	.align		4
.L_90:
        /*01e0*/ 	.byte	0x04, 0x2f
        /*01e2*/ 	.short	(.L_92 - .L_91)
	.align		4
.L_91:
        /*01e4*/ 	.word	index@(_ZN5flash16flash_fwd_kernelI23Flash_fwd_kernel_traitsILi192ELi128ELi64ELi8ELb0ELb0EN7cutlass10bfloat16_tE19Flash_kernel_traitsILi192ELi128ELi64ELi8ES3_EELb0ELb0ELb1ELb0ELb0ELb1ELb1ELb0EEEvNS_16Flash_fwd_paramsE)
        /*01e8*/ 	.word	0x000000ff


	//----- nvinfo : EIATTR_FRAME_SIZE
	.align		4
.L_92:
        /*01ec*/ 	.byte	0x04, 0x11
        /*01ee*/ 	.short	(.L_94 - .L_93)
	.align		4
.L_93:
        /*01f0*/ 	.word	index@(_ZN5flash16flash_fwd_kernelI23Flash_fwd_kernel_traitsILi192ELi128ELi64ELi8ELb0ELb0EN7cutlass10bfloat16_tE19Flash_kernel_traitsILi192ELi128ELi64ELi8ES3_EELb0ELb0ELb1ELb0ELb0ELb1ELb1ELb0EEEvNS_16Flash_fwd_paramsE)
        /*01f4*/ 	.word	0x00000000


	//----- nvinfo : EIATTR_REGCOUNT
	.align		4
.L_94:
        /*01f8*/ 	.byte	0x04, 0x2f
        /*01fa*/ 	.short	(.L_96 - .L_95)
	.align		4
.L_95:
        /*01fc*/ 	.word	index@(_ZN5flash16flash_fwd_kernelI23Flash_fwd_kernel_traitsILi192ELi128ELi64ELi8ELb0ELb0EN7cutlass10bfloat16_tE19Flash_kernel_traitsILi192ELi128ELi64ELi8ES3_EELb0ELb0ELb1ELb0ELb0ELb1ELb0ELb0EEEvNS_16Flash_fwd_paramsE)
        /*0200*/ 	.word	0x000000ff


	//----- nvinfo : EIATTR_FRAME_SIZE
	.align		4
.L_96:
        /*0204*/ 	.byte	0x04, 0x11
        /*0206*/ 	.short	(.L_98 - .L_97)
	.align		4
.L_97:
        /*0208*/ 	.word	index@(_ZN5flash16flash_fwd_kernelI23Flash_fwd_kernel_traitsILi192ELi128ELi64ELi8ELb0ELb0EN7cutlass10bfloat16_tE19Flash_kernel_traitsILi192ELi128ELi64ELi8ES3_EELb0ELb0ELb1ELb0ELb0ELb1ELb0ELb0EEEvNS_16Flash_fwd_paramsE)
        /*020c*/ 	.word	0x00000000


	//----- nvinfo : EIATTR_REGCOUNT
	.align		4
.L_98:
        /*0210*/ 	.byte	0x04, 0x2f
        /*0212*/ 	.short	(.L_100 - .L_99)
	.align		4
.L_99:
        /*0214*/ 	.word	index@(_ZN5flash16flash_fwd_kernelI23Flash_fwd_kernel_traitsILi192ELi128ELi64ELi8ELb0ELb0EN7cutlass10bfloat16_tE19Flash_kernel_traitsILi192ELi128ELi64ELi8ES3_EELb0ELb0ELb0ELb1ELb0ELb0ELb1ELb0EEEvNS_16Flash_fwd_paramsE)
        /*0218*/ 	.word	0x000000ff


	//----- nvinfo : EIATTR_FRAME_SIZE
	.align		4
.L_100:
        /*021c*/ 	.byte	0x04, 0x11
        /*021e*/ 	.short	(.L_102 - .L_101)
	.align		4
.L_101:
        /*0220*/ 	.word	index@(_ZN5flash16flash_fwd_kernelI23Flash_fwd_kernel_traitsILi192ELi128ELi64ELi8ELb0ELb0EN7cutlass10bfloat16_tE19Flash_kernel_traitsILi192ELi128ELi64ELi8ES3_EELb0ELb0ELb0ELb1ELb0ELb0ELb1ELb0EEEvNS_16Flash_fwd_paramsE)
        /*0224*/ 	.word	0x00000000


	//----- nvinfo : EIATTR_REGCOUNT
	.align		4
.L_102:
        /*0228*/ 	.byte	0x04, 0x2f
        /*022a*/ 	.short	(.L_104 - .L_103)
	.align		4
.L_103:
        /*022c*/ 	.word	index@(_ZN5flash16flash_fwd_kernelI23Flash_fwd_kernel_traitsILi192ELi128ELi64ELi8ELb0ELb0EN7cutlass10bfloat16_tE19Flash_kernel_traitsILi192ELi128ELi64ELi8ES3_EELb0ELb0ELb0ELb1ELb0ELb0ELb0ELb0EEEvNS_16Flash_fwd_paramsE)
        /*0230*/ 	.word	0x000000f4


	//----- nvinfo : EIATTR_FRAME_SIZE
	.align		4
.L_104:
        /*0234*/ 	.byte	0x04, 0x11
        /*0236*/ 	.short	(.L_106 - .L_105)
	.align		4
.L_105:
        /*0238*/ 	.word	index@(_ZN5flash16flash_fwd_kernelI23Flash_fwd_kernel_traitsILi192ELi128ELi64ELi8ELb0ELb0EN7cutlass10bfloat16_tE19Flash_kernel_traitsILi192ELi128ELi64ELi8ES3_EELb0ELb0ELb0ELb1ELb0ELb0ELb0ELb0EEEvNS_16Flash_fwd_paramsE)
        /*023c*/ 	.word	0x00000000


	//----- nvinfo : EIATTR_REGCOUNT
	.align		4
.L_106:
        /*0240*/ 	.byte	0x04, 0x2f
        /*0242*/ 	.short	(.L_108 - .L_107)
	.align		4
.L_107:
        /*0244*/ 	.word	index@(_ZN5flash16flash_fwd_kernelI23Flash_fwd_kernel_traitsILi192ELi128ELi64ELi8ELb0ELb0EN7cutlass10bfloat16_tE19Flash_kernel_traitsILi192ELi128ELi64ELi8ES3_EELb0ELb0ELb0ELb0ELb0ELb0ELb1ELb0EEEvNS_16Flash_fwd_paramsE)
        /*0248*/ 	.word	0x000000ff


	//----- nvinfo : EIATTR_FRAME_SIZE
	.align		4
.L_108:
        /*024c*/ 	.byte	0x04, 0x11
        /*024e*/ 	.short	(.L_110 - .L_109)
	.align		4
.L_109:
        /*0250*/ 	.word	index@(_ZN5flash16flash_fwd_kernelI23Flash_fwd_kernel_traitsILi192ELi128ELi64ELi8ELb0ELb0EN7cutlass10bfloat16_tE19Flash_kernel_traitsILi192ELi128ELi64ELi8ES3_EELb0ELb0ELb0ELb0ELb0ELb0ELb1ELb0EEEvNS_16Flash_fwd_paramsE)
        /*0254*/ 	.word	0x00000000


	//----- nvinfo : EIATTR_REGCOUNT
	.align		4
.L_110:
        /*0258*/ 	.byte	0x04, 0x2f
        /*025a*/ 	.short	(.L_112 - .L_111)
	.align		4
.L_111:
        /*025c*/ 	.word	index@(_ZN5flash16flash_fwd_kernelI23Flash_fwd_kernel_traitsILi192ELi128ELi64ELi8ELb0ELb0EN7cutlass10bfloat16_tE19Flash_kernel_traitsILi192ELi128ELi64ELi8ES3_EELb0ELb0ELb0ELb0ELb0ELb0ELb0ELb0EEEvNS_16Flash_fwd_paramsE)
        /*0260*/ 	.word	0x000000f2


	//----- nvinfo : EIATTR_FRAME_SIZE
	.align		4
.L_112:
        /*0264*/ 	.byte	0x04, 0x11
        /*0266*/ 	.short	(.L_114 - .L_113)
	.align		4
.L_113:
        /*0268*/ 	.word	index@(_ZN5flash16flash_fwd_kernelI23Flash_fwd_kernel_traitsILi192ELi128ELi64ELi8ELb0ELb0EN7cutlass10bfloat16_tE19Flash_kernel_traitsILi192ELi128ELi64ELi8ES3_EELb0ELb0ELb0ELb0ELb0ELb0ELb0ELb0EEEvNS_16Flash_fwd_paramsE)
        /*026c*/ 	.word	0x00000000


	//----- nvinfo : EIATTR_REGCOUNT
	.align		4
.L_114:
        /*0270*/ 	.byte	0x04, 0x2f
        /*0272*/ 	.short	(.L_116 - .L_115)
	.align		4
.L_115:
        /*0274*/ 	.word	index@(_ZN5flash16flash_fwd_kernelI23Flash_fwd_kernel_traitsILi192ELi128ELi64ELi8ELb0ELb0EN7cutlass10bfloat16_tE19Flash_kernel_traitsILi192ELi128ELi64ELi8ES3_EELb0ELb0ELb0ELb0ELb0ELb1ELb1ELb0EEEvNS_16Flash_fwd_paramsE)
        /*0278*/ 	.word	0x000000ff


	//----- nvinfo : EIATTR_FRAME_SIZE
	.align		4
.L_116:
        /*027c*/ 	.byte	0x04, 0x11
        /*027e*/ 	.short	(.L_118 - .L_117)
	.align		4
.L_117:
        /*0280*/ 	.word	index@(_ZN5flash16flash_fwd_kernelI23Flash_fwd_kernel_traitsILi192ELi128ELi64ELi8ELb0ELb0EN7cutlass10bfloat16_tE19Flash_kernel_traitsILi192ELi128ELi64ELi8ES3_EELb0ELb0ELb0ELb0ELb0ELb1ELb1ELb0EEEvNS_16Flash_fwd_paramsE)
        /*0284*/ 	.word	0x00000000


	//----- nvinfo : EIATTR_REGCOUNT
	.align		4
.L_118:
        /*0288*/ 	.byte	0x04, 0x2f
        /*028a*/ 	.short	(.L_120 - .L_119)
	.align		4
.L_119:
        /*028c*/ 	.word	index@(_ZN5flash16flash_fwd_kernelI23Flash_fwd_kernel_traitsILi192ELi128ELi64ELi8ELb0ELb0EN7cutlass10bfloat16_tE19Flash_kernel_traitsILi192ELi128ELi64ELi8ES3_EELb0ELb0ELb0ELb0ELb0ELb1ELb0ELb0EEEvNS_16Flash_fwd_paramsE)
        /*0290*/ 	.word	0x000000e4


	//----- nvinfo : EIATTR_FRAME_SIZE
	.align		4
.L_120:
        /*0294*/ 	.byte	0x04, 0x11
        /*0296*/ 	.short	(.L_122 - .L_121)
	.align		4
.L_121:
        /*0298*/ 	.word	index@(_ZN5flash16flash_fwd_kernelI23Flash_fwd_kernel_traitsILi192ELi128ELi64ELi8ELb0ELb0EN7cutlass10bfloat16_tE19Flash_kernel_traitsILi192ELi128ELi64ELi8ES3_EELb0ELb0ELb0ELb0ELb0ELb1ELb0ELb0EEEvNS_16Flash_fwd_paramsE)
        /*029c*/ 	.word	0x00000000


	//----- nvinfo : EIATTR_MIN_STACK_SIZE
	.align		4
.L_122:
        /*02a0*/ 	.byte	0x04, 0x12
        /*02a2*/ 	.short	(.L_124 - .L_123)
	.align		4
.L_123:
        /*02a4*/ 	.word	index@(_ZN5flash16flash_fwd_kernelI23Flash_fwd_kernel_traitsILi192ELi128ELi64ELi8ELb0ELb0EN7cutlass10bfloat16_tE19Flash_kernel_traitsILi192ELi128ELi64ELi8ES3_EELb0ELb0ELb0ELb0ELb0ELb1ELb0ELb0EEEvNS_16Flash_fwd_paramsE)
        /*02a8*/ 	.word	0x00000000


	//----- nvinfo : EIATTR_MIN_STACK_SIZE
	.align		4
.L_124:
        /*02ac*/ 	.byte	0x04, 0x12
        /*02ae*/ 	.short	(.L_126 - .L_125)
	.align		4
.L_125:
        /*02b0*/ 	.word	index@(_ZN5flash16flash_fwd_kernelI23Flash_fwd_kernel_traitsILi192ELi128ELi64ELi8ELb0ELb0EN7cutlass10bfloat16_tE19Flash_kernel_traitsILi192ELi128ELi64ELi8ES3_EELb0ELb0ELb0ELb0ELb0ELb1ELb1ELb0EEEvNS_16Flash_fwd_paramsE)
        /*02b4*/ 	.word	0x00000000


	//----- nvinfo : EIATTR_MIN_STACK_SIZE
	.align		4
.L_126:
        /*02b8*/ 	.byte	0x04, 0x12
        /*02ba*/ 	.short	(.L_128 - .L_127)
	.align		4
.L_127:
        /*02bc*/ 	.word	index@(_ZN5flash16flash_fwd_kernelI23Flash_fwd_kernel_traitsILi192ELi128ELi64ELi8ELb0ELb0EN7cutlass10bfloat16_tE19Flash_kernel_traitsILi192ELi128ELi64ELi8ES3_EELb0ELb0ELb0ELb0ELb0ELb0ELb0ELb0EEEvNS_16Flash_fwd_paramsE)
        /*02c0*/ 	.word	0x00000000


	//----- nvinfo : EIATTR_MIN_STACK_SIZE
	.align		4
.L_128:
        /*02c4*/ 	.byte	0x04, 0x12
        /*02c6*/ 	.short	(.L_130 - .L_129)
	.align		4
.L_129:
        /*02c8*/ 	.word	index@(_ZN5flash16flash_fwd_kernelI23Flash_fwd_kernel_traitsILi192ELi128ELi64ELi8ELb0ELb0EN7cutlass10bfloat16_tE19Flash_kernel_traitsILi192ELi128ELi64ELi8ES3_EELb0ELb0ELb0ELb0ELb0ELb0ELb1ELb0EEEvNS_16Flash_fwd_paramsE)
        /*02cc*/ 	.word	0x00000000


	//----- nvinfo : EIATTR_MIN_STACK_SIZE
	.align		4
.L_130:
        /*02d0*/ 	.byte	0x04, 0x12
        /*02d2*/ 	.short	(.L_132 - .L_131)
	.align		4
.L_131:
        /*02d4*/ 	.word	index@(_ZN5flash16flash_fwd_kernelI23Flash_fwd_kernel_traitsILi192ELi128ELi64ELi8ELb0ELb0EN7cutlass10bfloat16_tE19Flash_kernel_traitsILi192ELi128ELi64ELi8ES3_EELb0ELb0ELb0ELb1ELb0ELb0ELb0ELb0EEEvNS_16Flash_fwd_paramsE)
        /*02d8*/ 	.word	0x00000000


	//----- nvinfo : EIATTR_MIN_STACK_SIZE
	.align		4
.L_132:
        /*02dc*/ 	.byte	0x04, 0x12
        /*02de*/ 	.short	(.L_134 - .L_133)
	.align		4
.L_133:
        /*02e0*/ 	.word	index@(_ZN5flash16flash_fwd_kernelI23Flash_fwd_kernel_traitsILi192ELi128ELi64ELi8ELb0ELb0EN7cutlass10bfloat16_tE19Flash_kernel_traitsILi192ELi128ELi64ELi8ES3_EELb0ELb0ELb0ELb1ELb0ELb0ELb1ELb0EEEvNS_16Flash_fwd_paramsE)
        /*02e4*/ 	.word	0x00000000


	//----- nvinfo : EIATTR_MIN_STACK_SIZE
	.align		4
.L_134:
        /*02e8*/ 	.byte	0x04, 0x12
        /*02ea*/ 	.short	(.L_136 - .L_135)
	.align		4
.L_135:
        /*02ec*/ 	.word	index@(_ZN5flash16flash_fwd_kernelI23Flash_fwd_kernel_traitsILi192ELi128ELi64ELi8ELb0ELb0EN7cutlass10bfloat16_tE19Flash_kernel_traitsILi192ELi128ELi64ELi8ES3_EELb0ELb0ELb1ELb0ELb0ELb1ELb0ELb0EEEvNS_16Flash_fwd_paramsE)
        /*02f0*/ 	.word	0x00000000


	//----- nvinfo : EIATTR_MIN_STACK_SIZE
	.align		4
.L_136:
        /*02f4*/ 	.byte	0x04, 0x12
        /*02f6*/ 	.short	(.L_138 - .L_137)
	.align		4
.L_137:
        /*02f8*/ 	.word	index@(_ZN5flash16flash_fwd_kernelI23Flash_fwd_kernel_traitsILi192ELi128ELi64ELi8ELb0ELb0EN7cutlass10bfloat16_tE19Flash_kernel_traitsILi192ELi128ELi64ELi8ES3_EELb0ELb0ELb1ELb0ELb0ELb1ELb1ELb0EEEvNS_16Flash_fwd_paramsE)
        /*02fc*/ 	.word	0x00000000


	//----- nvinfo : EIATTR_MIN_STACK_SIZE
	.align		4
.L_138:
        /*0300*/ 	.byte	0x04, 0x12
        /*0302*/ 	.short	(.L_140 - .L_139)
	.align		4
.L_139:
        /*0304*/ 	.word	index@(_ZN5flash16flash_fwd_kernelI23Flash_fwd_kernel_traitsILi192ELi128ELi64ELi8ELb0ELb0EN7cutlass10bfloat16_tE19Flash_kernel_traitsILi192ELi128ELi64ELi8ES3_EELb0ELb0ELb1ELb0ELb0ELb0ELb0ELb0EEEvNS_16Flash_fwd_paramsE)
        /*0308*/ 	.word	0x00000000


	//----- nvinfo : EIATTR_MIN_STACK_SIZE
	.align		4
.L_140:
        /*030c*/ 	.byte	0x04, 0x12
        /*030e*/ 	.short	(.L_142 - .L_141)
	.align		4
.L_141:
        /*0310*/ 	.word	index@(_ZN5flash16flash_fwd_kernelI23Flash_fwd_kernel_traitsILi192ELi128ELi64ELi8ELb0ELb0EN7cutlass10bfloat16_tE19Flash_kernel_traitsILi192ELi128ELi64ELi8ES3_EELb0ELb0ELb1ELb0ELb0ELb0ELb1ELb0EEEvNS_16Flash_fwd_paramsE)
        /*0314*/ 	.word	0x00000000


	//----- nvinfo : EIATTR_MIN_STACK_SIZE
	.align		4
.L_142:
        /*0318*/ 	.byte	0x04, 0x12
        /*031a*/ 	.short	(.L_144 - .L_143)
	.align		4
.L_143:
        /*031c*/ 	.word	index@(_ZN5flash16flash_fwd_kernelI23Flash_fwd_kernel_traitsILi192ELi128ELi64ELi8ELb0ELb0EN7cutlass10bfloat16_tE19Flash_kernel_traitsILi192ELi128ELi64ELi8ES3_EELb0ELb0ELb1ELb1ELb0ELb0ELb0ELb0EEEvNS_16Flash_fwd_paramsE)
        /*0320*/ 	.word	0x00000000


	//----- nvinfo : EIATTR_MIN_STACK_SIZE
	.align		4
.L_144:
        /*0324*/ 	.byte	0x04, 0x12
        /*0326*/ 	.short	(.L_146 - .L_145)
	.align		4
.L_145:
        /*0328*/ 	.word	index@(_ZN5flash16flash_fwd_kernelI23Flash_fwd_kernel_traitsILi192ELi128ELi64ELi8ELb0ELb0EN7cutlass10bfloat16_tE19Flash_kernel_traitsILi192ELi128ELi64ELi8ES3_EELb0ELb0ELb1ELb1ELb0ELb0ELb1ELb0EEEvNS_16Flash_fwd_paramsE)
        /*032c*/ 	.word	0x00000000


	//----- nvinfo : EIATTR_MIN_STACK_SIZE
	.align		4
.L_146:
        /*0330*/ 	.byte	0x04, 0x12
        /*0332*/ 	.short	(.L_148 - .L_147)
	.align		4
.L_147:
        /*0334*/ 	.word	index@(_ZN5flash16flash_fwd_kernelI23Flash_fwd_kernel_traitsILi192ELi64ELi64ELi4ELb0ELb0EN7cutlass10bfloat16_tE19Flash_kernel_traitsILi192ELi64ELi64ELi4ES3_EELb1ELb0ELb0ELb0ELb0ELb0ELb0ELb0EEEvNS_16Flash_fwd_paramsE)
        /*0338*/ 	.word	0x00000000


	//----- nvinfo : EIATTR_MIN_STACK_SIZE
	.align		4
.L_148:
        /*033c*/ 	.byte	0x04, 0x12
        /*033e*/ 	.short	(.L_150 - .L_149)
	.align		4
.L_149:
        /*0340*/ 	.word	index@(_ZN5flash16flash_fwd_kernelI23Flash_fwd_kernel_traitsILi192ELi64ELi64ELi4ELb0ELb0EN7cutlass10bfloat16_tE19Flash_kernel_traitsILi192ELi64ELi64ELi4ES3_EELb1ELb0ELb1ELb0ELb0ELb0ELb0ELb0EEEvNS_16Flash_fwd_paramsE)
        /*0344*/ 	.word	0x00000000


	//----- nvinfo : EIATTR_MIN_STACK_SIZE
	.align		4
.L_150:
        /*0348*/ 	.byte	0x04, 0x12
        /*034a*/ 	.short	(.L_152 - .L_151)
	.align		4
.L_151:
        /*034c*/ 	.word	index@(_ZN5flash16flash_fwd_kernelI23Flash_fwd_kernel_traitsILi192ELi64ELi64ELi4ELb0ELb0EN7cutlass10bfloat16_tE19Flash_kernel_traitsILi192ELi64ELi64ELi4ES3_EELb1ELb0ELb0ELb0ELb0ELb1ELb0ELb0EEEvNS_16Flash_fwd_paramsE)
        /*0350*/ 	.word	0x00000000


	//----- nvinfo : EIATTR_MIN_STACK_SIZE
	.align		4
.L_152:
        /*0354*/ 	.byte	0x04, 0x12
        /*0356*/ 	.short	(.L_154 - .L_153)
	.align		4
.L_153:
        /*0358*/ 	.word	index@(_ZN5flash16flash_fwd_kernelI23Flash_fwd_kernel_traitsILi192ELi64ELi64ELi4ELb0ELb0EN7cutlass10bfloat16_tE19Flash_kernel_traitsILi192ELi64ELi64ELi4ES3_EELb0ELb0ELb0ELb0ELb0ELb1ELb1ELb0EEEvNS_16Flash_fwd_paramsE)
        /*035c*/ 	.word	0x00000000


	//----- nvinfo : EIATTR_MIN_STACK_SIZE
	.align		4
.L_154:
        /*0360*/ 	.byte	0x04, 0x12
        /*0362*/ 	.short	(.L_156 - .L_155)
	.align		4
.L_155:
        /*0364*/ 	.word	index@(_ZN5flash16flash_fwd_kernelI23Flash_fwd_kernel_traitsILi192ELi64ELi64ELi4ELb0ELb0EN7cutlass10bfloat16_tE19Flash_kernel_traitsILi192ELi64ELi64ELi4ES3_EELb1ELb0ELb0ELb1ELb0ELb0ELb0ELb0EEEvNS_16Flash_fwd_paramsE)
        /*0368*/ 	.word	0x00000000


	//----- nvinfo : EIATTR_MIN_STACK_SIZE
	.align		4
.L_156:
        /*036c*/ 	.byte	0x04, 0x12
        /*036e*/ 	.short	(.L_158 - .L_157)
	.align		4
.L_157:
        /*0370*/ 	.word	index@(_ZN5flash16flash_fwd_kernelI23Flash_fwd_kernel_traitsILi192ELi64ELi64ELi4ELb0ELb0EN7cutlass10bfloat16_tE19Flash_kernel_traitsILi192ELi64ELi64ELi4ES3_EELb1ELb0ELb0ELb0ELb0ELb0ELb0ELb1EEEvNS_16Flash_fwd_paramsE)
        /*0374*/ 	.word	0x000000c0


	//----- nvinfo : EIATTR_MIN_STACK_SIZE
	.align		4
.L_158:
        /*0378*/ 	.byte	0x04, 0x12
        /*037a*/ 	.short	(.L_160 - .L_159)
	.align		4
.L_159:
        /*037c*/ 	.word	index@(_ZN5flash16flash_fwd_kernelI23Flash_fwd_kernel_traitsILi192ELi64ELi64ELi4ELb0ELb0EN7cutlass10bfloat16_tE19Flash_kernel_traitsILi192ELi64ELi64ELi4ES3_EELb0ELb0ELb0ELb0ELb0ELb0ELb1ELb0EEEvNS_16Flash_fwd_paramsE)
        /*0380*/ 	.word	0x00000000


	//----- nvinfo : EIATTR_MIN_STACK_SIZE
	.align		4
.L_160:
        /*0384*/ 	.byte	0x04, 0x12
        /*0386*/ 	.short	(.L_162 - .L_161)
	.align		4
.L_161:
        /*0388*/ 	.word	index@(_ZN5flash16flash_fwd_kernelI23Flash_fwd_kernel_traitsILi192ELi64ELi64ELi4ELb0ELb0EN7cutlass10bfloat16_tE19Flash_kernel_traitsILi192ELi64ELi64ELi4ES3_EELb1ELb0ELb0ELb1ELb0ELb0ELb0ELb1EEEvNS_16Flash_fwd_paramsE)
        /*038c*/ 	.word	0x000000e0


	//----- nvinfo : EIATTR_MIN_STACK_SIZE
	.align		4
.L_162:
        /*0390*/ 	.byte	0x04, 0x12
        /*0392*/ 	.short	(.L_164 - .L_163)
	.align		4
.L_163:
        /*0394*/ 	.word	index@(_ZN5flash16flash_fwd_kernelI23Flash_fwd_kernel_traitsILi192ELi64ELi64ELi4ELb0ELb0EN7cutlass10bfloat16_tE19Flash_kernel_traitsILi192ELi64ELi64ELi4ES3_EELb0ELb0ELb0ELb1ELb0ELb0ELb1ELb0EEEvNS_16Flash_fwd_paramsE)
        /*0398*/ 	.word	0x00000000


	//----- nvinfo : EIATTR_MIN_STACK_SIZE
	.align		4
.L_164:
        /*039c*/ 	.byte	0x04, 0x12
        /*039e*/ 	.short	(.L_166 - .L_165)
	.align		4
.L_165:
        /*03a0*/ 	.word	index@(_ZN5flash16flash_fwd_kernelI23Flash_fwd_kernel_traitsILi192ELi64ELi64ELi4ELb0ELb0EN7cutlass10bfloat16_tE19Flash_kernel_traitsILi192ELi64ELi64ELi4ES3_EELb1ELb0ELb1ELb0ELb0ELb1ELb0ELb0EEEvNS_16Flash_fwd_paramsE)
        /*03a4*/ 	.word	0x00000000


	//----- nvinfo : EIATTR_MIN_STACK_SIZE
	.align		4
.L_166:
        /*03a8*/ 	.byte	0x04, 0x12
        /*03aa*/ 	.short	(.L_168 - .L_167)
	.align		4
.L_167:
        /*03ac*/ 	.word	index@(_ZN5flash16flash_fwd_kernelI23Flash_fwd_kernel_traitsILi192ELi64ELi64ELi4ELb0ELb0EN7cutlass10bfloat16_tE19Flash_kernel_traitsILi192ELi64ELi64ELi4ES3_EELb0ELb0ELb1ELb0ELb0ELb1ELb1ELb0EEEvNS_16Flash_fwd_paramsE)
        /*03b0*/ 	.word	0x00000000


	//----- nvinfo : EIATTR_MIN_STACK_SIZE
	.align		4
.L_168:
        /*03b4*/ 	.byte	0x04, 0x12
        /*03b6*/ 	.short	(.L_170 - .L_169)
	.align		4
.L_169:
        /*03b8*/ 	.word	index@(_ZN5flash16flash_fwd_kernelI23Flash_fwd_kernel_traitsILi192ELi64ELi64ELi4ELb0ELb0EN7cutlass10bfloat16_tE19Flash_kernel_traitsILi192ELi64ELi64ELi4ES3_EELb1ELb0ELb1ELb1ELb0ELb0ELb0ELb0EEEvNS_16Flash_fwd_paramsE)
        /*03bc*/ 	.word	0x00000000


	//----- nvinfo : EIATTR_MIN_STACK_SIZE
	.align		4
.L_170:
        /*03c0*/ 	.byte	0x04, 0x12
        /*03c2*/ 	.short	(.L_172 - .L_171)
	.align		4
.L_171:
        /*03c4*/ 	.word	index@(_ZN5flash16flash_fwd_kernelI23Flash_fwd_kernel_traitsILi192ELi64ELi64ELi4ELb0ELb0EN7cutlass10bfloat16_tE19Flash_kernel_traitsILi192ELi64ELi64ELi4ES3_EELb1ELb0ELb1ELb0ELb0ELb0ELb0ELb1EEEvNS_16Flash_fwd_paramsE)
        /*03c8*/ 	.word	0x000000c8


	//----- nvinfo : EIATTR_MIN_STACK_SIZE
	.align		4
.L_172:
        /*03cc*/ 	.byte	0x04, 0x12
        /*03ce*/ 	.short	(.L_174 - .L_173)
	.align		4
.L_173:
        /*03d0*/ 	.word	index@(_ZN5flash16flash_fwd_kernelI23Flash_fwd_kernel_traitsILi192ELi64ELi64ELi4ELb0ELb0EN7cutlass10bfloat16_tE19Flash_kernel_traitsILi192ELi64ELi64ELi4ES3_EELb0ELb0ELb1ELb0ELb0ELb0ELb1ELb0EEEvNS_16Flash_fwd_paramsE)
        /*03d4*/ 	.word	0x00000000


	//----- nvinfo : EIATTR_MIN_STACK_SIZE
	.align		4
.L_174:
        /*03d8*/ 	.byte	0x04, 0x12
        /*03da*/ 	.short	(.L_176 - .L_175)
	.align		4
.L_175:
        /*03dc*/ 	.word	index@(_ZN5flash16flash_fwd_kernelI23Flash_fwd_kernel_traitsILi192ELi64ELi64ELi4ELb0ELb0EN7cutlass10bfloat16_tE19Flash_kernel_traitsILi192ELi64ELi64ELi4ES3_EELb1ELb0ELb1ELb1ELb0ELb0ELb0ELb1EEEvNS_16Flash_fwd_paramsE)
        /*03e0*/ 	.word	0x000000e0


	//----- nvinfo : EIATTR_MIN_STACK_SIZE
	.align		4
.L_176:
        /*03e4*/ 	.byte	0x04, 0x12
        /*03e6*/ 	.short	(.L_178 - .L_177)
	.align		4
.L_177:
        /*03e8*/ 	.word	index@(_ZN5flash16flash_fwd_kernelI23Flash_fwd_kernel_traitsILi192ELi64ELi64ELi4ELb0ELb0EN7cutlass10bfloat16_tE19Flash_kernel_traitsILi192ELi64ELi64ELi4ES3_EELb0ELb0ELb1ELb1ELb0ELb0ELb1ELb0EEEvNS_16Flash_fwd_paramsE)
        /*03ec*/ 	.word	0x00000000
.L_178:


//--------------------- .nv.compat                --------------------------
	.section	.nv.compat,"",@"SHT_CUDA_COMPAT_INFO"
	.align	4
        /*0000*/ 	.byte	0x02, 0x09, 0x01, 0x00, 0x02, 0x02, 0x01, 0x00, 0x02, 0x05, 0x05, 0x00, 0x03, 0x07, 0x01, 0x01
        /*0010*/ 	.byte	0x02, 0x03, 0x00, 0x00, 0x02, 0x06, 0x01, 0x00, 0x04, 0x0b, 0x08, 0x00, 0x00, 0x00, 0x00, 0x00
        /*0020*/ 	.byte	0x00, 0x00, 0x00, 0x00


//--------------------- .nv.info._ZN5flash16flash_fwd_kernelI23Flash_fwd_kernel_traitsILi192ELi128ELi64ELi8ELb0ELb0EN7cutlass10bfloat16_tE19Flash_kernel_traitsILi192ELi128ELi64ELi8ES3_EELb0ELb0ELb0ELb0ELb0ELb1ELb0ELb0EEEvNS_16Flash_fwd_paramsE --------------------------
	.section	.nv.info._ZN5flash16flash_fwd_kernelI23Flash_fwd_kernel_traitsILi192ELi128ELi64ELi8ELb0ELb0EN7cutlass10bfloat16_tE19Flash_kernel_traitsILi192ELi128ELi64ELi8ES3_EELb0ELb0ELb0ELb0ELb0ELb1ELb0ELb0EEEvNS_16Flash_fwd_paramsE,"",@"SHT_CUDA_INFO"
	.sectionflags	@""
	.align	4


	//----- nvinfo : EIATTR_CUDA_API_VERSION
	.align		4
        /*0000*/ 	.byte	0x04, 0x37
        /*0002*/ 	.short	(.L_180 - .L_179)
.L_179:
        /*0004*/ 	.word	0x00000082


	//----- nvinfo : EIATTR_KPARAM_INFO
	.align		4
.L_180:
        /*0008*/ 	.byte	0x04, 0x17
        /*000a*/ 	.short	(.L_182 - .L_181)
.L_181:
        /*000c*/ 	.word	0x00000000
        /*0010*/ 	.short	0x0000
        /*0012*/ 	.short	0x0000
        /*0014*/ 	.byte	0x00, 0xf0, 0x41, 0x07


	//----- nvinfo : EIATTR_SPARSE_MMA_MASK
	.align		4
.L_182:
        /*0018*/ 	.byte	0x03, 0x50
        /*001a*/ 	.short	0x0000


	//----- nvinfo : EIATTR_MAXREG_COUNT
	.align		4
        /*001c*/ 	.byte	0x03, 0x1b
        /*001e*/ 	.short	0x00ff


	//----- nvinfo : EIATTR_NUM_BARRIERS
	.align		4
        /*0020*/ 	.byte	0x02, 0x4c
        /*0022*/ 	.byte	0x01
	.zero		1


	//----- nvinfo : EIATTR_MERCURY_ISA_VERSION
	.align		4
        /*0024*/ 	.byte	0x03, 0x5f
        /*0026*/ 	.short	0x0101


	//----- nvinfo : EIATTR_COOP_GROUP_MASK_REGIDS
	.align		4
        /*0028*/ 	.byte	0x04, 0x29
        /*002a*/ 	.short	(.L_184 - .L_183)


	//   ....[0]....
.L_183:
        /*002c*/ 	.word	0xffffffff


	//   ....[1]....
        /*0030*/ 	.word	0xffffffff


	//   ....[2]....
        /*0034*/ 	.word	0xffffffff


	//   ....[3]....
        /*0038*/ 	.word	0xffffffff


	//   ....[4]....
        /*003c*/ 	.word	0xffffffff


	//   ....[5]....
        /*0040*/ 	.word	0xffffffff


	//   ....[6]....
        /*0044*/ 	.word	0xffffffff


	//   ....[7]....
        /*0048*/ 	.word	0xffffffff


	//   ....[8]....
        /*004c*/ 	.word	0xffffffff


	//   ....[9]....
        /*0050*/ 	.word	0xffffffff


	//   ....[10]....
        /*0054*/ 	.word	0xffffffff


	//   ....[11]....
        /*0058*/ 	.word	0xffffffff


	//----- nvinfo : EIATTR_COOP_GROUP_INSTR_OFFSETS
	.align		4
.L_184:
        /*005c*/ 	.byte	0x04, 0x28
        /*005e*/ 	.short	(.L_186 - .L_185)


	//   ....[0]....
.L_185:
        /*0060*/ 	.word	0x00002940


	//   ....[1]....
        /*0064*/ 	.word	0x00002a60


	//   ....[2]....
        /*0068*/ 	.word	0x00002a90


	//   ....[3]....
        /*006c*/ 	.word	0x00002ba0


	//   ....[4]....
        /*0070*/ 	.word	0x00004b50


	//   ....[5]....
        /*0074*/ 	.word	0x00004b70


	//   ....[6]....
        /*0078*/ 	.word	0x00004bf0


	//   ....[7]....
        /*007c*/ 	.word	0x00004c00


	//   ....[8]....
        /*0080*/ 	.word	0x000062d0


	//   ....[9]....
        /*0084*/ 	.word	0x00006310


	//   ....[10]....
        /*0088*/ 	.word	0x00006370


	//   ....[11]....
        /*008c*/ 	.word	0x00006380


	//----- nvinfo : EIATTR_EXIT_INSTR_OFFSETS
	.align		4
.L_186:
        /*0090*/ 	.byte	0x04, 0x1c
        /*0092*/ 	.short	(.L_188 - .L_187)


	//   ....[0]....
.L_187:
        /*0094*/ 	.word	0x00000370


	//   ....[1]....
        /*0098*/ 	.word	0x00007d60


	//   ....[2]....
        /*009c*/ 	.word	0x00007e60


	//   ....[3]....
        /*00a0*/ 	.word	0x00008920


	//   ....[4]....
        /*00a4*/ 	.word	0x000089b0


	//----- nvinfo : EIATTR_CRS_STACK_SIZE
	.align		4
.L_188:
        /*00a8*/ 	.byte	0x04, 0x1e
        /*00aa*/ 	.short	(.L_190 - .L_189)
.L_189:
        /*00ac*/ 	.word	0x00000000


	//----- nvinfo : EIATTR_CBANK_PARAM_SIZE
	.align		4
.L_190:
        /*00b0*/ 	.byte	0x03, 0x19
        /*00b2*/ 	.short	0x01d0


	//----- nvinfo : EIATTR_PARAM_CBANK
	.align		4
        /*00b4*/ 	.byte	0x04, 0x0a
        /*00b6*/ 	.short	(.L_192 - .L_191)
	.align		4
.L_191:
        /*00b8*/ 	.word	index@(.nv.constant0._ZN5flash16flash_fwd_kernelI23Flash_fwd_kernel_traitsILi192ELi128ELi64ELi8ELb0ELb0EN7cutlass10bfloat16_tE19Flash_kernel_traitsILi192ELi128ELi64ELi8ES3_EELb0ELb0ELb0ELb0ELb0ELb1ELb0ELb0EEEvNS_16Flash_fwd_paramsE)
        /*00bc*/ 	.short	0x0210
        /*00be*/ 	.short	0x01d0


	//----- nvinfo : EIATTR_SW_WAR
	.align		4
.L_192:
        /*00c0*/ 	.byte	0x04, 0x36
        /*00c2*/ 	.short	(.L_194 - .L_193)
.L_193:
        /*00c4*/ 	.word	0x00000008
.L_194:


//--------------------- .nv.info._ZN5flash16flash_fwd_kernelI23Flash_fwd_kernel_traitsILi192ELi128ELi64ELi8ELb0ELb0EN7cutlass10bfloat16_tE19Flash_kernel_traitsILi192ELi128ELi64ELi8ES3_EELb0ELb0ELb0ELb0ELb0ELb1ELb1ELb0EEEvNS_16Flash_fwd_paramsE --------------------------
	.section	.nv.info._ZN5flash16flash_fwd_kernelI23Flash_fwd_kernel_traitsILi192ELi128ELi64ELi8ELb0ELb0EN7cutlass10bfloat16_tE19Flash_kernel_traitsILi192ELi128ELi64ELi8ES3_EELb0ELb0ELb0ELb0ELb0ELb1ELb1ELb0EEEvNS_16Flash_fwd_paramsE,"",@"SHT_CUDA_INFO"
	.sectionflags	@""
	.align	4


	//----- nvinfo : EIATTR_CUDA_API_VERSION
	.align		4
        /*0000*/ 	.byte	0x04, 0x37
        /*0002*/ 	.short	(.L_196 - .L_195)
.L_195:
        /*0004*/ 	.word	0x00000082


	//----- nvinfo : EIATTR_KPARAM_INFO
	.align		4
.L_196:
        /*0008*/ 	.byte	0x04, 0x17
        /*000a*/ 	.short	(.L_198 - .L_197)
.L_197:
        /*000c*/ 	.word	0x00000000
        /*0010*/ 	.short	0x0000
        /*0012*/ 	.short	0x0000
        /*0014*/ 	.byte	0x00, 0xf0, 0x41, 0x07


	//----- nvinfo : EIATTR_SPARSE_MMA_MASK
	.align		4
.L_198:
        /*0018*/ 	.byte	0x03, 0x50
        /*001a*/ 	.short	0x0000


	//----- nvinfo : EIATTR_MAXREG_COUNT
	.align		4
        /*001c*/ 	.byte	0x03, 0x1b
        /*001e*/ 	.short	0x00ff


	//----- nvinfo : EIATTR_NUM_BARRIERS
	.align		4
        /*0020*/ 	.byte	0x02, 0x4c
        /*0022*/ 	.byte	0x01
	.zero		1


	//----- nvinfo : EIATTR_MERCURY_ISA_VERSION
	.align		4
        /*0024*/ 	.byte	0x03, 0x5f
        /*0026*/ 	.short	0x0101


	//----- nvinfo : EIATTR_COOP_GROUP_MASK_REGIDS
	.align		4
        /*0028*/ 	.byte	0x04, 0x29
        /*002a*/ 	.short	(.L_200 - .L_199)


	//   ....[0]....
.L_199:
        /*002c*/ 	.word	0xffffffff


	//   ....[1]....
        /*0030*/ 	.word	0xffffffff


	//   ....[2]....
        /*0034*/ 	.word	0xffffffff


	//   ....[3]....
        /*0038*/ 	.word	0xffffffff


	//   ....[4]....
        /*003c*/ 	.word	0xffffffff


	//   ....[5]....
        /*0040*/ 	.word	0xffffffff


	//   ....[6]....
        /*0044*/ 	.word	0xffffffff


	//   ....[7]....
        /*0048*/ 	.word	0xffffffff


	//   ....[8]....
        /*004c*/ 	.word	0xffffffff


	//   ....[9]....
        /*0050*/ 	.word	0xffffffff


	//   ....[10]....
        /*0054*/ 	.word	0xffffffff


	//   ....[11]....
        /*0058*/ 	.word	0xffffffff


	//----- nvinfo : EIATTR_COOP_GROUP_INSTR_OFFSETS
	.align		4
.L_200:
        /*005c*/ 	.byte	0x04, 0x28
        /*005e*/ 	.short	(.L_202 - .L_201)


	//   ....[0]....
.L_201:
        /*0060*/ 	.word	0x00002d60


	//   ....[1]....
        /*0064*/ 	.word	0x00002e50


	//   ....[2]....
        /*0068*/ 	.word	0x00002e80


	//   ....[3]....
        /*006c*/ 	.word	0x00002fd0


	//   ....[4]....
        /*0070*/ 	.word	0x00005380


	//   ....[5]....
        /*0074*/ 	.word	0x000053c0


	//   ....[6]....
        /*0078*/ 	.word	0x00005460


	//   ....[7]....
        /*007c*/ 	.word	0x00005470


	//   ....[8]....
        /*0080*/ 	.word	0x00006b30


	//   ....[9]....
        /*0084*/ 	.word	0x00006b70


	//   ....[10]....
        /*0088*/ 	.word	0x00006bd0


	//   ....[11]....
        /*008c*/ 	.word	0x00006be0


	//----- nvinfo : EIATTR_EXIT_INSTR_OFFSETS
	.align		4
.L_202:
        /*0090*/ 	.byte	0x04, 0x1c
        /*0092*/ 	.short	(.L_204 - .L_203)


	//   ....[0]....
.L_203:
        /*0094*/ 	.word	0x00000370


	//   ....[1]....
        /*0098*/ 	.word	0x000085c0


	//   ....[2]....
        /*009c*/ 	.word	0x000086c0


	//   ....[3]....
        /*00a0*/ 	.word	0x00009180


	//   ....[4]....
        /*00a4*/ 	.word	0x00009210


	//----- nvinfo : EIATTR_CRS_STACK_SIZE
	.align		4
.L_204:
        /*00a8*/ 	.byte	0x04, 0x1e
        /*00aa*/ 	.short	(.L_206 - .L_205)
.L_205:
        /*00ac*/ 	.word	0x00000000


	//----- nvinfo : EIATTR_CBANK_PARAM_SIZE
	.align		4
.L_206:
        /*00b0*/ 	.byte	0x03, 0x19
        /*00b2*/ 	.short	0x01d0


	//----- nvinfo : EIATTR_PARAM_CBANK
	.align		4
        /*00b4*/ 	.byte	0x04, 0x0a
        /*00b6*/ 	.short	(.L_208 - .L_207)
	.align		4
.L_207:
        /*00b8*/ 	.word	index@(.nv.constant0._ZN5flash16flash_fwd_kernelI23Flash_fwd_kernel_traitsILi192ELi128ELi64ELi8ELb0ELb0EN7cutlass10bfloat16_tE19Flash_kernel_traitsILi192ELi128ELi64ELi8ES3_EELb0ELb0ELb0ELb0ELb0ELb1ELb1ELb0EEEvNS_16Flash_fwd_paramsE)
        /*00bc*/ 	.short	0x0210
        /*00be*/ 	.short	0x01d0


	//----- nvinfo : EIATTR_SW_WAR
	.align		4
.L_208:
        /*00c0*/ 	.byte	0x04, 0x36
        /*00c2*/ 	.short	(.L_210 - .L_209)
.L_209:
        /*00c4*/ 	.word	0x00000008
.L_210:


//--------------------- .nv.info._ZN5flash16flash_fwd_kernelI23Flash_fwd_kernel_traitsILi192ELi128ELi64ELi8ELb0ELb0EN7cutlass10bfloat16_tE19Flash_kernel_traitsILi192ELi128ELi64ELi8ES3_EELb0ELb0ELb0ELb0ELb0ELb0ELb0ELb0EEEvNS_16Flash_fwd_paramsE --------------------------
	.section	.nv.info._ZN5flash16flash_fwd_kernelI23Flash_fwd_kernel_traitsILi192ELi128ELi64ELi8ELb0ELb0EN7cutlass10bfloat16_tE19Flash_kernel_traitsILi192ELi128ELi64ELi8ES3_EELb0ELb0ELb0ELb0ELb0ELb0ELb0ELb0EEEvNS_16Flash_fwd_paramsE,"",@"SHT_CUDA_INFO"
	.sectionflags	@""
	.align	4


	//----- nvinfo : EIATTR_CUDA_API_VERSION
	.align		4
        /*0000*/ 	.byte	0x04, 0x37
        /*0002*/ 	.short	(.L_212 - .L_211)
.L_211:
        /*0004*/ 	.word	0x00000082


	//----- nvinfo : EIATTR_KPARAM_INFO
	.align		4
.L_212:
        /*0008*/ 	.byte	0x04, 0x17
        /*000a*/ 	.short	(.L_214 - .L_213)
.L_213:
        /*000c*/ 	.word	0x00000000
        /*0010*/ 	.short	0x0000
        /*0012*/ 	.short	0x0000
        /*0014*/ 	.byte	0x00, 0xf0, 0x41, 0x07


	//----- nvinfo : EIATTR_SPARSE_MMA_MASK
	.align		4
.L_214:
        /*0018*/ 	.byte	0x03, 0x50
        /*001a*/ 	.short	0x0000


	//----- nvinfo : EIATTR_MAXREG_COUNT
	.align		4
        /*001c*/ 	.byte	0x03, 0x1b
        /*001e*/ 	.short	0x00ff


	//----- nvinfo : EIATTR_NUM_BARRIERS
	.align		4
        /*0020*/ 	.byte	0x02, 0x4c
        /*0022*/ 	.byte	0x01
	.zero		1


	//----- nvinfo : EIATTR_MERCURY_ISA_VERSION
	.align		4
        /*0024*/ 	.byte	0x03, 0x5f
        /*0026*/ 	.short	0x0101


	//----- nvinfo : EIATTR_COOP_GROUP_MASK_REGIDS
	.align		4
        /*0028*/ 	.byte	0x04, 0x29
        /*002a*/ 	.short	(.L_216 - .L_215)


	//   ....[0]....
.L_215:
        /*002c*/ 	.word	0xffffffff


	//   ....[1]....
        /*0030*/ 	.word	0xffffffff


	//   ....[2]....
        /*0034*/ 	.word	0xffffffff


	//   ....[3]....
        /*0038*/ 	.word	0xffffffff


	//   ....[4]....
        /*003c*/ 	.word	0xffffffff


	//   ....[5]....
        /*0040*/ 	.word	0xffffffff


	//   ....[6]....
        /*0044*/ 	.word	0xffffffff


	//   ....[7]....
        /*0048*/ 	.word	0xffffffff


	//   ....[8]....
        /*004c*/ 	.word	0xffffffff


	//   ....[9]....
        /*0050*/ 	.word	0xffffffff


	//   ....[10]....
        /*0054*/ 	.word	0xffffffff


	//   ....[11]....
        /*0058*/ 	.word	0xffffffff


	//----- nvinfo : EIATTR_COOP_GROUP_INSTR_OFFSETS
	.align		4
.L_216:
        /*005c*/ 	.byte	0x04, 0x28
        /*005e*/ 	.short	(.L_218 - .L_217)


	//   ....[0]....
.L_217:
        /*0060*/ 	.word	0x00003880


	//   ....[1]....
        /*0064*/ 	.word	0x000038a0


	//   ....[2]....
        /*0068*/ 	.word	0x00003940


	//   ....[3]....
        /*006c*/ 	.word	0x00003950


	//   ....[4]....
        /*0070*/ 	.word	0x00005dd0


	//   ....[5]....
        /*0074*/ 	.word	0x00005df0


	//   ....[6]....
        /*0078*/ 	.word	0x00005e70


	//   ....[7]....
        /*007c*/ 	.word	0x00005e80


	//   ....[8]....
        /*0080*/ 	.word	0x00007550


	//   ....[9]....
        /*0084*/ 	.word	0x00007590


	//   ....[10]....
        /*0088*/ 	.word	0x000075f0


	//   ....[11]....
        /*008c*/ 	.word	0x00007600


	//----- nvinfo : EIATTR_EXIT_INSTR_OFFSETS
	.align		4
.L_218:
        /*0090*/ 	.byte	0x04, 0x1c
        /*0092*/ 	.short	(.L_220 - .L_219)


	//   ....[0]....
.L_219:
        /*0094*/ 	.word	0x00000370


	//   ....[1]....
        /*0098*/ 	.word	0x000090a0


	//   ....[2]....
        /*009c*/ 	.word	0x000091d0


	//   ....[3]....
        /*00a0*/ 	.word	0x000091f0


	//   ....[4]....
        /*00a4*/ 	.word	0x00009df0


	//   ....[5]....
        /*00a8*/ 	.word	0x00009e80


	//----- nvinfo : EIATTR_CRS_STACK_SIZE
	.align		4
.L_220:
        /*00ac*/ 	.byte	0x04, 0x1e
        /*00ae*/ 	.short	(.L_222 - .L_221)
.L_221:
        /*00b0*/ 	.word	0x00000000


	//----- nvinfo : EIATTR_CBANK_PARAM_SIZE
	.align		4
.L_222:
        /*00b4*/ 	.byte	0x03, 0x19
        /*00b6*/ 	.short	0x01d0


	//----- nvinfo : EIATTR_PARAM_CBANK
	.align		4
        /*00b8*/ 	.byte	0x04, 0x0a
        /*00ba*/ 	.short	(.L_224 - .L_223)
	.align		4
.L_223:
        /*00bc*/ 	.word	index@(.nv.constant0._ZN5flash16flash_fwd_kernelI23Flash_fwd_kernel_traitsILi192ELi128ELi64ELi8ELb0ELb0EN7cutlass10bfloat16_tE19Flash_kernel_traitsILi192ELi128ELi64ELi8ES3_EELb0ELb0ELb0ELb0ELb0ELb0ELb0ELb0EEEvNS_16Flash_fwd_paramsE)
        /*00c0*/ 	.short	0x0210
        /*00c2*/ 	.short	0x01d0


	//----- nvinfo : EIATTR_SW_WAR
	.align		4
.L_224:
        /*00c4*/ 	.byte	0x04, 0x36
        /*00c6*/ 	.short	(.L_226 - .L_225)
.L_225:
        /*00c8*/ 	.word	0x00000008
.L_226:


//--------------------- .nv.info._ZN5flash16flash_fwd_kernelI23Flash_fwd_kernel_traitsILi192ELi128ELi64ELi8ELb0ELb0EN7cutlass10bfloat16_tE19Flash_kernel_traitsILi192ELi128ELi64ELi8ES3_EELb0ELb0ELb0ELb0ELb0ELb0ELb1ELb0EEEvNS_16Flash_fwd_paramsE --------------------------
	.section	.nv.info._ZN5flash16flash_fwd_kernelI23Flash_fwd_kernel_traitsILi192ELi128ELi64ELi8ELb0ELb0EN7cutlass10bfloat16_tE19Flash_kernel_traitsILi192ELi128ELi64ELi8ES3_EELb0ELb0ELb0ELb0ELb0ELb0ELb1ELb0EEEvNS_16Flash_fwd_paramsE,"",@"SHT_CUDA_INFO"
	.sectionflags	@""
	.align	4


	//----- nvinfo : EIATTR_CUDA_API_VERSION
	.align		4
        /*0000*/ 	.byte	0x04, 0x37
        /*0002*/ 	.short	(.L_228 - .L_227)
.L_227:
        /*0004*/ 	.word	0x00000082


	//----- nvinfo : EIATTR_KPARAM_INFO
	.align		4
.L_228:
        /*0008*/ 	.byte	0x04, 0x17
        /*000a*/ 	.short	(.L_230 - .L_229)
.L_229:
        /*000c*/ 	.word	0x00000000
        /*0010*/ 	.short	0x0000
        /*0012*/ 	.short	0x0000
        /*0014*/ 	.byte	0x00, 0xf0, 0x41, 0x07


	//----- nvinfo : EIATTR_SPARSE_MMA_MASK
	.align		4
.L_230:
        /*0018*/ 	.byte	0x03, 0x50
        /*001a*/ 	.short	0x0000


	//----- nvinfo : EIATTR_MAXREG_COUNT
	.align		4
        /*001c*/ 	.byte	0x03, 0x1b
        /*001e*/ 	.short	0x00ff


	//----- nvinfo : EIATTR_NUM_BARRIERS
	.align		4
        /*0020*/ 	.byte	0x02, 0x4c
        /*0022*/ 	.byte	0x01
	.zero		1


	//----- nvinfo : EIATTR_MERCURY_ISA_VERSION
	.align		4
        /*0024*/ 	.byte	0x03, 0x5f
        /*0026*/ 	.short	0x0101


	//----- nvinfo : EIATTR_COOP_GROUP_MASK_REGIDS
	.align		4
        /*0028*/ 	.byte	0x04, 0x29
        /*002a*/ 	.short	(.L_232 - .L_231)


	//   ....[0]....
.L_231:
        /*002c*/ 	.word	0xffffffff


	//   ....[1]....
        /*0030*/ 	.word	0xffffffff


	//   ....[2]....
        /*0034*/ 	.word	0xffffffff


	//   ....[3]....
        /*0038*/ 	.word	0xffffffff


	//   ....[4]....
        /*003c*/ 	.word	0xffffffff


	//   ....[5]....
        /*0040*/ 	.word	0xffffffff


	//   ....[6]....
        /*0044*/ 	.word	0xffffffff


	//   ....[7]....
        /*0048*/ 	.word	0xffffffff


	//   ....[8]....
        /*004c*/ 	.word	0xffffffff


	//   ....[9]....
        /*0050*/ 	.word	0xffffffff


	//   ....[10]....
        /*0054*/ 	.word	0xffffffff


	//   ....[11]....
        /*0058*/ 	.word	0xffffffff


	//----- nvinfo : EIATTR_COOP_GROUP_INSTR_OFFSETS
	.align		4
.L_232:
        /*005c*/ 	.byte	0x04, 0x28
        /*005e*/ 	.short	(.L_234 - .L_233)


	//   ....[0]....
.L_233:
        /*0060*/ 	.word	0x00003c90


	//   ....[1]....
        /*0064*/ 	.word	0x00003cb0


	//   ....[2]....
        /*0068*/ 	.word	0x00003d50


	//   ....[3]....
        /*006c*/ 	.word	0x00003d60


	//   ....[4]....
        /*0070*/ 	.word	0x000065e0


	//   ....[5]....
        /*0074*/ 	.word	0x00006620


	//   ....[6]....
        /*0078*/ 	.word	0x000066b0


	//   ....[7]....
        /*007c*/ 	.word	0x000066c0


	//   ....[8]....
        /*0080*/ 	.word	0x00007d90


	//   ....[9]....
        /*0084*/ 	.word	0x00007dd0


	//   ....[10]....
        /*0088*/ 	.word	0x00007e30


	//   ....[11]....
        /*008c*/ 	.word	0x00007e40


	//----- nvinfo : EIATTR_EXIT_INSTR_OFFSETS
	.align		4
.L_234:
        /*0090*/ 	.byte	0x04, 0x1c
        /*0092*/ 	.short	(.L_236 - .L_235)


	//   ....[0]....
.L_235:
        /*0094*/ 	.word	0x00000370


	//   ....[1]....
        /*0098*/ 	.word	0x000098e0


	//   ....[2]....
        /*009c*/ 	.word	0x00009a10


	//   ....[3]....
        /*00a0*/ 	.word	0x00009a30


	//   ....[4]....
        /*00a4*/ 	.word	0x0000a630


	//   ....[5]....
        /*00a8*/ 	.word	0x0000a6c0


	//----- nvinfo : EIATTR_CRS_STACK_SIZE
	.align		4
.L_236:
        /*00ac*/ 	.byte	0x04, 0x1e
        /*00ae*/ 	.short	(.L_238 - .L_237)
.L_237:
        /*00b0*/ 	.word	0x00000000


	//----- nvinfo : EIATTR_CBANK_PARAM_SIZE
	.align		4
.L_238:
        /*00b4*/ 	.byte	0x03, 0x19
        /*00b6*/ 	.short	0x01d0


	//----- nvinfo : EIATTR_PARAM_CBANK
	.align		4
        /*00b8*/ 	.byte	0x04, 0x0a
        /*00ba*/ 	.short	(.L_240 - .L_239)
	.align		4
.L_239:
        /*00bc*/ 	.word	index@(.nv.constant0._ZN5flash16flash_fwd_kernelI23Flash_fwd_kernel_traitsILi192ELi128ELi64ELi8ELb0ELb0EN7cutlass10bfloat16_tE19Flash_kernel_traitsILi192ELi128ELi64ELi8ES3_EELb0ELb0ELb0ELb0ELb0ELb0ELb1ELb0EEEvNS_16Flash_fwd_paramsE)
        /*00c0*/ 	.short	0x0210
        /*00c2*/ 	.short	0x01d0


	//----- nvinfo : EIATTR_SW_WAR
	.align		4
.L_240:
        /*00c4*/ 	.byte	0x04, 0x36
        /*00c6*/ 	.short	(.L_242 - .L_241)
.L_241:
        /*00c8*/ 	.word	0x00000008
.L_242:


//--------------------- .nv.info._ZN5flash16flash_fwd_kernelI23Flash_fwd_kernel_traitsILi192ELi128ELi64ELi8ELb0ELb0EN7cutlass10bfloat16_tE19Flash_kernel_traitsILi192ELi128ELi64ELi8ES3_EELb0ELb0ELb0ELb1ELb0ELb0ELb0ELb0EEEvNS_16Flash_fwd_paramsE --------------------------
	.section	.nv.info._ZN5flash16flash_fwd_kernelI23Flash_fwd_kernel_traitsILi192ELi128ELi64ELi8ELb0ELb0EN7cutlass10bfloat16_tE19Flash_kernel_traitsILi192ELi128ELi64ELi8ES3_EELb0ELb0ELb0ELb1ELb0ELb0ELb0ELb0EEEvNS_16Flash_fwd_paramsE,"",@"SHT_CUDA_INFO"
	.sectionflags	@""
	.align	4


	//----- nvinfo : EIATTR_CUDA_API_VERSION
	.align		4
        /*0000*/ 	.byte	0x04, 0x37
        /*0002*/ 	.short	(.L_244 - .L_243)
.L_243:
        /*0004*/ 	.word	0x00000082


	//----- nvinfo : EIATTR_KPARAM_INFO
	.align		4
.L_244:
        /*0008*/ 	.byte	0x04, 0x17
        /*000a*/ 	.short	(.L_246 - .L_245)
.L_245:
        /*000c*/ 	.word	0x00000000
        /*0010*/ 	.short	0x0000
        /*0012*/ 	.short	0x0000
        /*0014*/ 	.byte	0x00, 0xf0, 0x41, 0x07


	//----- nvinfo : EIATTR_SPARSE_MMA_MASK
	.align		4
.L_246:
        /*0018*/ 	.byte	0x03, 0x50
        /*001a*/ 	.short	0x0000


	//----- nvinfo : EIATTR_MAXREG_COUNT
	.align		4
        /*001c*/ 	.byte	0x03, 0x1b
        /*001e*/ 	.short	0x00ff


	//----- nvinfo : EIATTR_NUM_BARRIERS
	.align		4
        /*0020*/ 	.byte	0x02, 0x4c
        /*0022*/ 	.byte	0x01
	.zero		1


	//----- nvinfo : EIATTR_MERCURY_ISA_VERSION
	.align		4
        /*0024*/ 	.byte	0x03, 0x5f
        /*0026*/ 	.short	0x0101


	//----- nvinfo : EIATTR_COOP_GROUP_MASK_REGIDS
	.align		4
        /*0028*/ 	.byte	0x04, 0x29
        /*002a*/ 	.short	(.L_248 - .L_247)


	//   ....[0]....
.L_247:
        /*002c*/ 	.word	0xffffffff


	//   ....[1]....
        /*0030*/ 	.word	0xffffffff


	//   ....[2]....
        /*0034*/ 	.word	0xffffffff


	//   ....[3]....
        /*0038*/ 	.word	0xffffffff


	//   ....[4]....
        /*003c*/ 	.word	0xffffffff


	//   ....[5]....
        /*0040*/ 	.word	0xffffffff


	//   ....[6]....
        /*0044*/ 	.word	0xffffffff


	//   ....[7]....
        /*0048*/ 	.word	0xffffffff


	//   ....[8]....
        /*004c*/ 	.word	0xffffffff


	//   ....[9]....
        /*0050*/ 	.word	0xffffffff


	//   ....[10]....
        /*0054*/ 	.word	0xffffffff


	//   ....[11]....
        /*0058*/ 	.word	0xffffffff


	//----- nvinfo : EIATTR_COOP_GROUP_INSTR_OFFSETS
	.align		4
.L_248:
        /*005c*/ 	.byte	0x04, 0x28
        /*005e*/ 	.short	(.L_250 - .L_249)


	//   ....[0]....
.L_249:
        /*0060*/ 	.word	0x00004210


	//   ....[1]....
        /*0064*/ 	.word	0x00004230


	//   ....[2]....
        /*0068*/ 	.word	0x000042d0


	//   ....[3]....
        /*006c*/ 	.word	0x000042e0


	//   ....[4]....
        /*0070*/ 	.word	0x00006e30


	//   ....[5]....
        /*0074*/ 	.word	0x00006e50


	//   ....[6]....
        /*0078*/ 	.word	0x00006ee0


	//   ....[7]....
        /*007c*/ 	.word	0x00006ef0


	//   ....[8]....
        /*0080*/ 	.word	0x000085d0


	//   ....[9]....
        /*0084*/ 	.word	0x00008610


	//   ....[10]....
        /*0088*/ 	.word	0x00008670


	//   ....[11]....
        /*008c*/ 	.word	0x00008680


	//----- nvinfo : EIATTR_EXIT_INSTR_OFFSETS
	.align		4
.L_250:
        /*0090*/ 	.byte	0x04, 0x1c
        /*0092*/ 	.short	(.L_252 - .L_251)


	//   ....[0]....
.L_251:
        /*0094*/ 	.word	0x00000370


	//   ....[1]....
        /*0098*/ 	.word	0x0000a150


	//   ....[2]....
        /*009c*/ 	.word	0x0000a280


	//   ....[3]....
        /*00a0*/ 	.word	0x0000a2a0


	//   ....[4]....
        /*00a4*/ 	.word	0x0000aeb0


	//   ....[5]....
        /*00a8*/ 	.word	0x0000af40


	//----- nvinfo : EIATTR_CRS_STACK_SIZE
	.align		4
.L_252:
        /*00ac*/ 	.byte	0x04, 0x1e
        /*00ae*/ 	.short	(.L_254 - .L_253)
.L_253:
        /*00b0*/ 	.word	0x00000000


	//----- nvinfo : EIATTR_CBANK_PARAM_SIZE
	.align		4
.L_254:
        /*00b4*/ 	.byte	0x03, 0x19
        /*00b6*/ 	.short	0x01d0


	//----- nvinfo : EIATTR_PARAM_CBANK
	.align		4
        /*00b8*/ 	.byte	0x04, 0x0a
        /*00ba*/ 	.short	(.L_256 - .L_255)
	.align		4
.L_255:
        /*00bc*/ 	.word	index@(.nv.constant0._ZN5flash16flash_fwd_kernelI23Flash_fwd_kernel_traitsILi192ELi128ELi64ELi8ELb0ELb0EN7cutlass10bfloat16_tE19Flash_kernel_traitsILi192ELi128ELi64ELi8ES3_EELb0ELb0ELb0ELb1ELb0ELb0ELb0ELb0EEEvNS_16Flash_fwd_paramsE)
        /*00c0*/ 	.short	0x0210
        /*00c2*/ 	.short	0x01d0


	//----- nvinfo : EIATTR_SW_WAR
	.align		4
.L_256:
        /*00c4*/ 	.byte	0x04, 0x36
        /*00c6*/ 	.short	(.L_258 - .L_257)
.L_257:
        /*00c8*/ 	.word	0x00000008
.L_258:


//--------------------- .nv.info._ZN5flash16flash_fwd_kernelI23Flash_fwd_kernel_traitsILi192ELi128ELi64ELi8ELb0ELb0EN7cutlass10bfloat16_tE19Flash_kernel_traitsILi192ELi128ELi64ELi8ES3_EELb0ELb0ELb0ELb1ELb0ELb0ELb1ELb0EEEvNS_16Flash_fwd_paramsE --------------------------
	.section	.nv.info._ZN5flash16flash_fwd_kernelI23Flash_fwd_kernel_traitsILi192ELi128ELi64ELi8ELb0ELb0EN7cutlass10bfloat16_tE19Flash_kernel_traitsILi192ELi128ELi64ELi8ES3_EELb0ELb0ELb0ELb1ELb0ELb0ELb1ELb0EEEvNS_16Flash_fwd_paramsE,"",@"SHT_CUDA_INFO"
	.sectionflags	@""
	.align	4


	//----- nvinfo : EIATTR_CUDA_API_VERSION
	.align		4
        /*0000*/ 	.byte	0x04, 0x37
        /*0002*/ 	.short	(.L_260 - .L_259)
.L_259:
        /*0004*/ 	.word	0x00000082


	//----- nvinfo : EIATTR_KPARAM_INFO
	.align		4
.L_260:
        /*0008*/ 	.byte	0x04, 0x17
        /*000a*/ 	.short	(.L_262 - .L_261)
.L_261:
        /*000c*/ 	.word	0x00000000
        /*0010*/ 	.short	0x0000
        /*0012*/ 	.short	0x0000
        /*0014*/ 	.byte	0x00, 0xf0, 0x41, 0x07


	//----- nvinfo : EIATTR_SPARSE_MMA_MASK
	.align		4
.L_262:
        /*0018*/ 	.byte	0x03, 0x50
        /*001a*/ 	.short	0x0000


	//----- nvinfo : EIATTR_MAXREG_COUNT
	.align		4
        /*001c*/ 	.byte	0x03, 0x1b
        /*001e*/ 	.short	0x00ff


	//----- nvinfo : EIATTR_NUM_BARRIERS
	.align		4
        /*0020*/ 	.byte	0x02, 0x4c
        /*0022*/ 	.byte	0x01
	.zero		1


	//----- nvinfo : EIATTR_MERCURY_ISA_VERSION
	.align		4
        /*0024*/ 	.byte	0x03, 0x5f
        /*0026*/ 	.short	0x0101


	//----- nvinfo : EIATTR_COOP_GROUP_MASK_REGIDS
	.align		4
        /*0028*/ 	.byte	0x04, 0x29
        /*002a*/ 	.short	(.L_264 - .L_263)


	//   ....[0]....
.L_263:
        /*002c*/ 	.word	0xffffffff


	//   ....[1]....
        /*0030*/ 	.word	0xffffffff


	//   ....[2]....
        /*0034*/ 	.word	0xffffffff


	//   ....[3]....
        /*0038*/ 	.word	0xffffffff


	//   ....[4]....
        /*003c*/ 	.word	0xffffffff


	//   ....[5]....
        /*0040*/ 	.word	0xffffffff


	//   ....[6]....
        /*0044*/ 	.word	0xffffffff


	//   ....[7]....
        /*0048*/ 	.word	0xffffffff


	//   ....[8]....
        /*004c*/ 	.word	0xffffffff


	//   ....[9]....
        /*0050*/ 	.word	0xffffffff


	//   ....[10]....
        /*0054*/ 	.word	0xffffffff


	//   ....[11]....
        /*0058*/ 	.word	0xffffffff


	//----- nvinfo : EIATTR_COOP_GROUP_INSTR_OFFSETS
	.align		4
.L_264:
        /*005c*/ 	.byte	0x04, 0x28
        /*005e*/ 	.short	(.L_266 - .L_265)


	//   ....[0]....
.L_265:
        /*0060*/ 	.word	0x00004610


	//   ....[1]....
        /*0064*/ 	.word	0x00004630


	//   ....[2]....
        /*0068*/ 	.word	0x000046d0


	//   ....[3]....
        /*006c*/ 	.word	0x000046e0


	//   ....[4]....
        /*0070*/ 	.word	0x00007640


	//   ....[5]....
        /*0074*/ 	.word	0x00007660


	//   ....[6]....
        /*0078*/ 	.word	0x000076f0


	//   ....[7]....
        /*007c*/ 	.word	0x00007700


	//   ....[8]....
        /*0080*/ 	.word	0x00008de0


	//   ....[9]....
        /*0084*/ 	.word	0x00008e20


	//   ....[10]....
        /*0088*/ 	.word	0x00008e80


	//   ....[11]....
        /*008c*/ 	.word	0x00008e90


	//----- nvinfo : EIATTR_EXIT_INSTR_OFFSETS
	.align		4
.L_266:
        /*0090*/ 	.byte	0x04, 0x1c
        /*0092*/ 	.short	(.L_268 - .L_267)


	//   ....[0]....
.L_267:
        /*0094*/ 	.word	0x00000370


	//   ....[1]....
        /*0098*/ 	.word	0x0000a960


	//   ....[2]....
        /*009c*/ 	.word	0x0000aa90


	//   ....[3]....
        /*00a0*/ 	.word	0x0000aab0


	//   ....[4]....
        /*00a4*/ 	.word	0x0000b6c0


	//   ....[5]....
        /*00a8*/ 	.word	0x0000b750


	//----- nvinfo : EIATTR_CRS_STACK_SIZE
	.align		4
.L_268:
        /*00ac*/ 	.byte	0x04, 0x1e
        /*00ae*/ 	.short	(.L_270 - .L_269)
.L_269:
        /*00b0*/ 	.word	0x00000000


	//----- nvinfo : EIATTR_CBANK_PARAM_SIZE
	.align		4
.L_270:
        /*00b4*/ 	.byte	0x03, 0x19
        /*00b6*/ 	.short	0x01d0


	//----- nvinfo : EIATTR_PARAM_CBANK
	.align		4
        /*00b8*/ 	.byte	0x04, 0x0a
        /*00ba*/ 	.short	(.L_272 - .L_271)
	.align		4
.L_271:
        /*00bc*/ 	.word	index@(.nv.constant0._ZN5flash16flash_fwd_kernelI23Flash_fwd_kernel_traitsILi192ELi128ELi64ELi8ELb0ELb0EN7cutlass10bfloat16_tE19Flash_kernel_traitsILi192ELi128ELi64ELi8ES3_EELb0ELb0ELb0ELb1ELb0ELb0ELb1ELb0EEEvNS_16Flash_fwd_paramsE)
        /*00c0*/ 	.short	0x0210
        /*00c2*/ 	.short	0x01d0


	//----- nvinfo : EIATTR_SW_WAR
	.align		4
.L_272:
        /*00c4*/ 	.byte	0x04, 0x36
        /*00c6*/ 	.short	(.L_274 - .L_273)
.L_273:
        /*00c8*/ 	.word	0x00000008
.L_274:


//--------------------- .nv.info._ZN5flash16flash_fwd_kernelI23Flash_fwd_kernel_traitsILi192ELi128ELi64ELi8ELb0ELb0EN7cutlass10bfloat16_tE19Flash_kernel_traitsILi192ELi128ELi64ELi8ES3_EELb0ELb0ELb1ELb0ELb0ELb1ELb0ELb0EEEvNS_16Flash_fwd_paramsE --------------------------
	.section	.nv.info._ZN5flash16flash_fwd_kernelI23Flash_fwd_kernel_traitsILi192ELi128ELi64ELi8ELb0ELb0EN7cutlass10bfloat16_tE19Flash_kernel_traitsILi192ELi128ELi64ELi8ES3_EELb0ELb0ELb1ELb0ELb0ELb1ELb0ELb0EEEvNS_16Flash_fwd_paramsE,"",@"SHT_CUDA_INFO"
	.sectionflags	@""
	.align	4


	//----- nvinfo : EIATTR_CUDA_API_VERSION
	.align		4
        /*0000*/ 	.byte	0x04, 0x37
        /*0002*/ 	.short	(.L_276 - .L_275)
.L_275:
        /*0004*/ 	.word	0x00000082


	//----- nvinfo : EIATTR_KPARAM_INFO
	.align		4
.L_276:
        /*0008*/ 	.byte	0x04, 0x17
        /*000a*/ 	.short	(.L_278 - .L_277)
.L_277:
        /*000c*/ 	.word	0x00000000
        /*0010*/ 	.short	0x0000
        /*0012*/ 	.short	0x0000
        /*0014*/ 	.byte	0x00, 0xf0, 0x41, 0x07


	//----- nvinfo : EIATTR_SPARSE_MMA_MASK
	.align		4
.L_278:
        /*0018*/ 	.byte	0x03, 0x50
        /*001a*/ 	.short	0x0000


	//----- nvinfo : EIATTR_MAXREG_COUNT
	.align		4
        /*001c*/ 	.byte	0x03, 0x1b
        /*001e*/ 	.short	0x00ff


	//----- nvinfo : EIATTR_NUM_BARRIERS
	.align		4
        /*0020*/ 	.byte	0x02, 0x4c
        /*0022*/ 	.byte	0x01
	.zero		1


	//----- nvinfo : EIATTR_MERCURY_ISA_VERSION
	.align		4
        /*0024*/ 	.byte	0x03, 0x5f
        /*0026*/ 	.short	0x0101


	//----- nvinfo : EIATTR_COOP_GROUP_MASK_REGIDS
	.align		4
        /*0028*/ 	.byte	0x04, 0x29
        /*002a*/ 	.short	(.L_280 - .L_279)


	//   ....[0]....
.L_279:
        /*002c*/ 	.word	0xffffffff


	//   ....[1]....
        /*0030*/ 	.word	0xffffffff


	//   ....[2]....
        /*0034*/ 	.word	0xffffffff


	//   ....[3]....
        /*0038*/ 	.word	0xffffffff


	//   ....[4]....
        /*003c*/ 	.word	0xffffffff


	//   ....[5]....
        /*0040*/ 	.word	0xffffffff


	//   ....[6]....
        /*0044*/ 	.word	0xffffffff


	//   ....[7]....
        /*0048*/ 	.word	0xffffffff


	//   ....[8]....
        /*004c*/ 	.word	0xffffffff


	//   ....[9]....
        /*0050*/ 	.word	0xffffffff


	//   ....[10]....
        /*0054*/ 	.word	0xffffffff


	//   ....[11]....
        /*0058*/ 	.word	0xffffffff


	//   ....[12]....
        /*005c*/ 	.word	0xffffffff


	//   ....[13]....
        /*0060*/ 	.word	0xffffffff


	//   ....[14]....
        /*0064*/ 	.word	0xffffffff


	//   ....[15]....
        /*0068*/ 	.word	0xffffffff


	//   ....[16]....
        /*006c*/ 	.word	0xffffffff


	//   ....[17]....
        /*0070*/ 	.word	0xffffffff


	//   ....[18]....
        /*0074*/ 	.word	0xffffffff


	//   ....[19]....
        /*0078*/ 	.word	0xffffffff


	//----- nvinfo : EIATTR_COOP_GROUP_INSTR_OFFSETS
	.align		4
.L_280:
        /*007c*/ 	.byte	0x04, 0x28
        /*007e*/ 	.short	(.L_282 - .L_281)


	//   ....[0]....
.L_281:
        /*0080*/ 	.word	0x00003ba0


	//   ....[1]....
        /*0084*/ 	.word	0x00003cd0


	//   ....[2]....
        /*0088*/ 	.word	0x00003d00


	//   ....[3]....
        /*008c*/ 	.word	0x00003e90


	//   ....[4]....
        /*0090*/ 	.word	0x000064a0


	//   ....[5]....
        /*0094*/ 	.word	0x00006570


	//   ....[6]....
        /*0098*/ 	.word	0x00006590


	//   ....[7]....
        /*009c*/ 	.word	0x000065c0


	//   ....[8]....
        /*00a0*/ 	.word	0x000092e0


	//   ....[9]....
        /*00a4*/ 	.word	0x00009390


	//   ....[10]....
        /*00a8*/ 	.word	0x000093b0


	//   ....[11]....
        /*00ac*/ 	.word	0x000093d0


	//   ....[12]....
        /*00b0*/ 	.word	0x0000c190


	//   ....[13]....
        /*00b4*/ 	.word	0x0000c280


	//   ....[14]....
        /*00b8*/ 	.word	0x0000c300


	//   ....[15]....
        /*00bc*/ 	.word	0x0000c310


	//   ....[16]....
        /*00c0*/ 	.word	0x0000da00


	//   ....[17]....
        /*00c4*/ 	.word	0x0000da40


	//   ....[18]....
        /*00c8*/ 	.word	0x0000dac0


	//   ....[19]....
        /*00cc*/ 	.word	0x0000dad0


	//----- nvinfo : EIATTR_EXIT_INSTR_OFFSETS
	.align		4
.L_282:
        /*00d0*/ 	.byte	0x04, 0x1c
        /*00d2*/ 	.short	(.L_284 - .L_283)


	//   ....[0]....
.L_283:
        /*00d4*/ 	.word	0x000004b0


	//   ....[1]....
        /*00d8*/ 	.word	0x00001120


	//   ....[2]....
        /*00dc*/ 	.word	0x000011b0


	//   ....[3]....
        /*00e0*/ 	.word	0x0000f4d0


	//   ....[4]....
        /*00e4*/ 	.word	0x0000f5d0


	//----- nvinfo : EIATTR_CRS_STACK_SIZE
	.align		4
.L_284:
        /*00e8*/ 	.byte	0x04, 0x1e
        /*00ea*/ 	.short	(.L_286 - .L_285)
.L_285:
        /*00ec*/ 	.word	0x00000000


	//----- nvinfo : EIATTR_CBANK_PARAM_SIZE
	.align		4
.L_286:
        /*00f0*/ 	.byte	0x03, 0x19
        /*00f2*/ 	.short	0x01d0


	//----- nvinfo : EIATTR_PARAM_CBANK
	.align		4
        /*00f4*/ 	.byte	0x04, 0x0a
        /*00f6*/ 	.short	(.L_288 - .L_287)
	.align		4
.L_287:
        /*00f8*/ 	.word	index@(.nv.constant0._ZN5flash16flash_fwd_kernelI23Flash_fwd_kernel_traitsILi192ELi128ELi64ELi8ELb0ELb0EN7cutlass10bfloat16_tE19Flash_kernel_traitsILi192ELi128ELi64ELi8ES3_EELb0ELb0ELb1ELb0ELb0ELb1ELb0ELb0EEEvNS_16Flash_fwd_paramsE)
        /*00fc*/ 	.short	0x0210
        /*00fe*/ 	.short	0x01d0


	//----- nvinfo : EIATTR_SW_WAR
	.align		4
.L_288:
        /*0100*/ 	.byte	0x04, 0x36
        /*0102*/ 	.short	(.L_290 - .L_289)
.L_289:
        /*0104*/ 	.word	0x00000008
.L_290:


//--------------------- .nv.info._ZN5flash16flash_fwd_kernelI23Flash_fwd_kernel_traitsILi192ELi128ELi64ELi8ELb0ELb0EN7cutlass10bfloat16_tE19Flash_kernel_traitsILi192ELi128ELi64ELi8ES3_EELb0ELb0ELb1ELb0ELb0ELb1ELb1ELb0EEEvNS_16Flash_fwd_paramsE --------------------------
	.section	.nv.info._ZN5flash16flash_fwd_kernelI23Flash_fwd_kernel_traitsILi192ELi128ELi64ELi8ELb0ELb0EN7cutlass10bfloat16_tE19Flash_kernel_traitsILi192ELi128ELi64ELi8ES3_EELb0ELb0ELb1ELb0ELb0ELb1ELb1ELb0EEEvNS_16Flash_fwd_paramsE,"",@"SHT_CUDA_INFO"
	.sectionflags	@""
	.align	4


	//----- nvinfo : EIATTR_CUDA_API_VERSION
	.align		4
        /*0000*/ 	.byte	0x04, 0x37
        /*0002*/ 	.short	(.L_292 - .L_291)
.L_291:
        /*0004*/ 	.word	0x00000082


	//----- nvinfo : EIATTR_KPARAM_INFO
	.align		4
.L_292:
        /*0008*/ 	.byte	0x04, 0x17
        /*000a*/ 	.short	(.L_294 - .L_293)
.L_293:
        /*000c*/ 	.word	0x00000000
        /*0010*/ 	.short	0x0000
        /*0012*/ 	.short	0x0000
        /*0014*/ 	.byte	0x00, 0xf0, 0x41, 0x07


	//----- nvinfo : EIATTR_SPARSE_MMA_MASK
	.align		4
.L_294:
        /*0018*/ 	.byte	0x03, 0x50
        /*001a*/ 	.short	0x0000


	//----- nvinfo : EIATTR_MAXREG_COUNT
	.align		4
        /*001c*/ 	.byte	0x03, 0x1b
        /*001e*/ 	.short	0x00ff


	//----- nvinfo : EIATTR_NUM_BARRIERS
	.align		4
        /*0020*/ 	.byte	0x02, 0x4c
        /*0022*/ 	.byte	0x01
	.zero		1


	//----- nvinfo : EIATTR_MERCURY_ISA_VERSION
	.align		4
        /*0024*/ 	.byte	0x03, 0x5f
        /*0026*/ 	.short	0x0101


	//----- nvinfo : EIATTR_COOP_GROUP_MASK_REGIDS
	.align		4
        /*0028*/ 	.byte	0x04, 0x29
        /*002a*/ 	.short	(.L_296 - .L_295)


	//   ....[0]....
.L_295:
        /*002c*/ 	.word	0xffffffff


	//   ....[1]....
        /*0030*/ 	.word	0xffffffff


	//   ....[2]....
        /*0034*/ 	.word	0xffffffff


	//   ....[3]....
        /*0038*/ 	.word	0xffffffff


	//   ....[4]....
        /*003c*/ 	.word	0xffffffff


	//   ....[5]....
        /*0040*/ 	.word	0xffffffff


	//   ....[6]....
        /*0044*/ 	.word	0xffffffff


	//   ....[7]....
        /*0048*/ 	.word	0xffffffff


	//   ....[8]....
        /*004c*/ 	.word	0xffffffff


	//   ....[9]....
        /*0050*/ 	.word	0xffffffff


	//   ....[10]....
        /*0054*/ 	.word	0xffffffff


	//   ....[11]....
        /*0058*/ 	.word	0xffffffff


	//   ....[12]....
        /*005c*/ 	.word	0xffffffff


	//   ....[13]....
        /*0060*/ 	.word	0xffffffff


	//   ....[14]....
        /*0064*/ 	.word	0xffffffff


	//   ....[15]....
        /*0068*/ 	.word	0xffffffff


	//   ....[16]....
        /*006c*/ 	.word	0xffffffff


	//   ....[17]....
        /*0070*/ 	.word	0xffffffff


	//   ....[18]....
        /*0074*/ 	.word	0xffffffff


	//   ....[19]....
        /*0078*/ 	.word	0xffffffff


	//----- nvinfo : EIATTR_COOP_GROUP_INSTR_OFFSETS
	.align		4
.L_296:
        /*007c*/ 	.byte	0x04, 0x28
        /*007e*/ 	.short	(.L_298 - .L_297)


	//   ....[0]....
.L_297:
        /*0080*/ 	.word	0x00003ff0


	//   ....[1]....
        /*0084*/ 	.word	0x000040f0


	//   ....[2]....
        /*0088*/ 	.word	0x00004120


	//   ....[3]....
        /*008c*/ 	.word	0x00004270


	//   ....[4]....
        /*0090*/ 	.word	0x00006cb0


	//   ....[5]....
        /*0094*/ 	.word	0x00006d70


	//   ....[6]....
        /*0098*/ 	.word	0x00006d90


	//   ....[7]....
        /*009c*/ 	.word	0x00006db0


	//   ....[8]....
        /*00a0*/ 	.word	0x00009ee0


	//   ....[9]....
        /*00a4*/ 	.word	0x00009fb0


	//   ....[10]....
        /*00a8*/ 	.word	0x00009fc0


	//   ....[11]....
        /*00ac*/ 	.word	0x00009ff0


	//   ....[12]....
        /*00b0*/ 	.word	0x0000d1b0


	//   ....[13]....
        /*00b4*/ 	.word	0x0000d2a0


	//   ....[14]....
        /*00b8*/ 	.word	0x0000d320


	//   ....[15]....
        /*00bc*/ 	.word	0x0000d330


	//   ....[16]....
        /*00c0*/ 	.word	0x0000ea20


	//   ....[17]....
        /*00c4*/ 	.word	0x0000ea60


	//   ....[18]....
        /*00c8*/ 	.word	0x0000eae0


	//   ....[19]....
        /*00cc*/ 	.word	0x0000eaf0


	//----- nvinfo : EIATTR_EXIT_INSTR_OFFSETS
	.align		4
.L_298:
        /*00d0*/ 	.byte	0x04, 0x1c
        /*00d2*/ 	.short	(.L_300 - .L_299)


	//   ....[0]....
.L_299:
        /*00d4*/ 	.word	0x000004b0


	//   ....[1]....
        /*00d8*/ 	.word	0x00001120


	//   ....[2]....
        /*00dc*/ 	.word	0x000011b0


	//   ....[3]....
        /*00e0*/ 	.word	0x000104f0


	//   ....[4]....
        /*00e4*/ 	.word	0x000105f0


	//----- nvinfo : EIATTR_CRS_STACK_SIZE
	.align		4
.L_300:
        /*00e8*/ 	.byte	0x04, 0x1e
        /*00ea*/ 	.short	(.L_302 - .L_301)
.L_301:
        /*00ec*/ 	.word	0x00000000


	//----- nvinfo : EIATTR_CBANK_PARAM_SIZE
	.align		4
.L_302:
        /*00f0*/ 	.byte	0x03, 0x19
        /*00f2*/ 	.short	0x01d0


	//----- nvinfo : EIATTR_PARAM_CBANK
	.align		4
        /*00f4*/ 	.byte	0x04, 0x0a
        /*00f6*/ 	.short	(.L_304 - .L_303)
	.align		4
.L_303:
        /*00f8*/ 	.word	index@(.nv.constant0._ZN5flash16flash_fwd_kernelI23Flash_fwd_kernel_traitsILi192ELi128ELi64ELi8ELb0ELb0EN7cutlass10bfloat16_tE19Flash_kernel_traitsILi192ELi128ELi64ELi8ES3_EELb0ELb0ELb1ELb0ELb0ELb1ELb1ELb0EEEvNS_16Flash_fwd_paramsE)
        /*00fc*/ 	.short	0x0210
        /*00fe*/ 	.short	0x01d0


	//----- nvinfo : EIATTR_SW_WAR
	.align		4
.L_304:
        /*0100*/ 	.byte	0x04, 0x36
        /*0102*/ 	.short	(.L_306 - .L_305)
.L_305:
        /*0104*/ 	.word	0x00000008
.L_306:


//--------------------- .nv.info._ZN5flash16flash_fwd_kernelI23Flash_fwd_kernel_traitsILi192ELi128ELi64ELi8ELb0ELb0EN7cutlass10bfloat16_tE19Flash_kernel_traitsILi192ELi128ELi64ELi8ES3_EELb0ELb0ELb1ELb0ELb0ELb0ELb0ELb0EEEvNS_16Flash_fwd_paramsE --------------------------
	.section	.nv.info._ZN5flash16flash_fwd_kernelI23Flash_fwd_kernel_traitsILi192ELi128ELi64ELi8ELb0ELb0EN7cutlass10bfloat16_tE19Flash_kernel_traitsILi192ELi128ELi64ELi8ES3_EELb0ELb0ELb1ELb0ELb0ELb0ELb0ELb0EEEvNS_16Flash_fwd_paramsE,"",@"SHT_CUDA_INFO"
	.sectionflags	@""
	.align	4


	//----- nvinfo : EIATTR_CUDA_API_VERSION
	.align		4
        /*0000*/ 	.byte	0x04, 0x37
        /*0002*/ 	.short	(.L_308 - .L_307)
.L_307:
        /*0004*/ 	.word	0x00000082


	//----- nvinfo : EIATTR_KPARAM_INFO
	.align		4
.L_308:
        /*0008*/ 	.byte	0x04, 0x17
        /*000a*/ 	.short	(.L_310 - .L_309)
.L_309:
        /*000c*/ 	.word	0x00000000
        /*0010*/ 	.short	0x0000
        /*0012*/ 	.short	0x0000
        /*0014*/ 	.byte	0x00, 0xf0, 0x41, 0x07


	//----- nvinfo : EIATTR_SPARSE_MMA_MASK
	.align		4
.L_310:
        /*0018*/ 	.byte	0x03, 0x50
        /*001a*/ 	.short	0x0000


	//----- nvinfo : EIATTR_MAXREG_COUNT
	.align		4
        /*001c*/ 	.byte	0x03, 0x1b
        /*001e*/ 	.short	0x00ff


	//----- nvinfo : EIATTR_NUM_BARRIERS
	.align		4
        /*0020*/ 	.byte	0x02, 0x4c
        /*0022*/ 	.byte	0x01
	.zero		1


	//----- nvinfo : EIATTR_MERCURY_ISA_VERSION
	.align		4
        /*0024*/ 	.byte	0x03, 0x5f
        /*0026*/ 	.short	0x0101


	//----- nvinfo : EIATTR_COOP_GROUP_MASK_REGIDS
	.align		4
        /*0028*/ 	.byte	0x04, 0x29
        /*002a*/ 	.short	(.L_312 - .L_311)


	//   ....[0]....
.L_311:
        /*002c*/ 	.word	0xffffffff


	//   ....[1]....
        /*0030*/ 	.word	0xffffffff


	//   ....[2]....
        /*0034*/ 	.word	0xffffffff


	//   ....[3]....
        /*0038*/ 	.word	0xffffffff


	//   ....[4]....
        /*003c*/ 	.word	0xffffffff


	//   ....[5]....
        /*0040*/ 	.word	0xffffffff


	//   ....[6]....
        /*0044*/ 	.word	0xffffffff


	//   ....[7]....
        /*0048*/ 	.word	0xffffffff


	//   ....[8]....
        /*004c*/ 	.word	0xffffffff


	//   ....[9]....
        /*0050*/ 	.word	0xffffffff


	//   ....[10]....
        /*0054*/ 	.word	0xffffffff


	//   ....[11]....
        /*0058*/ 	.word	0xffffffff


	//   ....[12]....
        /*005c*/ 	.word	0xffffffff


	//   ....[13]....
        /*0060*/ 	.word	0xffffffff


	//   ....[14]....
        /*0064*/ 	.word	0xffffffff


	//   ....[15]....
        /*0068*/ 	.word	0xffffffff


	//   ....[16]....
        /*006c*/ 	.word	0xffffffff


	//   ....[17]....
        /*0070*/ 	.word	0xffffffff


	//   ....[18]....
        /*0074*/ 	.word	0xffffffff


	//   ....[19]....
        /*0078*/ 	.word	0xffffffff


	//----- nvinfo : EIATTR_COOP_GROUP_INSTR_OFFSETS
	.align		4
.L_312:
        /*007c*/ 	.byte	0x04, 0x28
        /*007e*/ 	.short	(.L_314 - .L_313)


	//   ....[0]....
.L_313:
        /*0080*/ 	.word	0x00004c30


	//   ....[1]....
        /*0084*/ 	.word	0x00004c50


	//   ....[2]....
        /*0088*/ 	.word	0x00004cf0


	//   ....[3]....
        /*008c*/ 	.word	0x00004d00


	//   ....[4]....
        /*0090*/ 	.word	0x000078d0


	//   ....[5]....
        /*0094*/ 	.word	0x000078e0


	//   ....[6]....
        /*0098*/ 	.word	0x00007920


	//   ....[7]....
        /*009c*/ 	.word	0x00007930


	//   ....[8]....
        /*00a0*/ 	.word	0x0000aaf0


	//   ....[9]....
        /*00a4*/ 	.word	0x0000abd0


	//   ....[10]....
        /*00a8*/ 	.word	0x0000abe0


	//   ....[11]....
        /*00ac*/ 	.word	0x0000ac10


	//   ....[12]....
        /*00b0*/ 	.word	0x0000de70


	//   ....[13]....
        /*00b4*/ 	.word	0x0000df60


	//   ....[14]....
        /*00b8*/ 	.word	0x0000dfe0


	//   ....[15]....
        /*00bc*/ 	.word	0x0000dff0


	//   ....[16]....
        /*00c0*/ 	.word	0x0000f6e0


	//   ....[17]....
        /*00c4*/ 	.word	0x0000f720


	//   ....[18]....
        /*00c8*/ 	.word	0x0000f7a0


	//   ....[19]....
        /*00cc*/ 	.word	0x0000f7d0


	//----- nvinfo : EIATTR_EXIT_INSTR_OFFSETS
	.align		4
.L_314:
        /*00d0*/ 	.byte	0x04, 0x1c
        /*00d2*/ 	.short	(.L_316 - .L_315)


	//   ....[0]....
.L_315:
        /*00d4*/ 	.word	0x000004a0


	//   ....[1]....
        /*00d8*/ 	.word	0x00001250


	//   ....[2]....
        /*00dc*/ 	.word	0x000012e0


	//   ....[3]....
        /*00e0*/ 	.word	0x000112a0


	//   ....[4]....
        /*00e4*/ 	.word	0x000113d0


	//   ....[5]....
        /*00e8*/ 	.word	0x000113f0


	//----- nvinfo : EIATTR_CRS_STACK_SIZE
	.align		4
.L_316:
        /*00ec*/ 	.byte	0x04, 0x1e
        /*00ee*/ 	.short	(.L_318 - .L_317)
.L_317:
        /*00f0*/ 	.word	0x00000000


	//----- nvinfo : EIATTR_CBANK_PARAM_SIZE
	.align		4
.L_318:
        /*00f4*/ 	.byte	0x03, 0x19
        /*00f6*/ 	.short	0x01d0


	//----- nvinfo : EIATTR_PARAM_CBANK
	.align		4
        /*00f8*/ 	.byte	0x04, 0x0a
        /*00fa*/ 	.short	(.L_320 - .L_319)
	.align		4
.L_319:
        /*00fc*/ 	.word	index@(.nv.constant0._ZN5flash16flash_fwd_kernelI23Flash_fwd_kernel_traitsILi192ELi128ELi64ELi8ELb0ELb0EN7cutlass10bfloat16_tE19Flash_kernel_traitsILi192ELi128ELi64ELi8ES3_EELb0ELb0ELb1ELb0ELb0ELb0ELb0ELb0EEEvNS_16Flash_fwd_paramsE)
        /*0100*/ 	.short	0x0210
        /*0102*/ 	.short	0x01d0


	//----- nvinfo : EIATTR_SW_WAR
	.align		4
.L_320:
        /*0104*/ 	.byte	0x04, 0x36
        /*0106*/ 	.short	(.L_322 - .L_321)
.L_321:
        /*0108*/ 	.word	0x00000008
.L_322:


//--------------------- .nv.info._ZN5flash16flash_fwd_kernelI23Flash_fwd_kernel_traitsILi192ELi128ELi64ELi8ELb0ELb0EN7cutlass10bfloat16_tE19Flash_kernel_traitsILi192ELi128ELi64ELi8ES3_EELb0ELb0ELb1ELb0ELb0ELb0ELb1ELb0EEEvNS_16Flash_fwd_paramsE --------------------------
	.section	.nv.info._ZN5flash16flash_fwd_kernelI23Flash_fwd_kernel_traitsILi192ELi128ELi64ELi8ELb0ELb0EN7cutlass10bfloat16_tE19Flash_kernel_traitsILi192ELi128ELi64ELi8ES3_EELb0ELb0ELb1ELb0ELb0ELb0ELb1ELb0EEEvNS_16Flash_fwd_paramsE,"",@"SHT_CUDA_INFO"
	.sectionflags	@""
	.align	4


	//----- nvinfo : EIATTR_CUDA_API_VERSION
	.align		4
        /*0000*/ 	.byte	0x04, 0x37
        /*0002*/ 	.short	(.L_324 - .L_323)
.L_323:
        /*0004*/ 	.word	0x00000082


	//----- nvinfo : EIATTR_KPARAM_INFO
	.align		4
.L_324:
        /*0008*/ 	.byte	0x04, 0x17
        /*000a*/ 	.short	(.L_326 - .L_325)
.L_325:
        /*000c*/ 	.word	0x00000000
        /*0010*/ 	.short	0x0000
        /*0012*/ 	.short	0x0000
        /*0014*/ 	.byte	0x00, 0xf0, 0x41, 0x07


	//----- nvinfo : EIATTR_SPARSE_MMA_MASK
	.align		4
.L_326:
        /*0018*/ 	.byte	0x03, 0x50
        /*001a*/ 	.short	0x0000


	//----- nvinfo : EIATTR_MAXREG_COUNT
	.align		4
        /*001c*/ 	.byte	0x03, 0x1b
        /*001e*/ 	.short	0x00ff


	//----- nvinfo : EIATTR_NUM_BARRIERS
	.align		4
        /*0020*/ 	.byte	0x02, 0x4c
        /*0022*/ 	.byte	0x01
	.zero		1


	//----- nvinfo : EIATTR_MERCURY_ISA_VERSION
	.align		4
        /*0024*/ 	.byte	0x03, 0x5f
        /*0026*/ 	.short	0x0101


	//----- nvinfo : EIATTR_COOP_GROUP_MASK_REGIDS
	.align		4
        /*0028*/ 	.byte	0x04, 0x29
        /*002a*/ 	.short	(.L_328 - .L_327)


	//   ....[0]....
.L_327:
        /*002c*/ 	.word	0xffffffff


	//   ....[1]....
        /*0030*/ 	.word	0xffffffff


	//   ....[2]....
        /*0034*/ 	.word	0xffffffff


	//   ....[3]....
        /*0038*/ 	.word	0xffffffff


	//   ....[4]....
        /*003c*/ 	.word	0xffffffff


	//   ....[5]....
        /*0040*/ 	.word	0xffffffff


	//   ....[6]....
        /*0044*/ 	.word	0xffffffff


	//   ....[7]....
        /*0048*/ 	.word	0xffffffff


	//   ....[8]....
        /*004c*/ 	.word	0xffffffff


	//   ....[9]....
        /*0050*/ 	.word	0xffffffff


	//   ....[10]....
        /*0054*/ 	.word	0xffffffff


	//   ....[11]....
        /*0058*/ 	.word	0xffffffff


	//   ....[12]....
        /*005c*/ 	.word	0xffffffff


	//   ....[13]....
        /*0060*/ 	.word	0xffffffff


	//   ....[14]....
        /*0064*/ 	.word	0xffffffff


	//   ....[15]....
        /*0068*/ 	.word	0xffffffff


	//   ....[16]....
        /*006c*/ 	.word	0xffffffff


	//   ....[17]....
        /*0070*/ 	.word	0xffffffff


	//   ....[18]....
        /*0074*/ 	.word	0xffffffff


	//   ....[19]....
        /*0078*/ 	.word	0xffffffff


	//----- nvinfo : EIATTR_COOP_GROUP_INSTR_OFFSETS
	.align		4
.L_328:
        /*007c*/ 	.byte	0x04, 0x28
        /*007e*/ 	.short	(.L_330 - .L_329)


	//   ....[0]....
.L_329:
        /*0080*/ 	.word	0x00005040


	//   ....[1]....
        /*0084*/ 	.word	0x00005060


	//   ....[2]....
        /*0088*/ 	.word	0x00005100


	//   ....[3]....
        /*008c*/ 	.word	0x00005110


	//   ....[4]....
        /*0090*/ 	.word	0x000080c0


	//   ....[5]....
        /*0094*/ 	.word	0x000080d0


	//   ....[6]....
        /*0098*/ 	.word	0x00008110


	//   ....[7]....
        /*009c*/ 	.word	0x00008120


	//   ....[8]....
        /*00a0*/ 	.word	0x0000b770


	//   ....[9]....
        /*00a4*/ 	.word	0x0000b780


	//   ....[10]....
        /*00a8*/ 	.word	0x0000b7b0


	//   ....[11]....
        /*00ac*/ 	.word	0x0000b7c0


	//   ....[12]....
        /*00b0*/ 	.word	0x0000ee70


	//   ....[13]....
        /*00b4*/ 	.word	0x0000ef60


	//   ....[14]....
        /*00b8*/ 	.word	0x0000efe0


	//   ....[15]....
        /*00bc*/ 	.word	0x0000eff0


	//   ....[16]....
        /*00c0*/ 	.word	0x000106e0


	//   ....[17]....
        /*00c4*/ 	.word	0x00010720


	//   ....[18]....
        /*00c8*/ 	.word	0x000107a0


	//   ....[19]....
        /*00cc*/ 	.word	0x000107d0


	//----- nvinfo : EIATTR_EXIT_INSTR_OFFSETS
	.align		4
.L_330:
        /*00d0*/ 	.byte	0x04, 0x1c
        /*00d2*/ 	.short	(.L_332 - .L_331)


	//   ....[0]....
.L_331:
        /*00d4*/ 	.word	0x000004a0


	//   ....[1]....
        /*00d8*/ 	.word	0x00001250


	//   ....[2]....
        /*00dc*/ 	.word	0x000012e0


	//   ....[3]....
        /*00e0*/ 	.word	0x000122a0


	//   ....[4]....
        /*00e4*/ 	.word	0x000123d0


	//   ....[5]....
        /*00e8*/ 	.word	0x000123f0


	//----- nvinfo : EIATTR_CRS_STACK_SIZE
	.align		4
.L_332:
        /*00ec*/ 	.byte	0x04, 0x1e
        /*00ee*/ 	.short	(.L_334 - .L_333)
.L_333:
        /*00f0*/ 	.word	0x00000000


	//----- nvinfo : EIATTR_CBANK_PARAM_SIZE
	.align		4
.L_334:
        /*00f4*/ 	.byte	0x03, 0x19
        /*00f6*/ 	.short	0x01d0


	//----- nvinfo : EIATTR_PARAM_CBANK
	.align		4
        /*00f8*/ 	.byte	0x04, 0x0a
        /*00fa*/ 	.short	(.L_336 - .L_335)
	.align		4
.L_335:
        /*00fc*/ 	.word	index@(.nv.constant0._ZN5flash16flash_fwd_kernelI23Flash_fwd_kernel_traitsILi192ELi128ELi64ELi8ELb0ELb0EN7cutlass10bfloat16_tE19Flash_kernel_traitsILi192ELi128ELi64ELi8ES3_EELb0ELb0ELb1ELb0ELb0ELb0ELb1ELb0EEEvNS_16Flash_fwd_paramsE)
        /*0100*/ 	.short	0x0210
        /*0102*/ 	.short	0x01d0


	//----- nvinfo : EIATTR_SW_WAR
	.align		4
.L_336:
        /*0104*/ 	.byte	0x04, 0x36
        /*0106*/ 	.short	(.L_338 - .L_337)
.L_337:
        /*0108*/ 	.word	0x00000008
.L_338:


//--------------------- .nv.info._ZN5flash16flash_fwd_kernelI23Flash_fwd_kernel_traitsILi192ELi128ELi64ELi8ELb0ELb0EN7cutlass10bfloat16_tE19Flash_kernel_traitsILi192ELi128ELi64ELi8ES3_EELb0ELb0ELb1ELb1ELb0ELb0ELb0ELb0EEEvNS_16Flash_fwd_paramsE --------------------------
	.section	.nv.info._ZN5flash16flash_fwd_kernelI23Flash_fwd_kernel_traitsILi192ELi128ELi64ELi8ELb0ELb0EN7cutlass10bfloat16_tE19Flash_kernel_traitsILi192ELi128ELi64ELi8ES3_EELb0ELb0ELb1ELb1ELb0ELb0ELb0ELb0EEEvNS_16Flash_fwd_paramsE,"",@"SHT_CUDA_INFO"
	.sectionflags	@""
	.align	4


	//----- nvinfo : EIATTR_CUDA_API_VERSION
	.align		4
        /*0000*/ 	.byte	0x04, 0x37
        /*0002*/ 	.short	(.L_340 - .L_339)
.L_339:
        /*0004*/ 	.word	0x00000082


	//----- nvinfo : EIATTR_KPARAM_INFO
	.align		4
.L_340:
        /*0008*/ 	.byte	0x04, 0x17
        /*000a*/ 	.short	(.L_342 - .L_341)
.L_341:
        /*000c*/ 	.word	0x00000000
        /*0010*/ 	.short	0x0000
        /*0012*/ 	.short	0x0000
        /*0014*/ 	.byte	0x00, 0xf0, 0x41, 0x07


	//----- nvinfo : EIATTR_SPARSE_MMA_MASK
	.align		4
.L_342:
        /*0018*/ 	.byte	0x03, 0x50
        /*001a*/ 	.short	0x0000


	//----- nvinfo : EIATTR_MAXREG_COUNT
	.align		4
        /*001c*/ 	.byte	0x03, 0x1b
        /*001e*/ 	.short	0x00ff


	//----- nvinfo : EIATTR_NUM_BARRIERS
	.align		4
        /*0020*/ 	.byte	0x02, 0x4c
        /*0022*/ 	.byte	0x01
	.zero		1


	//----- nvinfo : EIATTR_MERCURY_ISA_VERSION
	.align		4
        /*0024*/ 	.byte	0x03, 0x5f
        /*0026*/ 	.short	0x0101


	//----- nvinfo : EIATTR_COOP_GROUP_MASK_REGIDS
	.align		4
        /*0028*/ 	.byte	0x04, 0x29
        /*002a*/ 	.short	(.L_344 - .L_343)


	//   ....[0]....
.L_343:
        /*002c*/ 	.word	0xffffffff


	//   ....[1]....
        /*0030*/ 	.word	0xffffffff


	//   ....[2]....
        /*0034*/ 	.word	0xffffffff


	//   ....[3]....
        /*0038*/ 	.word	0xffffffff


	//   ....[4]....
        /*003c*/ 	.word	0xffffffff


	//   ....[5]....
        /*0040*/ 	.word	0xffffffff


	//   ....[6]....
        /*0044*/ 	.word	0xffffffff


	//   ....[7]....
        /*0048*/ 	.word	0xffffffff


	//   ....[8]....
        /*004c*/ 	.word	0xffffffff


	//   ....[9]....
        /*0050*/ 	.word	0xffffffff


	//   ....[10]....
        /*0054*/ 	.word	0xffffffff


	//   ....[11]....
        /*0058*/ 	.word	0xffffffff


	//   ....[12]....
        /*005c*/ 	.word	0xffffffff


	//   ....[13]....
        /*0060*/ 	.word	0xffffffff


	//   ....[14]....
        /*0064*/ 	.word	0xffffffff


	//   ....[15]....
        /*0068*/ 	.word	0xffffffff


	//   ....[16]....
        /*006c*/ 	.word	0xffffffff


	//   ....[17]....
        /*0070*/ 	.word	0xffffffff


	//   ....[18]....
        /*0074*/ 	.word	0xffffffff


	//   ....[19]....
        /*0078*/ 	.word	0xffffffff


	//----- nvinfo : EIATTR_COOP_GROUP_INSTR_OFFSETS
	.align		4
.L_344:
        /*007c*/ 	.byte	0x04, 0x28
        /*007e*/ 	.short	(.L_346 - .L_345)


	//   ....[0]....
.L_345:
        /*0080*/ 	.word	0x000055e0


	//   ....[1]....
        /*0084*/ 	.word	0x00005600


	//   ....[2]....
        /*0088*/ 	.word	0x000056a0


	//   ....[3]....
        /*008c*/ 	.word	0x000056b0


	//   ....[4]....
        /*0090*/ 	.word	0x00008a80


	//   ....[5]....
        /*0094*/ 	.word	0x00008a90


	//   ....[6]....
        /*0098*/ 	.word	0x00008ad0


	//   ....[7]....
        /*009c*/ 	.word	0x00008ae0


	//   ....[8]....
        /*00a0*/ 	.word	0x0000c550


	//   ....[9]....
        /*00a4*/ 	.word	0x0000c560


	//   ....[10]....
        /*00a8*/ 	.word	0x0000c590


	//   ....[11]....
        /*00ac*/ 	.word	0x0000c5a0


	//   ....[12]....
        /*00b0*/ 	.word	0x00010040


	//   ....[13]....
        /*00b4*/ 	.word	0x000100f0


	//   ....[14]....
        /*00b8*/ 	.word	0x00010180


	//   ....[15]....
        /*00bc*/ 	.word	0x00010190


	//   ....[16]....
        /*00c0*/ 	.word	0x00011880


	//   ....[17]....
        /*00c4*/ 	.word	0x000118c0


	//   ....[18]....
        /*00c8*/ 	.word	0x00011940


	//   ....[19]....
        /*00cc*/ 	.word	0x00011970


	//----- nvinfo : EIATTR_EXIT_INSTR_OFFSETS
	.align		4
.L_346:
        /*00d0*/ 	.byte	0x04, 0x1c
        /*00d2*/ 	.short	(.L_348 - .L_347)


	//   ....[0]....
.L_347:
        /*00d4*/ 	.word	0x000004a0


	//   ....[1]....
        /*00d8*/ 	.word	0x00001250


	//   ....[2]....
        /*00dc*/ 	.word	0x000012e0


	//   ....[3]....
        /*00e0*/ 	.word	0x00013440


	//   ....[4]....
        /*00e4*/ 	.word	0x00013570


	//   ....[5]....
        /*00e8*/ 	.word	0x00013590


	//----- nvinfo : EIATTR_CRS_STACK_SIZE
	.align		4
.L_348:
        /*00ec*/ 	.byte	0x04, 0x1e
        /*00ee*/ 	.short	(.L_350 - .L_349)
.L_349:
        /*00f0*/ 	.word	0x00000000


	//----- nvinfo : EIATTR_CBANK_PARAM_SIZE
	.align		4
.L_350:
        /*00f4*/ 	.byte	0x03, 0x19
        /*00f6*/ 	.short	0x01d0


	//----- nvinfo : EIATTR_PARAM_CBANK
	.align		4
        /*00f8*/ 	.byte	0x04, 0x0a
        /*00fa*/ 	.short	(.L_352 - .L_351)
	.align		4
.L_351:
        /*00fc*/ 	.word	index@(.nv.constant0._ZN5flash16flash_fwd_kernelI23Flash_fwd_kernel_traitsILi192ELi128ELi64ELi8ELb0ELb0EN7cutlass10bfloat16_tE19Flash_kernel_traitsILi192ELi128ELi64ELi8ES3_EELb0ELb0ELb1ELb1ELb0ELb0ELb0ELb0EEEvNS_16Flash_fwd_paramsE)
        /*0100*/ 	.short	0x0210
        /*0102*/ 	.short	0x01d0


	//----- nvinfo : EIATTR_SW_WAR
	.align		4
.L_352:
        /*0104*/ 	.byte	0x04, 0x36
        /*0106*/ 	.short	(.L_354 - .L_353)
.L_353:
        /*0108*/ 	.word	0x00000008
.L_354:


//--------------------- .nv.info._ZN5flash16flash_fwd_kernelI23Flash_fwd_kernel_traitsILi192ELi128ELi64ELi8ELb0ELb0EN7cutlass10bfloat16_tE19Flash_kernel_traitsILi192ELi128ELi64ELi8ES3_EELb0ELb0ELb1ELb1ELb0ELb0ELb1ELb0EEEvNS_16Flash_fwd_paramsE --------------------------
	.section	.nv.info._ZN5flash16flash_fwd_kernelI23Flash_fwd_kernel_traitsILi192ELi128ELi64ELi8ELb0ELb0EN7cutlass10bfloat16_tE19Flash_kernel_traitsILi192ELi128ELi64ELi8ES3_EELb0ELb0ELb1ELb1ELb0ELb0ELb1ELb0EEEvNS_16Flash_fwd_paramsE,"",@"SHT_CUDA_INFO"
	.sectionflags	@""
	.align	4


	//----- nvinfo : EIATTR_CUDA_API_VERSION
	.align		4
        /*0000*/ 	.byte	0x04, 0x37
        /*0002*/ 	.short	(.L_356 - .L_355)
.L_355:
        /*0004*/ 	.word	0x00000082


	//----- nvinfo : EIATTR_KPARAM_INFO
	.align		4
.L_356:
        /*0008*/ 	.byte	0x04, 0x17
        /*000a*/ 	.short	(.L_358 - .L_357)
.L_357:
        /*000c*/ 	.word	0x00000000
        /*0010*/ 	.short	0x0000
        /*0012*/ 	.short	0x0000
        /*0014*/ 	.byte	0x00, 0xf0, 0x41, 0x07


	//----- nvinfo : EIATTR_SPARSE_MMA_MASK
	.align		4
.L_358:
        /*0018*/ 	.byte	0x03, 0x50
        /*001a*/ 	.short	0x0000


	//----- nvinfo : EIATTR_MAXREG_COUNT
	.align		4
        /*001c*/ 	.byte	0x03, 0x1b
        /*001e*/ 	.short	0x00ff


	//----- nvinfo : EIATTR_NUM_BARRIERS
	.align		4
        /*0020*/ 	.byte	0x02, 0x4c
        /*0022*/ 	.byte	0x01
	.zero		1


	//----- nvinfo : EIATTR_MERCURY_ISA_VERSION
	.align		4
        /*0024*/ 	.byte	0x03, 0x5f
        /*0026*/ 	.short	0x0101


	//----- nvinfo : EIATTR_COOP_GROUP_MASK_REGIDS
	.align		4
        /*0028*/ 	.byte	0x04, 0x29
        /*002a*/ 	.short	(.L_360 - .L_359)


	//   ....[0]....
.L_359:
        /*002c*/ 	.word	0xffffffff


	//   ....[1]....
        /*0030*/ 	.word	0xffffffff


	//   ....[2]....
        /*0034*/ 	.word	0xffffffff


	//   ....[3]....
        /*0038*/ 	.word	0xffffffff


	//   ....[4]....
        /*003c*/ 	.word	0xffffffff


	//   ....[5]....
        /*0040*/ 	.word	0xffffffff


	//   ....[6]....
        /*0044*/ 	.word	0xffffffff


	//   ....[7]....
        /*0048*/ 	.word	0xffffffff


	//   ....[8]....
        /*004c*/ 	.word	0xffffffff


	//   ....[9]....
        /*0050*/ 	.word	0xffffffff


	//   ....[10]....
        /*0054*/ 	.word	0xffffffff


	//   ....[11]....
        /*0058*/ 	.word	0xffffffff


	//   ....[12]....
        /*005c*/ 	.word	0xffffffff


	//   ....[13]....
        /*0060*/ 	.word	0xffffffff


	//   ....[14]....
        /*0064*/ 	.word	0xffffffff


	//   ....[15]....
        /*0068*/ 	.word	0xffffffff


	//   ....[16]....
        /*006c*/ 	.word	0xffffffff


	//   ....[17]....
        /*0070*/ 	.word	0xffffffff


	//   ....[18]....
        /*0074*/ 	.word	0xffffffff


	//   ....[19]....
        /*0078*/ 	.word	0xffffffff


	//----- nvinfo : EIATTR_COOP_GROUP_INSTR_OFFSETS
	.align		4
.L_360:
        /*007c*/ 	.byte	0x04, 0x28
        /*007e*/ 	.short	(.L_362 - .L_361)


	//   ....[0]....
.L_361:
        /*0080*/ 	.word	0x00005a10


	//   ....[1]....
        /*0084*/ 	.word	0x00005a30


	//   ....[2]....
        /*0088*/ 	.word	0x00005ad0


	//   ....[3]....
        /*008c*/ 	.word	0x00005ae0


	//   ....[4]....
        /*0090*/ 	.word	0x00009290


	//   ....[5]....
        /*0094*/ 	.word	0x000092a0


	//   ....[6]....
        /*0098*/ 	.word	0x000092e0


	//   ....[7]....
        /*009c*/ 	.word	0x000092f0


	//   ....[8]....
        /*00a0*/ 	.word	0x0000d170


	//   ....[9]....
        /*00a4*/ 	.word	0x0000d180


	//   ....[10]....
        /*00a8*/ 	.word	0x0000d1b0


	//   ....[11]....
        /*00ac*/ 	.word	0x0000d1c0


	//   ....[12]....
        /*00b0*/ 	.word	0x00011080


	//   ....[13]....
        /*00b4*/ 	.word	0x00011130


	//   ....[14]....
        /*00b8*/ 	.word	0x000111b0


	//   ....[15]....
        /*00bc*/ 	.word	0x000111c0


	//   ....[16]....
        /*00c0*/ 	.word	0x000128c0


	//   ....[17]....
        /*00c4*/ 	.word	0x00012900


	//   ....[18]....
        /*00c8*/ 	.word	0x00012980


	//   ....[19]....
        /*00cc*/ 	.word	0x000129b0


	//----- nvinfo : EIATTR_EXIT_INSTR_OFFSETS
	.align		4
.L_362:
        /*00d0*/ 	.byte	0x04, 0x1c
        /*00d2*/ 	.short	(.L_364 - .L_363)


	//   ....[0]....
.L_363:
        /*00d4*/ 	.word	0x000004a0


	//   ....[1]....
        /*00d8*/ 	.word	0x00001250


	//   ....[2]....
        /*00dc*/ 	.word	0x000012e0


	//   ....[3]....
        /*00e0*/ 	.word	0x00014480


	//   ....[4]....
        /*00e4*/ 	.word	0x000145b0


	//   ....[5]....
        /*00e8*/ 	.word	0x000145d0


	//----- nvinfo : EIATTR_CRS_STACK_SIZE
	.align		4
.L_364:
        /*00ec*/ 	.byte	0x04, 0x1e
        /*00ee*/ 	.short	(.L_366 - .L_365)
.L_365:
        /*00f0*/ 	.word	0x00000000


	//----- nvinfo : EIATTR_CBANK_PARAM_SIZE
	.align		4
.L_366:
        /*00f4*/ 	.byte	0x03, 0x19
        /*00f6*/ 	.short	0x01d0


	//----- nvinfo : EIATTR_PARAM_CBANK
	.align		4
        /*00f8*/ 	.byte	0x04, 0x0a
        /*00fa*/ 	.short	(.L_368 - .L_367)
	.align		4
.L_367:
        /*00fc*/ 	.word	index@(.nv.constant0._ZN5flash16flash_fwd_kernelI23Flash_fwd_kernel_traitsILi192ELi128ELi64ELi8ELb0ELb0EN7cutlass10bfloat16_tE19Flash_kernel_traitsILi192ELi128ELi64ELi8ES3_EELb0ELb0ELb1ELb1ELb0ELb0ELb1ELb0EEEvNS_16Flash_fwd_paramsE)
        /*0100*/ 	.short	0x0210
        /*0102*/ 	.short	0x01d0


	//----- nvinfo : EIATTR_SW_WAR
	.align		4
.L_368:
        /*0104*/ 	.byte	0x04, 0x36
        /*0106*/ 	.short	(.L_370 - .L_369)
.L_369:
        /*0108*/ 	.word	0x00000008
.L_370:


//--------------------- .nv.info._ZN5flash16flash_fwd_kernelI23Flash_fwd_kernel_traitsILi192ELi64ELi64ELi4ELb0ELb0EN7cutlass10bfloat16_tE19Flash_kernel_traitsILi192ELi64ELi64ELi4ES3_EELb1ELb0ELb0ELb0ELb0ELb0ELb0ELb0EEEvNS_16Flash_fwd_paramsE --------------------------
	.section	.nv.info._ZN5flash16flash_fwd_kernelI23Flash_fwd_kernel_traitsILi192ELi64ELi64ELi4ELb0ELb0EN7cutlass10bfloat16_tE19Flash_kernel_traitsILi192ELi64ELi64ELi4ES3_EELb1ELb0ELb0ELb0ELb0ELb0ELb0ELb0EEEvNS_16Flash_fwd_paramsE,"",@"SHT_CUDA_INFO"
	.sectionflags	@""
	.align	4


	//----- nvinfo : EIATTR_CUDA_API_VERSION
	.align		4
        /*0000*/ 	.byte	0x04, 0x37
        /*0002*/ 	.short	(.L_372 - .L_371)
.L_371:
        /*0004*/ 	.word	0x00000082


	//----- nvinfo : EIATTR_KPARAM_INFO
	.align		4
.L_372:
        /*0008*/ 	.byte	0x04, 0x17
        /*000a*/ 	.short	(.L_374 - .L_373)
.L_373:
        /*000c*/ 	.word	0x00000000
        /*0010*/ 	.short	0x0000
        /*0012*/ 	.short	0x0000
        /*0014*/ 	.byte	0x00, 0xf0, 0x41, 0x07


	//----- nvinfo : EIATTR_SPARSE_MMA_MASK
	.align		4
.L_374:
        /*0018*/ 	.byte	0x03, 0x50
        /*001a*/ 	.short	0x0000


	//----- nvinfo : EIATTR_MAXREG_COUNT
	.align		4
        /*001c*/ 	.byte	0x03, 0x1b
        /*001e*/ 	.short	0x00ff


	//----- nvinfo : EIATTR_NUM_BARRIERS
	.align		4
        /*0020*/ 	.byte	0x02, 0x4c
        /*0022*/ 	.byte	0x01
	.zero		1


	//----- nvinfo : EIATTR_MERCURY_ISA_VERSION
	.align		4
        /*0024*/ 	.byte	0x03, 0x5f
        /*0026*/ 	.short	0x0101


	//----- nvinfo : EIATTR_COOP_GROUP_MASK_REGIDS
	.align		4
        /*0028*/ 	.byte	0x04, 0x29
        /*002a*/ 	.short	(.L_376 - .L_375)


	//   ....[0]....
.L_375:
        /*002c*/ 	.word	0xffffffff


	//   ....[1]....
        /*0030*/ 	.word	0xffffffff


	//   ....[2]....
        /*0034*/ 	.word	0xffffffff


	//   ....[3]....
        /*0038*/ 	.word	0xffffffff


	//   ....[4]....
        /*003c*/ 	.word	0xffffffff


	//   ....[5]....
        /*0040*/ 	.word	0xffffffff


	//   ....[6]....
        /*0044*/ 	.word	0xffffffff


	//   ....[7]....
        /*0048*/ 	.word	0xffffffff


	//   ....[8]....
        /*004c*/ 	.word	0xffffffff


	//   ....[9]....
        /*0050*/ 	.word	0xffffffff


	//   ....[10]....
        /*0054*/ 	.word	0xffffffff


	//   ....[11]....
        /*0058*/ 	.word	0xffffffff


	//----- nvinfo : EIATTR_COOP_GROUP_INSTR_OFFSETS
	.align		4
.L_376:
        /*005c*/ 	.byte	0x04, 0x28
        /*005e*/ 	.short	(.L_378 - .L_377)


	//   ....[0]....
.L_377:
        /*0060*/ 	.word	0x000047d0


	//   ....[1]....
        /*0064*/ 	.word	0x00004800


	//   ....[2]....
        /*0068*/ 	.word	0x00004900


	//   ....[3]....
        /*006c*/ 	.word	0x00004930


	//   ....[4]....
        /*0070*/ 	.word	0x00007d20


	//   ....[5]....
        /*0074*/ 	.word	0x00007da0


	//   ....[6]....
        /*0078*/ 	.word	0x00007e60


	//   ....[7]....
        /*007c*/ 	.word	0x00007ec0


	//   ....[8]....
        /*0080*/ 	.word	0x00009e80


	//   ....[9]....
        /*0084*/ 	.word	0x00009ec0


	//   ....[10]....
        /*0088*/ 	.word	0x00009f00


	//   ....[11]....
        /*008c*/ 	.word	0x00009f10


	//----- nvinfo : EIATTR_EXIT_INSTR_OFFSETS
	.align		4
.L_378:
        /*0090*/ 	.byte	0x04, 0x1c
        /*0092*/ 	.short	(.L_380 - .L_379)


	//   ....[0]....
.L_379:
        /*0094*/ 	.word	0x00000530


	//   ....[1]....
        /*0098*/ 	.word	0x0000ba20


	//   ....[2]....
        /*009c*/ 	.word	0x0000bb50


	//   ....[3]....
        /*00a0*/ 	.word	0x0000bb70


	//   ....[4]....
        /*00a4*/ 	.word	0x0000c760


	//   ....[5]....
        /*00a8*/ 	.word	0x0000c7f0


	//----- nvinfo : EIATTR_CRS_STACK_SIZE
	.align		4
.L_380:
        /*00ac*/ 	.byte	0x04, 0x1e
        /*00ae*/ 	.short	(.L_382 - .L_381)
.L_381:
        /*00b0*/ 	.word	0x00000000


	//----- nvinfo : EIATTR_CBANK_PARAM_SIZE
	.align		4
.L_382:
        /*00b4*/ 	.byte	0x03, 0x19
        /*00b6*/ 	.short	0x01d0


	//----- nvinfo : EIATTR_PARAM_CBANK
	.align		4
        /*00b8*/ 	.byte	0x04, 0x0a
        /*00ba*/ 	.short	(.L_384 - .L_383)
	.align		4
.L_383:
        /*00bc*/ 	.word	index@(.nv.constant0._ZN5flash16flash_fwd_kernelI23Flash_fwd_kernel_traitsILi192ELi64ELi64ELi4ELb0ELb0EN7cutlass10bfloat16_tE19Flash_kernel_traitsILi192ELi64ELi64ELi4ES3_EELb1ELb0ELb0ELb0ELb0ELb0ELb0ELb0EEEvNS_16Flash_fwd_paramsE)
        /*00c0*/ 	.short	0x0210
        /*00c2*/ 	.short	0x01d0


	//----- nvinfo : EIATTR_SW_WAR
	.align		4
.L_384:
        /*00c4*/ 	.byte	0x04, 0x36
        /*00c6*/ 	.short	(.L_386 - .L_385)
.L_385:
        /*00c8*/ 	.word	0x00000008
.L_386:


//--------------------- .nv.info._ZN5flash16flash_fwd_kernelI23Flash_fwd_kernel_traitsILi192ELi64ELi64ELi4ELb0ELb0EN7cutlass10bfloat16_tE19Flash_kernel_traitsILi192ELi64ELi64ELi4ES3_EELb1ELb0ELb1ELb0ELb0ELb0ELb0ELb0EEEvNS_16Flash_fwd_paramsE --------------------------
	.section	.nv.info._ZN5flash16flash_fwd_kernelI23Flash_fwd_kernel_traitsILi192ELi64ELi64ELi4ELb0ELb0EN7cutlass10bfloat16_tE19Flash_kernel_traitsILi192ELi64ELi64ELi4ES3_EELb1ELb0ELb1ELb0ELb0ELb0ELb0ELb0EEEvNS_16Flash_fwd_paramsE,"",@"SHT_CUDA_INFO"
	.sectionflags	@""
	.align	4


	//----- nvinfo : EIATTR_CUDA_API_VERSION
	.align		4
        /*0000*/ 	.byte	0x04, 0x37
        /*0002*/ 	.short	(.L_388 - .L_387)
.L_387:
        /*0004*/ 	.word	0x00000082


	//----- nvinfo : EIATTR_KPARAM_INFO
	.align		4
.L_388:
        /*0008*/ 	.byte	0x04, 0x17
        /*000a*/ 	.short	(.L_390 - .L_389)
.L_389:
        /*000c*/ 	.word	0x00000000
        /*0010*/ 	.short	0x0000
        /*0012*/ 	.short	0x0000
        /*0014*/ 	.byte	0x00, 0xf0, 0x41, 0x07


	//----- nvinfo : EIATTR_SPARSE_MMA_MASK
	.align		4
.L_390:
        /*0018*/ 	.byte	0x03, 0x50
        /*001a*/ 	.short	0x0000


	//----- nvinfo : EIATTR_MAXREG_COUNT
	.align		4
        /*001c*/ 	.byte	0x03, 0x1b
        /*001e*/ 	.short	0x00ff


	//----- nvinfo : EIATTR_NUM_BARRIERS
	.align		4
        /*0020*/ 	.byte	0x02, 0x4c
        /*0022*/ 	.byte	0x01
	.zero		1


	//----- nvinfo : EIATTR_MERCURY_ISA_VERSION
	.align		4
        /*0024*/ 	.byte	0x03, 0x5f
        /*0026*/ 	.short	0x0101


	//----- nvinfo : EIATTR_COOP_GROUP_MASK_REGIDS
	.align		4
        /*0028*/ 	.byte	0x04, 0x29
        /*002a*/ 	.short	(.L_392 - .L_391)


	//   ....[0]....
.L_391:
        /*002c*/ 	.word	0xffffffff


	//   ....[1]....
        /*0030*/ 	.word	0xffffffff


	//   ....[2]....
        /*0034*/ 	.word	0xffffffff


	//   ....[3]....
        /*0038*/ 	.word	0xffffffff


	//   ....[4]....
        /*003c*/ 	.word	0xffffffff


	//   ....[5]....
        /*0040*/ 	.word	0xffffffff


	//   ....[6]....
        /*0044*/ 	.word	0xffffffff


	//   ....[7]....
        /*0048*/ 	.word	0xffffffff


	//   ....[8]....
        /*004c*/ 	.word	0xffffffff


	//   ....[9]....
        /*0050*/ 	.word	0xffffffff


	//   ....[10]....
        /*0054*/ 	.word	0xffffffff


	//   ....[11]....
        /*0058*/ 	.word	0xffffffff


	//   ....[12]....
        /*005c*/ 	.word	0xffffffff


	//   ....[13]....
        /*0060*/ 	.word	0xffffffff


	//   ....[14]....
        /*0064*/ 	.word	0xffffffff


	//   ....[15]....
        /*0068*/ 	.word	0xffffffff


	//----- nvinfo : EIATTR_COOP_GROUP_INSTR_OFFSETS
	.align		4
.L_392:
        /*006c*/ 	.byte	0x04, 0x28
        /*006e*/ 	.short	(.L_394 - .L_393)


	//   ....[0]....
.L_393:
        /*0070*/ 	.word	0x00005b60


	//   ....[1]....
        /*0074*/ 	.word	0x00005c10


	//   ....[2]....
        /*0078*/ 	.word	0x00005c90


	//   ....[3]....
        /*007c*/ 	.word	0x00005d40


	//   ....[4]....
        /*0080*/ 	.word	0x00009830


	//   ....[5]....
        /*0084*/ 	.word	0x000098f0


	//   ....[6]....
        /*0088*/ 	.word	0x00009950


	//   ....[7]....
        /*008c*/ 	.word	0x000099e0


	//   ....[8]....
        /*0090*/ 	.word	0x0000db40


	//   ....[9]....
        /*0094*/ 	.word	0x0000dc40


	//   ....[10]....
        /*0098*/ 	.word	0x0000dd50


	//   ....[11]....
        /*009c*/ 	.word	0x0000dd80


	//   ....[12]....
        /*00a0*/ 	.word	0x0000fd40


	//   ....[13]....
        /*00a4*/ 	.word	0x0000fd80


	//   ....[14]....
        /*00a8*/ 	.word	0x0000fde0


	//   ....[15]....
        /*00ac*/ 	.word	0x0000fdf0


	//----- nvinfo : EIATTR_EXIT_INSTR_OFFSETS
	.align		4
.L_394:
        /*00b0*/ 	.byte	0x04, 0x1c
        /*00b2*/ 	.short	(.L_396 - .L_395)


	//   ....[0]....
.L_395:
        /*00b4*/ 	.word	0x00000670


	//   ....[1]....
        /*00b8*/ 	.word	0x000013e0


	//   ....[2]....
        /*00bc*/ 	.word	0x00001470


	//   ....[3]....
        /*00c0*/ 	.word	0x00011920


	//   ....[4]....
        /*00c4*/ 	.word	0x00011a50


	//   ....[5]....
        /*00c8*/ 	.word	0x00011a70


	//----- nvinfo : EIATTR_CRS_STACK_SIZE
	.align		4
.L_396:
        /*00cc*/ 	.byte	0x04, 0x1e
        /*00ce*/ 	.short	(.L_398 - .L_397)
.L_397:
        /*00d0*/ 	.word	0x00000000


	//----- nvinfo : EIATTR_CBANK_PARAM_SIZE
	.align		4
.L_398:
        /*00d4*/ 	.byte	0x03, 0x19
        /*00d6*/ 	.short	0x01d0


	//----- nvinfo : EIATTR_PARAM_CBANK
	.align		4
        /*00d8*/ 	.byte	0x04, 0x0a
        /*00da*/ 	.short	(.L_400 - .L_399)
	.align		4
.L_399:
        /*00dc*/ 	.word	index@(.nv.constant0._ZN5flash16flash_fwd_kernelI23Flash_fwd_kernel_traitsILi192ELi64ELi64ELi4ELb0ELb0EN7cutlass10bfloat16_tE19Flash_kernel_traitsILi192ELi64ELi64ELi4ES3_EELb1ELb0ELb1ELb0ELb0ELb0ELb0ELb0EEEvNS_16Flash_fwd_paramsE)
        /*00e0*/ 	.short	0x0210
        /*00e2*/ 	.short	0x01d0


	//----- nvinfo : EIATTR_SW_WAR
	.align		4
.L_400:
        /*00e4*/ 	.byte	0x04, 0x36
        /*00e6*/ 	.short	(.L_402 - .L_401)
.L_401:
        /*00e8*/ 	.word	0x00000008
.L_402:


//--------------------- .nv.info._ZN5flash16flash_fwd_kernelI23Flash_fwd_kernel_traitsILi192ELi64ELi64ELi4ELb0ELb0EN7cutlass10bfloat16_tE19Flash_kernel_traitsILi192ELi64ELi64ELi4ES3_EELb1ELb0ELb0ELb0ELb0ELb1ELb0ELb0EEEvNS_16Flash_fwd_paramsE --------------------------
	.section	.nv.info._ZN5flash16flash_fwd_kernelI23Flash_fwd_kernel_traitsILi192ELi64ELi64ELi4ELb0ELb0EN7cutlass10bfloat16_tE19Flash_kernel_traitsILi192ELi64ELi64ELi4ES3_EELb1ELb0ELb0ELb0ELb0ELb1ELb0ELb0EEEvNS_16Flash_fwd_paramsE,"",@"SHT_CUDA_INFO"
	.sectionflags	@""
	.align	4


	//----- nvinfo : EIATTR_CUDA_API_VERSION
	.align		4
        /*0000*/ 	.byte	0x04, 0x37
        /*0002*/ 	.short	(.L_404 - .L_403)
.L_403:
        /*0004*/ 	.word	0x00000082


	//----- nvinfo : EIATTR_KPARAM_INFO
	.align		4
.L_404:
        /*0008*/ 	.byte	0x04, 0x17
        /*000a*/ 	.short	(.L_406 - .L_405)
.L_405:
        /*000c*/ 	.word	0x00000000
        /*0010*/ 	.short	0x0000
        /*0012*/ 	.short	0x0000
        /*0014*/ 	.byte	0x00, 0xf0, 0x41, 0x07


	//----- nvinfo : EIATTR_SPARSE_MMA_MASK
	.align		4
.L_406:
        /*0018*/ 	.byte	0x03, 0x50
        /*001a*/ 	.short	0x0000


	//----- nvinfo : EIATTR_MAXREG_COUNT
	.align		4
        /*001c*/ 	.byte	0x03, 0x1b
        /*001e*/ 	.short	0x00ff


	//----- nvinfo : EIATTR_NUM_BARRIERS
	.align		4
        /*0020*/ 	.byte	0x02, 0x4c
        /*0022*/ 	.byte	0x01
	.zero		1


	//----- nvinfo : EIATTR_MERCURY_ISA_VERSION
	.align		4
        /*0024*/ 	.byte	0x03, 0x5f
        /*0026*/ 	.short	0x0101


	//----- nvinfo : EIATTR_INT_WARP_WIDE_INSTR_OFFSETS
	.align		4
        /*0028*/ 	.byte	0x04, 0x31
        /*002a*/ 	.short	(.L_408 - .L_407)


	//   ....[0]....
.L_407:
        /*002c*/ 	.word	0x00001440


	//   ....[1]....
        /*0030*/ 	.word	0x000018e0


	//----- nvinfo : EIATTR_COOP_GROUP_MASK_REGIDS
	.align		4
.L_408:
        /*0034*/ 	.byte	0x04, 0x29
        /*0036*/ 	.short	(.L_410 - .L_409)


	//   ....[0]....
.L_409:
        /*0038*/ 	.word	0xffffffff


	//   ....[1]....
        /*003c*/ 	.word	0xffffffff


	//   ....[2]....
        /*0040*/ 	.word	0xffffffff


	//   ....[3]....
        /*0044*/ 	.word	0xffffffff


	//   ....[4]....
        /*0048*/ 	.word	0xffffffff


	//   ....[5]....
        /*004c*/ 	.word	0xffffffff


	//   ....[6]....
        /*0050*/ 	.word	0xffffffff


	//   ....[7]....
        /*0054*/ 	.word	0xffffffff


	//   ....[8]....
        /*0058*/ 	.word	0xffffffff


	//   ....[9]....
        /*005c*/ 	.word	0xffffffff


	//   ....[10]....
        /*0060*/ 	.word	0xffffffff


	//   ....[11]....
        /*0064*/ 	.word	0xffffffff


	//----- nvinfo : EIATTR_COOP_GROUP_INSTR_OFFSETS
	.align		4
.L_410:
        /*0068*/ 	.byte	0x04, 0x28
        /*006a*/ 	.short	(.L_412 - .L_411)


	//   ....[0]....
.L_411:
        /*006c*/ 	.word	0x000032a0


	//   ....[1]....
        /*0070*/ 	.word	0x00003430


	//   ....[2]....
        /*0074*/ 	.word	0x00003460


	//   ....[3]....
        /*0078*/ 	.word	0x000035e0


	//   ....[4]....
        /*007c*/ 	.word	0x00006050


	//   ....[5]....
        /*0080*/ 	.word	0x00006140


	//   ....[6]....
        /*0084*/ 	.word	0x00006170


	//   ....[7]....
        /*0088*/ 	.word	0x000061b0


	//   ....[8]....
        /*008c*/ 	.word	0x00008180


	//   ....[9]....
        /*0090*/ 	.word	0x000081c0


	//   ....[10]....
        /*0094*/ 	.word	0x00008220


	//   ....[11]....
        /*0098*/ 	.word	0x00008230


	//----- nvinfo : EIATTR_EXIT_INSTR_OFFSETS
	.align		4
.L_412:
        /*009c*/ 	.byte	0x04, 0x1c
        /*009e*/ 	.short	(.L_414 - .L_413)


	//   ....[0]....
.L_413:
        /*00a0*/ 	.word	0x000006c0


	//   ....[1]....
        /*00a4*/ 	.word	0x00009c50


	//   ....[2]....
        /*00a8*/ 	.word	0x00009d50


	//   ....[3]....
        /*00ac*/ 	.word	0x0000a830


	//   ....[4]....
        /*00b0*/ 	.word	0x0000a8c0


	//----- nvinfo : EIATTR_CRS_STACK_SIZE
	.align		4
.L_414:
        /*00b4*/ 	.byte	0x04, 0x1e
        /*00b6*/ 	.short	(.L_416 - .L_415)
.L_415:
        /*00b8*/ 	.word	0x00000000


	//----- nvinfo : EIATTR_CBANK_PARAM_SIZE
	.align		4
.L_416:
        /*00bc*/ 	.byte	0x03, 0x19
        /*00be*/ 	.short	0x01d0


	//----- nvinfo : EIATTR_PARAM_CBANK
	.align		4
        /*00c0*/ 	.byte	0x04, 0x0a
        /*00c2*/ 	.short	(.L_418 - .L_417)
	.align		4
.L_417:
        /*00c4*/ 	.word	index@(.nv.constant0._ZN5flash16flash_fwd_kernelI23Flash_fwd_kernel_traitsILi192ELi64ELi64ELi4ELb0ELb0EN7cutlass10bfloat16_tE19Flash_kernel_traitsILi192ELi64ELi64ELi4ES3_EELb1ELb0ELb0ELb0ELb0ELb1ELb0ELb0EEEvNS_16Flash_fwd_paramsE)
        /*00c8*/ 	.short	0x0210
        /*00ca*/ 	.short	0x01d0


	//----- nvinfo : EIATTR_SW_WAR
	.align		4
.L_418:
        /*00cc*/ 	.byte	0x04, 0x36
        /*00ce*/ 	.short	(.L_420 - .L_419)
.L_419:
        /*00d0*/ 	.word	0x00000008
.L_420:


//--------------------- .nv.info._ZN5flash16flash_fwd_kernelI23Flash_fwd_kernel_traitsILi192ELi64ELi64ELi4ELb0ELb0EN7cutlass10bfloat16_tE19Flash_kernel_traitsILi192ELi64ELi64ELi4ES3_EELb0ELb0ELb0ELb0ELb0ELb1ELb1ELb0EEEvNS_16Flash_fwd_paramsE --------------------------
	.section	.nv.info._ZN5flash16flash_fwd_kernelI23Flash_fwd_kernel_traitsILi192ELi64ELi64ELi4ELb0ELb0EN7cutlass10bfloat16_tE19Flash_kernel_traitsILi192ELi64ELi64ELi4ES3_EELb0ELb0ELb0ELb0ELb0ELb1ELb1ELb0EEEvNS_16Flash_fwd_paramsE,"",@"SHT_CUDA_INFO"
	.sectionflags	@""
	.align	4


	//----- nvinfo : EIATTR_CUDA_API_VERSION
	.align		4
        /*0000*/ 	.byte	0x04, 0x37
        /*0002*/ 	.short	(.L_422 - .L_421)
.L_421:
        /*0004*/ 	.word	0x00000082


	//----- nvinfo : EIATTR_KPARAM_INFO
	.align		4
.L_422:
        /*0008*/ 	.byte	0x04, 0x17
        /*000a*/ 	.short	(.L_424 - .L_423)
.L_423:
        /*000c*/ 	.word	0x00000000
        /*0010*/ 	.short	0x0000
        /*0012*/ 	.short	0x0000
        /*0014*/ 	.byte	0x00, 0xf0, 0x41, 0x07


	//----- nvinfo : EIATTR_SPARSE_MMA_MASK
	.align		4
.L_424:
        /*0018*/ 	.byte	0x03, 0x50
        /*001a*/ 	.short	0x0000


	//----- nvinfo : EIATTR_MAXREG_COUNT
	.align		4
        /*001c*/ 	.byte	0x03, 0x1b
        /*001e*/ 	.short	0x00ff


	//----- nvinfo : EIATTR_NUM_BARRIERS
	.align		4
        /*0020*/ 	.byte	0x02, 0x4c
        /*0022*/ 	.byte	0x01
	.zero		1


	//----- nvinfo : EIATTR_MERCURY_ISA_VERSION
	.align		4
        /*0024*/ 	.byte	0x03, 0x5f
        /*0026*/ 	.short	0x0101


	//----- nvinfo : EIATTR_COOP_GROUP_MASK_REGIDS
	.align		4
        /*0028*/ 	.byte	0x04, 0x29
        /*002a*/ 	.short	(.L_426 - .L_425)


	//   ....[0]....
.L_425:
        /*002c*/ 	.word	0xffffffff


	//   ....[1]....
        /*0030*/ 	.word	0xffffffff


	//   ....[2]....
        /*0034*/ 	.word	0xffffffff


	//   ....[3]....
        /*0038*/ 	.word	0xffffffff


	//   ....[4]....
        /*003c*/ 	.word	0xffffffff


	//   ....[5]....
        /*0040*/ 	.word	0xffffffff


	//   ....[6]....
        /*0044*/ 	.word	0xffffffff


	//   ....[7]....
        /*0048*/ 	.word	0xffffffff


	//   ....[8]....
        /*004c*/ 	.word	0xffffffff


	//   ....[9]....
        /*0050*/ 	.word	0xffffffff


	//   ....[10]....
        /*0054*/ 	.word	0xffffffff


	//   ....[11]....
        /*0058*/ 	.word	0xffffffff


	//----- nvinfo : EIATTR_COOP_GROUP_INSTR_OFFSETS
	.align		4
.L_426:
        /*005c*/ 	.byte	0x04, 0x28
        /*005e*/ 	.short	(.L_428 - .L_427)


	//   ....[0]....
.L_427:
        /*0060*/ 	.word	0x000031d0


	//   ....[1]....
        /*0064*/ 	.word	0x000032c0


	//   ....[2]....
        /*0068*/ 	.word	0x000032f0


	//   ....[3]....
        /*006c*/ 	.word	0x00003440


	//   ....[4]....
        /*0070*/ 	.word	0x00005950


	//   ....[5]....
        /*0074*/ 	.word	0x00005990


	//   ....[6]....
        /*0078*/ 	.word	0x00005a30


	//   ....[7]....
        /*007c*/ 	.word	0x00005a40


	//   ....[8]....
        /*0080*/ 	.word	0x00007100


	//   ....[9]....
        /*0084*/ 	.word	0x00007140


	//   ....[10]....
        /*0088*/ 	.word	0x000071a0


	//   ....[11]....
        /*008c*/ 	.word	0x000071b0


	//----- nvinfo : EIATTR_EXIT_INSTR_OFFSETS
	.align		4
.L_428:
        /*0090*/ 	.byte	0x04, 0x1c
        /*0092*/ 	.short	(.L_430 - .L_429)


	//   ....[0]....
.L_429:
        /*0094*/ 	.word	0x00000370


	//   ....[1]....
        /*0098*/ 	.word	0x00008b90


	//   ....[2]....
        /*009c*/ 	.word	0x00008c90


	//   ....[3]....
        /*00a0*/ 	.word	0x00009750


	//   ....[4]....
        /*00a4*/ 	.word	0x000097e0


	//----- nvinfo : EIATTR_CRS_STACK_SIZE
	.align		4
.L_430:
        /*00a8*/ 	.byte	0x04, 0x1e
        /*00aa*/ 	.short	(.L_432 - .L_431)
.L_431:
        /*00ac*/ 	.word	0x00000000


	//----- nvinfo : EIATTR_CBANK_PARAM_SIZE
	.align		4
.L_432:
        /*00b0*/ 	.byte	0x03, 0x19
        /*00b2*/ 	.short	0x01d0


	//----- nvinfo : EIATTR_PARAM_CBANK
	.align		4
        /*00b4*/ 	.byte	0x04, 0x0a
        /*00b6*/ 	.short	(.L_434 - .L_433)
	.align		4
.L_433:
        /*00b8*/ 	.word	index@(.nv.constant0._ZN5flash16flash_fwd_kernelI23Flash_fwd_kernel_traitsILi192ELi64ELi64ELi4ELb0ELb0EN7cutlass10bfloat16_tE19Flash_kernel_traitsILi192ELi64ELi64ELi4ES3_EELb0ELb0ELb0ELb0ELb0ELb1ELb1ELb0EEEvNS_16Flash_fwd_paramsE)
        /*00bc*/ 	.short	0x0210
        /*00be*/ 	.short	0x01d0


	//----- nvinfo : EIATTR_SW_WAR
	.align		4
.L_434:
        /*00c0*/ 	.byte	0x04, 0x36
        /*00c2*/ 	.short	(.L_436 - .L_435)
.L_435:
        /*00c4*/ 	.word	0x00000008
.L_436:


//--------------------- .nv.info._ZN5flash16flash_fwd_kernelI23Flash_fwd_kernel_traitsILi192ELi64ELi64ELi4ELb0ELb0EN7cutlass10bfloat16_tE19Flash_kernel_traitsILi192ELi64ELi64ELi4ES3_EELb1ELb0ELb0ELb1ELb0ELb0ELb0ELb0EEEvNS_16Flash_fwd_paramsE --------------------------
	.section	.nv.info._ZN5flash16flash_fwd_kernelI23Flash_fwd_kernel_traitsILi192ELi64ELi64ELi4ELb0ELb0EN7cutlass10bfloat16_tE19Flash_kernel_traitsILi192ELi64ELi64ELi4ES3_EELb1ELb0ELb0ELb1ELb0ELb0ELb0ELb0EEEvNS_16Flash_fwd_paramsE,"",@"SHT_CUDA_INFO"
	.sectionflags	@""
	.align	4


	//----- nvinfo : EIATTR_CUDA_API_VERSION
	.align		4
        /*0000*/ 	.byte	0x04, 0x37
        /*0002*/ 	.short	(.L_438 - .L_437)
.L_437:
        /*0004*/ 	.word	0x00000082


	//----- nvinfo : EIATTR_KPARAM_INFO
	.align		4
.L_438:
        /*0008*/ 	.byte	0x04, 0x17
        /*000a*/ 	.short	(.L_440 - .L_439)
.L_439:
        /*000c*/ 	.word	0x00000000
        /*0010*/ 	.short	0x0000
        /*0012*/ 	.short	0x0000
        /*0014*/ 	.byte	0x00, 0xf0, 0x41, 0x07


	//----- nvinfo : EIATTR_SPARSE_MMA_MASK
	.align		4
.L_440:
        /*0018*/ 	.byte	0x03, 0x50
        /*001a*/ 	.short	0x0000


	//----- nvinfo : EIATTR_MAXREG_COUNT
	.align		4
        /*001c*/ 	.byte	0x03, 0x1b
        /*001e*/ 	.short	0x00ff


	//----- nvinfo : EIATTR_NUM_BARRIERS
	.align		4
        /*0020*/ 	.byte	0x02, 0x4c
        /*0022*/ 	.byte	0x01
	.zero		1


	//----- nvinfo : EIATTR_MERCURY_ISA_VERSION
	.align		4
        /*0024*/ 	.byte	0x03, 0x5f
        /*0026*/ 	.short	0x0101


	//----- nvinfo : EIATTR_COOP_GROUP_MASK_REGIDS
	.align		4
        /*0028*/ 	.byte	0x04, 0x29
        /*002a*/ 	.short	(.L_442 - .L_441)


	//   ....[0]....
.L_441:
        /*002c*/ 	.word	0xffffffff


	//   ....[1]....
        /*0030*/ 	.word	0xffffffff


	//   ....[2]....
        /*0034*/ 	.word	0xffffffff


	//   ....[3]....
        /*0038*/ 	.word	0xffffffff


	//   ....[4]....
        /*003c*/ 	.word	0xffffffff


	//   ....[5]....
        /*0040*/ 	.word	0xffffffff


	//   ....[6]....
        /*0044*/ 	.word	0xffffffff


	//   ....[7]....
        /*0048*/ 	.word	0xffffffff


	//   ....[8]....
        /*004c*/ 	.word	0xffffffff


	//   ....[9]....
        /*0050*/ 	.word	0xffffffff


	//   ....[10]....
        /*0054*/ 	.word	0xffffffff


	//   ....[11]....
        /*0058*/ 	.word	0xffffffff


	//----- nvinfo : EIATTR_COOP_GROUP_INSTR_OFFSETS
	.align		4
.L_442:
        /*005c*/ 	.byte	0x04, 0x28
        /*005e*/ 	.short	(.L_444 - .L_443)


	//   ....[0]....
.L_443:
        /*0060*/ 	.word	0x000053f0


	//   ....[1]....
        /*0064*/ 	.word	0x00005430


	//   ....[2]....
        /*0068*/ 	.word	0x00005540


	//   ....[3]....
        /*006c*/ 	.word	0x00005560


	//   ....[4]....
        /*0070*/ 	.word	0x000090b0


	//   ....[5]....
        /*0074*/ 	.word	0x000091b0


	//   ....[6]....
        /*0078*/ 	.word	0x00009250


	//   ....[7]....
        /*007c*/ 	.word	0x000092b0


	//   ....[8]....
        /*0080*/ 	.word	0x0000b270


	//   ....[9]....
        /*0084*/ 	.word	0x0000b2b0


	//   ....[10]....
        /*0088*/ 	.word	0x0000b310


	//   ....[11]....
        /*008c*/ 	.word	0x0000b320


	//----- nvinfo : EIATTR_EXIT_INSTR_OFFSETS
	.align		4
.L_444:
        /*0090*/ 	.byte	0x04, 0x1c
        /*0092*/ 	.short	(.L_446 - .L_445)


	//   ....[0]....
.L_445:
        /*0094*/ 	.word	0x00000680


	//   ....[1]....
        /*0098*/ 	.word	0x0000ce60


	//   ....[2]....
        /*009c*/ 	.word	0x0000cf90


	//   ....[3]....
        /*00a0*/ 	.word	0x0000cfb0


	//   ....[4]....
        /*00a4*/ 	.word	0x0000dbb0


	//   ....[5]....
        /*00a8*/ 	.word	0x0000dc40


	//----- nvinfo : EIATTR_CRS_STACK_SIZE
	.align		4
.L_446:
        /*00ac*/ 	.byte	0x04, 0x1e
        /*00ae*/ 	.short	(.L_448 - .L_447)
.L_447:
        /*00b0*/ 	.word	0x00000000


	//----- nvinfo : EIATTR_CBANK_PARAM_SIZE
	.align		4
.L_448:
        /*00b4*/ 	.byte	0x03, 0x19
        /*00b6*/ 	.short	0x01d0


	//----- nvinfo : EIATTR_PARAM_CBANK
	.align		4
        /*00b8*/ 	.byte	0x04, 0x0a
        /*00ba*/ 	.short	(.L_450 - .L_449)
	.align		4
.L_449:
        /*00bc*/ 	.word	index@(.nv.constant0._ZN5flash16flash_fwd_kernelI23Flash_fwd_kernel_traitsILi192ELi64ELi64ELi4ELb0ELb0EN7cutlass10bfloat16_tE19Flash_kernel_traitsILi192ELi64ELi64ELi4ES3_EELb1ELb0ELb0ELb1ELb0ELb0ELb0ELb0EEEvNS_16Flash_fwd_paramsE)
        /*00c0*/ 	.short	0x0210
        /*00c2*/ 	.short	0x01d0


	//----- nvinfo : EIATTR_SW_WAR
	.align		4
.L_450:
        /*00c4*/ 	.byte	0x04, 0x36
        /*00c6*/ 	.short	(.L_452 - .L_451)
.L_451:
        /*00c8*/ 	.word	0x00000008
.L_452:


//--------------------- .nv.info._ZN5flash16flash_fwd_kernelI23Flash_fwd_kernel_traitsILi192ELi64ELi64ELi4ELb0ELb0EN7cutlass10bfloat16_tE19Flash_kernel_traitsILi192ELi64ELi64ELi4ES3_EELb1ELb0ELb0ELb0ELb0ELb0ELb0ELb1EEEvNS_16Flash_fwd_paramsE --------------------------
	.section	.nv.info._ZN5flash16flash_fwd_kernelI23Flash_fwd_kernel_traitsILi192ELi64ELi64ELi4ELb0ELb0EN7cutlass10bfloat16_tE19Flash_kernel_traitsILi192ELi64ELi64ELi4ES3_EELb1ELb0ELb0ELb0ELb0ELb0ELb0ELb1EEEvNS_16Flash_fwd_paramsE,"",@"SHT_CUDA_INFO"
	.sectionflags	@""
	.align	4


	//----- nvinfo : EIATTR_CUDA_API_VERSION
	.align		4
        /*0000*/ 	.byte	0x04, 0x37
        /*0002*/ 	.short	(.L_454 - .L_453)
.L_453:
        /*0004*/ 	.word	0x00000082


	//----- nvinfo : EIATTR_KPARAM_INFO
	.align		4
.L_454:
        /*0008*/ 	.byte	0x04, 0x17
        /*000a*/ 	.short	(.L_456 - .L_455)
.L_455:
        /*000c*/ 	.word	0x00000000
        /*0010*/ 	.short	0x0000
        /*0012*/ 	.short	0x0000
        /*0014*/ 	.byte	0x00, 0xf0, 0x41, 0x07


	//----- nvinfo : EIATTR_SPARSE_MMA_MASK
	.align		4
.L_456:
        /*0018*/ 	.byte	0x03, 0x50
        /*001a*/ 	.short	0x0000


	//----- nvinfo : EIATTR_MAXREG_COUNT
	.align		4
        /*001c*/ 	.byte	0x03, 0x1b
        /*001e*/ 	.short	0x00ff


	//----- nvinfo : EIATTR_NUM_BARRIERS
	.align		4
        /*0020*/ 	.byte	0x02, 0x4c
        /*0022*/ 	.byte	0x01
	.zero		1


	//----- nvinfo : EIATTR_ANNOTATIONS
	.align		4
        /*0024*/ 	.byte	0x04, 0x55
        /*0026*/ 	.short	(.L_458 - .L_457)


	//   ....[0]....
.L_457:
        /*0028*/ 	.word	0x00000001
        /*002c*/ 	.byte	0x40, 0x09, 0x00, 0x00, 0x01, 0x00, 0x00, 0x00, 0x20, 0x10, 0x00, 0x00, 0x01, 0x00, 0x00, 0x00
        /* <DEDUP_REMOVED lines=39> */
        /*02ac*/ 	.byte	0xb0, 0xe6, 0x00, 0x00


	//----- nvinfo : EIATTR_MERCURY_ISA_VERSION
	.align		4
.L_458:
        /*02b0*/ 	.byte	0x03, 0x5f
        /*02b2*/ 	.short	0x0101


	//----- nvinfo : EIATTR_COOP_GROUP_MASK_REGIDS
	.align		4
        /*02b4*/ 	.byte	0x04, 0x29
        /*02b6*/ 	.short	(.L_460 - .L_459)


	//   ....[0]....
.L_459:
        /*02b8*/ 	.word	0xffffffff


	//   ....[1]....
        /*02bc*/ 	.word	0xffffffff


	//   ....[2]....
        /*02c0*/ 	.word	0xffffffff


	//   ....[3]....
        /*02c4*/ 	.word	0xffffffff


	//   ....[4]....
        /*02c8*/ 	.word	0xffffffff


	//   ....[5]....
        /*02cc*/ 	.word	0xffffffff


	//   ....[6]....
        /*02d0*/ 	.word	0xffffffff


	//   ....[7]....
        /*02d4*/ 	.word	0xffffffff


	//   ....[8]....
        /*02d8*/ 	.word	0xffffffff


	//   ....[9]....
        /*02dc*/ 	.word	0xffffffff


	//   ....[10]....
        /*02e0*/ 	.word	0xffffffff


	//   ....[11]....
        /*02e4*/ 	.word	0xffffffff


	//----- nvinfo : EIATTR_COOP_GROUP_INSTR_OFFSETS
	.align		4
.L_460:
        /*02e8*/ 	.byte	0x04, 0x28
        /*02ea*/ 	.short	(.L_462 - .L_461)


	//   ....[0]....
.L_461:
        /*02ec*/ 	.word	0x00004d30


	//   ....[1]....
        /*02f0*/ 	.word	0x00004db0


	//   ....[2]....
        /*02f4*/ 	.word	0x00004dd0


	//   ....[3]....
        /*02f8*/ 	.word	0x00004ec0


	//   ....[4]....
        /*02fc*/ 	.word	0x00009e60


	//   ....[5]....
        /*0300*/ 	.word	0x00009f30


	//   ....[6]....
        /*0304*/ 	.word	0x00009fb0


	//   ....[7]....
        /*0308*/ 	.word	0x00009ff0


	//   ....[8]....
        /*030c*/ 	.word	0x0000d070


	//   ....[9]....
        /*0310*/ 	.word	0x0000d080


	//   ....[10]....
        /*0314*/ 	.word	0x0000d0b0


	//   ....[11]....
        /*0318*/ 	.word	0x0000d0c0


	//----- nvinfo : EIATTR_EXIT_INSTR_OFFSETS
	.align		4
.L_462:
        /*031c*/ 	.byte	0x04, 0x1c
        /*031e*/ 	.short	(.L_464 - .L_463)


	//   ....[0]....
.L_463:
        /*0320*/ 	.word	0x00000690


	//   ....[1]....
        /*0324*/ 	.word	0x0000ec40


	//   ....[2]....
        /*0328*/ 	.word	0x0000ed70


	//   ....[3]....
        /*032c*/ 	.word	0x0000ed90


	//   ....[4]....
        /*0330*/ 	.word	0x0000f9c0


	//   ....[5]....
        /*0334*/ 	.word	0x0000fa50


	//----- nvinfo : EIATTR_CRS_STACK_SIZE
	.align		4
.L_464:
        /*0338*/ 	.byte	0x04, 0x1e
        /*033a*/ 	.short	(.L_466 - .L_465)
.L_465:
        /*033c*/ 	.word	0x00000000


	//----- nvinfo : EIATTR_CBANK_PARAM_SIZE
	.align		4
.L_466:
        /*0340*/ 	.byte	0x03, 0x19
        /*0342*/ 	.short	0x01d0


	//----- nvinfo : EIATTR_PARAM_CBANK
	.align		4
        /*0344*/ 	.byte	0x04, 0x0a
        /*0346*/ 	.short	(.L_468 - .L_467)
	.align		4
.L_467:
        /*0348*/ 	.word	index@(.nv.constant0._ZN5flash16flash_fwd_kernelI23Flash_fwd_kernel_traitsILi192ELi64ELi64ELi4ELb0ELb0EN7cutlass10bfloat16_tE19Flash_kernel_traitsILi192ELi64ELi64ELi4ES3_EELb1ELb0ELb0ELb0ELb0ELb0ELb0ELb1EEEvNS_16Flash_fwd_paramsE)
        /*034c*/ 	.short	0x0210
        /*034e*/ 	.short	0x01d0


	//----- nvinfo : EIATTR_SW_WAR
	.align		4
.L_468:
        /*0350*/ 	.byte	0x04, 0x36
        /*0352*/ 	.short	(.L_470 - .L_469)
.L_469:
        /*0354*/ 	.word	0x00000008
.L_470:


//--------------------- .nv.info._ZN5flash16flash_fwd_kernelI23Flash_fwd_kernel_traitsILi192ELi64ELi64ELi4ELb0ELb0EN7cutlass10bfloat16_tE19Flash_kernel_traitsILi192ELi64ELi64ELi4ES3_EELb0ELb0ELb0ELb0ELb0ELb0ELb1ELb0EEEvNS_16Flash_fwd_paramsE --------------------------
	.section	.nv.info._ZN5flash16flash_fwd_kernelI23Flash_fwd_kernel_traitsILi192ELi64ELi64ELi4ELb0ELb0EN7cutlass10bfloat16_tE19Flash_kernel_traitsILi192ELi64ELi64ELi4ES3_EELb0ELb0ELb0ELb0ELb0ELb0ELb1ELb0EEEvNS_16Flash_fwd_paramsE,"",@"SHT_CUDA_INFO"
	.sectionflags	@""
	.align	4


	//----- nvinfo : EIATTR_CUDA_API_VERSION
	.align		4
        /*0000*/ 	.byte	0x04, 0x37
        /*0002*/ 	.short	(.L_472 - .L_471)
.L_471:
        /*0004*/ 	.word	0x00000082


	//----- nvinfo : EIATTR_KPARAM_INFO
	.align		4
.L_472:
        /*0008*/ 	.byte	0x04, 0x17
        /*000a*/ 	.short	(.L_474 - .L_473)
.L_473:
        /*000c*/ 	.word	0x00000000
        /*0010*/ 	.short	0x0000
        /*0012*/ 	.short	0x0000
        /*0014*/ 	.byte	0x00, 0xf0, 0x41, 0x07


	//----- nvinfo : EIATTR_SPARSE_MMA_MASK
	.align		4
.L_474:
        /*0018*/ 	.byte	0x03, 0x50
        /*001a*/ 	.short	0x0000


	//----- nvinfo : EIATTR_MAXREG_COUNT
	.align		4
        /*001c*/ 	.byte	0x03, 0x1b
        /*001e*/ 	.short	0x00ff


	//----- nvinfo : EIATTR_NUM_BARRIERS
	.align		4
        /*0020*/ 	.byte	0x02, 0x4c
        /*0022*/ 	.byte	0x01
	.zero		1


	//----- nvinfo : EIATTR_MERCURY_ISA_VERSION
	.align		4
        /*0024*/ 	.byte	0x03, 0x5f
        /*0026*/ 	.short	0x0101


	//----- nvinfo : EIATTR_COOP_GROUP_MASK_REGIDS
	.align		4
        /*0028*/ 	.byte	0x04, 0x29
        /*002a*/ 	.short	(.L_476 - .L_475)


	//   ....[0]....
.L_475:
        /*002c*/ 	.word	0xffffffff


	//   ....[1]....
        /*0030*/ 	.word	0xffffffff


	//   ....[2]....
        /*0034*/ 	.word	0xffffffff


	//   ....[3]....
        /*0038*/ 	.word	0xffffffff


	//   ....[4]....
        /*003c*/ 	.word	0xffffffff


	//   ....[5]....
        /*0040*/ 	.word	0xffffffff


	//   ....[6]....
        /*0044*/ 	.word	0xffffffff


	//   ....[7]....
        /*0048*/ 	.word	0xffffffff


	//   ....[8]....
        /*004c*/ 	.word	0xffffffff


	//   ....[9]....
        /*0050*/ 	.word	0xffffffff


	//   ....[10]....
        /*0054*/ 	.word	0xffffffff


	//   ....[11]....
        /*0058*/ 	.word	0xffffffff


	//----- nvinfo : EIATTR_COOP_GROUP_INSTR_OFFSETS
	.align		4
.L_476:
        /*005c*/ 	.byte	0x04, 0x28
        /*005e*/ 	.short	(.L_478 - .L_477)


	//   ....[0]....
.L_477:
        /*0060*/ 	.word	0x00004930


	//   ....[1]....
        /*0064*/ 	.word	0x00004950


	//   ....[2]....
        /*0068*/ 	.word	0x000049f0


	//   ....[3]....
        /*006c*/ 	.word	0x00004a00


	//   ....[4]....
        /*0070*/ 	.word	0x00007920


	//   ....[5]....
        /*0074*/ 	.word	0x00007960


	//   ....[6]....
        /*0078*/ 	.word	0x000079f0


	//   ....[7]....
        /*007c*/ 	.word	0x00007a00


	//   ....[8]....
        /*0080*/ 	.word	0x000090d0


	//   ....[9]....
        /*0084*/ 	.word	0x00009110


	//   ....[10]....
        /*0088*/ 	.word	0x00009170


	//   ....[11]....
        /*008c*/ 	.word	0x00009180


	//----- nvinfo : EIATTR_EXIT_INSTR_OFFSETS
	.align		4
.L_478:
        /*0090*/ 	.byte	0x04, 0x1c
        /*0092*/ 	.short	(.L_480 - .L_479)


	//   ....[0]....
.L_479:
        /*0094*/ 	.word	0x00000370


	//   ....[1]....
        /*0098*/ 	.word	0x0000ac40


	//   ....[2]....
        /*009c*/ 	.word	0x0000ad70


	//   ....[3]....
        /*00a0*/ 	.word	0x0000ad90


	//   ....[4]....
        /*00a4*/ 	.word	0x0000b990


	//   ....[5]....
        /*00a8*/ 	.word	0x0000ba20


	//----- nvinfo : EIATTR_CRS_STACK_SIZE
	.align		4
.L_480:
        /*00ac*/ 	.byte	0x04, 0x1e
        /*00ae*/ 	.short	(.L_482 - .L_481)
.L_481:
        /*00b0*/ 	.word	0x00000000


	//----- nvinfo : EIATTR_CBANK_PARAM_SIZE
	.align		4
.L_482:
        /*00b4*/ 	.byte	0x03, 0x19
        /*00b6*/ 	.short	0x01d0


	//----- nvinfo : EIATTR_PARAM_CBANK
	.align		4
        /*00b8*/ 	.byte	0x04, 0x0a
        /*00ba*/ 	.short	(.L_484 - .L_483)
	.align		4
.L_483:
        /*00bc*/ 	.word	index@(.nv.constant0._ZN5flash16flash_fwd_kernelI23Flash_fwd_kernel_traitsILi192ELi64ELi64ELi4ELb0ELb0EN7cutlass10bfloat16_tE19Flash_kernel_traitsILi192ELi64ELi64ELi4ES3_EELb0ELb0ELb0ELb0ELb0ELb0ELb1ELb0EEEvNS_16Flash_fwd_paramsE)
        /*00c0*/ 	.short	0x0210
        /*00c2*/ 	.short	0x01d0


	//----- nvinfo : EIATTR_SW_WAR
	.align		4
.L_484:
        /*00c4*/ 	.byte	0x04, 0x36
        /*00c6*/ 	.short	(.L_486 - .L_485)
.L_485:
        /*00c8*/ 	.word	0x00000008
.L_486:


//--------------------- .nv.info._ZN5flash16flash_fwd_kernelI23Flash_fwd_kernel_traitsILi192ELi64ELi64ELi4ELb0ELb0EN7cutlass10bfloat16_tE19Flash_kernel_traitsILi192ELi64ELi64ELi4ES3_EELb1ELb0ELb0ELb1ELb0ELb0ELb0ELb1EEEvNS_16Flash_fwd_paramsE --------------------------
	.section	.nv.info._ZN5flash16flash_fwd_kernelI23Flash_fwd_kernel_traitsILi192ELi64ELi64ELi4ELb0ELb0EN7cutlass10bfloat16_tE19Flash_kernel_traitsILi192ELi64ELi64ELi4ES3_EELb1ELb0ELb0ELb1ELb0ELb0ELb0ELb1EEEvNS_16Flash_fwd_paramsE,"",@"SHT_CUDA_INFO"
	.sectionflags	@""
	.align	4


	//----- nvinfo : EIATTR_CUDA_API_VERSION
	.align		4
        /*0000*/ 	.byte	0x04, 0x37
        /*0002*/ 	.short	(.L_488 - .L_487)
.L_487:
        /*0004*/ 	.word	0x00000082


	//----- nvinfo : EIATTR_KPARAM_INFO
	.align		4
.L_488:
        /*0008*/ 	.byte	0x04, 0x17
        /*000a*/ 	.short	(.L_490 - .L_489)
.L_489:
        /*000c*/ 	.word	0x00000000
        /*0010*/ 	.short	0x0000
        /*0012*/ 	.short	0x0000
        /*0014*/ 	.byte	0x00, 0xf0, 0x41, 0x07


	//----- nvinfo : EIATTR_SPARSE_MMA_MASK
	.align		4
.L_490:
        /*0018*/ 	.byte	0x03, 0x50
        /*001a*/ 	.short	0x0000


	//----- nvinfo : EIATTR_MAXREG_COUNT
	.align		4
        /*001c*/ 	.byte	0x03, 0x1b
        /*001e*/ 	.short	0x00ff


	//----- nvinfo : EIATTR_NUM_BARRIERS
	.align		4
        /*0020*/ 	.byte	0x02, 0x4c
        /*0022*/ 	.byte	0x01
	.zero		1


	//----- nvinfo : EIATTR_ANNOTATIONS
	.align		4
        /*0024*/ 	.byte	0x04, 0x55
        /*0026*/ 	.short	(.L_492 - .L_491)


	//   ....[0]....
.L_491:
        /* <DEDUP_REMOVED lines=49> */
        /*032c*/ 	.byte	0x10, 0xfb, 0x00, 0x00, 0x01, 0x00, 0x00, 0x00, 0x20, 0xfb, 0x00, 0x00


	//----- nvinfo : EIATTR_MERCURY_ISA_VERSION
	.align		4
.L_492:
        /*0338*/ 	.byte	0x03, 0x5f
        /*033a*/ 	.short	0x0101


	//----- nvinfo : EIATTR_COOP_GROUP_MASK_REGIDS
	.align		4
        /*033c*/ 	.byte	0x04, 0x29
        /*033e*/ 	.short	(.L_494 - .L_493)


	//   ....[0]....
.L_493:
        /*0340*/ 	.word	0xffffffff


	//   ....[1]....
        /*0344*/ 	.word	0xffffffff


	//   ....[2]....
        /*0348*/ 	.word	0xffffffff


	//   ....[3]....
        /*034c*/ 	.word	0xffffffff


	//   ....[4]....
        /*0350*/ 	.word	0xffffffff


	//   ....[5]....
        /*0354*/ 	.word	0xffffffff


	//   ....[6]....
        /*0358*/ 	.word	0xffffffff


	//   ....[7]....
        /*035c*/ 	.word	0xffffffff


	//   ....[8]....
        /*0360*/ 	.word	0xffffffff


	//   ....[9]....
        /*0364*/ 	.word	0xffffffff


	//   ....[10]....
        /*0368*/ 	.word	0xffffffff


	//   ....[11]....
        /*036c*/ 	.word	0xffffffff


	//----- nvinfo : EIATTR_COOP_GROUP_INSTR_OFFSETS
	.align		4
.L_494:
        /*0370*/ 	.byte	0x04, 0x28
        /*0372*/ 	.short	(.L_496 - .L_495)


	//   ....[0]....
.L_495:
        /*0374*/ 	.word	0x00005860


	//   ....[1]....
        /*0378*/ 	.word	0x000058c0


	//   ....[2]....
        /*037c*/ 	.word	0x00005910


	//   ....[3]....
        /*0380*/ 	.word	0x00005960


	//   ....[4]....
        /*0384*/ 	.word	0x0000b360


	//   ....[5]....
        /*0388*/ 	.word	0x0000b440


	//   ....[6]....
        /*038c*/ 	.word	0x0000b4d0


	//   ....[7]....
        /*0390*/ 	.word	0x0000b510


	//   ....[8]....
        /*0394*/ 	.word	0x0000e4e0


	//   ....[9]....
        /*0398*/ 	.word	0x0000e4f0


	//   ....[10]....
        /*039c*/ 	.word	0x0000e520


	//   ....[11]....
        /*03a0*/ 	.word	0x0000e530


	//----- nvinfo : EIATTR_EXIT_INSTR_OFFSETS
	.align		4
.L_496:
        /*03a4*/ 	.byte	0x04, 0x1c
        /*03a6*/ 	.short	(.L_498 - .L_497)


	//   ....[0]....
.L_497:
        /*03a8*/ 	.word	0x00000690


	//   ....[1]....
        /*03ac*/ 	.word	0x000100b0


	//   ....[2]....
        /*03b0*/ 	.word	0x000101e0


	//   ....[3]....
        /*03b4*/ 	.word	0x00010200


	//   ....[4]....
        /*03b8*/ 	.word	0x00010e40


	//   ....[5]....
        /*03bc*/ 	.word	0x00010ed0


	//----- nvinfo : EIATTR_CRS_STACK_SIZE
	.align		4
.L_498:
        /*03c0*/ 	.byte	0x04, 0x1e
        /*03c2*/ 	.short	(.L_500 - .L_499)
.L_499:
        /*03c4*/ 	.word	0x00000000


	//----- nvinfo : EIATTR_CBANK_PARAM_SIZE
	.align		4
.L_500:
        /*03c8*/ 	.byte	0x03, 0x19
        /*03ca*/ 	.short	0x01d0


	//----- nvinfo : EIATTR_PARAM_CBANK
	.align		4
        /*03cc*/ 	.byte	0x04, 0x0a
        /*03ce*/ 	.short	(.L_502 - .L_501)
	.align		4
.L_501:
        /*03d0*/ 	.word	index@(.nv.constant0._ZN5flash16flash_fwd_kernelI23Flash_fwd_kernel_traitsILi192ELi64ELi64ELi4ELb0ELb0EN7cutlass10bfloat16_tE19Flash_kernel_traitsILi192ELi64ELi64ELi4ES3_EELb1ELb0ELb0ELb1ELb0ELb0ELb0ELb1EEEvNS_16Flash_fwd_paramsE)
        /*03d4*/ 	.short	0x0210
        /*03d6*/ 	.short	0x01d0


	//----- nvinfo : EIATTR_SW_WAR
	.align		4
.L_502:
        /*03d8*/ 	.byte	0x04, 0x36
        /*03da*/ 	.short	(.L_504 - .L_503)
.L_503:
        /*03dc*/ 	.word	0x00000008
.L_504:


//--------------------- .nv.info._ZN5flash16flash_fwd_kernelI23Flash_fwd_kernel_traitsILi192ELi64ELi64ELi4ELb0ELb0EN7cutlass10bfloat16_tE19Flash_kernel_traitsILi192ELi64ELi64ELi4ES3_EELb0ELb0ELb0ELb1ELb0ELb0ELb1ELb0EEEvNS_16Flash_fwd_paramsE --------------------------
	.section	.nv.info._ZN5flash16flash_fwd_kernelI23Flash_fwd_kernel_traitsILi192ELi64ELi64ELi4ELb0ELb0EN7cutlass10bfloat16_tE19Flash_kernel_traitsILi192ELi64ELi64ELi4ES3_EELb0ELb0ELb0ELb1ELb0ELb0ELb1ELb0EEEvNS_16Flash_fwd_paramsE,"",@"SHT_CUDA_INFO"
	.sectionflags	@""
	.align	4


	//----- nvinfo : EIATTR_CUDA_API_VERSION
	.align		4
        /*0000*/ 	.byte	0x04, 0x37
        /*0002*/ 	.short	(.L_506 - .L_505)
.L_505:
        /*0004*/ 	.word	0x00000082


	//----- nvinfo : EIATTR_KPARAM_INFO
	.align		4
.L_506:
        /*0008*/ 	.byte	0x04, 0x17
        /*000a*/ 	.short	(.L_508 - .L_507)
.L_507:
        /*000c*/ 	.word	0x00000000
        /*0010*/ 	.short	0x0000
        /*0012*/ 	.short	0x0000
        /*0014*/ 	.byte	0x00, 0xf0, 0x41, 0x07


	//----- nvinfo : EIATTR_SPARSE_MMA_MASK
	.align		4
.L_508:
        /*0018*/ 	.byte	0x03, 0x50
        /*001a*/ 	.short	0x0000


	//----- nvinfo : EIATTR_MAXREG_COUNT
	.align		4
        /*001c*/ 	.byte	0x03, 0x1b
        /*001e*/ 	.short	0x00ff


	//----- nvinfo : EIATTR_NUM_BARRIERS
	.align		4
        /*0020*/ 	.byte	0x02, 0x4c
        /*0022*/ 	.byte	0x01
	.zero		1


	//----- nvinfo : EIATTR_MERCURY_ISA_VERSION
	.align		4
        /*0024*/ 	.byte	0x03, 0x5f
        /*0026*/ 	.short	0x0101


	//----- nvinfo : EIATTR_COOP_GROUP_MASK_REGIDS
	.align		4
        /*0028*/ 	.byte	0x04, 0x29
        /*002a*/ 	.short	(.L_510 - .L_509)


	//   ....[0]....
.L_509:
        /*002c*/ 	.word	0xffffffff


	//   ....[1]....
        /*0030*/ 	.word	0xffffffff


	//   ....[2]....
        /*0034*/ 	.word	0xffffffff


	//   ....[3]....
        /*0038*/ 	.word	0xffffffff


	//   ....[4]....
        /*003c*/ 	.word	0xffffffff


	//   ....[5]....
        /*0040*/ 	.word	0xffffffff


	//   ....[6]....
        /*0044*/ 	.word	0xffffffff


	//   ....[7]....
        /*0048*/ 	.word	0xffffffff


	//   ....[8]....
        /*004c*/ 	.word	0xffffffff


	//   ....[9]....
        /*0050*/ 	.word	0xffffffff


	//   ....[10]....
        /*0054*/ 	.word	0xffffffff


	//   ....[11]....
        /*0058*/ 	.word	0xffffffff


	//----- nvinfo : EIATTR_COOP_GROUP_INSTR_OFFSETS
	.align		4
.L_510:
        /*005c*/ 	.byte	0x04, 0x28
        /*005e*/ 	.short	(.L_512 - .L_511)


	//   ....[0]....
.L_511:
        /*0060*/ 	.word	0x000052b0


	//   ....[1]....
        /*0064*/ 	.word	0x000052d0


	//   ....[2]....
        /*0068*/ 	.word	0x00005370


	//   ....[3]....
        /*006c*/ 	.word	0x00005380


	//   ....[4]....
        /*0070*/ 	.word	0x00008950


	//   ....[5]....
        /*0074*/ 	.word	0x00008970


	//   ....[6]....
        /*0078*/ 	.word	0x00008a10


	//   ....[7]....
        /*007c*/ 	.word	0x00008a20


	//   ....[8]....
        /*0080*/ 	.word	0x0000a0f0


	//   ....[9]....
        /*0084*/ 	.word	0x0000a130


	//   ....[10]....
        /*0088*/ 	.word	0x0000a1c0


	//   ....[11]....
        /*008c*/ 	.word	0x0000a1d0


	//----- nvinfo : EIATTR_EXIT_INSTR_OFFSETS
	.align		4
.L_512:
        /*0090*/ 	.byte	0x04, 0x1c
        /*0092*/ 	.short	(.L_514 - .L_513)


	//   ....[0]....
.L_513:
        /*0094*/ 	.word	0x00000370


	//   ....[1]....
        /*0098*/ 	.word	0x0000bca0


	//   ....[2]....
        /*009c*/ 	.word	0x0000bdd0


	//   ....[3]....
        /*00a0*/ 	.word	0x0000bdf0


	//   ....[4]....
        /*00a4*/ 	.word	0x0000c9f0


	//   ....[5]....
        /*00a8*/ 	.word	0x0000ca80


	//----- nvinfo : EIATTR_CRS_STACK_SIZE
	.align		4
.L_514:
        /*00ac*/ 	.byte	0x04, 0x1e
        /*00ae*/ 	.short	(.L_516 - .L_515)
.L_515:
        /*00b0*/ 	.word	0x00000000


	//----- nvinfo : EIATTR_CBANK_PARAM_SIZE
	.align		4
.L_516:
        /*00b4*/ 	.byte	0x03, 0x19
        /*00b6*/ 	.short	0x01d0


	//----- nvinfo : EIATTR_PARAM_CBANK
	.align		4
        /*00b8*/ 	.byte	0x04, 0x0a
        /*00ba*/ 	.short	(.L_518 - .L_517)
	.align		4
.L_517:
        /*00bc*/ 	.word	index@(.nv.constant0._ZN5flash16flash_fwd_kernelI23Flash_fwd_kernel_traitsILi192ELi64ELi64ELi4ELb0ELb0EN7cutlass10bfloat16_tE19Flash_kernel_traitsILi192ELi64ELi64ELi4ES3_EELb0ELb0ELb0ELb1ELb0ELb0ELb1ELb0EEEvNS_16Flash_fwd_paramsE)
        /*00c0*/ 	.short	0x0210
        /*00c2*/ 	.short	0x01d0


	//----- nvinfo : EIATTR_SW_WAR
	.align		4
.L_518:
        /*00c4*/ 	.byte	0x04, 0x36
        /*00c6*/ 	.short	(.L_520 - .L_519)
.L_519:
        /*00c8*/ 	.word	0x00000008
.L_520:


//--------------------- .nv.info._ZN5flash16flash_fwd_kernelI23Flash_fwd_kernel_traitsILi192ELi64ELi64ELi4ELb0ELb0EN7cutlass10bfloat16_tE19Flash_kernel_traitsILi192ELi64ELi64ELi4ES3_EELb1ELb0ELb1ELb0ELb0ELb1ELb0ELb0EEEvNS_16Flash_fwd_paramsE --------------------------
	.section	.nv.info._ZN5flash16flash_fwd_kernelI23Flash_fwd_kernel_traitsILi192ELi64ELi64ELi4ELb0ELb0EN7cutlass10bfloat16_tE19Flash_kernel_traitsILi192ELi64ELi64ELi4ES3_EELb1ELb0ELb1ELb0ELb0ELb1ELb0ELb0EEEvNS_16Flash_fwd_paramsE,"",@"SHT_CUDA_INFO"
	.sectionflags	@""
	.align	4


	//----- nvinfo : EIATTR_CUDA_API_VERSION
	.align		4
        /*0000*/ 	.byte	0x04, 0x37
        /*0002*/ 	.short	(.L_522 - .L_521)
.L_521:
        /*0004*/ 	.word	0x00000082


	//----- nvinfo : EIATTR_KPARAM_INFO
	.align		4
.L_522:
        /*0008*/ 	.byte	0x04, 0x17
        /*000a*/ 	.short	(.L_524 - .L_523)
.L_523:
        /*000c*/ 	.word	0x00000000
        /*0010*/ 	.short	0x0000
        /*0012*/ 	.short	0x0000
        /*0014*/ 	.byte	0x00, 0xf0, 0x41, 0x07


	//----- nvinfo : EIATTR_SPARSE_MMA_MASK
	.align		4
.L_524:
        /*0018*/ 	.byte	0x03, 0x50
        /*001a*/ 	.short	0x0000


	//----- nvinfo : EIATTR_MAXREG_COUNT
	.align		4
        /*001c*/ 	.byte	0x03, 0x1b
        /*001e*/ 	.short	0x00ff


	//----- nvinfo : EIATTR_NUM_BARRIERS
	.align		4
        /*0020*/ 	.byte	0x02, 0x4c
        /*0022*/ 	.byte	0x01
	.zero		1


	//----- nvinfo : EIATTR_MERCURY_ISA_VERSION
	.align		4
        /*0024*/ 	.byte	0x03, 0x5f
        /*0026*/ 	.short	0x0101


	//----- nvinfo : EIATTR_INT_WARP_WIDE_INSTR_OFFSETS
	.align		4
        /*0028*/ 	.byte	0x04, 0x31
        /*002a*/ 	.short	(.L_526 - .L_525)


	//   ....[0]....
.L_525:
        /*002c*/ 	.word	0x000021a0


	//   ....[1]....
        /*0030*/ 	.word	0x000026c0


	//----- nvinfo : EIATTR_COOP_GROUP_MASK_REGIDS
	.align		4
.L_526:
        /*0034*/ 	.byte	0x04, 0x29
        /*0036*/ 	.short	(.L_528 - .L_527)


	//   ....[0]....
.L_527:
        /*0038*/ 	.word	0xffffffff


	//   ....[1]....
        /*003c*/ 	.word	0xffffffff


	//   ....[2]....
        /*0040*/ 	.word	0xffffffff


	//   ....[3]....
        /*0044*/ 	.word	0xffffffff


	//   ....[4]....
        /*0048*/ 	.word	0xffffffff


	//   ....[5]....
        /*004c*/ 	.word	0xffffffff


	//   ....[6]....
        /*0050*/ 	.word	0xffffffff


	//   ....[7]....
        /*0054*/ 	.word	0xffffffff


	//   ....[8]....
        /*0058*/ 	.word	0xffffffff


	//   ....[9]....
        /*005c*/ 	.word	0xffffffff


	//   ....[10]....
        /*0060*/ 	.word	0xffffffff


	//   ....[11]....
        /*0064*/ 	.word	0xffffffff


	//   ....[12]....
        /*0068*/ 	.word	0xffffffff


	//   ....[13]....
        /*006c*/ 	.word	0xffffffff


	//   ....[14]....
        /*0070*/ 	.word	0xffffffff


	//   ....[15]....
        /*0074*/ 	.word	0xffffffff


	//----- nvinfo : EIATTR_COOP_GROUP_INSTR_OFFSETS
	.align		4
.L_528:
        /*0078*/ 	.byte	0x04, 0x28
        /*007a*/ 	.short	(.L_530 - .L_529)


	//   ....[0]....
.L_529:
        /*007c*/ 	.word	0x00004210


	//   ....[1]....
        /*0080*/ 	.word	0x000044b0


	//   ....[2]....
        /*0084*/ 	.word	0x000044f0


	//   ....[3]....
        /*0088*/ 	.word	0x00004640


	//   ....[4]....
        /*008c*/ 	.word	0x00007680


	//   ....[5]....
        /*0090*/ 	.word	0x000077f0


	//   ....[6]....
        /*0094*/ 	.word	0x00007850


	//   ....[7]....
        /*0098*/ 	.word	0x00007900


	//   ....[8]....
        /*009c*/ 	.word	0x0000b120


	//   ....[9]....
        /*00a0*/ 	.word	0x0000b210


	//   ....[10]....
        /*00a4*/ 	.word	0x0000b270


	//   ....[11]....
        /*00a8*/ 	.word	0x0000b290


	//   ....[12]....
        /*00ac*/ 	.word	0x0000d280


	//   ....[13]....
        /*00b0*/ 	.word	0x0000d2c0


	//   ....[14]....
        /*00b4*/ 	.word	0x0000d320


	//   ....[15]....
        /*00b8*/ 	.word	0x0000d330


	//----- nvinfo : EIATTR_EXIT_INSTR_OFFSETS
	.align		4
.L_530:
        /*00bc*/ 	.byte	0x04, 0x1c
        /*00be*/ 	.short	(.L_532 - .L_531)


	//   ....[0]....
.L_531:
        /*00c0*/ 	.word	0x000006d0


	//   ....[1]....
        /*00c4*/ 	.word	0x00001320


	//   ....[2]....
        /*00c8*/ 	.word	0x000013b0


	//   ....[3]....
        /*00cc*/ 	.word	0x0000ed70


	//   ....[4]....
        /*00d0*/ 	.word	0x0000ee70


	//----- nvinfo : EIATTR_CRS_STACK_SIZE
	.align		4
.L_532:
        /*00d4*/ 	.byte	0x04, 0x1e
        /*00d6*/ 	.short	(.L_534 - .L_533)
.L_533:
        /*00d8*/ 	.word	0x00000000


	//----- nvinfo : EIATTR_CBANK_PARAM_SIZE
	.align		4
.L_534:
        /*00dc*/ 	.byte	0x03, 0x19
        /*00de*/ 	.short	0x01d0


	//----- nvinfo : EIATTR_PARAM_CBANK
	.align		4
        /*00e0*/ 	.byte	0x04, 0x0a
        /*00e2*/ 	.short	(.L_536 - .L_535)
	.align		4
.L_535:
        /*00e4*/ 	.word	index@(.nv.constant0._ZN5flash16flash_fwd_kernelI23Flash_fwd_kernel_traitsILi192ELi64ELi64ELi4ELb0ELb0EN7cutlass10bfloat16_tE19Flash_kernel_traitsILi192ELi64ELi64ELi4ES3_EELb1ELb0ELb1ELb0ELb0ELb1ELb0ELb0EEEvNS_16Flash_fwd_paramsE)
        /*00e8*/ 	.short	0x0210
        /*00ea*/ 	.short	0x01d0


	//----- nvinfo : EIATTR_SW_WAR
	.align		4
.L_536:
        /*00ec*/ 	.byte	0x04, 0x36
        /*00ee*/ 	.short	(.L_538 - .L_537)
.L_537:
        /*00f0*/ 	.word	0x00000008
.L_538:


//--------------------- .nv.info._ZN5flash16flash_fwd_kernelI23Flash_fwd_kernel_traitsILi192ELi64ELi64ELi4ELb0ELb0EN7cutlass10bfloat16_tE19Flash_kernel_traitsILi192ELi64ELi64ELi4ES3_EELb0ELb0ELb1ELb0ELb0ELb1ELb1ELb0EEEvNS_16Flash_fwd_paramsE --------------------------
	.section	.nv.info._ZN5flash16flash_fwd_kernelI23Flash_fwd_kernel_traitsILi192ELi64ELi64ELi4ELb0ELb0EN7cutlass10bfloat16_tE19Flash_kernel_traitsILi192ELi64ELi64ELi4ES3_EELb0ELb0ELb1ELb0ELb0ELb1ELb1ELb0EEEvNS_16Flash_fwd_paramsE,"",@"SHT_CUDA_INFO"
	.sectionflags	@""
	.align	4


	//----- nvinfo : EIATTR_CUDA_API_VERSION
	.align		4
        /*0000*/ 	.byte	0x04, 0x37
        /*0002*/ 	.short	(.L_540 - .L_539)
.L_539:
        /*0004*/ 	.word	0x00000082


	//----- nvinfo : EIATTR_KPARAM_INFO
	.align		4
.L_540:
        /*0008*/ 	.byte	0x04, 0x17
        /*000a*/ 	.short	(.L_542 - .L_541)
.L_541:
        /*000c*/ 	.word	0x00000000
        /*0010*/ 	.short	0x0000
        /*0012*/ 	.short	0x0000
        /*0014*/ 	.byte	0x00, 0xf0, 0x41, 0x07


	//----- nvinfo : EIATTR_SPARSE_MMA_MASK
	.align		4
.L_542:
        /*0018*/ 	.byte	0x03, 0x50
        /*001a*/ 	.short	0x0000


	//----- nvinfo : EIATTR_MAXREG_COUNT
	.align		4
        /*001c*/ 	.byte	0x03, 0x1b
        /*001e*/ 	.short	0x00ff


	//----- nvinfo : EIATTR_NUM_BARRIERS
	.align		4
        /*0020*/ 	.byte	0x02, 0x4c
        /*0022*/ 	.byte	0x01
	.zero		1


	//----- nvinfo : EIATTR_MERCURY_ISA_VERSION
	.align		4
        /*0024*/ 	.byte	0x03, 0x5f
        /*0026*/ 	.short	0x0101


	//----- nvinfo : EIATTR_INT_WARP_WIDE_INSTR_OFFSETS
	.align		4
        /*0028*/ 	.byte	0x04, 0x31
        /*002a*/ 	.short	(.L_544 - .L_543)


	//   ....[0]....
.L_543:
        /*002c*/ 	.word	0x00001f90


	//   ....[1]....
        /*0030*/ 	.word	0x000025d0


	//----- nvinfo : EIATTR_COOP_GROUP_MASK_REGIDS
	.align		4
.L_544:
        /*0034*/ 	.byte	0x04, 0x29
        /*0036*/ 	.short	(.L_546 - .L_545)


	//   ....[0]....
.L_545:
        /*0038*/ 	.word	0xffffffff


	//   ....[1]....
        /*003c*/ 	.word	0xffffffff


	//   ....[2]....
        /*0040*/ 	.word	0xffffffff


	//   ....[3]....
        /*0044*/ 	.word	0xffffffff


	//   ....[4]....
        /*0048*/ 	.word	0xffffffff


	//   ....[5]....
        /*004c*/ 	.word	0xffffffff


	//   ....[6]....
        /*0050*/ 	.word	0xffffffff


	//   ....[7]....
        /*0054*/ 	.word	0xffffffff


	//   ....[8]....
        /*0058*/ 	.word	0xffffffff


	//   ....[9]....
        /*005c*/ 	.word	0xffffffff


	//   ....[10]....
        /*0060*/ 	.word	0xffffffff


	//   ....[11]....
        /*0064*/ 	.word	0xffffffff


	//   ....[12]....
        /*0068*/ 	.word	0xffffffff


	//   ....[13]....
        /*006c*/ 	.word	0xffffffff


	//   ....[14]....
        /*0070*/ 	.word	0xffffffff


	//   ....[15]....
        /*0074*/ 	.word	0xffffffff


	//----- nvinfo : EIATTR_COOP_GROUP_INSTR_OFFSETS
	.align		4
.L_546:
        /*0078*/ 	.byte	0x04, 0x28
        /*007a*/ 	.short	(.L_548 - .L_547)


	//   ....[0]....
.L_547:
        /*007c*/ 	.word	0x00004570


	//   ....[1]....
        /*0080*/ 	.word	0x000045c0


	//   ....[2]....
        /*0084*/ 	.word	0x000046e0


	//   ....[3]....
        /*0088*/ 	.word	0x00004730


	//   ....[4]....
        /*008c*/ 	.word	0x000072d0


	//   ....[5]....
        /*0090*/ 	.word	0x00007390


	//   ....[6]....
        /*0094*/ 	.word	0x000073b0


	//   ....[7]....
        /*0098*/ 	.word	0x000073d0


	//   ....[8]....
        /*009c*/ 	.word	0x0000a6f0


	//   ....[9]....
        /*00a0*/ 	.word	0x0000a7e0


	//   ....[10]....
        /*00a4*/ 	.word	0x0000a860


	//   ....[11]....
        /*00a8*/ 	.word	0x0000a870


	//   ....[12]....
        /*00ac*/ 	.word	0x0000bf60


	//   ....[13]....
        /*00b0*/ 	.word	0x0000bfa0


	//   ....[14]....
        /*00b4*/ 	.word	0x0000c030


	//   ....[15]....
        /*00b8*/ 	.word	0x0000c050


	//----- nvinfo : EIATTR_EXIT_INSTR_OFFSETS
	.align		4
.L_548:
        /*00bc*/ 	.byte	0x04, 0x1c
        /*00be*/ 	.short	(.L_550 - .L_549)


	//   ....[0]....
.L_549:
        /*00c0*/ 	.word	0x000004b0


	//   ....[1]....
        /*00c4*/ 	.word	0x00001120


	//   ....[2]....
        /*00c8*/ 	.word	0x000011b0


	//   ....[3]....
        /*00cc*/ 	.word	0x0000da30


	//   ....[4]....
        /*00d0*/ 	.word	0x0000db30


	//----- nvinfo : EIATTR_CRS_STACK_SIZE
	.align		4
.L_550:
        /*00d4*/ 	.byte	0x04, 0x1e
        /*00d6*/ 	.short	(.L_552 - .L_551)
.L_551:
        /*00d8*/ 	.word	0x00000000


	//----- nvinfo : EIATTR_CBANK_PARAM_SIZE
	.align		4
.L_552:
        /*00dc*/ 	.byte	0x03, 0x19
        /*00de*/ 	.short	0x01d0


	//----- nvinfo : EIATTR_PARAM_CBANK
	.align		4
        /*00e0*/ 	.byte	0x04, 0x0a
        /*00e2*/ 	.short	(.L_554 - .L_553)
	.align		4
.L_553:
        /*00e4*/ 	.word	index@(.nv.constant0._ZN5flash16flash_fwd_kernelI23Flash_fwd_kernel_traitsILi192ELi64ELi64ELi4ELb0ELb0EN7cutlass10bfloat16_tE19Flash_kernel_traitsILi192ELi64ELi64ELi4ES3_EELb0ELb0ELb1ELb0ELb0ELb1ELb1ELb0EEEvNS_16Flash_fwd_paramsE)
        /*00e8*/ 	.short	0x0210
        /*00ea*/ 	.short	0x01d0


	//----- nvinfo : EIATTR_SW_WAR
	.align		4
.L_554:
        /*00ec*/ 	.byte	0x04, 0x36
        /*00ee*/ 	.short	(.L_556 - .L_555)
.L_555:
        /*00f0*/ 	.word	0x00000008
.L_556:


//--------------------- .nv.info._ZN5flash16flash_fwd_kernelI23Flash_fwd_kernel_traitsILi192ELi64ELi64ELi4ELb0ELb0EN7cutlass10bfloat16_tE19Flash_kernel_traitsILi192ELi64ELi64ELi4ES3_EELb1ELb0ELb1ELb1ELb0ELb0ELb0ELb0EEEvNS_16Flash_fwd_paramsE --------------------------
	.section	.nv.info._ZN5flash16flash_fwd_kernelI23Flash_fwd_kernel_traitsILi192ELi64ELi64ELi4ELb0ELb0EN7cutlass10bfloat16_tE19Flash_kernel_traitsILi192ELi64ELi64ELi4ES3_EELb1ELb0ELb1ELb1ELb0ELb0ELb0ELb0EEEvNS_16Flash_fwd_paramsE,"",@"SHT_CUDA_INFO"
	.sectionflags	@""
	.align	4


	//----- nvinfo : EIATTR_CUDA_API_VERSION
	.align		4
        /*0000*/ 	.byte	0x04, 0x37
        /*0002*/ 	.short	(.L_558 - .L_557)
.L_557:
        /*0004*/ 	.word	0x00000082


	//----- nvinfo : EIATTR_KPARAM_INFO
	.align		4
.L_558:
        /*0008*/ 	.byte	0x04, 0x17
        /*000a*/ 	.short	(.L_560 - .L_559)
.L_559:
        /*000c*/ 	.word	0x00000000
        /*0010*/ 	.short	0x0000
        /*0012*/ 	.short	0x0000
        /*0014*/ 	.byte	0x00, 0xf0, 0x41, 0x07


	//----- nvinfo : EIATTR_SPARSE_MMA_MASK
	.align		4
.L_560:
        /*0018*/ 	.byte	0x03, 0x50
        /*001a*/ 	.short	0x0000


	//----- nvinfo : EIATTR_MAXREG_COUNT
	.align		4
        /*001c*/ 	.byte	0x03, 0x1b
        /*001e*/ 	.short	0x00ff


	//----- nvinfo : EIATTR_NUM_BARRIERS
	.align		4
        /*0020*/ 	.byte	0x02, 0x4c
        /*0022*/ 	.byte	0x01
	.zero		1


	//----- nvinfo : EIATTR_MERCURY_ISA_VERSION
	.align		4
        /*0024*/ 	.byte	0x03, 0x5f
        /*0026*/ 	.short	0x0101


	//----- nvinfo : EIATTR_COOP_GROUP_MASK_REGIDS
	.align		4
        /*0028*/ 	.byte	0x04, 0x29
        /*002a*/ 	.short	(.L_562 - .L_561)


	//   ....[0]....
.L_561:
        /*002c*/ 	.word	0xffffffff


	//   ....[1]....
        /*0030*/ 	.word	0xffffffff


	//   ....[2]....
        /*0034*/ 	.word	0xffffffff


	//   ....[3]....
        /*0038*/ 	.word	0xffffffff


	//   ....[4]....
        /*003c*/ 	.word	0xffffffff


	//   ....[5]....
        /*0040*/ 	.word	0xffffffff


	//   ....[6]....
        /*0044*/ 	.word	0xffffffff


	//   ....[7]....
        /*0048*/ 	.word	0xffffffff


	//   ....[8]....
        /*004c*/ 	.word	0xffffffff


	//   ....[9]....
        /*0050*/ 	.word	0xffffffff


	//   ....[10]....
        /*0054*/ 	.word	0xffffffff


	//   ....[11]....
        /*0058*/ 	.word	0xffffffff


	//   ....[12]....
        /*005c*/ 	.word	0xffffffff


	//   ....[13]....
        /*0060*/ 	.word	0xffffffff


	//   ....[14]....
        /*0064*/ 	.word	0xffffffff


	//   ....[15]....
        /*0068*/ 	.word	0xffffffff


	//----- nvinfo : EIATTR_COOP_GROUP_INSTR_OFFSETS
	.align		4
.L_562:
        /*006c*/ 	.byte	0x04, 0x28
        /*006e*/ 	.short	(.L_564 - .L_563)


	//   ....[0]....
.L_563:
        /*0070*/ 	.word	0x00006590


	//   ....[1]....
        /*0074*/ 	.word	0x000065c0


	//   ....[2]....
        /*0078*/ 	.word	0x00006700


	//   ....[3]....
        /*007c*/ 	.word	0x000067f0


	//   ....[4]....
        /*0080*/ 	.word	0x0000aaa0


	//   ....[5]....
        /*0084*/ 	.word	0x0000aac0


	//   ....[6]....
        /*0088*/ 	.word	0x0000ab40


	//   ....[7]....
        /*008c*/ 	.word	0x0000ab70


	//   ....[8]....
        /*0090*/ 	.word	0x0000f5a0


	//   ....[9]....
        /*0094*/ 	.word	0x0000f650


	//   ....[10]....
        /*0098*/ 	.word	0x0000f770


	//   ....[11]....
        /*009c*/ 	.word	0x0000f790


	//   ....[12]....
        /*00a0*/ 	.word	0x00011790


	//   ....[13]....
        /*00a4*/ 	.word	0x000117d0


	//   ....[14]....
        /*00a8*/ 	.word	0x00011830


	//   ....[15]....
        /*00ac*/ 	.word	0x00011840


	//----- nvinfo : EIATTR_EXIT_INSTR_OFFSETS
	.align		4
.L_564:
        /*00b0*/ 	.byte	0x04, 0x1c
        /*00b2*/ 	.short	(.L_566 - .L_565)


	//   ....[0]....
.L_565:
        /*00b4*/ 	.word	0x000006b0


	//   ....[1]....
        /*00b8*/ 	.word	0x00001430


	//   ....[2]....
        /*00bc*/ 	.word	0x000014c0


	//   ....[3]....
        /*00c0*/ 	.word	0x00013370


	//   ....[4]....
        /*00c4*/ 	.word	0x000134a0


	//   ....[5]....
        /*00c8*/ 	.word	0x000134c0


	//----- nvinfo : EIATTR_CRS_STACK_SIZE
	.align		4
.L_566:
        /*00cc*/ 	.byte	0x04, 0x1e
        /*00ce*/ 	.short	(.L_568 - .L_567)
.L_567:
        /*00d0*/ 	.word	0x00000000


	//----- nvinfo : EIATTR_CBANK_PARAM_SIZE
	.align		4
.L_568:
        /*00d4*/ 	.byte	0x03, 0x19
        /*00d6*/ 	.short	0x01d0


	//----- nvinfo : EIATTR_PARAM_CBANK
	.align		4
        /*00d8*/ 	.byte	0x04, 0x0a
        /*00da*/ 	.short	(.L_570 - .L_569)
	.align		4
.L_569:
        /*00dc*/ 	.word	index@(.nv.constant0._ZN5flash16flash_fwd_kernelI23Flash_fwd_kernel_traitsILi192ELi64ELi64ELi4ELb0ELb0EN7cutlass10bfloat16_tE19Flash_kernel_traitsILi192ELi64ELi64ELi4ES3_EELb1ELb0ELb1ELb1ELb0ELb0ELb0ELb0EEEvNS_16Flash_fwd_paramsE)
        /*00e0*/ 	.short	0x0210
        /*00e2*/ 	.short	0x01d0


	//----- nvinfo : EIATTR_SW_WAR
	.align		4
.L_570:
        /*00e4*/ 	.byte	0x04, 0x36
        /*00e6*/ 	.short	(.L_572 - .L_571)
.L_571:
        /*00e8*/ 	.word	0x00000008
.L_572:


//--------------------- .nv.info._ZN5flash16flash_fwd_kernelI23Flash_fwd_kernel_traitsILi192ELi64ELi64ELi4ELb0ELb0EN7cutlass10bfloat16_tE19Flash_kernel_traitsILi192ELi64ELi64ELi4ES3_EELb1ELb0ELb1ELb0ELb0ELb0ELb0ELb1EEEvNS_16Flash_fwd_paramsE --------------------------
	.section	.nv.info._ZN5flash16flash_fwd_kernelI23Flash_fwd_kernel_traitsILi192ELi64ELi64ELi4ELb0ELb0EN7cutlass10bfloat16_tE19Flash_kernel_traitsILi192ELi64ELi64ELi4ES3_EELb1ELb0ELb1ELb0ELb0ELb0ELb0ELb1EEEvNS_16Flash_fwd_paramsE,"",@"SHT_CUDA_INFO"
	.sectionflags	@""
	.align	4


	//----- nvinfo : EIATTR_CUDA_API_VERSION
	.align		4
        /*0000*/ 	.byte	0x04, 0x37
        /*0002*/ 	.short	(.L_574 - .L_573)
.L_573:
        /*0004*/ 	.word	0x00000082


	//----- nvinfo : EIATTR_KPARAM_INFO
	.align		4
.L_574:
        /*0008*/ 	.byte	0x04, 0x17
        /*000a*/ 	.short	(.L_576 - .L_575)
.L_575:
        /*000c*/ 	.word	0x00000000
        /*0010*/ 	.short	0x0000
        /*0012*/ 	.short	0x0000
        /*0014*/ 	.byte	0x00, 0xf0, 0x41, 0x07


	//----- nvinfo : EIATTR_SPARSE_MMA_MASK
	.align		4
.L_576:
        /*0018*/ 	.byte	0x03, 0x50
        /*001a*/ 	.short	0x0000


	//----- nvinfo : EIATTR_MAXREG_COUNT
	.align		4
        /*001c*/ 	.byte	0x03, 0x1b
        /*001e*/ 	.short	0x00ff


	//----- nvinfo : EIATTR_NUM_BARRIERS
	.align		4
        /*0020*/ 	.byte	0x02, 0x4c
        /*0022*/ 	.byte	0x01
	.zero		1


	//----- nvinfo : EIATTR_ANNOTATIONS
	.align		4
        /*0024*/ 	.byte	0x04, 0x55
        /*0026*/ 	.short	(.L_578 - .L_577)


	//   ....[0]....
.L_577:
        /* <DEDUP_REMOVED lines=68> */


	//----- nvinfo : EIATTR_MERCURY_ISA_VERSION
	.align		4
.L_578:
        /*0450*/ 	.byte	0x03, 0x5f
        /*0452*/ 	.short	0x0101


	//----- nvinfo : EIATTR_COOP_GROUP_MASK_REGIDS
	.align		4
        /*0454*/ 	.byte	0x04, 0x29
        /*0456*/ 	.short	(.L_580 - .L_579)


	//   ....[0]....
.L_579:
        /*0458*/ 	.word	0xffffffff


	//   ....[1]....
        /*045c*/ 	.word	0xffffffff


	//   ....[2]....
        /*0460*/ 	.word	0xffffffff


	//   ....[3]....
        /*0464*/ 	.word	0xffffffff


	//   ....[4]....
        /*0468*/ 	.word	0xffffffff


	//   ....[5]....
        /*046c*/ 	.word	0xffffffff


	//   ....[6]....
        /*0470*/ 	.word	0xffffffff


	//   ....[7]....
        /*0474*/ 	.word	0xffffffff


	//   ....[8]....
        /*0478*/ 	.word	0xffffffff


	//   ....[9]....
        /*047c*/ 	.word	0xffffffff


	//   ....[10]....
        /*0480*/ 	.word	0xffffffff


	//   ....[11]....
        /*0484*/ 	.word	0xffffffff


	//   ....[12]....
        /*0488*/ 	.word	0xffffffff


	//   ....[13]....
        /*048c*/ 	.word	0xffffffff


	//   ....[14]....
        /*0490*/ 	.word	0xffffffff


	//   ....[15]....
        /*0494*/ 	.word	0xffffffff


	//----- nvinfo : EIATTR_COOP_GROUP_INSTR_OFFSETS
	.align		4
.L_580:
        /*0498*/ 	.byte	0x04, 0x28
        /*049a*/ 	.short	(.L_582 - .L_581)


	//   ....[0]....
.L_581:
        /*049c*/ 	.word	0x00005e40


	//   ....[1]....
        /*04a0*/ 	.word	0x00005e60


	//   ....[2]....
        /*04a4*/ 	.word	0x00005f30


	//   ....[3]....
        /*04a8*/ 	.word	0x00006090


	//   ....[4]....
        /*04ac*/ 	.word	0x0000b610


	//   ....[5]....
        /*04b0*/ 	.word	0x0000b6a0


	//   ....[6]....
        /*04b4*/ 	.word	0x0000b6e0


	//   ....[7]....
        /*04b8*/ 	.word	0x0000b7f0


	//   ....[8]....
        /*04bc*/ 	.word	0x00011b00


	//   ....[9]....
        /*04c0*/ 	.word	0x00011b90


	//   ....[10]....
        /*04c4*/ 	.word	0x00011c80


	//   ....[11]....
        /*04c8*/ 	.word	0x00011cd0


	//   ....[12]....
        /*04cc*/ 	.word	0x00014e80


	//   ....[13]....
        /*04d0*/ 	.word	0x00014eb0


	//   ....[14]....
        /*04d4*/ 	.word	0x00015300


	//   ....[15]....
        /*04d8*/ 	.word	0x00015320


	//----- nvinfo : EIATTR_EXIT_INSTR_OFFSETS
	.align		4
.L_582:
        /*04dc*/ 	.byte	0x04, 0x1c
        /*04de*/ 	.short	(.L_584 - .L_583)


	//   ....[0]....
.L_583:
        /*04e0*/ 	.word	0x00000680


	//   ....[1]....
        /*04e4*/ 	.word	0x00001450


	//   ....[2]....
        /*04e8*/ 	.word	0x000014e0


	//   ....[3]....
        /*04ec*/ 	.word	0x00016a90


	//   ....[4]....
        /*04f0*/ 	.word	0x00016bc0


	//   ....[5]....
        /*04f4*/ 	.word	0x00016be0


	//----- nvinfo : EIATTR_CRS_STACK_SIZE
	.align		4
.L_584:
        /*04f8*/ 	.byte	0x04, 0x1e
        /*04fa*/ 	.short	(.L_586 - .L_585)
.L_585:
        /*04fc*/ 	.word	0x00000000


	//----- nvinfo : EIATTR_CBANK_PARAM_SIZE
	.align		4
.L_586:
        /*0500*/ 	.byte	0x03, 0x19
        /*0502*/ 	.short	0x01d0


	//----- nvinfo : EIATTR_PARAM_CBANK
	.align		4
        /*0504*/ 	.byte	0x04, 0x0a
        /*0506*/ 	.short	(.L_588 - .L_587)
	.align		4
.L_587:
        /*0508*/ 	.word	index@(.nv.constant0._ZN5flash16flash_fwd_kernelI23Flash_fwd_kernel_traitsILi192ELi64ELi64ELi4ELb0ELb0EN7cutlass10bfloat16_tE19Flash_kernel_traitsILi192ELi64ELi64ELi4ES3_EELb1ELb0ELb1ELb0ELb0ELb0ELb0ELb1EEEvNS_16Flash_fwd_paramsE)
        /*050c*/ 	.short	0x0210
        /*050e*/ 	.short	0x01d0


	//----- nvinfo : EIATTR_SW_WAR
	.align		4
.L_588:
        /*0510*/ 	.byte	0x04, 0x36
        /*0512*/ 	.short	(.L_590 - .L_589)
.L_589:
        /*0514*/ 	.word	0x00000008
.L_590:


//--------------------- .nv.info._ZN5flash16flash_fwd_kernelI23Flash_fwd_kernel_traitsILi192ELi64ELi64ELi4ELb0ELb0EN7cutlass10bfloat16_tE19Flash_kernel_traitsILi192ELi64ELi64ELi4ES3_EELb0ELb0ELb1ELb0ELb0ELb0ELb1ELb0EEEvNS_16Flash_fwd_paramsE --------------------------
	.section	.nv.info._ZN5flash16flash_fwd_kernelI23Flash_fwd_kernel_traitsILi192ELi64ELi64ELi4ELb0ELb0EN7cutlass10bfloat16_tE19Flash_kernel_traitsILi192ELi64ELi64ELi4ES3_EELb0ELb0ELb1ELb0ELb0ELb0ELb1ELb0EEEvNS_16Flash_fwd_paramsE,"",@"SHT_CUDA_INFO"
	.sectionflags	@""
	.align	4


	//----- nvinfo : EIATTR_CUDA_API_VERSION
	.align		4
        /*0000*/ 	.byte	0x04, 0x37
        /*0002*/ 	.short	(.L_592 - .L_591)
.L_591:
        /*0004*/ 	.word	0x00000082


	//----- nvinfo : EIATTR_KPARAM_INFO
	.align		4
.L_592:
        /*0008*/ 	.byte	0x04, 0x17
        /*000a*/ 	.short	(.L_594 - .L_593)
.L_593:
        /*000c*/ 	.word	0x00000000
        /*0010*/ 	.short	0x0000
        /*0012*/ 	.short	0x0000
        /*0014*/ 	.byte	0x00, 0xf0, 0x41, 0x07


	//----- nvinfo : EIATTR_SPARSE_MMA_MASK
	.align		4
.L_594:
        /*0018*/ 	.byte	0x03, 0x50
        /*001a*/ 	.short	0x0000


	//----- nvinfo : EIATTR_MAXREG_COUNT
	.align		4
        /*001c*/ 	.byte	0x03, 0x1b
        /*001e*/ 	.short	0x00ff


	//----- nvinfo : EIATTR_NUM_BARRIERS
	.align		4
        /*0020*/ 	.byte	0x02, 0x4c
        /*0022*/ 	.byte	0x01
	.zero		1


	//----- nvinfo : EIATTR_MERCURY_ISA_VERSION
	.align		4
        /*0024*/ 	.byte	0x03, 0x5f
        /*0026*/ 	.short	0x0101


	//----- nvinfo : EIATTR_COOP_GROUP_MASK_REGIDS
	.align		4
        /*0028*/ 	.byte	0x04, 0x29
        /*002a*/ 	.short	(.L_596 - .L_595)


	//   ....[0]....
.L_595:
        /*002c*/ 	.word	0xffffffff


	//   ....[1]....
        /*0030*/ 	.word	0xffffffff


	//   ....[2]....
        /*0034*/ 	.word	0xffffffff


	//   ....[3]....
        /*0038*/ 	.word	0xffffffff


	//   ....[4]....
        /*003c*/ 	.word	0xffffffff


	//   ....[5]....
        /*0040*/ 	.word	0xffffffff


	//   ....[6]....
        /*0044*/ 	.word	0xffffffff


	//   ....[7]....
        /*0048*/ 	.word	0xffffffff


	//   ....[8]....
        /*004c*/ 	.word	0xffffffff


	//   ....[9]....
        /*0050*/ 	.word	0xffffffff


	//   ....[10]....
        /*0054*/ 	.word	0xffffffff


	//   ....[11]....
        /*0058*/ 	.word	0xffffffff


	//   ....[12]....
        /*005c*/ 	.word	0xffffffff


	//   ....[13]....
        /*0060*/ 	.word	0xffffffff


	//   ....[14]....
        /*0064*/ 	.word	0xffffffff


	//   ....[15]....
        /*0068*/ 	.word	0xffffffff


	//----- nvinfo : EIATTR_COOP_GROUP_INSTR_OFFSETS
	.align		4
.L_596:
        /*006c*/ 	.byte	0x04, 0x28
        /*006e*/ 	.short	(.L_598 - .L_597)


	//   ....[0]....
.L_597:
        /*0070*/ 	.word	0x00005d40


	//   ....[1]....
        /*0074*/ 	.word	0x00005d60


	//   ....[2]....
        /*0078*/ 	.word	0x00005e00


	//   ....[3]....
        /*007c*/ 	.word	0x00005e10


	//   ....[4]....
        /*0080*/ 	.word	0x00009450


	//   ....[5]....
        /*0084*/ 	.word	0x00009460


	//   ....[6]....
        /*0088*/ 	.word	0x00009490


	//   ....[7]....
        /*008c*/ 	.word	0x000094a0


	//   ....[8]....
        /*0090*/ 	.word	0x0000d160


	//   ....[9]....
        /*0094*/ 	.word	0x0000d250


	//   ....[10]....
        /*0098*/ 	.word	0x0000d2b0


	//   ....[11]....
        /*009c*/ 	.word	0x0000d2c0


	//   ....[12]....
        /*00a0*/ 	.word	0x0000e9d0


	//   ....[13]....
        /*00a4*/ 	.word	0x0000ea10


	//   ....[14]....
        /*00a8*/ 	.word	0x0000ea90


	//   ....[15]....
        /*00ac*/ 	.word	0x0000eaa0


	//----- nvinfo : EIATTR_EXIT_INSTR_OFFSETS
	.align		4
.L_598:
        /*00b0*/ 	.byte	0x04, 0x1c
        /*00b2*/ 	.short	(.L_600 - .L_599)


	//   ....[0]....
.L_599:
        /*00b4*/ 	.word	0x000004b0


	//   ....[1]....
        /*00b8*/ 	.word	0x00001250


	//   ....[2]....
        /*00bc*/ 	.word	0x000012e0


	//   ....[3]....
        /*00c0*/ 	.word	0x00010590


	//   ....[4]....
        /*00c4*/ 	.word	0x000106c0


	//   ....[5]....
        /*00c8*/ 	.word	0x000106e0


	//----- nvinfo : EIATTR_CRS_STACK_SIZE
	.align		4
.L_600:
        /*00cc*/ 	.byte	0x04, 0x1e
        /*00ce*/ 	.short	(.L_602 - .L_601)
.L_601:
        /*00d0*/ 	.word	0x00000000


	//----- nvinfo : EIATTR_CBANK_PARAM_SIZE
	.align		4
.L_602:
        /*00d4*/ 	.byte	0x03, 0x19
        /*00d6*/ 	.short	0x01d0


	//----- nvinfo : EIATTR_PARAM_CBANK
	.align		4
        /*00d8*/ 	.byte	0x04, 0x0a
        /*00da*/ 	.short	(.L_604 - .L_603)
	.align		4
.L_603:
        /*00dc*/ 	.word	index@(.nv.constant0._ZN5flash16flash_fwd_kernelI23Flash_fwd_kernel_traitsILi192ELi64ELi64ELi4ELb0ELb0EN7cutlass10bfloat16_tE19Flash_kernel_traitsILi192ELi64ELi64ELi4ES3_EELb0ELb0ELb1ELb0ELb0ELb0ELb1ELb0EEEvNS_16Flash_fwd_paramsE)
        /*00e0*/ 	.short	0x0210
        /*00e2*/ 	.short	0x01d0


	//----- nvinfo : EIATTR_SW_WAR
	.align		4
.L_604:
        /*00e4*/ 	.byte	0x04, 0x36
        /*00e6*/ 	.short	(.L_606 - .L_605)
.L_605:
        /*00e8*/ 	.word	0x00000008
.L_606:


//--------------------- .nv.info._ZN5flash16flash_fwd_kernelI23Flash_fwd_kernel_traitsILi192ELi64ELi64ELi4ELb0ELb0EN7cutlass10bfloat16_tE19Flash_kernel_traitsILi192ELi64ELi64ELi4ES3_EELb1ELb0ELb1ELb1ELb0ELb0ELb0ELb1EEEvNS_16Flash_fwd_paramsE --------------------------
	.section	.nv.info._ZN5flash16flash_fwd_kernelI23Flash_fwd_kernel_traitsILi192ELi64ELi64ELi4ELb0ELb0EN7cutlass10bfloat16_tE19Flash_kernel_traitsILi192ELi64ELi64ELi4ES3_EELb1ELb0ELb1ELb1ELb0ELb0ELb0ELb1EEEvNS_16Flash_fwd_paramsE,"",@"SHT_CUDA_INFO"
	.sectionflags	@""
	.align	4


	//----- nvinfo : EIATTR_CUDA_API_VERSION
	.align		4
        /*0000*/ 	.byte	0x04, 0x37
        /*0002*/ 	.short	(.L_608 - .L_607)
.L_607:
        /*0004*/ 	.word	0x00000082


	//----- nvinfo : EIATTR_KPARAM_INFO
	.align		4
.L_608:
        /*0008*/ 	.byte	0x04, 0x17
        /*000a*/ 	.short	(.L_610 - .L_609)
.L_609:
        /*000c*/ 	.word	0x00000000
        /*0010*/ 	.short	0x0000
        /*0012*/ 	.short	0x0000
        /*0014*/ 	.byte	0x00, 0xf0, 0x41, 0x07


	//----- nvinfo : EIATTR_SPARSE_MMA_MASK
	.align		4
.L_610:
        /*0018*/ 	.byte	0x03, 0x50
        /*001a*/ 	.short	0x0000


	//----- nvinfo : EIATTR_MAXREG_COUNT
	.align		4
        /*001c*/ 	.byte	0x03, 0x1b
        /*001e*/ 	.short	0x00ff


	//----- nvinfo : EIATTR_NUM_BARRIERS
	.align		4
        /*0020*/ 	.byte	0x02, 0x4c
        /*0022*/ 	.byte	0x01
	.zero		1


	//----- nvinfo : EIATTR_ANNOTATIONS
	.align		4
        /*0024*/ 	.byte	0x04, 0x55
        /*0026*/ 	.short	(.L_612 - .L_611)


	//   ....[0]....
.L_611:
        /* <DEDUP_REMOVED lines=68> */


	//----- nvinfo : EIATTR_MERCURY_ISA_VERSION
	.align		4
.L_612:
        /*0450*/ 	.byte	0x03, 0x5f
        /*0452*/ 	.short	0x0101


	//----- nvinfo : EIATTR_COOP_GROUP_MASK_REGIDS
	.align		4
        /*0454*/ 	.byte	0x04, 0x29
        /*0456*/ 	.short	(.L_614 - .L_613)


	//   ....[0]....
.L_613:
        /*0458*/ 	.word	0xffffffff


	//   ....[1]....
        /*045c*/ 	.word	0xffffffff


	//   ....[2]....
        /*0460*/ 	.word	0xffffffff


	//   ....[3]....
        /*0464*/ 	.word	0xffffffff


	//   ....[4]....
        /*0468*/ 	.word	0xffffffff


	//   ....[5]....
        /*046c*/ 	.word	0xffffffff


	//   ....[6]....
        /*0470*/ 	.word	0xffffffff


	//   ....[7]....
        /*0474*/ 	.word	0xffffffff


	//   ....[8]....
        /*0478*/ 	.word	0xffffffff


	//   ....[9]....
        /*047c*/ 	.word	0xffffffff


	//   ....[10]....
        /*0480*/ 	.word	0xffffffff


	//   ....[11]....
        /*0484*/ 	.word	0xffffffff


	//   ....[12]....
        /*0488*/ 	.word	0xffffffff


	//   ....[13]....
        /*048c*/ 	.word	0xffffffff


	//   ....[14]....
        /*0490*/ 	.word	0xffffffff


	//   ....[15]....
        /*0494*/ 	.word	0xffffffff


	//----- nvinfo : EIATTR_COOP_GROUP_INSTR_OFFSETS
	.align		4
.L_614:
        /*0498*/ 	.byte	0x04, 0x28
        /*049a*/ 	.short	(.L_616 - .L_615)


	//   ....[0]....
.L_615:
        /*049c*/ 	.word	0x00006900


	//   ....[1]....
        /*04a0*/ 	.word	0x000069e0


	//   ....[2]....
        /*04a4*/ 	.word	0x00006b60


	//   ....[3]....
        /*04a8*/ 	.word	0x00006c50


	//   ....[4]....
        /*04ac*/ 	.word	0x0000cbd0


	//   ....[5]....
        /*04b0*/ 	.word	0x0000cc30


	//   ....[6]....
        /*04b4*/ 	.word	0x0000cc50


	//   ....[7]....
        /*04b8*/ 	.word	0x0000cd10


	//   ....[8]....
        /*04bc*/ 	.word	0x00013410


	//   ....[9]....
        /*04c0*/ 	.word	0x00013490


	//   ....[10]....
        /*04c4*/ 	.word	0x00013560


	//   ....[11]....
        /*04c8*/ 	.word	0x000135b0


	//   ....[12]....
        /*04cc*/ 	.word	0x000167c0


	//   ....[13]....
        /*04d0*/ 	.word	0x000167f0


	//   ....[14]....
        /*04d4*/ 	.word	0x00016c40


	//   ....[15]....
        /*04d8*/ 	.word	0x00016c60


	//----- nvinfo : EIATTR_EXIT_INSTR_OFFSETS
	.align		4
.L_616:
        /*04dc*/ 	.byte	0x04, 0x1c
        /*04de*/ 	.short	(.L_618 - .L_617)


	//   ....[0]....
.L_617:
        /*04e0*/ 	.word	0x00000680


	//   ....[1]....
        /*04e4*/ 	.word	0x00001450


	//   ....[2]....
        /*04e8*/ 	.word	0x000014e0


	//   ....[3]....
        /*04ec*/ 	.word	0x000183d0


	//   ....[4]....
        /*04f0*/ 	.word	0x00018500


	//   ....[5]....
        /*04f4*/ 	.word	0x00018520


	//----- nvinfo : EIATTR_CRS_STACK_SIZE
	.align		4
.L_618:
        /*04f8*/ 	.byte	0x04, 0x1e
        /*04fa*/ 	.short	(.L_620 - .L_619)
.L_619:
        /*04fc*/ 	.word	0x00000000


	//----- nvinfo : EIATTR_CBANK_PARAM_SIZE
	.align		4
.L_620:
        /*0500*/ 	.byte	0x03, 0x19
        /*0502*/ 	.short	0x01d0


	//----- nvinfo : EIATTR_PARAM_CBANK
	.align		4
        /*0504*/ 	.byte	0x04, 0x0a
        /*0506*/ 	.short	(.L_622 - .L_621)
	.align		4
.L_621:
        /*0508*/ 	.word	index@(.nv.constant0._ZN5flash16flash_fwd_kernelI23Flash_fwd_kernel_traitsILi192ELi64ELi64ELi4ELb0ELb0EN7cutlass10bfloat16_tE19Flash_kernel_traitsILi192ELi64ELi64ELi4ES3_EELb1ELb0ELb1ELb1ELb0ELb0ELb0ELb1EEEvNS_16Flash_fwd_paramsE)
        /*050c*/ 	.short	0x0210
        /*050e*/ 	.short	0x01d0


	//----- nvinfo : EIATTR_SW_WAR
	.align		4
.L_622:
        /*0510*/ 	.byte	0x04, 0x36
        /*0512*/ 	.short	(.L_624 - .L_623)
.L_623:
        /*0514*/ 	.word	0x00000008
.L_624:


//--------------------- .nv.info._ZN5flash16flash_fwd_kernelI23Flash_fwd_kernel_traitsILi192ELi64ELi64ELi4ELb0ELb0EN7cutlass10bfloat16_tE19Flash_kernel_traitsILi192ELi64ELi64ELi4ES3_EELb0ELb0ELb1ELb1ELb0ELb0ELb1ELb0EEEvNS_16Flash_fwd_paramsE --------------------------
	.section	.nv.info._ZN5flash16flash_fwd_kernelI23Flash_fwd_kernel_traitsILi192ELi64ELi64ELi4ELb0ELb0EN7cutlass10bfloat16_tE19Flash_kernel_traitsILi192ELi64ELi64ELi4ES3_EELb0ELb0ELb1ELb1ELb0ELb0ELb1ELb0EEEvNS_16Flash_fwd_paramsE,"",@"SHT_CUDA_INFO"
	.sectionflags	@""
	.align	4


	//----- nvinfo : EIATTR_CUDA_API_VERSION
	.align		4
        /*0000*/ 	.byte	0x04, 0x37
        /*0002*/ 	.short	(.L_626 - .L_625)
.L_625:
        /*0004*/ 	.word	0x00000082


	//----- nvinfo : EIATTR_KPARAM_INFO
	.align		4
.L_626:
        /*0008*/ 	.byte	0x04, 0x17
        /*000a*/ 	.short	(.L_628 - .L_627)
.L_627:
        /*000c*/ 	.word	0x00000000
        /*0010*/ 	.short	0x0000
        /*0012*/ 	.short	0x0000
        /*0014*/ 	.byte	0x00, 0xf0, 0x41, 0x07


	//----- nvinfo : EIATTR_SPARSE_MMA_MASK
	.align		4
.L_628:
        /*0018*/ 	.byte	0x03, 0x50
        /*001a*/ 	.short	0x0000


	//----- nvinfo : EIATTR_MAXREG_COUNT
	.align		4
        /*001c*/ 	.byte	0x03, 0x1b
        /*001e*/ 	.short	0x00ff


	//----- nvinfo : EIATTR_NUM_BARRIERS
	.align		4
        /*0020*/ 	.byte	0x02, 0x4c
        /*0022*/ 	.byte	0x01
	.zero		1


	//----- nvinfo : EIATTR_MERCURY_ISA_VERSION
	.align		4
        /*0024*/ 	.byte	0x03, 0x5f
        /*0026*/ 	.short	0x0101


	//----- nvinfo : EIATTR_COOP_GROUP_MASK_REGIDS
	.align		4
        /*0028*/ 	.byte	0x04, 0x29
        /*002a*/ 	.short	(.L_630 - .L_629)


	//   ....[0]....
.L_629:
        /*002c*/ 	.word	0xffffffff


	//   ....[1]....
        /*0030*/ 	.word	0xffffffff


	//   ....[2]....
        /*0034*/ 	.word	0xffffffff


	//   ....[3]....
        /*0038*/ 	.word	0xffffffff


	//   ....[4]....
        /*003c*/ 	.word	0xffffffff


	//   ....[5]....
        /*0040*/ 	.word	0xffffffff


	//   ....[6]....
        /*0044*/ 	.word	0xffffffff


	//   ....[7]....
        /*0048*/ 	.word	0xffffffff


	//   ....[8]....
        /*004c*/ 	.word	0xffffffff


	//   ....[9]....
        /*0050*/ 	.word	0xffffffff


	//   ....[10]....
        /*0054*/ 	.word	0xffffffff


	//   ....[11]....
        /*0058*/ 	.word	0xffffffff


	//   ....[12]....
        /*005c*/ 	.word	0xffffffff


	//   ....[13]....
        /*0060*/ 	.word	0xffffffff


	//   ....[14]....
        /*0064*/ 	.word	0xffffffff


	//   ....[15]....
        /*0068*/ 	.word	0xffffffff


	//----- nvinfo : EIATTR_COOP_GROUP_INSTR_OFFSETS
	.align		4
.L_630:
        /*006c*/ 	.byte	0x04, 0x28
        /*006e*/ 	.short	(.L_632 - .L_631)


	//   ....[0]....
.L_631:
        /*0070*/ 	.word	0x000066e0


	//   ....[1]....
        /*0074*/ 	.word	0x00006700


	//   ....[2]....
        /*0078*/ 	.word	0x000067a0


	//   ....[3]....
        /*007c*/ 	.word	0x000067b0


	//   ....[4]....
        /*0080*/ 	.word	0x0000a5e0


	//   ....[5]....
        /*0084*/ 	.word	0x0000a5f0


	//   ....[6]....
        /*0088*/ 	.word	0x0000a620


	//   ....[7]....
        /*008c*/ 	.word	0x0000a630


	//   ....[8]....
        /*0090*/ 	.word	0x0000eb30


	//   ....[9]....
        /*0094*/ 	.word	0x0000ebe0


	//   ....[10]....
        /*0098*/ 	.word	0x0000ec10


	//   ....[11]....
        /*009c*/ 	.word	0x0000ec40


	//   ....[12]....
        /*00a0*/ 	.word	0x00010370


	//   ....[13]....
        /*00a4*/ 	.word	0x000103b0


	//   ....[14]....
        /*00a8*/ 	.word	0x00010430


	//   ....[15]....
        /*00ac*/ 	.word	0x00010440


	//----- nvinfo : EIATTR_EXIT_INSTR_OFFSETS
	.align		4
.L_632:
        /*00b0*/ 	.byte	0x04, 0x1c
        /*00b2*/ 	.short	(.L_634 - .L_633)


	//   ....[0]....
.L_633:
        /*00b4*/ 	.word	0x000004b0


	//   ....[1]....
        /*00b8*/ 	.word	0x00001250


	//   ....[2]....
        /*00bc*/ 	.word	0x000012e0


	//   ....[3]....
        /*00c0*/ 	.word	0x00011f30


	//   ....[4]....
        /*00c4*/ 	.word	0x00012060


	//   ....[5]....
        /*00c8*/ 	.word	0x00012080


	//----- nvinfo : EIATTR_CRS_STACK_SIZE
	.align		4
.L_634:
        /*00cc*/ 	.byte	0x04, 0x1e
        /*00ce*/ 	.short	(.L_636 - .L_635)
.L_635:
        /*00d0*/ 	.word	0x00000000


	//----- nvinfo : EIATTR_CBANK_PARAM_SIZE
	.align		4
.L_636:
        /*00d4*/ 	.byte	0x03, 0x19
        /*00d6*/ 	.short	0x01d0


	//----- nvinfo : EIATTR_PARAM_CBANK
	.align		4
        /*00d8*/ 	.byte	0x04, 0x0a
        /*00da*/ 	.short	(.L_638 - .L_637)
	.align		4
.L_637:
        /*00dc*/ 	.word	index@(.nv.constant0._ZN5flash16flash_fwd_kernelI23Flash_fwd_kernel_traitsILi192ELi64ELi64ELi4ELb0ELb0EN7cutlass10bfloat16_tE19Flash_kernel_traitsILi192ELi64ELi64ELi4ES3_EELb0ELb0ELb1ELb1ELb0ELb0ELb1ELb0EEEvNS_16Flash_fwd_paramsE)
        /*00e0*/ 	.short	0x0210
        /*00e2*/ 	.short	0x01d0


	//----- nvinfo : EIATTR_SW_WAR
	.align		4
.L_638:
        /*00e4*/ 	.byte	0x04, 0x36
        /*00e6*/ 	.short	(.L_640 - .L_639)
.L_639:
        /*00e8*/ 	.word	0x00000008
.L_640:


//--------------------- .nv.callgraph             --------------------------
	.section	.nv.callgraph,"",@"SHT_CUDA_CALLGRAPH"
	.align	4
	.sectionentsize	8
	.align		4
        /*0000*/ 	.word	0x00000000
	.align		4
        /*0004*/ 	.word	0xffffffff
	.align		4
        /*0008*/ 	.word	0x00000000
	.align		4
        /*000c*/ 	.word	0xfffffffe
	.align		4
        /*0010*/ 	.word	0x00000000
	.align		4
        /*0014*/ 	.word	0xfffffffd
	.align		4
        /*0018*/ 	.word	0x00000000
	.align		4
        /*001c*/ 	.word	0xfffffffc


//--------------------- .nv.constant4             --------------------------
	.section	.nv.constant4,"a",@progbits
	.align	8
	.align		8
.nv.constant4:
        /*0000*/ 	.dword	_ZN66_INTERNAL_9144f5bb_30_flash_fwd_hdim192_bf16_sm80_cu_a6473388_28424cuda3std3__45__cpo5beginE
	.align		8
        /*0008*/ 	.dword	_ZN66_INTERNAL_9144f5bb_30_flash_fwd_hdim192_bf16_sm80_cu_a6473388_28424cuda3std3__45__cpo3endE
	.align		8
        /*0010*/ 	.dword	_ZN66_INTERNAL_9144f5bb_30_flash_fwd_hdim192_bf16_sm80_cu_a6473388_28424cuda3std3__45__cpo6cbeginE
	.align		8
        /*0018*/ 	.dword	_ZN66_INTERNAL_9144f5bb_30_flash_fwd_hdim192_bf16_sm80_cu_a6473388_28424cuda3std3__45__cpo4cendE
	.align		8
        /*0020*/ 	.dword	_ZN66_INTERNAL_9144f5bb_30_flash_fwd_hdim192_bf16_sm80_cu_a6473388_28424cuda3std3__468_GLOBAL__N__9144f5bb_30_flash_fwd_hdim192_bf16_sm80_cu_a6473388_28426ignoreE
	.align		8
        /*0028*/ 	.dword	_ZN66_INTERNAL_9144f5bb_30_flash_fwd_hdim192_bf16_sm80_cu_a6473388_28424cuda3std3__419piecewise_constructE
	.align		8
        /*0030*/ 	.dword	_ZN66_INTERNAL_9144f5bb_30_flash_fwd_hdim192_bf16_sm80_cu_a6473388_28424cuda3std3__48in_placeE
	.align		8
        /*0038*/ 	.dword	_ZN66_INTERNAL_9144f5bb_30_flash_fwd_hdim192_bf16_sm80_cu_a6473388_28424cuda3std6ranges3__45__cpo4swapE
	.align		8
        /*0040*/ 	.dword	_ZN66_INTERNAL_9144f5bb_30_flash_fwd_hdim192_bf16_sm80_cu_a6473388_28424cuda3std6ranges3__45__cpo9iter_moveE
	.align		8
        /*0048*/ 	.dword	_ZN66_INTERNAL_9144f5bb_30_flash_fwd_hdim192_bf16_sm80_cu_a6473388_28424cute7productE
	.align		8
        /*0050*/ 	.dword	_ZN66_INTERNAL_9144f5bb_30_flash_fwd_hdim192_bf16_sm80_cu_a6473388_28424cute1_E


//--------------------- .text._ZN5flash16flash_fwd_kernelI23Flash_fwd_kernel_traitsILi192ELi128ELi64ELi8ELb0ELb0EN7cutlass10bfloat16_tE19Flash_kernel_traitsILi192ELi128ELi64ELi8ES3_EELb0ELb0ELb0ELb0ELb0ELb1ELb0ELb0EEEvNS_16Flash_fwd_paramsE --------------------------
	.section	.text._ZN5flash16flash_fwd_kernelI23Flash_fwd_kernel_traitsILi192ELi128ELi64ELi8ELb0ELb0EN7cutlass10bfloat16_tE19Flash_kernel_traitsILi192ELi128ELi64ELi8ES3_EELb0ELb0ELb0ELb0ELb0ELb1ELb0ELb0EEEvNS_16Flash_fwd_paramsE,"ax",@progbits
	.align	128
        .global         _ZN5flash16flash_fwd_kernelI23Flash_fwd_kernel_traitsILi192ELi128ELi64ELi8ELb0ELb0EN7cutlass10bfloat16_tE19Flash_kernel_traitsILi192ELi128ELi64ELi8ES3_EELb0ELb0ELb0ELb0ELb0ELb1ELb0ELb0EEEvNS_16Flash_fwd_paramsE
        .type           _ZN5flash16flash_fwd_kernelI23Flash_fwd_kernel_traitsILi192ELi128ELi64ELi8ELb0ELb0EN7cutlass10bfloat16_tE19Flash_kernel_traitsILi192ELi128ELi64ELi8ES3_EELb0ELb0ELb0ELb0ELb0ELb1ELb0ELb0EEEvNS_16Flash_fwd_paramsE,@function
        .size           _ZN5flash16flash_fwd_kernelI23Flash_fwd_kernel_traitsILi192ELi128ELi64ELi8ELb0ELb0EN7cutlass10bfloat16_tE19Flash_kernel_traitsILi192ELi128ELi64ELi8ES3_EELb0ELb0ELb0ELb0ELb0ELb1ELb0ELb0EEEvNS_16Flash_fwd_paramsE,(.L_x_1508 - _ZN5flash16flash_fwd_kernelI23Flash_fwd_kernel_traitsILi192ELi128ELi64ELi8ELb0ELb0EN7cutlass10bfloat16_tE19Flash_kernel_traitsILi192ELi128ELi64ELi8ES3_EELb0ELb0ELb0ELb0ELb0ELb1ELb0ELb0EEEvNS_16Flash_fwd_paramsE)
        .other          _ZN5flash16flash_fwd_kernelI23Flash_fwd_kernel_traitsILi192ELi128ELi64ELi8ELb0ELb0EN7cutlass10bfloat16_tE19Flash_kernel_traitsILi192ELi128ELi64ELi8ES3_EELb0ELb0ELb0ELb0ELb0ELb1ELb0ELb0EEEvNS_16Flash_fwd_paramsE,@"STO_CUDA_ENTRY STV_DEFAULT"
_ZN5flash16flash_fwd_kernelI23Flash_fwd_kernel_traitsILi192ELi128ELi64ELi8ELb0ELb0EN7cutlass10bfloat16_tE19Flash_kernel_traitsILi192ELi128ELi64ELi8ES3_EELb0ELb0ELb0ELb0ELb0ELb1ELb0ELb0EEEvNS_16Flash_fwd_paramsE:
.text._ZN5flash16flash_fwd_kernelI23Flash_fwd_kernel_traitsILi192ELi128ELi64ELi8ELb0ELb0EN7cutlass10bfloat16_tE19Flash_kernel_traitsILi192ELi128ELi64ELi8ES3_EELb0ELb0ELb0ELb0ELb0ELb1ELb0ELb0EEEvNS_16Flash_fwd_paramsE:
[----:B------:R-:W-:Y:S08]  /*0000*/  LDC R1, c[0x0][0x28] ;  /* 0x00000a00ff017b82 */ /* 0x000ff00000000800 */
[----:B------:R-:W1:Y:S01]  /*0010*/  LDC.64 R2, c[0x0][0x300] ;  /* 0x0000c000ff027b82 */ /* 0x000e620000000a00 */
[----:B------:R-:W2:Y:S01]  /*0020*/  S2R R17, SR_CTAID.Y ;  /* 0x0000000000117919 */ /* 0x000ea20000002600 */
[----:B------:R-:W-:Y:S01]  /*0030*/  ULDC.64 UR4, c[0x0][0x2f0] ;  /* 0x0000bc0000047ab9 */ /* 0x000fe20000000a00 */
[----:B------:R-:W-:Y:S01]  /*0040*/  IMAD.MOV.U32 R207, RZ, RZ, -0x1 ;  /* 0xffffffffffcf7424 */ /* 0x000fe200078e00ff */
[----:B------:R-:W-:Y:S01]  /*0050*/  ISETP.NE.U32.AND P2, PT, RZ, UR4, PT ;  /* 0x00000004ff007c0c */ /* 0x000fe2000bf45070 */
[----:B------:R-:W-:-:S03]  /*0060*/  ULDC.64 UR14, c[0x0][0x208] ;  /* 0x00008200000e7ab9 */ /* 0x000fc60000000a00 */
[----:B------:R-:W2:Y:S01]  /*0070*/  LDC.64 R6, c[0x0][0x2f0] ;  /* 0x0000bc00ff067b82 */ /* 0x000ea20000000a00 */
[----:B------:R-:W-:-:S07]  /*0080*/  ISETP.NE.AND.EX P2, PT, RZ, UR5, PT, P2 ;  /* 0x00000005ff007c0c */ /* 0x000fce000bf45320 */
[----:B------:R-:W3:Y:S01]  /*0090*/  LDC.U8 R0, c[0x0][0x3c2] ;  /* 0x0000f080ff007b82 */ /* 0x000ee20000000000 */
[----:B-1----:R-:W-:-:S07]  /*00a0*/  ISETP.NE.U32.AND P1, PT, R2, RZ, PT ;  /* 0x000000ff0200720c */ /* 0x002fce0003f25070 */
[----:B------:R-:W1:Y:S01]  /*00b0*/  LDC.64 R4, c[0x0][0x2f8] ;  /* 0x0000be00ff047b82 */ /* 0x000e620000000a00 */
[----:B------:R-:W-:Y:S01]  /*00c0*/  ISETP.NE.AND.EX P1, PT, R3, RZ, PT, P1 ;  /* 0x000000ff0300720c */ /* 0x000fe20003f25310 */
[----:B--2---:R-:W-:-:S06]  /*00d0*/  IMAD.WIDE R8, R17, 0x4, R6 ;  /* 0x0000000411087825 */ /* 0x004fcc00078e0206 */
[----:B------:R-:W2:Y:S01]  /*00e0*/  LDC.64 R10, c[0x0][0x2f8] ;  /* 0x0000be00ff0a7b82 */ /* 0x000ea20000000a00 */
[----:B------:R-:W4:Y:S04]  /*00f0*/  @P2 LDG.E R207, desc[UR14][R8.64] ;  /* 0x0000000e08cf2981 */ /* 0x000f28000c1e1900 */
[----:B------:R2:W4:Y:S03]  /*0100*/  @P2 LDG.E R210, desc[UR14][R8.64+0x4] ;  /* 0x0000040e08d22981 */ /* 0x000526000c1e1900 */
[----:B------:R-:W3:Y:S01]  /*0110*/  @P1 LDC.64 R6, c[0x0][0x300] ;  /* 0x0000c000ff061b82 */ /* 0x000ee20000000a00 */
[----:B------:R-:W-:Y:S02]  /*0120*/  IMAD.MOV.U32 R20, RZ, RZ, RZ ;  /* 0x000000ffff147224 */ /* 0x000fe400078e00ff */
[----:B---3--:R-:W-:-:S05]  /*0130*/  @P1 IMAD.WIDE R6, R17, 0x4, R6 ;  /* 0x0000000411061825 */ /* 0x008fca00078e0206 */
[----:B------:R3:W5:Y:S01]  /*0140*/  @P1 LDG.E R20, desc[UR14][R6.64] ;  /* 0x0000000e06141981 */ /* 0x000762000c1e1900 */
[----:B------:R-:W-:Y:S02]  /*0150*/  ISETP.NE.AND P3, PT, R0, RZ, PT ;  /* 0x000000ff0000720c */ /* 0x000fe40003f65270 */
[----:B-1----:R-:W-:-:S04]  /*0160*/  ISETP.EQ.U32.AND P0, PT, R4, RZ, PT ;  /* 0x000000ff0400720c */ /* 0x002fc80003f02070 */
[----:B------:R-:W-:Y:S01]  /*0170*/  ISETP.EQ.OR.EX P0, PT, R5, RZ, !P3, P0 ;  /* 0x000000ff0500720c */ /* 0x000fe20005f02700 */
[----:B------:R-:W-:Y:S02]  /*0180*/  IMAD.MOV.U32 R3, RZ, RZ, -0x1 ;  /* 0xffffffffff037424 */ /* 0x000fe400078e00ff */
[----:B--2---:R-:W-:Y:S01]  /*0190*/  IMAD.WIDE R10, R17, 0x4, R10 ;  /* 0x00000004110a7825 */ /* 0x004fe200078e020a */
[----:B------:R-:W1:Y:S01]  /*01a0*/  S2R R208, SR_CTAID.X ;  /* 0x0000000000d07919 */ /* 0x000e620000002500 */
[----:B------:R-:W2:Y:S01]  /*01b0*/  S2R R9, SR_CTAID.Z ;  /* 0x0000000000097919 */ /* 0x000ea20000002700 */
[----:B------:R-:W1:Y:S07]  /*01c0*/  S2R R86, SR_TID.X ;  /* 0x0000000000567919 */ /* 0x000e6e0000002100 */
[----:B------:R3:W5:Y:S01]  /*01d0*/  @!P0 LDG.E R3, desc[UR14][R10.64] ;  /* 0x0000000e0a038981 */ /* 0x000762000c1e1900 */
[----:B------:R-:W-:-:S04]  /*01e0*/  ISETP.NE.U32.AND P0, PT, R4, RZ, PT ;  /* 0x000000ff0400720c */ /* 0x000fc80003f05070 */
[----:B------:R-:W-:Y:S01]  /*01f0*/  ISETP.NE.AND.EX P0, PT, R5, RZ, PT, P0 ;  /* 0x000000ff0500720c */ /* 0x000fe20003f05300 */
[----:B----4-:R-:W-:-:S06]  /*0200*/  @P2 IMAD.IADD R210, R210, 0x1, -R207 ;  /* 0x00000001d2d22824 */ /* 0x010fcc00078e0acf */
[----:B------:R-:W4:Y:S06]  /*0210*/  @!P2 LDC R210, c[0x0][0x2c4] ;  /* 0x0000b100ffd2ab82 */ /* 0x000f2c0000000800 */
[----:B-123--:R-:W-:Y:S05]  /*0220*/  @!P0 BRA `(.L_x_0) ;  /* 0x0000000000108947 */ /* 0x00efea0003800000 */
[----:B------:R-:W2:Y:S02]  /*0230*/  @P3 LDG.E R0, desc[UR14][R10.64+0x4] ;  /* 0x0000040e0a003981 */ /* 0x000ea4000c1e1900 */
[----:B--2--5:R-:W-:-:S06]  /*0240*/  @P3 IADD3 R7, R0, -R3, RZ ;  /* 0x8000000300073210 */ /* 0x024fcc0007ffe0ff */
[----:B------:R2:W5:Y:S01]  /*0250*/  @!P3 LDG.E R7, desc[UR14][R10.64] ;  /* 0x0000000e0a07b981 */ /* 0x000562000c1e1900 */
[----:B------:R-:W-:Y:S05]  /*0260*/  BRA `(.L_x_1) ;  /* 0x0000000000047947 */ /* 0x000fea0003800000 */
.L_x_0:
[----:B------:R-:W1:Y:S02]  /*0270*/  LDC R7, c[0x0][0x2c8] ;  /* 0x0000b200ff077b82 */ /* 0x000e640000000800 */
.L_x_1:
[----:B------:R-:W3:Y:S02]  /*0280*/  LDC.64 R4, c[0x0][0x308] ;  /* 0x0000c200ff047b82 */ /* 0x000ee40000000a00 */
[----:B---3--:R-:W-:-:S04]  /*0290*/  ISETP.NE.U32.AND P2, PT, R4, RZ, PT ;  /* 0x000000ff0400720c */ /* 0x008fc80003f45070 */
[----:B------:R-:W-:-:S13]  /*02a0*/  ISETP.NE.AND.EX P2, PT, R5, RZ, PT, P2 ;  /* 0x000000ff0500720c */ /* 0x000fda0003f45320 */
[----:B------:R-:W3:Y:S08]  /*02b0*/  @P2 LDC.64 R4, c[0x0][0x308] ;  /* 0x0000c200ff042b82 */ /* 0x000ef00000000a00 */
[----:B------:R-:W1:Y:S01]  /*02c0*/  @!P2 LDC R0, c[0x0][0x2cc] ;  /* 0x0000b300ff00ab82 */ /* 0x000e620000000800 */
[----:B---3--:R-:W-:-:S07]  /*02d0*/  @P2 IMAD.WIDE R12, R17, 0x4, R4 ;  /* 0x00000004110c2825 */ /* 0x008fce00078e0204 */
[----:B------:R-:W3:Y:S01]  /*02e0*/  @!P2 LDC.64 R4, c[0x0][0x318] ;  /* 0x0000c600ff04ab82 */ /* 0x000ee20000000a00 */
[----:B------:R-:W3:Y:S01]  /*02f0*/  @P2 LDG.E R13, desc[UR14][R12.64] ;  /* 0x0000000e0c0d2981 */ /* 0x000ee2000c1e1900 */
[----:B--2---:R-:W-:-:S05]  /*0300*/  IMAD.SHL.U32 R11, R208, 0x80, RZ ;  /* 0x00000080d00b7824 */ /* 0x004fca00078e00ff */
[----:B----4-:R-:W-:Y:S02]  /*0310*/  ISETP.GT.AND P0, PT, R210, R11, PT ;  /* 0x0000000bd200720c */ /* 0x010fe40003f04270 */
[----:B---3--:R-:W-:-:S04]  /*0320*/  @!P2 ISETP.NE.U32.AND P1, PT, R4, RZ, PT ;  /* 0x000000ff0400a20c */ /* 0x008fc80003f25070 */
[----:B------:R-:W-:-:S04]  /*0330*/  @!P2 ISETP.NE.AND.EX P1, PT, R5, RZ, PT, P1 ;  /* 0x000000ff0500a20c */ /* 0x000fc80003f25310 */
[----:B-1----:R-:W-:Y:S01]  /*0340*/  @!P2 SEL R0, R0, RZ, P1 ;  /* 0x000000ff0000a207 */ /* 0x002fe20000800000 */
[----:B-----5:R-:W-:-:S03]  /*0350*/  @P2 IMAD.IADD R84, R13, 0x1, -R20 ;  /* 0x000000010d542824 */ /* 0x020fc600078e0a14 */
[----:B------:R-:W-:Y:S01]  /*0360*/  @!P2 IADD3 R84, R0, R7, -R20 ;  /* 0x000000070054a210 */ /* 0x000fe20007ffe814 */
[----:B------:R-:W-:Y:S06]  /*0370*/  @!P0 EXIT ;  /* 0x000000000000894d */ /* 0x000fec0003800000 */
[C---:B------:R-:W-:Y:S01]  /*0380*/  ISETP.GE.AND P0, PT, R84.reuse, 0x1, PT ;  /* 0x000000015400780c */ /* 0x040fe20003f06270 */
[----:B------:R-:W-:-:S05]  /*0390*/  VIADD R5, R84, 0x3f ;  /* 0x0000003f54057836 */ /* 0x000fca0000000000 */
[----:B------:R-:W-:-:S04]  /*03a0*/  SHF.R.S32.HI R2, RZ, 0x1f, R5 ;  /* 0x0000001fff027819 */ /* 0x000fc80000011405 */
[----:B------:R-:W-:-:S03]  /*03b0*/  LEA.HI R2, R2, R5, RZ, 0x6 ;  /* 0x0000000502027211 */ /* 0x000fc600078f30ff */
[----:B------:R-:W-:Y:S05]  /*03c0*/  @!P0 BRA `(.L_x_2) ;  /* 0x0000007800a88947 */ /* 0x000fea0003800000 */
[----:B------:R-:W1:Y:S01]  /*03d0*/  LDC R24, c[0x0][0x278] ;  /* 0x00009e00ff187b82 */ /* 0x000e620000000800 */
[----:B------:R-:W-:Y:S01]  /*03e0*/  ISETP.NE.AND P4, PT, R207, -0x1, PT ;  /* 0xffffffffcf00780c */ /* 0x000fe20003f85270 */
[----:B------:R-:W-:Y:S01]  /*03f0*/  IMAD.IADD R204, R210, 0x1, -R11 ;  /* 0x00000001d2cc7824 */ /* 0x000fe200078e0a0b */
[----:B------:R-:W-:Y:S01]  /*0400*/  SHF.R.S32.HI R15, RZ, 0x1f, R86 ;  /* 0x0000001fff0f7819 */ /* 0x000fe20000011456 */
[----:B------:R-:W-:Y:S01]  /*0410*/  ULDC.64 UR4, c[0x0][0x258] ;  /* 0x0000960000047ab9 */ /* 0x000fe20000000a00 */
[----:B------:R-:W-:Y:S02]  /*0420*/  LEA.HI.SX32 R87, R2, 0xffffffff, 0x1a ;  /* 0xffffffff02577811 */ /* 0x000fe400078fd2ff */
[CC--:B------:R-:W-:Y:S01]  /*0430*/  LEA.HI R19, R15.reuse, R86.reuse, RZ, 0x3 ;  /* 0x000000560f137211 */ /* 0x0c0fe200078f18ff */
[----:B------:R-:W2:Y:S01]  /*0440*/  S2UR UR6, SR_CgaCtaId ;  /* 0x00000000000679c3 */ /* 0x000ea20000008800 */
[----:B------:R-:W-:Y:S01]  /*0450*/  LEA.HI R31, R15, R86, RZ, 0x6 ;  /* 0x000000560f1f7211 */ /* 0x000fe200078f30ff */
[----:B------:R-:W-:Y:S01]  /*0460*/  IMAD R14, R87, -0x40, R84 ;  /* 0xffffffc0570e7824 */ /* 0x000fe200078e0254 */
[----:B------:R-:W-:-:S02]  /*0470*/  SHF.R.S32.HI R18, RZ, 0x3, R19 ;  /* 0x00000003ff127819 */ /* 0x000fc40000011413 */
[----:B------:R-:W-:Y:S01]  /*0480*/  LOP3.LUT R19, R19, 0xfffffff8, RZ, 0xc0, !PT ;  /* 0xfffffff813137812 */ /* 0x000fe200078ec0ff */
[----:B------:R-:W-:Y:S01]  /*0490*/  IMAD.SHL.U32 R31, R31, 0x8, RZ ;  /* 0x000000081f1f7824 */ /* 0x000fe200078e00ff */
[----:B------:R-:W-:Y:S01]  /*04a0*/  @!P4 SHF.R.S32.HI R11, RZ, 0x1f, R17 ;  /* 0x0000001fff0bc819 */ /* 0x000fe20000011411 */
[----:B------:R-:W3:Y:S01]  /*04b0*/  @!P4 LDC.64 R6, c[0x0][0x228] ;  /* 0x00008a00ff06cb82 */ /* 0x000ee20000000a00 */
[C---:B------:R-:W-:Y:S01]  /*04c0*/  VIADD R21, R18.reuse, 0x20 ;  /* 0x0000002012157836 */ /* 0x040fe20000000000 */
[C---:B------:R-:W-:Y:S01]  /*04d0*/  ISETP.GE.AND P2, PT, R18.reuse, R204, PT ;  /* 0x000000cc1200720c */ /* 0x040fe20003f46270 */
[----:B------:R-:W-:-:S03]  /*04e0*/  IMAD.SHL.U32 R29, R18, 0x40, RZ ;  /* 0x00000040121d7824 */ /* 0x000fc600078e00ff */
[----:B------:R-:W-:Y:S02]  /*04f0*/  ISETP.GE.AND P3, PT, R21, R204, PT ;  /* 0x000000cc1500720c */ /* 0x000fe40003f66270 */
[----:B-1----:R-:W-:Y:S01]  /*0500*/  IABS R8, R24 ;  /* 0x0000001800087213 */ /* 0x002fe20000000000 */
[----:B------:R-:W1:Y:S01]  /*0510*/  @P4 LDC.64 R4, c[0x0][0x240] ;  /* 0x00009000ff044b82 */ /* 0x000e620000000a00 */
[----:B------:R-:W-:Y:S02]  /*0520*/  LOP3.LUT R29, R29, 0x1c0, RZ, 0xc0, !PT ;  /* 0x000001c01d1d7812 */ /* 0x000fe400078ec0ff */
[----:B------:R-:W4:Y:S02]  /*0530*/  I2F.RP R0, R8 ;  /* 0x0000000800007306 */ /* 0x000f240000209400 */
[----:B------:R-:W-:-:S05]  /*0540*/  SHF.R.U32.HI R16, RZ, 0x3, R29 ;  /* 0x00000003ff107819 */ /* 0x000fca000001161d */
[----:B------:R-:W5:Y:S01]  /*0550*/  @!P3 S2R R25, SR_CgaCtaId ;  /* 0x000000000019b919 */ /* 0x000f620000008800 */
[----:B---3--:R-:W-:Y:S01]  /*0560*/  @!P4 IMAD R10, R11, R6, RZ ;  /* 0x000000060b0ac224 */ /* 0x008fe200078e02ff */
[----:B----4-:R3:W4:Y:S03]  /*0570*/  MUFU.RCP R22, R0 ;  /* 0x0000000000167308 */ /* 0x0107260000001000 */
[----:B------:R-:W-:Y:S01]  /*0580*/  @!P4 IMAD R7, R17, R7, R10 ;  /* 0x000000071107c224 */ /* 0x000fe200078e020a */
[----:B------:R-:W-:Y:S01]  /*0590*/  SHF.R.S32.HI R10, RZ, 0x1f, R9 ;  /* 0x0000001fff0a7819 */ /* 0x000fe20000011409 */
[----:B-1----:R-:W-:-:S04]  /*05a0*/  @P4 IMAD.WIDE.U32 R26, R207, R4, RZ ;  /* 0x00000004cf1a4225 */ /* 0x002fc800078e00ff */
[----:B------:R-:W-:Y:S02]  /*05b0*/  @P4 IMAD R5, R207, R5, R27 ;  /* 0x00000005cf054224 */ /* 0x000fe400078e021b */
[----:B------:R-:W-:Y:S02]  /*05c0*/  @P4 IMAD.MOV.U32 R4, RZ, RZ, R26 ;  /* 0x000000ffff044224 */ /* 0x000fe400078e001a */
[----:B------:R-:W-:Y:S02]  /*05d0*/  VIADD R27, R18, 0x40 ;  /* 0x00000040121b7836 */ /* 0x000fe40000000000 */
[----:B------:R-:W-:Y:S01]  /*05e0*/  IMAD R10, R10, UR4, RZ ;  /* 0x000000040a0a7c24 */ /* 0x000fe2000f8e02ff */
[----:B---3--:R-:W-:Y:S01]  /*05f0*/  IABS R0, R9 ;  /* 0x0000000900007213 */ /* 0x008fe20000000000 */
[----:B----4-:R-:W-:Y:S01]  /*0600*/  VIADD R22, R22, 0xffffffe ;  /* 0x0ffffffe16167836 */ /* 0x010fe20000000000 */
[----:B------:R-:W-:Y:S01]  /*0610*/  ISETP.GE.AND P1, PT, R27, R204, PT ;  /* 0x000000cc1b00720c */ /* 0x000fe20003f26270 */
[----:B------:R-:W-:-:S02]  /*0620*/  IMAD R27, R9, UR5, R10 ;  /* 0x00000005091b7c24 */ /* 0x000fc4000f8e020a */
[----:B------:R-:W1:Y:S02]  /*0630*/  F2I.FTZ.U32.TRUNC.NTZ R23, R22 ;  /* 0x0000001600177305 */ /* 0x000e64000021f000 */
[----:B-1----:R-:W-:Y:S02]  /*0640*/  IMAD.MOV R13, RZ, RZ, -R23 ;  /* 0x000000ffff0d7224 */ /* 0x002fe400078e0a17 */
[----:B------:R-:W-:Y:S02]  /*0650*/  IMAD.MOV.U32 R22, RZ, RZ, RZ ;  /* 0x000000ffff167224 */ /* 0x000fe400078e00ff */
[----:B------:R-:W-:-:S04]  /*0660*/  IMAD R13, R13, R8, RZ ;  /* 0x000000080d0d7224 */ /* 0x000fc800078e02ff */
[----:B------:R-:W-:-:S04]  /*0670*/  IMAD.HI.U32 R13, R23, R13, R22 ;  /* 0x0000000d170d7227 */ /* 0x000fc800078e0016 */
[----:B------:R-:W-:Y:S02]  /*0680*/  VIADD R23, R18, 0x60 ;  /* 0x0000006012177836 */ /* 0x000fe40000000000 */
[----:B------:R-:W-:-:S03]  /*0690*/  IMAD.HI.U32 R212, R13, R0, RZ ;  /* 0x000000000dd47227 */ /* 0x000fc600078e00ff */
[----:B------:R-:W-:Y:S01]  /*06a0*/  ISETP.GE.AND P0, PT, R23, R204, PT ;  /* 0x000000cc1700720c */ /* 0x000fe20003f06270 */
[----:B------:R-:W-:Y:S02]  /*06b0*/  IMAD.MOV R11, RZ, RZ, -R212 ;  /* 0x000000ffff0b7224 */ /* 0x000fe400078e0ad4 */
[----:B------:R-:W-:-:S04]  /*06c0*/  @!P4 IMAD.WIDE.U32 R12, R17, R6, RZ ;  /* 0x00000006110cc225 */ /* 0x000fc800078e00ff */
[----:B------:R-:W-:Y:S02]  /*06d0*/  IMAD R11, R8, R11, R0 ;  /* 0x0000000b080b7224 */ /* 0x000fe400078e0200 */
[----:B------:R-:W-:Y:S02]  /*06e0*/  @!P4 IMAD.IADD R5, R13, 0x1, R7 ;  /* 0x000000010d05c824 */ /* 0x000fe400078e0207 */
[----:B------:R-:W-:Y:S01]  /*06f0*/  IMAD.IADD R0, R86, 0x1, -R19 ;  /* 0x0000000156007824 */ /* 0x000fe200078e0a13 */
[----:B------:R-:W-:Y:S01]  /*0700*/  ISETP.GT.U32.AND P6, PT, R8, R11, PT ;  /* 0x0000000b0800720c */ /* 0x000fe20003fc4070 */
[----:B------:R-:W1:Y:S01]  /*0710*/  @!P2 LDC.64 R6, c[0x0][0x240] ;  /* 0x00009000ff06ab82 */ /* 0x000e620000000a00 */
[----:B------:R-:W-:Y:S01]  /*0720*/  @!P4 IMAD.MOV.U32 R4, RZ, RZ, R12 ;  /* 0x000000ffff04c224 */ /* 0x000fe200078e000c */
[----:B------:R-:W-:Y:S02]  /*0730*/  @!P3 MOV R12, 0x400 ;  /* 0x00000400000cb802 */ /* 0x000fe40000000f00 */
[----:B------:R-:W-:-:S02]  /*0740*/  SHF.L.U32 R22, R0, 0x3, RZ ;  /* 0x0000000300167819 */ /* 0x000fc400000006ff */
[----:B-----5:R-:W-:Y:S02]  /*0750*/  @!P3 LEA R25, R25, R12, 0x18 ;  /* 0x0000000c1919b211 */ /* 0x020fe400078ec0ff */
[----:B------:R-:W-:Y:S02]  /*0760*/  SHF.R.S32.HI R23, RZ, 0x1f, R22 ;  /* 0x0000001fff177819 */ /* 0x000fe40000011416 */
[----:B------:R-:W-:Y:S02]  /*0770*/  IADD3 R4, P4, R22, R4, RZ ;  /* 0x0000000416047210 */ /* 0x000fe40007f9e0ff */
[----:B------:R-:W-:Y:S01]  /*0780*/  @!P6 IMAD.IADD R11, R11, 0x1, -R8 ;  /* 0x000000010b0be824 */ /* 0x000fe200078e0a08 */
[----:B------:R-:W-:Y:S01]  /*0790*/  LOP3.LUT R19, R29, 0x38, R22, 0xf8, !PT ;  /* 0x000000381d137812 */ /* 0x000fe200078ef816 */
[----:B------:R-:W-:Y:S01]  /*07a0*/  @!P6 VIADD R212, R212, 0x1 ;  /* 0x00000001d4d4e836 */ /* 0x000fe20000000000 */
[----:B------:R-:W-:Y:S02]  /*07b0*/  IADD3.X R5, R23, R5, RZ, P4, !PT ;  /* 0x0000000517057210 */ /* 0x000fe400027fe4ff */
[----:B------:R-:W-:-:S02]  /*07c0*/  LOP3.LUT R16, R19, R16, RZ, 0x3c, !PT ;  /* 0x0000001013107212 */ /* 0x000fc400078e3cff */
[----:B------:R-:W-:Y:S01]  /*07d0*/  ISETP.GE.U32.AND P4, PT, R11, R8, PT ;  /* 0x000000080b00720c */ /* 0x000fe20003f86070 */
[C---:B------:R-:W-:Y:S01]  /*07e0*/  IMAD.WIDE.U32 R12, R9.reuse, UR4, R4 ;  /* 0x00000004090c7c25 */ /* 0x040fe2000f8e0004 */
[--C-:B------:R-:W-:Y:S01]  /*07f0*/  SHF.R.S32.HI R19, RZ, 0x1f, R18.reuse ;  /* 0x0000001fff137819 */ /* 0x100fe20000011412 */
[----:B------:R-:W3:Y:S01]  /*0800*/  @!P2 LDC.64 R10, c[0x0][0x210] ;  /* 0x00008400ff0aab82 */ /* 0x000ee20000000a00 */
[----:B------:R-:W-:Y:S01]  /*0810*/  LOP3.LUT R9, R9, R24, RZ, 0x3c, !PT ;  /* 0x0000001809097212 */ /* 0x000fe200078e3cff */
[----:B------:R-:W-:Y:S01]  /*0820*/  IMAD.IADD R27, R13, 0x1, R27 ;  /* 0x000000010d1b7824 */ /* 0x000fe200078e021b */
[----:B------:R-:W-:Y:S01]  /*0830*/  LOP3.LUT R16, R16, 0xfffffe00, R31, 0xf8, !PT ;  /* 0xfffffe0010107812 */ /* 0x000fe200078ef81f */
[----:B------:R-:W-:Y:S01]  /*0840*/  IMAD.WIDE R28, R208, 0x80, R18 ;  /* 0x00000080d01c7825 */ /* 0x000fe200078e0212 */
[----:B------:R-:W-:Y:S01]  /*0850*/  ISETP.GE.AND P5, PT, R9, RZ, PT ;  /* 0x000000ff0900720c */ /* 0x000fe20003fa6270 */
[----:B------:R-:W-:Y:S01]  /*0860*/  UMOV UR4, 0x400 ;  /* 0x0000040000047882 */ /* 0x000fe20000000000 */
[----:B------:R-:W-:Y:S01]  /*0870*/  ISETP.NE.AND P6, PT, R24, RZ, PT ;  /* 0x000000ff1800720c */ /* 0x000fe20003fc5270 */
[----:B------:R-:W4:Y:S01]  /*0880*/  @!P3 LDC.64 R4, c[0x0][0x240] ;  /* 0x00009000ff04bb82 */ /* 0x000f220000000a00 */
[----:B-1----:R-:W-:Y:S01]  /*0890*/  @!P2 IMAD R8, R29, R6, RZ ;  /* 0x000000061d08a224 */ /* 0x002fe200078e02ff */
[----:B--2---:R-:W-:Y:S01]  /*08a0*/  ULEA UR4, UR6, UR4, 0x18 ;  /* 0x0000000406047291 */ /* 0x004fe2000f8ec03f */
[----:B------:R-:W-:-:S02]  /*08b0*/  @!P2 IMAD.MOV.U32 R26, RZ, RZ, R12 ;  /* 0x000000ffff1aa224 */ /* 0x000fc400078e000c */
[----:B------:R-:W-:Y:S02]  /*08c0*/  @!P2 IMAD R7, R28, R7, R8 ;  /* 0x000000071c07a224 */ /* 0x000fe400078e0208 */
[----:B------:R-:W-:Y:S01]  /*08d0*/  @P4 VIADD R212, R212, 0x1 ;  /* 0x00000001d4d44836 */ /* 0x000fe20000000000 */
[----:B------:R-:W1:Y:S01]  /*08e0*/  @!P3 LDC.64 R8, c[0x0][0x210] ;  /* 0x00008400ff08bb82 */ /* 0x000e620000000a00 */
[C---:B------:R-:W-:Y:S01]  /*08f0*/  @!P2 IMAD.WIDE.U32 R34, R28.reuse, R6, R26 ;  /* 0x000000061c22a225 */ /* 0x040fe200078e001a */
[----:B------:R-:W-:Y:S02]  /*0900*/  @!P3 IADD3 R30, P4, R28, 0x20, RZ ;  /* 0x000000201c1eb810 */ /* 0x000fe40007f9e0ff */
[----:B------:R-:W-:Y:S01]  /*0910*/  LEA R209, R16, UR4, 0x1 ;  /* 0x0000000410d17c11 */ /* 0x000fe2000f8e08ff */
[----:B------:R-:W-:Y:S01]  /*0920*/  @!P2 IMAD.IADD R32, R35, 0x1, R7 ;  /* 0x000000012320a824 */ /* 0x000fe200078e0207 */
[----:B------:R-:W-:Y:S01]  /*0930*/  @!P3 IADD3.X R31, RZ, R29, RZ, P4, !PT ;  /* 0x0000001dff1fb210 */ /* 0x000fe200027fe4ff */
[----:B------:R-:W-:Y:S01]  /*0940*/  @!P3 IMAD.MOV.U32 R33, RZ, RZ, R27 ;  /* 0x000000ffff21b224 */ /* 0x000fe200078e001b */
[----:B---3--:R-:W-:Y:S01]  /*0950*/  @!P2 LEA R10, P4, R34, R10, 0x1 ;  /* 0x0000000a220aa211 */ /* 0x008fe200078808ff */
[----:B------:R-:W2:Y:S01]  /*0960*/  @!P1 LDC.64 R6, c[0x0][0x240] ;  /* 0x00009000ff069b82 */ /* 0x000ea20000000a00 */
[----:B------:R-:W-:Y:S01]  /*0970*/  @!P5 IMAD.MOV R212, RZ, RZ, -R212 ;  /* 0x000000ffffd4d224 */ /* 0x000fe200078e0ad4 */
[----:B------:R-:W-:-:S02]  /*0980*/  @!P6 LOP3.LUT R212, RZ, R24, RZ, 0x33, !PT ;  /* 0x00000018ffd4e212 */ /* 0x000fc400078e33ff */
[----:B------:R-:W-:Y:S01]  /*0990*/  @!P2 LEA.HI.X R11, R34, R11, R32, 0x1, P4 ;  /* 0x0000000b220ba211 */ /* 0x000fe200020f0c20 */
[----:B------:R-:W-:Y:S01]  /*09a0*/  @!P3 IMAD.MOV.U32 R32, RZ, RZ, R12 ;  /* 0x000000ffff20b224 */ /* 0x000fe200078e000c */
[----:B------:R-:W-:Y:S01]  /*09b0*/  ISETP.GE.AND P6, PT, R18, R14, PT ;  /* 0x0000000e1200720c */ /* 0x000fe20003fc6270 */
[----:B----4-:R-:W-:Y:S01]  /*09c0*/  @!P3 IMAD R31, R31, R4, RZ ;  /* 0x000000041f1fb224 */ /* 0x010fe200078e02ff */
[----:B------:R-:W-:Y:S01]  /*09d0*/  ISETP.GE.AND P5, PT, R21, R14, PT ;  /* 0x0000000e1500720c */ /* 0x000fe20003fa6270 */
[----:B------:R-:W-:Y:S01]  /*09e0*/  @!PT LDS RZ, [RZ] ;  /* 0x00000000fffff984 */ /* 0x000fe20000000800 */
[----:B------:R-:W-:Y:S01]  /*09f0*/  @!PT LDS RZ, [RZ] ;  /* 0x00000000fffff984 */ /* 0x000fe20000000800 */
[----:B------:R-:W-:Y:S01]  /*0a00*/  @!PT LDS RZ, [RZ] ;  /* 0x00000000fffff984 */ /* 0x000fe20000000800 */
[----:B------:R-:W-:Y:S02]  /*0a10*/  @!P2 LDGSTS.E.BYPASS.LTC128B.128 [R209], desc[UR14][R10.64] ;  /* 0x000000000ad1afae */ /* 0x000fe4000b901d4e */
[C---:B------:R-:W-:Y:S02]  /*0a20*/  @!P3 IMAD R5, R30.reuse, R5, R31 ;  /* 0x000000051e05b224 */ /* 0x040fe400078e021f */
[----:B------:R-:W-:Y:S01]  /*0a30*/  @!P3 IMAD.WIDE.U32 R30, R30, R4, R32 ;  /* 0x000000041e1eb225 */ /* 0x000fe200078e0020 */
[----:B------:R-:W-:Y:S03]  /*0a40*/  @!P2 LDGSTS.E.BYPASS.LTC128B.128 [R209+0x4000], desc[UR14][R10.64+0x80] ;  /* 0x040000800ad1afae */ /* 0x000fe6000b901d4e */
[----:B------:R-:W-:Y:S01]  /*0a50*/  @!P3 IMAD.IADD R24, R31, 0x1, R5 ;  /* 0x000000011f18b824 */ /* 0x000fe200078e0205 */
[----:B------:R3:W-:Y:S01]  /*0a60*/  @!P2 LDGSTS.E.BYPASS.LTC128B.128 [R209+0x8000], desc[UR14][R10.64+0x100] ;  /* 0x080001000ad1afae */ /* 0x0007e2000b901d4e */
[----:B------:R-:W4:Y:S01]  /*0a70*/  @!P1 LDC.64 R4, c[0x0][0x210] ;  /* 0x00008400ff049b82 */ /* 0x000f220000000a00 */
[----:B-1----:R-:W-:Y:S01]  /*0a80*/  @!P3 LEA R36, P4, R30, R8, 0x1 ;  /* 0x000000081e24b211 */ /* 0x002fe200078808ff */
[----:B------:R-:W-:Y:S01]  /*0a90*/  @!P3 IMAD R32, R16, 0x2, R25 ;  /* 0x000000021020b824 */ /* 0x000fe200078e0219 */
[----:B------:R-:W-:Y:S01]  /*0aa0*/  @!P1 IADD3 R34, P2, R28, 0x40, RZ ;  /* 0x000000401c229810 */ /* 0x000fe20007f5e0ff */
[----:B------:R-:W1:Y:S01]  /*0ab0*/  @!P1 S2R R33, SR_CgaCtaId ;  /* 0x0000000000219919 */ /* 0x000e620000008800 */
[----:B------:R-:W-:-:S02]  /*0ac0*/  @!P3 LEA.HI.X R37, R30, R9, R24, 0x1, P4 ;  /* 0x000000091e25b211 */ /* 0x000fc400020f0c18 */
[----:B------:R-:W-:Y:S01]  /*0ad0*/  @!P1 MOV R8, R12 ;  /* 0x0000000c00089202 */ /* 0x000fe20000000f00 */
[----:B------:R-:W-:Y:S01]  /*0ae0*/  @!P1 IMAD.X R9, RZ, RZ, R29, P2 ;  /* 0x000000ffff099224 */ /* 0x000fe200010e061d */
[----:B------:R-:W-:Y:S01]  /*0af0*/  ISETP.NE.AND P2, PT, R3, -0x1, PT ;  /* 0xffffffff0300780c */ /* 0x000fe20003f45270 */
[----:B------:R-:W5:Y:S02]  /*0b00*/  @!P6 S2R R31, SR_CgaCtaId ;  /* 0x00000000001fe919 */ /* 0x000f640000008800 */
[----:B--2---:R-:W-:Y:S01]  /*0b10*/  @!P1 IMAD R9, R9, R6, RZ ;  /* 0x0000000609099224 */ /* 0x004fe200078e02ff */
[----:B------:R-:W2:Y:S03]  /*0b20*/  @!P0 S2R R24, SR_CgaCtaId ;  /* 0x0000000000188919 */ /* 0x000ea60000008800 */
[C---:B------:R-:W-:Y:S01]  /*0b30*/  @!P1 IMAD R30, R34.reuse, R7, R9 ;  /* 0x00000007221e9224 */ /* 0x040fe200078e0209 */
[----:B------:R-:W-:Y:S01]  /*0b40*/  LEA.HI R7, R15, R86, RZ, 0x4 ;  /* 0x000000560f077211 */ /* 0x000fe200078f20ff */
[----:B------:R-:W-:Y:S01]  /*0b50*/  @!P1 IMAD.MOV.U32 R9, RZ, RZ, R27 ;  /* 0x000000ffff099224 */ /* 0x000fe200078e001b */
[----:B------:R-:W2:Y:S01]  /*0b60*/  @!P5 S2R R25, SR_CgaCtaId ;  /* 0x000000000019d919 */ /* 0x000ea20000008800 */
[----:B------:R-:W-:Y:S01]  /*0b70*/  @!P1 IMAD.WIDE.U32 R34, R34, R6, R8 ;  /* 0x0000000622229225 */ /* 0x000fe200078e0008 */
[----:B------:R-:W-:Y:S01]  /*0b80*/  @!P3 LDGSTS.E.BYPASS.LTC128B.128 [R32+0x1000], desc[UR14][R36.64] ;  /* 0x010000002420bfae */ /* 0x000fe2000b901d4e */
[----:B------:R-:W-:Y:S01]  /*0b90*/  SHF.R.S32.HI R6, RZ, 0x4, R7 ;  /* 0x00000004ff067819 */ /* 0x000fe20000011407 */
[----:B------:R-:W1:Y:S01]  /*0ba0*/  @P2 LDC.64 R134, c[0x0][0x250] ;  /* 0x00009400ff862b82 */ /* 0x000e620000000a00 */
[----:B------:R-:W-:Y:S01]  /*0bb0*/  @!P1 IMAD.IADD R30, R35, 0x1, R30 ;  /* 0x00000001231e9824 */ /* 0x000fe200078e021e */
[----:B------:R-:W-:Y:S04]  /*0bc0*/  @!P3 LDGSTS.E.BYPASS.LTC128B.128 [R32+0x5000], desc[UR14][R36.64+0x80] ;  /* 0x050000802420bfae */ /* 0x000fe8000b901d4e */
[----:B------:R2:W-:Y:S01]  /*0bd0*/  @!P3 LDGSTS.E.BYPASS.LTC128B.128 [R32+0x9000], desc[UR14][R36.64+0x100] ;  /* 0x090001002420bfae */ /* 0x0005e2000b901d4e */
[----:B------:R-:W-:Y:S01]  /*0be0*/  @!P0 IADD3 R8, P3, R28, 0x60, RZ ;  /* 0x000000601c088810 */ /* 0x000fe20007f7e0ff */
[----:B---3--:R-:W3:Y:S01]  /*0bf0*/  @P2 LDC.64 R10, c[0x0][0x248] ;  /* 0x00009200ff0a2b82 */ /* 0x008ee20000000a00 */
[----:B----4-:R-:W-:-:S02]  /*0c00*/  @!P1 LEA R28, P4, R34, R4, 0x1 ;  /* 0x00000004221c9211 */ /* 0x010fc400078808ff */
[----:B------:R-:W-:Y:S01]  /*0c10*/  LEA.HI R4, R7, R6, RZ, 0x1 ;  /* 0x0000000607047211 */ /* 0x000fe200078f08ff */
[----:B------:R-:W-:Y:S01]  /*0c20*/  @!P0 IMAD.X R9, RZ, RZ, R29, P3 ;  /* 0x000000ffff098224 */ /* 0x000fe200018e061d */
[----:B------:R-:W-:Y:S02]  /*0c30*/  @!P1 LEA.HI.X R29, R34, R5, R30, 0x1, P4 ;  /* 0x00000005221d9211 */ /* 0x000fe400020f0c1e */
[----:B------:R-:W-:Y:S02]  /*0c40*/  LOP3.LUT R201, R4, 0xfffffffe, RZ, 0xc0, !PT ;  /* 0xfffffffe04c97812 */ /* 0x000fe400078ec0ff */
[----:B------:R-:W4:Y:S01]  /*0c50*/  @!P0 LDC.64 R4, c[0x0][0x240] ;  /* 0x00009000ff048b82 */ /* 0x000f220000000a00 */
[-C--:B------:R-:W-:Y:S02]  /*0c60*/  ISETP.GE.AND P4, PT, R18, R14.reuse, PT ;  /* 0x0000000e1200720c */ /* 0x080fe40003f86270 */
[----:B------:R-:W-:Y:S01]  /*0c70*/  ISETP.GE.AND P3, PT, R21, R14, PT ;  /* 0x0000000e1500720c */ /* 0x000fe20003f66270 */
[----:B------:R-:W-:Y:S01]  /*0c80*/  IMAD.IADD R201, R6, 0x1, -R201 ;  /* 0x0000000106c97824 */ /* 0x000fe200078e0ac9 */
[----:B------:R-:W-:Y:S01]  /*0c90*/  @!P1 MOV R14, 0x400 ;  /* 0x00000400000e9802 */ /* 0x000fe20000000f00 */
[----:B------:R-:W-:Y:S01]  /*0ca0*/  @P2 IMAD.IADD R6, R20, 0x1, R3 ;  /* 0x0000000114062824 */ /* 0x000fe200078e0203 */
[----:B------:R-:W-:-:S02]  /*0cb0*/  LOP3.LUT R7, R7, 0xfffffff0, RZ, 0xc0, !PT ;  /* 0xfffffff007077812 */ /* 0x000fc400078ec0ff */
[----:B------:R-:W-:Y:S01]  /*0cc0*/  @!P6 MOV R30, 0x400 ;  /* 0x00000400001ee802 */ /* 0x000fe20000000f00 */
[----:B-1----:R-:W-:Y:S01]  /*0cd0*/  @P2 IMAD.WIDE.U32 R38, R6, R134, RZ ;  /* 0x0000008606262225 */ /* 0x002fe200078e00ff */
[----:B------:R-:W-:Y:S02]  /*0ce0*/  @!P1 LEA R33, R33, R14, 0x18 ;  /* 0x0000000e21219211 */ /* 0x000fe400078ec0ff */
[----:B------:R-:W-:Y:S01]  /*0cf0*/  IADD3 R34, -R7, R86, RZ ;  /* 0x0000005607227210 */ /* 0x000fe20007ffe1ff */
[----:B------:R-:W-:Y:S01]  /*0d00*/  @P2 IMAD.IADD R14, R20, 0x1, R3 ;  /* 0x00000001140e2824 */ /* 0x000fe200078e0203 */
[----:B-----5:R-:W-:Y:S01]  /*0d10*/  @!P6 LEA R31, R31, R30, 0x18 ;  /* 0x0000001e1f1fe211 */ /* 0x020fe200078ec0ff */
[----:B------:R-:W-:Y:S01]  /*0d20*/  @P2 IMAD R3, R6, R135, RZ ;  /* 0x0000008706032224 */ /* 0x000fe200078e02ff */
[----:B------:R-:W-:Y:S01]  /*0d30*/  @!P0 MOV R21, 0x400 ;  /* 0x0000040000158802 */ /* 0x000fe20000000f00 */
[C---:B---3--:R-:W-:Y:S01]  /*0d40*/  @P2 IMAD R30, R14.reuse, R11, RZ ;  /* 0x0000000b0e1e2224 */ /* 0x048fe200078e02ff */
[----:B------:R-:W-:Y:S01]  /*0d50*/  @!P5 MOV R6, 0x400 ;  /* 0x000004000006d802 */ /* 0x000fe20000000f00 */
[----:B--2---:R-:W-:Y:S01]  /*0d60*/  @P2 IMAD.WIDE.U32 R36, R14, R10, RZ ;  /* 0x0000000a0e242225 */ /* 0x004fe200078e00ff */
[----:B------:R-:W-:-:S02]  /*0d70*/  SHF.R.S32.HI R7, RZ, 0x1f, R34 ;  /* 0x0000001fff077819 */ /* 0x000fc40000011422 */
[----:B------:R-:W-:Y:S01]  /*0d80*/  @!P0 LEA R21, R24, R21, 0x18 ;  /* 0x0000001518158211 */ /* 0x000fe200078ec0ff */
[----:B------:R-:W-:Y:S01]  /*0d90*/  @P2 IMAD.IADD R3, R39, 0x1, R3 ;  /* 0x0000000127032824 */ /* 0x000fe200078e0203 */
[----:B------:R-:W-:Y:S01]  /*0da0*/  @!P5 LEA R25, R25, R6, 0x18 ;  /* 0x000000061919d211 */ /* 0x000fe200078ec0ff */
[----:B------:R-:W-:Y:S01]  /*0db0*/  @P2 IMAD.MOV.U32 R24, RZ, RZ, R38 ;  /* 0x000000ffff182224 */ /* 0x000fe200078e0026 */
[----:B------:R-:W-:Y:S01]  /*0dc0*/  LEA.HI R14, R7, R34, RZ, 0x3 ;  /* 0x00000022070e7211 */ /* 0x000fe200078f18ff */
[----:B------:R-:W-:Y:S02]  /*0dd0*/  @P2 IMAD.IADD R30, R37, 0x1, R30 ;  /* 0x00000001251e2824 */ /* 0x000fe400078e021e */
[----:B------:R-:W-:Y:S01]  /*0de0*/  @P2 IMAD.MOV.U32 R32, RZ, RZ, R36 ;  /* 0x000000ffff202224 */ /* 0x000fe200078e0024 */
[----:B----4-:R-:W-:Y:S06]  /*0df0*/  @P2 BRA `(.L_x_3) ;  /* 0x0000000000342947 */ /* 0x010fec0003800000 */
[----:B------:R-:W1:Y:S01]  /*0e00*/  LDC.64 R10, c[0x0][0x248] ;  /* 0x00009200ff0a7b82 */ /* 0x000e620000000a00 */
[----:B------:R-:W-:-:S07]  /*0e10*/  SHF.R.S32.HI R35, RZ, 0x1f, R20 ;  /* 0x0000001fff237819 */ /* 0x000fce0000011414 */
[----:B------:R-:W2:Y:S01]  /*0e20*/  LDC.64 R6, c[0x0][0x230] ;  /* 0x00008c00ff067b82 */ /* 0x000ea20000000a00 */
[-C--:B-1----:R-:W-:Y:S01]  /*0e30*/  IMAD R30, R35, R10.reuse, RZ ;  /* 0x0000000a231e7224 */ /* 0x082fe200078e02ff */
[----:B------:R-:W-:Y:S01]  /*0e40*/  SHF.R.S32.HI R35, RZ, 0x1f, R17 ;  /* 0x0000001fff237819 */ /* 0x000fe20000011411 */
[----:B------:R-:W-:-:S04]  /*0e50*/  IMAD.WIDE.U32 R36, R20, R10, RZ ;  /* 0x0000000a14247225 */ /* 0x000fc800078e00ff */
[----:B------:R-:W-:Y:S02]  /*0e60*/  IMAD R30, R20, R11, R30 ;  /* 0x0000000b141e7224 */ /* 0x000fe400078e021e */
[----:B--2---:R-:W-:-:S03]  /*0e70*/  IMAD R32, R35, R6, RZ ;  /* 0x0000000623207224 */ /* 0x004fc600078e02ff */
[----:B------:R-:W-:Y:S01]  /*0e80*/  IADD3 R37, R37, R30, RZ ;  /* 0x0000001e25257210 */ /* 0x000fe20007ffe0ff */
[C---:B------:R-:W-:Y:S02]  /*0e90*/  IMAD R7, R17.reuse, R7, R32 ;  /* 0x0000000711077224 */ /* 0x040fe400078e0220 */
[----:B------:R-:W-:-:S05]  /*0ea0*/  IMAD.WIDE.U32 R36, R17, R6, R36 ;  /* 0x0000000611247225 */ /* 0x000fca00078e0024 */
[----:B------:R-:W-:Y:S02]  /*0eb0*/  IADD3 R30, R37, R7, RZ ;  /* 0x00000007251e7210 */ /* 0x000fe40007ffe0ff */
[----:B------:R-:W-:Y:S02]  /*0ec0*/  MOV R32, R36 ;  /* 0x0000002400207202 */ /* 0x000fe40000000f00 */
.L_x_3:
[----:B------:R-:W-:Y:S05]  /*0ed0*/  @P2 BRA `(.L_x_4) ;  /* 0x0000000000342947 */ /* 0x000fea0003800000 */
        /* <DEDUP_REMOVED lines=12> */
[----:B------:R-:W-:-:S07]  /*0fa0*/  MOV R24, R36 ;  /* 0x0000002400187202 */ /* 0x000fce0000000f00 */
.L_x_4:
[-C--:B------:R-:W-:Y:S01]  /*0fb0*/  IMAD R6, R19, R10.reuse, RZ ;  /* 0x0000000a13067224 */ /* 0x080fe200078e02ff */
[----:B------:R-:W-:Y:S01]  /*0fc0*/  ULDC.64 UR6, c[0x0][0x260] ;  /* 0x0000980000067ab9 */ /* 0x000fe20000000a00 */
[----:B------:R-:W-:Y:S01]  /*0fd0*/  IMAD.WIDE.U32 R36, R18, R10, R22 ;  /* 0x0000000a12247225 */ /* 0x000fe200078e0016 */
[----:B------:R-:W-:Y:S02]  /*0fe0*/  SHF.L.U64.HI R205, R10, 0x6, R11 ;  /* 0x000000060acd7819 */ /* 0x000fe4000001020b */
[----:B------:R-:W-:Y:S01]  /*0ff0*/  SHF.R.S32.HI R17, RZ, 0x1f, R87 ;  /* 0x0000001fff117819 */ /* 0x000fe20000011457 */
[----:B------:R-:W-:Y:S01]  /*1000*/  IMAD R13, R18, R11, R6 ;  /* 0x0000000b120d7224 */ /* 0x000fe200078e0206 */
[----:B------:R-:W-:Y:S01]  /*1010*/  IADD3 R214, P2, R32, R36, RZ ;  /* 0x0000002420d67210 */ /* 0x000fe20007f5e0ff */
[----:B------:R-:W-:Y:S01]  /*1020*/  @!P0 IMAD.MOV.U32 R26, RZ, RZ, R12 ;  /* 0x000000ffff1a8224 */ /* 0x000fe200078e000c */
[----:B------:R-:W-:Y:S01]  /*1030*/  LOP3.LUT R7, R14, 0xfffffff8, RZ, 0xc0, !PT ;  /* 0xfffffff80e077812 */ /* 0x000fe200078ec0ff */
[----:B------:R-:W-:Y:S01]  /*1040*/  @!P0 IMAD R6, R9, R4, RZ ;  /* 0x0000000409068224 */ /* 0x000fe200078e02ff */
[----:B------:R-:W-:Y:S01]  /*1050*/  IADD3.X R215, R30, R37, R13, P2, !PT ;  /* 0x000000251ed77210 */ /* 0x000fe200017fe40d */
[----:B------:R-:W-:Y:S01]  /*1060*/  @!P6 IMAD R20, R16, 0x2, R31 ;  /* 0x000000021014e824 */ /* 0x000fe200078e021f */
[----:B------:R-:W1:Y:S01]  /*1070*/  @!P0 LDC.64 R12, c[0x0][0x210] ;  /* 0x00008400ff0c8b82 */ /* 0x000e620000000a00 */
[C---:B------:R-:W-:Y:S01]  /*1080*/  @!P0 IMAD R6, R8.reuse, R5, R6 ;  /* 0x0000000508068224 */ /* 0x040fe200078e0206 */
[----:B------:R-:W-:Y:S01]  /*1090*/  LEA.HI R15, R15, R86, RZ, 0x5 ;  /* 0x000000560f0f7211 */ /* 0x000fe200078f28ff */
[----:B------:R-:W-:-:S04]  /*10a0*/  @!P0 IMAD.WIDE.U32 R30, R8, R4, R26 ;  /* 0x00000004081e8225 */ /* 0x000fc800078e001a */
[C---:B------:R-:W-:Y:S01]  /*10b0*/  @!P1 IMAD R33, R16.reuse, 0x2, R33 ;  /* 0x0000000210219824 */ /* 0x040fe200078e0221 */
[----:B------:R-:W2:Y:S01]  /*10c0*/  @!P6 LDC.64 R8, c[0x0][0x218] ;  /* 0x00008600ff08eb82 */ /* 0x000ea20000000a00 */
[C---:B------:R-:W-:Y:S02]  /*10d0*/  @!P0 IMAD R21, R16.reuse, 0x2, R21 ;  /* 0x0000000210158824 */ /* 0x040fe400078e0215 */
[----:B------:R-:W-:Y:S01]  /*10e0*/  @!P5 IMAD R16, R16, 0x2, R25 ;  /* 0x000000021010d824 */ /* 0x000fe200078e0219 */
[----:B------:R-:W-:Y:S01]  /*10f0*/  SHF.R.S32.HI R25, RZ, 0x1f, R212 ;  /* 0x0000001fff197819 */ /* 0x000fe200000114d4 */
[-C--:B------:R-:W-:Y:S01]  /*1100*/  IMAD.WIDE.U32 R26, R18, R134.reuse, R22 ;  /* 0x00000086121a7225 */ /* 0x080fe200078e0016 */
[----:B------:R-:W-:Y:S01]  /*1110*/  @!PT LDS RZ, [RZ] ;  /* 0x00000000fffff984 */ /* 0x000fe20000000800 */
[----:B------:R-:W-:Y:S01]  /*1120*/  @!PT LDS RZ, [RZ] ;  /* 0x00000000fffff984 */ /* 0x000fe20000000800 */
[----:B------:R-:W-:Y:S01]  /*1130*/  @!PT LDS RZ, [RZ] ;  /* 0x00000000fffff984 */ /* 0x000fe20000000800 */
[----:B------:R-:W-:Y:S02]  /*1140*/  @!P1 LDGSTS.E.BYPASS.LTC128B.128 [R33+0x2000], desc[UR14][R28.64] ;  /* 0x020000001c219fae */ /* 0x000fe4000b901d4e */
[----:B------:R-:W3:Y:S01]  /*1150*/  @!P5 LDC.64 R4, c[0x0][0x218] ;  /* 0x00008600ff04db82 */ /* 0x000ee20000000a00 */
[----:B------:R-:W-:Y:S01]  /*1160*/  IMAD R217, R25, UR6, RZ ;  /* 0x0000000619d97c24 */ /* 0x000fe2000f8e02ff */
[----:B------:R-:W-:Y:S01]  /*1170*/  @!P1 LDGSTS.E.BYPASS.LTC128B.128 [R33+0x6000], desc[UR14][R28.64+0x80] ;  /* 0x060000801c219fae */ /* 0x000fe2000b901d4e */
[----:B------:R-:W-:-:S02]  /*1180*/  IMAD R22, R19, R134, RZ ;  /* 0x0000008613167224 */ /* 0x000fc400078e02ff */
[C---:B------:R-:W-:Y:S01]  /*1190*/  IMAD R217, R212.reuse, UR7, R217 ;  /* 0x00000007d4d97c24 */ /* 0x040fe2000f8e02d9 */
[----:B------:R1:W-:Y:S01]  /*11a0*/  @!P1 LDGSTS.E.BYPASS.LTC128B.128 [R33+0xa000], desc[UR14][R28.64+0x100] ;  /* 0x0a0001001c219fae */ /* 0x0003e2000b901d4e */
[----:B------:R-:W-:Y:S01]  /*11b0*/  IMAD.WIDE.U32 R214, R212, UR6, R214 ;  /* 0x00000006d4d67c25 */ /* 0x000fe2000f8e00d6 */
[----:B------:R-:W-:Y:S01]  /*11c0*/  IADD3 R26, P1, R24, R26, RZ ;  /* 0x0000001a181a7210 */ /* 0x000fe20007f3e0ff */
[----:B------:R-:W-:Y:S02]  /*11d0*/  ULDC.64 UR6, c[0x0][0x268] ;  /* 0x00009a0000067ab9 */ /* 0x000fe40000000a00 */
[----:B------:R-:W-:Y:S02]  /*11e0*/  IMAD R22, R18, R135, R22 ;  /* 0x0000008712167224 */ /* 0x000fe400078e0216 */
[----:B------:R-:W-:Y:S02]  /*11f0*/  @!P0 IMAD.IADD R6, R31, 0x1, R6 ;  /* 0x000000011f068824 */ /* 0x000fe400078e0206 */
[C---:B------:R-:W-:Y:S01]  /*1200*/  IMAD.SHL.U32 R206, R10.reuse, 0x40, RZ ;  /* 0x000000400ace7824 */ /* 0x040fe200078e00ff */
[----:B------:R-:W-:Y:S01]  /*1210*/  IADD3.X R27, R3, R27, R22, P1, !PT ;  /* 0x0000001b031b7210 */ /* 0x000fe20000ffe416 */
[----:B------:R-:W-:Y:S01]  /*1220*/  IMAD.IADD R217, R215, 0x1, R217 ;  /* 0x00000001d7d97824 */ /* 0x000fe200078e02d9 */
[----:B------:R-:W-:Y:S01]  /*1230*/  SHF.L.U64.HI R3, R10, 0x5, R11 ;  /* 0x000000050a037819 */ /* 0x000fe2000001020b */
[----:B------:R-:W-:-:S02]  /*1240*/  IMAD.MOV.U32 R216, RZ, RZ, R214 ;  /* 0x000000ffffd87224 */ /* 0x000fc400078e00d6 */
[----:B------:R-:W-:Y:S02]  /*1250*/  IMAD R203, R25, UR6, RZ ;  /* 0x0000000619cb7c24 */ /* 0x000fe4000f8e02ff */
[----:B------:R-:W-:-:S04]  /*1260*/  IMAD.WIDE.U32 R22, R87, R206, R216 ;  /* 0x000000ce57167225 */ /* 0x000fc800078e00d8 */
[C---:B------:R-:W-:Y:S02]  /*1270*/  IMAD R203, R212.reuse, UR7, R203 ;  /* 0x00000007d4cb7c24 */ /* 0x040fe4000f8e02cb */
[----:B------:R-:W-:Y:S01]  /*1280*/  IMAD.WIDE.U32 R212, R212, UR6, R26 ;  /* 0x00000006d4d47c25 */ /* 0x000fe2000f8e001a */
[----:B-1----:R-:W-:-:S03]  /*1290*/  @!P0 LEA R28, P2, R30, R12, 0x1 ;  /* 0x0000000c1e1c8211 */ /* 0x002fc600078408ff */
[----:B------:R-:W-:Y:S02]  /*12a0*/  IMAD R12, R205, R87, RZ ;  /* 0x00000057cd0c7224 */ /* 0x000fe400078e02ff */
[----:B------:R-:W-:Y:S01]  /*12b0*/  IMAD.IADD R7, R34, 0x1, -R7 ;  /* 0x0000000122077824 */ /* 0x000fe200078e0a07 */
[----:B------:R-:W-:Y:S01]  /*12c0*/  @!P0 LEA.HI.X R29, R30, R13, R6, 0x1, P2 ;  /* 0x0000000d1e1d8211 */ /* 0x000fe200010f0c06 */
[----:B------:R-:W-:Y:S02]  /*12d0*/  IMAD R12, R17, R206, R12 ;  /* 0x000000ce110c7224 */ /* 0x000fe400078e020c */
[----:B------:R-:W-:Y:S02]  /*12e0*/  IMAD.SHL.U32 R6, R10, 0x20, RZ ;  /* 0x000000200a067824 */ /* 0x000fe400078e00ff */
[----:B------:R-:W-:Y:S01]  /*12f0*/  IMAD.IADD R10, R23, 0x1, R12 ;  /* 0x00000001170a7824 */ /* 0x000fe200078e020c */
[----:B--2---:R-:W-:Y:S01]  /*1300*/  @!P6 LEA R12, P2, R22, R8, 0x1 ;  /* 0x00000008160ce211 */ /* 0x004fe200078408ff */
[----:B------:R-:W-:Y:S01]  /*1310*/  @!P0 LDGSTS.E.BYPASS.LTC128B.128 [R21+0x3000], desc[UR14][R28.64] ;  /* 0x030000001c158fae */ /* 0x000fe2000b901d4e */
[----:B------:R-:W-:Y:S01]  /*1320*/  @!P5 IADD3 R8, P1, R6, R22, RZ ;  /* 0x000000160608d210 */ /* 0x000fe20007f3e0ff */
[----:B------:R-:W-:Y:S01]  /*1330*/  IMAD R24, R17, R134, RZ ;  /* 0x0000008611187224 */ /* 0x000fe200078e02ff */
[----:B------:R-:W-:Y:S01]  /*1340*/  @!P6 LEA.HI.X R13, R22, R9, R10, 0x1, P2 ;  /* 0x00000009160de211 */ /* 0x000fe200010f0c0a */
[----:B------:R-:W-:Y:S01]  /*1350*/  @!P0 LDGSTS.E.BYPASS.LTC128B.128 [R21+0x7000], desc[UR14][R28.64+0x80] ;  /* 0x070000801c158fae */ /* 0x000fe2000b901d4e */
[----:B------:R-:W-:-:S02]  /*1360*/  IMAD.SHL.U32 R22, R18, 0x8, RZ ;  /* 0x0000000812167824 */ /* 0x000fc400078e00ff */
[----:B------:R-:W-:Y:S01]  /*1370*/  @!P5 IMAD.X R10, R3, 0x1, R10, P1 ;  /* 0x00000001030ad824 */ /* 0x000fe200008e060a */
[----:B---3--:R-:W-:Y:S01]  /*1380*/  @!P5 LEA R26, P1, R8, R4, 0x1 ;  /* 0x00000004081ad211 */ /* 0x008fe200078208ff */
[----:B------:R1:W-:Y:S01]  /*1390*/  @!P0 LDGSTS.E.BYPASS.LTC128B.128 [R21+0xb000], desc[UR14][R28.64+0x100] ;  /* 0x0b0001001c158fae */ /* 0x0003e2000b901d4e */
[----:B------:R-:W-:Y:S02]  /*13a0*/  IMAD.SHL.U32 R4, R0, 0x40, RZ ;  /* 0x0000004000047824 */ /* 0x000fe400078e00ff */
[----:B------:R-:W-:Y:S01]  /*13b0*/  @!P5 LEA.HI.X R27, R8, R5, R10, 0x1, P1 ;  /* 0x00000005081bd211 */ /* 0x000fe200008f0c0a */
[----:B------:R-:W-:Y:S01]  /*13c0*/  @!P6 LDGSTS.E.BYPASS.LTC128B.128 [R20+0xc000], desc[UR14][R12.64] ;  /* 0x0c0000000c14efae */ /* 0x000fe2000b901d4e */
[----:B------:R-:W2:Y:S01]  /*13d0*/  @!P4 LDC.64 R10, c[0x0][0x220] ;  /* 0x00008800ff0acb82 */ /* 0x000ea20000000a00 */
[C---:B------:R-:W-:Y:S02]  /*13e0*/  IMAD.WIDE.U32 R18, R87.reuse, R134, RZ ;  /* 0x0000008657127225 */ /* 0x040fe400078e00ff */
[----:B------:R-:W-:Y:S02]  /*13f0*/  @!P6 LDGSTS.E.BYPASS.LTC128B.128 [R20+0xe000], desc[UR14][R12.64+0x80] ;  /* 0x0e0000800c14efae */ /* 0x000fe4000b901d4e */
[----:B------:R-:W-:-:S02]  /*1400*/  IMAD R5, R87, R135, R24 ;  /* 0x0000008757057224 */ /* 0x000fc400078e0218 */
[----:B------:R3:W-:Y:S01]  /*1410*/  @!P6 LDGSTS.E.BYPASS.LTC128B.128 [R20+0x10000], desc[UR14][R12.64+0x100] ;  /* 0x100001000c14efae */ /* 0x0007e2000b901d4e */
[----:B------:R-:W4:Y:S01]  /*1420*/  @!P3 LDC.64 R8, c[0x0][0x220] ;  /* 0x00008800ff08bb82 */ /* 0x000f220000000a00 */
[----:B------:R-:W-:Y:S02]  /*1430*/  IMAD.IADD R203, R213, 0x1, R203 ;  /* 0x00000001d5cb7824 */ /* 0x000fe400078e02cb */
[----:B------:R-:W-:Y:S01]  /*1440*/  @!P5 LDGSTS.E.BYPASS.LTC128B.128 [R16+0xd000], desc[UR14][R26.64] ;  /* 0x0d0000001a10dfae */ /* 0x000fe2000b901d4e */
[----:B------:R-:W-:Y:S01]  /*1450*/  IMAD.SHL.U32 R85, R14, 0x40, RZ ;  /* 0x000000400e557824 */ /* 0x000fe200078e00ff */
[----:B------:R-:W-:Y:S02]  /*1460*/  SHF.R.S32.HI R14, RZ, 0x5, R15 ;  /* 0x00000005ff0e7819 */ /* 0x000fe4000001140f */
[----:B------:R-:W-:Y:S02]  /*1470*/  @!P5 LDGSTS.E.BYPASS.LTC128B.128 [R16+0xf000], desc[UR14][R26.64+0x80] ;  /* 0x0f0000801a10dfae */ /* 0x000fe4000b901d4e */
[----:B------:R-:W-:-:S02]  /*1480*/  LOP3.LUT R85, R85, 0xfffffe00, RZ, 0xc0, !PT ;  /* 0xfffffe0055557812 */ /* 0x000fc400078ec0ff */
[----:B------:R5:W-:Y:S01]  /*1490*/  @!P5 LDGSTS.E.BYPASS.LTC128B.128 [R16+0x11000], desc[UR14][R26.64+0x100] ;  /* 0x110001001a10dfae */ /* 0x000be2000b901d4e */
[----:B-1----:R-:W-:-:S03]  /*14a0*/  LOP3.LUT R21, R4, 0x1c0, RZ, 0xc0, !PT ;  /* 0x000001c004157812 */ /* 0x002fc600078ec0ff */
[----:B------:R-:W0:Y:S01]  /*14b0*/  LDGDEPBAR ;  /* 0x00000000000079af */ /* 0x000e220000000000 */
[----:B------:R-:W-:Y:S01]  /*14c0*/  IMAD.SHL.U32 R4, R7, 0x40, RZ ;  /* 0x0000004007047824 */ /* 0x000fe200078e00ff */
[----:B------:R-:W-:-:S04]  /*14d0*/  LOP3.LUT R17, R21, 0x8, R22, 0xf8, !PT ;  /* 0x0000000815117812 */ /* 0x000fc800078ef816 */
[----:B------:R-:W-:Y:S01]  /*14e0*/  LOP3.LUT R4, R4, 0x1c0, RZ, 0xc0, !PT ;  /* 0x000001c004047812 */ /* 0x000fe200078ec0ff */
[----:B---3--:R-:W-:Y:S02]  /*14f0*/  IMAD.SHL.U32 R13, R201, 0x8, RZ ;  /* 0x00000008c90d7824 */ /* 0x008fe400078e00ff */
[----:B------:R-:W-:Y:S01]  /*1500*/  IMAD.IADD R12, R19, 0x1, R5 ;  /* 0x00000001130c7824 */ /* 0x000fe200078e0205 */
[----:B------:R-:W-:Y:S02]  /*1510*/  LEA R5, P0, R18, R212, 0x6 ;  /* 0x000000d412057211 */ /* 0x000fe400078030ff */
[----:B------:R-:W-:Y:S02]  /*1520*/  LOP3.LUT R13, R4, 0x8, R13, 0xf8, !PT ;  /* 0x00000008040d7812 */ /* 0x000fe400078ef80d */
[----:B------:R-:W-:Y:S02]  /*1530*/  LEA.HI.X R12, R18, R203, R12, 0x6, P0 ;  /* 0x000000cb120c7211 */ /* 0x000fe400000f340c */
[----:B------:R-:W-:-:S02]  /*1540*/  SHF.R.U32.HI R4, RZ, 0x3, R4 ;  /* 0x00000003ff047819 */ /* 0x000fc40000011604 */
[----:B--2---:R-:W-:Y:S01]  /*1550*/  @!P4 LEA R18, P0, R5, R10, 0x1 ;  /* 0x0000000a0512c211 */ /* 0x004fe200078008ff */
[----:B------:R-:W-:-:S04]  /*1560*/  DEPBAR.LE SB0, 0x0 ;  /* 0x000080000000791a */ /* 0x000fc80000000000 */
[----:B------:R-:W-:Y:S01]  /*1570*/  BAR.SYNC.DEFER_BLOCKING 0x0 ;  /* 0x0000000000007b1d */ /* 0x000fe20000010000 */
[----:B-----5:R-:W-:Y:S02]  /*1580*/  SHF.R.U32.HI R16, RZ, 0x3, R21 ;  /* 0x00000003ff107819 */ /* 0x020fe40000011615 */
[----:B------:R-:W-:Y:S02]  /*1590*/  @!P3 LEA R10, P1, R134, R5, 0x5 ;  /* 0x00000005860ab211 */ /* 0x000fe400078228ff */
[----:B------:R-:W-:Y:S02]  /*15a0*/  LOP3.LUT R16, R17, R16, RZ, 0x3c, !PT ;  /* 0x0000001011107212 */ /* 0x000fe400078e3cff */
[----:B------:R-:W-:Y:S02]  /*15b0*/  LOP3.LUT R4, R13, R4, RZ, 0x3c, !PT ;  /* 0x000000040d047212 */ /* 0x000fe400078e3cff */
[----:B------:R-:W-:Y:S01]  /*15c0*/  @!P4 LEA.HI.X R19, R5, R11, R12, 0x1, P0 ;  /* 0x0000000b0513c211 */ /* 0x000fe200000f0c0c */
[----:B------:R-:W-:Y:S01]  /*15d0*/  IMAD R5, R14, 0x400, R85 ;  /* 0x000004000e057824 */ /* 0x000fe200078e0255 */
[----:B----4-:R-:W-:Y:S01]  /*15e0*/  @!P3 LEA R8, P0, R10, R8, 0x1 ;  /* 0x000000080a08b211 */ /* 0x010fe200078008ff */
[----:B------:R-:W-:Y:S01]  /*15f0*/  IMAD R201, R201, 0x200, R16 ;  /* 0x00000200c9c97824 */ /* 0x000fe200078e0210 */
[----:B------:R-:W-:Y:S01]  /*1600*/  @!P3 LEA.HI.X R12, R134, R12, R135, 0x5, P1 ;  /* 0x0000000c860cb211 */ /* 0x000fe200008f2c87 */
[----:B------:R-:W-:Y:S01]  /*1610*/  IMAD.IADD R202, R4, 0x1, R5 ;  /* 0x0000000104ca7824 */ /* 0x000fe200078e0205 */
[----:B------:R-:W-:Y:S01]  /*1620*/  R2P PR, R7, 0x6 ;  /* 0x0000000607007804 */ /* 0x000fe20000000000 */
[----:B------:R-:W-:Y:S01]  /*1630*/  IMAD.MOV.U32 R7, RZ, RZ, 0x10 ;  /* 0x00000010ff077424 */ /* 0x000fe200078e00ff */
[----:B------:R-:W-:Y:S01]  /*1640*/  @!P3 LEA.HI.X R9, R10, R9, R12, 0x1, P0 ;  /* 0x000000090a09b211 */ /* 0x000fe200000f0c0c */
[----:B------:R-:W-:Y:S01]  /*1650*/  IMAD.MOV.U32 R5, RZ, RZ, 0x20 ;  /* 0x00000020ff057424 */ /* 0x000fe200078e00ff */
[----:B------:R-:W-:-:S02]  /*1660*/  LEA R201, R201, UR4, 0x1 ;  /* 0x00000004c9c97c11 */ /* 0x000fc4000f8e08ff */
[----:B------:R-:W-:Y:S02]  /*1670*/  LEA R202, R202, UR4, 0x1 ;  /* 0x00000004caca7c11 */ /* 0x000fe4000f8e08ff */
[----:B------:R-:W-:Y:S01]  /*1680*/  SEL R7, R7, 0xfffffff0, !P1 ;  /* 0xfffffff007077807 */ /* 0x000fe20004800000 */
[----:B------:R-:W-:Y:S01]  /*1690*/  @P4 STS.128 [R209+0x12000], RZ ;  /* 0x012000ffd1004388 */ /* 0x000fe20000000c00 */
[----:B------:R-:W-:Y:S01]  /*16a0*/  SEL R5, R5, 0xffffffe0, !P2 ;  /* 0xffffffe005057807 */ /* 0x000fe20005000000 */
[C---:B------:R-:W-:Y:S01]  /*16b0*/  VIADD R199, R201.reuse, 0xc020 ;  /* 0x0000c020c9c77836 */ /* 0x040fe20000000000 */
[----:B------:R-:W-:Y:S01]  /*16c0*/  R2P PR, R0, 0x6 ;  /* 0x0000000600007804 */ /* 0x000fe20000000000 */
[----:B------:R-:W-:Y:S01]  /*16d0*/  @P4 STS.128 [R209+0x14000], RZ ;  /* 0x014000ffd1004388 */ /* 0x000fe20000000c00 */
[----:B------:R-:W-:Y:S02]  /*16e0*/  VIADD R0, R201, 0xc000 ;  /* 0x0000c000c9007836 */ /* 0x000fe40000000000 */
[--C-:B------:R-:W-:Y:S01]  /*16f0*/  IMAD R200, R7, 0x2, R202.reuse ;  /* 0x0000000207c87824 */ /* 0x100fe200078e02ca */
[----:B------:R-:W-:Y:S01]  /*1700*/  @P4 STS.128 [R209+0x16000], RZ ;  /* 0x016000ffd1004388 */ /* 0x000fe20000000c00 */
[----:B------:R-:W-:-:S02]  /*1710*/  IMAD R198, R5, 0x2, R202 ;  /* 0x0000000205c67824 */ /* 0x000fc400078e02ca */
[----:B------:R-:W-:Y:S01]  /*1720*/  IMAD R197, R5, 0x2, R200 ;  /* 0x0000000205c57824 */ /* 0x000fe200078e02c8 */
[----:B------:R-:W-:Y:S01]  /*1730*/  @!PT LDS RZ, [RZ] ;  /* 0x00000000fffff984 */ /* 0x000fe20000000800 */
[----:B------:R-:W-:Y:S01]  /*1740*/  @!PT LDS RZ, [RZ] ;  /* 0x00000000fffff984 */ /* 0x000fe20000000800 */
[----:B------:R-:W-:Y:S01]  /*1750*/  @!PT LDS RZ, [RZ] ;  /* 0x00000000fffff984 */ /* 0x000fe20000000800 */
[----:B------:R-:W-:Y:S04]  /*1760*/  @!P4 LDGSTS.E.BYPASS.LTC128B.128 [R209+0x12000], desc[UR14][R18.64] ;  /* 0x1200000012d1cfae */ /* 0x000fe8000b901d4e */
[----:B------:R-:W-:Y:S01]  /*1770*/  @!P4 LDGSTS.E.BYPASS.LTC128B.128 [R209+0x14000], desc[UR14][R18.64+0x80] ;  /* 0x1400008012d1cfae */ /* 0x000fe2000b901d4e */
[----:B------:R-:W-:Y:S02]  /*1780*/  @P1 VIADD R199, R0, 0xffffffe0 ;  /* 0xffffffe000c71836 */ /* 0x000fe40000000000 */
[----:B------:R-:W-:Y:S01]  /*1790*/  IMAD.MOV.U32 R0, RZ, RZ, 0x40 ;  /* 0x00000040ff007424 */ /* 0x000fe200078e00ff */
[----:B------:R1:W-:Y:S04]  /*17a0*/  @!P4 LDGSTS.E.BYPASS.LTC128B.128 [R209+0x16000], desc[UR14][R18.64+0x100] ;  /* 0x1600010012d1cfae */ /* 0x0003e8000b901d4e */
[----:B------:R-:W-:Y:S01]  /*17b0*/  @P3 STS.128 [R209+0x13000], RZ ;  /* 0x013000ffd1003388 */ /* 0x000fe20000000c00 */
[----:B------:R-:W-:-:S03]  /*17c0*/  SEL R0, R0, 0xffffffc0, !P2 ;  /* 0xffffffc000007807 */ /* 0x000fc60005000000 */
[----:B------:R-:W-:Y:S02]  /*17d0*/  @P3 STS.128 [R209+0x15000], RZ ;  /* 0x015000ffd1003388 */ /* 0x000fe40000000c00 */
[----:B------:R-:W-:Y:S02]  /*17e0*/  IMAD.IADD R195, R201, 0x1, R0 ;  /* 0x00000001c9c37824 */ /* 0x000fe400078e0200 */
[----:B------:R-:W-:Y:S01]  /*17f0*/  @P3 STS.128 [R209+0x17000], RZ ;  /* 0x017000ffd1003388 */ /* 0x000fe20000000c00 */
[----:B------:R-:W-:Y:S02]  /*1800*/  IMAD.IADD R188, R0, 0x1, R199 ;  /* 0x0000000100bc7824 */ /* 0x000fe400078e02c7 */
[----:B------:R-:W-:Y:S01]  /*1810*/  IMAD.SHL.U32 R0, R86, 0x2, RZ ;  /* 0x0000000256007824 */ /* 0x000fe200078e00ff */
[----:B------:R-:W-:Y:S01]  /*1820*/  @!PT LDS RZ, [RZ] ;  /* 0x00000000fffff984 */ /* 0x000fe20000000800 */
[----:B------:R-:W-:Y:S01]  /*1830*/  @!PT LDS RZ, [RZ] ;  /* 0x00000000fffff984 */ /* 0x000fe20000000800 */
[----:B------:R-:W-:Y:S01]  /*1840*/  @!PT LDS RZ, [RZ] ;  /* 0x00000000fffff984 */ /* 0x000fe20000000800 */
[----:B------:R-:W-:Y:S04]  /*1850*/  @!P3 LDGSTS.E.BYPASS.LTC128B.128 [R209+0x13000], desc[UR14][R8.64] ;  /* 0x1300000008d1bfae */ /* 0x000fe8000b901d4e */
[----:B------:R-:W-:Y:S01]  /*1860*/  @!P3 LDGSTS.E.BYPASS.LTC128B.128 [R209+0x15000], desc[UR14][R8.64+0x80] ;  /* 0x1500008008d1bfae */ /* 0x000fe2000b901d4e */
[----:B------:R-:W-:-:S03]  /*1870*/  LOP3.LUT R0, R0, 0x6, RZ, 0xc0, !PT ;  /* 0x0000000600007812 */ /* 0x000fc600078ec0ff */
[----:B------:R2:W-:Y:S02]  /*1880*/  @!P3 LDGSTS.E.BYPASS.LTC128B.128 [R209+0x17000], desc[UR14][R8.64+0x100] ;  /* 0x1700010008d1bfae */ /* 0x0005e4000b901d4e */
[----:B------:R-:W-:Y:S02]  /*1890*/  IMAD R87, R87, 0x40, R0 ;  /* 0x0000004057577824 */ /* 0x000fe400078e0200 */
[----:B------:R-:W-:Y:S03]  /*18a0*/  LDSM.16.M88.4 R72, [R202] ;  /* 0x00000000ca48783b */ /* 0x000fe60000000200 */
[C---:B------:R-:W-:Y:S01]  /*18b0*/  ISETP.GE.AND P4, PT, R87.reuse, R84, PT ;  /* 0x000000545700720c */ /* 0x040fe20003f86270 */
[----:B------:R-:W3:Y:S04]  /*18c0*/  LDSM.16.M88.4 R24, [R201+0xc000] ;  /* 0x00c00000c918783b */ /* 0x000ee80000000200 */
[----:B-1----:R-:W1:Y:S04]  /*18d0*/  LDSM.16.M88.4 R16, [R201+0xc800] ;  /* 0x00c80000c910783b */ /* 0x002e680000000200 */
[----:B------:R-:W4:Y:S04]  /*18e0*/  LDSM.16.M88.4 R60, [R201+0xd000] ;  /* 0x00d00000c93c783b */ /* 0x000f280000000200 */
[----:B------:R-:W5:Y:S04]  /*18f0*/  LDSM.16.M88.4 R12, [R201+0xd800] ;  /* 0x00d80000c90c783b */ /* 0x000f680000000200 */
[----:B------:R-:W-:Y:S04]  /*1900*/  LDSM.16.M88.4 R32, [R200] ;  /* 0x00000000c820783b */ /* 0x000fe80000000200 */
[----:B------:R-:W5:Y:S04]  /*1910*/  LDSM.16.M88.4 R68, [R199] ;  /* 0x00000000c744783b */ /* 0x000f680000000200 */
[----:B--2---:R-:W2:Y:S04]  /*1920*/  LDSM.16.M88.4 R8, [R199+0x800] ;  /* 0x00080000c708783b */ /* 0x004ea80000000200 */
[----:B------:R-:W2:Y:S04]  /*1930*/  LDSM.16.M88.4 R40, [R199+0x1000] ;  /* 0x00100000c728783b */ /* 0x000ea80000000200 */
[----:B------:R-:W2:Y:S04]  /*1940*/  LDSM.16.M88.4 R48, [R199+0x1800] ;  /* 0x00180000c730783b */ /* 0x000ea80000000200 */
[----:B------:R-:W-:Y:S01]  /*1950*/  LDSM.16.M88.4 R52, [R198] ;  /* 0x00000000c634783b */ /* 0x000fe20000000200 */
[C---:B---3--:R-:W-:Y:S03]  /*1960*/  HMMA.16816.F32.BF16 R28, R72.reuse, R24, RZ ;  /* 0x00000018481c723c */ /* 0x048fe600000418ff */
[----:B------:R-:W3:Y:S04]  /*1970*/  LDSM.16.M88.4 R44, [R195+0xc000] ;  /* 0x00c00000c32c783b */ /* 0x000ee80000000200 */
[----:B------:R-:W3:Y:S01]  /*1980*/  LDSM.16.M88.4 R36, [R195+0xc800] ;  /* 0x00c80000c324783b */ /* 0x000ee20000000200 */
[C---:B------:R-:W-:Y:S03]  /*1990*/  HMMA.16816.F32.BF16 R24, R72.reuse, R26, RZ ;  /* 0x0000001a4818723c */ /* 0x040fe600000418ff */
[----:B------:R-:W-:Y:S03]  /*19a0*/  LDSM.16.M88.4 R76, [R195+0xd800] ;  /* 0x00d80000c34c783b */ /* 0x000fe60000000200 */
[C---:B-1----:R-:W-:Y:S01]  /*19b0*/  HMMA.16816.F32.BF16 R20, R72.reuse, R16, RZ ;  /* 0x000000104814723c */ /* 0x042fe200000418ff */
[----:B------:R-:W-:Y:S04]  /*19c0*/  LDSM.16.M88.4 R80, [R201+0xf000] ;  /* 0x00f00000c950783b */ /* 0x000fe80000000200 */
[----:B------:R-:W0:Y:S01]  /*19d0*/  LDGDEPBAR ;  /* 0x00000000000079af */ /* 0x000e220000000000 */
[C---:B------:R-:W-:Y:S06]  /*19e0*/  HMMA.16816.F32.BF16 R16, R72.reuse, R18, RZ ;  /* 0x000000124810723c */ /* 0x040fec00000418ff */
[C---:B----4-:R-:W-:Y:S06]  /*19f0*/  HMMA.16816.F32.BF16 R64, R72.reuse, R60, RZ ;  /* 0x0000003c4840723c */ /* 0x050fec00000418ff */
[C---:B------:R-:W-:Y:S06]  /*1a00*/  HMMA.16816.F32.BF16 R60, R72.reuse, R62, RZ ;  /* 0x0000003e483c723c */ /* 0x040fec00000418ff */
[C---:B-----5:R-:W-:Y:S06]  /*1a10*/  HMMA.16816.F32.BF16 R56, R72.reuse, R12, RZ ;  /* 0x0000000c4838723c */ /* 0x060fec00000418ff */
[----:B------:R-:W-:Y:S01]  /*1a20*/  HMMA.16816.F32.BF16 R72, R72, R14, RZ ;  /* 0x0000000e4848723c */ /* 0x000fe200000418ff */
[----:B------:R-:W1:Y:S05]  /*1a30*/  LDSM.16.M88.4 R12, [R195+0xd000] ;  /* 0x00d00000c30c783b */ /* 0x000e6a0000000200 */
[C---:B------:R-:W-:Y:S06]  /*1a40*/  HMMA.16816.F32.BF16 R28, R32.reuse, R68, R28 ;  /* 0x00000044201c723c */ /* 0x040fec000004181c */
[C---:B------:R-:W-:Y:S01]  /*1a50*/  HMMA.16816.F32.BF16 R24, R32.reuse, R70, R24 ;  /* 0x000000462018723c */ /* 0x040fe20000041818 */
[----:B------:R-:W-:Y:S05]  /*1a60*/  LDSM.16.M88.4 R68, [R188] ;  /* 0x00000000bc44783b */ /* 0x000fea0000000200 */
[C---:B--2---:R-:W-:Y:S06]  /*1a70*/  HMMA.16816.F32.BF16 R20, R32.reuse, R8, R20 ;  /* 0x000000082014723c */ /* 0x044fec0000041814 */
[C---:B------:R-:W-:Y:S01]  /*1a80*/  HMMA.16816.F32.BF16 R16, R32.reuse, R10, R16 ;  /* 0x0000000a2010723c */ /* 0x040fe20000041810 */
[----:B------:R-:W2:Y:S05]  /*1a90*/  LDSM.16.M88.4 R8, [R197] ;  /* 0x00000000c508783b */ /* 0x000eaa0000000200 */
[C---:B------:R-:W-:Y:S06]  /*1aa0*/  HMMA.16816.F32.BF16 R64, R32.reuse, R40, R64 ;  /* 0x000000282040723c */ /* 0x040fec0000041840 */
[C---:B------:R-:W-:Y:S01]  /*1ab0*/  HMMA.16816.F32.BF16 R60, R32.reuse, R42, R60 ;  /* 0x0000002a203c723c */ /* 0x040fe2000004183c */
[----:B------:R-:W4:Y:S05]  /*1ac0*/  LDSM.16.M88.4 R40, [R188+0x800] ;  /* 0x00080000bc28783b */ /* 0x000f2a0000000200 */
[C---:B------:R-:W-:Y:S06]  /*1ad0*/  HMMA.16816.F32.BF16 R56, R32.reuse, R48, R56 ;  /* 0x000000302038723c */ /* 0x040fec0000041838 */
[----:B------:R-:W-:Y:S01]  /*1ae0*/  HMMA.16816.F32.BF16 R72, R32, R50, R72 ;  /* 0x000000322048723c */ /* 0x000fe20000041848 */
[----:B------:R-:W5:Y:S04]  /*1af0*/  LDSM.16.M88.4 R32, [R188+0x1000] ;  /* 0x00100000bc20783b */ /* 0x000f680000000200 */
[----:B------:R-:W-:Y:S01]  /*1b00*/  LDSM.16.M88.4 R48, [R202+0x4000] ;  /* 0x00400000ca30783b */ /* 0x000fe20000000200 */
[C---:B---3--:R-:W-:Y:S06]  /*1b10*/  HMMA.16816.F32.BF16 R28, R52.reuse, R44, R28 ;  /* 0x0000002c341c723c */ /* 0x048fec000004181c */
[C---:B------:R-:W-:Y:S01]  /*1b20*/  HMMA.16816.F32.BF16 R24, R52.reuse, R46, R24 ;  /* 0x0000002e3418723c */ /* 0x040fe20000041818 */
[----:B------:R-:W3:Y:S05]  /*1b30*/  LDSM.16.M88.4 R44, [R188+0x1800] ;  /* 0x00180000bc2c783b */ /* 0x000eea0000000200 */
[C---:B------:R-:W-:Y:S06]  /*1b40*/  HMMA.16816.F32.BF16 R20, R52.reuse, R36, R20 ;  /* 0x000000243414723c */ /* 0x040fec0000041814 */
[C---:B------:R-:W-:Y:S01]  /*1b50*/  HMMA.16816.F32.BF16 R16, R52.reuse, R38, R16 ;  /* 0x000000263410723c */ /* 0x040fe20000041810 */
[----:B------:R-:W3:Y:S05]  /*1b60*/  LDSM.16.M88.4 R36, [R201+0xe000] ;  /* 0x00e00000c924783b */ /* 0x000eea0000000200 */
[C---:B-1----:R-:W-:Y:S06]  /*1b70*/  HMMA.16816.F32.BF16 R64, R52.reuse, R12, R64 ;  /* 0x0000000c3440723c */ /* 0x042fec0000041840 */
[C---:B------:R-:W-:Y:S01]  /*1b80*/  HMMA.16816.F32.BF16 R60, R52.reuse, R14, R60 ;  /* 0x0000000e343c723c */ /* 0x040fe2000004183c */
[----:B------:R-:W1:Y:S05]  /*1b90*/  LDSM.16.M88.4 R12, [R201+0xe800] ;  /* 0x00e80000c90c783b */ /* 0x000e6a0000000200 */
[C---:B------:R-:W-:Y:S06]  /*1ba0*/  HMMA.16816.F32.BF16 R56, R52.reuse, R76, R56 ;  /* 0x0000004c3438723c */ /* 0x040fec0000041838 */
[----:B------:R-:W-:Y:S01]  /*1bb0*/  HMMA.16816.F32.BF16 R52, R52, R78, R72 ;  /* 0x0000004e3434723c */ /* 0x000fe20000041848 */
[----:B------:R-:W1:Y:S04]  /*1bc0*/  LDSM.16.M88.4 R76, [R201+0xf800] ;  /* 0x00f80000c94c783b */ /* 0x000e680000000200 */
[----:B------:R-:W-:Y:S01]  /*1bd0*/  LDSM.16.M88.4 R72, [R199+0x3800] ;  /* 0x00380000c748783b */ /* 0x000fe20000000200 */
[C---:B--2---:R-:W-:Y:S06]  /*1be0*/  HMMA.16816.F32.BF16 R28, R8.reuse, R68, R28 ;  /* 0x00000044081c723c */ /* 0x044fec000004181c */
[C---:B------:R-:W-:Y:S01]  /*1bf0*/  HMMA.16816.F32.BF16 R24, R8.reuse, R70, R24 ;  /* 0x000000460818723c */ /* 0x040fe20000041818 */
[----:B------:R-:W-:Y:S05]  /*1c00*/  LDSM.16.M88.4 R68, [R200+0x4000] ;  /* 0x00400000c844783b */ /* 0x000fea0000000200 */
[C---:B----4-:R-:W-:Y:S06]  /*1c10*/  HMMA.16816.F32.BF16 R20, R8.reuse, R40, R20 ;  /* 0x000000280814723c */ /* 0x050fec0000041814 */
[C---:B------:R-:W-:Y:S01]  /*1c20*/  HMMA.16816.F32.BF16 R16, R8.reuse, R42, R16 ;  /* 0x0000002a0810723c */ /* 0x040fe20000041810 */
[----:B------:R-:W2:Y:S05]  /*1c30*/  LDSM.16.M88.4 R40, [R199+0x2000] ;  /* 0x00200000c728783b */ /* 0x000eaa0000000200 */
[C---:B-----5:R-:W-:Y:S06]  /*1c40*/  HMMA.16816.F32.BF16 R64, R8.reuse, R32, R64 ;  /* 0x000000200840723c */ /* 0x060fec0000041840 */
[C---:B------:R-:W-:Y:S01]  /*1c50*/  HMMA.16816.F32.BF16 R60, R8.reuse, R34, R60 ;  /* 0x00000022083c723c */ /* 0x040fe2000004183c */
[----:B------:R-:W4:Y:S05]  /*1c60*/  LDSM.16.M88.4 R32, [R199+0x2800] ;  /* 0x00280000c720783b */ /* 0x000f2a0000000200 */
[C---:B---3--:R-:W-:Y:S06]  /*1c70*/  HMMA.16816.F32.BF16 R56, R8.reuse, R44, R56 ;  /* 0x0000002c0838723c */ /* 0x048fec0000041838 */
[----:B------:R-:W-:Y:S01]  /*1c80*/  HMMA.16816.F32.BF16 R52, R8, R46, R52 ;  /* 0x0000002e0834723c */ /* 0x000fe20000041834 */
[----:B------:R-:W3:Y:S04]  /*1c90*/  LDSM.16.M88.4 R8, [R199+0x3000] ;  /* 0x00300000c708783b */ /* 0x000ee80000000200 */
[----:B------:R-:W-:Y:S01]  /*1ca0*/  LDSM.16.M88.4 R44, [R195+0xe000] ;  /* 0x00e00000c32c783b */ /* 0x000fe20000000200 */
[C---:B------:R-:W-:Y:S06]  /*1cb0*/  HMMA.16816.F32.BF16 R28, R48.reuse, R36, R28 ;  /* 0x00000024301c723c */ /* 0x040fec000004181c */
[C---:B------:R-:W-:Y:S01]  /*1cc0*/  HMMA.16816.F32.BF16 R24, R48.reuse, R38, R24 ;  /* 0x000000263018723c */ /* 0x040fe20000041818 */
[----:B------:R-:W5:Y:S05]  /*1cd0*/  LDSM.16.M88.4 R36, [R198+0x4000] ;  /* 0x00400000c624783b */ /* 0x000f6a0000000200 */
[C---:B-1----:R-:W-:Y:S06]  /*1ce0*/  HMMA.16816.F32.BF16 R20, R48.reuse, R12, R20 ;  /* 0x0000000c3014723c */ /* 0x042fec0000041814 */
[C---:B------:R-:W-:Y:S01]  /*1cf0*/  HMMA.16816.F32.BF16 R16, R48.reuse, R14, R16 ;  /* 0x0000000e3010723c */ /* 0x040fe20000041810 */
[----:B------:R-:W1:Y:S05]  /*1d00*/  LDSM.16.M88.4 R12, [R195+0xe800] ;  /* 0x00e80000c30c783b */ /* 0x000e6a0000000200 */
[C---:B------:R-:W-:Y:S06]  /*1d10*/  HMMA.16816.F32.BF16 R64, R48.reuse, R80, R64 ;  /* 0x000000503040723c */ /* 0x040fec0000041840 */
[C---:B------:R-:W-:Y:S01]  /*1d20*/  HMMA.16816.F32.BF16 R60, R48.reuse, R82, R60 ;  /* 0x00000052303c723c */ /* 0x040fe2000004183c */
[----:B------:R-:W-:Y:S05]  /*1d30*/  LDSM.16.M88.4 R80, [R199+0x4800] ;  /* 0x00480000c750783b */ /* 0x000fea0000000200 */
[C---:B------:R-:W-:Y:S06]  /*1d40*/  HMMA.16816.F32.BF16 R56, R48.reuse, R76, R56 ;  /* 0x0000004c3038723c */ /* 0x040fec0000041838 */
[----:B------:R-:W-:Y:S01]  /*1d50*/  HMMA.16816.F32.BF16 R52, R48, R78, R52 ;  /* 0x0000004e3034723c */ /* 0x000fe20000041834 */
[----:B------:R-:W1:Y:S04]  /*1d60*/  LDSM.16.M88.4 R76, [R195+0xf000] ;  /* 0x00f00000c34c783b */ /* 0x000e680000000200 */
[----:B------:R-:W-:Y:S01]  /*1d70*/  LDSM.16.M88.4 R48, [R197+0x4000] ;  /* 0x00400000c530783b */ /* 0x000fe20000000200 */
[C---:B--2---:R-:W-:Y:S06]  /*1d80*/  HMMA.16816.F32.BF16 R28, R68.reuse, R40, R28 ;  /* 0x00000028441c723c */ /* 0x044fec000004181c */
[C---:B------:R-:W-:Y:S01]  /*1d90*/  HMMA.16816.F32.BF16 R24, R68.reuse, R42, R24 ;  /* 0x0000002a4418723c */ /* 0x040fe20000041818 */
[----:B------:R-:W2:Y:S05]  /*1da0*/  LDSM.16.M88.4 R40, [R195+0xf800] ;  /* 0x00f80000c328783b */ /* 0x000eaa0000000200 */
[C---:B----4-:R-:W-:Y:S06]  /*1db0*/  HMMA.16816.F32.BF16 R20, R68.reuse, R32, R20 ;  /* 0x000000204414723c */ /* 0x050fec0000041814 */
[C---:B------:R-:W-:Y:S01]  /*1dc0*/  HMMA.16816.F32.BF16 R16, R68.reuse, R34, R16 ;  /* 0x000000224410723c */ /* 0x040fe20000041810 */
[----:B------:R-:W4:Y:S05]  /*1dd0*/  LDSM.16.M88.4 R32, [R188+0x2000] ;  /* 0x00200000bc20783b */ /* 0x000f2a0000000200 */
[C---:B---3--:R-:W-:Y:S06]  /*1de0*/  HMMA.16816.F32.BF16 R64, R68.reuse, R8, R64 ;  /* 0x000000084440723c */ /* 0x048fec0000041840 */
[C---:B------:R-:W-:Y:S01]  /*1df0*/  HMMA.16816.F32.BF16 R60, R68.reuse, R10, R60 ;  /* 0x0000000a443c723c */ /* 0x040fe2000004183c */
[----:B------:R-:W3:Y:S05]  /*1e00*/  LDSM.16.M88.4 R8, [R188+0x2800] ;  /* 0x00280000bc08783b */ /* 0x000eea0000000200 */
[C---:B------:R-:W-:Y:S06]  /*1e10*/  HMMA.16816.F32.BF16 R56, R68.reuse, R72, R56 ;  /* 0x000000484438723c */ /* 0x040fec0000041838 */
[----:B------:R-:W-:Y:S01]  /*1e20*/  HMMA.16816.F32.BF16 R52, R68, R74, R52 ;  /* 0x0000004a4434723c */ /* 0x000fe20000041834 */
[----:B------:R-:W3:Y:S04]  /*1e30*/  LDSM.16.M88.4 R72, [R188+0x3000] ;  /* 0x00300000bc48783b */ /* 0x000ee80000000200 */
[----:B------:R-:W3:Y:S01]  /*1e40*/  LDSM.16.M88.4 R68, [R188+0x3800] ;  /* 0x00380000bc44783b */ /* 0x000ee20000000200 */
[C---:B-----5:R-:W-:Y:S06]  /*1e50*/  HMMA.16816.F32.BF16 R28, R36.reuse, R44, R28 ;  /* 0x0000002c241c723c */ /* 0x060fec000004181c */
[C---:B------:R-:W-:Y:S01]  /*1e60*/  HMMA.16816.F32.BF16 R24, R36.reuse, R46, R24 ;  /* 0x0000002e2418723c */ /* 0x040fe20000041818 */
[----:B------:R-:W-:Y:S05]  /*1e70*/  LDSM.16.M88.4 R44, [R201+0x10000] ;  /* 0x01000000c92c783b */ /* 0x000fea0000000200 */
[C---:B-1----:R-:W-:Y:S06]  /*1e80*/  HMMA.16816.F32.BF16 R20, R36.reuse, R12, R20 ;  /* 0x0000000c2414723c */ /* 0x042fec0000041814 */
[C---:B------:R-:W-:Y:S01]  /*1e90*/  HMMA.16816.F32.BF16 R16, R36.reuse, R14, R16 ;  /* 0x0000000e2410723c */ /* 0x040fe20000041810 */
[----:B------:R-:W1:Y:S05]  /*1ea0*/  LDSM.16.M88.4 R12, [R202+0x8000] ;  /* 0x00800000ca0c783b */ /* 0x000e6a0000000200 */
[C---:B------:R-:W-:Y:S06]  /*1eb0*/  HMMA.16816.F32.BF16 R64, R36.reuse, R76, R64 ;  /* 0x0000004c2440723c */ /* 0x040fec0000041840 */
[C---:B------:R-:W-:Y:S01]  /*1ec0*/  HMMA.16816.F32.BF16 R60, R36.reuse, R78, R60 ;  /* 0x0000004e243c723c */ /* 0x040fe2000004183c */
[----:B------:R-:W-:Y:S05]  /*1ed0*/  LDSM.16.M88.4 R76, [R200+0x8000] ;  /* 0x00800000c84c783b */ /* 0x000fea0000000200 */
[C---:B--2---:R-:W-:Y:S06]  /*1ee0*/  HMMA.16816.F32.BF16 R56, R36.reuse, R40, R56 ;  /* 0x000000282438723c */ /* 0x044fec0000041838 */
[----:B------:R-:W-:Y:S01]  /*1ef0*/  HMMA.16816.F32.BF16 R52, R36, R42, R52 ;  /* 0x0000002a2434723c */ /* 0x000fe20000041834 */
[----:B------:R-:W2:Y:S04]  /*1f00*/  LDSM.16.M88.4 R40, [R201+0x10800] ;  /* 0x01080000c928783b */ /* 0x000ea80000000200 */
[----:B------:R-:W5:Y:S01]  /*1f10*/  LDSM.16.M88.4 R36, [R201+0x11000] ;  /* 0x01100000c924783b */ /* 0x000f620000000200 */
[C---:B----4-:R-:W-:Y:S06]  /*1f20*/  HMMA.16816.F32.BF16 R28, R48.reuse, R32, R28 ;  /* 0x00000020301c723c */ /* 0x050fec000004181c */
[C---:B------:R-:W-:Y:S01]  /*1f30*/  HMMA.16816.F32.BF16 R24, R48.reuse, R34, R24 ;  /* 0x000000223018723c */ /* 0x040fe20000041818 */
[----:B------:R-:W4:Y:S05]  /*1f40*/  LDSM.16.M88.4 R32, [R201+0x11800] ;  /* 0x01180000c920783b */ /* 0x000f2a0000000200 */
[C---:B---3--:R-:W-:Y:S06]  /*1f50*/  HMMA.16816.F32.BF16 R20, R48.reuse, R8, R20 ;  /* 0x000000083014723c */ /* 0x048fec0000041814 */
[C---:B------:R-:W-:Y:S01]  /*1f60*/  HMMA.16816.F32.BF16 R16, R48.reuse, R10, R16 ;  /* 0x0000000a3010723c */ /* 0x040fe20000041810 */
[----:B------:R-:W3:Y:S05]  /*1f70*/  LDSM.16.M88.4 R8, [R199+0x4000] ;  /* 0x00400000c708783b */ /* 0x000eea0000000200 */
[C---:B------:R-:W-:Y:S06]  /*1f80*/  HMMA.16816.F32.BF16 R64, R48.reuse, R72, R64 ;  /* 0x000000483040723c */ /* 0x040fec0000041840 */
[C---:B------:R-:W-:Y:S01]  /*1f90*/  HMMA.16816.F32.BF16 R60, R48.reuse, R74, R60 ;  /* 0x0000004a303c723c */ /* 0x040fe2000004183c */
[----:B------:R-:W3:Y:S05]  /*1fa0*/  LDSM.16.M88.4 R72, [R199+0x5000] ;  /* 0x00500000c748783b */ /* 0x000eea0000000200 */
[C---:B------:R-:W-:Y:S06]  /*1fb0*/  HMMA.16816.F32.BF16 R56, R48.reuse, R68, R56 ;  /* 0x000000443038723c */ /* 0x040fec0000041838 */
[----:B------:R-:W-:Y:S01]  /*1fc0*/  HMMA.16816.F32.BF16 R52, R48, R70, R52 ;  /* 0x000000463034723c */ /* 0x000fe20000041834 */
[----:B------:R-:W3:Y:S04]  /*1fd0*/  LDSM.16.M88.4 R68, [R199+0x5800] ;  /* 0x00580000c744783b */ /* 0x000ee80000000200 */
[----:B------:R-:W-:Y:S01]  /*1fe0*/  LDSM.16.M88.4 R48, [R198+0x8000] ;  /* 0x00800000c630783b */ /* 0x000fe20000000200 */
[C---:B-1----:R-:W-:Y:S06]  /*1ff0*/  HMMA.16816.F32.BF16 R28, R12.reuse, R44, R28 ;  /* 0x0000002c0c1c723c */ /* 0x042fec000004181c */
[C---:B------:R-:W-:Y:S01]  /*2000*/  HMMA.16816.F32.BF16 R24, R12.reuse, R46, R24 ;  /* 0x0000002e0c18723c */ /* 0x040fe20000041818 */
[----:B------:R-:W1:Y:S05]  /*2010*/  LDSM.16.M88.4 R44, [R195+0x10000] ;  /* 0x01000000c32c783b */ /* 0x000e6a0000000200 */
[C---:B--2---:R-:W-:Y:S06]  /*2020*/  HMMA.16816.F32.BF16 R20, R12.reuse, R40, R20 ;  /* 0x000000280c14723c */ /* 0x044fec0000041814 */
[C---:B-----5:R-:W-:Y:S06]  /*2030*/  HMMA.16816.F32.BF16 R64, R12.reuse, R36, R64 ;  /* 0x000000240c40723c */ /* 0x060fec0000041840 */
[C---:B------:R-:W-:Y:S01]  /*2040*/  HMMA.16816.F32.BF16 R60, R12.reuse, R38, R60 ;  /* 0x000000260c3c723c */ /* 0x040fe2000004183c */
[----:B------:R-:W-:Y:S05]  /*2050*/  LDSM.16.M88.4 R36, [R195+0x11000] ;  /* 0x01100000c324783b */ /* 0x000fea0000000200 */
[C---:B------:R-:W-:Y:S01]  /*2060*/  HMMA.16816.F32.BF16 R16, R12.reuse, R42, R16 ;  /* 0x0000002a0c10723c */ /* 0x040fe20000041810 */
[----:B------:R-:W2:Y:S05]  /*2070*/  LDSM.16.M88.4 R40, [R195+0x10800] ;  /* 0x01080000c328783b */ /* 0x000eaa0000000200 */
[----:B----4-:R-:W-:Y:S06]  /*2080*/  HMMA.16816.F32.BF16 R56, R12, R32, R56 ;  /* 0x000000200c38723c */ /* 0x010fec0000041838 */
[C---:B---3--:R-:W-:Y:S06]  /*2090*/  HMMA.16816.F32.BF16 R28, R76.reuse, R8, R28 ;  /* 0x000000084c1c723c */ /* 0x048fec000004181c */
[----:B------:R-:W-:Y:S01]  /*20a0*/  HMMA.16816.F32.BF16 R24, R76, R10, R24 ;  /* 0x0000000a4c18723c */ /* 0x000fe20000041818 */
[----:B------:R-:W-:Y:S05]  /*20b0*/  LDSM.16.M88.4 R8, [R188+0x4000] ;  /* 0x00400000bc08783b */ /* 0x000fea0000000200 */
[----:B------:R-:W-:Y:S01]  /*20c0*/  HMMA.16816.F32.BF16 R52, R12, R34, R52 ;  /* 0x000000220c34723c */ /* 0x000fe20000041834 */
[----:B------:R-:W3:Y:S04]  /*20d0*/  LDSM.16.M88.4 R12, [R197+0x8000] ;  /* 0x00800000c50c783b */ /* 0x000ee80000000200 */
[----:B------:R-:W-:Y:S01]  /*20e0*/  LDSM.16.M88.4 R32, [R195+0x11800] ;  /* 0x01180000c320783b */ /* 0x000fe20000000200 */
[C---:B------:R-:W-:Y:S06]  /*20f0*/  HMMA.16816.F32.BF16 R20, R76.reuse, R80, R20 ;  /* 0x000000504c14723c */ /* 0x040fec0000041814 */
[C---:B------:R-:W-:Y:S06]  /*2100*/  HMMA.16816.F32.BF16 R64, R76.reuse, R72, R64 ;  /* 0x000000484c40723c */ /* 0x040fec0000041840 */
[C---:B------:R-:W-:Y:S06]  /*2110*/  HMMA.16816.F32.BF16 R60, R76.reuse, R74, R60 ;  /* 0x0000004a4c3c723c */ /* 0x040fec000004183c */
[C---:B------:R-:W-:Y:S01]  /*2120*/  HMMA.16816.F32.BF16 R72, R76.reuse, R68, R56 ;  /* 0x000000444c48723c */ /* 0x040fe20000041838 */
[----:B------:R-:W4:Y:S05]  /*2130*/  LDSM.16.M88.4 R56, [R188+0x4800] ;  /* 0x00480000bc38783b */ /* 0x000f2a0000000200 */
[----:B------:R-:W-:Y:S06]  /*2140*/  HMMA.16816.F32.BF16 R16, R76, R82, R16 ;  /* 0x000000524c10723c */ /* 0x000fec0000041810 */
[C---:B-1----:R-:W-:Y:S06]  /*2150*/  HMMA.16816.F32.BF16 R28, R48.reuse, R44, R28 ;  /* 0x0000002c301c723c */ /* 0x042fec000004181c */
[C---:B------:R-:W-:Y:S06]  /*2160*/  HMMA.16816.F32.BF16 R24, R48.reuse, R46, R24 ;  /* 0x0000002e3018723c */ /* 0x040fec0000041818 */
[C---:B--2---:R-:W-:Y:S06]  /*2170*/  HMMA.16816.F32.BF16 R20, R48.reuse, R40, R20 ;  /* 0x000000283014723c */ /* 0x044fec0000041814 */
[----:B------:R-:W-:Y:S01]  /*2180*/  HMMA.16816.F32.BF16 R64, R48, R36, R64 ;  /* 0x000000243040723c */ /* 0x000fe20000041840 */
[----:B------:R-:W-:-:S05]  /*2190*/  VIADD R41, R87, 0x11 ;  /* 0x0000001157297836 */ /* 0x000fca0000000000 */
[----:B------:R-:W-:Y:S01]  /*21a0*/  HMMA.16816.F32.BF16 R60, R48, R38, R60 ;  /* 0x00000026303c723c */ /* 0x000fe2000004183c */
[----:B------:R-:W1:Y:S01]  /*21b0*/  LDSM.16.M88.4 R36, [R188+0x5000] ;  /* 0x00500000bc24783b */ /* 0x000e620000000200 */
[----:B------:R-:W-:Y:S01]  /*21c0*/  ISETP.GE.AND P6, PT, R41, R84, PT ;  /* 0x000000542900720c */ /* 0x000fe20003fc6270 */
[----:B------:R-:W-:-:S03]  /*21d0*/  VIADD R41, R87, 0x20 ;  /* 0x0000002057297836 */ /* 0x000fc60000000000 */
[----:B------:R-:W-:Y:S06]  /*21e0*/  HMMA.16816.F32.BF16 R16, R48, R42, R16 ;  /* 0x0000002a3010723c */ /* 0x000fec0000041810 */
[----:B------:R-:W-:Y:S01]  /*21f0*/  HMMA.16816.F32.BF16 R52, R76, R70, R52 ;  /* 0x000000464c34723c */ /* 0x000fe20000041834 */
[----:B------:R-:W-:-:S05]  /*2200*/  VIADD R43, R87, 0x19 ;  /* 0x00000019572b7836 */ /* 0x000fca0000000000 */
[C---:B---3--:R-:W-:Y:S06]  /*2210*/  HMMA.16816.F32.BF16 R28, R12.reuse, R8, R28 ;  /* 0x000000080c1c723c */ /* 0x048fec000004181c */
[----:B------:R-:W-:Y:S01]  /*2220*/  HMMA.16816.F32.BF16 R24, R12, R10, R24 ;  /* 0x0000000a0c18723c */ /* 0x000fe20000041818 */
[----:B------:R-:W-:-:S05]  /*2230*/  VIADD R9, R87, 0x9 ;  /* 0x0000000957097836 */ /* 0x000fca0000000000 */
[----:B------:R-:W-:Y:S01]  /*2240*/  ISETP.GE.AND P2, PT, R9, R84, PT ;  /* 0x000000540900720c */ /* 0x000fe20003f46270 */
[C---:B------:R-:W-:Y:S01]  /*2250*/  VIADD R11, R87.reuse, 0x8 ;  /* 0x00000008570b7836 */ /* 0x040fe20000000000 */
[----:B----4-:R-:W-:Y:S01]  /*2260*/  HMMA.16816.F32.BF16 R20, R12, R56, R20 ;  /* 0x000000380c14723c */ /* 0x010fe20000041814 */
[----:B------:R-:W-:-:S03]  /*2270*/  VIADD R9, R87, 0x10 ;  /* 0x0000001057097836 */ /* 0x000fc60000000000 */
[-C--:B------:R-:W-:Y:S02]  /*2280*/  ISETP.GE.AND P0, PT, R11, R84.reuse, PT ;  /* 0x000000540b00720c */ /* 0x080fe40003f06270 */
[----:B------:R-:W-:Y:S01]  /*2290*/  ISETP.GE.AND P1, PT, R9, R84, PT ;  /* 0x000000540900720c */ /* 0x000fe20003f26270 */
[----:B------:R-:W-:Y:S01]  /*22a0*/  HMMA.16816.F32.BF16 R72, R48, R32, R72 ;  /* 0x000000203048723c */ /* 0x000fe20000041848 */
[----:B------:R-:W2:Y:S01]  /*22b0*/  LDSM.16.M88.4 R8, [R188+0x5800] ;  /* 0x00580000bc08783b */ /* 0x000ea20000000200 */
[----:B------:R-:W-:-:S04]  /*22c0*/  DEPBAR.LE SB0, 0x0 ;  /* 0x000080000000791a */ /* 0x000fc80000000000 */
[----:B------:R-:W-:Y:S01]  /*22d0*/  HMMA.16816.F32.BF16 R16, R12, R58, R16 ;  /* 0x0000003a0c10723c */ /* 0x000fe20000041810 */
[----:B------:R-:W-:Y:S01]  /*22e0*/  VIADD R33, R87, 0x1 ;  /* 0x0000000157217836 */ /* 0x000fe20000000000 */
[----:B------:R-:W-:Y:S02]  /*22f0*/  FSEL R28, R28, -INF , !P4 ;  /* 0xff8000001c1c7808 */ /* 0x000fe40006000000 */
[----:B------:R-:W-:Y:S01]  /*2300*/  FSEL R27, R27, -INF , !P2 ;  /* 0xff8000001b1b7808 */ /* 0x000fe20005000000 */
[----:B------:R-:W-:Y:S01]  /*2310*/  BAR.SYNC.DEFER_BLOCKING 0x0 ;  /* 0x0000000000007b1d */ /* 0x000fe20000010000 */
[----:B------:R-:W-:Y:S01]  /*2320*/  ISETP.GE.AND P3, PT, R33, R84, PT ;  /* 0x000000542100720c */ /* 0x000fe20003f66270 */
[----:B------:R-:W-:Y:S01]  /*2330*/  VIADD R33, R87, 0x18 ;  /* 0x0000001857217836 */ /* 0x000fe20000000000 */
[----:B------:R-:W-:Y:S01]  /*2340*/  HMMA.16816.F32.BF16 R52, R48, R34, R52 ;  /* 0x000000223034723c */ /* 0x000fe20000041834 */
[----:B------:R-:W-:Y:S02]  /*2350*/  FSEL R24, R24, -INF , !P0 ;  /* 0xff80000018187808 */ /* 0x000fe40004000000 */
[----:B------:R-:W-:-:S02]  /*2360*/  FSEL R23, R23, -INF , !P6 ;  /* 0xff80000017177808 */ /* 0x000fc40007000000 */
[-C--:B------:R-:W-:Y:S01]  /*2370*/  ISETP.GE.AND P5, PT, R33, R84.reuse, PT ;  /* 0x000000542100720c */ /* 0x080fe20003fa6270 */
[C---:B-1----:R-:W-:Y:S01]  /*2380*/  HMMA.16816.F32.BF16 R64, R12.reuse, R36, R64 ;  /* 0x000000240c40723c */ /* 0x042fe20000041840 */
[----:B------:R-:W-:Y:S01]  /*2390*/  VIADD R35, R87, 0x28 ;  /* 0x0000002857237836 */ /* 0x000fe20000000000 */
[----:B------:R-:W-:Y:S02]  /*23a0*/  FSEL R33, R30, -INF , !P4 ;  /* 0xff8000001e217808 */ /* 0x000fe40006000000 */
[----:B------:R-:W-:Y:S02]  /*23b0*/  FSEL R30, R29, -INF , !P3 ;  /* 0xff8000001d1e7808 */ /* 0x000fe40005800000 */
[----:B------:R-:W-:Y:S01]  /*23c0*/  FSEL R29, R26, -INF , !P0 ;  /* 0xff8000001a1d7808 */ /* 0x000fe20004000000 */
[----:B------:R-:W-:Y:S01]  /*23d0*/  HMMA.16816.F32.BF16 R60, R12, R38, R60 ;  /* 0x000000260c3c723c */ /* 0x000fe2000004183c */
[----:B------:R-:W-:Y:S02]  /*23e0*/  FSEL R26, R25, -INF , !P2 ;  /* 0xff800000191a7808 */ /* 0x000fe40005000000 */
[----:B------:R-:W-:Y:S01]  /*23f0*/  ISETP.GE.AND P2, PT, R35, R84, PT ;  /* 0x000000542300720c */ /* 0x000fe20003f46270 */
[----:B------:R-:W-:Y:S01]  /*2400*/  VIADD R35, R87, 0x29 ;  /* 0x0000002957237836 */ /* 0x000fe20000000000 */
[----:B------:R-:W-:-:S02]  /*2410*/  FSEL R25, R22, -INF , !P1 ;  /* 0xff80000016197808 */ /* 0x000fc40004800000 */
[----:B------:R-:W-:Y:S02]  /*2420*/  FSEL R22, R20, -INF , !P1 ;  /* 0xff80000014167808 */ /* 0x000fe40004800000 */
[----:B------:R-:W-:Y:S01]  /*2430*/  ISETP.GE.AND P1, PT, R35, R84, PT ;  /* 0x000000542300720c */ /* 0x000fe20003f26270 */
[----:B------:R-:W-:Y:S01]  /*2440*/  VIADD R35, R87, 0x30 ;  /* 0x0000003057237836 */ /* 0x000fe20000000000 */
[----:B------:R-:W-:Y:S02]  /*2450*/  FMNMX.FTZ R37, R28, R30, !PT ;  /* 0x0000001e1c257209 */ /* 0x000fe40007810000 */
[----:B------:R-:W-:Y:S01]  /*2460*/  FSEL R20, R21, -INF , !P6 ;  /* 0xff80000015147808 */ /* 0x000fe20007000000 */
[C---:B--2---:R-:W-:Y:S01]  /*2470*/  HMMA.16816.F32.BF16 R72, R12.reuse, R8, R72 ;  /* 0x000000080c48723c */ /* 0x044fe20000041848 */
[----:B------:R-:W-:Y:S02]  /*2480*/  FMNMX.FTZ R21, R24, R37, !PT ;  /* 0x0000002518157209 */ /* 0x000fe40007810000 */
[----:B------:R-:W-:Y:S01]  /*2490*/  ISETP.GE.AND P6, PT, R35, R84, PT ;  /* 0x000000542300720c */ /* 0x000fe20003fc6270 */
[----:B------:R-:W-:Y:S01]  /*24a0*/  VIADD R35, R87, 0x31 ;  /* 0x0000003157237836 */ /* 0x000fe20000000000 */
[----:B------:R-:W-:Y:S01]  /*24b0*/  FMNMX.FTZ R37, R26, R21, !PT ;  /* 0x000000151a257209 */ /* 0x000fe20007810000 */
[----:B------:R-:W-:Y:S01]  /*24c0*/  HMMA.16816.F32.BF16 R52, R12, R10, R52 ;  /* 0x0000000a0c34723c */ /* 0x000fe20000041834 */
[----:B------:R-:W-:-:S02]  /*24d0*/  FSEL R21, R18, -INF , !P5 ;  /* 0xff80000012157808 */ /* 0x000fc40006800000 */
[----:B------:R-:W-:Y:S02]  /*24e0*/  FSEL R16, R16, -INF , !P5 ;  /* 0xff80000010107808 */ /* 0x000fe40006800000 */
[-C--:B------:R-:W-:Y:S02]  /*24f0*/  ISETP.GE.AND P5, PT, R35, R84.reuse, PT ;  /* 0x000000542300720c */ /* 0x080fe40003fa6270 */
[----:B------:R-:W-:Y:S01]  /*2500*/  FMNMX.FTZ R35, R22, R37, !PT ;  /* 0x0000002516237209 */ /* 0x000fe20007810000 */
[----:B------:R-:W-:Y:S01]  /*2510*/  VIADD R37, R87, 0x38 ;  /* 0x0000003857257836 */ /* 0x000fe20000000000 */
[----:B------:R-:W-:Y:S02]  /*2520*/  ISETP.GE.AND P4, PT, R43, R84, PT ;  /* 0x000000542b00720c */ /* 0x000fe40003f86270 */
[----:B------:R-:W-:Y:S02]  /*2530*/  FMNMX.FTZ R35, R20, R35, !PT ;  /* 0x0000002314237209 */ /* 0x000fe40007810000 */
[----:B------:R-:W-:-:S02]  /*2540*/  FSEL R31, R31, -INF , !P3 ;  /* 0xff8000001f1f7808 */ /* 0x000fc40005800000 */
[-C--:B------:R-:W-:Y:S01]  /*2550*/  ISETP.GE.AND P3, PT, R41, R84.reuse, PT ;  /* 0x000000542900720c */ /* 0x080fe20003f66270 */
[----:B------:R-:W-:Y:S01]  /*2560*/  VIADD R41, R87, 0x21 ;  /* 0x0000002157297836 */ /* 0x000fe20000000000 */
[----:B------:R-:W-:Y:S01]  /*2570*/  FSEL R0, R17, -INF , !P4 ;  /* 0xff80000011007808 */ /* 0x000fe20006000000 */
[----:B------:R-:W-:Y:S01]  /*2580*/  VIADD R87, R87, 0x39 ;  /* 0x0000003957577836 */ /* 0x000fe20000000000 */
[----:B------:R-:W-:Y:S02]  /*2590*/  FMNMX.FTZ R11, R16, R35, !PT ;  /* 0x00000023100b7209 */ /* 0x000fe40007810000 */
[----:B------:R-:W-:Y:S02]  /*25a0*/  FMNMX.FTZ R8, R33, R31, !PT ;  /* 0x0000001f21087209 */ /* 0x000fe40007810000 */
[----:B------:R-:W-:Y:S02]  /*25b0*/  ISETP.GE.AND P0, PT, R41, R84, PT ;  /* 0x000000542900720c */ /* 0x000fe40003f06270 */
[----:B------:R-:W-:-:S02]  /*25c0*/  FSEL R158, R64, -INF , !P3 ;  /* 0xff800000409e7808 */ /* 0x000fc40005800000 */
[----:B------:R-:W-:Y:S02]  /*25d0*/  FMNMX.FTZ R11, R0, R11, !PT ;  /* 0x0000000b000b7209 */ /* 0x000fe40007810000 */
[----:B------:R-:W-:Y:S02]  /*25e0*/  FMNMX.FTZ R8, R29, R8, !PT ;  /* 0x000000081d087209 */ /* 0x000fe40007810000 */
[----:B------:R-:W-:Y:S02]  /*25f0*/  FSEL R160, R65, -INF , !P0 ;  /* 0xff80000041a07808 */ /* 0x000fe40004000000 */
[----:B------:R-:W-:Y:S02]  /*2600*/  FMNMX.FTZ R11, R158, R11, !PT ;  /* 0x0000000b9e0b7209 */ /* 0x000fe40007810000 */
[----:B------:R-:W-:Y:S02]  /*2610*/  FMNMX.FTZ R8, R27, R8, !PT ;  /* 0x000000081b087209 */ /* 0x000fe40007810000 */
[----:B------:R-:W-:-:S02]  /*2620*/  FSEL R142, R60, -INF , !P2 ;  /* 0xff8000003c8e7808 */ /* 0x000fc40005000000 */
[----:B------:R-:W-:Y:S02]  /*2630*/  FMNMX.FTZ R11, R160, R11, !PT ;  /* 0x0000000ba00b7209 */ /* 0x000fe40007810000 */
[----:B------:R-:W-:Y:S02]  /*2640*/  FMNMX.FTZ R8, R25, R8, !PT ;  /* 0x0000000819087209 */ /* 0x000fe40007810000 */
[----:B------:R-:W-:Y:S02]  /*2650*/  FSEL R140, R61, -INF , !P1 ;  /* 0xff8000003d8c7808 */ /* 0x000fe40004800000 */
[----:B------:R-:W-:Y:S02]  /*2660*/  FMNMX.FTZ R11, R142, R11, !PT ;  /* 0x0000000b8e0b7209 */ /* 0x000fe40007810000 */
[----:B------:R-:W-:Y:S02]  /*2670*/  FMNMX.FTZ R8, R23, R8, !PT ;  /* 0x0000000817087209 */ /* 0x000fe40007810000 */
[----:B------:R-:W-:-:S02]  /*2680*/  FSEL R163, R67, -INF , !P0 ;  /* 0xff80000043a37808 */ /* 0x000fc40004000000 */
[----:B------:R-:W-:Y:S02]  /*2690*/  FSEL R174, R72, -INF , !P6 ;  /* 0xff80000048ae7808 */ /* 0x000fe40007000000 */
[----:B------:R-:W-:Y:S02]  /*26a0*/  FMNMX.FTZ R11, R140, R11, !PT ;  /* 0x0000000b8c0b7209 */ /* 0x000fe40007810000 */
[----:B------:R-:W-:Y:S02]  /*26b0*/  ISETP.GE.AND P0, PT, R84, 0x41, PT ;  /* 0x000000415400780c */ /* 0x000fe40003f06270 */
[----:B------:R-:W-:Y:S02]  /*26c0*/  FSEL R9, R19, -INF , !P4 ;  /* 0xff80000013097808 */ /* 0x000fe40006000000 */
[----:B------:R-:W-:Y:S02]  /*26d0*/  FMNMX.FTZ R8, R21, R8, !PT ;  /* 0x0000000815087209 */ /* 0x000fe40007810000 */
[----:B------:R-:W-:-:S02]  /*26e0*/  ISETP.GE.AND P4, PT, R37, R84, PT ;  /* 0x000000542500720c */ /* 0x000fc40003f86270 */
[----:B------:R-:W-:Y:S02]  /*26f0*/  FSEL R172, R73, -INF , !P5 ;  /* 0xff80000049ac7808 */ /* 0x000fe40006800000 */
[----:B------:R-:W-:Y:S02]  /*2700*/  FMNMX.FTZ R11, R174, R11, !PT ;  /* 0x0000000bae0b7209 */ /* 0x000fe40007810000 */
[----:B------:R-:W-:Y:S02]  /*2710*/  FSEL R179, R66, -INF , !P3 ;  /* 0xff80000042b37808 */ /* 0x000fe40005800000 */
        /* <DEDUP_REMOVED lines=10> */
[----:B------:R-:W-:Y:S01]  /*27c0*/  FMNMX.FTZ R8, R168, R11, !PT ;  /* 0x0000000ba8087209 */ /* 0x000fe20007810000 */
[----:B------:R-:W-:Y:S06]  /*27d0*/  @!P0 BRA `(.L_x_5) ;  /* 0x0000000000548947 */ /* 0x000fec0003800000 */
[----:B------:R-:W-:Y:S01]  /*27e0*/  LEA.HI.SX32 R13, R2, 0xfffffffe, 0x1a ;  /* 0xfffffffe020d7811 */ /* 0x000fe200078fd2ff */
[----:B------:R-:W-:-:S03]  /*27f0*/  ULDC.64 UR6, c[0x0][0x218] ;  /* 0x0000860000067ab9 */ /* 0x000fc60000000a00 */
[----:B------:R-:W-:Y:S01]  /*2800*/  SHF.R.S32.HI R10, RZ, 0x1f, R13 ;  /* 0x0000001fff0a7819 */ /* 0x000fe2000001140d */
[----:B------:R-:W-:Y:S02]  /*2810*/  IMAD R11, R205, R13, RZ ;  /* 0x0000000dcd0b7224 */ /* 0x000fe400078e02ff */
[----:B------:R-:W-:-:S04]  /*2820*/  IMAD.WIDE.U32 R14, R13, R206, R216 ;  /* 0x000000ce0d0e7225 */ /* 0x000fc800078e00d8 */
[----:B------:R-:W-:Y:S01]  /*2830*/  IMAD R10, R10, R206, R11 ;  /* 0x000000ce0a0a7224 */ /* 0x000fe200078e020b */
[----:B------:R-:W-:-:S03]  /*2840*/  LEA R18, P2, R14, UR6, 0x1 ;  /* 0x000000060e127c11 */ /* 0x000fc6000f8408ff */
[----:B------:R-:W-:Y:S01]  /*2850*/  IMAD.IADD R10, R15, 0x1, R10 ;  /* 0x000000010f0a7824 */ /* 0x000fe200078e020a */
[----:B------:R-:W-:-:S04]  /*2860*/  LEA R34, P1, R6, R18, 0x1 ;  /* 0x0000001206227211 */ /* 0x000fc800078208ff */
[----:B------:R-:W-:-:S04]  /*2870*/  LEA.HI.X R19, R14, UR7, R10, 0x1, P2 ;  /* 0x000000070e137c11 */ /* 0x000fc800090f0c0a */
[----:B------:R-:W-:Y:S01]  /*2880*/  LEA.HI.X R35, R6, R19, R3, 0x1, P1 ;  /* 0x0000001306237211 */ /* 0x000fe200008f0c03 */
[----:B------:R-:W-:Y:S01]  /*2890*/  @!PT LDS RZ, [RZ] ;  /* 0x00000000fffff984 */ /* 0x000fe20000000800 */
[----:B------:R-:W-:Y:S01]  /*28a0*/  @!PT LDS RZ, [RZ] ;  /* 0x00000000fffff984 */ /* 0x000fe20000000800 */
[----:B------:R-:W-:Y:S01]  /*28b0*/  @!PT LDS RZ, [RZ] ;  /* 0x00000000fffff984 */ /* 0x000fe20000000800 */
[----:B------:R1:W-:Y:S04]  /*28c0*/  LDGSTS.E.BYPASS.LTC128B.128 [R209+0xc000], desc[UR14][R18.64] ;  /* 0x0c00000012d17fae */ /* 0x0003e8000b901d4e */
[----:B------:R1:W-:Y:S04]  /*28d0*/  LDGSTS.E.BYPASS.LTC128B.128 [R209+0xe000], desc[UR14][R18.64+0x80] ;  /* 0x0e00008012d17fae */ /* 0x0003e8000b901d4e */
[----:B------:R1:W-:Y:S04]  /*28e0*/  LDGSTS.E.BYPASS.LTC128B.128 [R209+0x10000], desc[UR14][R18.64+0x100] ;  /* 0x1000010012d17fae */ /* 0x0003e8000b901d4e */
[----:B------:R1:W-:Y:S04]  /*28f0*/  LDGSTS.E.BYPASS.LTC128B.128 [R209+0xd000], desc[UR14][R34.64] ;  /* 0x0d00000022d17fae */ /* 0x0003e8000b901d4e */
[----:B------:R1:W-:Y:S04]  /*2900*/  LDGSTS.E.BYPASS.LTC128B.128 [R209+0xf000], desc[UR14][R34.64+0x80] ;  /* 0x0f00008022d17fae */ /* 0x0003e8000b901d4e */
[----:B------:R1:W-:Y:S04]  /*2910*/  LDGSTS.E.BYPASS.LTC128B.128 [R209+0x11000], desc[UR14][R34.64+0x100] ;  /* 0x1100010022d17fae */ /* 0x0003e8000b901d4e */
[----:B------:R-:W0:Y:S02]  /*2920*/  LDGDEPBAR ;  /* 0x00000000000079af */ /* 0x000e240000000000 */
.L_x_5:
[----:B------:R-:W-:Y:S01]  /*2930*/  FMNMX.FTZ R6, R177, R12, !PT ;  /* 0x0000000cb1067209 */ /* 0x000fe20007810000 */
[----:B------:R-:W2:Y:S01]  /*2940*/  SHFL.BFLY PT, R3, R8, 0x2, 0x1f ;  /* 0x0c401f0008037f89 */ /* 0x000ea200000e0000 */
[----:B------:R-:W-:Y:S01]  /*2950*/  FSEL R173, R74, -INF , !P6 ;  /* 0xff8000004aad7808 */ /* 0x000fe20007000000 */
[----:B------:R-:W-:Y:S01]  /*2960*/  ULDC UR5, c[0x0][0x2ec] ;  /* 0x0000bb0000057ab9 */ /* 0x000fe20000000800 */
[----:B------:R-:W-:Y:S02]  /*2970*/  FMNMX.FTZ R6, R169, R6, !PT ;  /* 0x00000006a9067209 */ /* 0x000fe40007810000 */
[----:B------:R-:W-:Y:S02]  /*2980*/  FSEL R171, R75, -INF , !P5 ;  /* 0xff8000004bab7808 */ /* 0x000fe40006800000 */
[----:B------:R-:W-:Y:S02]  /*2990*/  FMNMX.FTZ R6, R173, R6, !PT ;  /* 0x00000006ad067209 */ /* 0x000fe40007810000 */
[----:B------:R-:W-:-:S02]  /*29a0*/  FSEL R167, R54, -INF , !P4 ;  /* 0xff80000036a77808 */ /* 0x000fc40006000000 */
[----:B------:R-:W-:Y:S02]  /*29b0*/  FMNMX.FTZ R6, R171, R6, !PT ;  /* 0x00000006ab067209 */ /* 0x000fe40007810000 */
[----:B------:R-:W-:Y:S02]  /*29c0*/  FSEL R165, R55, -INF , !P3 ;  /* 0xff80000037a57808 */ /* 0x000fe40005800000 */
[----:B------:R-:W-:Y:S02]  /*29d0*/  FMNMX.FTZ R6, R167, R6, !PT ;  /* 0x00000006a7067209 */ /* 0x000fe40007810000 */
[----:B------:R-:W-:Y:S02]  /*29e0*/  IADD3 R196, R85, R4, RZ ;  /* 0x0000000455c47210 */ /* 0x000fe40007ffe0ff */
[----:B------:R-:W-:Y:S02]  /*29f0*/  FMNMX.FTZ R10, R165, R6, !PT ;  /* 0x00000006a50a7209 */ /* 0x000fe40007810000 */
[----:B------:R-:W-:-:S02]  /*2a00*/  LEA R196, R196, UR4, 0x1 ;  /* 0x00000004c4c47c11 */ /* 0x000fc4000f8e08ff */
[----:B------:R-:W-:Y:S02]  /*2a10*/  IADD3 R191, R199, 0x800, RZ ;  /* 0x00000800c7bf7810 */ /* 0x000fe40007ffe0ff */
[----:B--2---:R-:W-:Y:S01]  /*2a20*/  FMNMX.FTZ R11, R8, R3, !PT ;  /* 0x00000003080b7209 */ /* 0x004fe20007810000 */
[----:B------:R-:W-:Y:S01]  /*2a30*/  LDSM.16.MT88.4 R124, [R196+0x12000] ;  /* 0x01200000c47c783b */ /* 0x000fe20000004200 */
[-C--:B------:R-:W-:Y:S02]  /*2a40*/  LEA R194, R7, R196.reuse, 0x1 ;  /* 0x000000c407c27211 */ /* 0x080fe400078e08ff */
[C---:B------:R-:W-:Y:S01]  /*2a50*/  LEA R193, R5.reuse, R196, 0x1 ;  /* 0x000000c405c17211 */ /* 0x040fe200078e08ff */
[----:B------:R-:W2:Y:S01]  /*2a60*/  SHFL.BFLY PT, R3, R10, 0x2, 0x1f ;  /* 0x0c401f000a037f89 */ /* 0x000ea200000e0000 */
[----:B------:R-:W-:Y:S02]  /*2a70*/  LEA R192, R5, R194, 0x1 ;  /* 0x000000c205c07211 */ /* 0x000fe400078e08ff */
[C---:B------:R-:W-:Y:S01]  /*2a80*/  IADD3 R190, R199.reuse, 0x1000, RZ ;  /* 0x00001000c7be7810 */ /* 0x040fe20007ffe0ff */
[----:B------:R-:W3:Y:S01]  /*2a90*/  SHFL.BFLY PT, R132, R11, 0x1, 0x1f ;  /* 0x0c201f000b847f89 */ /* 0x000ee200000e0000 */
[----:B------:R-:W-:-:S02]  /*2aa0*/  IADD3 R189, R199, 0x1800, RZ ;  /* 0x00001800c7bd7810 */ /* 0x000fc40007ffe0ff */
[C---:B------:R-:W-:Y:S01]  /*2ab0*/  IADD3 R187, R199.reuse, 0x2000, RZ ;  /* 0x00002000c7bb7810 */ /* 0x040fe20007ffe0ff */
[----:B------:R-:W-:Y:S01]  /*2ac0*/  LDSM.16.MT88.4 R40, [R194+0x12000] ;  /* 0x01200000c228783b */ /* 0x000fe20000004200 */
[C---:B------:R-:W-:Y:S02]  /*2ad0*/  IADD3 R186, R199.reuse, 0x2800, RZ ;  /* 0x00002800c7ba7810 */ /* 0x040fe40007ffe0ff */
[C---:B------:R-:W-:Y:S01]  /*2ae0*/  IADD3 R185, R199.reuse, 0x3000, RZ ;  /* 0x00003000c7b97810 */ /* 0x040fe20007ffe0ff */
[----:B------:R-:W-:Y:S01]  /*2af0*/  LDSM.16.MT88.4 R48, [R193+0x12000] ;  /* 0x01200000c130783b */ /* 0x000fe20000004200 */
[C---:B------:R-:W-:Y:S02]  /*2b00*/  IADD3 R184, R199.reuse, 0x3800, RZ ;  /* 0x00003800c7b87810 */ /* 0x040fe40007ffe0ff */
[C---:B------:R-:W-:Y:S01]  /*2b10*/  IADD3 R183, R199.reuse, 0x4000, RZ ;  /* 0x00004000c7b77810 */ /* 0x040fe20007ffe0ff */
[----:B------:R-:W-:Y:S01]  /*2b20*/  LDSM.16.MT88.4 R56, [R192+0x12000] ;  /* 0x01200000c038783b */ /* 0x000fe20000004200 */
[----:B------:R-:W-:-:S02]  /*2b30*/  IADD3 R182, R199, 0x4800, RZ ;  /* 0x00004800c7b67810 */ /* 0x000fc40007ffe0ff */
[C---:B------:R-:W-:Y:S01]  /*2b40*/  IADD3 R181, R199.reuse, 0x5000, RZ ;  /* 0x00005000c7b57810 */ /* 0x040fe20007ffe0ff */
[----:B------:R-:W-:Y:S01]  /*2b50*/  LDSM.16.MT88.4 R64, [R196+0x14000] ;  /* 0x01400000c440783b */ /* 0x000fe20000004200 */
[----:B------:R-:W-:Y:S02]  /*2b60*/  IADD3 R180, R199, 0x5800, RZ ;  /* 0x00005800c7b47810 */ /* 0x000fe40007ffe0ff */
[----:B--2---:R-:W-:Y:S01]  /*2b70*/  FMNMX.FTZ R6, R10, R3, !PT ;  /* 0x000000030a067209 */ /* 0x004fe20007810000 */
[----:B------:R-:W-:Y:S01]  /*2b80*/  LDSM.16.MT88.4 R72, [R194+0x14000] ;  /* 0x01400000c248783b */ /* 0x000fe20000004200 */
[----:B---3--:R-:W-:-:S03]  /*2b90*/  FMNMX.FTZ R132, R11, R132, !PT ;  /* 0x000000840b847209 */ /* 0x008fc60007810000 */
[----:B------:R-:W2:Y:S01]  /*2ba0*/  SHFL.BFLY PT, R3, R6, 0x1, 0x1f ;  /* 0x0c201f0006037f89 */ /* 0x000ea200000e0000 */
[C---:B------:R-:W-:Y:S01]  /*2bb0*/  FSETP.NEU.FTZ.AND P1, PT, R132.reuse, -INF , PT ;  /* 0xff8000008400780b */ /* 0x040fe20003f3d000 */
[----:B------:R-:W-:Y:S02]  /*2bc0*/  FMUL.FTZ R175, R132, UR5 ;  /* 0x0000000584af7c20 */ /* 0x000fe40008410000 */
[----:B------:R-:W3:Y:S03]  /*2bd0*/  LDSM.16.MT88.4 R80, [R193+0x14000] ;  /* 0x01400000c150783b */ /* 0x000ee60000004200 */
[----:B------:R-:W-:Y:S01]  /*2be0*/  FSEL R175, R175, RZ, P1 ;  /* 0x000000ffafaf7208 */ /* 0x000fe20000800000 */
[----:B------:R-:W4:Y:S04]  /*2bf0*/  LDSM.16.MT88.4 R88, [R192+0x14000] ;  /* 0x01400000c058783b */ /* 0x000f280000004200 */
[----:B------:R-:W5:Y:S01]  /*2c00*/  LDSM.16.MT88.4 R96, [R196+0x16000] ;  /* 0x01600000c460783b */ /* 0x000f620000004200 */
[--C-:B------:R-:W-:Y:S01]  /*2c10*/  FFMA.FTZ R145, R16, UR5, -R175.reuse ;  /* 0x0000000510917c23 */ /* 0x100fe200080108af */
[--C-:B------:R-:W-:Y:S01]  /*2c20*/  FFMA.FTZ R155, R28, UR5, -R175.reuse ;  /* 0x000000051c9b7c23 */ /* 0x100fe200080108af */
[--C-:B------:R-:W-:Y:S01]  /*2c30*/  FFMA.FTZ R154, R30, UR5, -R175.reuse ;  /* 0x000000051e9a7c23 */ /* 0x100fe200080108af */
[----:B------:R-:W5:Y:S01]  /*2c40*/  LDSM.16.MT88.4 R104, [R194+0x16000] ;  /* 0x01600000c268783b */ /* 0x000f620000004200 */
[--C-:B------:R-:W-:Y:S01]  /*2c50*/  FFMA.FTZ R153, R24, UR5, -R175.reuse ;  /* 0x0000000518997c23 */ /* 0x100fe200080108af */
[--C-:B------:R-:W-:Y:S01]  /*2c60*/  FFMA.FTZ R150, R26, UR5, -R175.reuse ;  /* 0x000000051a967c23 */ /* 0x100fe200080108af */
[--C-:B------:R-:W-:Y:S01]  /*2c70*/  FFMA.FTZ R144, R0, UR5, -R175.reuse ;  /* 0x0000000500907c23 */ /* 0x100fe200080108af */
[----:B------:R-:W5:Y:S01]  /*2c80*/  LDSM.16.MT88.4 R108, [R193+0x16000] ;  /* 0x01600000c16c783b */ /* 0x000f620000004200 */
[----:B------:R-:W-:Y:S01]  /*2c90*/  MUFU.EX2 R155, R155 ;  /* 0x0000009b009b7308 */ /* 0x000fe20000000800 */
[----:B--2---:R-:W-:Y:S01]  /*2ca0*/  FMNMX.FTZ R3, R6, R3, !PT ;  /* 0x0000000306037209 */ /* 0x004fe20007810000 */
[--C-:B------:R-:W-:Y:S01]  /*2cb0*/  FFMA.FTZ R148, R22, UR5, -R175.reuse ;  /* 0x0000000516947c23 */ /* 0x100fe200080108af */
[----:B-1----:R-:W1:Y:S01]  /*2cc0*/  LDSM.16.MT88.4 R16, [R192+0x16000] ;  /* 0x01600000c010783b */ /* 0x002e620000004200 */
[--C-:B------:R-:W-:Y:S01]  /*2cd0*/  FFMA.FTZ R147, R20, UR5, -R175.reuse ;  /* 0x0000000514937c23 */ /* 0x100fe200080108af */
[C---:B------:R-:W-:Y:S01]  /*2ce0*/  FSETP.NEU.FTZ.AND P1, PT, R3.reuse, -INF , PT ;  /* 0xff8000000300780b */ /* 0x040fe20003f3d000 */
[----:B------:R-:W-:Y:S01]  /*2cf0*/  FMUL.FTZ R166, R3, UR5 ;  /* 0x0000000503a67c20 */ /* 0x000fe20008410000 */
[----:B------:R-:W2:Y:S01]  /*2d00*/  LDSM.16.MT88.4 R12, [R193+0x12800] ;  /* 0x01280000c10c783b */ /* 0x000ea20000004200 */
[----:B------:R-:W3:Y:S01]  /*2d10*/  MUFU.EX2 R154, R154 ;  /* 0x0000009a009a7308 */ /* 0x000ee20000000800 */
[--C-:B------:R-:W-:Y:S01]  /*2d20*/  FFMA.FTZ R159, R160, UR5, -R175.reuse ;  /* 0x00000005a09f7c23 */ /* 0x100fe200080108af */
[--C-:B------:R-:W-:Y:S01]  /*2d30*/  FFMA.FTZ R158, R158, UR5, -R175.reuse ;  /* 0x000000059e9e7c23 */ /* 0x100fe200080108af */
[----:B------:R-:W-:Y:S01]  /*2d40*/  FSEL R166, R166, RZ, P1 ;  /* 0x000000ffa6a67208 */ /* 0x000fe20000800000 */
[----:B------:R-:W-:Y:S01]  /*2d50*/  LDSM.16.MT88.4 R4, [R193+0x14800] ;  /* 0x01480000c104783b */ /* 0x000fe20000004200 */
[--C-:B------:R-:W-:Y:S01]  /*2d60*/  FFMA.FTZ R160, R142, UR5, -R175.reuse ;  /* 0x000000058ea07c23 */ /* 0x100fe200080108af */
[--C-:B------:R-:W-:Y:S01]  /*2d70*/  FFMA.FTZ R161, R140, UR5, -R175.reuse ;  /* 0x000000058ca17c23 */ /* 0x100fe200080108af */
[--C-:B------:R-:W-:Y:S01]  /*2d80*/  FFMA.FTZ R223, R168, UR5, -R175.reuse ;  /* 0x00000005a8df7c23 */ /* 0x100fe200080108af */
[--C-:B------:R-:W-:Y:S01]  /*2d90*/  FFMA.FTZ R156, R33, UR5, -R166.reuse ;  /* 0x00000005219c7c23 */ /* 0x100fe200080108a6 */
[--C-:B------:R-:W-:Y:S01]  /*2da0*/  FFMA.FTZ R157, R31, UR5, -R166.reuse ;  /* 0x000000051f9d7c23 */ /* 0x100fe200080108a6 */
[--C-:B------:R-:W-:Y:S01]  /*2db0*/  FFMA.FTZ R152, R29, UR5, -R166.reuse ;  /* 0x000000051d987c23 */ /* 0x100fe200080108a6 */
[--C-:B------:R-:W-:Y:S01]  /*2dc0*/  FFMA.FTZ R151, R27, UR5, -R166.reuse ;  /* 0x000000051b977c23 */ /* 0x100fe200080108a6 */
[----:B------:R-:W-:Y:S01]  /*2dd0*/  MUFU.EX2 R153, R153 ;  /* 0x0000009900997308 */ /* 0x000fe20000000800 */
[--C-:B------:R-:W-:Y:S01]  /*2de0*/  FFMA.FTZ R0, R9, UR5, -R166.reuse ;  /* 0x0000000509007c23 */ /* 0x100fe200080108a6 */
[--C-:B------:R-:W-:Y:S01]  /*2df0*/  FFMA.FTZ R149, R25, UR5, -R166.reuse ;  /* 0x0000000519957c23 */ /* 0x100fe200080108a6 */
[----:B------:R-:W2:Y:S01]  /*2e00*/  LDSM.16.MT88.4 R8, [R194+0x14800] ;  /* 0x01480000c208783b */ /* 0x000ea20000004200 */
[--C-:B------:R-:W-:Y:S01]  /*2e10*/  FFMA.FTZ R146, R23, UR5, -R166.reuse ;  /* 0x0000000517927c23 */ /* 0x100fe200080108a6 */
[----:B---3--:R-:W-:Y:S01]  /*2e20*/  F2FP.BF16.F32.PACK_AB R112, R154, R155 ;  /* 0x0000009b9a70723e */ /* 0x008fe200000010ff */
[--C-:B------:R-:W-:Y:S01]  /*2e30*/  FFMA.FTZ R133, R21, UR5, -R166.reuse ;  /* 0x0000000515857c23 */ /* 0x100fe200080108a6 */
[----:B------:R-:W-:Y:S01]  /*2e40*/  LDSM.16.MT88.4 R24, [R192+0x12800] ;  /* 0x01280000c018783b */ /* 0x000fe20000004200 */
[----:B------:R-:W3:Y:S01]  /*2e50*/  MUFU.EX2 R150, R150 ;  /* 0x0000009600967308 */ /* 0x000ee20000000800 */
[--C-:B------:R-:W-:Y:S01]  /*2e60*/  FFMA.FTZ R162, R179, UR5, -R166.reuse ;  /* 0x00000005b3a27c23 */ /* 0x100fe200080108a6 */
[--C-:B------:R-:W-:Y:S01]  /*2e70*/  FFMA.FTZ R163, R163, UR5, -R166.reuse ;  /* 0x00000005a3a37c23 */ /* 0x100fe200080108a6 */
[----:B------:R-:W-:Y:S01]  /*2e80*/  LDSM.16.MT88.4 R20, [R196+0x14800] ;  /* 0x01480000c414783b */ /* 0x000fe20000004200 */
[--C-:B------:R-:W-:Y:S01]  /*2e90*/  FFMA.FTZ R164, R177, UR5, -R166.reuse ;  /* 0x00000005b1a47c23 */ /* 0x100fe200080108a6 */
[--C-:B------:R-:W-:Y:S01]  /*2ea0*/  FFMA.FTZ R169, R169, UR5, -R166.reuse ;  /* 0x00000005a9a97c23 */ /* 0x100fe200080108a6 */
[--C-:B------:R-:W-:Y:S01]  /*2eb0*/  FFMA.FTZ R168, R173, UR5, -R166.reuse ;  /* 0x00000005ada87c23 */ /* 0x100fe200080108a6 */
[----:B------:R-:W-:Y:S01]  /*2ec0*/  LDSM.16.MT88.4 R32, [R196+0x12800] ;  /* 0x01280000c420783b */ /* 0x000fe20000004200 */
[----:B------:R-:W-:Y:S01]  /*2ed0*/  MUFU.EX2 R156, R156 ;  /* 0x0000009c009c7308 */ /* 0x000fe20000000800 */
[--C-:B------:R-:W-:Y:S01]  /*2ee0*/  FFMA.FTZ R171, R171, UR5, -R166.reuse ;  /* 0x00000005abab7c23 */ /* 0x100fe200080108a6 */
[--C-:B------:R-:W-:Y:S01]  /*2ef0*/  FFMA.FTZ R167, R167, UR5, -R166.reuse ;  /* 0x00000005a7a77c23 */ /* 0x100fe200080108a6 */
[----:B------:R-:W-:Y:S01]  /*2f00*/  LDSM.16.MT88.4 R28, [R194+0x12800] ;  /* 0x01280000c21c783b */ /* 0x000fe20000004200 */
[--C-:B------:R-:W-:Y:S01]  /*2f10*/  FFMA.FTZ R174, R174, UR5, -R175.reuse ;  /* 0x00000005aeae7c23 */ /* 0x100fe200080108af */
[--C-:B------:R-:W-:Y:S01]  /*2f20*/  FFMA.FTZ R177, R172, UR5, -R175.reuse ;  /* 0x00000005acb17c23 */ /* 0x100fe200080108af */
[----:B------:R-:W-:Y:S01]  /*2f30*/  FFMA.FTZ R170, R170, UR5, -R175 ;  /* 0x00000005aaaa7c23 */ /* 0x000fe200080108af */
[----:B------:R-:W-:Y:S01]  /*2f40*/  LDSM.16.MT88.4 R140, [R192+0x16800] ;  /* 0x01680000c08c783b */ /* 0x000fe20000004200 */
[----:B------:R-:W4:Y:S01]  /*2f50*/  MUFU.EX2 R157, R157 ;  /* 0x0000009d009d7308 */ /* 0x000f220000000800 */
[----:B---3--:R-:W-:Y:S01]  /*2f60*/  F2FP.BF16.F32.PACK_AB R114, R150, R153 ;  /* 0x000000999672723e */ /* 0x008fe200000010ff */
[----:B------:R-:W-:Y:S01]  /*2f70*/  FFMA.FTZ R166, R165, UR5, -R166 ;  /* 0x00000005a5a67c23 */ /* 0x000fe200080108a6 */
[----:B------:R-:W-:-:S04]  /*2f80*/  FADD.FTZ R154, R155, R154 ;  /* 0x0000009a9b9a7221 */ /* 0x000fc80000010000 */
[----:B------:R-:W-:Y:S01]  /*2f90*/  FADD.FTZ R153, R153, R154 ;  /* 0x0000009a99997221 */ /* 0x000fe20000010000 */
[----:B------:R-:W-:Y:S03]  /*2fa0*/  MUFU.EX2 R152, R152 ;  /* 0x0000009800987308 */ /* 0x000fe60000000800 */
[----:B------:R-:W-:-:S05]  /*2fb0*/  FADD.FTZ R153, R150, R153 ;  /* 0x0000009996997221 */ /* 0x000fca0000010000 */
[----:B------:R-:W3:Y:S01]  /*2fc0*/  MUFU.EX2 R151, R151 ;  /* 0x0000009700977308 */ /* 0x000ee20000000800 */
[----:B----4-:R-:W-:Y:S01]  /*2fd0*/  F2FP.BF16.F32.PACK_AB R113, R157, R156 ;  /* 0x0000009c9d71723e */ /* 0x010fe200000010ff */
[----:B------:R-:W-:-:S06]  /*2fe0*/  FADD.FTZ R157, R156, R157 ;  /* 0x0000009d9c9d7221 */ /* 0x000fcc0000010000 */
[----:B------:R-:W-:Y:S08]  /*2ff0*/  MUFU.EX2 R148, R148 ;  /* 0x0000009400947308 */ /* 0x000ff00000000800 */
[----:B------:R-:W4:Y:S01]  /*3000*/  MUFU.EX2 R147, R147 ;  /* 0x0000009300937308 */ /* 0x000f220000000800 */
[----:B---3--:R-:W-:Y:S01]  /*3010*/  F2FP.BF16.F32.PACK_AB R115, R151, R152 ;  /* 0x000000989773723e */ /* 0x008fe200000010ff */
[----:B------:R-:W-:-:S04]  /*3020*/  FADD.FTZ R152, R152, R157 ;  /* 0x0000009d98987221 */ /* 0x000fc80000010000 */
[----:B------:R-:W-:Y:S02]  /*3030*/  FADD.FTZ R152, R151, R152 ;  /* 0x0000009897987221 */ /* 0x000fe40000010000 */
[C---:B------:R-:W-:Y:S01]  /*3040*/  HMMA.16816.F32.BF16 R128, R112.reuse, R124, RZ ;  /* 0x0000007c7080723c */ /* 0x040fe200000418ff */
[----:B------:R-:W-:Y:S05]  /*3050*/  MUFU.EX2 R145, R145 ;  /* 0x0000009100917308 */ /* 0x000fea0000000800 */
[C---:B------:R-:W-:Y:S03]  /*3060*/  HMMA.16816.F32.BF16 R36, R112.reuse, R40, RZ ;  /* 0x000000287024723c */ /* 0x040fe600000418ff */
[----:B------:R-:W3:Y:S01]  /*3070*/  MUFU.EX2 R144, R144 ;  /* 0x0000009000907308 */ /* 0x000ee20000000800 */
[C---:B----4-:R-:W-:Y:S01]  /*3080*/  F2FP.BF16.F32.PACK_AB R136, R147.reuse, R148 ;  /* 0x000000949388723e */ /* 0x050fe200000010ff */
[----:B------:R-:W-:Y:S01]  /*3090*/  FADD.FTZ R148, R148, R153 ;  /* 0x0000009994947221 */ /* 0x000fe20000010000 */
[----:B------:R-:W-:Y:S03]  /*30a0*/  HMMA.16816.F32.BF16 R44, R112, R48, RZ ;  /* 0x00000030702c723c */ /* 0x000fe600000418ff */
[----:B------:R-:W-:-:S02]  /*30b0*/  FADD.FTZ R148, R147, R148 ;  /* 0x0000009493947221 */ /* 0x000fc40000010000 */
[----:B------:R-:W-:Y:S01]  /*30c0*/  MUFU.EX2 R149, R149 ;  /* 0x0000009500957308 */ /* 0x000fe20000000800 */
[C---:B------:R-:W-:Y:S06]  /*30d0*/  HMMA.16816.F32.BF16 R52, R112.reuse, R56, RZ ;  /* 0x000000387034723c */ /* 0x040fec00000418ff */
[----:B------:R-:W-:Y:S01]  /*30e0*/  HMMA.16816.F32.BF16 R60, R112, R64, RZ ;  /* 0x00000040703c723c */ /* 0x000fe200000418ff */
[----:B------:R-:W4:Y:S01]  /*30f0*/  MUFU.EX2 R146, R146 ;  /* 0x0000009200927308 */ /* 0x000f220000000800 */
[----:B---3--:R-:W-:-:S04]  /*3100*/  F2FP.BF16.F32.PACK_AB R138, R144, R145 ;  /* 0x00000091908a723e */ /* 0x008fc800000010ff */
[C---:B------:R-:W-:Y:S03]  /*3110*/  HMMA.16816.F32.BF16 R68, R112.reuse, R72, RZ ;  /* 0x000000487044723c */ /* 0x040fe600000418ff */
[----:B------:R-:W-:Y:S03]  /*3120*/  MUFU.EX2 R133, R133 ;  /* 0x0000008500857308 */ /* 0x000fe60000000800 */
[C---:B------:R-:W-:Y:S05]  /*3130*/  HMMA.16816.F32.BF16 R76, R112.reuse, R80, RZ ;  /* 0x00000050704c723c */ /* 0x040fea00000418ff */
[----:B------:R-:W3:Y:S01]  /*3140*/  MUFU.EX2 R0, R0 ;  /* 0x0000000000007308 */ /* 0x000ee20000000800 */
[----:B------:R-:W-:Y:S01]  /*3150*/  HMMA.16816.F32.BF16 R84, R112, R88, RZ ;  /* 0x000000587054723c */ /* 0x000fe200000418ff */
[----:B----4-:R-:W-:Y:S01]  /*3160*/  F2FP.BF16.F32.PACK_AB R137, R146, R149 ;  /* 0x000000959289723e */ /* 0x010fe200000010ff */
[----:B------:R-:W-:-:S04]  /*3170*/  FADD.FTZ R149, R149, R152 ;  /* 0x0000009895957221 */ /* 0x000fc80000010000 */
[----:B-----5:R-:W-:Y:S01]  /*3180*/  HMMA.16816.F32.BF16 R92, R112, R96, RZ ;  /* 0x00000060705c723c */ /* 0x020fe200000418ff */
[----:B------:R-:W-:Y:S01]  /*3190*/  MUFU.EX2 R158, R158 ;  /* 0x0000009e009e7308 */ /* 0x000fe20000000800 */
[----:B------:R-:W-:-:S04]  /*31a0*/  FADD.FTZ R146, R146, R149 ;  /* 0x0000009592927221 */ /* 0x000fc80000010000 */
[C---:B------:R-:W-:Y:S03]  /*31b0*/  HMMA.16816.F32.BF16 R100, R112.reuse, R104, RZ ;  /* 0x000000687064723c */ /* 0x040fe600000418ff */
[----:B------:R-:W4:Y:S01]  /*31c0*/  MUFU.EX2 R159, R159 ;  /* 0x0000009f009f7308 */ /* 0x000f220000000800 */
[----:B---3--:R-:W-:Y:S02]  /*31d0*/  F2FP.BF16.F32.PACK_AB R139, R0, R133 ;  /* 0x00000085008b723e */ /* 0x008fe400000010ff */
[C---:B------:R-:W-:Y:S05]  /*31e0*/  HMMA.16816.F32.BF16 R120, R112.reuse, R108, RZ ;  /* 0x0000006c7078723c */ /* 0x040fea00000418ff */
[----:B------:R-:W-:Y:S01]  /*31f0*/  MUFU.EX2 R160, R160 ;  /* 0x000000a000a07308 */ /* 0x000fe20000000800 */
[C---:B------:R-:W-:Y:S06]  /*3200*/  HMMA.16816.F32.BF16 R124, R112.reuse, R126, RZ ;  /* 0x0000007e707c723c */ /* 0x040fec00000418ff */
[C---:B------:R-:W-:Y:S01]  /*3210*/  HMMA.16816.F32.BF16 R40, R112.reuse, R42, RZ ;  /* 0x0000002a7028723c */ /* 0x040fe200000418ff */
[----:B------:R-:W-:Y:S05]  /*3220*/  MUFU.EX2 R161, R161 ;  /* 0x000000a100a17308 */ /* 0x000fea0000000800 */
[C---:B------:R-:W-:Y:S03]  /*3230*/  HMMA.16816.F32.BF16 R48, R112.reuse, R50, RZ ;  /* 0x000000327030723c */ /* 0x040fe600000418ff */
[----:B------:R-:W-:Y:S03]  /*3240*/  MUFU.EX2 R162, R162 ;  /* 0x000000a200a27308 */ /* 0x000fe60000000800 */
[C---:B------:R-:W-:Y:S05]  /*3250*/  HMMA.16816.F32.BF16 R56, R112.reuse, R58, RZ ;  /* 0x0000003a7038723c */ /* 0x040fea00000418ff */
[----:B------:R-:W3:Y:S01]  /*3260*/  MUFU.EX2 R163, R163 ;  /* 0x000000a300a37308 */ /* 0x000ee20000000800 */
[C---:B------:R-:W-:Y:S06]  /*3270*/  HMMA.16816.F32.BF16 R64, R112.reuse, R66, RZ ;  /* 0x000000427040723c */ /* 0x040fec00000418ff */
[C---:B------:R-:W-:Y:S01]  /*3280*/  HMMA.16816.F32.BF16 R72, R112.reuse, R74, RZ ;  /* 0x0000004a7048723c */ /* 0x040fe200000418ff */
[----:B------:R-:W-:Y:S05]  /*3290*/  MUFU.EX2 R164, R164 ;  /* 0x000000a400a47308 */ /* 0x000fea0000000800 */
[C---:B------:R-:W-:Y:S03]  /*32a0*/  HMMA.16816.F32.BF16 R80, R112.reuse, R82, RZ ;  /* 0x000000527050723c */ /* 0x040fe600000418ff */
[----:B------:R-:W5:Y:S03]  /*32b0*/  MUFU.EX2 R169, R169 ;  /* 0x000000a900a97308 */ /* 0x000f660000000800 */
[C---:B------:R-:W-:Y:S05]  /*32c0*/  HMMA.16816.F32.BF16 R88, R112.reuse, R90, RZ ;  /* 0x0000005a7058723c */ /* 0x040fea00000418ff */
[----:B------:R-:W-:Y:S01]  /*32d0*/  MUFU.EX2 R174, R174 ;  /* 0x000000ae00ae7308 */ /* 0x000fe20000000800 */
[C---:B------:R-:W-:Y:S06]  /*32e0*/  HMMA.16816.F32.BF16 R96, R112.reuse, R98, RZ ;  /* 0x000000627060723c */ /* 0x040fec00000418ff */
[C---:B------:R-:W-:Y:S01]  /*32f0*/  HMMA.16816.F32.BF16 R104, R112.reuse, R106, RZ ;  /* 0x0000006a7068723c */ /* 0x040fe200000418ff */
[----:B------:R-:W5:Y:S05]  /*3300*/  MUFU.EX2 R177, R177 ;  /* 0x000000b100b17308 */ /* 0x000f6a0000000800 */
[C---:B------:R-:W-:Y:S03]  /*3310*/  HMMA.16816.F32.BF16 R108, R112.reuse, R110, RZ ;  /* 0x0000006e706c723c */ /* 0x040fe600000418ff */
[----:B------:R-:W-:Y:S03]  /*3320*/  MUFU.EX2 R170, R170 ;  /* 0x000000aa00aa7308 */ /* 0x000fe60000000800 */
[C---:B-1----:R-:W-:Y:S05]  /*3330*/  HMMA.16816.F32.BF16 R116, R112.reuse, R16, RZ ;  /* 0x000000107074723c */ /* 0x042fea00000418ff */
[----:B------:R-:W-:Y:S01]  /*3340*/  MUFU.EX2 R223, R223 ;  /* 0x000000df00df7308 */ /* 0x000fe20000000800 */
[----:B------:R-:W-:Y:S01]  /*3350*/  HMMA.16816.F32.BF16 R112, R112, R18, RZ ;  /* 0x000000127070723c */ /* 0x000fe200000418ff */
[----:B------:R-:W1:Y:S05]  /*3360*/  LDSM.16.MT88.4 R16, [R192+0x14800] ;  /* 0x01480000c010783b */ /* 0x000e6a0000004200 */
[C---:B--2---:R-:W-:Y:S01]  /*3370*/  HMMA.16816.F32.BF16 R44, R136.reuse, R12, R44 ;  /* 0x0000000c882c723c */ /* 0x044fe2000004182c */
[----:B------:R-:W-:Y:S05]  /*3380*/  MUFU.EX2 R168, R168 ;  /* 0x000000a800a87308 */ /* 0x000fea0000000800 */
[C---:B------:R-:W-:Y:S01]  /*3390*/  HMMA.16816.F32.BF16 R48, R136.reuse, R14, R48 ;  /* 0x0000000e8830723c */ /* 0x040fe20000041830 */
[----:B------:R-:W2:Y:S02]  /*33a0*/  LDSM.16.MT88.4 R12, [R196+0x16800] ;  /* 0x01680000c40c783b */ /* 0x000ea40000004200 */
[----:B------:R-:W5:Y:S03]  /*33b0*/  MUFU.EX2 R171, R171 ;  /* 0x000000ab00ab7308 */ /* 0x000f660000000800 */
[C---:B------:R-:W-:Y:S05]  /*33c0*/  HMMA.16816.F32.BF16 R68, R136.reuse, R8, R68 ;  /* 0x000000088844723c */ /* 0x040fea0000041844 */
[----:B------:R-:W-:Y:S01]  /*33d0*/  MUFU.EX2 R167, R167 ;  /* 0x000000a700a77308 */ /* 0x000fe20000000800 */
[C---:B------:R-:W-:Y:S01]  /*33e0*/  HMMA.16816.F32.BF16 R72, R136.reuse, R10, R72 ;  /* 0x0000000a8848723c */ /* 0x040fe20000041848 */
[----:B------:R-:W4:Y:S05]  /*33f0*/  LDSM.16.MT88.4 R8, [R194+0x16800] ;  /* 0x01680000c208783b */ /* 0x000f2a0000004200 */
[C---:B------:R-:W-:Y:S01]  /*3400*/  HMMA.16816.F32.BF16 R76, R136.reuse, R4, R76 ;  /* 0x00000004884c723c */ /* 0x040fe2000004184c */
[----:B------:R-:W5:Y:S05]  /*3410*/  MUFU.EX2 R166, R166 ;  /* 0x000000a600a67308 */ /* 0x000f6a0000000800 */
[C---:B------:R-:W-:Y:S01]  /*3420*/  HMMA.16816.F32.BF16 R80, R136.reuse, R6, R80 ;  /* 0x000000068850723c */ /* 0x040fe20000041850 */
[----:B------:R-:W3:Y:S05]  /*3430*/  LDSM.16.MT88.4 R4, [R193+0x16800] ;  /* 0x01680000c104783b */ /* 0x000eea0000004200 */
[C---:B-1----:R-:W-:Y:S06]  /*3440*/  HMMA.16816.F32.BF16 R84, R136.reuse, R16, R84 ;  /* 0x000000108854723c */ /* 0x042fec0000041854 */
[C---:B------:R-:W-:Y:S01]  /*3450*/  HMMA.16816.F32.BF16 R88, R136.reuse, R18, R88 ;  /* 0x000000128858723c */ /* 0x040fe20000041858 */
[----:B------:R-:W1:Y:S05]  /*3460*/  LDSM.16.MT88.4 R16, [R193+0x13000] ;  /* 0x01300000c110783b */ /* 0x000e6a0000004200 */
[C---:B------:R-:W-:Y:S06]  /*3470*/  HMMA.16816.F32.BF16 R52, R136.reuse, R24, R52 ;  /* 0x000000188834723c */ /* 0x040fec0000041834 */
[C---:B------:R-:W-:Y:S01]  /*3480*/  HMMA.16816.F32.BF16 R56, R136.reuse, R26, R56 ;  /* 0x0000001a8838723c */ /* 0x040fe20000041838 */
[----:B------:R-:W1:Y:S05]  /*3490*/  LDSM.16.MT88.4 R24, [R196+0x13000] ;  /* 0x01300000c418783b */ /* 0x000e6a0000004200 */
[C---:B------:R-:W-:Y:S06]  /*34a0*/  HMMA.16816.F32.BF16 R60, R136.reuse, R20, R60 ;  /* 0x00000014883c723c */ /* 0x040fec000004183c */
[C---:B------:R-:W-:Y:S01]  /*34b0*/  HMMA.16816.F32.BF16 R64, R136.reuse, R22, R64 ;  /* 0x000000168840723c */ /* 0x040fe20000041840 */
[----:B------:R-:W1:Y:S05]  /*34c0*/  LDSM.16.MT88.4 R20, [R196+0x15000] ;  /* 0x01500000c414783b */ /* 0x000e6a0000004200 */
[C---:B--2---:R-:W-:Y:S06]  /*34d0*/  HMMA.16816.F32.BF16 R92, R136.reuse, R12, R92 ;  /* 0x0000000c885c723c */ /* 0x044fec000004185c */
[C---:B------:R-:W-:Y:S01]  /*34e0*/  HMMA.16816.F32.BF16 R96, R136.reuse, R14, R96 ;  /* 0x0000000e8860723c */ /* 0x040fe20000041860 */
[----:B------:R-:W2:Y:S05]  /*34f0*/  LDSM.16.MT88.4 R12, [R194+0x15000] ;  /* 0x01500000c20c783b */ /* 0x000eaa0000004200 */
[C---:B----4-:R-:W-:Y:S06]  /*3500*/  HMMA.16816.F32.BF16 R100, R136.reuse, R8, R100 ;  /* 0x000000088864723c */ /* 0x050fec0000041864 */
[C---:B------:R-:W-:Y:S01]  /*3510*/  HMMA.16816.F32.BF16 R104, R136.reuse, R10, R104 ;  /* 0x0000000a8868723c */ /* 0x040fe20000041868 */
[----:B------:R-:W4:Y:S05]  /*3520*/  LDSM.16.MT88.4 R8, [R193+0x15000] ;  /* 0x01500000c108783b */ /* 0x000f2a0000004200 */
[C---:B---3--:R-:W-:Y:S06]  /*3530*/  HMMA.16816.F32.BF16 R120, R136.reuse, R4, R120 ;  /* 0x000000048878723c */ /* 0x048fec0000041878 */
[----:B------:R-:W-:Y:S01]  /*3540*/  HMMA.16816.F32.BF16 R108, R136, R6, R108 ;  /* 0x00000006886c723c */ /* 0x000fe2000004186c */
[----:B------:R-:W-:-:S02]  /*3550*/  F2FP.BF16.F32.PACK_AB R4, R159, R158 ;  /* 0x0000009e9f04723e */ /* 0x000fc400000010ff */
[----:B------:R-:W-:-:S03]  /*3560*/  F2FP.BF16.F32.PACK_AB R5, R163, R162 ;  /* 0x000000a2a305723e */ /* 0x000fc600000010ff */
[----:B------:R-:W-:Y:S01]  /*3570*/  HMMA.16816.F32.BF16 R128, R136, R32, R128 ;  /* 0x000000208880723c */ /* 0x000fe20000041880 */
[----:B------:R-:W-:Y:S02]  /*3580*/  F2FP.BF16.F32.PACK_AB R6, R161, R160 ;  /* 0x000000a0a106723e */ /* 0x000fe400000010ff */
[----:B-----5:R-:W-:-:S03]  /*3590*/  F2FP.BF16.F32.PACK_AB R7, R169, R164 ;  /* 0x000000a4a907723e */ /* 0x020fc600000010ff */
[----:B------:R-:W-:Y:S01]  /*35a0*/  HMMA.16816.F32.BF16 R124, R136, R34, R124 ;  /* 0x00000022887c723c */ /* 0x000fe2000004187c */
[----:B------:R-:W-:Y:S05]  /*35b0*/  LDSM.16.MT88.4 R32, [R194+0x13000] ;  /* 0x01300000c220783b */ /* 0x000fea0000004200 */
[C---:B-1----:R-:W-:Y:S06]  /*35c0*/  HMMA.16816.F32.BF16 R44, R4.reuse, R16, R44 ;  /* 0x00000010042c723c */ /* 0x042fec000004182c */
[----:B------:R-:W-:Y:S01]  /*35d0*/  HMMA.16816.F32.BF16 R48, R4, R18, R48 ;  /* 0x000000120430723c */ /* 0x000fe20000041830 */
[----:B------:R-:W1:Y:S05]  /*35e0*/  LDSM.16.MT88.4 R16, [R196+0x17000] ;  /* 0x01700000c410783b */ /* 0x000e6a0000004200 */
[C---:B------:R-:W-:Y:S06]  /*35f0*/  HMMA.16816.F32.BF16 R36, R136.reuse, R28, R36 ;  /* 0x0000001c8824723c */ /* 0x040fec0000041824 */
[----:B------:R-:W-:Y:S01]  /*3600*/  HMMA.16816.F32.BF16 R40, R136, R30, R40 ;  /* 0x0000001e8828723c */ /* 0x000fe20000041828 */
[----:B------:R-:W3:Y:S05]  /*3610*/  LDSM.16.MT88.4 R28, [R192+0x13000] ;  /* 0x01300000c01c783b */ /* 0x000eea0000004200 */
[C---:B------:R-:W-:Y:S06]  /*3620*/  HMMA.16816.F32.BF16 R128, R4.reuse, R24, R128 ;  /* 0x000000180480723c */ /* 0x040fec0000041880 */
[C---:B------:R-:W-:Y:S01]  /*3630*/  HMMA.16816.F32.BF16 R124, R4.reuse, R26, R124 ;  /* 0x0000001a047c723c */ /* 0x040fe2000004187c */
[----:B------:R-:W5:Y:S05]  /*3640*/  LDSM.16.MT88.4 R24, [R192+0x15000] ;  /* 0x01500000c018783b */ /* 0x000f6a0000004200 */
[C---:B------:R-:W-:Y:S06]  /*3650*/  HMMA.16816.F32.BF16 R60, R4.reuse, R20, R60 ;  /* 0x00000014043c723c */ /* 0x040fec000004183c */
[C---:B------:R-:W-:Y:S01]  /*3660*/  HMMA.16816.F32.BF16 R64, R4.reuse, R22, R64 ;  /* 0x000000160440723c */ /* 0x040fe20000041840 */
[----:B------:R-:W-:Y:S05]  /*3670*/  LDSM.16.MT88.4 R20, [R192+0x17000] ;  /* 0x01700000c014783b */ /* 0x000fea0000004200 */
[C---:B--2---:R-:W-:Y:S06]  /*3680*/  HMMA.16816.F32.BF16 R68, R4.reuse, R12, R68 ;  /* 0x0000000c0444723c */ /* 0x044fec0000041844 */
[C---:B------:R-:W-:Y:S01]  /*3690*/  HMMA.16816.F32.BF16 R72, R4.reuse, R14, R72 ;  /* 0x0000000e0448723c */ /* 0x040fe20000041848 */
[----:B------:R-:W2:Y:S05]  /*36a0*/  LDSM.16.MT88.4 R12, [R194+0x17000] ;  /* 0x01700000c20c783b */ /* 0x000eaa0000004200 */
[C---:B----4-:R-:W-:Y:S06]  /*36b0*/  HMMA.16816.F32.BF16 R76, R4.reuse, R8, R76 ;  /* 0x00000008044c723c */ /* 0x050fec000004184c */
[C---:B------:R-:W-:Y:S01]  /*36c0*/  HMMA.16816.F32.BF16 R80, R4.reuse, R10, R80 ;  /* 0x0000000a0450723c */ /* 0x040fe20000041850 */
[----:B------:R-:W4:Y:S05]  /*36d0*/  LDSM.16.MT88.4 R8, [R193+0x17000] ;  /* 0x01700000c108783b */ /* 0x000f2a0000004200 */
[C---:B-1----:R-:W-:Y:S06]  /*36e0*/  HMMA.16816.F32.BF16 R92, R4.reuse, R16, R92 ;  /* 0x00000010045c723c */ /* 0x042fec000004185c */
[----:B------:R-:W-:Y:S01]  /*36f0*/  HMMA.16816.F32.BF16 R96, R4, R18, R96 ;  /* 0x000000120460723c */ /* 0x000fe20000041860 */
[----:B------:R-:W1:Y:S05]  /*3700*/  LDSM.16.MT88.4 R16, [R196+0x13800] ;  /* 0x01380000c410783b */ /* 0x000e6a0000004200 */
[C---:B------:R-:W-:Y:S06]  /*3710*/  HMMA.16816.F32.BF16 R116, R136.reuse, R140, R116 ;  /* 0x0000008c8874723c */ /* 0x040fec0000041874 */
[----:B------:R-:W-:Y:S01]  /*3720*/  HMMA.16816.F32.BF16 R112, R136, R142, R112 ;  /* 0x0000008e8870723c */ /* 0x000fe20000041870 */
[----:B------:R-:W-:Y:S04]  /*3730*/  LDSM.16.MT88.4 R140, [R194+0x13800] ;  /* 0x01380000c28c783b */ /* 0x000fe80000004200 */
[----:B------:R-:W-:Y:S01]  /*3740*/  LDSM.16.MT88.4 R136, [R193+0x13800] ;  /* 0x01380000c188783b */ /* 0x000fe20000004200 */
[C---:B------:R-:W-:Y:S06]  /*3750*/  HMMA.16816.F32.BF16 R36, R4.reuse, R32, R36 ;  /* 0x000000200424723c */ /* 0x040fec0000041824 */
[C---:B------:R-:W-:Y:S01]  /*3760*/  HMMA.16816.F32.BF16 R40, R4.reuse, R34, R40 ;  /* 0x000000220428723c */ /* 0x040fe20000041828 */
[----:B------:R-:W-:Y:S05]  /*3770*/  LDSM.16.MT88.4 R32, [R196+0x15800] ;  /* 0x01580000c420783b */ /* 0x000fea0000004200 */
[C---:B---3--:R-:W-:Y:S06]  /*3780*/  HMMA.16816.F32.BF16 R52, R4.reuse, R28, R52 ;  /* 0x0000001c0434723c */ /* 0x048fec0000041834 */
[C---:B------:R-:W-:Y:S01]  /*3790*/  HMMA.16816.F32.BF16 R56, R4.reuse, R30, R56 ;  /* 0x0000001e0438723c */ /* 0x040fe20000041838 */
[----:B------:R-:W-:Y:S05]  /*37a0*/  LDSM.16.MT88.4 R28, [R194+0x15800] ;  /* 0x01580000c21c783b */ /* 0x000fea0000004200 */
[C---:B-----5:R-:W-:Y:S06]  /*37b0*/  HMMA.16816.F32.BF16 R84, R4.reuse, R24, R84 ;  /* 0x000000180454723c */ /* 0x060fec0000041854 */
[C---:B------:R-:W-:Y:S01]  /*37c0*/  HMMA.16816.F32.BF16 R88, R4.reuse, R26, R88 ;  /* 0x0000001a0458723c */ /* 0x040fe20000041858 */
[----:B------:R-:W-:Y:S05]  /*37d0*/  LDSM.16.MT88.4 R24, [R193+0x15800] ;  /* 0x01580000c118783b */ /* 0x000fea0000004200 */
[C---:B--2---:R-:W-:Y:S06]  /*37e0*/  HMMA.16816.F32.BF16 R100, R4.reuse, R12, R100 ;  /* 0x0000000c0464723c */ /* 0x044fec0000041864 */
[C---:B------:R-:W-:Y:S01]  /*37f0*/  HMMA.16816.F32.BF16 R104, R4.reuse, R14, R104 ;  /* 0x0000000e0468723c */ /* 0x040fe20000041868 */
[----:B------:R-:W2:Y:S05]  /*3800*/  LDSM.16.MT88.4 R12, [R192+0x13800] ;  /* 0x01380000c00c783b */ /* 0x000eaa0000004200 */
[C---:B----4-:R-:W-:Y:S06]  /*3810*/  HMMA.16816.F32.BF16 R120, R4.reuse, R8, R120 ;  /* 0x000000080478723c */ /* 0x050fec0000041878 */
[C---:B------:R-:W-:Y:S01]  /*3820*/  HMMA.16816.F32.BF16 R108, R4.reuse, R10, R108 ;  /* 0x0000000a046c723c */ /* 0x040fe2000004186c */
[----:B------:R-:W3:Y:S05]  /*3830*/  LDSM.16.MT88.4 R8, [R192+0x15800] ;  /* 0x01580000c008783b */ /* 0x000eea0000004200 */
[C---:B------:R-:W-:Y:S06]  /*3840*/  HMMA.16816.F32.BF16 R116, R4.reuse, R20, R116 ;  /* 0x000000140474723c */ /* 0x040fec0000041874 */
[----:B------:R-:W-:Y:S01]  /*3850*/  HMMA.16816.F32.BF16 R112, R4, R22, R112 ;  /* 0x000000160470723c */ /* 0x000fe20000041870 */
[----:B------:R-:W-:Y:S06]  /*3860*/  LDSM.16.MT88.4 R20, [R196+0x17800] ;  /* 0x01780000c414783b */ /* 0x000fec0000004200 */
[----:B------:R-:W-:-:S02]  /*3870*/  F2FP.BF16.F32.PACK_AB R4, R177, R174 ;  /* 0x000000aeb104723e */ /* 0x000fc400000010ff */
[----:B------:R-:W-:Y:S02]  /*3880*/  F2FP.BF16.F32.PACK_AB R5, R171, R168 ;  /* 0x000000a8ab05723e */ /* 0x000fe400000010ff */
[----:B------:R-:W-:Y:S02]  /*3890*/  F2FP.BF16.F32.PACK_AB R6, R223, R170 ;  /* 0x000000aadf06723e */ /* 0x000fe400000010ff */
[----:B------:R-:W-:-:S07]  /*38a0*/  F2FP.BF16.F32.PACK_AB R7, R166, R167 ;  /* 0x000000a7a607723e */ /* 0x000fce00000010ff */
[C---:B-1----:R-:W-:Y:S06]  /*38b0*/  HMMA.16816.F32.BF16 R128, R4.reuse, R16, R128 ;  /* 0x000000100480723c */ /* 0x042fec0000041880 */
[C---:B------:R-:W-:Y:S01]  /*38c0*/  HMMA.16816.F32.BF16 R124, R4.reuse, R18, R124 ;  /* 0x00000012047c723c */ /* 0x040fe2000004187c */
[----:B------:R-:W1:Y:S05]  /*38d0*/  LDSM.16.MT88.4 R16, [R194+0x17800] ;  /* 0x01780000c210783b */ /* 0x000e6a0000004200 */
[C---:B--2---:R-:W-:Y:S06]  /*38e0*/  HMMA.16816.F32.BF16 R52, R4.reuse, R12, R52 ;  /* 0x0000000c0434723c */ /* 0x044fec0000041834 */
[C---:B------:R-:W-:Y:S01]  /*38f0*/  HMMA.16816.F32.BF16 R56, R4.reuse, R14, R56 ;  /* 0x0000000e0438723c */ /* 0x040fe20000041838 */
[----:B------:R-:W2:Y:S05]  /*3900*/  LDSM.16.MT88.4 R12, [R193+0x17800] ;  /* 0x01780000c10c783b */ /* 0x000eaa0000004200 */
[C---:B---3--:R-:W-:Y:S06]  /*3910*/  HMMA.16816.F32.BF16 R84, R4.reuse, R8, R84 ;  /* 0x000000080454723c */ /* 0x048fec0000041854 */
[C---:B------:R-:W-:Y:S01]  /*3920*/  HMMA.16816.F32.BF16 R88, R4.reuse, R10, R88 ;  /* 0x0000000a0458723c */ /* 0x040fe20000041858 */
[----:B------:R-:W3:Y:S05]  /*3930*/  LDSM.16.MT88.4 R8, [R192+0x17800] ;  /* 0x01780000c008783b */ /* 0x000eea0000004200 */
[C---:B------:R-:W-:Y:S06]  /*3940*/  HMMA.16816.F32.BF16 R36, R4.reuse, R140, R36 ;  /* 0x0000008c0424723c */ /* 0x040fec0000041824 */
[C---:B------:R-:W-:Y:S06]  /*3950*/  HMMA.16816.F32.BF16 R40, R4.reuse, R142, R40 ;  /* 0x0000008e0428723c */ /* 0x040fec0000041828 */
[C---:B-1----:R-:W-:Y:S06]  /*3960*/  HMMA.16816.F32.BF16 R100, R4.reuse, R16, R100 ;  /* 0x000000100464723c */ /* 0x042fec0000041864 */
[----:B------:R-:W-:Y:S01]  /*3970*/  HMMA.16816.F32.BF16 R104, R4, R18, R104 ;  /* 0x000000120468723c */ /* 0x000fe20000041868 */
[----:B------:R-:W-:-:S04]  /*3980*/  FADD.FTZ R17, R145, R148 ;  /* 0x0000009491117221 */ /* 0x000fc80000010000 */
[----:B------:R-:W-:Y:S01]  /*3990*/  FADD.FTZ R17, R144, R17 ;  /* 0x0000001190117221 */ /* 0x000fe20000010000 */
[C---:B------:R-:W-:Y:S01]  /*39a0*/  HMMA.16816.F32.BF16 R44, R4.reuse, R136, R44 ;  /* 0x00000088042c723c */ /* 0x040fe2000004182c */
[----:B------:R-:W-:Y:S02]  /*39b0*/  FADD.FTZ R19, R133, R146 ;  /* 0x0000009285137221 */ /* 0x000fe40000010000 */
[----:B------:R-:W-:Y:S02]  /*39c0*/  FADD.FTZ R158, R158, R17 ;  /* 0x000000119e9e7221 */ /* 0x000fe40000010000 */
[----:B------:R-:W-:Y:S01]  /*39d0*/  FADD.FTZ R19, R0, R19 ;  /* 0x0000001300137221 */ /* 0x000fe20000010000 */
[----:B------:R-:W-:Y:S01]  /*39e0*/  HMMA.16816.F32.BF16 R48, R4, R138, R48 ;  /* 0x0000008a0430723c */ /* 0x000fe20000041830 */
[----:B------:R-:W-:Y:S02]  /*39f0*/  FADD.FTZ R159, R159, R158 ;  /* 0x0000009e9f9f7221 */ /* 0x000fe40000010000 */
[----:B------:R-:W-:-:S02]  /*3a00*/  FADD.FTZ R162, R162, R19 ;  /* 0x00000013a2a27221 */ /* 0x000fc40000010000 */
        /* <DEDUP_REMOVED lines=15> */
[----:B------:R-:W-:-:S03]  /*3b00*/  FADD.FTZ R167, R167, R0 ;  /* 0x00000000a7a77221 */ /* 0x000fc60000010000 */
[----:B------:R-:W-:Y:S01]  /*3b10*/  HMMA.16816.F32.BF16 R76, R4, R24, R76 ;  /* 0x00000018044c723c */ /* 0x000fe2000004184c */
[----:B------:R-:W-:-:S05]  /*3b20*/  FADD.FTZ R221, R166, R167 ;  /* 0x000000a7a6dd7221 */ /* 0x000fca0000010000 */
[C---:B------:R-:W-:Y:S06]  /*3b30*/  HMMA.16816.F32.BF16 R80, R4.reuse, R26, R80 ;  /* 0x0000001a0450723c */ /* 0x040fec0000041850 */
[C---:B------:R-:W-:Y:S06]  /*3b40*/  HMMA.16816.F32.BF16 R92, R4.reuse, R20, R92 ;  /* 0x00000014045c723c */ /* 0x040fec000004185c */
[C---:B------:R-:W-:Y:S06]  /*3b50*/  HMMA.16816.F32.BF16 R96, R4.reuse, R22, R96 ;  /* 0x000000160460723c */ /* 0x040fec0000041860 */
[C---:B--2---:R-:W-:Y:S06]  /*3b60*/  HMMA.16816.F32.BF16 R120, R4.reuse, R12, R120 ;  /* 0x0000000c0478723c */ /* 0x044fec0000041878 */
[C---:B------:R-:W-:Y:S06]  /*3b70*/  HMMA.16816.F32.BF16 R108, R4.reuse, R14, R108 ;  /* 0x0000000e046c723c */ /* 0x040fec000004186c */
[C---:B---3--:R-:W-:Y:S06]  /*3b80*/  HMMA.16816.F32.BF16 R116, R4.reuse, R8, R116 ;  /* 0x000000080474723c */ /* 0x048fec0000041874 */
[----:B------:R-:W-:Y:S01]  /*3b90*/  HMMA.16816.F32.BF16 R112, R4, R10, R112 ;  /* 0x0000000a0470723c */ /* 0x000fe20000041870 */
[----:B------:R-:W-:-:S08]  /*3ba0*/  NOP ;  /* 0x0000000000007918 */ /* 0x000fd00000000000 */
[----:B------:R-:W-:-:S15]  /*3bb0*/  @!P0 BRA `(.L_x_6) ;  /* 0x0000002400c48947 */ /* 0x000fde0003800000 */
[C---:B------:R-:W-:Y:S01]  /*3bc0*/  SHF.L.U64.HI R211, R134.reuse, 0x6, R135 ;  /* 0x0000000686d37819 */ /* 0x040fe20000010287 */
[----:B------:R-:W-:Y:S01]  /*3bd0*/  IMAD.SHL.U32 R218, R134, 0x40, RZ ;  /* 0x0000004086da7824 */ /* 0x000fe200078e00ff */
[----:B------:R-:W-:Y:S01]  /*3be0*/  LEA.HI.SX32 R219, R2, 0xfffffffe, 0x1a ;  /* 0xfffffffe02db7811 */ /* 0x000fe200078fd2ff */
[----:B------:R-:W-:Y:S01]  /*3bf0*/  IMAD.MOV.U32 R133, RZ, RZ, R132 ;  /* 0x000000ffff857224 */ /* 0x000fe200078e0084 */
[----:B------:R-:W-:Y:S01]  /*3c00*/  MOV R0, R3 ;  /* 0x0000000300007202 */ /* 0x000fe20000000f00 */
[----:B------:R-:W-:Y:S01]  /*3c10*/  ULDC UR4, c[0x0][0x2ec] ;  /* 0x0000bb0000047ab9 */ /* 0x000fe20000000800 */
[----:B------:R-:W-:Y:S01]  /*3c20*/  ULDC.64 UR12, c[0x0][0x250] ;  /* 0x00009400000c7ab9 */ /* 0x000fe20000000a00 */
[----:B------:R-:W-:Y:S01]  /*3c30*/  ULDC.64 UR6, c[0x0][0x218] ;  /* 0x0000860000067ab9 */ /* 0x000fe20000000a00 */
[----:B------:R-:W-:Y:S01]  /*3c40*/  ULDC.64 UR8, c[0x0][0x248] ;  /* 0x0000920000087ab9 */ /* 0x000fe20000000a00 */
[----:B------:R-:W-:Y:S01]  /*3c50*/  ULDC.64 UR10, c[0x0][0x220] ;  /* 0x00008800000a7ab9 */ /* 0x000fe20000000a00 */
[----:B------:R-:W-:Y:S05]  /*3c60*/  BRA `(.L_x_7) ;  /* 0x00000000005c7947 */ /* 0x000fea0003800000 */
.L_x_9:
[----:B------:R-:W-:Y:S04]  /*3c70*/  VIADD R132, R219, 0xffffffff ;  /* 0xffffffffdb847836 */ /* 0x000fe80000000000 */
[C---:B------:R-:W-:Y:S01]  /*3c80*/  IMAD.WIDE.U32 R134, R132.reuse, UR8, RZ ;  /* 0x0000000884867c25 */ /* 0x040fe2000f8e00ff */
[----:B------:R-:W-:Y:S05]  /*3c90*/  SHF.R.S32.HI R3, RZ, 0x1f, R132 ;  /* 0x0000001fff037819 */ /* 0x000fea0000011484 */
[----:B------:R-:W-:Y:S04]  /*3ca0*/  IMAD R3, R3, UR8, RZ ;  /* 0x0000000803037c24 */ /* 0x000fe8000f8e02ff */
[----:B------:R-:W-:Y:S01]  /*3cb0*/  IMAD R3, R132, UR9, R3 ;  /* 0x0000000984037c24 */ /* 0x000fe2000f8e0203 */
[----:B------:R-:W-:Y:S03]  /*3cc0*/  LEA R132, P1, R134, R214, 0x6 ;  /* 0x000000d686847211 */ /* 0x000fe600078230ff */
[----:B------:R-:W-:Y:S01]  /*3cd0*/  IMAD.IADD R3, R135, 0x1, R3 ;  /* 0x0000000187037824 */ /* 0x000fe200078e0203 */
[----:B------:R-:W-:Y:S04]  /*3ce0*/  LEA R136, P2, R132, UR6, 0x1 ;  /* 0x0000000684887c11 */ /* 0x000fe8000f8408ff */
[----:B------:R-:W-:Y:S02]  /*3cf0*/  LEA.HI.X R3, R134, R217, R3, 0x6, P1 ;  /* 0x000000d986037211 */ /* 0x000fe400008f3403 */
[----:B------:R-:W-:Y:S02]  /*3d00*/  IADD3 R134, P1, R206, R136, RZ ;  /* 0x00000088ce867210 */ /* 0x000fe40007f3e0ff */
[----:B------:R-:W-:Y:S05]  /*3d10*/  LEA.HI.X R137, R132, UR7, R3, 0x1, P2 ;  /* 0x0000000784897c11 */ /* 0x000fea00090f0c03 */
[----:B------:R-:W-:Y:S01]  /*3d20*/  @!PT LDS RZ, [RZ] ;  /* 0x00000000fffff984 */ /* 0x000fe20000000800 */
[----:B------:R-:W-:Y:S01]  /*3d30*/  @!PT LDS RZ, [RZ] ;  /* 0x00000000fffff984 */ /* 0x000fe20000000800 */
[----:B------:R-:W-:Y:S01]  /*3d40*/  @!PT LDS RZ, [RZ] ;  /* 0x00000000fffff984 */ /* 0x000fe20000000800 */
[----:B------:R1:W-:Y:S01]  /*3d50*/  LDGSTS.E.BYPASS.LTC128B.128 [R209+0xc000], desc[UR14][R136.64] ;  /* 0x0c00000088d17fae */ /* 0x0003e2000b901d4e */
[----:B------:R-:W-:Y:S03]  /*3d60*/  IMAD.X R135, R205, 0x1, R137, P1 ;  /* 0x00000001cd877824 */ /* 0x000fe600008e0689 */
[----:B------:R1:W-:Y:S04]  /*3d70*/  LDGSTS.E.BYPASS.LTC128B.128 [R209+0xe000], desc[UR14][R136.64+0x80] ;  /* 0x0e00008088d17fae */ /* 0x0003e8000b901d4e */
[----:B------:R1:W-:Y:S04]  /*3d80*/  LDGSTS.E.BYPASS.LTC128B.128 [R209+0x10000], desc[UR14][R136.64+0x100] ;  /* 0x1000010088d17fae */ /* 0x0003e8000b901d4e */
[----:B------:R1:W-:Y:S04]  /*3d90*/  LDGSTS.E.BYPASS.LTC128B.128 [R209+0xd000], desc[UR14][R134.64] ;  /* 0x0d00000086d17fae */ /* 0x0003e8000b901d4e */
[----:B------:R1:W-:Y:S04]  /*3da0*/  LDGSTS.E.BYPASS.LTC128B.128 [R209+0xf000], desc[UR14][R134.64+0x80] ;  /* 0x0f00008086d17fae */ /* 0x0003e8000b901d4e */
[----:B------:R1:W-:Y:S04]  /*3db0*/  LDGSTS.E.BYPASS.LTC128B.128 [R209+0x11000], desc[UR14][R134.64+0x100] ;  /* 0x1100010086d17fae */ /* 0x0003e8000b901d4e */
[----:B------:R-:W0:Y:S01]  /*3dc0*/  LDGDEPBAR ;  /* 0x00000000000079af */ /* 0x000e220000000000 */
[----:B------:R-:W-:Y:S05]  /*3dd0*/  BRA `(.L_x_8) ;  /* 0x0000000c00587947 */ /* 0x000fea0003800000 */
.L_x_7:
[----:B------:R-:W-:Y:S01]  /*3de0*/  SHF.R.S32.HI R2, RZ, 0x1f, R219 ;  /* 0x0000001fff027819 */ /* 0x000fe200000114db */
[----:B------:R-:W-:Y:S04]  /*3df0*/  DEPBAR.LE SB0, 0x0 ;  /* 0x000080000000791a */ /* 0x000fe80000000000 */
[----:B------:R-:W-:Y:S01]  /*3e00*/  BAR.SYNC.DEFER_BLOCKING 0x0 ;  /* 0x0000000000007b1d */ /* 0x000fe20000010000 */
[----:B------:R-:W-:Y:S02]  /*3e10*/  IMAD R2, R2, UR12, RZ ;  /* 0x0000000c02027c24 */ /* 0x000fe4000f8e02ff */
[C---:B------:R-:W-:Y:S04]  /*3e20*/  IMAD.WIDE.U32 R134, R219.reuse, UR12, RZ ;  /* 0x0000000cdb867c25 */ /* 0x040fe8000f8e00ff */
[----:B------:R-:W-:Y:S01]  /*3e30*/  IMAD R2, R219, UR13, R2 ;  /* 0x0000000ddb027c24 */ /* 0x000fe2000f8e0202 */
[C---:B------:R-:W-:Y:S03]  /*3e40*/  LEA R3, P0, R134.reuse, R212, 0x6 ;  /* 0x000000d486037211 */ /* 0x040fe600078030ff */
[----:B------:R-:W-:Y:S01]  /*3e50*/  IMAD.IADD R2, R135, 0x1, R2 ;  /* 0x0000000187027824 */ /* 0x000fe200078e0202 */
[C---:B------:R-:W-:Y:S04]  /*3e60*/  LEA R224, P1, R3.reuse, UR10, 0x1 ;  /* 0x0000000a03e07c11 */ /* 0x040fe8000f8208ff */
[----:B------:R-:W-:Y:S02]  /*3e70*/  LEA.HI.X R2, R134, R203, R2, 0x6, P0 ;  /* 0x000000cb86027211 */ /* 0x000fe400000f3402 */
[----:B------:R-:W-:Y:S02]  /*3e80*/  IADD3 R134, P0, R218, R224, RZ ;  /* 0x000000e0da867210 */ /* 0x000fe40007f1e0ff */
[----:B------:R-:W-:Y:S05]  /*3e90*/  LEA.HI.X R225, R3, UR11, R2, 0x1, P1 ;  /* 0x0000000b03e17c11 */ /* 0x000fea00088f0c02 */
[----:B------:R-:W-:Y:S01]  /*3ea0*/  @!PT LDS RZ, [RZ] ;  /* 0x00000000fffff984 */ /* 0x000fe20000000800 */
[----:B------:R-:W-:Y:S01]  /*3eb0*/  @!PT LDS RZ, [RZ] ;  /* 0x00000000fffff984 */ /* 0x000fe20000000800 */
[----:B------:R-:W-:Y:S01]  /*3ec0*/  @!PT LDS RZ, [RZ] ;  /* 0x00000000fffff984 */ /* 0x000fe20000000800 */
[----:B------:R-:W-:Y:S01]  /*3ed0*/  LDGSTS.E.BYPASS.LTC128B.128 [R209+0x12000], desc[UR14][R224.64] ;  /* 0x12000000e0d17fae */ /* 0x000fe2000b901d4e */
[----:B------:R-:W-:Y:S01]  /*3ee0*/  IMAD.X R135, R211, 0x1, R225, P0 ;  /* 0x00000001d3877824 */ /* 0x000fe200000e06e1 */
[----:B------:R-:W-:Y:S02]  /*3ef0*/  ISETP.GT.AND P0, PT, R219, RZ, PT ;  /* 0x000000ffdb00720c */ /* 0x000fe40003f04270 */
[----:B------:R-:W-:Y:S04]  /*3f00*/  LDGSTS.E.BYPASS.LTC128B.128 [R209+0x14000], desc[UR14][R224.64+0x80] ;  /* 0x14000080e0d17fae */ /* 0x000fe8000b901d4e */
[----:B------:R-:W-:Y:S04]  /*3f10*/  LDGSTS.E.BYPASS.LTC128B.128 [R209+0x16000], desc[UR14][R224.64+0x100] ;  /* 0x16000100e0d17fae */ /* 0x000fe8000b901d4e */
[----:B------:R-:W-:Y:S04]  /*3f20*/  LDGSTS.E.BYPASS.LTC128B.128 [R209+0x13000], desc[UR14][R134.64] ;  /* 0x1300000086d17fae */ /* 0x000fe8000b901d4e */
[----:B------:R-:W-:Y:S04]  /*3f30*/  LDGSTS.E.BYPASS.LTC128B.128 [R209+0x15000], desc[UR14][R134.64+0x80] ;  /* 0x1500008086d17fae */ /* 0x000fe8000b901d4e */
[----:B------:R1:W-:Y:S04]  /*3f40*/  LDGSTS.E.BYPASS.LTC128B.128 [R209+0x17000], desc[UR14][R134.64+0x100] ;  /* 0x1700010086d17fae */ /* 0x0003e8000b901d4e */
[----:B------:R-:W-:Y:S04]  /*3f50*/  LDSM.16.M88.4 R136, [R202] ;  /* 0x00000000ca88783b */ /* 0x000fe80000000200 */
[----:B------:R-:W2:Y:S04]  /*3f60*/  LDSM.16.M88.4 R140, [R201+0xc000] ;  /* 0x00c00000c98c783b */ /* 0x000ea80000000200 */
[----:B------:R-:W3:Y:S04]  /*3f70*/  LDSM.16.M88.4 R144, [R201+0xc800] ;  /* 0x00c80000c990783b */ /* 0x000ee80000000200 */
[----:B------:R-:W4:Y:S04]  /*3f80*/  LDSM.16.M88.4 R148, [R201+0xd000] ;  /* 0x00d00000c994783b */ /* 0x000f280000000200 */
[----:B------:R-:W5:Y:S04]  /*3f90*/  LDSM.16.M88.4 R152, [R201+0xd800] ;  /* 0x00d80000c998783b */ /* 0x000f680000000200 */
[----:B------:R-:W0:Y:S04]  /*3fa0*/  LDGDEPBAR ;  /* 0x00000000000079af */ /* 0x000e280000000000 */
[----:B------:R-:W-:Y:S04]  /*3fb0*/  LDSM.16.M88.4 R156, [R200] ;  /* 0x00000000c89c783b */ /* 0x000fe80000000200 */
[----:B------:R-:W1:Y:S04]  /*3fc0*/  LDSM.16.M88.4 R160, [R199] ;  /* 0x00000000c7a0783b */ /* 0x000e680000000200 */
[----:B------:R-:W1:Y:S04]  /*3fd0*/  LDSM.16.M88.4 R164, [R191] ;  /* 0x00000000bfa4783b */ /* 0x000e680000000200 */
[----:B------:R-:W1:Y:S04]  /*3fe0*/  LDSM.16.M88.4 R168, [R190] ;  /* 0x00000000bea8783b */ /* 0x000e680000000200 */
[----:B------:R-:W-:Y:S01]  /*3ff0*/  LDSM.16.M88.4 R172, [R195+0xc000] ;  /* 0x00c00000c3ac783b */ /* 0x000fe20000000200 */
[C---:B--2---:R-:W-:Y:S03]  /*4000*/  HMMA.16816.F32.BF16 R4, R136.reuse, R140, RZ ;  /* 0x0000008c8804723c */ /* 0x044fe600000418ff */
[----:B------:R-:W-:Y:S03]  /*4010*/  LDSM.16.M88.4 R176, [R195+0xc800] ;  /* 0x00c80000c3b0783b */ /* 0x000fe60000000200 */
[C---:B------:R-:W-:Y:S01]  /*4020*/  HMMA.16816.F32.BF16 R8, R136.reuse, R142, RZ ;  /* 0x0000008e8808723c */ /* 0x040fe200000418ff */
[----:B------:R-:W2:Y:S05]  /*4030*/  LDSM.16.M88.4 R140, [R189] ;  /* 0x00000000bd8c783b */ /* 0x000eaa0000000200 */
[C---:B---3--:R-:W-:Y:S06]  /*4040*/  HMMA.16816.F32.BF16 R12, R136.reuse, R144, RZ ;  /* 0x00000090880c723c */ /* 0x048fec00000418ff */
[C---:B------:R-:W-:Y:S01]  /*4050*/  HMMA.16816.F32.BF16 R16, R136.reuse, R146, RZ ;  /* 0x000000928810723c */ /* 0x040fe200000418ff */
[----:B------:R-:W3:Y:S05]  /*4060*/  LDSM.16.M88.4 R144, [R198] ;  /* 0x00000000c690783b */ /* 0x000eea0000000200 */
[C---:B----4-:R-:W-:Y:S06]  /*4070*/  HMMA.16816.F32.BF16 R20, R136.reuse, R148, RZ ;  /* 0x000000948814723c */ /* 0x050fec00000418ff */
[C---:B------:R-:W-:Y:S01]  /*4080*/  HMMA.16816.F32.BF16 R24, R136.reuse, R150, RZ ;  /* 0x000000968818723c */ /* 0x040fe200000418ff */
[----:B------:R-:W4:Y:S05]  /*4090*/  LDSM.16.M88.4 R148, [R195+0xd000] ;  /* 0x00d00000c394783b */ /* 0x000f2a0000000200 */
[C---:B-----5:R-:W-:Y:S06]  /*40a0*/  HMMA.16816.F32.BF16 R28, R136.reuse, R152, RZ ;  /* 0x00000098881c723c */ /* 0x060fec00000418ff */
[----:B------:R-:W-:Y:S01]  /*40b0*/  HMMA.16816.F32.BF16 R32, R136, R154, RZ ;  /* 0x0000009a8820723c */ /* 0x000fe200000418ff */
[----:B------:R-:W5:Y:S04]  /*40c0*/  LDSM.16.M88.4 R136, [R195+0xd800] ;  /* 0x00d80000c388783b */ /* 0x000f680000000200 */
[----:B------:R-:W-:Y:S01]  /*40d0*/  LDSM.16.M88.4 R152, [R197] ;  /* 0x00000000c598783b */ /* 0x000fe20000000200 */
[C---:B-1----:R-:W-:Y:S06]  /*40e0*/  HMMA.16816.F32.BF16 R4, R156.reuse, R160, R4 ;  /* 0x000000a09c04723c */ /* 0x042fec0000041804 */
[C---:B------:R-:W-:Y:S01]  /*40f0*/  HMMA.16816.F32.BF16 R8, R156.reuse, R162, R8 ;  /* 0x000000a29c08723c */ /* 0x040fe20000041808 */
[----:B------:R-:W1:Y:S05]  /*4100*/  LDSM.16.M88.4 R160, [R188] ;  /* 0x00000000bca0783b */ /* 0x000e6a0000000200 */
[C---:B------:R-:W-:Y:S06]  /*4110*/  HMMA.16816.F32.BF16 R12, R156.reuse, R164, R12 ;  /* 0x000000a49c0c723c */ /* 0x040fec000004180c */
[C---:B------:R-:W-:Y:S01]  /*4120*/  HMMA.16816.F32.BF16 R16, R156.reuse, R166, R16 ;  /* 0x000000a69c10723c */ /* 0x040fe20000041810 */
[----:B------:R-:W1:Y:S05]  /*4130*/  LDSM.16.M88.4 R164, [R188+0x800] ;  /* 0x00080000bca4783b */ /* 0x000e6a0000000200 */
[C---:B------:R-:W-:Y:S06]  /*4140*/  HMMA.16816.F32.BF16 R20, R156.reuse, R168, R20 ;  /* 0x000000a89c14723c */ /* 0x040fec0000041814 */
[C---:B------:R-:W-:Y:S01]  /*4150*/  HMMA.16816.F32.BF16 R24, R156.reuse, R170, R24 ;  /* 0x000000aa9c18723c */ /* 0x040fe20000041818 */
[----:B------:R-:W1:Y:S05]  /*4160*/  LDSM.16.M88.4 R168, [R188+0x1000] ;  /* 0x00100000bca8783b */ /* 0x000e6a0000000200 */
[C---:B--2---:R-:W-:Y:S06]  /*4170*/  HMMA.16816.F32.BF16 R28, R156.reuse, R140, R28 ;  /* 0x0000008c9c1c723c */ /* 0x044fec000004181c */
[----:B------:R-:W-:Y:S01]  /*4180*/  HMMA.16816.F32.BF16 R32, R156, R142, R32 ;  /* 0x0000008e9c20723c */ /* 0x000fe20000041820 */
[----:B------:R-:W2:Y:S04]  /*4190*/  LDSM.16.M88.4 R140, [R188+0x1800] ;  /* 0x00180000bc8c783b */ /* 0x000ea80000000200 */
[----:B------:R-:W-:Y:S01]  /*41a0*/  LDSM.16.M88.4 R156, [R202+0x4000] ;  /* 0x00400000ca9c783b */ /* 0x000fe20000000200 */
[C---:B---3--:R-:W-:Y:S06]  /*41b0*/  HMMA.16816.F32.BF16 R4, R144.reuse, R172, R4 ;  /* 0x000000ac9004723c */ /* 0x048fec0000041804 */
[C---:B------:R-:W-:Y:S01]  /*41c0*/  HMMA.16816.F32.BF16 R8, R144.reuse, R174, R8 ;  /* 0x000000ae9008723c */ /* 0x040fe20000041808 */
[----:B------:R-:W3:Y:S05]  /*41d0*/  LDSM.16.M88.4 R172, [R201+0xe000] ;  /* 0x00e00000c9ac783b */ /* 0x000eea0000000200 */
[C---:B------:R-:W-:Y:S06]  /*41e0*/  HMMA.16816.F32.BF16 R12, R144.reuse, R176, R12 ;  /* 0x000000b0900c723c */ /* 0x040fec000004180c */
[C---:B------:R-:W-:Y:S01]  /*41f0*/  HMMA.16816.F32.BF16 R16, R144.reuse, R178, R16 ;  /* 0x000000b29010723c */ /* 0x040fe20000041810 */
[----:B------:R-:W3:Y:S05]  /*4200*/  LDSM.16.M88.4 R176, [R201+0xe800] ;  /* 0x00e80000c9b0783b */ /* 0x000eea0000000200 */
[C---:B----4-:R-:W-:Y:S06]  /*4210*/  HMMA.16816.F32.BF16 R20, R144.reuse, R148, R20 ;  /* 0x000000949014723c */ /* 0x050fec0000041814 */
[C---:B------:R-:W-:Y:S01]  /*4220*/  HMMA.16816.F32.BF16 R24, R144.reuse, R150, R24 ;  /* 0x000000969018723c */ /* 0x040fe20000041818 */
[----:B------:R-:W4:Y:S05]  /*4230*/  LDSM.16.M88.4 R148, [R201+0xf000] ;  /* 0x00f00000c994783b */ /* 0x000f2a0000000200 */
[C---:B-----5:R-:W-:Y:S06]  /*4240*/  HMMA.16816.F32.BF16 R28, R144.reuse, R136, R28 ;  /* 0x00000088901c723c */ /* 0x060fec000004181c */
[----:B------:R-:W-:Y:S01]  /*4250*/  HMMA.16816.F32.BF16 R32, R144, R138, R32 ;  /* 0x0000008a9020723c */ /* 0x000fe20000041820 */
[----:B------:R-:W5:Y:S04]  /*4260*/  LDSM.16.M88.4 R136, [R201+0xf800] ;  /* 0x00f80000c988783b */ /* 0x000f680000000200 */
[----:B------:R-:W-:Y:S01]  /*4270*/  LDSM.16.M88.4 R144, [R200+0x4000] ;  /* 0x00400000c890783b */ /* 0x000fe20000000200 */
[C---:B-1----:R-:W-:Y:S06]  /*4280*/  HMMA.16816.F32.BF16 R4, R152.reuse, R160, R4 ;  /* 0x000000a09804723c */ /* 0x042fec0000041804 */
[C---:B------:R-:W-:Y:S01]  /*4290*/  HMMA.16816.F32.BF16 R8, R152.reuse, R162, R8 ;  /* 0x000000a29808723c */ /* 0x040fe20000041808 */
[----:B------:R-:W1:Y:S05]  /*42a0*/  LDSM.16.M88.4 R160, [R187] ;  /* 0x00000000bba0783b */ /* 0x000e6a0000000200 */
[C---:B------:R-:W-:Y:S06]  /*42b0*/  HMMA.16816.F32.BF16 R12, R152.reuse, R164, R12 ;  /* 0x000000a4980c723c */ /* 0x040fec000004180c */
[C---:B------:R-:W-:Y:S01]  /*42c0*/  HMMA.16816.F32.BF16 R16, R152.reuse, R166, R16 ;  /* 0x000000a69810723c */ /* 0x040fe20000041810 */
[----:B------:R-:W1:Y:S05]  /*42d0*/  LDSM.16.M88.4 R164, [R186] ;  /* 0x00000000baa4783b */ /* 0x000e6a0000000200 */
[C---:B------:R-:W-:Y:S06]  /*42e0*/  HMMA.16816.F32.BF16 R20, R152.reuse, R168, R20 ;  /* 0x000000a89814723c */ /* 0x040fec0000041814 */
[C---:B------:R-:W-:Y:S01]  /*42f0*/  HMMA.16816.F32.BF16 R24, R152.reuse, R170, R24 ;  /* 0x000000aa9818723c */ /* 0x040fe20000041818 */
[----:B------:R-:W1:Y:S05]  /*4300*/  LDSM.16.M88.4 R168, [R185] ;  /* 0x00000000b9a8783b */ /* 0x000e6a0000000200 */
[C---:B--2---:R-:W-:Y:S06]  /*4310*/  HMMA.16816.F32.BF16 R28, R152.reuse, R140, R28 ;  /* 0x0000008c981c723c */ /* 0x044fec000004181c */
[----:B------:R-:W-:Y:S01]  /*4320*/  HMMA.16816.F32.BF16 R32, R152, R142, R32 ;  /* 0x0000008e9820723c */ /* 0x000fe20000041820 */
[----:B------:R-:W2:Y:S04]  /*4330*/  LDSM.16.M88.4 R140, [R184] ;  /* 0x00000000b88c783b */ /* 0x000ea80000000200 */
        /* <DEDUP_REMOVED lines=16> */
[----:B------:R-:W1:Y:S05]  /*4440*/  LDSM.16.M88.4 R160, [R188+0x2000] ;  /* 0x00200000bca0783b */ /* 0x000e6a0000000200 */
        /* <DEDUP_REMOVED lines=12> */
[----:B------:R-:W-:Y:S05]  /*4510*/  LDSM.16.M88.4 R172, [R201+0x10800] ;  /* 0x01080000c9ac783b */ /* 0x000fea0000000200 */
[C---:B------:R-:W-:Y:S06]  /*4520*/  HMMA.16816.F32.BF16 R12, R152.reuse, R176, R12 ;  /* 0x000000b0980c723c */ /* 0x040fec000004180c */
[C---:B------:R-:W-:Y:S01]  /*4530*/  HMMA.16816.F32.BF16 R16, R152.reuse, R178, R16 ;  /* 0x000000b29810723c */ /* 0x040fe20000041810 */
[----:B------:R-:W-:Y:S05]  /*4540*/  LDSM.16.M88.4 R176, [R195+0x10000] ;  /* 0x01000000c3b0783b */ /* 0x000fea0000000200 */
[C---:B----4-:R-:W-:Y:S06]  /*4550*/  HMMA.16816.F32.BF16 R20, R152.reuse, R148, R20 ;  /* 0x000000949814723c */ /* 0x050fec0000041814 */
[C---:B------:R-:W-:Y:S01]  /*4560*/  HMMA.16816.F32.BF16 R24, R152.reuse, R150, R24 ;  /* 0x000000969818723c */ /* 0x040fe20000041818 */
[----:B------:R-:W3:Y:S05]  /*4570*/  LDSM.16.M88.4 R148, [R201+0x10000] ;  /* 0x01000000c994783b */ /* 0x000eea0000000200 */
[C---:B-----5:R-:W-:Y:S06]  /*4580*/  HMMA.16816.F32.BF16 R28, R152.reuse, R136, R28 ;  /* 0x00000088981c723c */ /* 0x060fec000004181c */
[----:B------:R-:W-:Y:S01]  /*4590*/  HMMA.16816.F32.BF16 R32, R152, R138, R32 ;  /* 0x0000008a9820723c */ /* 0x000fe20000041820 */
[----:B------:R-:W4:Y:S04]  /*45a0*/  LDSM.16.M88.4 R136, [R201+0x11000] ;  /* 0x01100000c988783b */ /* 0x000f280000000200 */
[----:B------:R-:W5:Y:S01]  /*45b0*/  LDSM.16.M88.4 R152, [R201+0x11800] ;  /* 0x01180000c998783b */ /* 0x000f620000000200 */
[C---:B-1----:R-:W-:Y:S06]  /*45c0*/  HMMA.16816.F32.BF16 R4, R156.reuse, R160, R4 ;  /* 0x000000a09c04723c */ /* 0x042fec0000041804 */
[C---:B------:R-:W-:Y:S01]  /*45d0*/  HMMA.16816.F32.BF16 R8, R156.reuse, R162, R8 ;  /* 0x000000a29c08723c */ /* 0x040fe20000041808 */
[----:B------:R-:W-:Y:S05]  /*45e0*/  LDSM.16.M88.4 R160, [R200+0x8000] ;  /* 0x00800000c8a0783b */ /* 0x000fea0000000200 */
        /* <DEDUP_REMOVED lines=12> */
[----:B------:R-:W3:Y:S05]  /*46b0*/  LDSM.16.M88.4 R148, [R180] ;  /* 0x00000000b494783b */ /* 0x000eea0000000200 */
[C---:B------:R-:W-:Y:S06]  /*46c0*/  HMMA.16816.F32.BF16 R12, R144.reuse, R172, R12 ;  /* 0x000000ac900c723c */ /* 0x040fec000004180c */
[C---:B------:R-:W-:Y:S01]  /*46d0*/  HMMA.16816.F32.BF16 R16, R144.reuse, R174, R16 ;  /* 0x000000ae9010723c */ /* 0x040fe20000041810 */
[----:B------:R-:W-:Y:S05]  /*46e0*/  LDSM.16.M88.4 R172, [R188+0x4000] ;  /* 0x00400000bcac783b */ /* 0x000fea0000000200 */
[C---:B----4-:R-:W-:Y:S06]  /*46f0*/  HMMA.16816.F32.BF16 R20, R144.reuse, R136, R20 ;  /* 0x000000889014723c */ /* 0x050fec0000041814 */
[C---:B------:R-:W-:Y:S01]  /*4700*/  HMMA.16816.F32.BF16 R24, R144.reuse, R138, R24 ;  /* 0x0000008a9018723c */ /* 0x040fe20000041818 */
[----:B------:R-:W4:Y:S05]  /*4710*/  LDSM.16.M88.4 R136, [R195+0x10800] ;  /* 0x01080000c388783b */ /* 0x000f2a0000000200 */
[C---:B-----5:R-:W-:Y:S06]  /*4720*/  HMMA.16816.F32.BF16 R28, R144.reuse, R152, R28 ;  /* 0x00000098901c723c */ /* 0x060fec000004181c */
[----:B------:R-:W-:Y:S01]  /*4730*/  HMMA.16816.F32.BF16 R32, R144, R154, R32 ;  /* 0x0000009a9020723c */ /* 0x000fe20000041820 */
[----:B------:R-:W5:Y:S04]  /*4740*/  LDSM.16.M88.4 R144, [R195+0x11000] ;  /* 0x01100000c390783b */ /* 0x000f680000000200 */
[----:B------:R-:W5:Y:S01]  /*4750*/  LDSM.16.M88.4 R152, [R195+0x11800] ;  /* 0x01180000c398783b */ /* 0x000f620000000200 */
[C---:B-1----:R-:W-:Y:S06]  /*4760*/  HMMA.16816.F32.BF16 R4, R160.reuse, R164, R4 ;  /* 0x000000a4a004723c */ /* 0x042fec0000041804 */
[C---:B------:R-:W-:Y:S01]  /*4770*/  HMMA.16816.F32.BF16 R8, R160.reuse, R166, R8 ;  /* 0x000000a6a008723c */ /* 0x040fe20000041808 */
[----:B------:R-:W1:Y:S05]  /*4780*/  LDSM.16.M88.4 R164, [R197+0x8000] ;  /* 0x00800000c5a4783b */ /* 0x000e6a0000000200 */
[C---:B------:R-:W-:Y:S06]  /*4790*/  HMMA.16816.F32.BF16 R12, R160.reuse, R168, R12 ;  /* 0x000000a8a00c723c */ /* 0x040fec000004180c */
[C---:B------:R-:W-:Y:S06]  /*47a0*/  HMMA.16816.F32.BF16 R16, R160.reuse, R170, R16 ;  /* 0x000000aaa010723c */ /* 0x040fec0000041810 */
[C---:B--2---:R-:W-:Y:S06]  /*47b0*/  HMMA.16816.F32.BF16 R20, R160.reuse, R140, R20 ;  /* 0x0000008ca014723c */ /* 0x044fec0000041814 */
[C---:B------:R-:W-:Y:S01]  /*47c0*/  HMMA.16816.F32.BF16 R24, R160.reuse, R142, R24 ;  /* 0x0000008ea018723c */ /* 0x040fe20000041818 */
[----:B------:R-:W2:Y:S05]  /*47d0*/  LDSM.16.M88.4 R140, [R188+0x4800] ;  /* 0x00480000bc8c783b */ /* 0x000eaa0000000200 */
[C---:B---3--:R-:W-:Y:S06]  /*47e0*/  HMMA.16816.F32.BF16 R28, R160.reuse, R148, R28 ;  /* 0x00000094a01c723c */ /* 0x048fec000004181c */
[----:B------:R-:W-:Y:S06]  /*47f0*/  HMMA.16816.F32.BF16 R32, R160, R150, R32 ;  /* 0x00000096a020723c */ /* 0x000fec0000041820 */
[C---:B------:R-:W-:Y:S06]  /*4800*/  HMMA.16816.F32.BF16 R4, R156.reuse, R176, R4 ;  /* 0x000000b09c04723c */ /* 0x040fec0000041804 */
[C---:B------:R-:W-:Y:S06]  /*4810*/  HMMA.16816.F32.BF16 R8, R156.reuse, R178, R8 ;  /* 0x000000b29c08723c */ /* 0x040fec0000041808 */
[C---:B----4-:R-:W-:Y:S06]  /*4820*/  HMMA.16816.F32.BF16 R12, R156.reuse, R136, R12 ;  /* 0x000000889c0c723c */ /* 0x050fec000004180c */
[C---:B------:R-:W-:Y:S01]  /*4830*/  HMMA.16816.F32.BF16 R16, R156.reuse, R138, R16 ;  /* 0x0000008a9c10723c */ /* 0x040fe20000041810 */
[----:B------:R-:W3:Y:S05]  /*4840*/  LDSM.16.M88.4 R136, [R188+0x5000] ;  /* 0x00500000bc88783b */ /* 0x000eea0000000200 */
[C---:B-----5:R-:W-:Y:S06]  /*4850*/  HMMA.16816.F32.BF16 R20, R156.reuse, R144, R20 ;  /* 0x000000909c14723c */ /* 0x060fec0000041814 */
[C---:B------:R-:W-:Y:S01]  /*4860*/  HMMA.16816.F32.BF16 R24, R156.reuse, R146, R24 ;  /* 0x000000929c18723c */ /* 0x040fe20000041818 */
[----:B------:R-:W4:Y:S01]  /*4870*/  LDSM.16.M88.4 R144, [R188+0x5800] ;  /* 0x00580000bc90783b */ /* 0x000f220000000200 */
[----:B------:R-:W-:Y:S04]  /*4880*/  DEPBAR.LE SB0, 0x0 ;  /* 0x000080000000791a */ /* 0x000fe80000000000 */
[C---:B------:R-:W-:Y:S01]  /*4890*/  HMMA.16816.F32.BF16 R28, R156.reuse, R152, R28 ;  /* 0x000000989c1c723c */ /* 0x040fe2000004181c */
[----:B------:R-:W-:Y:S05]  /*48a0*/  BAR.SYNC.DEFER_BLOCKING 0x0 ;  /* 0x0000000000007b1d */ /* 0x000fea0000010000 */
[----:B------:R-:W-:Y:S06]  /*48b0*/  HMMA.16816.F32.BF16 R32, R156, R154, R32 ;  /* 0x0000009a9c20723c */ /* 0x000fec0000041820 */
[C---:B-1----:R-:W-:Y:S06]  /*48c0*/  HMMA.16816.F32.BF16 R4, R164.reuse, R172, R4 ;  /* 0x000000aca404723c */ /* 0x042fec0000041804 */
[C---:B------:R-:W-:Y:S06]  /*48d0*/  HMMA.16816.F32.BF16 R8, R164.reuse, R174, R8 ;  /* 0x000000aea408723c */ /* 0x040fec0000041808 */
[C---:B--2---:R-:W-:Y:S06]  /*48e0*/  HMMA.16816.F32.BF16 R12, R164.reuse, R140, R12 ;  /* 0x0000008ca40c723c */ /* 0x044fec000004180c */
[C---:B------:R-:W-:Y:S06]  /*48f0*/  HMMA.16816.F32.BF16 R16, R164.reuse, R142, R16 ;  /* 0x0000008ea410723c */ /* 0x040fec0000041810 */
[----:B------:R-:W-:Y:S01]  /*4900*/  FMNMX.FTZ R132, R4, R133, !PT ;  /* 0x0000008504847209 */ /* 0x000fe20007810000 */
[C---:B---3--:R-:W-:Y:S04]  /*4910*/  HMMA.16816.F32.BF16 R20, R164.reuse, R136, R20 ;  /* 0x00000088a414723c */ /* 0x048fe80000041814 */
[----:B------:R-:W-:Y:S02]  /*4920*/  FMNMX.FTZ R2, R6, R0, !PT ;  /* 0x0000000006027209 */ /* 0x000fe40007810000 */
[----:B------:R-:W-:Y:S01]  /*4930*/  FMNMX.FTZ R3, R5, R132, !PT ;  /* 0x0000008405037209 */ /* 0x000fe20007810000 */
[C---:B------:R-:W-:Y:S04]  /*4940*/  HMMA.16816.F32.BF16 R24, R164.reuse, R138, R24 ;  /* 0x0000008aa418723c */ /* 0x040fe80000041818 */
[----:B------:R-:W-:Y:S02]  /*4950*/  FMNMX.FTZ R135, R7, R2, !PT ;  /* 0x0000000207877209 */ /* 0x000fe40007810000 */
[----:B------:R-:W-:Y:S01]  /*4960*/  FMNMX.FTZ R132, R8, R3, !PT ;  /* 0x0000000308847209 */ /* 0x000fe20007810000 */
[C---:B----4-:R-:W-:Y:S04]  /*4970*/  HMMA.16816.F32.BF16 R28, R164.reuse, R144, R28 ;  /* 0x00000090a41c723c */ /* 0x050fe8000004181c */
[----:B------:R-:W-:Y:S02]  /*4980*/  FMNMX.FTZ R2, R10, R135, !PT ;  /* 0x000000870a027209 */ /* 0x000fe40007810000 */
[----:B------:R-:W-:Y:S01]  /*4990*/  FMNMX.FTZ R3, R9, R132, !PT ;  /* 0x0000008409037209 */ /* 0x000fe20007810000 */
[----:B------:R-:W-:Y:S04]  /*49a0*/  HMMA.16816.F32.BF16 R32, R164, R146, R32 ;  /* 0x00000092a420723c */ /* 0x000fe80000041820 */
[----:B------:R-:W-:Y:S02]  /*49b0*/  FMNMX.FTZ R135, R11, R2, !PT ;  /* 0x000000020b877209 */ /* 0x000fe40007810000 */
[----:B------:R-:W-:Y:S02]  /*49c0*/  FMNMX.FTZ R132, R12, R3, !PT ;  /* 0x000000030c847209 */ /* 0x000fe40007810000 */
[----:B------:R-:W-:Y:S03]  /*49d0*/  FMNMX.FTZ R2, R14, R135, !PT ;  /* 0x000000870e027209 */ /* 0x000fe60007810000 */
[----:B------:R-:W-:Y:S02]  /*49e0*/  FMNMX.FTZ R3, R13, R132, !PT ;  /* 0x000000840d037209 */ /* 0x000fe40007810000 */
        /* <DEDUP_REMOVED lines=19> */
[----:B------:R-:W-:Y:S01]  /*4b20*/  FMNMX.FTZ R220, R33, R220, !PT ;  /* 0x000000dc21dc7209 */ /* 0x000fe20007810000 */
[----:B------:R-:W-:Y:S06]  /*4b30*/  @P0 BRA `(.L_x_9) ;  /* 0xfffffff0004c0947 */ /* 0x000fec000383ffff */
.L_x_8:
[----:B-1----:R-:W-:Y:S01]  /*4b40*/  FMNMX.FTZ R135, R35, R2, !PT ;  /* 0x0000000223877209 */ /* 0x002fe20007810000 */
[----:B------:R-:W-:Y:S01]  /*4b50*/  SHFL.BFLY PT, R3, R220, 0x2, 0x1f ;  /* 0x0c401f00dc037f89 */ /* 0x000fe200000e0000 */
[----:B------:R-:W-:Y:S07]  /*4b60*/  IADD3 R219, R219, -0x1, RZ ;  /* 0xffffffffdbdb7810 */ /* 0x000fee0007ffe0ff */
[----:B------:R-:W1:Y:S08]  /*4b70*/  SHFL.BFLY PT, R2, R135, 0x2, 0x1f ;  /* 0x0c401f0087027f89 */ /* 0x000e7000000e0000 */
[----:B------:R-:W-:Y:S08]  /*4b80*/  LDSM.16.MT88.4 R140, [R194+0x12000] ;  /* 0x01200000c28c783b */ /* 0x000ff00000004200 */
[----:B------:R-:W-:Y:S08]  /*4b90*/  LDSM.16.MT88.4 R144, [R193+0x12000] ;  /* 0x01200000c190783b */ /* 0x000ff00000004200 */
[----:B------:R-:W-:Y:S08]  /*4ba0*/  LDSM.16.MT88.4 R148, [R192+0x12000] ;  /* 0x01200000c094783b */ /* 0x000ff00000004200 */
[----:B------:R-:W-:Y:S08]  /*4bb0*/  LDSM.16.MT88.4 R152, [R194+0x14800] ;  /* 0x01480000c298783b */ /* 0x000ff00000004200 */
[----:B------:R-:W-:Y:S01]  /*4bc0*/  LDSM.16.MT88.4 R156, [R193+0x14800] ;  /* 0x01480000c19c783b */ /* 0x000fe20000004200 */
[----:B-1----:R-:W-:Y:S02]  /*4bd0*/  FMNMX.FTZ R134, R135, R2, !PT ;  /* 0x0000000287867209 */ /* 0x002fe40007810000 */
[----:B------:R-:W-:Y:S05]  /*4be0*/  FMNMX.FTZ R137, R220, R3, !PT ;  /* 0x00000003dc897209 */ /* 0x000fea0007810000 */
[----:B------:R-:W1:Y:S08]  /*4bf0*/  SHFL.BFLY PT, R3, R134, 0x1, 0x1f ;  /* 0x0c201f0086037f89 */ /* 0x000e7000000e0000 */
[----:B------:R-:W2:Y:S01]  /*4c00*/  SHFL.BFLY PT, R132, R137, 0x1, 0x1f ;  /* 0x0c201f0089847f89 */ /* 0x000ea200000e0000 */
[----:B-1----:R-:W-:Y:S02]  /*4c10*/  FMNMX.FTZ R3, R134, R3, !PT ;  /* 0x0000000386037209 */ /* 0x002fe40007810000 */
[----:B--2---:R-:W-:Y:S03]  /*4c20*/  FMNMX.FTZ R132, R137, R132, !PT ;  /* 0x0000008489847209 */ /* 0x004fe60007810000 */
[C---:B------:R-:W-:Y:S02]  /*4c30*/  FADD.FTZ R0, -R3.reuse, R0 ;  /* 0x0000000003007221 */ /* 0x040fe40000010100 */
[----:B------:R-:W1:Y:S01]  /*4c40*/  LDSM.16.MT88.4 R136, [R196+0x12000] ;  /* 0x01200000c488783b */ /* 0x000e620000004200 */
[C---:B------:R-:W-:Y:S01]  /*4c50*/  FMUL.FTZ R164, R3.reuse, UR4 ;  /* 0x0000000403a47c20 */ /* 0x040fe20008410000 */
[----:B------:R-:W-:Y:S01]  /*4c60*/  FSETP.NEU.FTZ.AND P1, PT, R132, -INF , PT ;  /* 0xff8000008400780b */ /* 0x000fe20003f3d000 */
[----:B------:R-:W-:Y:S01]  /*4c70*/  FMUL.FTZ R135, R0, UR4 ;  /* 0x0000000400877c20 */ /* 0x000fe20008410000 */
[C---:B------:R-:W-:Y:S01]  /*4c80*/  FMUL.FTZ R166, R132.reuse, UR4 ;  /* 0x0000000484a67c20 */ /* 0x040fe20008410000 */
[----:B------:R-:W-:Y:S02]  /*4c90*/  FADD.FTZ R2, -R132, R133 ;  /* 0x0000008584027221 */ /* 0x000fe40000010100 */
[----:B------:R2:W3:Y:S02]  /*4ca0*/  MUFU.EX2 R0, R135 ;  /* 0x0000008700007308 */ /* 0x0004e40000000800 */
[----:B------:R-:W-:Y:S01]  /*4cb0*/  FSEL R166, R166, RZ, P1 ;  /* 0x000000ffa6a67208 */ /* 0x000fe20000800000 */
[----:B------:R-:W-:Y:S01]  /*4cc0*/  FMUL.FTZ R133, R2, UR4 ;  /* 0x0000000402857c20 */ /* 0x000fe20008410000 */
[----:B------:R-:W-:Y:S03]  /*4cd0*/  FSETP.NEU.FTZ.AND P1, PT, R3, -INF , PT ;  /* 0xff8000000300780b */ /* 0x000fe60003f3d000 */
[--C-:B------:R-:W-:Y:S01]  /*4ce0*/  FFMA.FTZ R161, R4, UR4, -R166.reuse ;  /* 0x0000000404a17c23 */ /* 0x100fe200080108a6 */
[----:B------:R-:W-:Y:S01]  /*4cf0*/  FSEL R164, R164, RZ, P1 ;  /* 0x000000ffa4a47208 */ /* 0x000fe20000800000 */
[--C-:B------:R-:W-:Y:S01]  /*4d00*/  FFMA.FTZ R160, R9, UR4, -R166.reuse ;  /* 0x0000000409a07c23 */ /* 0x100fe200080108a6 */
[--C-:B------:R-:W-:Y:S01]  /*4d10*/  FFMA.FTZ R5, R5, UR4, -R166.reuse ;  /* 0x0000000405057c23 */ /* 0x100fe200080108a6 */
[----:B------:R-:W4:Y:S01]  /*4d20*/  MUFU.EX2 R2, R133 ;  /* 0x0000008500027308 */ /* 0x000f220000000800 */
[----:B------:R-:W-:Y:S01]  /*4d30*/  FFMA.FTZ R175, R28, UR4, -R166 ;  /* 0x000000041caf7c23 */ /* 0x000fe200080108a6 */
[--C-:B------:R-:W-:Y:S01]  /*4d40*/  FFMA.FTZ R163, R6, UR4, -R164.reuse ;  /* 0x0000000406a37c23 */ /* 0x100fe200080108a4 */
[--C-:B------:R-:W-:Y:S01]  /*4d50*/  FFMA.FTZ R134, R7, UR4, -R164.reuse ;  /* 0x0000000407867c23 */ /* 0x100fe200080108a4 */
[--C-:B------:R-:W-:Y:S01]  /*4d60*/  FFMA.FTZ R162, R10, UR4, -R164.reuse ;  /* 0x000000040aa27c23 */ /* 0x100fe200080108a4 */
[----:B------:R-:W-:Y:S01]  /*4d70*/  FFMA.FTZ R165, R11, UR4, -R164 ;  /* 0x000000040ba57c23 */ /* 0x000fe200080108a4 */
[--C-:B--2---:R-:W-:Y:S01]  /*4d80*/  FFMA.FTZ R135, R8, UR4, -R166.reuse ;  /* 0x0000000408877c23 */ /* 0x104fe200080108a6 */
[C---:B---3--:R-:W-:Y:S03]  /*4d90*/  FMUL.FTZ R6, R0.reuse, R130 ;  /* 0x0000008200067220 */ /* 0x048fe60000410000 */
[----:B------:R2:W-:Y:S01]  /*4da0*/  MUFU.EX2 R133, R5 ;  /* 0x0000000500857308 */ /* 0x0005e20000000800 */
[C---:B------:R-:W-:Y:S01]  /*4db0*/  FMUL.FTZ R7, R0.reuse, R131 ;  /* 0x0000008300077220 */ /* 0x040fe20000410000 */
[C---:B------:R-:W-:Y:S01]  /*4dc0*/  FMUL.FTZ R10, R0.reuse, R126 ;  /* 0x0000007e000a7220 */ /* 0x040fe20000410000 */
[C---:B------:R-:W-:Y:S01]  /*4dd0*/  FMUL.FTZ R11, R0.reuse, R127 ;  /* 0x0000007f000b7220 */ /* 0x040fe20000410000 */
[C---:B------:R-:W-:Y:S01]  /*4de0*/  FMUL.FTZ R38, R0.reuse, R38 ;  /* 0x0000002600267220 */ /* 0x040fe20000410000 */
[C---:B------:R-:W-:Y:S01]  /*4df0*/  FMUL.FTZ R39, R0.reuse, R39 ;  /* 0x0000002700277220 */ /* 0x040fe20000410000 */
[C---:B------:R-:W-:Y:S01]  /*4e00*/  FMUL.FTZ R42, R0.reuse, R42 ;  /* 0x0000002a002a7220 */ /* 0x040fe20000410000 */
[----:B------:R-:W-:Y:S03]  /*4e10*/  FMUL.FTZ R43, R0, R43 ;  /* 0x0000002b002b7220 */ /* 0x000fe60000410000 */
[----:B------:R-:W3:Y:S01]  /*4e20*/  MUFU.EX2 R161, R161 ;  /* 0x000000a100a17308 */ /* 0x000ee20000000800 */
[C---:B----4-:R-:W-:Y:S01]  /*4e30*/  FMUL.FTZ R4, R2.reuse, R128 ;  /* 0x0000008002047220 */ /* 0x050fe20000410000 */
[C---:B------:R-:W-:Y:S01]  /*4e40*/  FMUL.FTZ R8, R2.reuse, R124 ;  /* 0x0000007c02087220 */ /* 0x040fe20000410000 */
[C---:B------:R-:W-:Y:S01]  /*4e50*/  FMUL.FTZ R9, R2.reuse, R125 ;  /* 0x0000007d02097220 */ /* 0x040fe20000410000 */
[C---:B------:R-:W-:Y:S01]  /*4e60*/  FMUL.FTZ R36, R2.reuse, R36 ;  /* 0x0000002402247220 */ /* 0x040fe20000410000 */
[C---:B------:R-:W-:Y:S01]  /*4e70*/  FMUL.FTZ R37, R2.reuse, R37 ;  /* 0x0000002502257220 */ /* 0x040fe20000410000 */
[----:B------:R-:W4:Y:S01]  /*4e80*/  LDSM.16.MT88.4 R124, [R196+0x14000] ;  /* 0x01400000c47c783b */ /* 0x000f220000004200 */
[C---:B------:R-:W-:Y:S03]  /*4e90*/  FMUL.FTZ R40, R2.reuse, R40 ;  /* 0x0000002802287220 */ /* 0x040fe60000410000 */
[----:B------:R-:W-:Y:S01]  /*4ea0*/  MUFU.EX2 R163, R163 ;  /* 0x000000a300a37308 */ /* 0x000fe20000000800 */
[C---:B--2---:R-:W-:Y:S01]  /*4eb0*/  FMUL.FTZ R5, R2.reuse, R129 ;  /* 0x0000008102057220 */ /* 0x044fe20000410000 */
[----:B------:R-:W-:Y:S01]  /*4ec0*/  FMUL.FTZ R41, R2, R41 ;  /* 0x0000002902297220 */ /* 0x000fe20000410000 */
[----:B------:R-:W-:Y:S01]  /*4ed0*/  FFMA.FTZ R176, R29, UR4, -R166 ;  /* 0x000000041db07c23 */ /* 0x000fe200080108a6 */
[--C-:B------:R-:W-:Y:S01]  /*4ee0*/  FFMA.FTZ R177, R30, UR4, -R164.reuse ;  /* 0x000000041eb17c23 */ /* 0x100fe200080108a4 */
[----:B------:R-:W-:Y:S01]  /*4ef0*/  FFMA.FTZ R178, R31, UR4, -R164 ;  /* 0x000000041fb27c23 */ /* 0x000fe200080108a4 */
[----:B------:R-:W-:Y:S01]  /*4f00*/  FFMA.FTZ R179, R32, UR4, -R166 ;  /* 0x0000000420b37c23 */ /* 0x000fe200080108a6 */
[----:B------:R-:W-:Y:S03]  /*4f10*/  LDSM.16.MT88.4 R28, [R196+0x13800] ;  /* 0x01380000c41c783b */ /* 0x000fe60000004200 */
[----:B------:R-:W2:Y:S01]  /*4f20*/  MUFU.EX2 R134, R134 ;  /* 0x0000008600867308 */ /* 0x000ea20000000800 */
[----:B---3--:R-:W-:Y:S01]  /*4f30*/  F2FP.BF16.F32.PACK_AB R128, R133, R161 ;  /* 0x000000a18580723e */ /* 0x008fe200000010ff */
[----:B------:R-:W-:Y:S01]  /*4f40*/  FFMA.FTZ R220, R34, UR4, -R164 ;  /* 0x0000000422dc7c23 */ /* 0x000fe200080108a4 */
[C---:B------:R-:W-:Y:S01]  /*4f50*/  FMUL.FTZ R44, R2.reuse, R44 ;  /* 0x0000002c022c7220 */ /* 0x040fe20000410000 */
[----:B------:R-:W-:Y:S01]  /*4f60*/  FMUL.FTZ R45, R2, R45 ;  /* 0x0000002d022d7220 */ /* 0x000fe20000410000 */
[C---:B------:R-:W-:Y:S01]  /*4f70*/  FMUL.FTZ R46, R0.reuse, R46 ;  /* 0x0000002e002e7220 */ /* 0x040fe20000410000 */
[----:B------:R-:W-:Y:S01]  /*4f80*/  FMUL.FTZ R47, R0, R47 ;  /* 0x0000002f002f7220 */ /* 0x000fe20000410000 */
[C---:B------:R-:W-:Y:S03]  /*4f90*/  FMUL.FTZ R48, R2.reuse, R48 ;  /* 0x0000003002307220 */ /* 0x040fe60000410000 */
[----:B------:R-:W-:Y:S01]  /*4fa0*/  MUFU.EX2 R135, R135 ;  /* 0x0000008700877308 */ /* 0x000fe20000000800 */
[----:B------:R-:W-:Y:S01]  /*4fb0*/  FMUL.FTZ R49, R2, R49 ;  /* 0x0000003102317220 */ /* 0x000fe20000410000 */
[C---:B------:R-:W-:Y:S01]  /*4fc0*/  FMUL.FTZ R50, R0.reuse, R50 ;  /* 0x0000003200327220 */ /* 0x040fe20000410000 */
[----:B------:R-:W-:Y:S01]  /*4fd0*/  FMUL.FTZ R51, R0, R51 ;  /* 0x0000003300337220 */ /* 0x000fe20000410000 */
[C---:B------:R-:W-:Y:S01]  /*4fe0*/  FMUL.FTZ R52, R2.reuse, R52 ;  /* 0x0000003402347220 */ /* 0x040fe20000410000 */
[----:B------:R-:W-:Y:S01]  /*4ff0*/  FMUL.FTZ R53, R2, R53 ;  /* 0x0000003502357220 */ /* 0x000fe20000410000 */
[C---:B------:R-:W-:Y:S01]  /*5000*/  FMUL.FTZ R54, R0.reuse, R54 ;  /* 0x0000003600367220 */ /* 0x040fe20000410000 */
[----:B------:R-:W-:Y:S03]  /*5010*/  FMUL.FTZ R55, R0, R55 ;  /* 0x0000003700377220 */ /* 0x000fe60000410000 */
[----:B------:R-:W3:Y:S01]  /*5020*/  MUFU.EX2 R160, R160 ;  /* 0x000000a000a07308 */ /* 0x000ee20000000800 */
[----:B--2---:R-:W-:Y:S01]  /*5030*/  F2FP.BF16.F32.PACK_AB R129, R134, R163 ;  /* 0x000000a38681723e */ /* 0x004fe200000010ff */
[C---:B------:R-:W-:Y:S01]  /*5040*/  FMUL.FTZ R56, R2.reuse, R56 ;  /* 0x0000003802387220 */ /* 0x040fe20000410000 */
[----:B------:R-:W-:Y:S01]  /*5050*/  FMUL.FTZ R57, R2, R57 ;  /* 0x0000003902397220 */ /* 0x000fe20000410000 */
[C---:B------:R-:W-:Y:S01]  /*5060*/  FMUL.FTZ R58, R0.reuse, R58 ;  /* 0x0000003a003a7220 */ /* 0x040fe20000410000 */
[----:B------:R-:W-:Y:S01]  /*5070*/  FMUL.FTZ R59, R0, R59 ;  /* 0x0000003b003b7220 */ /* 0x000fe20000410000 */
[C---:B------:R-:W-:Y:S01]  /*5080*/  FMUL.FTZ R60, R2.reuse, R60 ;  /* 0x0000003c023c7220 */ /* 0x040fe20000410000 */
[----:B------:R-:W-:Y:S03]  /*5090*/  FMUL.FTZ R61, R2, R61 ;  /* 0x0000003d023d7220 */ /* 0x000fe60000410000 */
[----:B------:R-:W-:Y:S01]  /*50a0*/  MUFU.EX2 R162, R162 ;  /* 0x000000a200a27308 */ /* 0x000fe20000000800 */
[C---:B------:R-:W-:Y:S01]  /*50b0*/  FMUL.FTZ R62, R0.reuse, R62 ;  /* 0x0000003e003e7220 */ /* 0x040fe20000410000 */
[----:B------:R-:W-:Y:S01]  /*50c0*/  FMUL.FTZ R63, R0, R63 ;  /* 0x0000003f003f7220 */ /* 0x000fe20000410000 */
[C---:B------:R-:W-:Y:S01]  /*50d0*/  FMUL.FTZ R64, R2.reuse, R64 ;  /* 0x0000004002407220 */ /* 0x040fe20000410000 */
[----:B------:R-:W-:Y:S01]  /*50e0*/  FMUL.FTZ R65, R2, R65 ;  /* 0x0000004102417220 */ /* 0x000fe20000410000 */
[C---:B------:R-:W-:Y:S01]  /*50f0*/  FMUL.FTZ R66, R0.reuse, R66 ;  /* 0x0000004200427220 */ /* 0x040fe20000410000 */
[----:B------:R-:W-:Y:S01]  /*5100*/  FMUL.FTZ R67, R0, R67 ;  /* 0x0000004300437220 */ /* 0x000fe20000410000 */
[----:B------:R-:W-:Y:S03]  /*5110*/  FMUL.FTZ R68, R2, R68 ;  /* 0x0000004402447220 */ /* 0x000fe60000410000 */
[----:B------:R-:W2:Y:S01]  /*5120*/  MUFU.EX2 R165, R165 ;  /* 0x000000a500a57308 */ /* 0x000ea20000000800 */
[----:B---3--:R-:W-:Y:S01]  /*5130*/  F2FP.BF16.F32.PACK_AB R130, R160, R135 ;  /* 0x00000087a082723e */ /* 0x008fe200000010ff */
[----:B------:R-:W-:Y:S01]  /*5140*/  FMUL.FTZ R69, R2, R69 ;  /* 0x0000004502457220 */ /* 0x000fe20000410000 */
[C---:B------:R-:W-:Y:S01]  /*5150*/  FMUL.FTZ R70, R0.reuse, R70 ;  /* 0x0000004600467220 */ /* 0x040fe20000410000 */
        /* <DEDUP_REMOVED lines=13> */
[----:B--2---:R-:W-:Y:S01]  /*5230*/  F2FP.BF16.F32.PACK_AB R131, R165, R162 ;  /* 0x000000a2a583723e */ /* 0x004fe200000010ff */
[C---:B------:R-:W-:Y:S01]  /*5240*/  FMUL.FTZ R84, R2.reuse, R84 ;  /* 0x0000005402547220 */ /* 0x040fe20000410000 */
[----:B------:R-:W-:Y:S01]  /*5250*/  FMUL.FTZ R85, R2, R85 ;  /* 0x0000005502557220 */ /* 0x000fe20000410000 */
[C---:B------:R-:W-:Y:S01]  /*5260*/  FMUL.FTZ R86, R0.reuse, R86 ;  /* 0x0000005600567220 */ /* 0x040fe20000410000 */
[----:B------:R-:W-:Y:S01]  /*5270*/  FMUL.FTZ R87, R0, R87 ;  /* 0x0000005700577220 */ /* 0x000fe20000410000 */
[C---:B------:R-:W-:Y:S01]  /*5280*/  FMUL.FTZ R88, R2.reuse, R88 ;  /* 0x0000005802587220 */ /* 0x040fe20000410000 */
[----:B------:R-:W-:Y:S01]  /*5290*/  FMUL.FTZ R89, R2, R89 ;  /* 0x0000005902597220 */ /* 0x000fe20000410000 */
[C---:B-1----:R-:W-:Y:S01]  /*52a0*/  HMMA.16816.F32.BF16 R4, R128.reuse, R136, R4 ;  /* 0x000000888004723c */ /* 0x042fe20000041804 */
[----:B------:R-:W-:Y:S04]  /*52b0*/  MUFU.EX2 R175, R175 ;  /* 0x000000af00af7308 */ /* 0x000fe80000000800 */
[C---:B------:R-:W-:Y:S01]  /*52c0*/  FMUL.FTZ R90, R0.reuse, R90 ;  /* 0x0000005a005a7220 */ /* 0x040fe20000410000 */
[C---:B------:R-:W-:Y:S01]  /*52d0*/  HMMA.16816.F32.BF16 R8, R128.reuse, R138, R8 ;  /* 0x0000008a8008723c */ /* 0x040fe20000041808 */
[----:B------:R-:W1:Y:S04]  /*52e0*/  LDSM.16.MT88.4 R136, [R194+0x14000] ;  /* 0x01400000c288783b */ /* 0x000e680000004200 */
[----:B------:R-:W-:Y:S01]  /*52f0*/  MUFU.EX2 R176, R176 ;  /* 0x000000b000b07308 */ /* 0x000fe20000000800 */
[----:B------:R-:W-:Y:S01]  /*5300*/  FMUL.FTZ R91, R0, R91 ;  /* 0x0000005b005b7220 */ /* 0x000fe20000410000 */
[C---:B------:R-:W-:Y:S04]  /*5310*/  HMMA.16816.F32.BF16 R36, R128.reuse, R140, R36 ;  /* 0x0000008c8024723c */ /* 0x040fe80000041824 */
[C---:B------:R-:W-:Y:S02]  /*5320*/  FMUL.FTZ R92, R2.reuse, R92 ;  /* 0x0000005c025c7220 */ /* 0x040fe40000410000 */
[C---:B------:R-:W-:Y:S01]  /*5330*/  HMMA.16816.F32.BF16 R40, R128.reuse, R142, R40 ;  /* 0x0000008e8028723c */ /* 0x040fe20000041828 */
[----:B------:R-:W2:Y:S01]  /*5340*/  LDSM.16.MT88.4 R140, [R193+0x14000] ;  /* 0x01400000c18c783b */ /* 0x000ea20000004200 */
[----:B------:R-:W-:Y:S03]  /*5350*/  MUFU.EX2 R177, R177 ;  /* 0x000000b100b17308 */ /* 0x000fe60000000800 */
[----:B------:R-:W-:Y:S01]  /*5360*/  FMUL.FTZ R93, R2, R93 ;  /* 0x0000005d025d7220 */ /* 0x000fe20000410000 */
[C---:B------:R-:W-:Y:S06]  /*5370*/  HMMA.16816.F32.BF16 R44, R128.reuse, R144, R44 ;  /* 0x00000090802c723c */ /* 0x040fec000004182c */
[----:B------:R-:W-:Y:S01]  /*5380*/  MUFU.EX2 R178, R178 ;  /* 0x000000b200b27308 */ /* 0x000fe20000000800 */
[C---:B------:R-:W-:Y:S01]  /*5390*/  FMUL.FTZ R94, R0.reuse, R94 ;  /* 0x0000005e005e7220 */ /* 0x040fe20000410000 */
[C---:B------:R-:W-:Y:S01]  /*53a0*/  HMMA.16816.F32.BF16 R48, R128.reuse, R146, R48 ;  /* 0x000000928030723c */ /* 0x040fe20000041830 */
[----:B------:R-:W3:Y:S02]  /*53b0*/  LDSM.16.MT88.4 R144, [R192+0x14000] ;  /* 0x01400000c090783b */ /* 0x000ee40000004200 */
[----:B------:R-:W-:Y:S03]  /*53c0*/  FMUL.FTZ R95, R0, R95 ;  /* 0x0000005f005f7220 */ /* 0x000fe60000410000 */
[C---:B------:R-:W-:Y:S02]  /*53d0*/  HMMA.16816.F32.BF16 R52, R128.reuse, R148, R52 ;  /* 0x000000948034723c */ /* 0x040fe40000041834 */
[----:B------:R-:W-:Y:S03]  /*53e0*/  MUFU.EX2 R179, R179 ;  /* 0x000000b300b37308 */ /* 0x000fe60000000800 */
[--C-:B------:R-:W-:Y:S01]  /*53f0*/  FFMA.FTZ R167, R12, UR4, -R166.reuse ;  /* 0x000000040ca77c23 */ /* 0x100fe200080108a6 */
[C---:B------:R-:W-:Y:S01]  /*5400*/  HMMA.16816.F32.BF16 R56, R128.reuse, R150, R56 ;  /* 0x000000968038723c */ /* 0x040fe20000041838 */
[----:B------:R-:W-:Y:S05]  /*5410*/  LDSM.16.MT88.4 R148, [R196+0x14800] ;  /* 0x01480000c494783b */ /* 0x000fea0000004200 */
[----:B------:R-:W-:Y:S01]  /*5420*/  MUFU.EX2 R220, R220 ;  /* 0x000000dc00dc7308 */ /* 0x000fe20000000800 */
[C---:B------:R-:W-:Y:S01]  /*5430*/  FMUL.FTZ R12, R2.reuse, R120 ;  /* 0x00000078020c7220 */ /* 0x040fe20000410000 */
[C---:B----4-:R-:W-:Y:S03]  /*5440*/  HMMA.16816.F32.BF16 R60, R128.reuse, R124, R60 ;  /* 0x0000007c803c723c */ /* 0x050fe6000004183c */
[----:B------:R-:W-:Y:S03]  /*5450*/  FFMA.FTZ R168, R13, UR4, -R166 ;  /* 0x000000040da87c23 */ /* 0x000fe600080108a6 */
[C---:B------:R-:W-:Y:S01]  /*5460*/  HMMA.16816.F32.BF16 R64, R128.reuse, R126, R64 ;  /* 0x0000007e8040723c */ /* 0x040fe20000041840 */
[----:B------:R-:W4:Y:S01]  /*5470*/  LDSM.16.MT88.4 R124, [R196+0x16000] ;  /* 0x01600000c47c783b */ /* 0x000f220000004200 */
[----:B------:R-:W-:Y:S03]  /*5480*/  MUFU.EX2 R167, R167 ;  /* 0x000000a700a77308 */ /* 0x000fe60000000800 */
[----:B------:R-:W-:Y:S01]  /*5490*/  FMUL.FTZ R13, R2, R121 ;  /* 0x00000079020d7220 */ /* 0x000fe20000410000 */
[C---:B-1----:R-:W-:Y:S06]  /*54a0*/  HMMA.16816.F32.BF16 R68, R128.reuse, R136, R68 ;  /* 0x000000888044723c */ /* 0x042fec0000041844 */
[----:B------:R-:W1:Y:S01]  /*54b0*/  MUFU.EX2 R168, R168 ;  /* 0x000000a800a87308 */ /* 0x000e620000000800 */
[--C-:B------:R-:W-:Y:S01]  /*54c0*/  FFMA.FTZ R169, R14, UR4, -R164.reuse ;  /* 0x000000040ea97c23 */ /* 0x100fe200080108a4 */
[C---:B------:R-:W-:Y:S01]  /*54d0*/  HMMA.16816.F32.BF16 R72, R128.reuse, R138, R72 ;  /* 0x0000008a8048723c */ /* 0x040fe20000041848 */
[----:B------:R-:W5:Y:S02]  /*54e0*/  LDSM.16.MT88.4 R136, [R194+0x16000] ;  /* 0x01600000c288783b */ /* 0x000f640000004200 */
[C---:B------:R-:W-:Y:S03]  /*54f0*/  FMUL.FTZ R14, R0.reuse, R122 ;  /* 0x0000007a000e7220 */ /* 0x040fe60000410000 */
[C---:B--2---:R-:W-:Y:S02]  /*5500*/  HMMA.16816.F32.BF16 R76, R128.reuse, R140, R76 ;  /* 0x0000008c804c723c */ /* 0x044fe4000004184c */
[----:B------:R-:W-:Y:S03]  /*5510*/  MUFU.EX2 R169, R169 ;  /* 0x000000a900a97308 */ /* 0x000fe60000000800 */
[----:B------:R-:W-:Y:S01]  /*5520*/  FFMA.FTZ R170, R15, UR4, -R164 ;  /* 0x000000040faa7c23 */ /* 0x000fe200080108a4 */
[C---:B------:R-:W-:Y:S01]  /*5530*/  HMMA.16816.F32.BF16 R80, R128.reuse, R142, R80 ;  /* 0x0000008e8050723c */ /* 0x040fe20000041850 */
[----:B------:R-:W2:Y:S04]  /*5540*/  LDSM.16.MT88.4 R140, [R193+0x16000] ;  /* 0x01600000c18c783b */ /* 0x000ea80000004200 */
[----:B------:R-:W-:Y:S01]  /*5550*/  FMUL.FTZ R15, R0, R123 ;  /* 0x0000007b000f7220 */ /* 0x000fe20000410000 */
[C---:B---3--:R-:W-:Y:S01]  /*5560*/  HMMA.16816.F32.BF16 R84, R128.reuse, R144, R84 ;  /* 0x000000908054723c */ /* 0x048fe20000041854 */
[----:B------:R-:W3:Y:S02]  /*5570*/  MUFU.EX2 R170, R170 ;  /* 0x000000aa00aa7308 */ /* 0x000ee40000000800 */
[----:B------:R-:W1:Y:S02]  /*5580*/  LDSM.16.MT88.4 R120, [R192+0x16000] ;  /* 0x01600000c078783b */ /* 0x000e640000004200 */
[C---:B------:R-:W-:Y:S01]  /*5590*/  FMUL.FTZ R96, R2.reuse, R96 ;  /* 0x0000006002607220 */ /* 0x040fe20000410000 */
[C---:B------:R-:W-:Y:S05]  /*55a0*/  HMMA.16816.F32.BF16 R88, R128.reuse, R146, R88 ;  /* 0x000000928058723c */ /* 0x040fea0000041858 */
[----:B------:R-:W-:Y:S01]  /*55b0*/  FMUL.FTZ R97, R2, R97 ;  /* 0x0000006102617220 */ /* 0x000fe20000410000 */
[C---:B----4-:R-:W-:Y:S01]  /*55c0*/  HMMA.16816.F32.BF16 R92, R128.reuse, R124, R92 ;  /* 0x0000007c805c723c */ /* 0x050fe2000004185c */
[----:B------:R-:W-:Y:S04]  /*55d0*/  LDSM.16.MT88.4 R144, [R193+0x12800] ;  /* 0x01280000c190783b */ /* 0x000fe80000004200 */
[C---:B------:R-:W-:Y:S01]  /*55e0*/  FMUL.FTZ R98, R0.reuse, R98 ;  /* 0x0000006200627220 */ /* 0x040fe20000410000 */
[----:B------:R-:W-:Y:S01]  /*55f0*/  FMUL.FTZ R99, R0, R99 ;  /* 0x0000006300637220 */ /* 0x000fe20000410000 */
[C---:B------:R-:W-:Y:S01]  /*5600*/  FMUL.FTZ R100, R2.reuse, R100 ;  /* 0x0000006402647220 */ /* 0x040fe20000410000 */
[----:B------:R-:W-:Y:S03]  /*5610*/  FMUL.FTZ R101, R2, R101 ;  /* 0x0000006502657220 */ /* 0x000fe60000410000 */
[C---:B------:R-:W-:Y:S01]  /*5620*/  FMUL.FTZ R102, R0.reuse, R102 ;  /* 0x0000006600667220 */ /* 0x040fe20000410000 */
[----:B------:R-:W-:Y:S01]  /*5630*/  FMUL.FTZ R103, R0, R103 ;  /* 0x0000006700677220 */ /* 0x000fe20000410000 */
[C---:B------:R-:W-:Y:S01]  /*5640*/  HMMA.16816.F32.BF16 R96, R128.reuse, R126, R96 ;  /* 0x0000007e8060723c */ /* 0x040fe20000041860 */
[----:B------:R-:W4:Y:S02]  /*5650*/  LDSM.16.MT88.4 R124, [R196+0x12800] ;  /* 0x01280000c47c783b */ /* 0x000f240000004200 */
[C---:B------:R-:W-:Y:S01]  /*5660*/  FMUL.FTZ R104, R2.reuse, R104 ;  /* 0x0000006802687220 */ /* 0x040fe20000410000 */
[----:B------:R-:W-:Y:S01]  /*5670*/  FMUL.FTZ R105, R2, R105 ;  /* 0x0000006902697220 */ /* 0x000fe20000410000 */
[C---:B------:R-:W-:Y:S01]  /*5680*/  FMUL.FTZ R106, R0.reuse, R106 ;  /* 0x0000006a006a7220 */ /* 0x040fe20000410000 */
[C---:B-----5:R-:W-:Y:S05]  /*5690*/  HMMA.16816.F32.BF16 R100, R128.reuse, R136, R100 ;  /* 0x000000888064723c */ /* 0x060fea0000041864 */
[----:B------:R-:W-:Y:S01]  /*56a0*/  FMUL.FTZ R107, R0, R107 ;  /* 0x0000006b006b7220 */ /* 0x000fe20000410000 */
[--C-:B------:R-:W-:Y:S01]  /*56b0*/  FFMA.FTZ R171, R16, UR4, -R166.reuse ;  /* 0x0000000410ab7c23 */ /* 0x100fe200080108a6 */
[----:B------:R-:W-:Y:S01]  /*56c0*/  FFMA.FTZ R172, R17, UR4, -R166 ;  /* 0x0000000411ac7c23 */ /* 0x000fe200080108a6 */
[--C-:B------:R-:W-:Y:S03]  /*56d0*/  FFMA.FTZ R173, R18, UR4, -R164.reuse ;  /* 0x0000000412ad7c23 */ /* 0x100fe600080108a4 */
[----:B------:R-:W-:Y:S01]  /*56e0*/  FFMA.FTZ R174, R19, UR4, -R164 ;  /* 0x0000000413ae7c23 */ /* 0x000fe200080108a4 */
[C---:B------:R-:W-:Y:S01]  /*56f0*/  HMMA.16816.F32.BF16 R104, R128.reuse, R138, R104 ;  /* 0x0000008a8068723c */ /* 0x040fe20000041868 */
[----:B------:R-:W5:Y:S01]  /*5700*/  LDSM.16.MT88.4 R136, [R194+0x12800] ;  /* 0x01280000c288783b */ /* 0x000f620000004200 */
[----:B------:R-:W-:Y:S01]  /*5710*/  MUFU.EX2 R171, R171 ;  /* 0x000000ab00ab7308 */ /* 0x000fe20000000800 */
[C---:B------:R-:W-:Y:S01]  /*5720*/  FMUL.FTZ R108, R2.reuse, R108 ;  /* 0x0000006c026c7220 */ /* 0x040fe20000410000 */
[----:B------:R-:W-:Y:S01]  /*5730*/  FMUL.FTZ R109, R2, R109 ;  /* 0x0000006d026d7220 */ /* 0x000fe20000410000 */
[C---:B------:R-:W-:Y:S01]  /*5740*/  FMUL.FTZ R110, R0.reuse, R110 ;  /* 0x0000006e006e7220 */ /* 0x040fe20000410000 */
[C---:B--2---:R-:W-:Y:S06]  /*5750*/  HMMA.16816.F32.BF16 R12, R128.reuse, R140, R12 ;  /* 0x0000008c800c723c */ /* 0x044fec000004180c */
[----:B------:R-:W2:Y:S01]  /*5760*/  MUFU.EX2 R172, R172 ;  /* 0x000000ac00ac7308 */ /* 0x000ea20000000800 */
[----:B------:R-:W-:Y:S01]  /*5770*/  FMUL.FTZ R111, R0, R111 ;  /* 0x0000006f006f7220 */ /* 0x000fe20000410000 */
[C---:B------:R-:W-:Y:S03]  /*5780*/  FMUL.FTZ R16, R2.reuse, R116 ;  /* 0x0000007402107220 */ /* 0x040fe60000410000 */
[----:B------:R-:W-:Y:S01]  /*5790*/  FMUL.FTZ R17, R2, R117 ;  /* 0x0000007502117220 */ /* 0x000fe20000410000 */
[C---:B------:R-:W-:Y:S01]  /*57a0*/  FMUL.FTZ R18, R0.reuse, R118 ;  /* 0x0000007600127220 */ /* 0x040fe20000410000 */
[----:B------:R-:W-:Y:S01]  /*57b0*/  FMUL.FTZ R19, R0, R119 ;  /* 0x0000007700137220 */ /* 0x000fe20000410000 */
[C---:B------:R-:W-:Y:S02]  /*57c0*/  HMMA.16816.F32.BF16 R108, R128.reuse, R142, R108 ;  /* 0x0000008e806c723c */ /* 0x040fe4000004186c */
[----:B------:R-:W-:Y:S01]  /*57d0*/  MUFU.EX2 R173, R173 ;  /* 0x000000ad00ad7308 */ /* 0x000fe20000000800 */
[----:B------:R-:W5:Y:S01]  /*57e0*/  LDSM.16.MT88.4 R140, [R192+0x12800] ;  /* 0x01280000c08c783b */ /* 0x000f620000004200 */
[C---:B------:R-:W-:Y:S01]  /*57f0*/  FMUL.FTZ R112, R2.reuse, R112 ;  /* 0x0000007002707220 */ /* 0x040fe20000410000 */
[----:B------:R-:W-:Y:S01]  /*5800*/  FMUL.FTZ R113, R2, R113 ;  /* 0x0000007102717220 */ /* 0x000fe20000410000 */
[C---:B------:R-:W-:Y:S01]  /*5810*/  FMUL.FTZ R114, R0.reuse, R114 ;  /* 0x0000007200727220 */ /* 0x040fe20000410000 */
[C---:B-1----:R-:W-:Y:S05]  /*5820*/  HMMA.16816.F32.BF16 R16, R128.reuse, R120, R16 ;  /* 0x000000788010723c */ /* 0x042fea0000041810 */
[----:B------:R-:W1:Y:S01]  /*5830*/  MUFU.EX2 R174, R174 ;  /* 0x000000ae00ae7308 */ /* 0x000e620000000800 */
[----:B------:R-:W-:Y:S01]  /*5840*/  FMUL.FTZ R115, R0, R115 ;  /* 0x0000007300737220 */ /* 0x000fe20000410000 */
[----:B------:R-:W-:Y:S01]  /*5850*/  F2FP.BF16.F32.PACK_AB R116, R168, R167 ;  /* 0x000000a7a874723e */ /* 0x000fe200000010ff */
[----:B------:R-:W-:Y:S03]  /*5860*/  FFMA.FTZ R161, R2, R223, R161 ;  /* 0x000000df02a17223 */ /* 0x000fe600000100a1 */
[----:B---3--:R-:W-:Y:S02]  /*5870*/  F2FP.BF16.F32.PACK_AB R117, R170, R169 ;  /* 0x000000a9aa75723e */ /* 0x008fe400000010ff */
[----:B--2---:R-:W-:Y:S01]  /*5880*/  F2FP.BF16.F32.PACK_AB R118, R172, R171 ;  /* 0x000000abac76723e */ /* 0x004fe200000010ff */
[----:B------:R-:W-:Y:S01]  /*5890*/  HMMA.16816.F32.BF16 R112, R128, R122, R112 ;  /* 0x0000007a8070723c */ /* 0x000fe20000041870 */
[----:B------:R-:W2:Y:S02]  /*58a0*/  LDSM.16.MT88.4 R120, [R192+0x14800] ;  /* 0x01480000c078783b */ /* 0x000ea40000004200 */
[----:B------:R-:W-:Y:S01]  /*58b0*/  FFMA.FTZ R163, R0, R221, R163 ;  /* 0x000000dd00a37223 */ /* 0x000fe200000100a3 */
[----:B------:R-:W-:Y:S01]  /*58c0*/  FADD.FTZ R0, R133, R161 ;  /* 0x000000a185007221 */ /* 0x000fe20000010000 */
[----:B------:R-:W-:Y:S02]  /*58d0*/  MOV R133, R132 ;  /* 0x0000008400857202 */ /* 0x000fe40000000f00 */
[----:B------:R-:W-:Y:S01]  /*58e0*/  FADD.FTZ R163, R134, R163 ;  /* 0x000000a386a37221 */ /* 0x000fe20000010000 */
[----:B-1----:R-:W-:Y:S01]  /*58f0*/  F2FP.BF16.F32.PACK_AB R119, R174, R173 ;  /* 0x000000adae77723e */ /* 0x002fe200000010ff */
[----:B------:R-:W-:Y:S02]  /*5900*/  LDSM.16.MT88.4 R128, [R194+0x16800] ;  /* 0x01680000c280783b */ /* 0x000fe40000004200 */
[----:B------:R-:W-:Y:S01]  /*5910*/  FADD.FTZ R135, R135, R0 ;  /* 0x0000000087877221 */ /* 0x000fe20000010000 */
[----:B------:R-:W-:Y:S01]  /*5920*/  MOV R0, R3 ;  /* 0x0000000300007202 */ /* 0x000fe20000000f00 */
[----:B------:R-:W-:Y:S02]  /*5930*/  FADD.FTZ R162, R162, R163 ;  /* 0x000000a3a2a27221 */ /* 0x000fe40000010000 */
[C---:B----4-:R-:W-:Y:S05]  /*5940*/  HMMA.16816.F32.BF16 R4, R116.reuse, R124, R4 ;  /* 0x0000007c7404723c */ /* 0x050fea0000041804 */
[----:B------:R-:W-:Y:S01]  /*5950*/  FADD.FTZ R160, R160, R135 ;  /* 0x00000087a0a07221 */ /* 0x000fe20000010000 */
[C---:B------:R-:W-:Y:S01]  /*5960*/  HMMA.16816.F32.BF16 R8, R116.reuse, R126, R8 ;  /* 0x0000007e7408723c */ /* 0x040fe20000041808 */
[----:B------:R-:W1:Y:S04]  /*5970*/  LDSM.16.MT88.4 R124, [R196+0x16800] ;  /* 0x01680000c47c783b */ /* 0x000e680000004200 */
[----:B------:R-:W-:Y:S01]  /*5980*/  FADD.FTZ R162, R165, R162 ;  /* 0x000000a2a5a27221 */ /* 0x000fe20000010000 */
[C---:B-----5:R-:W-:Y:S05]  /*5990*/  HMMA.16816.F32.BF16 R36, R116.reuse, R136, R36 ;  /* 0x000000887424723c */ /* 0x060fea0000041824 */
[----:B------:R-:W-:Y:S01]  /*59a0*/  FADD.FTZ R167, R167, R160 ;  /* 0x000000a0a7a77221 */ /* 0x000fe20000010000 */
[C---:B------:R-:W-:Y:S01]  /*59b0*/  HMMA.16816.F32.BF16 R40, R116.reuse, R138, R40 ;  /* 0x0000008a7428723c */ /* 0x040fe20000041828 */
[----:B------:R-:W3:Y:S04]  /*59c0*/  LDSM.16.MT88.4 R136, [R193+0x16800] ;  /* 0x01680000c188783b */ /* 0x000ee80000004200 */
[----:B------:R-:W-:Y:S01]  /*59d0*/  FADD.FTZ R169, R169, R162 ;  /* 0x000000a2a9a97221 */ /* 0x000fe20000010000 */
[C---:B------:R-:W-:Y:S05]  /*59e0*/  HMMA.16816.F32.BF16 R44, R116.reuse, R144, R44 ;  /* 0x00000090742c723c */ /* 0x040fea000004182c */
[----:B------:R-:W-:Y:S01]  /*59f0*/  FADD.FTZ R168, R168, R167 ;  /* 0x000000a7a8a87221 */ /* 0x000fe20000010000 */
[C---:B------:R-:W-:Y:S01]  /*5a00*/  HMMA.16816.F32.BF16 R48, R116.reuse, R146, R48 ;  /* 0x000000927430723c */ /* 0x040fe20000041830 */
[----:B------:R-:W-:Y:S04]  /*5a10*/  LDSM.16.MT88.4 R144, [R196+0x15000] ;  /* 0x01500000c490783b */ /* 0x000fe80000004200 */
[----:B------:R-:W-:Y:S01]  /*5a20*/  FADD.FTZ R170, R170, R169 ;  /* 0x000000a9aaaa7221 */ /* 0x000fe20000010000 */
[C---:B------:R-:W-:Y:S05]  /*5a30*/  HMMA.16816.F32.BF16 R52, R116.reuse, R140, R52 ;  /* 0x0000008c7434723c */ /* 0x040fea0000041834 */
[----:B------:R-:W-:Y:S01]  /*5a40*/  FADD.FTZ R171, R171, R168 ;  /* 0x000000a8abab7221 */ /* 0x000fe20000010000 */
[C---:B------:R-:W-:Y:S01]  /*5a50*/  HMMA.16816.F32.BF16 R56, R116.reuse, R142, R56 ;  /* 0x0000008e7438723c */ /* 0x040fe20000041838 */
[----:B------:R-:W-:Y:S04]  /*5a60*/  LDSM.16.MT88.4 R140, [R192+0x13000] ;  /* 0x01300000c08c783b */ /* 0x000fe80000004200 */
[----:B------:R-:W-:Y:S01]  /*5a70*/  FADD.FTZ R171, R172, R171 ;  /* 0x000000abacab7221 */ /* 0x000fe20000010000 */
[C---:B------:R-:W-:Y:S06]  /*5a80*/  HMMA.16816.F32.BF16 R60, R116.reuse, R148, R60 ;  /* 0x00000094743c723c */ /* 0x040fec000004183c */
[C---:B------:R-:W-:Y:S01]  /*5a90*/  HMMA.16816.F32.BF16 R64, R116.reuse, R150, R64 ;  /* 0x000000967440723c */ /* 0x040fe20000041840 */
[----:B------:R-:W-:Y:S05]  /*5aa0*/  LDSM.16.MT88.4 R148, [R193+0x15000] ;  /* 0x01500000c194783b */ /* 0x000fea0000004200 */
[C---:B------:R-:W-:Y:S06]  /*5ab0*/  HMMA.16816.F32.BF16 R68, R116.reuse, R152, R68 ;  /* 0x000000987444723c */ /* 0x040fec0000041844 */
[C---:B------:R-:W-:Y:S05]  /*5ac0*/  HMMA.16816.F32.BF16 R72, R116.reuse, R154, R72 ;  /* 0x0000009a7448723c */ /* 0x040fea0000041848 */
[--C-:B------:R-:W-:Y:S01]  /*5ad0*/  FFMA.FTZ R152, R20, UR4, -R166.reuse ;  /* 0x0000000414987c23 */ /* 0x100fe200080108a6 */
[C---:B------:R-:W-:Y:S05]  /*5ae0*/  HMMA.16816.F32.BF16 R76, R116.reuse, R156, R76 ;  /* 0x0000009c744c723c */ /* 0x040fea000004184c */
[----:B------:R-:W-:Y:S01]  /*5af0*/  FFMA.FTZ R153, R21, UR4, -R166 ;  /* 0x0000000415997c23 */ /* 0x000fe200080108a6 */
[C---:B------:R-:W-:Y:S01]  /*5b00*/  HMMA.16816.F32.BF16 R80, R116.reuse, R158, R80 ;  /* 0x0000009e7450723c */ /* 0x040fe20000041850 */
[----:B------:R-:W-:Y:S04]  /*5b10*/  MUFU.EX2 R152, R152 ;  /* 0x0000009800987308 */ /* 0x000fe80000000800 */
[--C-:B------:R-:W-:Y:S01]  /*5b20*/  FFMA.FTZ R154, R22, UR4, -R164.reuse ;  /* 0x00000004169a7c23 */ /* 0x100fe200080108a4 */
[C---:B--2---:R-:W-:Y:S05]  /*5b30*/  HMMA.16816.F32.BF16 R84, R116.reuse, R120, R84 ;  /* 0x000000787454723c */ /* 0x044fea0000041854 */
[----:B------:R-:W2:Y:S01]  /*5b40*/  MUFU.EX2 R153, R153 ;  /* 0x0000009900997308 */ /* 0x000ea20000000800 */
[----:B------:R-:W-:Y:S01]  /*5b50*/  FFMA.FTZ R155, R23, UR4, -R164 ;  /* 0x00000004179b7c23 */ /* 0x000fe200080108a4 */
[C---:B------:R-:W-:Y:S01]  /*5b60*/  HMMA.16816.F32.BF16 R88, R116.reuse, R122, R88 ;  /* 0x0000007a7458723c */ /* 0x040fe20000041858 */
[----:B------:R-:W4:Y:S03]  /*5b70*/  LDSM.16.MT88.4 R20, [R192+0x16800] ;  /* 0x01680000c014783b */ /* 0x000f260000004200 */
[--C-:B------:R-:W-:Y:S02]  /*5b80*/  FFMA.FTZ R156, R24, UR4, -R166.reuse ;  /* 0x00000004189c7c23 */ /* 0x100fe400080108a6 */
[C---:B-1----:R-:W-:Y:S02]  /*5b90*/  HMMA.16816.F32.BF16 R92, R116.reuse, R124, R92 ;  /* 0x0000007c745c723c */ /* 0x042fe4000004185c */
[----:B------:R-:W-:Y:S01]  /*5ba0*/  MUFU.EX2 R154, R154 ;  /* 0x0000009a009a7308 */ /* 0x000fe20000000800 */
[----:B------:R-:W1:Y:S02]  /*5bb0*/  LDSM.16.MT88.4 R120, [R196+0x13000] ;  /* 0x01300000c478783b */ /* 0x000e640000004200 */
[----:B------:R-:W-:Y:S01]  /*5bc0*/  FFMA.FTZ R157, R25, UR4, -R166 ;  /* 0x00000004199d7c23 */ /* 0x000fe200080108a6 */
[C---:B------:R-:W-:Y:S06]  /*5bd0*/  HMMA.16816.F32.BF16 R96, R116.reuse, R126, R96 ;  /* 0x0000007e7460723c */ /* 0x040fec0000041860 */
[----:B------:R-:W5:Y:S01]  /*5be0*/  MUFU.EX2 R155, R155 ;  /* 0x0000009b009b7308 */ /* 0x000f620000000800 */
[----:B------:R-:W1:Y:S01]  /*5bf0*/  LDSM.16.MT88.4 R124, [R194+0x13000] ;  /* 0x01300000c27c783b */ /* 0x000e620000004200 */
[C---:B------:R-:W-:Y:S03]  /*5c00*/  HMMA.16816.F32.BF16 R100, R116.reuse, R128, R100 ;  /* 0x000000807464723c */ /* 0x040fe60000041864 */
[----:B--2---:R-:W-:Y:S03]  /*5c10*/  F2FP.BF16.F32.PACK_AB R24, R153, R152 ;  /* 0x000000989918723e */ /* 0x004fe600000010ff */
[C---:B------:R-:W-:Y:S01]  /*5c20*/  HMMA.16816.F32.BF16 R104, R116.reuse, R130, R104 ;  /* 0x000000827468723c */ /* 0x040fe20000041868 */
[----:B------:R-:W2:Y:S01]  /*5c30*/  LDSM.16.MT88.4 R128, [R193+0x13000] ;  /* 0x01300000c180783b */ /* 0x000ea20000004200 */
[----:B------:R-:W-:Y:S03]  /*5c40*/  MUFU.EX2 R156, R156 ;  /* 0x0000009c009c7308 */ /* 0x000fe60000000800 */
[--C-:B------:R-:W-:Y:S01]  /*5c50*/  FFMA.FTZ R158, R26, UR4, -R164.reuse ;  /* 0x000000041a9e7c23 */ /* 0x100fe200080108a4 */
[C---:B---3--:R-:W-:Y:S06]  /*5c60*/  HMMA.16816.F32.BF16 R12, R116.reuse, R136, R12 ;  /* 0x00000088740c723c */ /* 0x048fec000004180c */
[----:B------:R-:W3:Y:S01]  /*5c70*/  MUFU.EX2 R157, R157 ;  /* 0x0000009d009d7308 */ /* 0x000ee20000000800 */
[----:B------:R-:W-:Y:S01]  /*5c80*/  FFMA.FTZ R159, R27, UR4, -R164 ;  /* 0x000000041b9f7c23 */ /* 0x000fe200080108a4 */
[C---:B------:R-:W-:Y:S01]  /*5c90*/  HMMA.16816.F32.BF16 R108, R116.reuse, R138, R108 ;  /* 0x0000008a746c723c */ /* 0x040fe2000004186c */
[----:B------:R-:W2:Y:S02]  /*5ca0*/  LDSM.16.MT88.4 R136, [R194+0x15000] ;  /* 0x01500000c288783b */ /* 0x000ea40000004200 */
[----:B-----5:R-:W-:Y:S03]  /*5cb0*/  F2FP.BF16.F32.PACK_AB R25, R155, R154 ;  /* 0x0000009a9b19723e */ /* 0x020fe600000010ff */
[C---:B----4-:R-:W-:Y:S02]  /*5cc0*/  HMMA.16816.F32.BF16 R16, R116.reuse, R20, R16 ;  /* 0x000000147410723c */ /* 0x050fe40000041810 */
[----:B------:R-:W-:Y:S03]  /*5cd0*/  MUFU.EX2 R158, R158 ;  /* 0x0000009e009e7308 */ /* 0x000fe60000000800 */
[----:B------:R-:W-:Y:S01]  /*5ce0*/  FFMA.FTZ R166, R33, UR4, -R166 ;  /* 0x0000000421a67c23 */ /* 0x000fe200080108a6 */
[----:B------:R-:W-:Y:S01]  /*5cf0*/  HMMA.16816.F32.BF16 R112, R116, R22, R112 ;  /* 0x000000167470723c */ /* 0x000fe20000041870 */
[----:B------:R-:W4:Y:S05]  /*5d00*/  LDSM.16.MT88.4 R20, [R192+0x15000] ;  /* 0x01500000c014783b */ /* 0x000f2a0000004200 */
[----:B------:R-:W5:Y:S01]  /*5d10*/  MUFU.EX2 R159, R159 ;  /* 0x0000009f009f7308 */ /* 0x000f620000000800 */
[----:B---3--:R-:W-:Y:S01]  /*5d20*/  F2FP.BF16.F32.PACK_AB R26, R157, R156 ;  /* 0x0000009c9d1a723e */ /* 0x008fe200000010ff */
[----:B------:R-:W-:Y:S03]  /*5d30*/  FFMA.FTZ R164, R35, UR4, -R164 ;  /* 0x0000000423a47c23 */ /* 0x000fe600080108a4 */
[----:B------:R-:W-:Y:S01]  /*5d40*/  FADD.FTZ R152, R152, R171 ;  /* 0x000000ab98987221 */ /* 0x000fe20000010000 */
[----:B------:R-:W3:Y:S04]  /*5d50*/  LDSM.16.MT88.4 R116, [R196+0x17000] ;  /* 0x01700000c474783b */ /* 0x000ee80000004200 */
[----:B------:R-:W3:Y:S01]  /*5d60*/  MUFU.EX2 R166, R166 ;  /* 0x000000a600a67308 */ /* 0x000ee20000000800 */
[----:B------:R-:W-:Y:S04]  /*5d70*/  FADD.FTZ R153, R153, R152 ;  /* 0x0000009899997221 */ /* 0x000fe80000010000 */
[----:B------:R-:W-:Y:S01]  /*5d80*/  FADD.FTZ R156, R156, R153 ;  /* 0x000000999c9c7221 */ /* 0x000fe20000010000 */
[----:B------:R-:W-:Y:S04]  /*5d90*/  LDSM.16.MT88.4 R32, [R192+0x13800] ;  /* 0x01380000c020783b */ /* 0x000fe80000004200 */
[----:B------:R-:W3:Y:S01]  /*5da0*/  MUFU.EX2 R225, R164 ;  /* 0x000000a400e17308 */ /* 0x000ee20000000800 */
[----:B-----5:R-:W-:Y:S01]  /*5db0*/  F2FP.BF16.F32.PACK_AB R27, R159, R158 ;  /* 0x0000009e9f1b723e */ /* 0x020fe200000010ff */
[----:B------:R-:W-:Y:S06]  /*5dc0*/  FADD.FTZ R156, R157, R156 ;  /* 0x0000009c9d9c7221 */ /* 0x000fec0000010000 */
[C---:B-1----:R-:W-:Y:S06]  /*5dd0*/  HMMA.16816.F32.BF16 R4, R24.reuse, R120, R4 ;  /* 0x000000781804723c */ /* 0x042fec0000041804 */
[C---:B------:R-:W-:Y:S01]  /*5de0*/  HMMA.16816.F32.BF16 R8, R24.reuse, R122, R8 ;  /* 0x0000007a1808723c */ /* 0x040fe20000041808 */
[----:B------:R-:W1:Y:S05]  /*5df0*/  LDSM.16.MT88.4 R120, [R194+0x17000] ;  /* 0x01700000c278783b */ /* 0x000e6a0000004200 */
[C---:B------:R-:W-:Y:S06]  /*5e00*/  HMMA.16816.F32.BF16 R36, R24.reuse, R124, R36 ;  /* 0x0000007c1824723c */ /* 0x040fec0000041824 */
[C---:B------:R-:W-:Y:S01]  /*5e10*/  HMMA.16816.F32.BF16 R40, R24.reuse, R126, R40 ;  /* 0x0000007e1828723c */ /* 0x040fe20000041828 */
[----:B------:R-:W5:Y:S05]  /*5e20*/  LDSM.16.MT88.4 R124, [R193+0x17000] ;  /* 0x01700000c17c783b */ /* 0x000f6a0000004200 */
[C---:B--2---:R-:W-:Y:S06]  /*5e30*/  HMMA.16816.F32.BF16 R44, R24.reuse, R128, R44 ;  /* 0x00000080182c723c */ /* 0x044fec000004182c */
[C---:B------:R-:W-:Y:S01]  /*5e40*/  HMMA.16816.F32.BF16 R48, R24.reuse, R130, R48 ;  /* 0x000000821830723c */ /* 0x040fe20000041830 */
[----:B------:R-:W2:Y:S05]  /*5e50*/  LDSM.16.MT88.4 R128, [R192+0x17000] ;  /* 0x01700000c080783b */ /* 0x000eaa0000004200 */
[C---:B------:R-:W-:Y:S06]  /*5e60*/  HMMA.16816.F32.BF16 R52, R24.reuse, R140, R52 ;  /* 0x0000008c1834723c */ /* 0x040fec0000041834 */
[C---:B------:R-:W-:Y:S01]  /*5e70*/  HMMA.16816.F32.BF16 R56, R24.reuse, R142, R56 ;  /* 0x0000008e1838723c */ /* 0x040fe20000041838 */
[----:B------:R-:W-:Y:S05]  /*5e80*/  LDSM.16.MT88.4 R140, [R194+0x15800] ;  /* 0x01580000c28c783b */ /* 0x000fea0000004200 */
        /* <DEDUP_REMOVED lines=9> */
[C---:B----4-:R-:W-:Y:S06]  /*5f20*/  HMMA.16816.F32.BF16 R84, R24.reuse, R20, R84 ;  /* 0x000000141854723c */ /* 0x050fec0000041854 */
[C---:B------:R-:W-:Y:S05]  /*5f30*/  HMMA.16816.F32.BF16 R88, R24.reuse, R22, R88 ;  /* 0x000000161858723c */ /* 0x040fea0000041858 */
[----:B------:R-:W-:Y:S01]  /*5f40*/  F2FP.BF16.F32.PACK_AB R20, R176, R175 ;  /* 0x000000afb014723e */ /* 0x000fe200000010ff */
[C---:B---3--:R-:W-:Y:S05]  /*5f50*/  HMMA.16816.F32.BF16 R92, R24.reuse, R116, R92 ;  /* 0x00000074185c723c */ /* 0x048fea000004185c */
[----:B------:R-:W-:Y:S01]  /*5f60*/  F2FP.BF16.F32.PACK_AB R21, R178, R177 ;  /* 0x000000b1b215723e */ /* 0x000fe200000010ff */
[C---:B------:R-:W-:Y:S01]  /*5f70*/  HMMA.16816.F32.BF16 R96, R24.reuse, R118, R96 ;  /* 0x000000761860723c */ /* 0x040fe20000041860 */
[----:B------:R-:W3:Y:S04]  /*5f80*/  LDSM.16.MT88.4 R116, [R194+0x13800] ;  /* 0x01380000c274783b */ /* 0x000ee80000004200 */
[----:B------:R-:W-:Y:S01]  /*5f90*/  F2FP.BF16.F32.PACK_AB R22, R166, R179 ;  /* 0x000000b3a616723e */ /* 0x000fe200000010ff */
[C---:B-1----:R-:W-:Y:S05]  /*5fa0*/  HMMA.16816.F32.BF16 R100, R24.reuse, R120, R100 ;  /* 0x000000781864723c */ /* 0x042fea0000041864 */
[----:B------:R-:W-:Y:S01]  /*5fb0*/  F2FP.BF16.F32.PACK_AB R23, R225, R220 ;  /* 0x000000dce117723e */ /* 0x000fe200000010ff */
[C---:B------:R-:W-:Y:S01]  /*5fc0*/  HMMA.16816.F32.BF16 R104, R24.reuse, R122, R104 ;  /* 0x0000007a1868723c */ /* 0x040fe20000041868 */
[----:B------:R-:W1:Y:S04]  /*5fd0*/  LDSM.16.MT88.4 R120, [R196+0x15800] ;  /* 0x01580000c478783b */ /* 0x000e680000004200 */
[----:B------:R-:W-:Y:S01]  /*5fe0*/  FADD.FTZ R175, R175, R156 ;  /* 0x0000009cafaf7221 */ /* 0x000fe20000010000 */
[C---:B-----5:R-:W-:Y:S05]  /*5ff0*/  HMMA.16816.F32.BF16 R12, R24.reuse, R124, R12 ;  /* 0x0000007c180c723c */ /* 0x060fea000004180c */
[----:B------:R-:W-:Y:S01]  /*6000*/  FADD.FTZ R176, R176, R175 ;  /* 0x000000afb0b07221 */ /* 0x000fe20000010000 */
[C---:B------:R-:W-:Y:S05]  /*6010*/  HMMA.16816.F32.BF16 R108, R24.reuse, R126, R108 ;  /* 0x0000007e186c723c */ /* 0x040fea000004186c */
[----:B------:R-:W-:Y:S01]  /*6020*/  FADD.FTZ R179, R179, R176 ;  /* 0x000000b0b3b37221 */ /* 0x000fe20000010000 */
[C---:B--2---:R-:W-:Y:S05]  /*6030*/  HMMA.16816.F32.BF16 R16, R24.reuse, R128, R16 ;  /* 0x000000801810723c */ /* 0x044fea0000041810 */
[----:B------:R-:W-:Y:S01]  /*6040*/  FADD.FTZ R223, R166, R179 ;  /* 0x000000b3a6df7221 */ /* 0x000fe20000010000 */
[----:B------:R-:W-:Y:S01]  /*6050*/  HMMA.16816.F32.BF16 R112, R24, R130, R112 ;  /* 0x000000821870723c */ /* 0x000fe20000041870 */
[----:B------:R-:W2:Y:S05]  /*6060*/  LDSM.16.MT88.4 R24, [R196+0x17800] ;  /* 0x01780000c418783b */ /* 0x000eaa0000004200 */
[C---:B------:R-:W-:Y:S03]  /*6070*/  HMMA.16816.F32.BF16 R128, R20.reuse, R28, R4 ;  /* 0x0000001c1480723c */ /* 0x040fe60000041804 */
[----:B------:R-:W4:Y:S03]  /*6080*/  LDSM.16.MT88.4 R4, [R194+0x17800] ;  /* 0x01780000c204783b */ /* 0x000f260000004200 */
[C---:B------:R-:W-:Y:S05]  /*6090*/  HMMA.16816.F32.BF16 R124, R20.reuse, R30, R8 ;  /* 0x0000001e147c723c */ /* 0x040fea0000041808 */
[----:B------:R-:W5:Y:S01]  /*60a0*/  LDSM.16.MT88.4 R8, [R193+0x17800] ;  /* 0x01780000c108783b */ /* 0x000f620000004200 */
[C---:B---3--:R-:W-:Y:S06]  /*60b0*/  HMMA.16816.F32.BF16 R36, R20.reuse, R116, R36 ;  /* 0x000000741424723c */ /* 0x048fec0000041824 */
[C---:B------:R-:W-:Y:S01]  /*60c0*/  HMMA.16816.F32.BF16 R40, R20.reuse, R118, R40 ;  /* 0x000000761428723c */ /* 0x040fe20000041828 */
[----:B------:R-:W3:Y:S05]  /*60d0*/  LDSM.16.MT88.4 R28, [R192+0x17800] ;  /* 0x01780000c01c783b */ /* 0x000eea0000004200 */
[C---:B------:R-:W-:Y:S06]  /*60e0*/  HMMA.16816.F32.BF16 R44, R20.reuse, R136, R44 ;  /* 0x00000088142c723c */ /* 0x040fec000004182c */
[C---:B------:R-:W-:Y:S06]  /*60f0*/  HMMA.16816.F32.BF16 R48, R20.reuse, R138, R48 ;  /* 0x0000008a1430723c */ /* 0x040fec0000041830 */
[C---:B------:R-:W-:Y:S06]  /*6100*/  HMMA.16816.F32.BF16 R52, R20.reuse, R32, R52 ;  /* 0x000000201434723c */ /* 0x040fec0000041834 */
[C---:B------:R-:W-:Y:S06]  /*6110*/  HMMA.16816.F32.BF16 R56, R20.reuse, R34, R56 ;  /* 0x000000221438723c */ /* 0x040fec0000041838 */
[C---:B-1----:R-:W-:Y:S06]  /*6120*/  HMMA.16816.F32.BF16 R60, R20.reuse, R120, R60 ;  /* 0x00000078143c723c */ /* 0x042fec000004183c */
[C---:B------:R-:W-:Y:S06]  /*6130*/  HMMA.16816.F32.BF16 R64, R20.reuse, R122, R64 ;  /* 0x0000007a1440723c */ /* 0x040fec0000041840 */
[C---:B------:R-:W-:Y:S06]  /*6140*/  HMMA.16816.F32.BF16 R68, R20.reuse, R140, R68 ;  /* 0x0000008c1444723c */ /* 0x040fec0000041844 */
[C---:B------:R-:W-:Y:S06]  /*6150*/  HMMA.16816.F32.BF16 R72, R20.reuse, R142, R72 ;  /* 0x0000008e1448723c */ /* 0x040fec0000041848 */
[C---:B------:R-:W-:Y:S06]  /*6160*/  HMMA.16816.F32.BF16 R76, R20.reuse, R144, R76 ;  /* 0x00000090144c723c */ /* 0x040fec000004184c */
[C---:B------:R-:W-:Y:S06]  /*6170*/  HMMA.16816.F32.BF16 R80, R20.reuse, R146, R80 ;  /* 0x000000921450723c */ /* 0x040fec0000041850 */
[C---:B------:R-:W-:Y:S06]  /*6180*/  HMMA.16816.F32.BF16 R84, R20.reuse, R148, R84 ;  /* 0x000000941454723c */ /* 0x040fec0000041854 */
[C---:B------:R-:W-:Y:S06]  /*6190*/  HMMA.16816.F32.BF16 R88, R20.reuse, R150, R88 ;  /* 0x000000961458723c */ /* 0x040fec0000041858 */
[C---:B--2---:R-:W-:Y:S06]  /*61a0*/  HMMA.16816.F32.BF16 R92, R20.reuse, R24, R92 ;  /* 0x00000018145c723c */ /* 0x044fec000004185c */
[C---:B------:R-:W-:Y:S06]  /*61b0*/  HMMA.16816.F32.BF16 R96, R20.reuse, R26, R96 ;  /* 0x0000001a1460723c */ /* 0x040fec0000041860 */
[C---:B----4-:R-:W-:Y:S06]  /*61c0*/  HMMA.16816.F32.BF16 R100, R20.reuse, R4, R100 ;  /* 0x000000041464723c */ /* 0x050fec0000041864 */
[C---:B------:R-:W-:Y:S05]  /*61d0*/  HMMA.16816.F32.BF16 R104, R20.reuse, R6, R104 ;  /* 0x000000061468723c */ /* 0x040fea0000041868 */
[----:B------:R-:W-:Y:S01]  /*61e0*/  FADD.FTZ R5, R173, R170 ;  /* 0x000000aaad057221 */ /* 0x000fe20000010000 */
[C---:B-----5:R-:W-:Y:S05]  /*61f0*/  HMMA.16816.F32.BF16 R120, R20.reuse, R8, R12 ;  /* 0x000000081478723c */ /* 0x060fea000004180c */
[----:B------:R-:W-:Y:S01]  /*6200*/  FADD.FTZ R5, R174, R5 ;  /* 0x00000005ae057221 */ /* 0x000fe20000010000 */
[C---:B------:R-:W-:Y:S05]  /*6210*/  HMMA.16816.F32.BF16 R108, R20.reuse, R10, R108 ;  /* 0x0000000a146c723c */ /* 0x040fea000004186c */
[----:B------:R-:W-:Y:S01]  /*6220*/  FADD.FTZ R154, R154, R5 ;  /* 0x000000059a9a7221 */ /* 0x000fe20000010000 */
[C---:B---3--:R-:W-:Y:S05]  /*6230*/  HMMA.16816.F32.BF16 R116, R20.reuse, R28, R16 ;  /* 0x0000001c1474723c */ /* 0x048fea0000041810 */
[----:B------:R-:W-:Y:S01]  /*6240*/  FADD.FTZ R155, R155, R154 ;  /* 0x0000009a9b9b7221 */ /* 0x000fe20000010000 */
[----:B------:R-:W-:Y:S05]  /*6250*/  HMMA.16816.F32.BF16 R112, R20, R30, R112 ;  /* 0x0000001e1470723c */ /* 0x000fea0000041870 */
[----:B------:R-:W-:Y:S06]  /*6260*/  FADD.FTZ R158, R158, R155 ;  /* 0x0000009b9e9e7221 */ /* 0x000fec0000010000 */
[----:B------:R-:W-:Y:S04]  /*6270*/  FADD.FTZ R158, R159, R158 ;  /* 0x0000009e9f9e7221 */ /* 0x000fe80000010000 */
[----:B------:R-:W-:Y:S04]  /*6280*/  FADD.FTZ R177, R177, R158 ;  /* 0x0000009eb1b17221 */ /* 0x000fe80000010000 */
[----:B------:R-:W-:Y:S04]  /*6290*/  FADD.FTZ R177, R178, R177 ;  /* 0x000000b1b2b17221 */ /* 0x000fe80000010000 */
[----:B------:R-:W-:Y:S04]  /*62a0*/  FADD.FTZ R220, R220, R177 ;  /* 0x000000b1dcdc7221 */ /* 0x000fe80000010000 */
[----:B------:R-:W-:Y:S01]  /*62b0*/  FADD.FTZ R221, R225, R220 ;  /* 0x000000dce1dd7221 */ /* 0x000fe20000010000 */
[----:B------:R-:W-:Y:S06]  /*62c0*/  @P0 BRA `(.L_x_7) ;  /* 0xffffffd800c40947 */ /* 0x000fec000383ffff */
.L_x_6:
[----:B------:R-:W1:Y:S01]  /*62d0*/  SHFL.BFLY PT, R2, R223, 0x2, 0x1f ;  /* 0x0c401f00df027f89 */ /* 0x000e6200000e0000 */
[----:B------:R-:W-:Y:S01]  /*62e0*/  MOV R8, 0x3f800000 ;  /* 0x3f80000000087802 */ /* 0x000fe20000000f00 */
[----:B------:R-:W2:Y:S01]  /*62f0*/  S2UR UR4, SR_CgaCtaId ;  /* 0x00000000000479c3 */ /* 0x000ea20000008800 */
[----:B------:R-:W-:Y:S01]  /*6300*/  UMOV UR5, 0x400 ;  /* 0x0000040000057882 */ /* 0x000fe20000000000 */
[----:B------:R-:W3:Y:S01]  /*6310*/  SHFL.BFLY PT, R0, R221, 0x2, 0x1f ;  /* 0x0c401f00dd007f89 */ /* 0x000ee200000e0000 */
[----:B------:R-:W-:Y:S01]  /*6320*/  ISETP.NE.AND P0, PT, R207, -0x1, PT ;  /* 0xffffffffcf00780c */ /* 0x000fe20003f05270 */
[----:B------:R-:W4:Y:S01]  /*6330*/  S2R R5, SR_TID.X ;  /* 0x0000000000057919 */ /* 0x000f220000002100 */
[----:B-1----:R-:W-:Y:S01]  /*6340*/  FADD.FTZ R7, R2, R223 ;  /* 0x000000df02077221 */ /* 0x002fe20000010000 */
[----:B--2---:R-:W-:Y:S01]  /*6350*/  ULEA UR4, UR4, UR5, 0x18 ;  /* 0x0000000504047291 */ /* 0x004fe2000f8ec03f */
[----:B---3--:R-:W-:-:S03]  /*6360*/  FADD.FTZ R9, R0, R221 ;  /* 0x000000dd00097221 */ /* 0x008fc60000010000 */
[----:B------:R-:W1:Y:S04]  /*6370*/  SHFL.BFLY PT, R4, R7, 0x1, 0x1f ;  /* 0x0c201f0007047f89 */ /* 0x000e6800000e0000 */
[----:B------:R-:W2:Y:S01]  /*6380*/  SHFL.BFLY PT, R2, R9, 0x1, 0x1f ;  /* 0x0c201f0009027f89 */ /* 0x000ea200000e0000 */
[----:B----4-:R-:W-:Y:S01]  /*6390*/  SHF.R.S32.HI R0, RZ, 0x1f, R5 ;  /* 0x0000001fff007819 */ /* 0x010fe20000011405 */
[----:B-1----:R-:W-:-:S03]  /*63a0*/  FADD.FTZ R4, R7, R4 ;  /* 0x0000000407047221 */ /* 0x002fc60000010000 */
[CC--:B------:R-:W-:Y:S02]  /*63b0*/  LEA.HI R7, R0.reuse, R5.reuse, RZ, 0x2 ;  /* 0x0000000500077211 */ /* 0x0c0fe400078f10ff */
[----:B------:R-:W-:Y:S01]  /*63c0*/  LEA.HI R0, R0, R5, RZ, 0x5 ;  /* 0x0000000500007211 */ /* 0x000fe200078f28ff */
[----:B--2---:R-:W-:Y:S01]  /*63d0*/  FADD.FTZ R2, R9, R2 ;  /* 0x0000000209027221 */ /* 0x004fe20000010000 */
[----:B------:R-:W-:Y:S02]  /*63e0*/  FSETP.NE.FTZ.AND P4, PT, R4, RZ, PT ;  /* 0x000000ff0400720b */ /* 0x000fe40003f95000 */
[----:B------:R-:W-:Y:S02]  /*63f0*/  MOV R9, 0x3f800000 ;  /* 0x3f80000000097802 */ /* 0x000fe40000000f00 */
[----:B------:R-:W-:Y:S02]  /*6400*/  FSETP.NE.FTZ.AND P3, PT, R2, RZ, PT ;  /* 0x000000ff0200720b */ /* 0x000fe40003f75000 */
[----:B------:R-:W-:-:S02]  /*6410*/  LOP3.LUT R6, R7, 0x3ffffffc, RZ, 0xc0, !PT ;  /* 0x3ffffffc07067812 */ /* 0x000fc400078ec0ff */
[----:B------:R-:W-:Y:S02]  /*6420*/  LOP3.LUT R10, R0, 0xffffffe0, RZ, 0xc0, !PT ;  /* 0xffffffe0000a7812 */ /* 0x000fe400078ec0ff */
[-C--:B------:R-:W-:Y:S02]  /*6430*/  IADD3 R6, -R6, R5.reuse, RZ ;  /* 0x0000000506067210 */ /* 0x080fe40007ffe1ff */
[----:B------:R-:W-:Y:S01]  /*6440*/  IADD3 R5, -R10, R5, RZ ;  /* 0x000000050a057210 */ /* 0x000fe20007ffe1ff */
[----:B------:R-:W1:Y:S08]  /*6450*/  @P4 MUFU.RCP R8, R4 ;  /* 0x0000000400084308 */ /* 0x000e700000001000 */
[----:B------:R-:W2:Y:S01]  /*6460*/  @P3 MUFU.RCP R9, R2 ;  /* 0x0000000200093308 */ /* 0x000ea20000001000 */
[C---:B-1----:R-:W-:Y:S01]  /*6470*/  FMUL.FTZ R128, R8.reuse, R128 ;  /* 0x0000008008807220 */ /* 0x042fe20000410000 */
[C---:B------:R-:W-:Y:S01]  /*6480*/  FMUL.FTZ R129, R8.reuse, R129 ;  /* 0x0000008108817220 */ /* 0x040fe20000410000 */
        /* <DEDUP_REMOVED lines=45> */
[----:B------:R-:W-:Y:S01]  /*6760*/  FMUL.FTZ R113, R8, R113 ;  /* 0x0000007108717220 */ /* 0x000fe20000410000 */
[--C-:B------:R-:W-:Y:S01]  /*6770*/  SHF.R.S32.HI R8, RZ, 0x2, R7.reuse ;  /* 0x00000002ff087819 */ /* 0x100fe20000011407 */
[C---:B--2---:R-:W-:Y:S01]  /*6780*/  FMUL.FTZ R131, R9.reuse, R131 ;  /* 0x0000008309837220 */ /* 0x044fe20000410000 */
[----:B------:R-:W-:Y:S01]  /*6790*/  SHF.R.S32.HI R7, RZ, 0x1f, R7 ;  /* 0x0000001fff077819 */ /* 0x000fe20000011407 */
[C---:B------:R-:W-:Y:S01]  /*67a0*/  FMUL.FTZ R130, R9.reuse, R130 ;  /* 0x0000008209827220 */ /* 0x040fe20000410000 */
[C---:B------:R-:W-:Y:S01]  /*67b0*/  FMUL.FTZ R127, R9.reuse, R127 ;  /* 0x0000007f097f7220 */ /* 0x040fe20000410000 */
[----:B------:R-:W-:Y:S01]  /*67c0*/  FMUL.FTZ R126, R9, R126 ;  /* 0x0000007e097e7220 */ /* 0x000fe20000410000 */
[----:B------:R-:W-:Y:S01]  /*67d0*/  LEA.HI R7, R7, R8, RZ, 0x3 ;  /* 0x0000000807077211 */ /* 0x000fe200078f18ff */
[C---:B------:R-:W-:Y:S01]  /*67e0*/  FMUL.FTZ R39, R9.reuse, R39 ;  /* 0x0000002709277220 */ /* 0x040fe20000410000 */
[C---:B------:R-:W-:Y:S01]  /*67f0*/  FMUL.FTZ R38, R9.reuse, R38 ;  /* 0x0000002609267220 */ /* 0x040fe20000410000 */
[----:B------:R-:W-:Y:S01]  /*6800*/  FMUL.FTZ R43, R9, R43 ;  /* 0x0000002b092b7220 */ /* 0x000fe20000410000 */
[----:B------:R-:W-:Y:S01]  /*6810*/  LOP3.LUT R7, R7, 0xfffffff8, RZ, 0xc0, !PT ;  /* 0xfffffff807077812 */ /* 0x000fe200078ec0ff */
[C---:B------:R-:W-:Y:S01]  /*6820*/  FMUL.FTZ R42, R9.reuse, R42 ;  /* 0x0000002a092a7220 */ /* 0x040fe20000410000 */
[C---:B------:R-:W-:Y:S01]  /*6830*/  FMUL.FTZ R47, R9.reuse, R47 ;  /* 0x0000002f092f7220 */ /* 0x040fe20000410000 */
[C---:B------:R-:W-:Y:S01]  /*6840*/  FMUL.FTZ R46, R9.reuse, R46 ;  /* 0x0000002e092e7220 */ /* 0x040fe20000410000 */
[----:B------:R-:W-:Y:S01]  /*6850*/  IADD3 R7, R8, -R7, RZ ;  /* 0x8000000708077210 */ /* 0x000fe20007ffe0ff */
[C---:B------:R-:W-:Y:S01]  /*6860*/  FMUL.FTZ R51, R9.reuse, R51 ;  /* 0x0000003309337220 */ /* 0x040fe20000410000 */
[C---:B------:R-:W-:Y:S01]  /*6870*/  FMUL.FTZ R50, R9.reuse, R50 ;  /* 0x0000003209327220 */ /* 0x040fe20000410000 */
[----:B------:R-:W-:Y:S01]  /*6880*/  FMUL.FTZ R55, R9, R55 ;  /* 0x0000003709377220 */ /* 0x000fe20000410000 */
[----:B------:R-:W-:Y:S01]  /*6890*/  SHF.L.U32 R8, R7, 0x6, RZ ;  /* 0x0000000607087819 */ /* 0x000fe200000006ff */
        /* <DEDUP_REMOVED lines=35> */
[----:B------:R-:W-:-:S02]  /*6ad0*/  SHF.R.S32.HI R9, RZ, 0x5, R0 ;  /* 0x00000005ff097819 */ /* 0x000fc40000011400 */
[----:B------:R-:W-:Y:S02]  /*6ae0*/  LOP3.LUT R8, R8, 0x1c0, RZ, 0xc0, !PT ;  /* 0x000001c008087812 */ /* 0x000fe400078ec0ff */
[----:B------:R-:W-:Y:S02]  /*6af0*/  LOP3.LUT R0, R7, 0x1, RZ, 0xc0, !PT ;  /* 0x0000000107007812 */ /* 0x000fe400078ec0ff */
[----:B------:R-:W-:Y:S02]  /*6b00*/  LEA R6, R9, R6, 0x9 ;  /* 0x0000000609067211 */ /* 0x000fe400078e48ff */
[----:B------:R-:W-:Y:S02]  /*6b10*/  LEA.HI R11, R8, R8, RZ, 0x1d ;  /* 0x00000008080b7211 */ /* 0x000fe400078fe8ff */
[----:B------:R-:W-:Y:S02]  /*6b20*/  ISETP.NE.U32.AND P5, PT, R0, 0x1, PT ;  /* 0x000000010000780c */ /* 0x000fe40003fa5070 */
[----:B------:R-:W-:-:S02]  /*6b30*/  LEA R6, R6, R11, 0x1 ;  /* 0x0000000b06067211 */ /* 0x000fc400078e08ff */
[----:B------:R-:W-:Y:S02]  /*6b40*/  R2P PR, R7, 0x6 ;  /* 0x0000000607007804 */ /* 0x000fe40000000000 */
[----:B------:R-:W-:Y:S02]  /*6b50*/  LEA R11, R6, UR4, 0x1 ;  /* 0x00000004060b7c11 */ /* 0x000fe4000f8e08ff */
[----:B------:R-:W-:Y:S01]  /*6b60*/  MOV R8, 0x20 ;  /* 0x0000002000087802 */ /* 0x000fe20000000f00 */
[----:B------:R-:W1:Y:S01]  /*6b70*/  @P0 LDC.64 R6, c[0x0][0x298] ;  /* 0x0000a600ff060b82 */ /* 0x000e620000000a00 */
[----:B------:R-:W-:Y:S02]  /*6b80*/  MOV R0, 0x40 ;  /* 0x0000004000007802 */ /* 0x000fe40000000f00 */
[----:B------:R-:W-:Y:S02]  /*6b90*/  IADD3 R13, R11, -0x10, RZ ;  /* 0xfffffff00b0d7810 */ /* 0x000fe40007ffe0ff */
[----:B------:R-:W-:-:S02]  /*6ba0*/  SEL R8, R8, 0xffffffe0, !P1 ;  /* 0xffffffe008087807 */ /* 0x000fc40004800000 */
[----:B------:R-:W-:Y:S02]  /*6bb0*/  @P5 IADD3 R13, R11, 0x10, RZ ;  /* 0x000000100b0d5810 */ /* 0x000fe40007ffe0ff */
[----:B------:R-:W-:Y:S02]  /*6bc0*/  F2FP.BF16.F32.PACK_AB R128, R129, R128 ;  /* 0x000000808180723e */ /* 0x000fe400000010ff */
[----:B------:R-:W-:Y:S02]  /*6bd0*/  F2FP.BF16.F32.PACK_AB R130, R131, R130 ;  /* 0x000000828382723e */ /* 0x000fe400000010ff */
[----:B------:R-:W-:Y:S01]  /*6be0*/  SEL R0, R0, 0xffffffc0, !P2 ;  /* 0xffffffc000007807 */ /* 0x000fe20005000000 */
[----:B------:R2:W-:Y:S01]  /*6bf0*/  STS [R11], R128 ;  /* 0x000000800b007388 */ /* 0x0005e20000000800 */
[----:B------:R-:W-:Y:S02]  /*6c00*/  F2FP.BF16.F32.PACK_AB R124, R125, R124 ;  /* 0x0000007c7d7c723e */ /* 0x000fe400000010ff */
[----:B------:R-:W-:Y:S01]  /*6c10*/  F2FP.BF16.F32.PACK_AB R126, R127, R126 ;  /* 0x0000007e7f7e723e */ /* 0x000fe200000010ff */
[----:B------:R2:W-:Y:S01]  /*6c20*/  STS [R11+0x400], R130 ;  /* 0x000400820b007388 */ /* 0x0005e20000000800 */
[----:B------:R-:W-:-:S02]  /*6c30*/  F2FP.BF16.F32.PACK_AB R36, R37, R36 ;  /* 0x000000242524723e */ /* 0x000fc400000010ff */
[----:B------:R-:W-:Y:S01]  /*6c40*/  F2FP.BF16.F32.PACK_AB R38, R39, R38 ;  /* 0x000000262726723e */ /* 0x000fe200000010ff */
[----:B------:R2:W-:Y:S01]  /*6c50*/  STS [R13], R124 ;  /* 0x0000007c0d007388 */ /* 0x0005e20000000800 */
[----:B------:R-:W-:Y:S01]  /*6c60*/  IADD3 R15, R11, R8, RZ ;  /* 0x000000080b0f7210 */ /* 0x000fe20007ffe0ff */
[----:B-1----:R-:W-:Y:S01]  /*6c70*/  @P0 IMAD.WIDE.U32 R22, R207, R6, RZ ;  /* 0x00000006cf160225 */ /* 0x002fe200078e00ff */
[----:B------:R-:W-:Y:S01]  /*6c80*/  F2FP.BF16.F32.PACK_AB R40, R41, R40 ;  /* 0x000000282928723e */ /* 0x000fe200000010ff */
[----:B------:R2:W-:Y:S01]  /*6c90*/  STS [R13+0x400], R126 ;  /* 0x0004007e0d007388 */ /* 0x0005e20000000800 */
[----:B------:R-:W-:Y:S01]  /*6ca0*/  F2FP.BF16.F32.PACK_AB R42, R43, R42 ;  /* 0x0000002a2b2a723e */ /* 0x000fe200000010ff */
[----:B------:R-:W-:Y:S01]  /*6cb0*/  @P0 IMAD R7, R207, R7, R23 ;  /* 0x00000007cf070224 */ /* 0x000fe200078e0217 */
[----:B------:R-:W-:Y:S01]  /*6cc0*/  IADD3 R17, R8, R13, RZ ;  /* 0x0000000d08117210 */ /* 0x000fe20007ffe0ff */
[----:B------:R2:W-:Y:S01]  /*6cd0*/  STS [R15], R36 ;  /* 0x000000240f007388 */ /* 0x0005e20000000800 */
[----:B------:R-:W-:-:S02]  /*6ce0*/  F2FP.BF16.F32.PACK_AB R44, R45, R44 ;  /* 0x0000002c2d2c723e */ /* 0x000fc400000010ff */
[----:B------:R-:W-:Y:S01]  /*6cf0*/  F2FP.BF16.F32.PACK_AB R46, R47, R46 ;  /* 0x0000002e2f2e723e */ /* 0x000fe200000010ff */
[----:B------:R2:W-:Y:S01]  /*6d00*/  STS [R15+0x400], R38 ;  /* 0x000400260f007388 */ /* 0x0005e20000000800 */
[----:B------:R-:W-:Y:S02]  /*6d10*/  IADD3 R19, R11, R0, RZ ;  /* 0x000000000b137210 */ /* 0x000fe40007ffe0ff */
[----:B------:R-:W-:Y:S01]  /*6d20*/  F2FP.BF16.F32.PACK_AB R48, R49, R48 ;  /* 0x000000303130723e */ /* 0x000fe200000010ff */
[----:B------:R2:W-:Y:S01]  /*6d30*/  STS [R17], R40 ;  /* 0x0000002811007388 */ /* 0x0005e20000000800 */
[----:B------:R-:W-:Y:S02]  /*6d40*/  IADD3 R21, R0, R13, RZ ;  /* 0x0000000d00157210 */ /* 0x000fe40007ffe0ff */
[----:B------:R-:W-:Y:S01]  /*6d50*/  F2FP.BF16.F32.PACK_AB R50, R51, R50 ;  /* 0x000000323332723e */ /* 0x000fe200000010ff */
[----:B------:R2:W-:Y:S01]  /*6d60*/  STS [R17+0x400], R42 ;  /* 0x0004002a11007388 */ /* 0x0005e20000000800 */
[----:B------:R-:W-:-:S02]  /*6d70*/  F2FP.BF16.F32.PACK_AB R52, R53, R52 ;  /* 0x000000343534723e */ /* 0x000fc400000010ff */
[----:B------:R-:W-:Y:S01]  /*6d80*/  F2FP.BF16.F32.PACK_AB R54, R55, R54 ;  /* 0x000000363736723e */ /* 0x000fe200000010ff */
[----:B------:R2:W-:Y:S01]  /*6d90*/  STS [R19], R44 ;  /* 0x0000002c13007388 */ /* 0x0005e20000000800 */
[----:B------:R-:W-:Y:S02]  /*6da0*/  F2FP.BF16.F32.PACK_AB R56, R57, R56 ;  /* 0x000000383938723e */ /* 0x000fe400000010ff */
[----:B------:R-:W-:Y:S01]  /*6db0*/  F2FP.BF16.F32.PACK_AB R58, R59, R58 ;  /* 0x0000003a3b3a723e */ /* 0x000fe200000010ff */
[----:B------:R2:W-:Y:S01]  /*6dc0*/  STS [R19+0x400], R46 ;  /* 0x0004002e13007388 */ /* 0x0005e20000000800 */
[----:B------:R-:W-:Y:S02]  /*6dd0*/  F2FP.BF16.F32.PACK_AB R60, R61, R60 ;  /* 0x0000003c3d3c723e */ /* 0x000fe400000010ff */
[----:B------:R-:W-:Y:S01]  /*6de0*/  F2FP.BF16.F32.PACK_AB R62, R63, R62 ;  /* 0x0000003e3f3e723e */ /* 0x000fe200000010ff */
[----:B------:R2:W-:Y:S01]  /*6df0*/  STS [R21], R48 ;  /* 0x0000003015007388 */ /* 0x0005e20000000800 */
[----:B------:R-:W-:-:S02]  /*6e00*/  F2FP.BF16.F32.PACK_AB R64, R65, R64 ;  /* 0x000000404140723e */ /* 0x000fc400000010ff */
[----:B------:R-:W-:Y:S02]  /*6e10*/  F2FP.BF16.F32.PACK_AB R66, R67, R66 ;  /* 0x000000424342723e */ /* 0x000fe400000010ff */
[----:B------:R-:W-:Y:S02]  /*6e20*/  F2FP.BF16.F32.PACK_AB R68, R69, R68 ;  /* 0x000000444544723e */ /* 0x000fe400000010ff */
[----:B------:R-:W-:Y:S02]  /*6e30*/  F2FP.BF16.F32.PACK_AB R70, R71, R70 ;  /* 0x000000464746723e */ /* 0x000fe400000010ff */
[----:B------:R-:W-:Y:S02]  /*6e40*/  F2FP.BF16.F32.PACK_AB R72, R73, R72 ;  /* 0x000000484948723e */ /* 0x000fe400000010ff */
[----:B------:R-:W-:Y:S02]  /*6e50*/  F2FP.BF16.F32.PACK_AB R74, R75, R74 ;  /* 0x0000004a4b4a723e */ /* 0x000fe400000010ff */
        /* <DEDUP_REMOVED lines=15> */
[----:B------:R-:W-:Y:S01]  /*6f50*/  F2FP.BF16.F32.PACK_AB R106, R107, R106 ;  /* 0x0000006a6b6a723e */ /* 0x000fe200000010ff */
[----:B--2---:R-:W-:Y:S06]  /*6f60*/  @P0 BRA `(.L_x_10) ;  /* 0x0000000000200947 */ /* 0x004fec0003800000 */
[----:B------:R-:W1:Y:S01]  /*6f70*/  S2R R8, SR_CTAID.Y ;  /* 0x0000000000087919 */ /* 0x000e620000002600 */
[----:B------:R-:W2:Y:S01]  /*6f80*/  LDC.64 R6, c[0x0][0x290] ;  /* 0x0000a400ff067b82 */ /* 0x000ea20000000a00 */
[----:B-1----:R-:W-:Y:S01]  /*6f90*/  SHF.R.S32.HI R23, RZ, 0x1f, R8 ;  /* 0x0000001fff177819 */ /* 0x002fe20000011408 */
[----:B--2---:R-:W-:-:S04]  /*6fa0*/  IMAD.WIDE.U32 R24, R8, R6, RZ ;  /* 0x0000000608187225 */ /* 0x004fc800078e00ff */
[----:B------:R-:W-:Y:S01]  /*6fb0*/  IMAD R23, R23, R6, RZ ;  /* 0x0000000617177224 */ /* 0x000fe200078e02ff */
[----:B------:R-:W-:-:S03]  /*6fc0*/  MOV R22, R24 ;  /* 0x0000001800167202 */ /* 0x000fc60000000f00 */
[----:B------:R-:W-:-:S05]  /*6fd0*/  IMAD R7, R8, R7, R23 ;  /* 0x0000000708077224 */ /* 0x000fca00078e0217 */
[----:B------:R-:W-:-:S07]  /*6fe0*/  IADD3 R7, R25, R7, RZ ;  /* 0x0000000719077210 */ /* 0x000fce0007ffe0ff */
.L_x_10:
[----:B------:R-:W-:Y:S01]  /*6ff0*/  ULDC.U8 UR4, c[0x0][0x3d8] ;  /* 0x0000f60000047ab9 */ /* 0x000fe20000000000 */
[----:B------:R-:W-:Y:S01]  /*7000*/  F2FP.BF16.F32.PACK_AB R120, R121, R120 ;  /* 0x000000787978723e */ /* 0x000fe200000010ff */
[----:B------:R-:W-:Y:S01]  /*7010*/  IMAD.IADD R25, R15, 0x1, R0 ;  /* 0x000000010f197824 */ /* 0x000fe200078e0200 */
[----:B------:R-:W-:Y:S01]  /*7020*/  ISETP.NE.AND P1, PT, RZ, UR4, PT ;  /* 0x00000004ff007c0c */ /* 0x000fe2000bf25270 */
[----:B------:R-:W-:Y:S01]  /*7030*/  ULDC.U8 UR4, c[0x0][0x3d9] ;  /* 0x0000f64000047ab9 */ /* 0x000fe20000000000 */
[----:B------:R-:W-:Y:S02]  /*7040*/  F2FP.BF16.F32.PACK_AB R122, R123, R122 ;  /* 0x0000007a7b7a723e */ /* 0x000fe400000010ff */
[----:B------:R-:W-:Y:S02]  /*7050*/  CS2R R26, SRZ ;  /* 0x00000000001a7805 */ /* 0x000fe4000001ff00 */
[----:B------:R-:W-:Y:S02]  /*7060*/  ISETP.NE.OR P5, PT, RZ, UR4, !P1 ;  /* 0x00000004ff007c0c */ /* 0x000fe4000cfa5670 */
[----:B------:R-:W-:-:S02]  /*7070*/  F2FP.BF16.F32.PACK_AB R108, R109, R108 ;  /* 0x0000006c6d6c723e */ /* 0x000fc400000010ff */
[----:B------:R-:W-:Y:S02]  /*7080*/  F2FP.BF16.F32.PACK_AB R110, R111, R110 ;  /* 0x0000006e6f6e723e */ /* 0x000fe400000010ff */
[----:B------:R-:W-:Y:S02]  /*7090*/  F2FP.BF16.F32.PACK_AB R116, R117, R116 ;  /* 0x000000747574723e */ /* 0x000fe400000010ff */
[----:B------:R-:W-:Y:S02]  /*70a0*/  F2FP.BF16.F32.PACK_AB R118, R119, R118 ;  /* 0x000000767776723e */ /* 0x000fe400000010ff */
[----:B------:R-:W-:Y:S02]  /*70b0*/  F2FP.BF16.F32.PACK_AB R112, R113, R112 ;  /* 0x000000707170723e */ /* 0x000fe400000010ff */
[----:B------:R-:W-:Y:S02]  /*70c0*/  F2FP.BF16.F32.PACK_AB R114, R115, R114 ;  /* 0x000000727372723e */ /* 0x000fe400000010ff */
[----:B------:R-:W-:Y:S01]  /*70d0*/  PLOP3.LUT P2, PT, PT, PT, PT, 0x8, 0x0 ;  /* 0x000000000000781c */ /* 0x000fe20003f4e170 */
[----:B------:R-:W-:-:S12]  /*70e0*/  @P5 BRA `(.L_x_11) ;  /* 0x00000000001c5947 */ /* 0x000fd80003800000 */
[----:B------:R-:W1:Y:S01]  /*70f0*/  S2R R6, SR_CTAID.Y ;  /* 0x0000000000067919 */ /* 0x000e620000002600 */
[----:B------:R-:W1:Y:S01]  /*7100*/  LDC R23, c[0x0][0x2c4] ;  /* 0x0000b100ff177b82 */ /* 0x000e620000000800 */
[----:B------:R-:W-:Y:S01]  /*7110*/  PLOP3.LUT P2, PT, PT, PT, PT, 0x80, 0x0 ;  /* 0x000000000000781c */ /* 0x000fe20003f4f070 */
[----:B-1----:R-:W-:-:S05]  /*7120*/  IMAD R6, R6, R23, RZ ;  /* 0x0000001706067224 */ /* 0x002fca00078e02ff */
[----:B------:R-:W-:-:S04]  /*7130*/  SEL R6, R6, R207, !P0 ;  /* 0x000000cf06067207 */ /* 0x000fc80004000000 */
[--C-:B------:R-:W-:Y:S01]  /*7140*/  SHF.R.S32.HI R27, RZ, 0x1f, R6.reuse ;  /* 0x0000001fff1b7819 */ /* 0x100fe20000011406 */
[----:B------:R-:W-:-:S07]  /*7150*/  IMAD.MOV.U32 R26, RZ, RZ, R6 ;  /* 0x000000ffff1a7224 */ /* 0x000fce00078e0006 */
.L_x_11:
[----:B------:R-:W-:Y:S01]  /*7160*/  ISETP.NE.AND P5, PT, RZ, UR4, PT ;  /* 0x00000004ff007c0c */ /* 0x000fe2000bfa5270 */
[----:B------:R-:W-:Y:S01]  /*7170*/  IMAD.IADD R23, R17, 0x1, R0 ;  /* 0x0000000111177824 */ /* 0x000fe200078e0200 */
[----:B------:R-:W-:Y:S01]  /*7180*/  STS [R21+0x400], R50 ;  /* 0x0004003215007388 */ /* 0x000fe20000000800 */
[----:B------:R-:W-:Y:S01]  /*7190*/  PLOP3.LUT P0, PT, PT, PT, PT, 0x8, 0x0 ;  /* 0x000000000000781c */ /* 0x000fe20003f0e170 */
[----:B------:R-:W-:Y:S01]  /*71a0*/  @P4 MUFU.LG2 R4, R4 ;  /* 0x0000000400044308 */ /* 0x000fe20000000c00 */
[----:B------:R-:W-:Y:S01]  /*71b0*/  SHF.R.S32.HI R34, RZ, 0x1f, R9 ;  /* 0x0000001fff227819 */ /* 0x000fe20000011409 */
[----:B------:R-:W-:Y:S01]  /*71c0*/  STS [R25], R52 ;  /* 0x0000003419007388 */ /* 0x000fe20000000800 */
[----:B------:R-:W-:Y:S02]  /*71d0*/  BSSY B0, `(.L_x_12) ;  /* 0x000006a000007945 */ /* 0x000fe40003800000 */
[----:B------:R-:W-:Y:S01]  /*71e0*/  LEA.HI R34, R34, R9, RZ, 0x3 ;  /* 0x0000000922227211 */ /* 0x000fe200078f18ff */
[----:B------:R-:W-:Y:S02]  /*71f0*/  STS [R25+0x400], R54 ;  /* 0x0004003619007388 */ /* 0x000fe40000000800 */
[----:B------:R-:W1:Y:S01]  /*7200*/  @P3 MUFU.LG2 R2, R2 ;  /* 0x0000000200023308 */ /* 0x000e620000000c00 */
[----:B------:R-:W2:Y:S01]  /*7210*/  @!P5 LDC R6, c[0x0][0x2c4] ;  /* 0x0000b100ff06db82 */ /* 0x000ea20000000800 */
[----:B------:R-:W-:Y:S01]  /*7220*/  STS [R23], R56 ;  /* 0x0000003817007388 */ /* 0x000fe20000000800 */
[----:B------:R-:W-:Y:S01]  /*7230*/  @!P5 PLOP3.LUT P0, PT, P1, PT, PT, 0x80, 0x0 ;  /* 0x000000000000d81c */ /* 0x000fe20000f0f070 */
[----:B------:R-:W-:Y:S01]  /*7240*/  @P5 IMAD.MOV.U32 R39, RZ, RZ, 0x1 ;  /* 0x00000001ff275424 */ /* 0x000fe200078e00ff */
[----:B------:R-:W-:Y:S01]  /*7250*/  LOP3.LUT R34, R34, 0xffffff8, RZ, 0xc0, !PT ;  /* 0x0ffffff822227812 */ /* 0x000fe200078ec0ff */
[----:B------:R-:W-:Y:S03]  /*7260*/  STS [R23+0x400], R58 ;  /* 0x0004003a17007388 */ /* 0x000fe60000000800 */
[----:B------:R-:W3:Y:S01]  /*7270*/  @!P5 LDC R33, c[0x0][0x270] ;  /* 0x00009c00ff21db82 */ /* 0x000ee20000000800 */
[----:B------:R-:W-:Y:S01]  /*7280*/  STS [R11+0x4000], R60 ;  /* 0x0040003c0b007388 */ /* 0x000fe20000000800 */
[----:B------:R-:W-:-:S03]  /*7290*/  IMAD.IADD R9, R9, 0x1, -R34 ;  /* 0x0000000109097824 */ /* 0x000fc600078e0a22 */
[----:B------:R-:W-:Y:S03]  /*72a0*/  STS [R11+0x4400], R62 ;  /* 0x0044003e0b007388 */ /* 0x000fe60000000800 */
[----:B------:R-:W4:Y:S01]  /*72b0*/  @P5 LDC R24, c[0x0][0x2c0] ;  /* 0x0000b000ff185b82 */ /* 0x000f220000000800 */
[----:B------:R-:W-:Y:S01]  /*72c0*/  STS [R13+0x4000], R64 ;  /* 0x004000400d007388 */ /* 0x000fe20000000800 */
[----:B-1----:R-:W-:-:S03]  /*72d0*/  @P3 FMUL.FTZ R2, R2, 0.69314718246459960938 ;  /* 0x3f31721802023820 */ /* 0x002fc60000410000 */
[----:B------:R-:W-:Y:S03]  /*72e0*/  STS [R13+0x4400], R66 ;  /* 0x004400420d007388 */ /* 0x000fe60000000800 */
[----:B--2---:R-:W3:Y:S01]  /*72f0*/  @P0 LDC R6, c[0x0][0x2e4] ;  /* 0x0000b900ff060b82 */ /* 0x004ee20000000800 */
[----:B------:R-:W1:Y:S01]  /*7300*/  S2R R0, SR_TID.X ;  /* 0x0000000000007919 */ /* 0x000e620000002100 */
[----:B------:R-:W-:Y:S01]  /*7310*/  LOP3.LUT P0, RZ, R5, 0x3, RZ, 0xc0, !PT ;  /* 0x0000000305ff7812 */ /* 0x000fe2000780c0ff */
[----:B------:R-:W-:Y:S04]  /*7320*/  STS [R15+0x4000], R68 ;  /* 0x004000440f007388 */ /* 0x000fe80000000800 */
[----:B------:R-:W-:Y:S04]  /*7330*/  STS [R15+0x4400], R70 ;  /* 0x004400460f007388 */ /* 0x000fe80000000800 */
[----:B------:R-:W-:Y:S01]  /*7340*/  STS [R17+0x4000], R72 ;  /* 0x0040004811007388 */ /* 0x000fe20000000800 */
[----:B------:R-:W-:-:S03]  /*7350*/  @!P5 IMAD.MOV.U32 R24, RZ, RZ, 0x1 ;  /* 0x00000001ff18d424 */ /* 0x000fc600078e00ff */
[----:B------:R-:W-:Y:S04]  /*7360*/  STS [R17+0x4400], R74 ;  /* 0x0044004a11007388 */ /* 0x000fe80000000800 */
[----:B------:R-:W-:Y:S01]  /*7370*/  STS [R19+0x4000], R76 ;  /* 0x0040004c13007388 */ /* 0x000fe20000000800 */
[----:B---3--:R-:W-:-:S03]  /*7380*/  @!P5 IMAD R39, R6, R33, RZ ;  /* 0x000000210627d224 */ /* 0x008fc600078e02ff */
[----:B------:R-:W-:Y:S04]  /*7390*/  STS [R19+0x4400], R78 ;  /* 0x0044004e13007388 */ /* 0x000fe80000000800 */
[----:B------:R-:W-:Y:S04]  /*73a0*/  STS [R21+0x4000], R80 ;  /* 0x0040005015007388 */ /* 0x000fe80000000800 */
[----:B------:R-:W-:Y:S04]  /*73b0*/  STS [R21+0x4400], R82 ;  /* 0x0044005215007388 */ /* 0x000fe80000000800 */
[----:B------:R-:W-:Y:S04]  /*73c0*/  STS [R25+0x4000], R84 ;  /* 0x0040005419007388 */ /* 0x000fe80000000800 */
[----:B------:R-:W-:Y:S04]  /*73d0*/  STS [R25+0x4400], R86 ;  /* 0x0044005619007388 */ /* 0x000fe80000000800 */
[----:B------:R-:W-:Y:S04]  /*73e0*/  STS [R23+0x4000], R88 ;  /* 0x0040005817007388 */ /* 0x000fe80000000800 */
[----:B------:R-:W-:Y:S04]  /*73f0*/  STS [R23+0x4400], R90 ;  /* 0x0044005a17007388 */ /* 0x000fe80000000800 */
[----:B------:R-:W-:Y:S04]  /*7400*/  STS [R11+0x8000], R92 ;  /* 0x0080005c0b007388 */ /* 0x000fe80000000800 */
[----:B------:R2:W-:Y:S04]  /*7410*/  STS [R11+0x8400], R94 ;  /* 0x0084005e0b007388 */ /* 0x0005e80000000800 */
[----:B------:R-:W-:Y:S04]  /*7420*/  STS [R13+0x8000], R96 ;  /* 0x008000600d007388 */ /* 0x000fe80000000800 */
[----:B------:R1:W-:Y:S04]  /*7430*/  STS [R13+0x8400], R98 ;  /* 0x008400620d007388 */ /* 0x0003e80000000800 */
[----:B------:R-:W-:Y:S04]  /*7440*/  STS [R15+0x8000], R100 ;  /* 0x008000640f007388 */ /* 0x000fe80000000800 */
[----:B------:R-:W-:Y:S04]  /*7450*/  STS [R15+0x8400], R102 ;  /* 0x008400660f007388 */ /* 0x000fe80000000800 */
[----:B------:R-:W-:Y:S04]  /*7460*/  STS [R17+0x8000], R104 ;  /* 0x0080006811007388 */ /* 0x000fe80000000800 */
[----:B------:R-:W-:Y:S01]  /*7470*/  STS [R17+0x8400], R106 ;  /* 0x0084006a11007388 */ /* 0x000fe20000000800 */
[----:B--2---:R-:W2:Y:S03]  /*7480*/  @P5 LDC.64 R10, c[0x0][0x2c0] ;  /* 0x0000b000ff0a5b82 */ /* 0x004ea60000000a00 */
[----:B------:R-:W-:Y:S04]  /*7490*/  STS [R19+0x8000], R120 ;  /* 0x0080007813007388 */ /* 0x000fe80000000800 */
[----:B------:R-:W-:Y:S01]  /*74a0*/  STS [R19+0x8400], R122 ;  /* 0x0084007a13007388 */ /* 0x000fe20000000800 */
[----:B-1----:R-:W-:-:S03]  /*74b0*/  SHF.R.S32.HI R13, RZ, 0x1f, R0 ;  /* 0x0000001fff0d7819 */ /* 0x002fc60000011400 */
[----:B------:R-:W-:Y:S01]  /*74c0*/  STS [R21+0x8000], R108 ;  /* 0x0080006c15007388 */ /* 0x000fe20000000800 */
[----:B------:R-:W-:-:S03]  /*74d0*/  LEA.HI R32, R13, R0, RZ, 0x3 ;  /* 0x000000000d207211 */ /* 0x000fc600078f18ff */
[----:B------:R1:W-:Y:S01]  /*74e0*/  STS [R21+0x8400], R110 ;  /* 0x0084006e15007388 */ /* 0x0003e20000000800 */
[----:B------:R-:W-:Y:S02]  /*74f0*/  LOP3.LUT R37, R32, 0xfffffff8, RZ, 0xc0, !PT ;  /* 0xfffffff820257812 */ /* 0x000fe400078ec0ff */
[----:B------:R-:W-:Y:S01]  /*7500*/  SHF.R.S32.HI R34, RZ, 0x3, R32 ;  /* 0x00000003ff227819 */ /* 0x000fe20000011420 */
[----:B------:R-:W-:Y:S02]  /*7510*/  STS [R25+0x8000], R116 ;  /* 0x0080007419007388 */ /* 0x000fe40000000800 */
[----:B------:R-:W-:Y:S02]  /*7520*/  IMAD.IADD R37, R0, 0x1, -R37 ;  /* 0x0000000100257824 */ /* 0x000fe400078e0a25 */
[----:B------:R-:W-:Y:S01]  /*7530*/  STS [R25+0x8400], R118 ;  /* 0x0084007619007388 */ /* 0x000fe20000000800 */
[----:B------:R-:W3:Y:S01]  /*7540*/  @P3 LDC R0, c[0x0][0x2e8] ;  /* 0x0000ba00ff003b82 */ /* 0x000ee20000000800 */
[----:B--2---:R-:W-:Y:S01]  /*7550*/  @P5 IMAD R11, R11, R10, RZ ;  /* 0x0000000a0b0b5224 */ /* 0x004fe200078e02ff */
[----:B------:R-:W-:Y:S01]  /*7560*/  SHF.R.S32.HI R10, RZ, 0x1f, R5 ;  /* 0x0000001fff0a7819 */ /* 0x000fe20000011405 */
[----:B------:R-:W-:Y:S01]  /*7570*/  STS [R23+0x8000], R112 ;  /* 0x0080007017007388 */ /* 0x000fe20000000800 */
[----:B------:R-:W-:Y:S01]  /*7580*/  @!P5 MOV R11, R6 ;  /* 0x00000006000bd202 */ /* 0x000fe20000000f00 */
[----:B------:R-:W-:Y:S01]  /*7590*/  IMAD.MOV.U32 R6, RZ, RZ, 0x7f800000 ;  /* 0x7f800000ff067424 */ /* 0x000fe200078e00ff */
[----:B------:R-:W-:Y:S01]  /*75a0*/  LEA.HI R10, R10, R5, RZ, 0x2 ;  /* 0x000000050a0a7211 */ /* 0x000fe200078f10ff */
[----:B------:R2:W-:Y:S01]  /*75b0*/  STS [R23+0x8400], R114 ;  /* 0x0084007217007388 */ /* 0x0005e20000000800 */
[----:B------:R-:W-:-:S02]  /*75c0*/  IMAD.SHL.U32 R37, R37, 0x8, RZ ;  /* 0x0000000825257824 */ /* 0x000fc400078e00ff */
[----:B------:R-:W-:Y:S01]  /*75d0*/  SHF.R.S32.HI R10, RZ, 0x2, R10 ;  /* 0x00000002ff0a7819 */ /* 0x000fe2000001140a */
[----:B------:R-:W-:Y:S04]  /*75e0*/  BAR.SYNC.DEFER_BLOCKING 0x0 ;  /* 0x0000000000007b1d */ /* 0x000fe80000010000 */
[----:B------:R-:W-:-:S04]  /*75f0*/  IMAD R9, R9, 0x10, R10 ;  /* 0x0000001009097824 */ /* 0x000fc800078e020a */
[----:B-1----:R-:W1:Y:S01]  /*7600*/  @P4 LDC R21, c[0x0][0x2e8] ;  /* 0x0000ba00ff154b82 */ /* 0x002e620000000800 */
[----:B------:R-:W5:Y:S01]  /*7610*/  S2R R8, SR_CTAID.Y ;  /* 0x0000000000087919 */ /* 0x000f620000002600 */
[----:B------:R-:W4:Y:S01]  /*7620*/  S2R R35, SR_CTAID.X ;  /* 0x0000000000237919 */ /* 0x000f220000002500 */
[----:B------:R-:W3:Y:S01]  /*7630*/  S2R R20, SR_CTAID.Z ;  /* 0x0000000000147919 */ /* 0x000ee20000002700 */
[----:B--2---:R-:W-:Y:S01]  /*7640*/  @P4 FMUL.FTZ R23, R4, 0.69314718246459960938 ;  /* 0x3f31721804174820 */ /* 0x004fe20000410000 */
[----:B------:R2:W2:Y:S04]  /*7650*/  LDS.128 R28, [R209+0x3000] ;  /* 0x00300000d11c7984 */ /* 0x0004a80000000c00 */
[----:B------:R1:W2:Y:S02]  /*7660*/  LDS.128 R16, [R209+0x7000] ;  /* 0x00700000d1107984 */ /* 0x0002a40000000c00 */
[----:B-1----:R-:W-:-:S02]  /*7670*/  @P4 FFMA.FTZ R6, R132, R21, R23 ;  /* 0x0000001584064223 */ /* 0x002fc40000010017 */
[----:B------:R1:W1:Y:S01]  /*7680*/  LDS.128 R12, [R209+0xb000] ;  /* 0x00b00000d10c7984 */ /* 0x0002620000000c00 */
[----:B-----5:R-:W-:Y:S02]  /*7690*/  IMAD R8, R8, R39, RZ ;  /* 0x0000002708087224 */ /* 0x020fe400078e02ff */
[----:B----4-:R-:W-:-:S03]  /*76a0*/  IMAD R5, R35, R24, RZ ;  /* 0x0000001823057224 */ /* 0x010fc600078e02ff */
[----:B------:R-:W-:Y:S01]  /*76b0*/  SEL R8, R8, RZ, !P2 ;  /* 0x000000ff08087207 */ /* 0x000fe20005000000 */
[----:B------:R-:W-:-:S04]  /*76c0*/  IMAD.SHL.U32 R5, R5, 0x80, RZ ;  /* 0x0000008005057824 */ /* 0x000fc800078e00ff */
[----:B---3--:R-:W-:Y:S01]  /*76d0*/  IMAD R11, R20, R11, R8 ;  /* 0x0000000b140b7224 */ /* 0x008fe200078e0208 */
[----:B------:R-:W-:Y:S01]  /*76e0*/  MOV R8, 0x7f800000 ;  /* 0x7f80000000087802 */ /* 0x000fe20000000f00 */
[----:B------:R-:W-:Y:S01]  /*76f0*/  @P3 FFMA.FTZ R8, R3, R0, R2 ;  /* 0x0000000003083223 */ /* 0x000fe20000010002 */
[----:B------:R-:W-:Y:S02]  /*7700*/  SHF.R.S32.HI R21, RZ, 0x1f, R5 ;  /* 0x0000001fff157819 */ /* 0x000fe40000011405 */
[--C-:B------:R-:W-:Y:S02]  /*7710*/  IADD3 R10, P2, P1, R5, R26, R11.reuse ;  /* 0x0000001a050a7210 */ /* 0x100fe4000795e00b */
[----:B------:R-:W-:-:S04]  /*7720*/  SHF.R.S32.HI R26, RZ, 0x1f, R11 ;  /* 0x0000001fff1a7819 */ /* 0x000fc8000001140b */
[----:B------:R-:W-:Y:S01]  /*7730*/  IADD3.X R26, R21, R27, R26, P2, P1 ;  /* 0x0000001b151a7210 */ /* 0x000fe200017e241a */
[----:B--2---:R-:W-:Y:S06]  /*7740*/  @P0 BRA `(.L_x_13) ;  /* 0x0000000000480947 */ /* 0x004fec0003800000 */
[----:B------:R-:W-:Y:S02]  /*7750*/  IMAD R210, R35, -0x80, R210 ;  /* 0xffffff8023d27824 */ /* 0x000fe400078e02d2 */
[----:B------:R-:W-:-:S03]  /*7760*/  VIADD R11, R9, 0x8 ;  /* 0x00000008090b7836 */ /* 0x000fc60000000000 */
[-C--:B------:R-:W-:Y:S02]  /*7770*/  ISETP.GE.AND P3, PT, R9, R210.reuse, PT ;  /* 0x000000d20900720c */ /* 0x080fe40003f66270 */
[----:B------:R-:W-:-:S11]  /*7780*/  ISETP.GE.AND P2, PT, R11, R210, PT ;  /* 0x000000d20b00720c */ /* 0x000fd60003f46270 */
[----:B------:R-:W2:Y:S01]  /*7790*/  @!P3 LDC.64 R4, c[0x0][0x2b0] ;  /* 0x0000ac00ff04bb82 */ /* 0x000ea20000000a00 */
[-C--:B------:R-:W-:Y:S02]  /*77a0*/  @!P3 IMAD R9, R9, R24.reuse, RZ ;  /* 0x000000180909b224 */ /* 0x080fe400078e02ff */
[----:B------:R-:W-:-:S03]  /*77b0*/  @!P2 IMAD R11, R11, R24, RZ ;  /* 0x000000180b0ba224 */ /* 0x000fc600078e02ff */
[-C--:B------:R-:W-:Y:S02]  /*77c0*/  @!P3 IADD3 R0, P1, R9, R10.reuse, RZ ;  /* 0x0000000a0900b210 */ /* 0x080fe40007f3e0ff */
[----:B------:R-:W3:Y:S01]  /*77d0*/  @!P2 LDC.64 R2, c[0x0][0x2b0] ;  /* 0x0000ac00ff02ab82 */ /* 0x000ee20000000a00 */
[----:B------:R-:W-:Y:S02]  /*77e0*/  @!P2 IADD3 R10, P0, R11, R10, RZ ;  /* 0x0000000a0b0aa210 */ /* 0x000fe40007f1e0ff */
[-C--:B------:R-:W-:Y:S02]  /*77f0*/  @!P3 LEA.HI.X.SX32 R9, R9, R26.reuse, 0x1, P1 ;  /* 0x0000001a0909b211 */ /* 0x080fe400008f0eff */
[----:B------:R-:W-:Y:S02]  /*7800*/  @!P2 LEA.HI.X.SX32 R11, R11, R26, 0x1, P0 ;  /* 0x0000001a0b0ba211 */ /* 0x000fe400000f0eff */
[----:B--2---:R-:W-:-:S04]  /*7810*/  @!P3 LEA R4, P1, R0, R4, 0x2 ;  /* 0x000000040004b211 */ /* 0x004fc800078210ff */
[----:B------:R-:W-:Y:S02]  /*7820*/  @!P3 LEA.HI.X R5, R0, R5, R9, 0x2, P1 ;  /* 0x000000050005b211 */ /* 0x000fe400008f1409 */
[----:B---3--:R-:W-:-:S03]  /*7830*/  @!P2 LEA R2, P0, R10, R2, 0x2 ;  /* 0x000000020a02a211 */ /* 0x008fc600078010ff */
[----:B------:R2:W-:Y:S01]  /*7840*/  @!P3 STG.E desc[UR14][R4.64], R6 ;  /* 0x000000060400b986 */ /* 0x0005e2000c10190e */
[----:B------:R-:W-:-:S05]  /*7850*/  @!P2 LEA.HI.X R3, R10, R3, R11, 0x2, P0 ;  /* 0x000000030a03a211 */ /* 0x000fca00000f140b */
[----:B------:R2:W-:Y:S04]  /*7860*/  @!P2 STG.E desc[UR14][R2.64], R8 ;  /* 0x000000080200a986 */ /* 0x0005e8000c10190e */
.L_x_13:
[----:B------:R-:W-:Y:S05]  /*7870*/  BSYNC B0 ;  /* 0x0000000000007941 */ /* 0x000fea0003800000 */
.L_x_12:
[----:B------:R-:W-:Y:S01]  /*7880*/  IADD3 R24, P0, R37, R22, RZ ;  /* 0x0000001625187210 */ /* 0x000fe20007f1e0ff */
[----:B------:R-:W-:Y:S01]  /*7890*/  ULDC.64 UR4, c[0x0][0x2a0] ;  /* 0x0000a80000047ab9 */ /* 0x000fe20000000a00 */
[----:B------:R-:W-:Y:S01]  /*78a0*/  SHF.R.S32.HI R0, RZ, 0x1f, R37 ;  /* 0x0000001fff007819 */ /* 0x000fe20000011425 */
[----:B--2---:R-:W-:Y:S01]  /*78b0*/  VIADD R5, R34, 0x20 ;  /* 0x0000002022057836 */ /* 0x004fe20000000000 */
[----:B------:R-:W-:Y:S01]  /*78c0*/  SHF.R.S32.HI R2, RZ, 0x1f, R20 ;  /* 0x0000001fff027819 */ /* 0x000fe20000011414 */
[----:B------:R2:W3:Y:S01]  /*78d0*/  LDS.128 R8, [R209+0x4000] ;  /* 0x00400000d1087984 */ /* 0x0004e20000000c00 */
[----:B------:R-:W-:Y:S01]  /*78e0*/  IADD3.X R25, R0, R7, RZ, P0, !PT ;  /* 0x0000000700197210 */ /* 0x000fe200007fe4ff */
[----:B------:R-:W-:Y:S01]  /*78f0*/  VIADD R3, R34, 0x40 ;  /* 0x0000004022037836 */ /* 0x000fe20000000000 */
[-C--:B------:R-:W-:Y:S01]  /*7900*/  ISETP.GE.AND P2, PT, R5, R204.reuse, PT ;  /* 0x000000cc0500720c */ /* 0x080fe20003f46270 */
[----:B------:R-:W-:Y:S01]  /*7910*/  IMAD R33, R2, UR4, RZ ;  /* 0x0000000402217c24 */ /* 0x000fe2000f8e02ff */
[----:B------:R2:W4:Y:S01]  /*7920*/  LDS.128 R4, [R209+0x8000] ;  /* 0x00800000d1047984 */ /* 0x0005220000000c00 */
[----:B------:R-:W-:Y:S01]  /*7930*/  IMAD.WIDE.U32 R24, R20, UR4, R24 ;  /* 0x0000000414187c25 */ /* 0x000fe2000f8e0018 */
[-C--:B------:R-:W-:Y:S01]  /*7940*/  ISETP.GE.AND P3, PT, R34, R204.reuse, PT ;  /* 0x000000cc2200720c */ /* 0x080fe20003f66270 */
[----:B------:R-:W-:Y:S01]  /*7950*/  BSSY B0, `(.L_x_14) ;  /* 0x0000016000007945 */ /* 0x000fe20003800000 */
[----:B------:R-:W-:Y:S01]  /*7960*/  ISETP.GE.AND P1, PT, R3, R204, PT ;  /* 0x000000cc0300720c */ /* 0x000fe20003f26270 */
[----:B------:R-:W-:Y:S01]  /*7970*/  IMAD R33, R20, UR5, R33 ;  /* 0x0000000514217c24 */ /* 0x000fe2000f8e0221 */
[----:B------:R-:W-:Y:S01]  /*7980*/  SHF.R.S32.HI R35, RZ, 0x1f, R34 ;  /* 0x0000001fff237819 */ /* 0x000fe20000011422 */
[----:B------:R2:W1:Y:S01]  /*7990*/  LDS.128 R20, [R209] ;  /* 0x00000000d1147984 */ /* 0x0004620000000c00 */
[----:B------:R-:W-:-:S02]  /*79a0*/  VIADD R3, R34, 0x60 ;  /* 0x0000006022037836 */ /* 0x000fc40000000000 */
[----:B------:R-:W-:Y:S01]  /*79b0*/  IADD3 R33, R25, R33, RZ ;  /* 0x0000002119217210 */ /* 0x000fe20007ffe0ff */
[----:B------:R-:W-:Y:S02]  /*79c0*/  IMAD.WIDE R26, R208, 0x80, R34 ;  /* 0x00000080d01a7825 */ /* 0x000fe400078e0222 */
[----:B------:R-:W-:Y:S02]  /*79d0*/  ISETP.GE.AND P0, PT, R3, R204, PT ;  /* 0x000000cc0300720c */ /* 0x000fe40003f06270 */
[----:B------:R-:W-:Y:S11]  /*79e0*/  @P3 BRA `(.L_x_15) ;  /* 0x0000000000303947 */ /* 0x000ff60003800000 */
[----:B------:R-:W-:Y:S01]  /*79f0*/  ULDC.64 UR4, c[0x0][0x298] ;  /* 0x0000a60000047ab9 */ /* 0x000fe20000000a00 */
[----:B------:R-:W-:Y:S01]  /*7a00*/  MOV R32, R24 ;  /* 0x0000001800207202 */ /* 0x000fe20000000f00 */
[----:B------:R-:W-:-:S04]  /*7a10*/  IMAD R3, R27, UR4, RZ ;  /* 0x000000041b037c24 */ /* 0x000fc8000f8e02ff */
[----:B------:R-:W-:-:S04]  /*7a20*/  IMAD.WIDE.U32 R34, R26, UR4, R32 ;  /* 0x000000041a227c25 */ /* 0x000fc8000f8e0020 */
[----:B------:R-:W-:Y:S01]  /*7a30*/  IMAD R0, R26, UR5, R3 ;  /* 0x000000051a007c24 */ /* 0x000fe2000f8e0203 */
[----:B------:R-:W-:Y:S02]  /*7a40*/  ULDC.64 UR4, c[0x0][0x280] ;  /* 0x0000a00000047ab9 */ /* 0x000fe40000000a00 */
[----:B------:R-:W-:Y:S02]  /*7a50*/  LEA R2, P3, R34, UR4, 0x1 ;  /* 0x0000000422027c11 */ /* 0x000fe4000f8608ff */
[----:B------:R-:W-:-:S04]  /*7a60*/  IADD3 R0, R35, R0, RZ ;  /* 0x0000000023007210 */ /* 0x000fc80007ffe0ff */
[----:B------:R-:W-:-:S05]  /*7a70*/  LEA.HI.X R3, R34, UR5, R0, 0x1, P3 ;  /* 0x0000000522037c11 */ /* 0x000fca00098f0c00 */
[----:B-1----:R1:W-:Y:S04]  /*7a80*/  STG.E.128 desc[UR14][R2.64], R20 ;  /* 0x0000001402007986 */ /* 0x0023e8000c101d0e */
[----:B---3--:R1:W-:Y:S04]  /*7a90*/  STG.E.128 desc[UR14][R2.64+0x80], R8 ;  /* 0x0000800802007986 */ /* 0x0083e8000c101d0e */
[----:B----4-:R1:W-:Y:S02]  /*7aa0*/  STG.E.128 desc[UR14][R2.64+0x100], R4 ;  /* 0x0001000402007986 */ /* 0x0103e4000c101d0e */
.L_x_15:
[----:B------:R-:W-:Y:S05]  /*7ab0*/  BSYNC B0 ;  /* 0x0000000000007941 */ /* 0x000fea0003800000 */
.L_x_14:
[----:B-1----:R1:W1:Y:S01]  /*7ac0*/  LDS.128 R20, [R209+0x1000] ;  /* 0x00100000d1147984 */ /* 0x0022620000000c00 */
[----:B------:R-:W-:Y:S03]  /*7ad0*/  BSSY B0, `(.L_x_16) ;  /* 0x0000013000007945 */ /* 0x000fe60003800000 */
[----:B---3--:R3:W1:Y:S04]  /*7ae0*/  LDS.128 R8, [R209+0x5000] ;  /* 0x00500000d1087984 */ /* 0x0086680000000c00 */
[----:B----4-:R3:W4:Y:S01]  /*7af0*/  LDS.128 R4, [R209+0x9000] ;  /* 0x00900000d1047984 */ /* 0x0107220000000c00 */
[----:B------:R-:W-:Y:S05]  /*7b00*/  @P2 BRA `(.L_x_17) ;  /* 0x00000000003c2947 */ /* 0x000fea0003800000 */
[----:B------:R-:W-:Y:S01]  /*7b10*/  IADD3 R2, P2, R26, 0x20, RZ ;  /* 0x000000201a027810 */ /* 0x000fe20007f5e0ff */
[----:B------:R-:W-:Y:S01]  /*7b20*/  ULDC.64 UR4, c[0x0][0x298] ;  /* 0x0000a60000047ab9 */ /* 0x000fe20000000a00 */
[----:B------:R-:W-:Y:S01]  /*7b30*/  MOV R35, R33 ;  /* 0x0000002100237202 */ /* 0x000fe20000000f00 */
[----:B------:R-:W-:Y:S02]  /*7b40*/  IMAD.MOV.U32 R34, RZ, RZ, R24 ;  /* 0x000000ffff227224 */ /* 0x000fe400078e0018 */
[----:B------:R-:W-:Y:S02]  /*7b50*/  IMAD.X R0, RZ, RZ, R27, P2 ;  /* 0x000000ffff007224 */ /* 0x000fe400010e061b */
[----:B------:R-:W-:-:S04]  /*7b60*/  IMAD.WIDE.U32 R34, R2, UR4, R34 ;  /* 0x0000000402227c25 */ /* 0x000fc8000f8e0022 */
[----:B------:R-:W-:-:S04]  /*7b70*/  IMAD R3, R0, UR4, RZ ;  /* 0x0000000400037c24 */ /* 0x000fc8000f8e02ff */
[----:B------:R-:W-:Y:S01]  /*7b80*/  IMAD R3, R2, UR5, R3 ;  /* 0x0000000502037c24 */ /* 0x000fe2000f8e0203 */
[----:B------:R-:W-:Y:S02]  /*7b90*/  ULDC.64 UR4, c[0x0][0x280] ;  /* 0x0000a00000047ab9 */ /* 0x000fe40000000a00 */
[----:B------:R-:W-:Y:S02]  /*7ba0*/  LEA R2, P2, R34, UR4, 0x1 ;  /* 0x0000000422027c11 */ /* 0x000fe4000f8408ff */
[----:B------:R-:W-:-:S04]  /*7bb0*/  IADD3 R3, R35, R3, RZ ;  /* 0x0000000323037210 */ /* 0x000fc80007ffe0ff */
[----:B------:R-:W-:-:S05]  /*7bc0*/  LEA.HI.X R3, R34, UR5, R3, 0x1, P2 ;  /* 0x0000000522037c11 */ /* 0x000fca00090f0c03 */
[----:B-1----:R1:W-:Y:S04]  /*7bd0*/  STG.E.128 desc[UR14][R2.64], R20 ;  /* 0x0000001402007986 */ /* 0x0023e8000c101d0e */
[----:B------:R1:W-:Y:S04]  /*7be0*/  STG.E.128 desc[UR14][R2.64+0x80], R8 ;  /* 0x0000800802007986 */ /* 0x0003e8000c101d0e */
[----:B----4-:R1:W-:Y:S02]  /*7bf0*/  STG.E.128 desc[UR14][R2.64+0x100], R4 ;  /* 0x0001000402007986 */ /* 0x0103e4000c101d0e */
.L_x_17:
[----:B------:R-:W-:Y:S05]  /*7c00*/  BSYNC B0 ;  /* 0x0000000000007941 */ /* 0x000fea0003800000 */
.L_x_16:
[----:B-1----:R1:W1:Y:S01]  /*7c10*/  LDS.128 R8, [R209+0x2000] ;  /* 0x00200000d1087984 */ /* 0x0022620000000c00 */
[----:B------:R-:W-:Y:S03]  /*7c20*/  BSSY B0, `(.L_x_18) ;  /* 0x0000013000007945 */ /* 0x000fe60003800000 */
[----:B----4-:R4:W1:Y:S04]  /*7c30*/  LDS.128 R4, [R209+0x6000] ;  /* 0x00600000d1047984 */ /* 0x0108680000000c00 */
[----:B------:R4:W1:Y:S01]  /*7c40*/  LDS.128 R20, [R209+0xa000] ;  /* 0x00a00000d1147984 */ /* 0x0008620000000c00 */
        /* <DEDUP_REMOVED lines=15> */
[----:B------:R1:W-:Y:S02]  /*7d40*/  STG.E.128 desc[UR14][R2.64+0x100], R20 ;  /* 0x0001001402007986 */ /* 0x0003e4000c101d0e */
.L_x_19:
[----:B------:R-:W-:Y:S05]  /*7d50*/  BSYNC B0 ;  /* 0x0000000000007941 */ /* 0x000fea0003800000 */
.L_x_18:
[----:B------:R-:W-:Y:S05]  /*7d60*/  @P0 EXIT ;  /* 0x000000000000094d */ /* 0x000fea0003800000 */
[----:B------:R-:W-:Y:S01]  /*7d70*/  IADD3 R0, P0, R26, 0x60, RZ ;  /* 0x000000601a007810 */ /* 0x000fe20007f1e0ff */
[----:B------:R-:W-:Y:S01]  /*7d80*/  ULDC.64 UR4, c[0x0][0x298] ;  /* 0x0000a60000047ab9 */ /* 0x000fe20000000a00 */
[----:B-1----:R-:W-:Y:S01]  /*7d90*/  MOV R5, R33 ;  /* 0x0000002100057202 */ /* 0x002fe20000000f00 */
        /* <DEDUP_REMOVED lines=9> */
[----:B------:R-:W-:Y:S04]  /*7e30*/  STG.E.128 desc[UR14][R2.64], R28 ;  /* 0x0000001c02007986 */ /* 0x000fe8000c101d0e */
[----:B------:R-:W-:Y:S04]  /*7e40*/  STG.E.128 desc[UR14][R2.64+0x80], R16 ;  /* 0x0000801002007986 */ /* 0x000fe8000c101d0e */
[----:B------:R-:W-:Y:S01]  /*7e50*/  STG.E.128 desc[UR14][R2.64+0x100], R12 ;  /* 0x0001000c02007986 */ /* 0x000fe2000c101d0e */
[----:B------:R-:W-:Y:S05]  /*7e60*/  EXIT ;  /* 0x000000000000794d */ /* 0x000fea0003800000 */
.L_x_2:
[----:B------:R-:W1:Y:S01]  /*7e70*/  LDC.U8 R2, c[0x0][0x3d9] ;  /* 0x0000f640ff027b82 */ /* 0x000e620000000000 */
[----:B------:R-:W-:Y:S01]  /*7e80*/  ISETP.NE.AND P4, PT, R207, -0x1, PT ;  /* 0xffffffffcf00780c */ /* 0x000fe20003f85270 */
[----:B------:R-:W-:Y:S01]  /*7e90*/  ULDC.64 UR4, c[0x0][0x2a0] ;  /* 0x0000a80000047ab9 */ /* 0x000fe20000000a00 */
[----:B------:R-:W-:Y:S01]  /*7ea0*/  SHF.R.S32.HI R15, RZ, 0x1f, R86 ;  /* 0x0000001fff0f7819 */ /* 0x000fe20000011456 */
[----:B------:R-:W-:Y:S01]  /*7eb0*/  BSSY B0, `(.L_x_20) ;  /* 0x0000048000007945 */ /* 0x000fe20003800000 */
[----:B------:R-:W-:-:S03]  /*7ec0*/  IADD3 R210, -R11, R210, RZ ;  /* 0x000000d20bd27210 */ /* 0x000fc60007ffe1ff */
[----:B------:R-:W2:Y:S06]  /*7ed0*/  LDC.U8 R0, c[0x0][0x3d8] ;  /* 0x0000f600ff007b82 */ /* 0x000eac0000000000 */
[----:B------:R-:W-:Y:S02]  /*7ee0*/  @!P4 SHF.R.S32.HI R3, RZ, 0x1f, R17 ;  /* 0x0000001fff03c819 */ /* 0x000fe40000011411 */
[----:B------:R-:W3:Y:S01]  /*7ef0*/  @!P4 LDC.64 R4, c[0x0][0x290] ;  /* 0x0000a400ff04cb82 */ /* 0x000ee20000000a00 */
[----:B-1----:R-:W-:-:S07]  /*7f00*/  ISETP.NE.AND P1, PT, R2, RZ, PT ;  /* 0x000000ff0200720c */ /* 0x002fce0003f25270 */
[----:B------:R-:W1:Y:S01]  /*7f10*/  @P4 LDC.64 R6, c[0x0][0x298] ;  /* 0x0000a600ff064b82 */ /* 0x000e620000000a00 */
[C---:B--2---:R-:W-:Y:S02]  /*7f20*/  ISETP.NE.AND P0, PT, R0.reuse, RZ, PT ;  /* 0x000000ff0000720c */ /* 0x044fe40003f05270 */
[----:B------:R-:W-:Y:S02]  /*7f30*/  ISETP.NE.AND P2, PT, R0, RZ, !P1 ;  /* 0x000000ff0000720c */ /* 0x000fe40004f45270 */
[----:B------:R-:W-:-:S03]  /*7f40*/  ISETP.NE.OR P0, PT, R2, RZ, !P0 ;  /* 0x000000ff0200720c */ /* 0x000fc60004705670 */
[----:B------:R-:W2:Y:S01]  /*7f50*/  @!P1 LDC R13, c[0x0][0x2c4] ;  /* 0x0000b100ff0d9b82 */ /* 0x000ea20000000800 */
[----:B------:R-:W-:Y:S01]  /*7f60*/  LEA.HI R0, R15, R86, RZ, 0x3 ;  /* 0x000000560f007211 */ /* 0x000fe200078f18ff */
[-C--:B---3--:R-:W-:Y:S01]  /*7f70*/  @!P4 IMAD R12, R3, R4.reuse, RZ ;  /* 0x00000004030cc224 */ /* 0x088fe200078e02ff */
[----:B------:R-:W-:Y:S01]  /*7f80*/  ISETP.NE.OR P3, PT, R207, -0x1, P0 ;  /* 0xffffffffcf00780c */ /* 0x000fe20000765670 */
[----:B------:R-:W-:Y:S01]  /*7f90*/  @!P4 IMAD.WIDE.U32 R20, R17, R4, RZ ;  /* 0x000000041114c225 */ /* 0x000fe200078e00ff */
[----:B------:R-:W-:-:S03]  /*7fa0*/  LOP3.LUT R15, R0, 0x1ffffff8, RZ, 0xc0, !PT ;  /* 0x1ffffff8000f7812 */ /* 0x000fc600078ec0ff */
[----:B------:R-:W3:Y:S01]  /*7fb0*/  @!P1 LDC R8, c[0x0][0x270] ;  /* 0x00009c00ff089b82 */ /* 0x000ee20000000800 */
[----:B------:R-:W-:Y:S01]  /*7fc0*/  @!P4 IMAD R5, R17, R5, R12 ;  /* 0x000000051105c224 */ /* 0x000fe200078e020c */
[----:B------:R-:W-:Y:S01]  /*7fd0*/  SHF.R.S32.HI R12, RZ, 0x3, R0 ;  /* 0x00000003ff0c7819 */ /* 0x000fe20000011400 */
[----:B------:R-:W-:Y:S02]  /*7fe0*/  IMAD.IADD R15, R86, 0x1, -R15 ;  /* 0x00000001560f7824 */ /* 0x000fe400078e0a0f */
[----:B-1----:R-:W-:-:S03]  /*7ff0*/  @P4 IMAD.WIDE.U32 R18, R207, R6, RZ ;  /* 0x00000006cf124225 */ /* 0x002fc600078e00ff */
[----:B------:R-:W1:Y:S01]  /*8000*/  @P1 LDC.64 R2, c[0x0][0x2c0] ;  /* 0x0000b000ff021b82 */ /* 0x000e620000000a00 */
[----:B------:R-:W-:Y:S02]  /*8010*/  IMAD.SHL.U32 R15, R15, 0x8, RZ ;  /* 0x000000080f0f7824 */ /* 0x000fe400078e00ff */
[----:B------:R-:W-:Y:S02]  /*8020*/  @!P4 IMAD.MOV.U32 R18, RZ, RZ, R20 ;  /* 0x000000ffff12c224 */ /* 0x000fe400078e0014 */
[----:B------:R-:W-:Y:S02]  /*8030*/  @P4 IMAD R7, R207, R7, R19 ;  /* 0x00000007cf074224 */ /* 0x000fe400078e0213 */
[----:B------:R-:W-:Y:S01]  /*8040*/  @!P4 IMAD.IADD R7, R21, 0x1, R5 ;  /* 0x000000011507c824 */ /* 0x000fe200078e0205 */
[----:B--2---:R-:W3:Y:S01]  /*8050*/  @P2 LDC R13, c[0x0][0x2e4] ;  /* 0x0000b900ff0d2b82 */ /* 0x004ee20000000800 */
[----:B------:R-:W-:Y:S01]  /*8060*/  ISETP.GE.AND P4, PT, R12, R210, PT ;  /* 0x000000d20c00720c */ /* 0x000fe20003f86270 */
[----:B------:R-:W-:Y:S01]  /*8070*/  @P1 IMAD.MOV.U32 R6, RZ, RZ, 0x1 ;  /* 0x00000001ff061424 */ /* 0x000fe200078e00ff */
[----:B------:R-:W-:-:S02]  /*8080*/  IADD3 R18, P2, R15, R18, RZ ;  /* 0x000000120f127210 */ /* 0x000fc40007f5e0ff */
[----:B------:R-:W-:Y:S02]  /*8090*/  CS2R R20, SRZ ;  /* 0x0000000000147805 */ /* 0x000fe4000001ff00 */
[----:B------:R-:W-:Y:S02]  /*80a0*/  SHF.R.S32.HI R5, RZ, 0x1f, R9 ;  /* 0x0000001fff057819 */ /* 0x000fe40000011409 */
[----:B------:R-:W-:Y:S01]  /*80b0*/  LEA.HI.X.SX32 R19, R15, R7, 0x1, P2 ;  /* 0x000000070f137211 */ /* 0x000fe200010f0eff */
[----:B------:R-:W2:Y:S01]  /*80c0*/  @!P0 LDC R10, c[0x0][0x2c4] ;  /* 0x0000b100ff0a8b82 */ /* 0x000ea20000000800 */
[----:B------:R-:W-:Y:S02]  /*80d0*/  VIADD R7, R12, 0x20 ;  /* 0x000000200c077836 */ /* 0x000fe40000000000 */
[----:B------:R-:W-:-:S05]  /*80e0*/  IMAD.WIDE.U32 R18, R9, UR4, R18 ;  /* 0x0000000409127c25 */ /* 0x000fca000f8e0012 */
[----:B------:R-:W4:Y:S01]  /*80f0*/  @P1 LDC R4, c[0x0][0x2c0] ;  /* 0x0000b000ff041b82 */ /* 0x000f220000000800 */
[----:B-1----:R-:W-:Y:S01]  /*8100*/  @P1 IMAD R2, R3, R2, RZ ;  /* 0x0000000203021224 */ /* 0x002fe200078e02ff */
[----:B------:R-:W-:Y:S01]  /*8110*/  IADD3 R3, R12, 0x60, RZ ;  /* 0x000000600c037810 */ /* 0x000fe20007ffe0ff */
[----:B---3--:R-:W-:Y:S02]  /*8120*/  @!P1 IMAD R6, R13, R8, RZ ;  /* 0x000000080d069224 */ /* 0x008fe400078e02ff */
[----:B------:R-:W-:Y:S02]  /*8130*/  IMAD R8, R5, UR4, RZ ;  /* 0x0000000405087c24 */ /* 0x000fe4000f8e02ff */
[C---:B------:R-:W-:Y:S02]  /*8140*/  IMAD R6, R17.reuse, R6, RZ ;  /* 0x0000000611067224 */ /* 0x040fe400078e02ff */
[----:B------:R-:W-:Y:S01]  /*8150*/  @!P1 IMAD.MOV.U32 R2, RZ, RZ, R13 ;  /* 0x000000ffff029224 */ /* 0x000fe200078e000d */
[----:B------:R-:W-:Y:S01]  /*8160*/  SHF.R.S32.HI R13, RZ, 0x1f, R12 ;  /* 0x0000001fff0d7819 */ /* 0x000fe2000001140c */
[----:B--2---:R-:W-:Y:S01]  /*8170*/  @!P3 IMAD R207, R17, R10, RZ ;  /* 0x0000000a11cfb224 */ /* 0x004fe200078e02ff */
[----:B------:R-:W-:Y:S01]  /*8180*/  LOP3.LUT P3, RZ, R86, 0x7, RZ, 0xc0, !PT ;  /* 0x0000000756ff7812 */ /* 0x000fe2000786c0ff */
[----:B------:R-:W-:Y:S01]  /*8190*/  VIADD R5, R12, 0x40 ;  /* 0x000000400c057836 */ /* 0x000fe20000000000 */
[----:B------:R-:W-:Y:S01]  /*81a0*/  SEL R6, R6, RZ, P0 ;  /* 0x000000ff06067207 */ /* 0x000fe20000000000 */
[----:B------:R-:W-:Y:S01]  /*81b0*/  IMAD R0, R9, UR5, R8 ;  /* 0x0000000509007c24 */ /* 0x000fe2000f8e0208 */
[--C-:B------:R-:W-:Y:S01]  /*81c0*/  @!P0 SHF.R.S32.HI R21, RZ, 0x1f, R207.reuse ;  /* 0x0000001fff158819 */ /* 0x100fe200000114cf */
[----:B------:R-:W-:Y:S01]  /*81d0*/  @!P0 IMAD.MOV.U32 R20, RZ, RZ, R207 ;  /* 0x000000ffff148224 */ /* 0x000fe200078e00cf */
[-C--:B------:R-:W-:Y:S01]  /*81e0*/  ISETP.GE.OR P6, PT, R12, R210.reuse, P3 ;  /* 0x000000d20c00720c */ /* 0x080fe20001fc6670 */
[----:B------:R-:W-:Y:S01]  /*81f0*/  @!P1 IMAD.MOV.U32 R4, RZ, RZ, 0x1 ;  /* 0x00000001ff049424 */ /* 0x000fe200078e00ff */
[-C--:B------:R-:W-:Y:S01]  /*8200*/  ISETP.GE.AND P1, PT, R7, R210.reuse, PT ;  /* 0x000000d20700720c */ /* 0x080fe20003f26270 */
[----:B------:R-:W-:Y:S01]  /*8210*/  IMAD.WIDE R208, R208, 0x80, R12 ;  /* 0x00000080d0d07825 */ /* 0x000fe200078e020c */
[----:B------:R-:W-:-:S02]  /*8220*/  ISETP.GE.AND P2, PT, R5, R210, PT ;  /* 0x000000d20500720c */ /* 0x000fc40003f46270 */
[-C--:B------:R-:W-:Y:S01]  /*8230*/  ISETP.GE.AND P0, PT, R3, R210.reuse, PT ;  /* 0x000000d20300720c */ /* 0x080fe20003f06270 */
[----:B------:R-:W-:Y:S01]  /*8240*/  IMAD.IADD R15, R0, 0x1, R19 ;  /* 0x00000001000f7824 */ /* 0x000fe200078e0213 */
[----:B------:R-:W-:Y:S01]  /*8250*/  ISETP.GE.OR P5, PT, R7, R210, P3 ;  /* 0x000000d20700720c */ /* 0x000fe20001fa6670 */
[----:B----4-:R-:W-:-:S12]  /*8260*/  @P4 BRA `(.L_x_21) ;  /* 0x0000000000304947 */ /* 0x010fd80003800000 */
        /* <DEDUP_REMOVED lines=9> */
[----:B------:R1:W-:Y:S04]  /*8300*/  STG.E.128 desc[UR14][R22.64], RZ ;  /* 0x000000ff16007986 */ /* 0x0003e8000c101d0e */
[----:B------:R1:W-:Y:S04]  /*8310*/  STG.E.128 desc[UR14][R22.64+0x80], RZ ;  /* 0x000080ff16007986 */ /* 0x0003e8000c101d0e */
[----:B------:R1:W-:Y:S02]  /*8320*/  STG.E.128 desc[UR14][R22.64+0x100], RZ ;  /* 0x000100ff16007986 */ /* 0x0003e4000c101d0e */
.L_x_21:
[----:B------:R-:W-:Y:S05]  /*8330*/  BSYNC B0 ;  /* 0x0000000000007941 */ /* 0x000fea0003800000 */
.L_x_20:
[----:B------:R-:W-:Y:S01]  /*8340*/  BSSY B0, `(.L_x_22) ;  /* 0x0000015000007945 */ /* 0x000fe20003800000 */
[----:B------:R-:W-:Y:S01]  /*8350*/  ISETP.GE.OR P4, PT, R5, R210, P3 ;  /* 0x000000d20500720c */ /* 0x000fe20001f86670 */
[----:B------:R-:W-:Y:S01]  /*8360*/  IMAD R9, R9, R2, R6 ;  /* 0x0000000209097224 */ /* 0x000fe200078e0206 */
[----:B------:R-:W-:Y:S01]  /*8370*/  ISETP.GE.OR P3, PT, R3, R210, P3 ;  /* 0x000000d20300720c */ /* 0x000fe20001f66670 */
[----:B------:R-:W-:Y:S01]  /*8380*/  IMAD R2, R11, R4, RZ ;  /* 0x000000040b027224 */ /* 0x000fe200078e02ff */
[----:B------:R-:W-:Y:S11]  /*8390*/  @P1 BRA `(.L_x_23) ;  /* 0x00000000003c1947 */ /* 0x000ff60003800000 */
        /* <DEDUP_REMOVED lines=15> */
.L_x_23:
[----:B------:R-:W-:Y:S05]  /*8490*/  BSYNC B0 ;  /* 0x0000000000007941 */ /* 0x000fea0003800000 */
.L_x_22:
[----:B------:R-:W-:Y:S04]  /*84a0*/  BSSY B0, `(.L_x_24) ;  /* 0x0000011000007945 */ /* 0x000fe80003800000 */
[----:B------:R-:W-:Y:S05]  /*84b0*/  @P2 BRA `(.L_x_25) ;  /* 0x00000000003c2947 */ /* 0x000fea0003800000 */
[----:B--2---:R-:W-:Y:S01]  /*84c0*/  IADD3 R11, P1, R208, 0x40, RZ ;  /* 0x00000040d00b7810 */ /* 0x004fe20007f3e0ff */
        /* <DEDUP_REMOVED lines=14> */
.L_x_25:
[----:B------:R-:W-:Y:S05]  /*85b0*/  BSYNC B0 ;  /* 0x0000000000007941 */ /* 0x000fea0003800000 */
.L_x_24:
[----:B------:R-:W-:Y:S01]  /*85c0*/  BSSY B0, `(.L_x_26) ;  /* 0x0000013000007945 */ /* 0x000fe20003800000 */
[--C-:B------:R-:W-:Y:S02]  /*85d0*/  IADD3 R0, P2, P1, R2, R20, R9.reuse ;  /* 0x0000001402007210 */ /* 0x100fe4000795e009 */
[----:B--23--:R-:W-:Y:S02]  /*85e0*/  SHF.R.S32.HI R11, RZ, 0x1f, R2 ;  /* 0x0000001fff0b7819 */ /* 0x00cfe40000011402 */
[----:B------:R-:W-:Y:S01]  /*85f0*/  SHF.R.S32.HI R9, RZ, 0x1f, R9 ;  /* 0x0000001fff097819 */ /* 0x000fe20000011409 */
[----:B------:R-:W-:Y:S08]  /*8600*/  @P0 BRA `(.L_x_27) ;  /* 0x0000000000380947 */ /* 0x000ff00003800000 */
[----:B------:R-:W-:Y:S01]  /*8610*/  IADD3 R2, P0, R208, 0x60, RZ ;  /* 0x00000060d0027810 */ /* 0x000fe20007f1e0ff */
[----:B------:R-:W-:Y:S01]  /*8620*/  ULDC.64 UR4, c[0x0][0x298] ;  /* 0x0000a60000047ab9 */ /* 0x000fe20000000a00 */
[----:B------:R-:W-:Y:S02]  /*8630*/  MOV R14, R18 ;  /* 0x00000012000e7202 */ /* 0x000fe40000000f00 */
[----:B------:R-:W-:-:S03]  /*8640*/  IADD3.X R17, RZ, R209, RZ, P0, !PT ;  /* 0x000000d1ff117210 */ /* 0x000fc600007fe4ff */
        /* <DEDUP_REMOVED lines=10> */
.L_x_27:
[----:B------:R-:W-:Y:S05]  /*86f0*/  BSYNC B0 ;  /* 0x0000000000007941 */ /* 0x000fea0003800000 */
.L_x_26:
[----:B------:R-:W-:Y:S01]  /*8700*/  BSSY B0, `(.L_x_28) ;  /* 0x000000b000007945 */ /* 0x000fe20003800000 */
[----:B------:R-:W-:-:S03]  /*8710*/  IADD3.X R9, R11, R21, R9, P2, P1 ;  /* 0x000000150b097210 */ /* 0x000fc600017e2409 */
[----:B------:R-:W-:Y:S05]  /*8720*/  @P6 BRA `(.L_x_29) ;  /* 0x0000000000206947 */ /* 0x000fea0003800000 */
[----:B------:R-:W-:Y:S01]  /*8730*/  IMAD R2, R12, R4, RZ ;  /* 0x000000040c027224 */ /* 0x000fe200078e02ff */
[----:B------:R-:W-:Y:S01]  /*8740*/  ULDC.64 UR4, c[0x0][0x2b0] ;  /* 0x0000ac0000047ab9 */ /* 0x000fe20000000a00 */
[----:B------:R-:W-:-:S03]  /*8750*/  IMAD.MOV.U32 R13, RZ, RZ, 0x7f800000 ;  /* 0x7f800000ff0d7424 */ /* 0x000fc600078e00ff */
[----:B------:R-:W-:-:S04]  /*8760*/  IADD3 R11, P0, R2, R0, RZ ;  /* 0x00000000020b7210 */ /* 0x000fc80007f1e0ff */
[----:B------:R-:W-:Y:S02]  /*8770*/  LEA.HI.X.SX32 R2, R2, R9, 0x1, P0 ;  /* 0x0000000902027211 */ /* 0x000fe400000f0eff */
[----:B------:R-:W-:-:S04]  /*8780*/  LEA R10, P0, R11, UR4, 0x2 ;  /* 0x000000040b0a7c11 */ /* 0x000fc8000f8010ff */
[----:B------:R-:W-:-:S05]  /*8790*/  LEA.HI.X R11, R11, UR5, R2, 0x2, P0 ;  /* 0x000000050b0b7c11 */ /* 0x000fca00080f1402 */
[----:B------:R3:W-:Y:S04]  /*87a0*/  STG.E desc[UR14][R10.64], R13 ;  /* 0x0000000d0a007986 */ /* 0x0007e8000c10190e */
.L_x_29:
[----:B------:R-:W-:Y:S05]  /*87b0*/  BSYNC B0 ;  /* 0x0000000000007941 */ /* 0x000fea0003800000 */
.L_x_28:
[----:B------:R-:W-:Y:S04]  /*87c0*/  BSSY B0, `(.L_x_30) ;  /* 0x000000a000007945 */ /* 0x000fe80003800000 */
[----:B------:R-:W-:Y:S05]  /*87d0*/  @P5 BRA `(.L_x_31) ;  /* 0x0000000000205947 */ /* 0x000fea0003800000 */
[----:B------:R-:W-:Y:S01]  /*87e0*/  IMAD R2, R7, R4, RZ ;  /* 0x0000000407027224 */ /* 0x000fe200078e02ff */
[----:B------:R-:W-:Y:S01]  /*87f0*/  ULDC.64 UR4, c[0x0][0x2b0] ;  /* 0x0000ac0000047ab9 */ /* 0x000fe20000000a00 */
[----:B---3--:R-:W-:-:S03]  /*8800*/  IMAD.MOV.U32 R11, RZ, RZ, 0x7f800000 ;  /* 0x7f800000ff0b7424 */ /* 0x008fc600078e00ff */
[----:B------:R-:W-:-:S04]  /*8810*/  IADD3 R7, P0, R2, R0, RZ ;  /* 0x0000000002077210 */ /* 0x000fc80007f1e0ff */
[----:B------:R-:W-:Y:S02]  /*8820*/  LEA.HI.X.SX32 R2, R2, R9, 0x1, P0 ;  /* 0x0000000902027211 */ /* 0x000fe400000f0eff */
[----:B------:R-:W-:-:S04]  /*8830*/  LEA R6, P0, R7, UR4, 0x2 ;  /* 0x0000000407067c11 */ /* 0x000fc8000f8010ff */
[----:B------:R-:W-:-:S05]  /*8840*/  LEA.HI.X R7, R7, UR5, R2, 0x2, P0 ;  /* 0x0000000507077c11 */ /* 0x000fca00080f1402 */
[----:B------:R4:W-:Y:S04]  /*8850*/  STG.E desc[UR14][R6.64], R11 ;  /* 0x0000000b06007986 */ /* 0x0009e8000c10190e */
.L_x_31:
[----:B------:R-:W-:Y:S05]  /*8860*/  BSYNC B0 ;  /* 0x0000000000007941 */ /* 0x000fea0003800000 */
.L_x_30:
[----:B------:R-:W-:Y:S04]  /*8870*/  BSSY B0, `(.L_x_32) ;  /* 0x000000a000007945 */ /* 0x000fe80003800000 */
[----:B------:R-:W-:Y:S05]  /*8880*/  @P4 BRA `(.L_x_33) ;  /* 0x0000000000204947 */ /* 0x000fea0003800000 */
[----:B------:R-:W-:Y:S01]  /*8890*/  IMAD R2, R5, R4, RZ ;  /* 0x0000000405027224 */ /* 0x000fe200078e02ff */
[----:B------:R-:W-:-:S04]  /*88a0*/  ULDC.64 UR4, c[0x0][0x2b0] ;  /* 0x0000ac0000047ab9 */ /* 0x000fc80000000a00 */
[----:B------:R-:W-:-:S04]  /*88b0*/  IADD3 R5, P0, R2, R0, RZ ;  /* 0x0000000002057210 */ /* 0x000fc80007f1e0ff */
[----:B------:R-:W-:Y:S02]  /*88c0*/  LEA.HI.X.SX32 R2, R2, R9, 0x1, P0 ;  /* 0x0000000902027211 */ /* 0x000fe400000f0eff */
[----:B----4-:R-:W-:-:S04]  /*88d0*/  LEA R6, P0, R5, UR4, 0x2 ;  /* 0x0000000405067c11 */ /* 0x010fc8000f8010ff */
[----:B------:R-:W-:Y:S01]  /*88e0*/  LEA.HI.X R7, R5, UR5, R2, 0x2, P0 ;  /* 0x0000000505077c11 */ /* 0x000fe200080f1402 */
[----:B------:R-:W-:-:S05]  /*88f0*/  IMAD.MOV.U32 R5, RZ, RZ, 0x7f800000 ;  /* 0x7f800000ff057424 */ /* 0x000fca00078e00ff */
[----:B------:R4:W-:Y:S03]  /*8900*/  STG.E desc[UR14][R6.64], R5 ;  /* 0x0000000506007986 */ /* 0x0009e6000c10190e */
.L_x_33:
[----:B------:R-:W-:Y:S05]  /*8910*/  BSYNC B0 ;  /* 0x0000000000007941 */ /* 0x000fea0003800000 */
.L_x_32:
[----:B------:R-:W-:Y:S05]  /*8920*/  @P3 EXIT ;  /* 0x000000000000394d */ /* 0x000fea0003800000 */
[----:B------:R-:W-:Y:S01]  /*8930*/  IMAD R3, R3, R4, RZ ;  /* 0x0000000403037224 */ /* 0x000fe200078e02ff */
[----:B------:R-:W-:Y:S01]  /*8940*/  ULDC.64 UR4, c[0x0][0x2b0] ;  /* 0x0000ac0000047ab9 */ /* 0x000fe20000000a00 */
[----:B----4-:R-:W-:-:S03]  /*8950*/  IMAD.MOV.U32 R5, RZ, RZ, 0x7f800000 ;  /* 0x7f800000ff057424 */ /* 0x010fc600078e00ff */
[----:B------:R-:W-:-:S04]  /*8960*/  IADD3 R0, P0, R3, R0, RZ ;  /* 0x0000000003007210 */ /* 0x000fc80007f1e0ff */
[----:B------:R-:W-:Y:S02]  /*8970*/  LEA.HI.X.SX32 R3, R3, R9, 0x1, P0 ;  /* 0x0000000903037211 */ /* 0x000fe400000f0eff */
[----:B------:R-:W-:-:S04]  /*8980*/  LEA R2, P0, R0, UR4, 0x2 ;  /* 0x0000000400027c11 */ /* 0x000fc8000f8010ff */
[----:B------:R-:W-:-:S05]  /*8990*/  LEA.HI.X R3, R0, UR5, R3, 0x2, P0 ;  /* 0x0000000500037c11 */ /* 0x000fca00080f1403 */
[----:B------:R-:W-:Y:S01]  /*89a0*/  STG.E desc[UR14][R2.64], R5 ;  /* 0x0000000502007986 */ /* 0x000fe2000c10190e */
[----:B------:R-:W-:Y:S05]  /*89b0*/  EXIT ;  /* 0x000000000000794d */ /* 0x000fea0003800000 */
.L_x_34:
[----:B------:R-:W-:-:S00]  /*89c0*/  BRA `(.L_x_34) ;  /* 0xfffffffc00fc7947 */ /* 0x000fc0000383ffff */
[----:B------:R-:W-:-:S00]  /*89d0*/  NOP ;  /* 0x0000000000007918 */ /* 0x000fc00000000000 */
        /* <DEDUP_REMOVED lines=10> */
.L_x_1508:


//--------------------- .text._ZN5flash16flash_fwd_kernelI23Flash_fwd_kernel_traitsILi192ELi128ELi64ELi8ELb0ELb0EN7cutlass10bfloat16_tE19Flash_kernel_traitsILi192ELi128ELi64ELi8ES3_EELb0ELb0ELb0ELb0ELb0ELb1ELb1ELb0EEEvNS_16Flash_fwd_paramsE --------------------------
	.section	.text._ZN5flash16flash_fwd_kernelI23Flash_fwd_kernel_traitsILi192ELi128ELi64ELi8ELb0ELb0EN7cutlass10bfloat16_tE19Flash_kernel_traitsILi192ELi128ELi64ELi8ES3_EELb0ELb0ELb0ELb0ELb0ELb1ELb1ELb0EEEvNS_16Flash_fwd_paramsE,"ax",@progbits
	.align	128
        .global         _ZN5flash16flash_fwd_kernelI23Flash_fwd_kernel_traitsILi192ELi128ELi64ELi8ELb0ELb0EN7cutlass10bfloat16_tE19Flash_kernel_traitsILi192ELi128ELi64ELi8ES3_EELb0ELb0ELb0ELb0ELb0ELb1ELb1ELb0EEEvNS_16Flash_fwd_paramsE
        .type           _ZN5flash16flash_fwd_kernelI23Flash_fwd_kernel_traitsILi192ELi128ELi64ELi8ELb0ELb0EN7cutlass10bfloat16_tE19Flash_kernel_traitsILi192ELi128ELi64ELi8ES3_EELb0ELb0ELb0ELb0ELb0ELb1ELb1ELb0EEEvNS_16Flash_fwd_paramsE,@function
        .size           _ZN5flash16flash_fwd_kernelI23Flash_fwd_kernel_traitsILi192ELi128ELi64ELi8ELb0ELb0EN7cutlass10bfloat16_tE19Flash_kernel_traitsILi192ELi128ELi64ELi8ES3_EELb0ELb0ELb0ELb0ELb0ELb1ELb1ELb0EEEvNS_16Flash_fwd_paramsE,(.L_x_1509 - _ZN5flash16flash_fwd_kernelI23Flash_fwd_kernel_traitsILi192ELi128ELi64ELi8ELb0ELb0EN7cutlass10bfloat16_tE19Flash_kernel_traitsILi192ELi128ELi64ELi8ES3_EELb0ELb0ELb0ELb0ELb0ELb1ELb1ELb0EEEvNS_16Flash_fwd_paramsE)
        .other          _ZN5flash16flash_fwd_kernelI23Flash_fwd_kernel_traitsILi192ELi128ELi64ELi8ELb0ELb0EN7cutlass10bfloat16_tE19Flash_kernel_traitsILi192ELi128ELi64ELi8ES3_EELb0ELb0ELb0ELb0ELb0ELb1ELb1ELb0EEEvNS_16Flash_fwd_paramsE,@"STO_CUDA_ENTRY STV_DEFAULT"
_ZN5flash16flash_fwd_kernelI23Flash_fwd_kernel_traitsILi192ELi128ELi64ELi8ELb0ELb0EN7cutlass10bfloat16_tE19Flash_kernel_traitsILi192ELi128ELi64ELi8ES3_EELb0ELb0ELb0ELb0ELb0ELb1ELb1ELb0EEEvNS_16Flash_fwd_paramsE:
.text._ZN5flash16flash_fwd_kernelI23Flash_fwd_kernel_traitsILi192ELi128ELi64ELi8ELb0ELb0EN7cutlass10bfloat16_tE19Flash_kernel_traitsILi192ELi128ELi64ELi8ES3_EELb0ELb0ELb0ELb0ELb0ELb1ELb1ELb0EEEvNS_16Flash_fwd_paramsE:
        /* <DEDUP_REMOVED lines=39> */
.L_x_35:
[----:B------:R-:W1:Y:S02]  /*0270*/  LDC R7, c[0x0][0x2c8] ;  /* 0x0000b200ff077b82 */ /* 0x000e640000000800 */
.L_x_36:
[----:B------:R-:W3:Y:S02]  /*0280*/  LDC.64 R4, c[0x0][0x308] ;  /* 0x0000c200ff047b82 */ /* 0x000ee40000000a00 */
[----:B---3--:R-:W-:-:S04]  /*0290*/  ISETP.NE.U32.AND P2, PT, R4, RZ, PT ;  /* 0x000000ff0400720c */ /* 0x008fc80003f45070 */
[----:B------:R-:W-:-:S13]  /*02a0*/  ISETP.NE.AND.EX P2, PT, R5, RZ, PT, P2 ;  /* 0x000000ff0500720c */ /* 0x000fda0003f45320 */
[----:B------:R-:W2:Y:S08]  /*02b0*/  @P2 LDC.64 R4, c[0x0][0x308] ;  /* 0x0000c200ff042b82 */ /* 0x000eb00000000a00 */
[----:B------:R-:W3:Y:S01]  /*02c0*/  @!P2 LDC R0, c[0x0][0x2cc] ;  /* 0x0000b300ff00ab82 */ /* 0x000ee20000000800 */
[----:B--2---:R-:W-:-:S07]  /*02d0*/  @P2 IMAD.WIDE R10, R12, 0x4, R4 ;  /* 0x000000040c0a2825 */ /* 0x004fce00078e0204 */
[----:B------:R-:W2:Y:S01]  /*02e0*/  @!P2 LDC.64 R4, c[0x0][0x318] ;  /* 0x0000c600ff04ab82 */ /* 0x000ea20000000a00 */
[----:B------:R-:W3:Y:S01]  /*02f0*/  @P2 LDG.E R9, desc[UR14][R10.64] ;  /* 0x0000000e0a092981 */ /* 0x000ee2000c1e1900 */
[----:B------:R-:W-:-:S05]  /*0300*/  IMAD.SHL.U32 R13, R212, 0x80, RZ ;  /* 0x00000080d40d7824 */ /* 0x000fca00078e00ff */
[----:B----4-:R-:W-:Y:S02]  /*0310*/  ISETP.GT.AND P0, PT, R214, R13, PT ;  /* 0x0000000dd600720c */ /* 0x010fe40003f04270 */
[----:B--2---:R-:W-:-:S04]  /*0320*/  @!P2 ISETP.NE.U32.AND P1, PT, R4, RZ, PT ;  /* 0x000000ff0400a20c */ /* 0x004fc80003f25070 */
[----:B------:R-:W-:-:S04]  /*0330*/  @!P2 ISETP.NE.AND.EX P1, PT, R5, RZ, PT, P1 ;  /* 0x000000ff0500a20c */ /* 0x000fc80003f25310 */
[----:B---3--:R-:W-:Y:S01]  /*0340*/  @!P2 SEL R0, R0, RZ, P1 ;  /* 0x000000ff0000a207 */ /* 0x008fe20000800000 */
[----:B-----5:R-:W-:-:S03]  /*0350*/  @P2 IMAD.IADD R90, R9, 0x1, -R20 ;  /* 0x00000001095a2824 */ /* 0x020fc600078e0a14 */
[----:B-1----:R-:W-:Y:S01]  /*0360*/  @!P2 IADD3 R90, R0, R7, -R20 ;  /* 0x00000007005aa210 */ /* 0x002fe20007ffe814 */
        /* <DEDUP_REMOVED lines=11> */
[----:B------:R-:W-:Y:S02]  /*0420*/  IABS R10, R8 ;  /* 0x00000008000a7213 */ /* 0x000fe40000000000 */
[CC--:B------:R-:W-:Y:S01]  /*0430*/  LEA.HI R11, R15.reuse, R88.reuse, RZ, 0x3 ;  /* 0x000000580f0b7211 */ /* 0x0c0fe200078f18ff */
[----:B------:R-:W2:Y:S01]  /*0440*/  S2UR UR6, SR_CgaCtaId ;  /* 0x00000000000679c3 */ /* 0x000ea20000008800 */
[----:B------:R-:W-:Y:S02]  /*0450*/  LEA.HI R31, R15, R88, RZ, 0x6 ;  /* 0x000000580f1f7211 */ /* 0x000fe400078f30ff */
[----:B------:R-:W-:-:S02]  /*0460*/  SHF.R.S32.HI R18, RZ, 0x3, R11 ;  /* 0x00000003ff127819 */ /* 0x000fc4000001140b */
[----:B------:R-:W-:Y:S01]  /*0470*/  LOP3.LUT R11, R11, 0xfffffff8, RZ, 0xc0, !PT ;  /* 0xfffffff80b0b7812 */ /* 0x000fe200078ec0ff */
[----:B------:R-:W-:Y:S01]  /*0480*/  IMAD.SHL.U32 R31, R31, 0x8, RZ ;  /* 0x000000081f1f7824 */ /* 0x000fe200078e00ff */
[CC--:B------:R-:W-:Y:S01]  /*0490*/  ISETP.GE.AND P3, PT, R18.reuse, R208.reuse, PT ;  /* 0x000000d01200720c */ /* 0x0c0fe20003f66270 */
[----:B------:R-:W3:Y:S01]  /*04a0*/  @!P4 LDC.64 R6, c[0x0][0x228] ;  /* 0x00008a00ff06cb82 */ /* 0x000ee20000000a00 */
[----:B------:R-:W-:Y:S01]  /*04b0*/  VIADD R13, R18, 0x20 ;  /* 0x00000020120d7836 */ /* 0x000fe20000000000 */
[----:B------:R-:W-:Y:S01]  /*04c0*/  LEA.HI.SX32 R91, R2, 0xffffffff, 0x1a ;  /* 0xffffffff025b7811 */ /* 0x000fe200078fd2ff */
[C---:B------:R-:W-:Y:S02]  /*04d0*/  IMAD.SHL.U32 R27, R18.reuse, 0x40, RZ ;  /* 0x00000040121b7824 */ /* 0x040fe400078e00ff */
[----:B------:R-:W-:Y:S01]  /*04e0*/  VIADD R23, R18, 0x40 ;  /* 0x0000004012177836 */ /* 0x000fe20000000000 */
[----:B------:R-:W-:Y:S01]  /*04f0*/  ISETP.GE.AND P0, PT, R13, R208, PT ;  /* 0x000000d00d00720c */ /* 0x000fe20003f06270 */
[----:B------:R-:W-:Y:S01]  /*0500*/  IMAD R24, R91, -0x40, R90 ;  /* 0xffffffc05b187824 */ /* 0x000fe200078e025a */
[----:B-1----:R-:W-:-:S02]  /*0510*/  IABS R9, R25 ;  /* 0x0000001900097213 */ /* 0x002fc40000000000 */
[----:B------:R-:W-:Y:S02]  /*0520*/  LOP3.LUT R27, R27, 0x1c0, RZ, 0xc0, !PT ;  /* 0x000001c01b1b7812 */ /* 0x000fe400078ec0ff */
[----:B------:R-:W1:Y:S01]  /*0530*/  I2F.RP R4, R9 ;  /* 0x0000000900047306 */ /* 0x000e620000209400 */
[----:B------:R-:W-:-:S06]  /*0540*/  ISETP.GE.AND P2, PT, R23, R208, PT ;  /* 0x000000d01700720c */ /* 0x000fcc0003f46270 */
[----:B------:R-:W4:Y:S01]  /*0550*/  @!P0 S2R R21, SR_CgaCtaId ;  /* 0x0000000000158919 */ /* 0x000f220000008800 */
[----:B-1----:R-:W1:Y:S02]  /*0560*/  MUFU.RCP R16, R4 ;  /* 0x0000000400107308 */ /* 0x002e640000001000 */
[----:B-1----:R-:W-:Y:S01]  /*0570*/  VIADD R16, R16, 0xffffffe ;  /* 0x0ffffffe10107836 */ /* 0x002fe20000000000 */
[----:B------:R-:W1:Y:S05]  /*0580*/  @P4 LDC.64 R4, c[0x0][0x240] ;  /* 0x00009000ff044b82 */ /* 0x000e6a0000000a00 */
[----:B------:R-:W5:Y:S02]  /*0590*/  F2I.FTZ.U32.TRUNC.NTZ R17, R16 ;  /* 0x0000001000117305 */ /* 0x000f64000021f000 */
[----:B-----5:R-:W-:-:S02]  /*05a0*/  IMAD.MOV R0, RZ, RZ, -R17 ;  /* 0x000000ffff007224 */ /* 0x020fc400078e0a11 */
[----:B------:R-:W-:Y:S02]  /*05b0*/  IMAD.MOV.U32 R16, RZ, RZ, RZ ;  /* 0x000000ffff107224 */ /* 0x000fe400078e00ff */
[----:B------:R-:W-:Y:S02]  /*05c0*/  IMAD R19, R0, R9, RZ ;  /* 0x0000000900137224 */ /* 0x000fe400078e02ff */
[----:B------:R-:W-:Y:S02]  /*05d0*/  IMAD.MOV.U32 R0, RZ, RZ, R10 ;  /* 0x000000ffff007224 */ /* 0x000fe400078e000a */
[----:B------:R-:W-:Y:S01]  /*05e0*/  IMAD.HI.U32 R19, R17, R19, R16 ;  /* 0x0000001311137227 */ /* 0x000fe200078e0010 */
[----:B------:R-:W-:-:S03]  /*05f0*/  @!P4 SHF.R.S32.HI R17, RZ, 0x1f, R12 ;  /* 0x0000001fff11c819 */ /* 0x000fc6000001140c */
[----:B-1----:R-:W-:-:S04]  /*0600*/  @P4 IMAD.WIDE.U32 R28, R211, R4, RZ ;  /* 0x00000004d31c4225 */ /* 0x002fc800078e00ff */
[----:B------:R-:W-:-:S04]  /*0610*/  IMAD.HI.U32 R216, R19, R0, RZ ;  /* 0x0000000013d87227 */ /* 0x000fc800078e00ff */
[----:B------:R-:W-:Y:S02]  /*0620*/  IMAD.MOV R10, RZ, RZ, -R216 ;  /* 0x000000ffff0a7224 */ /* 0x000fe400078e0ad8 */
[----:B---3--:R-:W-:Y:S02]  /*0630*/  @!P4 IMAD R14, R17, R6, RZ ;  /* 0x00000006110ec224 */ /* 0x008fe400078e02ff */
[----:B------:R-:W-:Y:S01]  /*0640*/  IMAD R10, R9, R10, R0 ;  /* 0x0000000a090a7224 */ /* 0x000fe200078e0200 */
[----:B------:R-:W-:Y:S01]  /*0650*/  IADD3 R0, -R11, R88, RZ ;  /* 0x000000580b007210 */ /* 0x000fe20007ffe1ff */
[C---:B------:R-:W-:Y:S01]  /*0660*/  @!P4 IMAD R7, R12.reuse, R7, R14 ;  /* 0x000000070c07c224 */ /* 0x040fe200078e020e */
[----:B------:R-:W-:Y:S01]  /*0670*/  SHF.R.U32.HI R14, RZ, 0x3, R27 ;  /* 0x00000003ff0e7819 */ /* 0x000fe2000001161b */
[----:B------:R-:W-:Y:S01]  /*0680*/  @!P4 IMAD.WIDE.U32 R16, R12, R6, RZ ;  /* 0x000000060c10c225 */ /* 0x000fe200078e00ff */
[----:B------:R-:W-:-:S03]  /*0690*/  ISETP.GT.U32.AND P6, PT, R9, R10, PT ;  /* 0x0000000a0900720c */ /* 0x000fc60003fc4070 */
[----:B------:R-:W-:Y:S02]  /*06a0*/  IMAD.SHL.U32 R22, R0, 0x8, RZ ;  /* 0x0000000800167824 */ /* 0x000fe400078e00ff */
[----:B------:R-:W-:Y:S02]  /*06b0*/  @P4 IMAD R5, R211, R5, R29 ;  /* 0x00000005d3054224 */ /* 0x000fe400078e021d */
[----:B------:R-:W-:Y:S01]  /*06c0*/  @!P4 IMAD.IADD R5, R17, 0x1, R7 ;  /* 0x000000011105c824 */ /* 0x000fe200078e0207 */
[----:B------:R-:W-:Y:S01]  /*06d0*/  LOP3.LUT R11, R27, 0x38, R22, 0xf8, !PT ;  /* 0x000000381b0b7812 */ /* 0x000fe200078ef816 */
[----:B------:R-:W-:Y:S01]  /*06e0*/  @P4 IMAD.MOV.U32 R4, RZ, RZ, R28 ;  /* 0x000000ffff044224 */ /* 0x000fe200078e001c */
[----:B------:R-:W1:Y:S01]  /*06f0*/  @!P3 LDC.64 R6, c[0x0][0x240] ;  /* 0x00009000ff06bb82 */ /* 0x000e620000000a00 */
[----:B------:R-:W-:Y:S01]  /*0700*/  @!P4 IMAD.MOV.U32 R4, RZ, RZ, R16 ;  /* 0x000000ffff04c224 */ /* 0x000fe200078e0010 */
[----:B------:R-:W-:Y:S01]  /*0710*/  LOP3.LUT R14, R11, R14, RZ, 0x3c, !PT ;  /* 0x0000000e0b0e7212 */ /* 0x000fe200078e3cff */
[----:B------:R-:W-:Y:S01]  /*0720*/  VIADD R19, R18, 0x60 ;  /* 0x0000006012137836 */ /* 0x000fe20000000000 */
[----:B------:R-:W-:Y:S01]  /*0730*/  SHF.R.S32.HI R11, RZ, 0x1f, R8 ;  /* 0x0000001fff0b7819 */ /* 0x000fe20000011408 */
[----:B------:R-:W-:Y:S01]  /*0740*/  @!P6 VIADD R216, R216, 0x1 ;  /* 0x00000001d8d8e836 */ /* 0x000fe20000000000 */
[----:B------:R-:W-:-:S02]  /*0750*/  SHF.R.S32.HI R23, RZ, 0x1f, R22 ;  /* 0x0000001fff177819 */ /* 0x000fc40000011416 */
[----:B------:R-:W-:Y:S01]  /*0760*/  IADD3 R26, P4, R22, R4, RZ ;  /* 0x00000004161a7210 */ /* 0x000fe20007f9e0ff */
[----:B------:R-:W-:Y:S01]  /*0770*/  IMAD R11, R11, UR4, RZ ;  /* 0x000000040b0b7c24 */ /* 0x000fe2000f8e02ff */
[-C--:B------:R-:W-:Y:S02]  /*0780*/  @!P6 IADD3 R10, R10, -R9.reuse, RZ ;  /* 0x800000090a0ae210 */ /* 0x080fe40007ffe0ff */
[----:B------:R-:W-:Y:S01]  /*0790*/  ISETP.GE.AND P1, PT, R19, R208, PT ;  /* 0x000000d01300720c */ /* 0x000fe20003f26270 */
[----:B------:R-:W-:Y:S01]  /*07a0*/  IMAD.X R27, R23, 0x1, R5, P4 ;  /* 0x00000001171b7824 */ /* 0x000fe200020e0605 */
[----:B------:R-:W-:Y:S01]  /*07b0*/  ISETP.GE.U32.AND P4, PT, R10, R9, PT ;  /* 0x000000090a00720c */ /* 0x000fe20003f86070 */
[C---:B------:R-:W-:Y:S01]  /*07c0*/  IMAD R17, R8.reuse, UR5, R11 ;  /* 0x0000000508117c24 */ /* 0x040fe2000f8e020b */
[----:B------:R-:W-:Y:S01]  /*07d0*/  SHF.R.S32.HI R19, RZ, 0x1f, R18 ;  /* 0x0000001fff137819 */ /* 0x000fe20000011412 */
[----:B------:R-:W3:Y:S01]  /*07e0*/  @!P3 LDC.64 R10, c[0x0][0x210] ;  /* 0x00008400ff0abb82 */ /* 0x000ee20000000a00 */
[----:B------:R-:W-:Y:S01]  /*07f0*/  @!P0 MOV R16, 0x400 ;  /* 0x0000040000108802 */ /* 0x000fe20000000f00 */
[C---:B------:R-:W-:Y:S01]  /*0800*/  IMAD.WIDE.U32 R26, R8.reuse, UR4, R26 ;  /* 0x00000004081a7c25 */ /* 0x040fe2000f8e001a */
[----:B------:R-:W-:Y:S01]  /*0810*/  LOP3.LUT R9, R8, R25, RZ, 0x3c, !PT ;  /* 0x0000001908097212 */ /* 0x000fe200078e3cff */
[----:B------:R-:W-:Y:S01]  /*0820*/  UMOV UR4, 0x400 ;  /* 0x0000040000047882 */ /* 0x000fe20000000000 */
[----:B----4-:R-:W-:Y:S01]  /*0830*/  @!P0 LEA R21, R21, R16, 0x18 ;  /* 0x0000001015158211 */ /* 0x010fe200078ec0ff */
[----:B------:R-:W-:Y:S01]  /*0840*/  IMAD.WIDE R28, R212, 0x80, R18 ;  /* 0x00000080d41c7825 */ /* 0x000fe200078e0212 */
[----:B------:R-:W-:Y:S01]  /*0850*/  ISETP.GE.AND P5, PT, R9, RZ, PT ;  /* 0x000000ff0900720c */ /* 0x000fe20003fa6270 */
[----:B------:R-:W4:Y:S01]  /*0860*/  @!P0 LDC.64 R4, c[0x0][0x240] ;  /* 0x00009000ff048b82 */ /* 0x000f220000000a00 */
[----:B------:R-:W-:Y:S01]  /*0870*/  LOP3.LUT R14, R14, 0xfffffe00, R31, 0xf8, !PT ;  /* 0xfffffe000e0e7812 */ /* 0x000fe200078ef81f */
[----:B-1----:R-:W-:Y:S01]  /*0880*/  @!P3 IMAD R8, R29, R6, RZ ;  /* 0x000000061d08b224 */ /* 0x002fe200078e02ff */
[----:B------:R-:W-:Y:S01]  /*0890*/  ISETP.NE.AND P6, PT, R25, RZ, PT ;  /* 0x000000ff1900720c */ /* 0x000fe20003fc5270 */
[----:B------:R-:W-:Y:S01]  /*08a0*/  IMAD.IADD R17, R27, 0x1, R17 ;  /* 0x000000011b117824 */ /* 0x000fe200078e0211 */
[----:B--2---:R-:W-:Y:S01]  /*08b0*/  ULEA UR4, UR6, UR4, 0x18 ;  /* 0x0000000406047291 */ /* 0x004fe2000f8ec03f */
[----:B------:R-:W-:Y:S01]  /*08c0*/  @!P3 IMAD.MOV.U32 R16, RZ, RZ, R26 ;  /* 0x000000ffff10b224 */ /* 0x000fe200078e001a */
[----:B------:R-:W-:Y:S01]  /*08d0*/  @!P0 LEA R21, R14, R21, 0x1 ;  /* 0x000000150e158211 */ /* 0x000fe200078e08ff */
[----:B------:R-:W-:-:S02]  /*08e0*/  @!P3 IMAD R7, R28, R7, R8 ;  /* 0x000000071c07b224 */ /* 0x000fc400078e0208 */
[----:B------:R-:W-:Y:S01]  /*08f0*/  @P4 VIADD R216, R216, 0x1 ;  /* 0x00000001d8d84836 */ /* 0x000fe20000000000 */
[----:B------:R-:W1:Y:S01]  /*0900*/  @!P0 LDC.64 R8, c[0x0][0x210] ;  /* 0x00008400ff088b82 */ /* 0x000e620000000a00 */
[C---:B------:R-:W-:Y:S01]  /*0910*/  @!P0 IADD3 R30, P4, R28.reuse, 0x20, RZ ;  /* 0x000000201c1e8810 */ /* 0x040fe20007f9e0ff */
[----:B------:R-:W-:Y:S01]  /*0920*/  @!P3 IMAD.WIDE.U32 R34, R28, R6, R16 ;  /* 0x000000061c22b225 */ /* 0x000fe200078e0010 */
[----:B------:R-:W-:Y:S02]  /*0930*/  LEA R213, R14, UR4, 0x1 ;  /* 0x000000040ed57c11 */ /* 0x000fe4000f8e08ff */
[----:B------:R-:W-:Y:S01]  /*0940*/  @!P5 IADD3 R216, -R216, RZ, RZ ;  /* 0x000000ffd8d8d210 */ /* 0x000fe20007ffe1ff */
[----:B------:R-:W-:Y:S01]  /*0950*/  @!P0 IMAD.X R31, RZ, RZ, R29, P4 ;  /* 0x000000ffff1f8224 */ /* 0x000fe200020e061d */
[----:B---3--:R-:W-:Y:S01]  /*0960*/  @!P3 LEA R10, P4, R34, R10, 0x1 ;  /* 0x0000000a220ab211 */ /* 0x008fe200078808ff */
[----:B------:R-:W-:Y:S01]  /*0970*/  @!P3 IMAD.IADD R32, R35, 0x1, R7 ;  /* 0x000000012320b824 */ /* 0x000fe200078e0207 */
[----:B------:R-:W-:Y:S01]  /*0980*/  @!P6 LOP3.LUT R216, RZ, R25, RZ, 0x33, !PT ;  /* 0x00000019ffd8e212 */ /* 0x000fe200078e33ff */
[----:B------:R-:W2:Y:S01]  /*0990*/  @!P2 LDC.64 R6, c[0x0][0x240] ;  /* 0x00009000ff06ab82 */ /* 0x000ea20000000a00 */
[----:B------:R-:W-:Y:S01]  /*09a0*/  @!P0 IMAD.MOV.U32 R33, RZ, RZ, R17 ;  /* 0x000000ffff218224 */ /* 0x000fe200078e0011 */
[----:B------:R-:W-:Y:S01]  /*09b0*/  ISETP.GE.AND P6, PT, R18, R24, PT ;  /* 0x000000181200720c */ /* 0x000fe20003fc6270 */
[----:B----4-:R-:W-:Y:S01]  /*09c0*/  @!P0 IMAD R31, R31, R4, RZ ;  /* 0x000000041f1f8224 */ /* 0x010fe200078e02ff */
[----:B------:R-:W-:Y:S01]  /*09d0*/  @!P3 LEA.HI.X R11, R34, R11, R32, 0x1, P4 ;  /* 0x0000000b220bb211 */ /* 0x000fe200020f0c20 */
[----:B------:R-:W-:Y:S01]  /*09e0*/  @!P0 IMAD.MOV.U32 R32, RZ, RZ, R26 ;  /* 0x000000ffff208224 */ /* 0x000fe200078e001a */
[----:B------:R-:W-:Y:S01]  /*09f0*/  ISETP.GE.AND P5, PT, R13, R24, PT ;  /* 0x000000180d00720c */ /* 0x000fe20003fa6270 */
[C---:B------:R-:W-:Y:S01]  /*0a00*/  @!P0 IMAD R5, R30.reuse, R5, R31 ;  /* 0x000000051e058224 */ /* 0x040fe200078e021f */
[----:B------:R-:W3:Y:S01]  /*0a10*/  @!P2 S2R R35, SR_CgaCtaId ;  /* 0x000000000023a919 */ /* 0x000ee20000008800 */
[----:B------:R-:W-:Y:S01]  /*0a20*/  @!P0 IMAD.WIDE.U32 R32, R30, R4, R32 ;  /* 0x000000041e208225 */ /* 0x000fe200078e0020 */
[----:B------:R-:W-:Y:S01]  /*0a30*/  @!PT LDS RZ, [RZ] ;  /* 0x00000000fffff984 */ /* 0x000fe20000000800 */
[----:B------:R-:W-:Y:S01]  /*0a40*/  @!PT LDS RZ, [RZ] ;  /* 0x00000000fffff984 */ /* 0x000fe20000000800 */
[----:B------:R-:W-:Y:S01]  /*0a50*/  @!PT LDS RZ, [RZ] ;  /* 0x00000000fffff984 */ /* 0x000fe20000000800 */
[----:B------:R-:W-:Y:S03]  /*0a60*/  @!P3 LDGSTS.E.BYPASS.LTC128B.128 [R213], desc[UR14][R10.64] ;  /* 0x000000000ad5bfae */ /* 0x000fe6000b901d4e */
[----:B------:R-:W-:Y:S01]  /*0a70*/  @!P0 IMAD.IADD R30, R33, 0x1, R5 ;  /* 0x00000001211e8824 */ /* 0x000fe200078e0205 */
[----:B-1----:R-:W-:Y:S01]  /*0a80*/  @!P0 LEA R38, P4, R32, R8, 0x1 ;  /* 0x0000000820268211 */ /* 0x002fe200078808ff */
[----:B------:R-:W1:Y:S01]  /*0a90*/  @!P2 LDC.64 R4, c[0x0][0x210] ;  /* 0x00008400ff04ab82 */ /* 0x000e620000000a00 */
[----:B------:R-:W-:Y:S01]  /*0aa0*/  @!P3 LDGSTS.E.BYPASS.LTC128B.128 [R213+0x4000], desc[UR14][R10.64+0x80] ;  /* 0x040000800ad5bfae */ /* 0x000fe2000b901d4e */
[----:B------:R-:W-:-:S02]  /*0ab0*/  LEA.HI R8, R15, R88, RZ, 0x4 ;  /* 0x000000580f087211 */ /* 0x000fc400078f20ff */
[----:B------:R-:W-:Y:S01]  /*0ac0*/  @!P0 LEA.HI.X R39, R32, R9, R30, 0x1, P4 ;  /* 0x0000000920278211 */ /* 0x000fe200020f0c1e */
[----:B------:R4:W-:Y:S01]  /*0ad0*/  @!P3 LDGSTS.E.BYPASS.LTC128B.128 [R213+0x8000], desc[UR14][R10.64+0x100] ;  /* 0x080001000ad5bfae */ /* 0x0009e2000b901d4e */
[C---:B------:R-:W-:Y:S02]  /*0ae0*/  @!P2 IADD3 R36, P3, R28.reuse, 0x40, RZ ;  /* 0x000000401c24a810 */ /* 0x040fe40007f7e0ff */
[----:B------:R-:W-:Y:S01]  /*0af0*/  ISETP.NE.AND P4, PT, R3, -0x1, PT ;  /* 0xffffffff0300780c */ /* 0x000fe20003f85270 */
[----:B------:R-:W5:Y:S01]  /*0b00*/  @!P6 S2R R31, SR_CgaCtaId ;  /* 0x00000000001fe919 */ /* 0x000f620000008800 */
[----:B------:R-:W-:Y:S01]  /*0b10*/  SHF.R.S32.HI R205, RZ, 0x4, R8 ;  /* 0x00000004ffcd7819 */ /* 0x000fe20000011408 */
[----:B------:R-:W-:Y:S01]  /*0b20*/  @!P2 IMAD.X R9, RZ, RZ, R29, P3 ;  /* 0x000000ffff09a224 */ /* 0x000fe200018e061d */
[----:B------:R-:W-:Y:S03]  /*0b30*/  @!P0 LDGSTS.E.BYPASS.LTC128B.128 [R21+0x1000], desc[UR14][R38.64] ;  /* 0x0100000026158fae */ /* 0x000fe6000b901d4e */
[----:B--2---:R-:W-:Y:S01]  /*0b40*/  @!P2 IMAD R9, R9, R6, RZ ;  /* 0x000000060909a224 */ /* 0x004fe200078e02ff */
[----:B------:R-:W-:Y:S04]  /*0b50*/  @!P0 LDGSTS.E.BYPASS.LTC128B.128 [R21+0x5000], desc[UR14][R38.64+0x80] ;  /* 0x0500008026158fae */ /* 0x000fe8000b901d4e */
[----:B------:R2:W-:Y:S01]  /*0b60*/  @!P0 LDGSTS.E.BYPASS.LTC128B.128 [R21+0x9000], desc[UR14][R38.64+0x100] ;  /* 0x0900010026158fae */ /* 0x0005e2000b901d4e */
[----:B------:R-:W-:Y:S01]  /*0b70*/  @!P1 IADD3 R25, P0, R28, 0x60, RZ ;  /* 0x000000601c199810 */ /* 0x000fe20007f1e0ff */
[----:B------:R-:W3:Y:S01]  /*0b80*/  @P4 LDC.64 R134, c[0x0][0x250] ;  /* 0x00009400ff864b82 */ /* 0x000ee20000000a00 */
[----:B------:R-:W5:Y:S01]  /*0b90*/  @!P1 S2R R33, SR_CgaCtaId ;  /* 0x0000000000219919 */ /* 0x000f620000008800 */
[----:B----4-:R-:W-:Y:S01]  /*0ba0*/  @!P2 IMAD R10, R36, R7, R9 ;  /* 0x00000007240aa224 */ /* 0x010fe200078e0209 */
[----:B------:R-:W4:Y:S01]  /*0bb0*/  @!P5 S2R R11, SR_CgaCtaId ;  /* 0x00000000000bd919 */ /* 0x000f220000008800 */
[----:B------:R-:W-:-:S02]  /*0bc0*/  @P4 IMAD.IADD R9, R20, 0x1, R3 ;  /* 0x0000000114094824 */ /* 0x000fc400078e0203 */
[----:B--2---:R-:W-:Y:S02]  /*0bd0*/  @!P2 IMAD.MOV.U32 R38, RZ, RZ, R26 ;  /* 0x000000ffff26a224 */ /* 0x004fe400078e001a */
[----:B------:R-:W-:Y:S02]  /*0be0*/  @!P2 IMAD.MOV.U32 R39, RZ, RZ, R17 ;  /* 0x000000ffff27a224 */ /* 0x000fe400078e0011 */
[----:B------:R-:W-:Y:S01]  /*0bf0*/  @!P1 IMAD.X R21, RZ, RZ, R29, P0 ;  /* 0x000000ffff159224 */ /* 0x000fe200000e061d */
[----:B------:R-:W-:Y:S01]  /*0c00*/  ISETP.GE.AND P0, PT, R13, R24, PT ;  /* 0x000000180d00720c */ /* 0x000fe20003f06270 */
[----:B------:R-:W-:Y:S01]  /*0c10*/  @!P2 IMAD.WIDE.U32 R36, R36, R6, R38 ;  /* 0x000000062424a225 */ /* 0x000fe200078e0026 */
[----:B------:R-:W-:Y:S01]  /*0c20*/  @P4 IADD3 R13, R20, R3, RZ ;  /* 0x00000003140d4210 */ /* 0x000fe20007ffe0ff */
[----:B------:R-:W2:Y:S02]  /*0c30*/  @P4 LDC.64 R6, c[0x0][0x248] ;  /* 0x00009200ff064b82 */ /* 0x000ea40000000a00 */
[----:B------:R-:W-:Y:S01]  /*0c40*/  @!P2 IMAD.IADD R10, R37, 0x1, R10 ;  /* 0x00000001250aa824 */ /* 0x000fe200078e020a */
[----:B-1----:R-:W-:Y:S01]  /*0c50*/  @!P2 LEA R28, P3, R36, R4, 0x1 ;  /* 0x00000004241ca211 */ /* 0x002fe200078608ff */
[C---:B---3--:R-:W-:Y:S01]  /*0c60*/  @P4 IMAD R3, R9.reuse, R135, RZ ;  /* 0x0000008709034224 */ /* 0x048fe200078e02ff */
[----:B------:R-:W-:Y:S01]  /*0c70*/  LEA.HI R4, R8, R205, RZ, 0x1 ;  /* 0x000000cd08047211 */ /* 0x000fe200078f08ff */
[----:B------:R-:W-:Y:S01]  /*0c80*/  @P4 IMAD.WIDE.U32 R38, R9, R134, RZ ;  /* 0x0000008609264225 */ /* 0x000fe200078e00ff */
[----:B------:R-:W-:-:S02]  /*0c90*/  @!P2 LEA.HI.X R29, R36, R5, R10, 0x1, P3 ;  /* 0x00000005241da211 */ /* 0x000fc400018f0c0a */
[----:B------:R-:W-:Y:S01]  /*0ca0*/  LOP3.LUT R4, R4, 0xfffffffe, RZ, 0xc0, !PT ;  /* 0xfffffffe04047812 */ /* 0x000fe200078ec0ff */
[----:B------:R-:W-:Y:S01]  /*0cb0*/  @P4 IMAD.IADD R3, R39, 0x1, R3 ;  /* 0x0000000127034824 */ /* 0x000fe200078e0203 */
[----:B------:R-:W-:Y:S02]  /*0cc0*/  @!P6 MOV R10, 0x400 ;  /* 0x00000400000ae802 */ /* 0x000fe40000000f00 */
[----:B------:R-:W-:Y:S01]  /*0cd0*/  LOP3.LUT R37, R8, 0xfffffff0, RZ, 0xc0, !PT ;  /* 0xfffffff008257812 */ /* 0x000fe200078ec0ff */
[----:B------:R-:W-:Y:S01]  /*0ce0*/  IMAD.IADD R205, R205, 0x1, -R4 ;  /* 0x00000001cdcd7824 */ /* 0x000fe200078e0a04 */
[----:B-----5:R-:W-:Y:S01]  /*0cf0*/  @!P6 LEA R31, R31, R10, 0x18 ;  /* 0x0000000a1f1fe211 */ /* 0x020fe200078ec0ff */
[----:B------:R-:W1:Y:S01]  /*0d00*/  @!P1 LDC.64 R4, c[0x0][0x240] ;  /* 0x00009000ff049b82 */ /* 0x000e620000000a00 */
[----:B------:R-:W-:Y:S01]  /*0d10*/  @!P1 MOV R10, 0x400 ;  /* 0x00000400000a9802 */ /* 0x000fe20000000f00 */
[----:B------:R-:W-:Y:S01]  /*0d20*/  IMAD.IADD R32, R88, 0x1, -R37 ;  /* 0x0000000158207824 */ /* 0x000fe200078e0a25 */
[----:B------:R-:W-:-:S02]  /*0d30*/  ISETP.GE.AND P3, PT, R18, R24, PT ;  /* 0x000000181200720c */ /* 0x000fc40003f66270 */
[----:B------:R-:W-:Y:S02]  /*0d40*/  @!P1 LEA R33, R33, R10, 0x18 ;  /* 0x0000000a21219211 */ /* 0x000fe400078ec0ff */
[----:B------:R-:W-:Y:S01]  /*0d50*/  @!P2 MOV R24, 0x400 ;  /* 0x000004000018a802 */ /* 0x000fe20000000f00 */
[C---:B--2---:R-:W-:Y:S01]  /*0d60*/  @P4 IMAD R10, R13.reuse, R7, RZ ;  /* 0x000000070d0a4224 */ /* 0x044fe200078e02ff */
[----:B------:R-:W-:Y:S01]  /*0d70*/  @!P5 MOV R8, 0x400 ;  /* 0x000004000008d802 */ /* 0x000fe20000000f00 */
[----:B------:R-:W-:Y:S01]  /*0d80*/  @P4 IMAD.WIDE.U32 R36, R13, R6, RZ ;  /* 0x000000060d244225 */ /* 0x000fe200078e00ff */
[----:B------:R-:W-:Y:S02]  /*0d90*/  SHF.R.S32.HI R13, RZ, 0x1f, R32 ;  /* 0x0000001fff0d7819 */ /* 0x000fe40000011420 */
[----:B------:R-:W-:Y:S01]  /*0da0*/  @!P2 LEA R35, R35, R24, 0x18 ;  /* 0x000000182323a211 */ /* 0x000fe200078ec0ff */
[----:B------:R-:W-:Y:S01]  /*0db0*/  @P4 IMAD.MOV.U32 R24, RZ, RZ, R38 ;  /* 0x000000ffff184224 */ /* 0x000fe200078e0026 */
[----:B----4-:R-:W-:Y:S01]  /*0dc0*/  @!P5 LEA R11, R11, R8, 0x18 ;  /* 0x000000080b0bd211 */ /* 0x010fe200078ec0ff */
[----:B------:R-:W-:Y:S01]  /*0dd0*/  @P4 IMAD.IADD R10, R37, 0x1, R10 ;  /* 0x00000001250a4824 */ /* 0x000fe200078e020a */
[----:B------:R-:W-:Y:S01]  /*0de0*/  LEA.HI R13, R13, R32, RZ, 0x3 ;  /* 0x000000200d0d7211 */ /* 0x000fe200078f18ff */
[----:B------:R-:W-:Y:S01]  /*0df0*/  @P4 IMAD.MOV.U32 R30, RZ, RZ, R36 ;  /* 0x000000ffff1e4224 */ /* 0x000fe200078e0024 */
[----:B------:R-:W-:Y:S06]  /*0e00*/  @P4 BRA `(.L_x_38) ;  /* 0x0000000000344947 */ /* 0x000fec0003800000 */
[----:B------:R-:W2:Y:S01]  /*0e10*/  LDC.64 R6, c[0x0][0x248] ;  /* 0x00009200ff067b82 */ /* 0x000ea20000000a00 */
[----:B------:R-:W-:-:S07]  /*0e20*/  SHF.R.S32.HI R37, RZ, 0x1f, R20 ;  /* 0x0000001fff257819 */ /* 0x000fce0000011414 */
[----:B------:R-:W3:Y:S01]  /*0e30*/  LDC.64 R8, c[0x0][0x230] ;  /* 0x00008c00ff087b82 */ /* 0x000ee20000000a00 */
[-C--:B--2---:R-:W-:Y:S01]  /*0e40*/  IMAD R10, R37, R6.reuse, RZ ;  /* 0x00000006250a7224 */ /* 0x084fe200078e02ff */
[----:B------:R-:W-:Y:S01]  /*0e50*/  SHF.R.S32.HI R37, RZ, 0x1f, R12 ;  /* 0x0000001fff257819 */ /* 0x000fe2000001140c */
[----:B------:R-:W-:-:S04]  /*0e60*/  IMAD.WIDE.U32 R38, R20, R6, RZ ;  /* 0x0000000614267225 */ /* 0x000fc800078e00ff */
[----:B------:R-:W-:Y:S02]  /*0e70*/  IMAD R10, R20, R7, R10 ;  /* 0x00000007140a7224 */ /* 0x000fe400078e020a */
[----:B---3--:R-:W-:-:S03]  /*0e80*/  IMAD R37, R37, R8, RZ ;  /* 0x0000000825257224 */ /* 0x008fc600078e02ff */
[----:B------:R-:W-:Y:S01]  /*0e90*/  IADD3 R39, R39, R10, RZ ;  /* 0x0000000a27277210 */ /* 0x000fe20007ffe0ff */
[C---:B------:R-:W-:Y:S02]  /*0ea0*/  IMAD R9, R12.reuse, R9, R37 ;  /* 0x000000090c097224 */ /* 0x040fe400078e0225 */
[----:B------:R-:W-:-:S05]  /*0eb0*/  IMAD.WIDE.U32 R38, R12, R8, R38 ;  /* 0x000000080c267225 */ /* 0x000fca00078e0026 */
[----:B------:R-:W-:Y:S02]  /*0ec0*/  IADD3 R10, R39, R9, RZ ;  /* 0x00000009270a7210 */ /* 0x000fe40007ffe0ff */
[----:B------:R-:W-:Y:S02]  /*0ed0*/  MOV R30, R38 ;  /* 0x00000026001e7202 */ /* 0x000fe40000000f00 */
.L_x_38:
[----:B------:R-:W-:Y:S05]  /*0ee0*/  @P4 BRA `(.L_x_39) ;  /* 0x0000000000344947 */ /* 0x000fea0003800000 */
        /* <DEDUP_REMOVED lines=12> */
[----:B------:R-:W-:-:S07]  /*0fb0*/  MOV R24, R8 ;  /* 0x0000000800187202 */ /* 0x000fce0000000f00 */
.L_x_39:
[----:B------:R-:W-:Y:S01]  /*0fc0*/  LOP3.LUT R9, R13, 0xfffffff8, RZ, 0xc0, !PT ;  /* 0xfffffff80d097812 */ /* 0x000fe200078ec0ff */
[-C--:B------:R-:W-:Y:S01]  /*0fd0*/  IMAD R8, R19, R6.reuse, RZ ;  /* 0x0000000613087224 */ /* 0x080fe200078e02ff */
[----:B------:R-:W-:Y:S01]  /*0fe0*/  ULDC.64 UR6, c[0x0][0x260] ;  /* 0x0000980000067ab9 */ /* 0x000fe20000000a00 */
[----:B------:R-:W-:Y:S01]  /*0ff0*/  IMAD.WIDE.U32 R36, R18, R6, R22 ;  /* 0x0000000612247225 */ /* 0x000fe200078e0016 */
[----:B------:R-:W-:Y:S01]  /*1000*/  SHF.L.U64.HI R209, R6, 0x6, R7 ;  /* 0x0000000606d17819 */ /* 0x000fe20000010207 */
[----:B------:R-:W-:Y:S01]  /*1010*/  ULDC UR5, c[0x0][0x39c] ;  /* 0x0000e70000057ab9 */ /* 0x000fe20000000800 */
[----:B------:R-:W-:Y:S01]  /*1020*/  LEA.HI R15, R15, R88, RZ, 0x5 ;  /* 0x000000580f0f7211 */ /* 0x000fe200078f28ff */
[----:B------:R-:W-:Y:S01]  /*1030*/  IMAD.IADD R12, R32, 0x1, -R9 ;  /* 0x00000001200c7824 */ /* 0x000fe200078e0a09 */
[----:B------:R-:W-:Y:S01]  /*1040*/  IADD3 R218, P4, R30, R36, RZ ;  /* 0x000000241eda7210 */ /* 0x000fe20007f9e0ff */
[----:B------:R-:W-:Y:S02]  /*1050*/  IMAD R9, R18, R7, R8 ;  /* 0x0000000712097224 */ /* 0x000fe400078e0208 */
[----:B------:R-:W-:-:S02]  /*1060*/  @!P2 IMAD R35, R14, 0x2, R35 ;  /* 0x000000020e23a824 */ /* 0x000fc400078e0223 */
[----:B------:R-:W-:Y:S01]  /*1070*/  @!P1 IMAD R20, R14, 0x2, R33 ;  /* 0x000000020e149824 */ /* 0x000fe200078e0221 */
[----:B------:R-:W-:Y:S01]  /*1080*/  IADD3.X R219, R10, R37, R9, P4, !PT ;  /* 0x000000250adb7210 */ /* 0x000fe200027fe409 */
[C---:B------:R-:W-:Y:S01]  /*1090*/  @!P6 IMAD R16, R14.reuse, 0x2, R31 ;  /* 0x000000020e10e824 */ /* 0x040fe200078e021f */
[----:B------:R-:W2:Y:S01]  /*10a0*/  @!P6 LDC.64 R8, c[0x0][0x218] ;  /* 0x00008600ff08eb82 */ /* 0x000ea20000000a00 */
[----:B------:R-:W-:Y:S01]  /*10b0*/  @!P5 IMAD R14, R14, 0x2, R11 ;  /* 0x000000020e0ed824 */ /* 0x000fe200078e020b */
[----:B------:R-:W-:Y:S01]  /*10c0*/  @!PT LDS RZ, [RZ] ;  /* 0x00000000fffff984 */ /* 0x000fe20000000800 */
[----:B------:R-:W-:Y:S01]  /*10d0*/  @!PT LDS RZ, [RZ] ;  /* 0x00000000fffff984 */ /* 0x000fe20000000800 */
[----:B------:R-:W-:Y:S01]  /*10e0*/  @!PT LDS RZ, [RZ] ;  /* 0x00000000fffff984 */ /* 0x000fe20000000800 */
[----:B------:R-:W-:Y:S01]  /*10f0*/  @!P2 LDGSTS.E.BYPASS.LTC128B.128 [R35+0x2000], desc[UR14][R28.64] ;  /* 0x020000001c23afae */ /* 0x000fe2000b901d4e */
[----:B------:R-:W-:Y:S02]  /*1100*/  @!P1 IMAD.MOV.U32 R30, RZ, RZ, R26 ;  /* 0x000000ffff1e9224 */ /* 0x000fe400078e001a */
[----:B------:R-:W-:Y:S01]  /*1110*/  @!P1 IMAD.MOV.U32 R31, RZ, RZ, R17 ;  /* 0x000000ffff1f9224 */ /* 0x000fe200078e0011 */
[----:B------:R-:W-:Y:S01]  /*1120*/  @!P2 LDGSTS.E.BYPASS.LTC128B.128 [R35+0x6000], desc[UR14][R28.64+0x80] ;  /* 0x060000801c23afae */ /* 0x000fe2000b901d4e */
[-C--:B-1----:R-:W-:Y:S01]  /*1130*/  @!P1 IMAD R26, R21, R4.reuse, RZ ;  /* 0x00000004151a9224 */ /* 0x082fe200078e02ff */
[----:B------:R-:W1:Y:S01]  /*1140*/  @!P1 LDC.64 R10, c[0x0][0x210] ;  /* 0x00008400ff0a9b82 */ /* 0x000e620000000a00 */
[----:B------:R-:W-:Y:S01]  /*1150*/  SHF.R.S32.HI R21, RZ, 0x1f, R216 ;  /* 0x0000001fff157819 */ /* 0x000fe200000114d8 */
[----:B------:R-:W-:Y:S01]  /*1160*/  @!P1 IMAD.WIDE.U32 R30, R25, R4, R30 ;  /* 0x00000004191e9225 */ /* 0x000fe200078e001e */
[----:B------:R1:W-:Y:S01]  /*1170*/  @!P2 LDGSTS.E.BYPASS.LTC128B.128 [R35+0xa000], desc[UR14][R28.64+0x100] ;  /* 0x0a0001001c23afae */ /* 0x0003e2000b901d4e */
[----:B------:R-:W-:-:S02]  /*1180*/  SHF.R.S32.HI R17, RZ, 0x1f, R91 ;  /* 0x0000001fff117819 */ /* 0x000fc4000001145b */
[----:B------:R-:W-:Y:S02]  /*1190*/  @!P1 IMAD R26, R25, R5, R26 ;  /* 0x00000005191a9224 */ /* 0x000fe400078e021a */
[----:B------:R-:W3:Y:S01]  /*11a0*/  @!P5 LDC.64 R4, c[0x0][0x218] ;  /* 0x00008600ff04db82 */ /* 0x000ee20000000a00 */
[----:B------:R-:W-:Y:S02]  /*11b0*/  IMAD R221, R21, UR6, RZ ;  /* 0x0000000615dd7c24 */ /* 0x000fe4000f8e02ff */
[----:B------:R-:W-:-:S04]  /*11c0*/  IMAD.WIDE.U32 R32, R18, R134, R22 ;  /* 0x0000008612207225 */ /* 0x000fc800078e0016 */
[----:B------:R-:W-:Y:S01]  /*11d0*/  IMAD R22, R19, R134, RZ ;  /* 0x0000008613167224 */ /* 0x000fe200078e02ff */
[----:B------:R-:W-:Y:S01]  /*11e0*/  IADD3 R24, P2, R24, R32, RZ ;  /* 0x0000002018187210 */ /* 0x000fe20007f5e0ff */
[C---:B------:R-:W-:Y:S02]  /*11f0*/  IMAD R221, R216.reuse, UR7, R221 ;  /* 0x00000007d8dd7c24 */ /* 0x040fe4000f8e02dd */
[----:B------:R-:W-:Y:S01]  /*1200*/  IMAD.WIDE.U32 R218, R216, UR6, R218 ;  /* 0x00000006d8da7c25 */ /* 0x000fe2000f8e00da */
[----:B------:R-:W-:-:S03]  /*1210*/  ULDC.64 UR6, c[0x0][0x268] ;  /* 0x00009a0000067ab9 */ /* 0x000fc60000000a00 */
[----:B------:R-:W-:Y:S02]  /*1220*/  IMAD R22, R18, R135, R22 ;  /* 0x0000008712167224 */ /* 0x000fe400078e0216 */
[----:B------:R-:W-:Y:S02]  /*1230*/  IMAD.SHL.U32 R210, R6, 0x40, RZ ;  /* 0x0000004006d27824 */ /* 0x000fe400078e00ff */
[----:B------:R-:W-:Y:S01]  /*1240*/  IMAD.IADD R221, R219, 0x1, R221 ;  /* 0x00000001dbdd7824 */ /* 0x000fe200078e02dd */
[----:B------:R-:W-:Y:S01]  /*1250*/  IADD3.X R25, R3, R33, R22, P2, !PT ;  /* 0x0000002103197210 */ /* 0x000fe200017fe416 */
[----:B------:R-:W-:Y:S01]  /*1260*/  IMAD.MOV.U32 R220, RZ, RZ, R218 ;  /* 0x000000ffffdc7224 */ /* 0x000fe200078e00da */
[----:B-1----:R-:W-:Y:S01]  /*1270*/  @!P1 LEA R28, P4, R30, R10, 0x1 ;  /* 0x0000000a1e1c9211 */ /* 0x002fe200078808ff */
[----:B------:R-:W-:Y:S01]  /*1280*/  IMAD R10, R209, R91, RZ ;  /* 0x0000005bd10a7224 */ /* 0x000fe200078e02ff */
[----:B------:R-:W-:Y:S01]  /*1290*/  SHF.L.U64.HI R3, R6, 0x5, R7 ;  /* 0x0000000506037819 */ /* 0x000fe20000010207 */
[----:B------:R-:W-:-:S02]  /*12a0*/  @!P1 IMAD.IADD R26, R31, 0x1, R26 ;  /* 0x000000011f1a9824 */ /* 0x000fc400078e021a */
[-C--:B------:R-:W-:Y:S02]  /*12b0*/  IMAD R10, R17, R210.reuse, R10 ;  /* 0x000000d2110a7224 */ /* 0x080fe400078e020a */
[----:B------:R-:W-:Y:S01]  /*12c0*/  IMAD.WIDE.U32 R22, R91, R210, R220 ;  /* 0x000000d25b167225 */ /* 0x000fe200078e00dc */
[----:B------:R-:W-:-:S03]  /*12d0*/  @!P1 LEA.HI.X R29, R30, R11, R26, 0x1, P4 ;  /* 0x0000000b1e1d9211 */ /* 0x000fc600020f0c1a */
[----:B------:R-:W-:Y:S01]  /*12e0*/  IMAD.SHL.U32 R6, R6, 0x20, RZ ;  /* 0x0000002006067824 */ /* 0x000fe200078e00ff */
[----:B--2---:R-:W-:Y:S01]  /*12f0*/  @!P6 LEA R26, P4, R22, R8, 0x1 ;  /* 0x00000008161ae211 */ /* 0x004fe200078808ff */
[----:B------:R-:W-:Y:S01]  /*1300*/  IMAD.IADD R10, R23, 0x1, R10 ;  /* 0x00000001170a7824 */ /* 0x000fe200078e020a */
[----:B------:R-:W-:Y:S01]  /*1310*/  @!P1 LDGSTS.E.BYPASS.LTC128B.128 [R20+0x3000], desc[UR14][R28.64] ;  /* 0x030000001c149fae */ /* 0x000fe2000b901d4e */
[----:B------:R-:W-:Y:S01]  /*1320*/  IMAD R207, R21, UR6, RZ ;  /* 0x0000000615cf7c24 */ /* 0x000fe2000f8e02ff */
[----:B------:R-:W-:Y:S01]  /*1330*/  @!P5 IADD3 R7, P2, R6, R22, RZ ;  /* 0x000000160607d210 */ /* 0x000fe20007f5e0ff */
[----:B------:R-:W-:Y:S01]  /*1340*/  IMAD.SHL.U32 R21, R205, 0x8, RZ ;  /* 0x00000008cd157824 */ /* 0x000fe200078e00ff */
[----:B------:R-:W-:Y:S01]  /*1350*/  @!P6 LEA.HI.X R27, R22, R9, R10, 0x1, P4 ;  /* 0x00000009161be211 */ /* 0x000fe200020f0c0a */
[C---:B------:R-:W-:Y:S01]  /*1360*/  IMAD R207, R216.reuse, UR7, R207 ;  /* 0x00000007d8cf7c24 */ /* 0x040fe2000f8e02cf */
[----:B------:R-:W-:Y:S01]  /*1370*/  @!P1 LDGSTS.E.BYPASS.LTC128B.128 [R20+0x7000], desc[UR14][R28.64+0x80] ;  /* 0x070000801c149fae */ /* 0x000fe2000b901d4e */
[----:B------:R-:W-:Y:S01]  /*1380*/  IMAD.WIDE.U32 R216, R216, UR6, R24 ;  /* 0x00000006d8d87c25 */ /* 0x000fe2000f8e0018 */
[----:B------:R-:W1:Y:S02]  /*1390*/  @!P0 LDC.64 R8, c[0x0][0x220] ;  /* 0x00008800ff088b82 */ /* 0x000e640000000a00 */
[----:B------:R2:W-:Y:S01]  /*13a0*/  @!P1 LDGSTS.E.BYPASS.LTC128B.128 [R20+0xb000], desc[UR14][R28.64+0x100] ;  /* 0x0b0001001c149fae */ /* 0x0005e2000b901d4e */
[----:B------:R-:W-:Y:S01]  /*13b0*/  @!P5 IMAD.X R10, R3, 0x1, R10, P2 ;  /* 0x00000001030ad824 */ /* 0x000fe200010e060a */
[C---:B---3--:R-:W-:Y:S01]  /*13c0*/  @!P5 LEA R24, P2, R7.reuse, R4, 0x1 ;  /* 0x000000040718d211 */ /* 0x048fe200078408ff */
[----:B------:R-:W-:Y:S01]  /*13d0*/  IMAD.SHL.U32 R22, R18, 0x8, RZ ;  /* 0x0000000812167824 */ /* 0x000fe200078e00ff */
[----:B------:R-:W-:Y:S01]  /*13e0*/  @!P6 LDGSTS.E.BYPASS.LTC128B.128 [R16+0xc000], desc[UR14][R26.64] ;  /* 0x0c0000001a10efae */ /* 0x000fe2000b901d4e */
[----:B------:R-:W-:Y:S01]  /*13f0*/  IMAD.SHL.U32 R4, R12, 0x40, RZ ;  /* 0x000000400c047824 */ /* 0x000fe200078e00ff */
[----:B------:R-:W-:Y:S01]  /*1400*/  @!P5 LEA.HI.X R25, R7, R5, R10, 0x1, P2 ;  /* 0x000000050719d211 */ /* 0x000fe200010f0c0a */
[----:B------:R-:W-:Y:S01]  /*1410*/  IMAD.SHL.U32 R7, R0, 0x40, RZ ;  /* 0x0000004000077824 */ /* 0x000fe200078e00ff */
[----:B------:R-:W-:Y:S01]  /*1420*/  @!P6 LDGSTS.E.BYPASS.LTC128B.128 [R16+0xe000], desc[UR14][R26.64+0x80] ;  /* 0x0e0000801a10efae */ /* 0x000fe2000b901d4e */
[----:B------:R-:W3:Y:S01]  /*1430*/  @!P3 LDC.64 R10, c[0x0][0x220] ;  /* 0x00008800ff0abb82 */ /* 0x000ee20000000a00 */
[----:B------:R-:W-:Y:S01]  /*1440*/  IMAD.WIDE.U32 R18, R91, R134, RZ ;  /* 0x000000865b127225 */ /* 0x000fe200078e00ff */
[----:B------:R-:W-:Y:S01]  /*1450*/  LOP3.LUT R4, R4, 0x1c0, RZ, 0xc0, !PT ;  /* 0x000001c004047812 */ /* 0x000fe200078ec0ff */
[----:B------:R4:W-:Y:S01]  /*1460*/  @!P6 LDGSTS.E.BYPASS.LTC128B.128 [R16+0x10000], desc[UR14][R26.64+0x100] ;  /* 0x100001001a10efae */ /* 0x0009e2000b901d4e */
[----:B------:R-:W-:Y:S01]  /*1470*/  LOP3.LUT R7, R7, 0x1c0, RZ, 0xc0, !PT ;  /* 0x000001c007077812 */ /* 0x000fe200078ec0ff */
[----:B------:R-:W-:-:S02]  /*1480*/  IMAD.IADD R207, R217, 0x1, R207 ;  /* 0x00000001d9cf7824 */ /* 0x000fc400078e02cf */
[----:B------:R-:W-:Y:S01]  /*1490*/  @!P5 LDGSTS.E.BYPASS.LTC128B.128 [R14+0xd000], desc[UR14][R24.64] ;  /* 0x0d000000180edfae */ /* 0x000fe2000b901d4e */
[----:B------:R-:W-:Y:S02]  /*14a0*/  IMAD.SHL.U32 R89, R13, 0x40, RZ ;  /* 0x000000400d597824 */ /* 0x000fe400078e00ff */
[----:B------:R-:W-:Y:S01]  /*14b0*/  IMAD.SHL.U32 R88, R88, 0x2, RZ ;  /* 0x0000000258587824 */ /* 0x000fe200078e00ff */
[----:B------:R-:W-:Y:S02]  /*14c0*/  @!P5 LDGSTS.E.BYPASS.LTC128B.128 [R14+0xf000], desc[UR14][R24.64+0x80] ;  /* 0x0f000080180edfae */ /* 0x000fe4000b901d4e */
[----:B------:R-:W-:Y:S02]  /*14d0*/  LOP3.LUT R89, R89, 0xfffffe00, RZ, 0xc0, !PT ;  /* 0xfffffe0059597812 */ /* 0x000fe400078ec0ff */
[----:B------:R5:W-:Y:S01]  /*14e0*/  @!P5 LDGSTS.E.BYPASS.LTC128B.128 [R14+0x11000], desc[UR14][R24.64+0x100] ;  /* 0x11000100180edfae */ /* 0x000be2000b901d4e */
[----:B------:R-:W-:Y:S01]  /*14f0*/  LOP3.LUT R88, R88, 0x6, RZ, 0xc0, !PT ;  /* 0x0000000658587812 */ /* 0x000fe200078ec0ff */
[----:B--2---:R-:W-:-:S02]  /*1500*/  IMAD R20, R17, R134, RZ ;  /* 0x0000008611147224 */ /* 0x004fc400078e02ff */
[----:B------:R-:W0:Y:S01]  /*1510*/  LDGDEPBAR ;  /* 0x00000000000079af */ /* 0x000e220000000000 */
[----:B------:R-:W-:Y:S01]  /*1520*/  LOP3.LUT R17, R7, 0x8, R22, 0xf8, !PT ;  /* 0x0000000807117812 */ /* 0x000fe200078ef816 */
[C---:B------:R-:W-:Y:S02]  /*1530*/  IMAD R5, R91.reuse, R135, R20 ;  /* 0x000000875b057224 */ /* 0x040fe400078e0214 */
[----:B------:R-:W-:Y:S01]  /*1540*/  IMAD R91, R91, 0x40, R88 ;  /* 0x000000405b5b7824 */ /* 0x000fe200078e0258 */
[----:B----4-:R-:W-:Y:S02]  /*1550*/  SHF.R.U32.HI R16, RZ, 0x3, R7 ;  /* 0x00000003ff107819 */ /* 0x010fe40000011607 */
[----:B------:R-:W-:Y:S02]  /*1560*/  LOP3.LUT R7, R4, 0x8, R21, 0xf8, !PT ;  /* 0x0000000804077812 */ /* 0x000fe400078ef815 */
[----:B------:R-:W-:Y:S02]  /*1570*/  SHF.R.U32.HI R4, RZ, 0x3, R4 ;  /* 0x00000003ff047819 */ /* 0x000fe40000011604 */
[----:B------:R-:W-:-:S02]  /*1580*/  LOP3.LUT R16, R17, R16, RZ, 0x3c, !PT ;  /* 0x0000001011107212 */ /* 0x000fc400078e3cff */
[----:B------:R-:W-:-:S03]  /*1590*/  LOP3.LUT R4, R7, R4, RZ, 0x3c, !PT ;  /* 0x0000000407047212 */ /* 0x000fc600078e3cff */
[----:B------:R-:W-:Y:S01]  /*15a0*/  IMAD R205, R205, 0x200, R16 ;  /* 0x00000200cdcd7824 */ /* 0x000fe200078e0210 */
[----:B------:R-:W-:-:S04]  /*15b0*/  DEPBAR.LE SB0, 0x0 ;  /* 0x000080000000791a */ /* 0x000fc80000000000 */
[----:B------:R-:W-:Y:S01]  /*15c0*/  BAR.SYNC.DEFER_BLOCKING 0x0 ;  /* 0x0000000000007b1d */ /* 0x000fe20000010000 */
[----:B-----5:R-:W-:Y:S01]  /*15d0*/  IMAD.IADD R14, R19, 0x1, R5 ;  /* 0x00000001130e7824 */ /* 0x020fe200078e0205 */
[C---:B------:R-:W-:Y:S02]  /*15e0*/  LEA R5, P1, R18.reuse, R216, 0x6 ;  /* 0x000000d812057211 */ /* 0x040fe400078230ff */
[----:B------:R-:W-:Y:S02]  /*15f0*/  LEA R205, R205, UR4, 0x1 ;  /* 0x00000004cdcd7c11 */ /* 0x000fe4000f8e08ff */
[----:B------:R-:W-:Y:S02]  /*1600*/  LEA.HI.X R14, R18, R207, R14, 0x6, P1 ;  /* 0x000000cf120e7211 */ /* 0x000fe400008f340e */
[----:B---3--:R-:W-:Y:S01]  /*1610*/  @!P3 LEA R18, P2, R5, R10, 0x1 ;  /* 0x0000000a0512b211 */ /* 0x008fe200078408ff */
[----:B------:R-:W-:Y:S01]  /*1620*/  VIADD R203, R205, 0xc020 ;  /* 0x0000c020cdcb7836 */ /* 0x000fe20000000000 */
[----:B------:R-:W-:-:S02]  /*1630*/  SHF.R.S32.HI R10, RZ, 0x5, R15 ;  /* 0x00000005ff0a7819 */ /* 0x000fc4000001140f */
[----:B------:R-:W-:Y:S02]  /*1640*/  @!P0 LEA R7, P1, R134, R5, 0x5 ;  /* 0x0000000586078211 */ /* 0x000fe400078228ff */
[----:B------:R-:W-:Y:S01]  /*1650*/  @!P3 LEA.HI.X R19, R5, R11, R14, 0x1, P2 ;  /* 0x0000000b0513b211 */ /* 0x000fe200010f0c0e */
[----:B------:R-:W-:Y:S01]  /*1660*/  IMAD R5, R10, 0x400, R89 ;  /* 0x000004000a057824 */ /* 0x000fe200078e0259 */
[C---:B-1----:R-:W-:Y:S02]  /*1670*/  @!P0 LEA R8, P4, R7.reuse, R8, 0x1 ;  /* 0x0000000807088211 */ /* 0x042fe400078808ff */
[----:B------:R-:W-:Y:S01]  /*1680*/  @!P0 LEA.HI.X R14, R134, R14, R135, 0x5, P1 ;  /* 0x0000000e860e8211 */ /* 0x000fe200008f2c87 */
[----:B------:R-:W-:Y:S01]  /*1690*/  IMAD.IADD R206, R4, 0x1, R5 ;  /* 0x0000000104ce7824 */ /* 0x000fe200078e0205 */
[----:B------:R-:W-:Y:S01]  /*16a0*/  R2P PR, R12, 0x6 ;  /* 0x000000060c007804 */ /* 0x000fe20000000000 */
[----:B------:R-:W-:Y:S01]  /*16b0*/  IMAD.MOV.U32 R5, RZ, RZ, 0x20 ;  /* 0x00000020ff057424 */ /* 0x000fe200078e00ff */
[----:B------:R-:W-:Y:S01]  /*16c0*/  @!P0 LEA.HI.X R9, R7, R9, R14, 0x1, P4 ;  /* 0x0000000907098211 */ /* 0x000fe200020f0c0e */
[----:B------:R-:W-:Y:S01]  /*16d0*/  IMAD.MOV.U32 R7, RZ, RZ, 0x10 ;  /* 0x00000010ff077424 */ /* 0x000fe200078e00ff */
[----:B------:R-:W-:Y:S01]  /*16e0*/  @P3 STS.128 [R213+0x12000], RZ ;  /* 0x012000ffd5003388 */ /* 0x000fe20000000c00 */
[----:B------:R-:W-:-:S02]  /*16f0*/  LEA R206, R206, UR4, 0x1 ;  /* 0x00000004cece7c11 */ /* 0x000fc4000f8e08ff */
[----:B------:R-:W-:Y:S01]  /*1700*/  SEL R5, R5, 0xffffffe0, !P2 ;  /* 0xffffffe005057807 */ /* 0x000fe20005000000 */
[----:B------:R-:W-:Y:S01]  /*1710*/  @P3 STS.128 [R213+0x14000], RZ ;  /* 0x014000ffd5003388 */ /* 0x000fe20000000c00 */
[----:B------:R-:W-:Y:S02]  /*1720*/  SEL R7, R7, 0xfffffff0, !P1 ;  /* 0xfffffff007077807 */ /* 0x000fe40004800000 */
[----:B------:R-:W-:Y:S01]  /*1730*/  R2P PR, R0, 0x6 ;  /* 0x0000000600007804 */ /* 0x000fe20000000000 */
[----:B------:R-:W-:Y:S01]  /*1740*/  @P3 STS.128 [R213+0x16000], RZ ;  /* 0x016000ffd5003388 */ /* 0x000fe20000000c00 */
[----:B------:R-:W-:Y:S02]  /*1750*/  VIADD R0, R205, 0xc000 ;  /* 0x0000c000cd007836 */ /* 0x000fe40000000000 */
[--C-:B------:R-:W-:Y:S01]  /*1760*/  IMAD R204, R7, 0x2, R206.reuse ;  /* 0x0000000207cc7824 */ /* 0x100fe200078e02ce */
[----:B------:R-:W-:Y:S01]  /*1770*/  @!PT LDS RZ, [RZ] ;  /* 0x00000000fffff984 */ /* 0x000fe20000000800 */
[----:B------:R-:W-:Y:S01]  /*1780*/  @!PT LDS RZ, [RZ] ;  /* 0x00000000fffff984 */ /* 0x000fe20000000800 */
[----:B------:R-:W-:Y:S01]  /*1790*/  @!PT LDS RZ, [RZ] ;  /* 0x00000000fffff984 */ /* 0x000fe20000000800 */
[----:B------:R-:W-:Y:S01]  /*17a0*/  @!P3 LDGSTS.E.BYPASS.LTC128B.128 [R213+0x12000], desc[UR14][R18.64] ;  /* 0x1200000012d5bfae */ /* 0x000fe2000b901d4e */
[----:B------:R-:W-:-:S02]  /*17b0*/  IMAD R202, R5, 0x2, R206 ;  /* 0x0000000205ca7824 */ /* 0x000fc400078e02ce */
[----:B------:R-:W-:Y:S01]  /*17c0*/  IMAD R201, R5, 0x2, R204 ;  /* 0x0000000205c97824 */ /* 0x000fe200078e02cc */
[----:B------:R-:W-:Y:S04]  /*17d0*/  @!P3 LDGSTS.E.BYPASS.LTC128B.128 [R213+0x14000], desc[UR14][R18.64+0x80] ;  /* 0x1400008012d5bfae */ /* 0x000fe8000b901d4e */
[----:B------:R-:W-:Y:S01]  /*17e0*/  @!P3 LDGSTS.E.BYPASS.LTC128B.128 [R213+0x16000], desc[UR14][R18.64+0x100] ;  /* 0x1600010012d5bfae */ /* 0x000fe2000b901d4e */
[----:B------:R-:W-:Y:S01]  /*17f0*/  @P1 VIADD R203, R0, 0xffffffe0 ;  /* 0xffffffe000cb1836 */ /* 0x000fe20000000000 */
[----:B------:R-:W-:Y:S01]  /*1800*/  ISETP.GE.AND P3, PT, R91, R90, PT ;  /* 0x0000005a5b00720c */ /* 0x000fe20003f66270 */
[----:B------:R-:W-:Y:S01]  /*1810*/  IMAD.MOV.U32 R0, RZ, RZ, 0x40 ;  /* 0x00000040ff007424 */ /* 0x000fe200078e00ff */
[----:B------:R-:W-:Y:S04]  /*1820*/  @P0 STS.128 [R213+0x13000], RZ ;  /* 0x013000ffd5000388 */ /* 0x000fe80000000c00 */
[----:B------:R-:W-:Y:S01]  /*1830*/  @P0 STS.128 [R213+0x15000], RZ ;  /* 0x015000ffd5000388 */ /* 0x000fe20000000c00 */
[----:B------:R-:W-:-:S03]  /*1840*/  SEL R0, R0, 0xffffffc0, !P2 ;  /* 0xffffffc000007807 */ /* 0x000fc60005000000 */
[----:B------:R-:W-:Y:S02]  /*1850*/  @P0 STS.128 [R213+0x17000], RZ ;  /* 0x017000ffd5000388 */ /* 0x000fe40000000c00 */
[----:B------:R-:W-:Y:S02]  /*1860*/  IMAD.IADD R199, R205, 0x1, R0 ;  /* 0x00000001cdc77824 */ /* 0x000fe400078e0200 */
[----:B------:R-:W-:Y:S01]  /*1870*/  @!PT LDS RZ, [RZ] ;  /* 0x00000000fffff984 */ /* 0x000fe20000000800 */
[----:B------:R-:W-:Y:S01]  /*1880*/  @!PT LDS RZ, [RZ] ;  /* 0x00000000fffff984 */ /* 0x000fe20000000800 */
[----:B------:R-:W-:Y:S01]  /*1890*/  @!PT LDS RZ, [RZ] ;  /* 0x00000000fffff984 */ /* 0x000fe20000000800 */
[----:B------:R-:W-:Y:S01]  /*18a0*/  @!P0 LDGSTS.E.BYPASS.LTC128B.128 [R213+0x13000], desc[UR14][R8.64] ;  /* 0x1300000008d58fae */ /* 0x000fe2000b901d4e */
[----:B------:R-:W-:-:S03]  /*18b0*/  IMAD.IADD R192, R0, 0x1, R203 ;  /* 0x0000000100c07824 */ /* 0x000fc600078e02cb */
[----:B------:R-:W-:Y:S04]  /*18c0*/  @!P0 LDGSTS.E.BYPASS.LTC128B.128 [R213+0x15000], desc[UR14][R8.64+0x80] ;  /* 0x1500008008d58fae */ /* 0x000fe8000b901d4e */
[----:B------:R1:W-:Y:S04]  /*18d0*/  @!P0 LDGSTS.E.BYPASS.LTC128B.128 [R213+0x17000], desc[UR14][R8.64+0x100] ;  /* 0x1700010008d58fae */ /* 0x0003e8000b901d4e */
[----:B------:R-:W-:Y:S04]  /*18e0*/  LDSM.16.M88.4 R24, [R206] ;  /* 0x00000000ce18783b */ /* 0x000fe80000000200 */
[----:B------:R-:W2:Y:S04]  /*18f0*/  LDSM.16.M88.4 R36, [R205+0xc000] ;  /* 0x00c00000cd24783b */ /* 0x000ea80000000200 */
[----:B------:R-:W-:Y:S04]  /*1900*/  LDSM.16.M88.4 R12, [R204] ;  /* 0x00000000cc0c783b */ /* 0x000fe80000000200 */
[----:B------:R-:W-:Y:S04]  /*1910*/  LDSM.16.M88.4 R20, [R203] ;  /* 0x00000000cb14783b */ /* 0x000fe80000000200 */
[----:B------:R-:W3:Y:S04]  /*1920*/  LDSM.16.M88.4 R28, [R205+0xc800] ;  /* 0x00c80000cd1c783b */ /* 0x000ee80000000200 */
[----:B------:R-:W4:Y:S04]  /*1930*/  LDSM.16.M88.4 R64, [R205+0xd000] ;  /* 0x00d00000cd40783b */ /* 0x000f280000000200 */
[----:B------:R-:W5:Y:S04]  /*1940*/  LDSM.16.M88.4 R40, [R205+0xd800] ;  /* 0x00d80000cd28783b */ /* 0x000f680000000200 */
[----:B------:R-:W-:Y:S04]  /*1950*/  LDSM.16.M88.4 R56, [R202] ;  /* 0x00000000ca38783b */ /* 0x000fe80000000200 */
[----:B-1----:R-:W1:Y:S04]  /*1960*/  LDSM.16.M88.4 R8, [R199+0xc000] ;  /* 0x00c00000c708783b */ /* 0x002e680000000200 */
[----:B------:R-:W1:Y:S04]  /*1970*/  LDSM.16.M88.4 R44, [R203+0x800] ;  /* 0x00080000cb2c783b */ /* 0x000e680000000200 */
[----:B------:R-:W1:Y:S01]  /*1980*/  LDSM.16.M88.4 R80, [R203+0x1000] ;  /* 0x00100000cb50783b */ /* 0x000e620000000200 */
[C---:B--2---:R-:W-:Y:S03]  /*1990*/  HMMA.16816.F32.BF16 R16, R24.reuse, R36, RZ ;  /* 0x000000241810723c */ /* 0x044fe600000418ff */
[----:B------:R-:W2:Y:S04]  /*19a0*/  LDSM.16.M88.4 R72, [R203+0x1800] ;  /* 0x00180000cb48783b */ /* 0x000ea80000000200 */
[----:B------:R-:W-:Y:S01]  /*19b0*/  LDSM.16.M88.4 R48, [R201] ;  /* 0x00000000c930783b */ /* 0x000fe20000000200 */
[C---:B------:R-:W-:Y:S03]  /*19c0*/  HMMA.16816.F32.BF16 R36, R24.reuse, R38, RZ ;  /* 0x000000261824723c */ /* 0x040fe600000418ff */
[----:B------:R-:W-:Y:S03]  /*19d0*/  LDSM.16.M88.4 R76, [R199+0xc800] ;  /* 0x00c80000c74c783b */ /* 0x000fe60000000200 */
[C---:B---3--:R-:W-:Y:S01]  /*19e0*/  HMMA.16816.F32.BF16 R32, R24.reuse, R28, RZ ;  /* 0x0000001c1820723c */ /* 0x048fe200000418ff */
[----:B------:R-:W-:Y:S04]  /*19f0*/  LDSM.16.M88.4 R52, [R199+0xd000] ;  /* 0x00d00000c734783b */ /* 0x000fe80000000200 */
[----:B------:R-:W-:Y:S01]  /*1a00*/  LDSM.16.M88.4 R84, [R199+0xe000] ;  /* 0x00e00000c754783b */ /* 0x000fe20000000200 */
[----:B----4-:R-:W-:Y:S03]  /*1a10*/  HMMA.16816.F32.BF16 R68, R24, R64, RZ ;  /* 0x000000401844723c */ /* 0x010fe600000418ff */
[----:B------:R-:W0:Y:S03]  /*1a20*/  LDGDEPBAR ;  /* 0x00000000000079af */ /* 0x000e260000000000 */
[----:B------:R-:W-:Y:S06]  /*1a30*/  HMMA.16816.F32.BF16 R16, R12, R20, R16 ;  /* 0x000000140c10723c */ /* 0x000fec0000041810 */
[C---:B------:R-:W-:Y:S06]  /*1a40*/  HMMA.16816.F32.BF16 R28, R24.reuse, R30, RZ ;  /* 0x0000001e181c723c */ /* 0x040fec00000418ff */
[C---:B------:R-:W-:Y:S06]  /*1a50*/  HMMA.16816.F32.BF16 R64, R24.reuse, R66, RZ ;  /* 0x000000421840723c */ /* 0x040fec00000418ff */
[----:B-----5:R-:W-:Y:S06]  /*1a60*/  HMMA.16816.F32.BF16 R60, R24, R40, RZ ;  /* 0x00000028183c723c */ /* 0x020fec00000418ff */
[----:B------:R-:W-:Y:S01]  /*1a70*/  HMMA.16816.F32.BF16 R36, R12, R22, R36 ;  /* 0x000000160c24723c */ /* 0x000fe20000041824 */
[----:B------:R-:W3:Y:S05]  /*1a80*/  LDSM.16.M88.4 R20, [R192] ;  /* 0x00000000c014783b */ /* 0x000eea0000000200 */
[----:B------:R-:W-:Y:S01]  /*1a90*/  HMMA.16816.F32.BF16 R24, R24, R42, RZ ;  /* 0x0000002a1818723c */ /* 0x000fe200000418ff */
[----:B------:R-:W4:Y:S05]  /*1aa0*/  LDSM.16.M88.4 R40, [R199+0xd800] ;  /* 0x00d80000c728783b */ /* 0x000f2a0000000200 */
[----:B-1----:R-:W-:Y:S06]  /*1ab0*/  HMMA.16816.F32.BF16 R16, R56, R8, R16 ;  /* 0x000000083810723c */ /* 0x002fec0000041810 */
[C---:B------:R-:W-:Y:S06]  /*1ac0*/  HMMA.16816.F32.BF16 R32, R12.reuse, R44, R32 ;  /* 0x0000002c0c20723c */ /* 0x040fec0000041820 */
[C---:B------:R-:W-:Y:S01]  /*1ad0*/  HMMA.16816.F32.BF16 R28, R12.reuse, R46, R28 ;  /* 0x0000002e0c1c723c */ /* 0x040fe2000004181c */
[----:B------:R-:W-:Y:S05]  /*1ae0*/  LDSM.16.M88.4 R44, [R192+0x800] ;  /* 0x00080000c02c783b */ /* 0x000fea0000000200 */
[C---:B------:R-:W-:Y:S06]  /*1af0*/  HMMA.16816.F32.BF16 R68, R12.reuse, R80, R68 ;  /* 0x000000500c44723c */ /* 0x040fec0000041844 */
[C---:B------:R-:W-:Y:S01]  /*1b00*/  HMMA.16816.F32.BF16 R64, R12.reuse, R82, R64 ;  /* 0x000000520c40723c */ /* 0x040fe20000041840 */
[----:B------:R-:W-:Y:S05]  /*1b10*/  LDSM.16.M88.4 R80, [R204+0x4000] ;  /* 0x00400000cc50783b */ /* 0x000fea0000000200 */
[----:B--2---:R-:W-:Y:S06]  /*1b20*/  HMMA.16816.F32.BF16 R60, R12, R72, R60 ;  /* 0x000000480c3c723c */ /* 0x004fec000004183c */
[----:B------:R-:W-:Y:S01]  /*1b30*/  HMMA.16816.F32.BF16 R36, R56, R10, R36 ;  /* 0x0000000a3824723c */ /* 0x000fe20000041824 */
[----:B------:R-:W-:Y:S05]  /*1b40*/  LDSM.16.M88.4 R8, [R192+0x1000] ;  /* 0x00100000c008783b */ /* 0x000fea0000000200 */
[----:B------:R-:W-:Y:S01]  /*1b50*/  HMMA.16816.F32.BF16 R24, R12, R74, R24 ;  /* 0x0000004a0c18723c */ /* 0x000fe20000041818 */
[----:B------:R-:W-:Y:S04]  /*1b60*/  LDSM.16.M88.4 R12, [R206+0x4000] ;  /* 0x00400000ce0c783b */ /* 0x000fe80000000200 */
[----:B------:R-:W1:Y:S01]  /*1b70*/  LDSM.16.M88.4 R72, [R205+0xe000] ;  /* 0x00e00000cd48783b */ /* 0x000e620000000200 */
[----:B---3--:R-:W-:Y:S06]  /*1b80*/  HMMA.16816.F32.BF16 R16, R48, R20, R16 ;  /* 0x000000143010723c */ /* 0x008fec0000041810 */
[C---:B------:R-:W-:Y:S06]  /*1b90*/  HMMA.16816.F32.BF16 R32, R56.reuse, R76, R32 ;  /* 0x0000004c3820723c */ /* 0x040fec0000041820 */
[C---:B------:R-:W-:Y:S01]  /*1ba0*/  HMMA.16816.F32.BF16 R28, R56.reuse, R78, R28 ;  /* 0x0000004e381c723c */ /* 0x040fe2000004181c */
[----:B------:R-:W-:Y:S05]  /*1bb0*/  LDSM.16.M88.4 R76, [R192+0x1800] ;  /* 0x00180000c04c783b */ /* 0x000fea0000000200 */
[C---:B------:R-:W-:Y:S06]  /*1bc0*/  HMMA.16816.F32.BF16 R68, R56.reuse, R52, R68 ;  /* 0x000000343844723c */ /* 0x040fec0000041844 */
[C---:B------:R-:W-:Y:S01]  /*1bd0*/  HMMA.16816.F32.BF16 R64, R56.reuse, R54, R64 ;  /* 0x000000363840723c */ /* 0x040fe20000041840 */
[----:B------:R-:W-:Y:S05]  /*1be0*/  LDSM.16.M88.4 R52, [R202+0x4000] ;  /* 0x00400000ca34783b */ /* 0x000fea0000000200 */
[----:B----4-:R-:W-:Y:S06]  /*1bf0*/  HMMA.16816.F32.BF16 R60, R56, R40, R60 ;  /* 0x00000028383c723c */ /* 0x010fec000004183c */
[----:B------:R-:W-:Y:S01]  /*1c00*/  HMMA.16816.F32.BF16 R36, R48, R22, R36 ;  /* 0x000000163024723c */ /* 0x000fe20000041824 */
[----:B------:R-:W-:Y:S05]  /*1c10*/  LDSM.16.M88.4 R20, [R205+0xf000] ;  /* 0x00f00000cd14783b */ /* 0x000fea0000000200 */
[----:B------:R-:W-:Y:S01]  /*1c20*/  HMMA.16816.F32.BF16 R56, R56, R42, R24 ;  /* 0x0000002a3838723c */ /* 0x000fe20000041818 */
[----:B------:R-:W2:Y:S04]  /*1c30*/  LDSM.16.M88.4 R40, [R203+0x2000] ;  /* 0x00200000cb28783b */ /* 0x000ea80000000200 */
[----:B------:R-:W3:Y:S01]  /*1c40*/  LDSM.16.M88.4 R24, [R205+0xe800] ;  /* 0x00e80000cd18783b */ /* 0x000ee20000000200 */
[----:B-1----:R-:W-:Y:S06]  /*1c50*/  HMMA.16816.F32.BF16 R16, R12, R72, R16 ;  /* 0x000000480c10723c */ /* 0x002fec0000041810 */
[----:B------:R-:W-:Y:S06]  /*1c60*/  HMMA.16816.F32.BF16 R32, R48, R44, R32 ;  /* 0x0000002c3020723c */ /* 0x000fec0000041820 */
[----:B------:R-:W-:Y:S01]  /*1c70*/  HMMA.16816.F32.BF16 R36, R12, R74, R36 ;  /* 0x0000004a0c24723c */ /* 0x000fe20000041824 */
[----:B------:R-:W-:Y:S05]  /*1c80*/  LDSM.16.M88.4 R72, [R203+0x3800] ;  /* 0x00380000cb48783b */ /* 0x000fea0000000200 */
[C---:B------:R-:W-:Y:S01]  /*1c90*/  HMMA.16816.F32.BF16 R28, R48.reuse, R46, R28 ;  /* 0x0000002e301c723c */ /* 0x040fe2000004181c */
[----:B------:R-:W1:Y:S05]  /*1ca0*/  LDSM.16.M88.4 R44, [R205+0xf800] ;  /* 0x00f80000cd2c783b */ /* 0x000e6a0000000200 */
[C---:B------:R-:W-:Y:S06]  /*1cb0*/  HMMA.16816.F32.BF16 R68, R48.reuse, R8, R68 ;  /* 0x000000083044723c */ /* 0x040fec0000041844 */
[----:B------:R-:W-:Y:S01]  /*1cc0*/  HMMA.16816.F32.BF16 R64, R48, R10, R64 ;  /* 0x0000000a3040723c */ /* 0x000fe20000041840 */
[----:B------:R-:W4:Y:S05]  /*1cd0*/  LDSM.16.M88.4 R8, [R203+0x2800] ;  /* 0x00280000cb08783b */ /* 0x000f2a0000000200 */
[----:B--2---:R-:W-:Y:S06]  /*1ce0*/  HMMA.16816.F32.BF16 R16, R80, R40, R16 ;  /* 0x000000285010723c */ /* 0x004fec0000041810 */
[C---:B------:R-:W-:Y:S06]  /*1cf0*/  HMMA.16816.F32.BF16 R60, R48.reuse, R76, R60 ;  /* 0x0000004c303c723c */ /* 0x040fec000004183c */
[----:B------:R-:W-:Y:S01]  /*1d00*/  HMMA.16816.F32.BF16 R56, R48, R78, R56 ;  /* 0x0000004e3038723c */ /* 0x000fe20000041838 */
[----:B------:R-:W-:Y:S04]  /*1d10*/  LDSM.16.M88.4 R76, [R203+0x3000] ;  /* 0x00300000cb4c783b */ /* 0x000fe80000000200 */
[----:B------:R-:W-:Y:S01]  /*1d20*/  LDSM.16.M88.4 R48, [R199+0xe800] ;  /* 0x00e80000c730783b */ /* 0x000fe20000000200 */
[----:B------:R-:W-:Y:S03]  /*1d30*/  HMMA.16816.F32.BF16 R36, R80, R42, R36 ;  /* 0x0000002a5024723c */ /* 0x000fe60000041824 */
[----:B------:R-:W-:Y:S03]  /*1d40*/  LDSM.16.M88.4 R40, [R199+0xf800] ;  /* 0x00f80000c728783b */ /* 0x000fe60000000200 */
[C---:B---3--:R-:W-:Y:S06]  /*1d50*/  HMMA.16816.F32.BF16 R32, R12.reuse, R24, R32 ;  /* 0x000000180c20723c */ /* 0x048fec0000041820 */
[C---:B------:R-:W-:Y:S01]  /*1d60*/  HMMA.16816.F32.BF16 R28, R12.reuse, R26, R28 ;  /* 0x0000001a0c1c723c */ /* 0x040fe2000004181c */
[----:B------:R-:W-:Y:S05]  /*1d70*/  LDSM.16.M88.4 R24, [R201+0x4000] ;  /* 0x00400000c918783b */ /* 0x000fea0000000200 */
[C---:B------:R-:W-:Y:S06]  /*1d80*/  HMMA.16816.F32.BF16 R68, R12.reuse, R20, R68 ;  /* 0x000000140c44723c */ /* 0x040fec0000041844 */
[----:B------:R-:W-:Y:S01]  /*1d90*/  HMMA.16816.F32.BF16 R64, R12, R22, R64 ;  /* 0x000000160c40723c */ /* 0x000fe20000041840 */
[----:B------:R-:W2:Y:S05]  /*1da0*/  LDSM.16.M88.4 R20, [R192+0x2000] ;  /* 0x00200000c014783b */ /* 0x000eaa0000000200 */
[----:B------:R-:W-:Y:S06]  /*1db0*/  HMMA.16816.F32.BF16 R16, R52, R84, R16 ;  /* 0x000000543410723c */ /* 0x000fec0000041810 */
[C---:B-1----:R-:W-:Y:S06]  /*1dc0*/  HMMA.16816.F32.BF16 R60, R12.reuse, R44, R60 ;  /* 0x0000002c0c3c723c */ /* 0x042fec000004183c */
[----:B------:R-:W-:Y:S01]  /*1dd0*/  HMMA.16816.F32.BF16 R56, R12, R46, R56 ;  /* 0x0000002e0c38723c */ /* 0x000fe20000041838 */
[----:B------:R-:W-:Y:S04]  /*1de0*/  LDSM.16.M88.4 R12, [R206+0x8000] ;  /* 0x00800000ce0c783b */ /* 0x000fe80000000200 */
[----:B------:R-:W-:Y:S01]  /*1df0*/  LDSM.16.M88.4 R44, [R199+0xf000] ;  /* 0x00f00000c72c783b */ /* 0x000fe20000000200 */
[----:B------:R-:W-:Y:S06]  /*1e00*/  HMMA.16816.F32.BF16 R36, R52, R86, R36 ;  /* 0x000000563424723c */ /* 0x000fec0000041824 */
[C---:B----4-:R-:W-:Y:S06]  /*1e10*/  HMMA.16816.F32.BF16 R32, R80.reuse, R8, R32 ;  /* 0x000000085020723c */ /* 0x050fec0000041820 */
[----:B------:R-:W-:Y:S01]  /*1e20*/  HMMA.16816.F32.BF16 R28, R80, R10, R28 ;  /* 0x0000000a501c723c */ /* 0x000fe2000004181c */
[----:B------:R-:W1:Y:S05]  /*1e30*/  LDSM.16.M88.4 R8, [R205+0x10000] ;  /* 0x01000000cd08783b */ /* 0x000e6a0000000200 */
[----:B--2---:R-:W-:Y:S06]  /*1e40*/  HMMA.16816.F32.BF16 R16, R24, R20, R16 ;  /* 0x000000141810723c */ /* 0x004fec0000041810 */
[C---:B------:R-:W-:Y:S06]  /*1e50*/  HMMA.16816.F32.BF16 R68, R80.reuse, R76, R68 ;  /* 0x0000004c5044723c */ /* 0x040fec0000041844 */
[C---:B------:R-:W-:Y:S01]  /*1e60*/  HMMA.16816.F32.BF16 R64, R80.reuse, R78, R64 ;  /* 0x0000004e5040723c */ /* 0x040fe20000041840 */
[----:B------:R-:W-:Y:S05]  /*1e70*/  LDSM.16.M88.4 R76, [R204+0x8000] ;  /* 0x00800000cc4c783b */ /* 0x000fea0000000200 */
[C---:B------:R-:W-:Y:S06]  /*1e80*/  HMMA.16816.F32.BF16 R60, R80.reuse, R72, R60 ;  /* 0x00000048503c723c */ /* 0x040fec000004183c */
[----:B------:R-:W-:Y:S01]  /*1e90*/  HMMA.16816.F32.BF16 R56, R80, R74, R56 ;  /* 0x0000004a5038723c */ /* 0x000fe20000041838 */
[----:B------:R-:W-:Y:S05]  /*1ea0*/  LDSM.16.M88.4 R72, [R192+0x2800] ;  /* 0x00280000c048783b */ /* 0x000fea0000000200 */
[----:B------:R-:W-:Y:S01]  /*1eb0*/  HMMA.16816.F32.BF16 R36, R24, R22, R36 ;  /* 0x000000161824723c */ /* 0x000fe20000041824 */
[----:B------:R-:W-:Y:S05]  /*1ec0*/  LDSM.16.M88.4 R20, [R205+0x10800] ;  /* 0x01080000cd14783b */ /* 0x000fea0000000200 */
[----:B------:R-:W-:Y:S01]  /*1ed0*/  HMMA.16816.F32.BF16 R80, R52, R48, R32 ;  /* 0x000000303450723c */ /* 0x000fe20000041820 */
[----:B------:R-:W2:Y:S05]  /*1ee0*/  LDSM.16.M88.4 R32, [R203+0x4000] ;  /* 0x00400000cb20783b */ /* 0x000eaa0000000200 */
[----:B-1----:R-:W-:Y:S06]  /*1ef0*/  HMMA.16816.F32.BF16 R16, R12, R8, R16 ;  /* 0x000000080c10723c */ /* 0x002fec0000041810 */
[----:B------:R-:W-:Y:S01]  /*1f00*/  HMMA.16816.F32.BF16 R28, R52, R50, R28 ;  /* 0x00000032341c723c */ /* 0x000fe2000004181c */
[----:B------:R-:W1:Y:S05]  /*1f10*/  LDSM.16.M88.4 R48, [R192+0x3000] ;  /* 0x00300000c030783b */ /* 0x000e6a0000000200 */
[----:B------:R-:W-:Y:S01]  /*1f20*/  HMMA.16816.F32.BF16 R36, R12, R10, R36 ;  /* 0x0000000a0c24723c */ /* 0x000fe20000041824 */
[----:B------:R-:W-:Y:S05]  /*1f30*/  LDSM.16.M88.4 R8, [R203+0x4800] ;  /* 0x00480000cb08783b */ /* 0x000fea0000000200 */
[C---:B------:R-:W-:Y:S06]  /*1f40*/  HMMA.16816.F32.BF16 R68, R52.reuse, R44, R68 ;  /* 0x0000002c3444723c */ /* 0x040fec0000041844 */
[C---:B------:R-:W-:Y:S01]  /*1f50*/  HMMA.16816.F32.BF16 R64, R52.reuse, R46, R64 ;  /* 0x0000002e3440723c */ /* 0x040fe20000041840 */
[----:B------:R-:W-:Y:S05]  /*1f60*/  LDSM.16.M88.4 R44, [R202+0x8000] ;  /* 0x00800000ca2c783b */ /* 0x000fea0000000200 */
[C---:B------:R-:W-:Y:S06]  /*1f70*/  HMMA.16816.F32.BF16 R60, R52.reuse, R40, R60 ;  /* 0x00000028343c723c */ /* 0x040fec000004183c */
[----:B------:R-:W-:Y:S01]  /*1f80*/  HMMA.16816.F32.BF16 R56, R52, R42, R56 ;  /* 0x0000002a3438723c */ /* 0x000fe20000041838 */
[----:B------:R-:W3:Y:S04]  /*1f90*/  LDSM.16.M88.4 R40, [R199+0x10000] ;  /* 0x01000000c728783b */ /* 0x000ee80000000200 */
[----:B------:R-:W-:Y:S01]  /*1fa0*/  LDSM.16.M88.4 R52, [R201+0x8000] ;  /* 0x00800000c934783b */ /* 0x000fe20000000200 */
[----:B--2---:R-:W-:Y:S06]  /*1fb0*/  HMMA.16816.F32.BF16 R16, R76, R32, R16 ;  /* 0x000000204c10723c */ /* 0x004fec0000041810 */
[----:B------:R-:W-:Y:S06]  /*1fc0*/  HMMA.16816.F32.BF16 R80, R24, R72, R80 ;  /* 0x000000481850723c */ /* 0x000fec0000041850 */
[----:B------:R-:W-:Y:S01]  /*1fd0*/  HMMA.16816.F32.BF16 R36, R76, R34, R36 ;  /* 0x000000224c24723c */ /* 0x000fe20000041824 */
[----:B------:R-:W2:Y:S05]  /*1fe0*/  LDSM.16.M88.4 R32, [R205+0x11000] ;  /* 0x01100000cd20783b */ /* 0x000eaa0000000200 */
[C---:B------:R-:W-:Y:S01]  /*1ff0*/  HMMA.16816.F32.BF16 R72, R24.reuse, R74, R28 ;  /* 0x0000004a1848723c */ /* 0x040fe2000004181c */
[----:B------:R-:W4:Y:S05]  /*2000*/  LDSM.16.M88.4 R28, [R192+0x4000] ;  /* 0x00400000c01c783b */ /* 0x000f2a0000000200 */
[----:B-1----:R-:W-:Y:S01]  /*2010*/  HMMA.16816.F32.BF16 R84, R24, R48, R68 ;  /* 0x000000301854723c */ /* 0x002fe20000041844 */
[----:B------:R-:W-:Y:S05]  /*2020*/  LDSM.16.M88.4 R68, [R199+0x10800] ;  /* 0x01080000c744783b */ /* 0x000fea0000000200 */
[----:B------:R-:W-:Y:S06]  /*2030*/  HMMA.16816.F32.BF16 R80, R12, R20, R80 ;  /* 0x000000140c50723c */ /* 0x000fec0000041850 */
[C---:B---3--:R-:W-:Y:S06]  /*2040*/  HMMA.16816.F32.BF16 R16, R44.reuse, R40, R16 ;  /* 0x000000282c10723c */ /* 0x048fec0000041810 */
[----:B------:R-:W-:Y:S01]  /*2050*/  HMMA.16816.F32.BF16 R36, R44, R42, R36 ;  /* 0x0000002a2c24723c */ /* 0x000fe20000041824 */
[----:B------:R-:W1:Y:S05]  /*2060*/  LDSM.16.M88.4 R40, [R203+0x5000] ;  /* 0x00500000cb28783b */ /* 0x000e6a0000000200 */
[C---:B------:R-:W-:Y:S01]  /*2070*/  HMMA.16816.F32.BF16 R72, R12.reuse, R22, R72 ;  /* 0x000000160c48723c */ /* 0x040fe20000041848 */
[----:B------:R-:W3:Y:S05]  /*2080*/  LDSM.16.M88.4 R20, [R192+0x3800] ;  /* 0x00380000c014783b */ /* 0x000eea0000000200 */
[----:B--2---:R-:W-:Y:S06]  /*2090*/  HMMA.16816.F32.BF16 R84, R12, R32, R84 ;  /* 0x000000200c54723c */ /* 0x004fec0000041854 */
[----:B----4-:R-:W-:Y:S06]  /*20a0*/  HMMA.16816.F32.BF16 R16, R52, R28, R16 ;  /* 0x0000001c3410723c */ /* 0x010fec0000041810 */
[----:B------:R-:W-:Y:S01]  /*20b0*/  HMMA.16816.F32.BF16 R64, R24, R50, R64 ;  /* 0x000000321840723c */ /* 0x000fe20000041840 */
[----:B------:R-:W-:Y:S05]  /*20c0*/  LDSM.16.M88.4 R48, [R192+0x4800] ;  /* 0x00480000c030783b */ /* 0x000fea0000000200 */
[C---:B------:R-:W-:Y:S06]  /*20d0*/  HMMA.16816.F32.BF16 R80, R76.reuse, R8, R80 ;  /* 0x000000084c50723c */ /* 0x040fec0000041850 */
[C---:B------:R-:W-:Y:S01]  /*20e0*/  HMMA.16816.F32.BF16 R72, R76.reuse, R10, R72 ;  /* 0x0000000a4c48723c */ /* 0x040fe20000041848 */
[----:B------:R-:W2:Y:S05]  /*20f0*/  LDSM.16.M88.4 R8, [R199+0x11000] ;  /* 0x01100000c708783b */ /* 0x000eaa0000000200 */
[----:B-1----:R-:W-:Y:S01]  /*2100*/  HMMA.16816.F32.BF16 R84, R76, R40, R84 ;  /* 0x000000284c54723c */ /* 0x002fe20000041854 */
[----:B------:R-:W-:Y:S01]  /*2110*/  FMUL.FTZ R0, R16, UR5 ;  /* 0x0000000510007c20 */ /* 0x000fe20008410000 */
[----:B------:R-:W-:Y:S01]  /*2120*/  FMUL.FTZ R32, R17, UR5 ;  /* 0x0000000511207c20 */ /* 0x000fe20008410000 */
[----:B------:R-:W-:-:S03]  /*2130*/  FMUL.FTZ R33, R18, UR5 ;  /* 0x0000000512217c20 */ /* 0x000fc60008410000 */
[----:B---3--:R-:W-:Y:S01]  /*2140*/  HMMA.16816.F32.BF16 R60, R24, R20, R60 ;  /* 0x00000014183c723c */ /* 0x008fe2000004183c */
[----:B------:R-:W-:Y:S01]  /*2150*/  FMUL.FTZ R40, R19, UR5 ;  /* 0x0000000513287c20 */ /* 0x000fe20008410000 */
[----:B------:R-:W-:Y:S01]  /*2160*/  MUFU.TANH R32, R32 ;  /* 0x0000002000207308 */ /* 0x000fe20000002400 */
[----:B------:R-:W1:Y:S03]  /*2170*/  LDSM.16.M88.4 R16, [R205+0x11800] ;  /* 0x01180000cd10783b */ /* 0x000e660000000200 */
[----:B------:R-:W-:Y:S04]  /*2180*/  HMMA.16816.F32.BF16 R64, R12, R34, R64 ;  /* 0x000000220c40723c */ /* 0x000fe80000041840 */
[----:B------:R-:W-:Y:S02]  /*2190*/  MUFU.TANH R40, R40 ;  /* 0x0000002800287308 */ /* 0x000fe40000002400 */
[----:B------:R-:W-:Y:S01]  /*21a0*/  HMMA.16816.F32.BF16 R56, R24, R22, R56 ;  /* 0x000000161838723c */ /* 0x000fe20000041838 */
[----:B------:R-:W3:Y:S05]  /*21b0*/  LDSM.16.M88.4 R20, [R203+0x5800] ;  /* 0x00580000cb14783b */ /* 0x000eea0000000200 */
[C---:B------:R-:W-:Y:S01]  /*21c0*/  HMMA.16816.F32.BF16 R80, R44.reuse, R68, R80 ;  /* 0x000000442c50723c */ /* 0x040fe20000041850 */
[----:B------:R-:W-:Y:S05]  /*21d0*/  MUFU.TANH R0, R0 ;  /* 0x0000000000007308 */ /* 0x000fea0000002400 */
[----:B------:R-:W-:Y:S03]  /*21e0*/  HMMA.16816.F32.BF16 R72, R44, R70, R72 ;  /* 0x000000462c48723c */ /* 0x000fe60000041848 */
[----:B------:R-:W4:Y:S03]  /*21f0*/  MUFU.TANH R33, R33 ;  /* 0x0000002100217308 */ /* 0x000f260000002400 */
[----:B------:R-:W-:Y:S06]  /*2200*/  HMMA.16816.F32.BF16 R64, R76, R42, R64 ;  /* 0x0000002a4c40723c */ /* 0x000fec0000041840 */
[----:B--2---:R-:W-:Y:S06]  /*2210*/  HMMA.16816.F32.BF16 R84, R44, R8, R84 ;  /* 0x000000082c54723c */ /* 0x004fec0000041854 */
[----:B------:R-:W-:Y:S01]  /*2220*/  HMMA.16816.F32.BF16 R36, R52, R30, R36 ;  /* 0x0000001e3424723c */ /* 0x000fe20000041824 */
[----:B------:R-:W-:Y:S01]  /*2230*/  LDSM.16.M88.4 R28, [R192+0x5000] ;  /* 0x00500000c01c783b */ /* 0x000fe20000000200 */
[----:B----4-:R-:W-:-:S04]  /*2240*/  FSEL R33, R33, -INF , !P3 ;  /* 0xff80000021217808 */ /* 0x010fc80005800000 */
[C---:B-1----:R-:W-:Y:S06]  /*2250*/  HMMA.16816.F32.BF16 R60, R12.reuse, R16, R60 ;  /* 0x000000100c3c723c */ /* 0x042fec000004183c */
[----:B------:R-:W-:Y:S01]  /*2260*/  HMMA.16816.F32.BF16 R56, R12, R18, R56 ;  /* 0x000000120c38723c */ /* 0x000fe20000041838 */
[----:B------:R-:W1:Y:S05]  /*2270*/  LDSM.16.M88.4 R12, [R199+0x11800] ;  /* 0x01180000c70c783b */ /* 0x000e6a0000000200 */
[----:B------:R-:W-:Y:S01]  /*2280*/  HMMA.16816.F32.BF16 R64, R44, R10, R64 ;  /* 0x0000000a2c40723c */ /* 0x000fe20000041840 */
[----:B------:R-:W2:Y:S01]  /*2290*/  LDSM.16.M88.4 R8, [R192+0x5800] ;  /* 0x00580000c008783b */ /* 0x000ea20000000200 */
[----:B------:R-:W-:-:S04]  /*22a0*/  DEPBAR.LE SB0, 0x0 ;  /* 0x000080000000791a */ /* 0x000fc80000000000 */
[----:B------:R-:W-:Y:S01]  /*22b0*/  HMMA.16816.F32.BF16 R80, R52, R48, R80 ;  /* 0x000000303450723c */ /* 0x000fe20000041850 */
[----:B------:R-:W-:Y:S01]  /*22c0*/  FMUL.FTZ R36, R36, UR5 ;  /* 0x0000000524247c20 */ /* 0x000fe20008410000 */
[----:B------:R-:W-:Y:S01]  /*22d0*/  FMUL.FTZ R24, R38, UR5 ;  /* 0x0000000526187c20 */ /* 0x000fe20008410000 */
[----:B------:R-:W-:Y:S01]  /*22e0*/  FMUL.FTZ R34, R37, UR5 ;  /* 0x0000000525227c20 */ /* 0x000fe20008410000 */
[----:B------:R-:W-:Y:S02]  /*22f0*/  FMUL.FTZ R25, R39, UR5 ;  /* 0x0000000527197c20 */ /* 0x000fe40008410000 */
[C---:B---3--:R-:W-:Y:S01]  /*2300*/  HMMA.16816.F32.BF16 R60, R76.reuse, R20, R60 ;  /* 0x000000144c3c723c */ /* 0x048fe2000004183c */
[----:B------:R-:W-:Y:S05]  /*2310*/  MUFU.TANH R36, R36 ;  /* 0x0000002400247308 */ /* 0x000fea0000002400 */
[----:B------:R-:W-:Y:S01]  /*2320*/  HMMA.16816.F32.BF16 R56, R76, R22, R56 ;  /* 0x000000164c38723c */ /* 0x000fe20000041838 */
[----:B------:R-:W-:-:S02]  /*2330*/  VIADD R21, R91, 0x1 ;  /* 0x000000015b157836 */ /* 0x000fc40000000000 */
[----:B------:R-:W-:Y:S03]  /*2340*/  MUFU.TANH R24, R24 ;  /* 0x0000001800187308 */ /* 0x000fe60000002400 */
[----:B------:R-:W-:Y:S01]  /*2350*/  HMMA.16816.F32.BF16 R72, R52, R50, R72 ;  /* 0x000000323448723c */ /* 0x000fe20000041848 */
[----:B------:R-:W-:Y:S01]  /*2360*/  VIADD R23, R91, 0x9 ;  /* 0x000000095b177836 */ /* 0x000fe20000000000 */
[-C--:B------:R-:W-:Y:S01]  /*2370*/  ISETP.GE.AND P0, PT, R21, R90.reuse, PT ;  /* 0x0000005a1500720c */ /* 0x080fe20003f06270 */
[----:B------:R-:W-:Y:S02]  /*2380*/  VIADD R21, R91, 0x11 ;  /* 0x000000115b157836 */ /* 0x000fe40000000000 */
[----:B------:R-:W3:Y:S01]  /*2390*/  MUFU.TANH R34, R34 ;  /* 0x0000002200227308 */ /* 0x000ee20000002400 */
[----:B------:R-:W-:Y:S01]  /*23a0*/  ISETP.GE.AND P1, PT, R23, R90, PT ;  /* 0x0000005a1700720c */ /* 0x000fe20003f26270 */
[----:B------:R-:W-:-:S02]  /*23b0*/  VIADD R23, R91, 0x10 ;  /* 0x000000105b177836 */ /* 0x000fc40000000000 */
[----:B------:R-:W-:Y:S01]  /*23c0*/  FMUL.FTZ R26, R80, UR5 ;  /* 0x00000005501a7c20 */ /* 0x000fe20008410000 */
[----:B------:R-:W-:Y:S01]  /*23d0*/  FMUL.FTZ R16, R82, UR5 ;  /* 0x0000000552107c20 */ /* 0x000fe20008410000 */
[----:B------:R-:W-:Y:S01]  /*23e0*/  FMUL.FTZ R27, R81, UR5 ;  /* 0x00000005511b7c20 */ /* 0x000fe20008410000 */
[----:B------:R-:W-:Y:S01]  /*23f0*/  FSEL R32, R32, -INF , !P0 ;  /* 0xff80000020207808 */ /* 0x000fe20004000000 */
[----:B-1----:R-:W-:Y:S01]  /*2400*/  HMMA.16816.F32.BF16 R60, R44, R12, R60 ;  /* 0x0000000c2c3c723c */ /* 0x002fe2000004183c */
[----:B------:R-:W1:Y:S01]  /*2410*/  MUFU.TANH R25, R25 ;  /* 0x0000001900197308 */ /* 0x000e620000002400 */
[-C--:B------:R-:W-:Y:S01]  /*2420*/  ISETP.GE.AND P6, PT, R23, R90.reuse, PT ;  /* 0x0000005a1700720c */ /* 0x080fe20003fc6270 */
[----:B------:R-:W-:Y:S01]  /*2430*/  FMUL.FTZ R18, R83, UR5 ;  /* 0x0000000553127c20 */ /* 0x000fe20008410000 */
[----:B------:R-:W-:Y:S02]  /*2440*/  FSEL R23, R40, -INF , !P0 ;  /* 0xff80000028177808 */ /* 0x000fe40004000000 */
[----:B------:R-:W-:Y:S01]  /*2450*/  HMMA.16816.F32.BF16 R84, R52, R28, R84 ;  /* 0x0000001c3454723c */ /* 0x000fe20000041854 */
[----:B------:R-:W-:Y:S01]  /*2460*/  VIADD R13, R91, 0x8 ;  /* 0x000000085b0d7836 */ /* 0x000fe20000000000 */
[----:B------:R-:W-:Y:S01]  /*2470*/  ISETP.GE.AND P5, PT, R21, R90, PT ;  /* 0x0000005a1500720c */ /* 0x000fe20003fa6270 */
[----:B------:R-:W4:Y:S01]  /*2480*/  MUFU.TANH R26, R26 ;  /* 0x0000001a001a7308 */ /* 0x000f220000002400 */
[----:B---3--:R-:W-:-:S02]  /*2490*/  FSEL R34, R34, -INF , !P1 ;  /* 0xff80000022227808 */ /* 0x008fc40004800000 */
[----:B------:R-:W-:Y:S01]  /*24a0*/  HMMA.16816.F32.BF16 R56, R44, R14, R56 ;  /* 0x0000000e2c38723c */ /* 0x000fe20000041838 */
[----:B------:R-:W-:Y:S01]  /*24b0*/  ISETP.GE.AND P2, PT, R13, R90, PT ;  /* 0x0000005a0d00720c */ /* 0x000fe20003f46270 */
[----:B------:R-:W-:Y:S01]  /*24c0*/  FMUL.FTZ R17, R72, UR5 ;  /* 0x0000000548117c20 */ /* 0x000fe20008410000 */
[----:B------:R-:W-:Y:S01]  /*24d0*/  FMUL.FTZ R28, R74, UR5 ;  /* 0x000000054a1c7c20 */ /* 0x000fe20008410000 */
[----:B------:R-:W-:Y:S01]  /*24e0*/  FMUL.FTZ R19, R73, UR5 ;  /* 0x0000000549137c20 */ /* 0x000fe20008410000 */
[----:B------:R-:W3:Y:S01]  /*24f0*/  MUFU.TANH R16, R16 ;  /* 0x0000001000107308 */ /* 0x000ee20000002400 */
[----:B------:R-:W-:Y:S01]  /*2500*/  FSEL R21, R24, -INF , !P2 ;  /* 0xff80000018157808 */ /* 0x000fe20005000000 */
[----:B------:R-:W-:Y:S01]  /*2510*/  FMUL.FTZ R20, R75, UR5 ;  /* 0x000000054b147c20 */ /* 0x000fe20008410000 */
[----:B------:R-:W-:Y:S01]  /*2520*/  FSEL R36, R36, -INF , !P2 ;  /* 0xff80000024247808 */ /* 0x000fe20005000000 */
[----:B------:R-:W-:Y:S01]  /*2530*/  HMMA.16816.F32.BF16 R64, R52, R30, R64 ;  /* 0x0000001e3440723c */ /* 0x000fe20000041840 */
[----:B------:R-:W-:Y:S01]  /*2540*/  VIADD R13, R91, 0x18 ;  /* 0x000000185b0d7836 */ /* 0x000fe20000000000 */
[----:B-1----:R-:W-:-:S02]  /*2550*/  FSEL R25, R25, -INF , !P1 ;  /* 0xff80000019197808 */ /* 0x002fc40004800000 */
[----:B------:R-:W1:Y:S01]  /*2560*/  MUFU.TANH R27, R27 ;  /* 0x0000001b001b7308 */ /* 0x000e620000002400 */
[----:B------:R-:W-:Y:S01]  /*2570*/  FSEL R14, R0, -INF , !P3 ;  /* 0xff800000000e7808 */ /* 0x000fe20005800000 */
[C---:B--2---:R-:W-:Y:S01]  /*2580*/  HMMA.16816.F32.BF16 R60, R52.reuse, R8, R60 ;  /* 0x00000008343c723c */ /* 0x044fe2000004183c */
[-C--:B------:R-:W-:Y:S01]  /*2590*/  ISETP.GE.AND P4, PT, R13, R90.reuse, PT ;  /* 0x0000005a0d00720c */ /* 0x080fe20003f86270 */
[----:B------:R-:W-:Y:S01]  /*25a0*/  VIADD R13, R91, 0x19 ;  /* 0x000000195b0d7836 */ /* 0x000fe20000000000 */
[----:B----4-:R-:W-:Y:S01]  /*25b0*/  FSEL R12, R26, -INF , !P6 ;  /* 0xff8000001a0c7808 */ /* 0x010fe20007000000 */
[----:B------:R-:W-:Y:S01]  /*25c0*/  FMUL.FTZ R84, R84, UR5 ;  /* 0x0000000554547c20 */ /* 0x000fe20008410000 */
[----:B------:R-:W-:Y:S01]  /*25d0*/  FMUL.FTZ R85, R85, UR5 ;  /* 0x0000000555557c20 */ /* 0x000fe20008410000 */
[----:B------:R-:W2:Y:S01]  /*25e0*/  MUFU.TANH R18, R18 ;  /* 0x0000001200127308 */ /* 0x000ea20000002400 */
[----:B------:R-:W-:Y:S01]  /*25f0*/  VIADD R9, R91, 0x20 ;  /* 0x000000205b097836 */ /* 0x000fe20000000000 */
[----:B---3--:R-:W-:Y:S01]  /*2600*/  FSEL R15, R16, -INF , !P6 ;  /* 0xff800000100f7808 */ /* 0x008fe20007000000 */
[----:B------:R-:W-:Y:S01]  /*2610*/  HMMA.16816.F32.BF16 R56, R52, R10, R56 ;  /* 0x0000000a3438723c */ /* 0x000fe20000041838 */
[-C--:B------:R-:W-:Y:S01]  /*2620*/  ISETP.GE.AND P3, PT, R13, R90.reuse, PT ;  /* 0x0000005a0d00720c */ /* 0x080fe20003f66270 */
[----:B------:R-:W-:Y:S01]  /*2630*/  FMUL.FTZ R86, R86, UR5 ;  /* 0x0000000556567c20 */ /* 0x000fe20008410000 */
[----:B------:R-:W-:Y:S01]  /*2640*/  ISETP.GE.AND P0, PT, R9, R90, PT ;  /* 0x0000005a0900720c */ /* 0x000fe20003f06270 */
[----:B------:R-:W-:Y:S01]  /*2650*/  VIADD R9, R91, 0x21 ;  /* 0x000000215b097836 */ /* 0x000fe20000000000 */
[----:B------:R-:W3:Y:S01]  /*2660*/  MUFU.TANH R17, R17 ;  /* 0x0000001100117308 */ /* 0x000ee20000002400 */
[----:B-1----:R-:W-:Y:S01]  /*2670*/  FSEL R8, R27, -INF , !P5 ;  /* 0xff8000001b087808 */ /* 0x002fe20006800000 */
[----:B------:R-:W-:Y:S01]  /*2680*/  FMUL.FTZ R87, R87, UR5 ;  /* 0x0000000557577c20 */ /* 0x000fe20008410000 */
[----:B------:R-:W-:Y:S01]  /*2690*/  FMNMX.FTZ R27, R14, R32, !PT ;  /* 0x000000200e1b7209 */ /* 0x000fe20007810000 */
[----:B------:R-:W-:Y:S01]  /*26a0*/  FMUL.FTZ R64, R64, UR5 ;  /* 0x0000000540407c20 */ /* 0x000fe20008410000 */
[-C--:B------:R-:W-:Y:S01]  /*26b0*/  ISETP.GE.AND P2, PT, R9, R90.reuse, PT ;  /* 0x0000005a0900720c */ /* 0x080fe20003f46270 */
[----:B------:R-:W-:Y:S01]  /*26c0*/  VIADD R9, R91, 0x28 ;  /* 0x000000285b097836 */ /* 0x000fe20000000000 */
[----:B------:R-:W-:Y:S01]  /*26d0*/  FMNMX.FTZ R27, R36, R27, !PT ;  /* 0x0000001b241b7209 */ /* 0x000fe20007810000 */
[----:B------:R-:W1:Y:S01]  /*26e0*/  MUFU.TANH R28, R28 ;  /* 0x0000001c001c7308 */ /* 0x000e620000002400 */
[----:B--2---:R-:W-:Y:S01]  /*26f0*/  FSEL R13, R18, -INF , !P5 ;  /* 0xff800000120d7808 */ /* 0x004fe20006800000 */
[----:B------:R-:W-:Y:S01]  /*2700*/  FMUL.FTZ R65, R65, UR5 ;  /* 0x0000000541417c20 */ /* 0x000fe20008410000 */
[-C--:B------:R-:W-:Y:S01]  /*2710*/  ISETP.GE.AND P1, PT, R9, R90.reuse, PT ;  /* 0x0000005a0900720c */ /* 0x080fe20003f26270 */
[----:B------:R-:W-:Y:S01]  /*2720*/  VIADD R9, R91, 0x29 ;  /* 0x000000295b097836 */ /* 0x000fe20000000000 */
[----:B------:R-:W-:Y:S01]  /*2730*/  FMNMX.FTZ R27, R34, R27, !PT ;  /* 0x0000001b221b7209 */ /* 0x000fe20007810000 */
[----:B------:R-:W-:Y:S01]  /*2740*/  FMUL.FTZ R60, R60, UR5 ;  /* 0x000000053c3c7c20 */ /* 0x000fe20008410000 */
[----:B------:R-:W-:Y:S01]  /*2750*/  FMUL.FTZ R61, R61, UR5 ;  /* 0x000000053d3d7c20 */ /* 0x000fe20008410000 */
[----:B------:R-:W2:Y:S01]  /*2760*/  MUFU.TANH R19, R19 ;  /* 0x0000001300137308 */ /* 0x000ea20000002400 */
[-C--:B------:R-:W-:Y:S01]  /*2770*/  ISETP.GE.AND P6, PT, R9, R90.reuse, PT ;  /* 0x0000005a0900720c */ /* 0x080fe20003fc6270 */
[----:B------:R-:W-:Y:S01]  /*2780*/  VIADD R9, R91, 0x30 ;  /* 0x000000305b097836 */ /* 0x000fe20000000000 */
[----:B---3--:R-:W-:Y:S01]  /*2790*/  FSEL R10, R17, -INF , !P4 ;  /* 0xff800000110a7808 */ /* 0x008fe20006000000 */
[----:B------:R-:W-:Y:S01]  /*27a0*/  VIADD R17, R91, 0x38 ;  /* 0x000000385b117836 */ /* 0x000fe20000000000 */
[----:B------:R-:W-:Y:S01]  /*27b0*/  FMNMX.FTZ R16, R33, R23, !PT ;  /* 0x0000001721107209 */ /* 0x000fe20007810000 */
[----:B------:R-:W-:Y:S01]  /*27c0*/  FMUL.FTZ R56, R56, UR5 ;  /* 0x0000000538387c20 */ /* 0x000fe20008410000 */
[----:B------:R-:W-:Y:S01]  /*27d0*/  ISETP.GE.AND P5, PT, R9, R90, PT ;  /* 0x0000005a0900720c */ /* 0x000fe20003fa6270 */
[----:B------:R-:W3:Y:S01]  /*27e0*/  MUFU.TANH R20, R20 ;  /* 0x0000001400147308 */ /* 0x000ee20000002400 */
[----:B------:R-:W-:Y:S01]  /*27f0*/  VIADD R9, R91, 0x31 ;  /* 0x000000315b097836 */ /* 0x000fe20000000000 */
[----:B-1----:R-:W-:Y:S01]  /*2800*/  FSEL R11, R28, -INF , !P4 ;  /* 0xff8000001c0b7808 */ /* 0x002fe20006000000 */
[----:B------:R-:W-:Y:S01]  /*2810*/  FMUL.FTZ R57, R57, UR5 ;  /* 0x0000000539397c20 */ /* 0x000fe20008410000 */
[----:B------:R-:W-:Y:S01]  /*2820*/  FMNMX.FTZ R16, R21, R16, !PT ;  /* 0x0000001015107209 */ /* 0x000fe20007810000 */
[----:B------:R-:W-:Y:S01]  /*2830*/  FMUL.FTZ R66, R66, UR5 ;  /* 0x0000000542427c20 */ /* 0x000fe20008410000 */
[----:B------:R-:W-:Y:S01]  /*2840*/  ISETP.GE.AND P4, PT, R9, R90, PT ;  /* 0x0000005a0900720c */ /* 0x000fe20003f86270 */
[----:B------:R-:W-:Y:S01]  /*2850*/  FMUL.FTZ R67, R67, UR5 ;  /* 0x0000000543437c20 */ /* 0x000fe20008410000 */
[----:B------:R-:W1:Y:S01]  /*2860*/  MUFU.TANH R158, R84 ;  /* 0x00000054009e7308 */ /* 0x000e620000002400 */
[----:B--2---:R-:W-:Y:S01]  /*2870*/  FSEL R0, R19, -INF , !P3 ;  /* 0xff80000013007808 */ /* 0x004fe20005800000 */
[----:B------:R-:W-:Y:S01]  /*2880*/  FMUL.FTZ R62, R62, UR5 ;  /* 0x000000053e3e7c20 */ /* 0x000fe20008410000 */
[----:B------:R-:W-:Y:S01]  /*2890*/  FMNMX.FTZ R16, R25, R16, !PT ;  /* 0x0000001019107209 */ /* 0x000fe20007810000 */
[----:B------:R-:W-:Y:S01]  /*28a0*/  FMUL.FTZ R63, R63, UR5 ;  /* 0x000000053f3f7c20 */ /* 0x000fe20008410000 */
[----:B------:R-:W-:Y:S01]  /*28b0*/  FMUL.FTZ R58, R58, UR5 ;  /* 0x000000053a3a7c20 */ /* 0x000fe20008410000 */
[----:B------:R-:W-:Y:S01]  /*28c0*/  VIADD R91, R91, 0x39 ;  /* 0x000000395b5b7836 */ /* 0x000fe20000000000 */
[----:B------:R-:W-:Y:S01]  /*28d0*/  FMNMX.FTZ R16, R15, R16, !PT ;  /* 0x000000100f107209 */ /* 0x000fe20007810000 */
[----:B------:R-:W2:Y:S01]  /*28e0*/  MUFU.TANH R160, R85 ;  /* 0x0000005500a07308 */ /* 0x000ea20000002400 */
[----:B---3--:R-:W-:Y:S01]  /*28f0*/  FSEL R9, R20, -INF , !P3 ;  /* 0xff80000014097808 */ /* 0x008fe20005800000 */
[----:B------:R-:W-:Y:S01]  /*2900*/  FMUL.FTZ R59, R59, UR5 ;  /* 0x000000053b3b7c20 */ /* 0x000fe20008410000 */
[----:B------:R-:W-:-:S02]  /*2910*/  ISETP.GE.AND P3, PT, R17, R90, PT ;  /* 0x0000005a1100720c */ /* 0x000fc40003f66270 */
[----:B------:R-:W-:Y:S02]  /*2920*/  FMNMX.FTZ R17, R12, R27, !PT ;  /* 0x0000001b0c117209 */ /* 0x000fe40007810000 */
[----:B------:R-:W-:Y:S01]  /*2930*/  FMNMX.FTZ R16, R13, R16, !PT ;  /* 0x000000100d107209 */ /* 0x000fe20007810000 */
[----:B------:R-:W3:Y:S01]  /*2940*/  MUFU.TANH R142, R64 ;  /* 0x00000040008e7308 */ /* 0x000ee20000002400 */
[----:B------:R-:W-:Y:S02]  /*2950*/  FMNMX.FTZ R17, R8, R17, !PT ;  /* 0x0000001108117209 */ /* 0x000fe40007810000 */
[----:B-1----:R-:W-:Y:S02]  /*2960*/  FSEL R158, R158, -INF , !P0 ;  /* 0xff8000009e9e7808 */ /* 0x002fe40004000000 */
[----:B------:R-:W-:Y:S02]  /*2970*/  FMNMX.FTZ R17, R10, R17, !PT ;  /* 0x000000110a117209 */ /* 0x000fe40007810000 */
[----:B------:R-:W-:Y:S01]  /*2980*/  FMNMX.FTZ R16, R11, R16, !PT ;  /* 0x000000100b107209 */ /* 0x000fe20007810000 */
[----:B------:R-:W1:Y:S01]  /*2990*/  MUFU.TANH R140, R65 ;  /* 0x00000041008c7308 */ /* 0x000e620000002400 */
[----:B------:R-:W-:-:S02]  /*29a0*/  FMNMX.FTZ R17, R0, R17, !PT ;  /* 0x0000001100117209 */ /* 0x000fc40007810000 */
[----:B--2---:R-:W-:Y:S02]  /*29b0*/  FSEL R160, R160, -INF , !P2 ;  /* 0xff800000a0a07808 */ /* 0x004fe40005000000 */
[----:B------:R-:W-:Y:S02]  /*29c0*/  FMNMX.FTZ R17, R158, R17, !PT ;  /* 0x000000119e117209 */ /* 0x000fe40007810000 */
[----:B------:R-:W-:Y:S01]  /*29d0*/  FMNMX.FTZ R16, R9, R16, !PT ;  /* 0x0000001009107209 */ /* 0x000fe20007810000 */
[----:B------:R-:W2:Y:S01]  /*29e0*/  MUFU.TANH R179, R86 ;  /* 0x0000005600b37308 */ /* 0x000ea20000002400 */
[----:B---3--:R-:W-:Y:S02]  /*29f0*/  FSEL R142, R142, -INF , !P1 ;  /* 0xff8000008e8e7808 */ /* 0x008fe40004800000 */
[----:B------:R-:W-:-:S04]  /*2a00*/  FMNMX.FTZ R17, R160, R17, !PT ;  /* 0x00000011a0117209 */ /* 0x000fc80007810000 */
[----:B------:R-:W-:Y:S01]  /*2a10*/  FMNMX.FTZ R17, R142, R17, !PT ;  /* 0x000000118e117209 */ /* 0x000fe20007810000 */
[----:B------:R-:W3:Y:S01]  /*2a20*/  MUFU.TANH R174, R60 ;  /* 0x0000003c00ae7308 */ /* 0x000ee20000002400 */
[----:B-1----:R-:W-:-:S04]  /*2a30*/  FSEL R140, R140, -INF , !P6 ;  /* 0xff8000008c8c7808 */ /* 0x002fc80007000000 */
[----:B------:R-:W-:-:S03]  /*2a40*/  FMNMX.FTZ R17, R140, R17, !PT ;  /* 0x000000118c117209 */ /* 0x000fc60007810000 */
[----:B------:R-:W1:Y:S01]  /*2a50*/  MUFU.TANH R172, R61 ;  /* 0x0000003d00ac7308 */ /* 0x000e620000002400 */
[----:B--2---:R-:W-:Y:S02]  /*2a60*/  FSEL R179, R179, -INF , !P0 ;  /* 0xff800000b3b37808 */ /* 0x004fe40004000000 */
[----:B------:R-:W-:Y:S02]  /*2a70*/  ISETP.GE.AND P0, PT, R90, 0x41, PT ;  /* 0x000000415a00780c */ /* 0x000fe40003f06270 */
[----:B------:R-:W-:-:S03]  /*2a80*/  FMNMX.FTZ R16, R179, R16, !PT ;  /* 0x00000010b3107209 */ /* 0x000fc60007810000 */
[----:B------:R-:W2:Y:S01]  /*2a90*/  MUFU.TANH R163, R87 ;  /* 0x0000005700a37308 */ /* 0x000ea20000002400 */
[----:B---3--:R-:W-:-:S04]  /*2aa0*/  FSEL R174, R174, -INF , !P5 ;  /* 0xff800000aeae7808 */ /* 0x008fc80006800000 */
[----:B------:R-:W-:-:S03]  /*2ab0*/  FMNMX.FTZ R17, R174, R17, !PT ;  /* 0x00000011ae117209 */ /* 0x000fc60007810000 */
[----:B------:R-:W3:Y:S01]  /*2ac0*/  MUFU.TANH R170, R56 ;  /* 0x0000003800aa7308 */ /* 0x000ee20000002400 */
[----:B-1----:R-:W-:-:S04]  /*2ad0*/  FSEL R172, R172, -INF , !P4 ;  /* 0xff800000acac7808 */ /* 0x002fc80006000000 */
[----:B------:R-:W-:-:S03]  /*2ae0*/  FMNMX.FTZ R17, R172, R17, !PT ;  /* 0x00000011ac117209 */ /* 0x000fc60007810000 */
[----:B------:R-:W1:Y:S01]  /*2af0*/  MUFU.TANH R168, R57 ;  /* 0x0000003900a87308 */ /* 0x000e620000002400 */
[----:B--2---:R-:W-:Y:S02]  /*2b00*/  FSEL R163, R163, -INF , !P2 ;  /* 0xff800000a3a37808 */ /* 0x004fe40005000000 */
[----:B------:R-:W-:Y:S02]  /*2b10*/  ISETP.GE.AND P2, PT, R91, R90, PT ;  /* 0x0000005a5b00720c */ /* 0x000fe40003f46270 */
[----:B------:R-:W-:-:S03]  /*2b20*/  FMNMX.FTZ R18, R163, R16, !PT ;  /* 0x00000010a3127209 */ /* 0x000fc60007810000 */
[----:B------:R-:W2:Y:S01]  /*2b30*/  MUFU.TANH R177, R66 ;  /* 0x0000004200b17308 */ /* 0x000ea20000002400 */
[----:B---3--:R-:W-:-:S04]  /*2b40*/  FSEL R170, R170, -INF , !P3 ;  /* 0xff800000aaaa7808 */ /* 0x008fc80005800000 */
[----:B------:R-:W-:-:S03]  /*2b50*/  FMNMX.FTZ R17, R170, R17, !PT ;  /* 0x00000011aa117209 */ /* 0x000fc60007810000 */
[----:B------:R3:W4:Y:S01]  /*2b60*/  MUFU.TANH R169, R67 ;  /* 0x0000004300a97308 */ /* 0x0007220000002400 */
[----:B-1----:R-:W-:-:S04]  /*2b70*/  FSEL R168, R168, -INF , !P2 ;  /* 0xff800000a8a87808 */ /* 0x002fc80005000000 */
[----:B------:R-:W-:-:S03]  /*2b80*/  FMNMX.FTZ R16, R168, R17, !PT ;  /* 0x00000011a8107209 */ /* 0x000fc60007810000 */
[----:B------:R3:W1:Y:S01]  /*2b90*/  MUFU.TANH R173, R62 ;  /* 0x0000003e00ad7308 */ /* 0x0006620000002400 */
[----:B--2---:R-:W-:-:S07]  /*2ba0*/  FSEL R177, R177, -INF , !P1 ;  /* 0xff800000b1b17808 */ /* 0x004fce0004800000 */
[----:B------:R3:W2:Y:S08]  /*2bb0*/  MUFU.TANH R171, R63 ;  /* 0x0000003f00ab7308 */ /* 0x0006b00000002400 */
[----:B------:R3:W1:Y:S01]  /*2bc0*/  MUFU.TANH R167, R58 ;  /* 0x0000003a00a77308 */ /* 0x0006620000002400 */
[----:B------:R-:W-:Y:S06]  /*2bd0*/  BAR.SYNC.DEFER_BLOCKING 0x0 ;  /* 0x0000000000007b1d */ /* 0x000fec0000010000 */
[----:B----4-:R-:W-:Y:S05]  /*2be0*/  @!P0 BRA `(.L_x_40) ;  /* 0x0000000000548947 */ /* 0x010fea0003800000 */
[----:B------:R-:W-:Y:S01]  /*2bf0*/  LEA.HI.SX32 R27, R2, 0xfffffffe, 0x1a ;  /* 0xfffffffe021b7811 */ /* 0x000fe200078fd2ff */
[----:B------:R-:W-:-:S03]  /*2c00*/  ULDC.64 UR6, c[0x0][0x218] ;  /* 0x0000860000067ab9 */ /* 0x000fc60000000a00 */
[----:B------:R-:W-:Y:S01]  /*2c10*/  SHF.R.S32.HI R19, RZ, 0x1f, R27 ;  /* 0x0000001fff137819 */ /* 0x000fe2000001141b */
[----:B------:R-:W-:Y:S02]  /*2c20*/  IMAD R17, R209, R27, RZ ;  /* 0x0000001bd1117224 */ /* 0x000fe400078e02ff */
[----:B------:R-:W-:-:S04]  /*2c30*/  IMAD.WIDE.U32 R26, R27, R210, R220 ;  /* 0x000000d21b1a7225 */ /* 0x000fc800078e00dc */
[----:B------:R-:W-:Y:S01]  /*2c40*/  IMAD R17, R19, R210, R17 ;  /* 0x000000d213117224 */ /* 0x000fe200078e0211 */
[----:B------:R-:W-:-:S03]  /*2c50*/  LEA R28, P1, R26, UR6, 0x1 ;  /* 0x000000061a1c7c11 */ /* 0x000fc6000f8208ff */
[----:B------:R-:W-:-:S05]  /*2c60*/  IMAD.IADD R17, R27, 0x1, R17 ;  /* 0x000000011b117824 */ /* 0x000fca00078e0211 */
[----:B------:R-:W-:Y:S02]  /*2c70*/  LEA.HI.X R29, R26, UR7, R17, 0x1, P1 ;  /* 0x000000071a1d7c11 */ /* 0x000fe400088f0c11 */
[----:B------:R-:W-:-:S03]  /*2c80*/  LEA R26, P1, R6, R28, 0x1 ;  /* 0x0000001c061a7211 */ /* 0x000fc600078208ff */
[----:B------:R-:W-:Y:S01]  /*2c90*/  @!PT LDS RZ, [RZ] ;  /* 0x00000000fffff984 */ /* 0x000fe20000000800 */
[----:B------:R-:W-:Y:S01]  /*2ca0*/  @!PT LDS RZ, [RZ] ;  /* 0x00000000fffff984 */ /* 0x000fe20000000800 */
[----:B------:R-:W-:Y:S01]  /*2cb0*/  @!PT LDS RZ, [RZ] ;  /* 0x00000000fffff984 */ /* 0x000fe20000000800 */
[----:B------:R4:W-:Y:S01]  /*2cc0*/  LDGSTS.E.BYPASS.LTC128B.128 [R213+0xc000], desc[UR14][R28.64] ;  /* 0x0c0000001cd57fae */ /* 0x0009e2000b901d4e */
[----:B------:R-:W-:-:S03]  /*2cd0*/  LEA.HI.X R27, R6, R29, R3, 0x1, P1 ;  /* 0x0000001d061b7211 */ /* 0x000fc600008f0c03 */
[----:B------:R4:W-:Y:S04]  /*2ce0*/  LDGSTS.E.BYPASS.LTC128B.128 [R213+0xe000], desc[UR14][R28.64+0x80] ;  /* 0x0e0000801cd57fae */ /* 0x0009e8000b901d4e */
[----:B------:R4:W-:Y:S04]  /*2cf0*/  LDGSTS.E.BYPASS.LTC128B.128 [R213+0x10000], desc[UR14][R28.64+0x100] ;  /* 0x100001001cd57fae */ /* 0x0009e8000b901d4e */
[----:B------:R4:W-:Y:S04]  /*2d00*/  LDGSTS.E.BYPASS.LTC128B.128 [R213+0xd000], desc[UR14][R26.64] ;  /* 0x0d0000001ad57fae */ /* 0x0009e8000b901d4e */
[----:B------:R4:W-:Y:S04]  /*2d10*/  LDGSTS.E.BYPASS.LTC128B.128 [R213+0xf000], desc[UR14][R26.64+0x80] ;  /* 0x0f0000801ad57fae */ /* 0x0009e8000b901d4e */
[----:B------:R4:W-:Y:S04]  /*2d20*/  LDGSTS.E.BYPASS.LTC128B.128 [R213+0x11000], desc[UR14][R26.64+0x100] ;  /* 0x110001001ad57fae */ /* 0x0009e8000b901d4e */
[----:B------:R-:W0:Y:S02]  /*2d30*/  LDGDEPBAR ;  /* 0x00000000000079af */ /* 0x000e240000000000 */
.L_x_40:
[----:B------:R-:W5:Y:S01]  /*2d40*/  MUFU.TANH R59, R59 ;  /* 0x0000003b003b7308 */ /* 0x000f620000002400 */
[----:B------:R-:W-:Y:S01]  /*2d50*/  FSEL R169, R169, -INF , !P6 ;  /* 0xff800000a9a97808 */ /* 0x000fe20007000000 */
[----:B------:R-:W3:Y:S01]  /*2d60*/  SHFL.BFLY PT, R3, R16, 0x2, 0x1f ;  /* 0x0c401f0010037f89 */ /* 0x000ee200000e0000 */
[----:B------:R-:W-:Y:S01]  /*2d70*/  FMNMX.FTZ R6, R177, R18, !PT ;  /* 0x00000012b1067209 */ /* 0x000fe20007810000 */
[----:B------:R-:W-:Y:S01]  /*2d80*/  ULDC UR5, c[0x0][0x2ec] ;  /* 0x0000bb0000057ab9 */ /* 0x000fe20000000800 */
[----:B-1----:R-:W-:Y:S02]  /*2d90*/  FSEL R173, R173, -INF , !P5 ;  /* 0xff800000adad7808 */ /* 0x002fe40006800000 */
[----:B------:R-:W-:Y:S02]  /*2da0*/  FMNMX.FTZ R6, R169, R6, !PT ;  /* 0x00000006a9067209 */ /* 0x000fe40007810000 */
[----:B--2---:R-:W-:Y:S02]  /*2db0*/  FSEL R171, R171, -INF , !P4 ;  /* 0xff800000abab7808 */ /* 0x004fe40006000000 */
[----:B------:R-:W-:-:S02]  /*2dc0*/  FMNMX.FTZ R6, R173, R6, !PT ;  /* 0x00000006ad067209 */ /* 0x000fc40007810000 */
[----:B------:R-:W-:Y:S02]  /*2dd0*/  FSEL R167, R167, -INF , !P3 ;  /* 0xff800000a7a77808 */ /* 0x000fe40005800000 */
[----:B------:R-:W-:Y:S02]  /*2de0*/  FMNMX.FTZ R6, R171, R6, !PT ;  /* 0x00000006ab067209 */ /* 0x000fe40007810000 */
[----:B-----5:R-:W-:Y:S02]  /*2df0*/  FSEL R165, R59, -INF , !P2 ;  /* 0xff8000003ba57808 */ /* 0x020fe40005000000 */
[----:B------:R-:W-:Y:S02]  /*2e00*/  FMNMX.FTZ R6, R167, R6, !PT ;  /* 0x00000006a7067209 */ /* 0x000fe40007810000 */
[----:B------:R-:W-:Y:S02]  /*2e10*/  IADD3 R200, R89, R4, RZ ;  /* 0x0000000459c87210 */ /* 0x000fe40007ffe0ff */
[----:B------:R-:W-:-:S02]  /*2e20*/  FMNMX.FTZ R17, R165, R6, !PT ;  /* 0x00000006a5117209 */ /* 0x000fc40007810000 */
[----:B------:R-:W-:Y:S02]  /*2e30*/  LEA R200, R200, UR4, 0x1 ;  /* 0x00000004c8c87c11 */ /* 0x000fe4000f8e08ff */
[----:B---3--:R-:W-:Y:S01]  /*2e40*/  FMNMX.FTZ R19, R16, R3, !PT ;  /* 0x0000000310137209 */ /* 0x008fe20007810000 */
[----:B------:R-:W1:Y:S01]  /*2e50*/  SHFL.BFLY PT, R6, R17, 0x2, 0x1f ;  /* 0x0c401f0011067f89 */ /* 0x000e6200000e0000 */
[-C--:B------:R-:W-:Y:S02]  /*2e60*/  LEA R198, R7, R200.reuse, 0x1 ;  /* 0x000000c807c67211 */ /* 0x080fe400078e08ff */
[C---:B------:R-:W-:Y:S01]  /*2e70*/  LEA R197, R5.reuse, R200, 0x1 ;  /* 0x000000c805c57211 */ /* 0x040fe200078e08ff */
[----:B------:R-:W2:Y:S01]  /*2e80*/  SHFL.BFLY PT, R132, R19, 0x1, 0x1f ;  /* 0x0c201f0013847f89 */ /* 0x000ea200000e0000 */
[----:B------:R-:W-:Y:S02]  /*2e90*/  LEA R196, R5, R198, 0x1 ;  /* 0x000000c605c47211 */ /* 0x000fe400078e08ff */
[C---:B------:R-:W-:Y:S01]  /*2ea0*/  IADD3 R195, R203.reuse, 0x800, RZ ;  /* 0x00000800cbc37810 */ /* 0x040fe20007ffe0ff */
[----:B------:R-:W-:Y:S01]  /*2eb0*/  LDSM.16.MT88.4 R124, [R200+0x12000] ;  /* 0x01200000c87c783b */ /* 0x000fe20000004200 */
        /* <DEDUP_REMOVED lines=10> */
[----:B------:R-:W-:Y:S01]  /*2f60*/  IADD3 R186, R203, 0x4800, RZ ;  /* 0x00004800cbba7810 */ /* 0x000fe20007ffe0ff */
[----:B------:R-:W-:Y:S01]  /*2f70*/  LDSM.16.MT88.4 R40, [R200+0x14000] ;  /* 0x01400000c828783b */ /* 0x000fe20000004200 */
[----:B-1----:R-:W-:Y:S02]  /*2f80*/  FMNMX.FTZ R6, R17, R6, !PT ;  /* 0x0000000611067209 */ /* 0x002fe40007810000 */
[----:B------:R-:W-:Y:S01]  /*2f90*/  IADD3 R185, R203, 0x5000, RZ ;  /* 0x00005000cbb97810 */ /* 0x000fe20007ffe0ff */
[----:B------:R-:W-:Y:S01]  /*2fa0*/  LDSM.16.MT88.4 R48, [R198+0x14000] ;  /* 0x01400000c630783b */ /* 0x000fe20000004200 */
[----:B--2---:R-:W-:Y:S02]  /*2fb0*/  FMNMX.FTZ R132, R19, R132, !PT ;  /* 0x0000008413847209 */ /* 0x004fe40007810000 */
[----:B------:R-:W-:Y:S01]  /*2fc0*/  IADD3 R184, R203, 0x5800, RZ ;  /* 0x00005800cbb87810 */ /* 0x000fe20007ffe0ff */
[----:B------:R-:W1:Y:S01]  /*2fd0*/  SHFL.BFLY PT, R3, R6, 0x1, 0x1f ;  /* 0x0c201f0006037f89 */ /* 0x000e6200000e0000 */
[C---:B------:R-:W-:Y:S01]  /*2fe0*/  FSETP.NEU.FTZ.AND P1, PT, R132.reuse, -INF , PT ;  /* 0xff8000008400780b */ /* 0x040fe20003f3d000 */
[----:B------:R-:W-:-:S02]  /*2ff0*/  FMUL.FTZ R175, R132, UR5 ;  /* 0x0000000584af7c20 */ /* 0x000fc40008410000 */
[----:B------:R-:W2:Y:S03]  /*3000*/  LDSM.16.MT88.4 R56, [R197+0x14000] ;  /* 0x01400000c538783b */ /* 0x000ea60000004200 */
[----:B------:R-:W-:Y:S01]  /*3010*/  FSEL R175, R175, RZ, P1 ;  /* 0x000000ffafaf7208 */ /* 0x000fe20000800000 */
[----:B------:R-:W3:Y:S04]  /*3020*/  LDSM.16.MT88.4 R64, [R196+0x14000] ;  /* 0x01400000c440783b */ /* 0x000ee80000004200 */
[----:B------:R-:W5:Y:S01]  /*3030*/  LDSM.16.MT88.4 R72, [R200+0x16000] ;  /* 0x01600000c848783b */ /* 0x000f620000004200 */
[--C-:B------:R-:W-:Y:S01]  /*3040*/  FFMA.FTZ R155, R14, UR5, -R175.reuse ;  /* 0x000000050e9b7c23 */ /* 0x100fe200080108af */
[--C-:B------:R-:W-:Y:S01]  /*3050*/  FFMA.FTZ R154, R32, UR5, -R175.reuse ;  /* 0x00000005209a7c23 */ /* 0x100fe200080108af */
[--C-:B------:R-:W-:Y:S01]  /*3060*/  FFMA.FTZ R153, R36, UR5, -R175.reuse ;  /* 0x0000000524997c23 */ /* 0x100fe200080108af */
[----:B------:R-:W5:Y:S01]  /*3070*/  LDSM.16.MT88.4 R80, [R198+0x16000] ;  /* 0x01600000c650783b */ /* 0x000f620000004200 */
[--C-:B------:R-:W-:Y:S01]  /*3080*/  FFMA.FTZ R150, R34, UR5, -R175.reuse ;  /* 0x0000000522967c23 */ /* 0x100fe200080108af */
[--C-:B------:R-:W-:Y:S01]  /*3090*/  FFMA.FTZ R144, R0, UR5, -R175.reuse ;  /* 0x0000000500907c23 */ /* 0x100fe200080108af */
[----:B------:R-:W-:Y:S01]  /*30a0*/  MUFU.EX2 R155, R155 ;  /* 0x0000009b009b7308 */ /* 0x000fe20000000800 */
[----:B------:R-:W5:Y:S01]  /*30b0*/  LDSM.16.MT88.4 R88, [R197+0x16000] ;  /* 0x01600000c558783b */ /* 0x000f620000004200 */
[--C-:B------:R-:W-:Y:S01]  /*30c0*/  FFMA.FTZ R148, R12, UR5, -R175.reuse ;  /* 0x000000050c947c23 */ /* 0x100fe200080108af */
[--C-:B------:R-:W-:Y:S01]  /*30d0*/  FFMA.FTZ R147, R8, UR5, -R175.reuse ;  /* 0x0000000508937c23 */ /* 0x100fe200080108af */
[--C-:B------:R-:W-:Y:S01]  /*30e0*/  FFMA.FTZ R145, R10, UR5, -R175.reuse ;  /* 0x000000050a917c23 */ /* 0x100fe200080108af */
[----:B-1----:R-:W-:Y:S01]  /*30f0*/  FMNMX.FTZ R3, R6, R3, !PT ;  /* 0x0000000306037209 */ /* 0x002fe20007810000 */
[----:B------:R-:W1:Y:S01]  /*3100*/  LDSM.16.MT88.4 R16, [R196+0x16000] ;  /* 0x01600000c410783b */ /* 0x000e620000004200 */
[--C-:B------:R-:W-:Y:S01]  /*3110*/  FFMA.FTZ R159, R160, UR5, -R175.reuse ;  /* 0x00000005a09f7c23 */ /* 0x100fe200080108af */
[----:B------:R-:W2:Y:S01]  /*3120*/  MUFU.EX2 R154, R154 ;  /* 0x0000009a009a7308 */ /* 0x000ea20000000800 */
[C---:B------:R-:W-:Y:S01]  /*3130*/  FSETP.NEU.FTZ.AND P1, PT, R3.reuse, -INF , PT ;  /* 0xff8000000300780b */ /* 0x040fe20003f3d000 */
[----:B------:R-:W-:Y:S01]  /*3140*/  FMUL.FTZ R166, R3, UR5 ;  /* 0x0000000503a67c20 */ /* 0x000fe20008410000 */
[----:B------:R-:W-:Y:S01]  /*3150*/  LDSM.16.MT88.4 R4, [R197+0x14800] ;  /* 0x01480000c504783b */ /* 0x000fe20000004200 */
[--C-:B------:R-:W-:Y:S01]  /*3160*/  FFMA.FTZ R158, R158, UR5, -R175.reuse ;  /* 0x000000059e9e7c23 */ /* 0x100fe200080108af */
[--C-:B------:R-:W-:Y:S01]  /*3170*/  FFMA.FTZ R160, R142, UR5, -R175.reuse ;  /* 0x000000058ea07c23 */ /* 0x100fe200080108af */
[--C-:B------:R-:W-:Y:S01]  /*3180*/  FFMA.FTZ R161, R140, UR5, -R175.reuse ;  /* 0x000000058ca17c23 */ /* 0x100fe200080108af */
[----:B------:R-:W-:Y:S01]  /*3190*/  FSEL R166, R166, RZ, P1 ;  /* 0x000000ffa6a67208 */ /* 0x000fe20000800000 */
[----:B------:R-:W-:Y:S01]  /*31a0*/  MUFU.EX2 R153, R153 ;  /* 0x0000009900997308 */ /* 0x000fe20000000800 */
[----:B----4-:R-:W-:Y:S01]  /*31b0*/  LDSM.16.MT88.4 R28, [R198+0x12800] ;  /* 0x01280000c61c783b */ /* 0x010fe20000004200 */
[--C-:B------:R-:W-:Y:S01]  /*31c0*/  FFMA.FTZ R227, R168, UR5, -R175.reuse ;  /* 0x00000005a8e37c23 */ /* 0x100fe200080108af */
[--C-:B------:R-:W-:Y:S01]  /*31d0*/  FFMA.FTZ R174, R174, UR5, -R175.reuse ;  /* 0x00000005aeae7c23 */ /* 0x100fe200080108af */
[--C-:B------:R-:W-:Y:S01]  /*31e0*/  FFMA.FTZ R156, R33, UR5, -R166.reuse ;  /* 0x00000005219c7c23 */ /* 0x100fe200080108a6 */
[--C-:B------:R-:W-:Y:S01]  /*31f0*/  FFMA.FTZ R157, R23, UR5, -R166.reuse ;  /* 0x00000005179d7c23 */ /* 0x100fe200080108a6 */
[--C-:B------:R-:W-:Y:S01]  /*3200*/  FFMA.FTZ R152, R21, UR5, -R166.reuse ;  /* 0x0000000515987c23 */ /* 0x100fe200080108a6 */
[--C-:B------:R-:W-:Y:S01]  /*3210*/  FFMA.FTZ R151, R25, UR5, -R166.reuse ;  /* 0x0000000519977c23 */ /* 0x100fe200080108a6 */
[----:B------:R-:W4:Y:S01]  /*3220*/  MUFU.EX2 R150, R150 ;  /* 0x0000009600967308 */ /* 0x000f220000000800 */
[----:B--2---:R-:W-:Y:S01]  /*3230*/  F2FP.BF16.F32.PACK_AB R96, R154, R155 ;  /* 0x0000009b9a60723e */ /* 0x004fe200000010ff */
[--C-:B------:R-:W-:Y:S01]  /*3240*/  FFMA.FTZ R149, R15, UR5, -R166.reuse ;  /* 0x000000050f957c23 */ /* 0x100fe200080108a6 */
[--C-:B------:R-:W-:Y:S01]  /*3250*/  FFMA.FTZ R146, R13, UR5, -R166.reuse ;  /* 0x000000050d927c23 */ /* 0x100fe200080108a6 */
[--C-:B------:R-:W-:Y:S01]  /*3260*/  FFMA.FTZ R133, R11, UR5, -R166.reuse ;  /* 0x000000050b857c23 */ /* 0x100fe200080108a6 */
[--C-:B------:R-:W-:Y:S01]  /*3270*/  FFMA.FTZ R0, R9, UR5, -R166.reuse ;  /* 0x0000000509007c23 */ /* 0x100fe200080108a6 */
[----:B------:R-:W2:Y:S01]  /*3280*/  LDSM.16.MT88.4 R12, [R197+0x12800] ;  /* 0x01280000c50c783b */ /* 0x000ea20000004200 */
[--C-:B------:R-:W-:Y:S01]  /*3290*/  FFMA.FTZ R162, R179, UR5, -R166.reuse ;  /* 0x00000005b3a27c23 */ /* 0x100fe200080108a6 */
[----:B------:R-:W-:Y:S01]  /*32a0*/  MUFU.EX2 R156, R156 ;  /* 0x0000009c009c7308 */ /* 0x000fe20000000800 */
[--C-:B------:R-:W-:Y:S01]  /*32b0*/  FFMA.FTZ R163, R163, UR5, -R166.reuse ;  /* 0x00000005a3a37c23 */ /* 0x100fe200080108a6 */
[----:B------:R-:W2:Y:S01]  /*32c0*/  LDSM.16.MT88.4 R8, [R198+0x14800] ;  /* 0x01480000c608783b */ /* 0x000ea20000004200 */
[--C-:B------:R-:W-:Y:S01]  /*32d0*/  FFMA.FTZ R164, R177, UR5, -R166.reuse ;  /* 0x00000005b1a47c23 */ /* 0x100fe200080108a6 */
[--C-:B------:R-:W-:Y:S01]  /*32e0*/  FFMA.FTZ R169, R169, UR5, -R166.reuse ;  /* 0x00000005a9a97c23 */ /* 0x100fe200080108a6 */
[--C-:B------:R-:W-:Y:S01]  /*32f0*/  FFMA.FTZ R168, R173, UR5, -R166.reuse ;  /* 0x00000005ada87c23 */ /* 0x100fe200080108a6 */
[----:B------:R-:W-:Y:S01]  /*3300*/  LDSM.16.MT88.4 R24, [R196+0x12800] ;  /* 0x01280000c418783b */ /* 0x000fe20000004200 */
[--C-:B------:R-:W-:Y:S01]  /*3310*/  FFMA.FTZ R171, R171, UR5, -R166.reuse ;  /* 0x00000005abab7c23 */ /* 0x100fe200080108a6 */
[----:B------:R-:W3:Y:S01]  /*3320*/  MUFU.EX2 R157, R157 ;  /* 0x0000009d009d7308 */ /* 0x000ee20000000800 */
[----:B----4-:R-:W-:Y:S01]  /*3330*/  F2FP.BF16.F32.PACK_AB R98, R150, R153 ;  /* 0x000000999662723e */ /* 0x010fe200000010ff */
[----:B------:R-:W-:Y:S01]  /*3340*/  LDSM.16.MT88.4 R20, [R200+0x14800] ;  /* 0x01480000c814783b */ /* 0x000fe20000004200 */
[--C-:B------:R-:W-:Y:S01]  /*3350*/  FFMA.FTZ R167, R167, UR5, -R166.reuse ;  /* 0x00000005a7a77c23 */ /* 0x100fe200080108a6 */
[--C-:B------:R-:W-:Y:S01]  /*3360*/  FFMA.FTZ R177, R172, UR5, -R175.reuse ;  /* 0x00000005acb17c23 */ /* 0x100fe200080108af */
[----:B------:R-:W-:Y:S01]  /*3370*/  FFMA.FTZ R170, R170, UR5, -R175 ;  /* 0x00000005aaaa7c23 */ /* 0x000fe200080108af */
[----:B------:R-:W-:Y:S01]  /*3380*/  LDSM.16.MT88.4 R32, [R200+0x12800] ;  /* 0x01280000c820783b */ /* 0x000fe20000004200 */
[----:B------:R-:W-:Y:S01]  /*3390*/  FFMA.FTZ R166, R165, UR5, -R166 ;  /* 0x00000005a5a67c23 */ /* 0x000fe200080108a6 */
[----:B------:R-:W-:Y:S01]  /*33a0*/  MUFU.EX2 R152, R152 ;  /* 0x0000009800987308 */ /* 0x000fe20000000800 */
[----:B------:R-:W-:Y:S01]  /*33b0*/  FADD.FTZ R154, R155, R154 ;  /* 0x0000009a9b9a7221 */ /* 0x000fe20000010000 */
[----:B------:R-:W-:Y:S03]  /*33c0*/  LDSM.16.MT88.4 R140, [R196+0x16800] ;  /* 0x01680000c48c783b */ /* 0x000fe60000004200 */
[----:B------:R-:W-:-:S03]  /*33d0*/  FADD.FTZ R153, R153, R154 ;  /* 0x0000009a99997221 */ /* 0x000fc60000010000 */
[----:B------:R-:W4:Y:S01]  /*33e0*/  MUFU.EX2 R151, R151 ;  /* 0x0000009700977308 */ /* 0x000f220000000800 */
[----:B---3--:R-:W-:Y:S01]  /*33f0*/  F2FP.BF16.F32.PACK_AB R97, R157, R156 ;  /* 0x0000009c9d61723e */ /* 0x008fe200000010ff */
[----:B------:R-:W-:Y:S01]  /*3400*/  FADD.FTZ R157, R156, R157 ;  /* 0x0000009d9c9d7221 */ /* 0x000fe20000010000 */
[----:B------:R-:W-:-:S05]  /*3410*/  FADD.FTZ R153, R150, R153 ;  /* 0x0000009996997221 */ /* 0x000fca0000010000 */
[----:B------:R-:W-:Y:S08]  /*3420*/  MUFU.EX2 R148, R148 ;  /* 0x0000009400947308 */ /* 0x000ff00000000800 */
[----:B------:R-:W3:Y:S01]  /*3430*/  MUFU.EX2 R147, R147 ;  /* 0x0000009300937308 */ /* 0x000ee20000000800 */
[----:B----4-:R-:W-:Y:S01]  /*3440*/  F2FP.BF16.F32.PACK_AB R99, R151, R152 ;  /* 0x000000989763723e */ /* 0x010fe200000010ff */
[----:B------:R-:W-:-:S04]  /*3450*/  FADD.FTZ R152, R152, R157 ;  /* 0x0000009d98987221 */ /* 0x000fc80000010000 */
[----:B------:R-:W-:Y:S02]  /*3460*/  FADD.FTZ R152, R151, R152 ;  /* 0x0000009897987221 */ /* 0x000fe40000010000 */
[C---:B------:R-:W-:Y:S01]  /*3470*/  HMMA.16816.F32.BF16 R128, R96.reuse, R124, RZ ;  /* 0x0000007c6080723c */ /* 0x040fe200000418ff */
[----:B------:R-:W-:Y:S05]  /*3480*/  MUFU.EX2 R145, R145 ;  /* 0x0000009100917308 */ /* 0x000fea0000000800 */
[C---:B------:R-:W-:Y:S03]  /*3490*/  HMMA.16816.F32.BF16 R120, R96.reuse, R116, RZ ;  /* 0x000000746078723c */ /* 0x040fe600000418ff */
[----:B------:R-:W4:Y:S01]  /*34a0*/  MUFU.EX2 R144, R144 ;  /* 0x0000009000907308 */ /* 0x000f220000000800 */
[C---:B---3--:R-:W-:Y:S01]  /*34b0*/  F2FP.BF16.F32.PACK_AB R136, R147.reuse, R148 ;  /* 0x000000949388723e */ /* 0x048fe200000010ff */
[----:B------:R-:W-:Y:S01]  /*34c0*/  FADD.FTZ R148, R148, R153 ;  /* 0x0000009994947221 */ /* 0x000fe20000010000 */
[----:B------:R-:W-:Y:S03]  /*34d0*/  HMMA.16816.F32.BF16 R112, R96, R108, RZ ;  /* 0x0000006c6070723c */ /* 0x000fe600000418ff */
[----:B------:R-:W-:-:S02]  /*34e0*/  FADD.FTZ R148, R147, R148 ;  /* 0x0000009493947221 */ /* 0x000fc40000010000 */
[----:B------:R-:W-:Y:S01]  /*34f0*/  MUFU.EX2 R149, R149 ;  /* 0x0000009500957308 */ /* 0x000fe20000000800 */
[C---:B------:R-:W-:Y:S06]  /*3500*/  HMMA.16816.F32.BF16 R104, R96.reuse, R100, RZ ;  /* 0x000000646068723c */ /* 0x040fec00000418ff */
[----:B------:R-:W-:Y:S01]  /*3510*/  HMMA.16816.F32.BF16 R36, R96, R40, RZ ;  /* 0x000000286024723c */ /* 0x000fe200000418ff */
[----:B------:R-:W3:Y:S01]  /*3520*/  MUFU.EX2 R146, R146 ;  /* 0x0000009200927308 */ /* 0x000ee20000000800 */
[----:B----4-:R-:W-:-:S04]  /*3530*/  F2FP.BF16.F32.PACK_AB R138, R144, R145 ;  /* 0x00000091908a723e */ /* 0x010fc800000010ff */
[C---:B------:R-:W-:Y:S03]  /*3540*/  HMMA.16816.F32.BF16 R44, R96.reuse, R48, RZ ;  /* 0x00000030602c723c */ /* 0x040fe600000418ff */
[----:B------:R-:W-:Y:S03]  /*3550*/  MUFU.EX2 R133, R133 ;  /* 0x0000008500857308 */ /* 0x000fe60000000800 */
[C---:B------:R-:W-:Y:S05]  /*3560*/  HMMA.16816.F32.BF16 R52, R96.reuse, R56, RZ ;  /* 0x000000386034723c */ /* 0x040fea00000418ff */
[----:B------:R-:W4:Y:S01]  /*3570*/  MUFU.EX2 R0, R0 ;  /* 0x0000000000007308 */ /* 0x000f220000000800 */
[----:B------:R-:W-:Y:S01]  /*3580*/  HMMA.16816.F32.BF16 R60, R96, R64, RZ ;  /* 0x00000040603c723c */ /* 0x000fe200000418ff */
[----:B---3--:R-:W-:Y:S01]  /*3590*/  F2FP.BF16.F32.PACK_AB R137, R146, R149 ;  /* 0x000000959289723e */ /* 0x008fe200000010ff */
[----:B------:R-:W-:-:S04]  /*35a0*/  FADD.FTZ R149, R149, R152 ;  /* 0x0000009895957221 */ /* 0x000fc80000010000 */
[----:B-----5:R-:W-:Y:S01]  /*35b0*/  HMMA.16816.F32.BF16 R68, R96, R72, RZ ;  /* 0x000000486044723c */ /* 0x020fe200000418ff */
[----:B------:R-:W-:Y:S01]  /*35c0*/  MUFU.EX2 R158, R158 ;  /* 0x0000009e009e7308 */ /* 0x000fe20000000800 */
[----:B------:R-:W-:-:S04]  /*35d0*/  FADD.FTZ R146, R146, R149 ;  /* 0x0000009592927221 */ /* 0x000fc80000010000 */
[C---:B------:R-:W-:Y:S03]  /*35e0*/  HMMA.16816.F32.BF16 R76, R96.reuse, R80, RZ ;  /* 0x00000050604c723c */ /* 0x040fe600000418ff */
[----:B------:R-:W3:Y:S01]  /*35f0*/  MUFU.EX2 R159, R159 ;  /* 0x0000009f009f7308 */ /* 0x000ee20000000800 */
[----:B----4-:R-:W-:Y:S02]  /*3600*/  F2FP.BF16.F32.PACK_AB R139, R0, R133 ;  /* 0x00000085008b723e */ /* 0x010fe400000010ff */
        /* <DEDUP_REMOVED lines=8> */
[----:B------:R-:W4:Y:S01]  /*3690*/  MUFU.EX2 R163, R163 ;  /* 0x000000a300a37308 */ /* 0x000f220000000800 */
        /* <DEDUP_REMOVED lines=24> */
[----:B------:R-:W3:Y:S05]  /*3820*/  LDSM.16.MT88.4 R8, [R198+0x16800] ;  /* 0x01680000c608783b */ /* 0x000eea0000004200 */
[C---:B------:R-:W-:Y:S01]  /*3830*/  HMMA.16816.F32.BF16 R52, R136.reuse, R4, R52 ;  /* 0x000000048834723c */ /* 0x040fe20000041834 */
[----:B------:R-:W5:Y:S05]  /*3840*/  MUFU.EX2 R166, R166 ;  /* 0x000000a600a67308 */ /* 0x000f6a0000000800 */
[C---:B------:R-:W-:Y:S01]  /*3850*/  HMMA.16816.F32.BF16 R56, R136.reuse, R6, R56 ;  /* 0x000000068838723c */ /* 0x040fe20000041838 */
[----:B------:R-:W4:Y:S05]  /*3860*/  LDSM.16.MT88.4 R4, [R197+0x16800] ;  /* 0x01680000c504783b */ /* 0x000f2a0000004200 */
        /* <DEDUP_REMOVED lines=15> */
[C---:B----4-:R-:W-:Y:S06]  /*3960*/  HMMA.16816.F32.BF16 R84, R136.reuse, R4, R84 ;  /* 0x000000048854723c */ /* 0x050fec0000041854 */
        /* <DEDUP_REMOVED lines=13> */
[----:B------:R-:W4:Y:S05]  /*3a40*/  LDSM.16.MT88.4 R28, [R196+0x13000] ;  /* 0x01300000c41c783b */ /* 0x000f2a0000004200 */
        /* <DEDUP_REMOVED lines=9> */
[C---:B---3--:R-:W-:Y:S06]  /*3ae0*/  HMMA.16816.F32.BF16 R52, R4.reuse, R8, R52 ;  /* 0x000000080434723c */ /* 0x048fec0000041834 */
[C---:B------:R-:W-:Y:S01]  /*3af0*/  HMMA.16816.F32.BF16 R56, R4.reuse, R10, R56 ;  /* 0x0000000a0438723c */ /* 0x040fe20000041838 */
[----:B------:R-:W3:Y:S05]  /*3b00*/  LDSM.16.MT88.4 R8, [R197+0x17000] ;  /* 0x01700000c508783b */ /* 0x000eea0000004200 */
        /* <DEDUP_REMOVED lines=10> */
[C---:B----4-:R-:W-:Y:S06]  /*3bb0*/  HMMA.16816.F32.BF16 R104, R4.reuse, R28, R104 ;  /* 0x0000001c0468723c */ /* 0x050fec0000041868 */
        /* <DEDUP_REMOVED lines=73> */
[----:B------:R-:W-:Y:S01]  /*4050*/  ULDC UR4, c[0x0][0x2ec] ;  /* 0x0000bb0000047ab9 */ /* 0x000fe20000000800 */
[----:B------:R-:W-:Y:S01]  /*4060*/  ULDC.64 UR12, c[0x0][0x250] ;  /* 0x00009400000c7ab9 */ /* 0x000fe20000000a00 */
[----:B------:R-:W-:Y:S01]  /*4070*/  ULDC.64 UR6, c[0x0][0x218] ;  /* 0x0000860000067ab9 */ /* 0x000fe20000000a00 */
[----:B------:R-:W-:Y:S01]  /*4080*/  ULDC.64 UR8, c[0x0][0x248] ;  /* 0x0000920000087ab9 */ /* 0x000fe20000000a00 */
[----:B------:R-:W-:Y:S01]  /*4090*/  ULDC.64 UR10, c[0x0][0x220] ;  /* 0x00008800000a7ab9 */ /* 0x000fe20000000a00 */
[----:B------:R-:W-:Y:S05]  /*40a0*/  BRA `(.L_x_42) ;  /* 0x00000000005c7947 */ /* 0x000fea0003800000 */
.L_x_44:
        /* <DEDUP_REMOVED lines=23> */
.L_x_42:
        /* <DEDUP_REMOVED lines=17> */
[----:B------:R-:W-:Y:S03]  /*4330*/  ISETP.GT.AND P0, PT, R223, RZ, PT ;  /* 0x000000ffdf00720c */ /* 0x000fe60003f04270 */
[----:B------:R-:W-:Y:S05]  /*4340*/  LDGSTS.E.BYPASS.LTC128B.128 [R213+0x14000], desc[UR14][R228.64+0x80] ;  /* 0x14000080e4d57fae */ /* 0x000fea000b901d4e */
[----:B------:R-:W-:Y:S05]  /*4350*/  LDGSTS.E.BYPASS.LTC128B.128 [R213+0x16000], desc[UR14][R228.64+0x100] ;  /* 0x16000100e4d57fae */ /* 0x000fea000b901d4e */
[----:B------:R-:W-:Y:S05]  /*4360*/  LDGSTS.E.BYPASS.LTC128B.128 [R213+0x13000], desc[UR14][R132.64] ;  /* 0x1300000084d57fae */ /* 0x000fea000b901d4e */
[----:B------:R-:W-:Y:S05]  /*4370*/  LDGSTS.E.BYPASS.LTC128B.128 [R213+0x15000], desc[UR14][R132.64+0x80] ;  /* 0x1500008084d57fae */ /* 0x000fea000b901d4e */
[----:B------:R1:W-:Y:S05]  /*4380*/  LDGSTS.E.BYPASS.LTC128B.128 [R213+0x17000], desc[UR14][R132.64+0x100] ;  /* 0x1700010084d57fae */ /* 0x0003ea000b901d4e */
[----:B------:R-:W-:Y:S05]  /*4390*/  LDSM.16.M88.4 R136, [R206] ;  /* 0x00000000ce88783b */ /* 0x000fea0000000200 */
[----:B------:R-:W2:Y:S05]  /*43a0*/  LDSM.16.M88.4 R140, [R205+0xc000] ;  /* 0x00c00000cd8c783b */ /* 0x000eaa0000000200 */
[----:B------:R-:W3:Y:S05]  /*43b0*/  LDSM.16.M88.4 R144, [R205+0xc800] ;  /* 0x00c80000cd90783b */ /* 0x000eea0000000200 */
[----:B------:R-:W4:Y:S05]  /*43c0*/  LDSM.16.M88.4 R148, [R205+0xd000] ;  /* 0x00d00000cd94783b */ /* 0x000f2a0000000200 */
[----:B------:R-:W5:Y:S05]  /*43d0*/  LDSM.16.M88.4 R152, [R205+0xd800] ;  /* 0x00d80000cd98783b */ /* 0x000f6a0000000200 */
[----:B------:R-:W0:Y:S05]  /*43e0*/  LDGDEPBAR ;  /* 0x00000000000079af */ /* 0x000e2a0000000000 */
[----:B------:R-:W-:Y:S05]  /*43f0*/  LDSM.16.M88.4 R156, [R204] ;  /* 0x00000000cc9c783b */ /* 0x000fea0000000200 */
[----:B------:R-:W1:Y:S05]  /*4400*/  LDSM.16.M88.4 R160, [R203] ;  /* 0x00000000cba0783b */ /* 0x000e6a0000000200 */
[----:B------:R-:W1:Y:S05]  /*4410*/  LDSM.16.M88.4 R164, [R195] ;  /* 0x00000000c3a4783b */ /* 0x000e6a0000000200 */
[----:B------:R-:W1:Y:S01]  /*4420*/  LDSM.16.M88.4 R168, [R194] ;  /* 0x00000000c2a8783b */ /* 0x000e620000000200 */
[C---:B--2---:R-:W-:Y:S04]  /*4430*/  HMMA.16816.F32.BF16 R4, R136.reuse, R140, RZ ;  /* 0x0000008c8804723c */ /* 0x044fe800000418ff */
[----:B------:R-:W2:Y:S02]  /*4440*/  LDSM.16.M88.4 R172, [R193] ;  /* 0x00000000c1ac783b */ /* 0x000ea40000000200 */
[C---:B------:R-:W-:Y:S03]  /*4450*/  HMMA.16816.F32.BF16 R8, R136.reuse, R142, RZ ;  /* 0x0000008e8808723c */ /* 0x040fe600000418ff */
[----:B------:R-:W-:Y:S03]  /*4460*/  LDSM.16.M88.4 R176, [R202] ;  /* 0x00000000cab0783b */ /* 0x000fe60000000200 */
[C---:B---3--:R-:W-:Y:S02]  /*4470*/  HMMA.16816.F32.BF16 R12, R136.reuse, R144, RZ ;  /* 0x00000090880c723c */ /* 0x048fe400000418ff */
[----:B------:R-:W3:Y:S04]  /*4480*/  LDSM.16.M88.4 R180, [R199+0xc000] ;  /* 0x00c00000c7b4783b */ /* 0x000ee80000000200 */
[C---:B------:R-:W-:Y:S01]  /*4490*/  HMMA.16816.F32.BF16 R16, R136.reuse, R146, RZ ;  /* 0x000000928810723c */ /* 0x040fe200000418ff */
[----:B------:R-:W-:Y:S05]  /*44a0*/  LDSM.16.M88.4 R140, [R199+0xd000] ;  /* 0x00d00000c78c783b */ /* 0x000fea0000000200 */
[C---:B----4-:R-:W-:Y:S01]  /*44b0*/  HMMA.16816.F32.BF16 R20, R136.reuse, R148, RZ ;  /* 0x000000948814723c */ /* 0x050fe200000418ff */
[----:B------:R-:W-:Y:S05]  /*44c0*/  LDSM.16.M88.4 R144, [R199+0xd800] ;  /* 0x00d80000c790783b */ /* 0x000fea0000000200 */
[C---:B------:R-:W-:Y:S01]  /*44d0*/  HMMA.16816.F32.BF16 R24, R136.reuse, R150, RZ ;  /* 0x000000968818723c */ /* 0x040fe200000418ff */
[----:B------:R-:W-:Y:S05]  /*44e0*/  LDSM.16.M88.4 R148, [R201] ;  /* 0x00000000c994783b */ /* 0x000fea0000000200 */
[C---:B-----5:R-:W-:Y:S06]  /*44f0*/  HMMA.16816.F32.BF16 R28, R136.reuse, R152, RZ ;  /* 0x00000098881c723c */ /* 0x060fec00000418ff */
[----:B------:R-:W-:Y:S01]  /*4500*/  HMMA.16816.F32.BF16 R32, R136, R154, RZ ;  /* 0x0000009a8820723c */ /* 0x000fe200000418ff */
[----:B------:R-:W4:Y:S05]  /*4510*/  LDSM.16.M88.4 R136, [R199+0xc800] ;  /* 0x00c80000c788783b */ /* 0x000f2a0000000200 */
[C---:B-1----:R-:W-:Y:S01]  /*4520*/  HMMA.16816.F32.BF16 R4, R156.reuse, R160, R4 ;  /* 0x000000a09c04723c */ /* 0x042fe20000041804 */
[----:B------:R-:W1:Y:S05]  /*4530*/  LDSM.16.M88.4 R152, [R192] ;  /* 0x00000000c098783b */ /* 0x000e6a0000000200 */
[C---:B------:R-:W-:Y:S01]  /*4540*/  HMMA.16816.F32.BF16 R8, R156.reuse, R162, R8 ;  /* 0x000000a29c08723c */ /* 0x040fe20000041808 */
[----:B------:R-:W-:Y:S05]  /*4550*/  LDSM.16.M88.4 R160, [R192+0x1000] ;  /* 0x00100000c0a0783b */ /* 0x000fea0000000200 */
[C---:B------:R-:W-:Y:S06]  /*4560*/  HMMA.16816.F32.BF16 R12, R156.reuse, R164, R12 ;  /* 0x000000a49c0c723c */ /* 0x040fec000004180c */
[C---:B------:R-:W-:Y:S01]  /*4570*/  HMMA.16816.F32.BF16 R16, R156.reuse, R166, R16 ;  /* 0x000000a69c10723c */ /* 0x040fe20000041810 */
[----:B------:R-:W-:Y:S05]  /*4580*/  LDSM.16.M88.4 R164, [R192+0x1800] ;  /* 0x00180000c0a4783b */ /* 0x000fea0000000200 */
[C---:B------:R-:W-:Y:S06]  /*4590*/  HMMA.16816.F32.BF16 R20, R156.reuse, R168, R20 ;  /* 0x000000a89c14723c */ /* 0x040fec0000041814 */
[C---:B------:R-:W-:Y:S01]  /*45a0*/  HMMA.16816.F32.BF16 R24, R156.reuse, R170, R24 ;  /* 0x000000aa9c18723c */ /* 0x040fe20000041818 */
[----:B------:R-:W-:Y:S05]  /*45b0*/  LDSM.16.M88.4 R168, [R206+0x4000] ;  /* 0x00400000cea8783b */ /* 0x000fea0000000200 */
[C---:B--2---:R-:W-:Y:S06]  /*45c0*/  HMMA.16816.F32.BF16 R28, R156.reuse, R172, R28 ;  /* 0x000000ac9c1c723c */ /* 0x044fec000004181c */
[----:B------:R-:W-:Y:S01]  /*45d0*/  HMMA.16816.F32.BF16 R32, R156, R174, R32 ;  /* 0x000000ae9c20723c */ /* 0x000fe20000041820 */
[----:B------:R-:W2:Y:S05]  /*45e0*/  LDSM.16.M88.4 R156, [R192+0x800] ;  /* 0x00080000c09c783b */ /* 0x000eaa0000000200 */
[C---:B---3--:R-:W-:Y:S01]  /*45f0*/  HMMA.16816.F32.BF16 R4, R176.reuse, R180, R4 ;  /* 0x000000b4b004723c */ /* 0x048fe20000041804 */
[----:B------:R-:W3:Y:S05]  /*4600*/  LDSM.16.M88.4 R172, [R205+0xe000] ;  /* 0x00e00000cdac783b */ /* 0x000eea0000000200 */
[C---:B------:R-:W-:Y:S01]  /*4610*/  HMMA.16816.F32.BF16 R8, R176.reuse, R182, R8 ;  /* 0x000000b6b008723c */ /* 0x040fe20000041808 */
[----:B------:R-:W-:Y:S05]  /*4620*/  LDSM.16.M88.4 R180, [R191] ;  /* 0x00000000bfb4783b */ /* 0x000fea0000000200 */
[C---:B----4-:R-:W-:Y:S06]  /*4630*/  HMMA.16816.F32.BF16 R12, R176.reuse, R136, R12 ;  /* 0x00000088b00c723c */ /* 0x050fec000004180c */
[C---:B------:R-:W-:Y:S01]  /*4640*/  HMMA.16816.F32.BF16 R16, R176.reuse, R138, R16 ;  /* 0x0000008ab010723c */ /* 0x040fe20000041810 */
[----:B------:R-:W4:Y:S05]  /*4650*/  LDSM.16.M88.4 R136, [R205+0xe800] ;  /* 0x00e80000cd88783b */ /* 0x000f2a0000000200 */
[C---:B------:R-:W-:Y:S06]  /*4660*/  HMMA.16816.F32.BF16 R20, R176.reuse, R140, R20 ;  /* 0x0000008cb014723c */ /* 0x040fec0000041814 */
[C---:B------:R-:W-:Y:S01]  /*4670*/  HMMA.16816.F32.BF16 R24, R176.reuse, R142, R24 ;  /* 0x0000008eb018723c */ /* 0x040fe20000041818 */
[----:B------:R-:W5:Y:S05]  /*4680*/  LDSM.16.M88.4 R140, [R205+0xf000] ;  /* 0x00f00000cd8c783b */ /* 0x000f6a0000000200 */
[C---:B------:R-:W-:Y:S06]  /*4690*/  HMMA.16816.F32.BF16 R28, R176.reuse, R144, R28 ;  /* 0x00000090b01c723c */ /* 0x040fec000004181c */
[----:B------:R-:W-:Y:S01]  /*46a0*/  HMMA.16816.F32.BF16 R32, R176, R146, R32 ;  /* 0x00000092b020723c */ /* 0x000fe20000041820 */
[----:B------:R-:W5:Y:S05]  /*46b0*/  LDSM.16.M88.4 R144, [R205+0xf800] ;  /* 0x00f80000cd90783b */ /* 0x000f6a0000000200 */
[C---:B-1----:R-:W-:Y:S01]  /*46c0*/  HMMA.16816.F32.BF16 R4, R148.reuse, R152, R4 ;  /* 0x000000989404723c */ /* 0x042fe20000041804 */
[----:B------:R-:W1:Y:S05]  /*46d0*/  LDSM.16.M88.4 R176, [R204+0x4000] ;  /* 0x00400000ccb0783b */ /* 0x000e6a0000000200 */
[C---:B------:R-:W-:Y:S01]  /*46e0*/  HMMA.16816.F32.BF16 R8, R148.reuse, R154, R8 ;  /* 0x0000009a9408723c */ /* 0x040fe20000041808 */
[----:B------:R-:W-:Y:S05]  /*46f0*/  LDSM.16.M88.4 R152, [R189] ;  /* 0x00000000bd98783b */ /* 0x000fea0000000200 */
[C---:B--2---:R-:W-:Y:S06]  /*4700*/  HMMA.16816.F32.BF16 R12, R148.reuse, R156, R12 ;  /* 0x0000009c940c723c */ /* 0x044fec000004180c */
[C---:B------:R-:W-:Y:S01]  /*4710*/  HMMA.16816.F32.BF16 R16, R148.reuse, R158, R16 ;  /* 0x0000009e9410723c */ /* 0x040fe20000041810 */
[----:B------:R-:W-:Y:S05]  /*4720*/  LDSM.16.M88.4 R156, [R188] ;  /* 0x00000000bc9c783b */ /* 0x000fea0000000200 */
[C---:B------:R-:W-:Y:S06]  /*4730*/  HMMA.16816.F32.BF16 R20, R148.reuse, R160, R20 ;  /* 0x000000a09414723c */ /* 0x040fec0000041814 */
[C---:B------:R-:W-:Y:S01]  /*4740*/  HMMA.16816.F32.BF16 R24, R148.reuse, R162, R24 ;  /* 0x000000a29418723c */ /* 0x040fe20000041818 */
[----:B------:R-:W-:Y:S05]  /*4750*/  LDSM.16.M88.4 R160, [R202+0x4000] ;  /* 0x00400000caa0783b */ /* 0x000fea0000000200 */
[C---:B------:R-:W-:Y:S06]  /*4760*/  HMMA.16816.F32.BF16 R28, R148.reuse, R164, R28 ;  /* 0x000000a4941c723c */ /* 0x040fec000004181c */
[----:B------:R-:W-:Y:S01]  /*4770*/  HMMA.16816.F32.BF16 R32, R148, R166, R32 ;  /* 0x000000a69420723c */ /* 0x000fe20000041820 */
[----:B------:R-:W2:Y:S05]  /*4780*/  LDSM.16.M88.4 R148, [R190] ;  /* 0x00000000be94783b */ /* 0x000eaa0000000200 */
[C---:B---3--:R-:W-:Y:S01]  /*4790*/  HMMA.16816.F32.BF16 R4, R168.reuse, R172, R4 ;  /* 0x000000aca804723c */ /* 0x048fe20000041804 */
[----:B------:R-:W3:Y:S05]  /*47a0*/  LDSM.16.M88.4 R164, [R199+0xe000] ;  /* 0x00e00000c7a4783b */ /* 0x000eea0000000200 */
[C---:B------:R-:W-:Y:S01]  /*47b0*/  HMMA.16816.F32.BF16 R8, R168.reuse, R174, R8 ;  /* 0x000000aea808723c */ /* 0x040fe20000041808 */
[----:B------:R-:W-:Y:S05]  /*47c0*/  LDSM.16.M88.4 R172, [R192+0x2000] ;  /* 0x00200000c0ac783b */ /* 0x000fea0000000200 */
[C---:B----4-:R-:W-:Y:S06]  /*47d0*/  HMMA.16816.F32.BF16 R12, R168.reuse, R136, R12 ;  /* 0x00000088a80c723c */ /* 0x050fec000004180c */
[C---:B------:R-:W-:Y:S01]  /*47e0*/  HMMA.16816.F32.BF16 R16, R168.reuse, R138, R16 ;  /* 0x0000008aa810723c */ /* 0x040fe20000041810 */
[----:B------:R-:W4:Y:S05]  /*47f0*/  LDSM.16.M88.4 R136, [R199+0xe800] ;  /* 0x00e80000c788783b */ /* 0x000f2a0000000200 */
[C---:B-----5:R-:W-:Y:S06]  /*4800*/  HMMA.16816.F32.BF16 R20, R168.reuse, R140, R20 ;  /* 0x0000008ca814723c */ /* 0x060fec0000041814 */
        /* <DEDUP_REMOVED lines=8> */
[----:B------:R-:W-:Y:S05]  /*4890*/  LDSM.16.M88.4 R180, [R205+0x10000] ;  /* 0x01000000cdb4783b */ /* 0x000fea0000000200 */
[C---:B--2---:R-:W-:Y:S06]  /*48a0*/  HMMA.16816.F32.BF16 R12, R176.reuse, R148, R12 ;  /* 0x00000094b00c723c */ /* 0x044fec000004180c */
[C---:B------:R-:W-:Y:S01]  /*48b0*/  HMMA.16816.F32.BF16 R16, R176.reuse, R150, R16 ;  /* 0x00000096b010723c */ /* 0x040fe20000041810 */
[----:B------:R-:W2:Y:S05]  /*48c0*/  LDSM.16.M88.4 R148, [R192+0x2800] ;  /* 0x00280000c094783b */ /* 0x000eaa0000000200 */
[C---:B------:R-:W-:Y:S06]  /*48d0*/  HMMA.16816.F32.BF16 R20, R176.reuse, R152, R20 ;  /* 0x00000098b014723c */ /* 0x040fec0000041814 */
[C---:B------:R-:W-:Y:S01]  /*48e0*/  HMMA.16816.F32.BF16 R24, R176.reuse, R154, R24 ;  /* 0x0000009ab018723c */ /* 0x040fe20000041818 */
[----:B------:R-:W2:Y:S05]  /*48f0*/  LDSM.16.M88.4 R152, [R192+0x3000] ;  /* 0x00300000c098783b */ /* 0x000eaa0000000200 */
[C---:B------:R-:W-:Y:S06]  /*4900*/  HMMA.16816.F32.BF16 R28, R176.reuse, R156, R28 ;  /* 0x0000009cb01c723c */ /* 0x040fec000004181c */
        /* <DEDUP_REMOVED lines=21> */
[----:B------:R-:W2:Y:S05]  /*4a60*/  LDSM.16.M88.4 R148, [R186] ;  /* 0x00000000ba94783b */ /* 0x000eaa0000000200 */
[C---:B------:R-:W-:Y:S06]  /*4a70*/  HMMA.16816.F32.BF16 R20, R168.reuse, R152, R20 ;  /* 0x00000098a814723c */ /* 0x040fec0000041814 */
[C---:B------:R-:W-:Y:S01]  /*4a80*/  HMMA.16816.F32.BF16 R24, R168.reuse, R154, R24 ;  /* 0x0000009aa818723c */ /* 0x040fe20000041818 */
[----:B------:R-:W2:Y:S05]  /*4a90*/  LDSM.16.M88.4 R152, [R185] ;  /* 0x00000000b998783b */ /* 0x000eaa0000000200 */
        /* <DEDUP_REMOVED lines=16> */
[----:B------:R-:W5:Y:S01]  /*4ba0*/  LDSM.16.M88.4 R176, [R201+0x8000] ;  /* 0x00800000c9b0783b */ /* 0x000f620000000200 */
[C---:B-1----:R-:W-:Y:S06]  /*4bb0*/  HMMA.16816.F32.BF16 R4, R160.reuse, R164, R4 ;  /* 0x000000a4a004723c */ /* 0x042fec0000041804 */
[C---:B------:R-:W-:Y:S06]  /*4bc0*/  HMMA.16816.F32.BF16 R8, R160.reuse, R166, R8 ;  /* 0x000000a6a008723c */ /* 0x040fec0000041808 */
[C---:B--2---:R-:W-:Y:S06]  /*4bd0*/  HMMA.16816.F32.BF16 R12, R160.reuse, R148, R12 ;  /* 0x00000094a00c723c */ /* 0x044fec000004180c */
[C---:B------:R-:W-:Y:S06]  /*4be0*/  HMMA.16816.F32.BF16 R16, R160.reuse, R150, R16 ;  /* 0x00000096a010723c */ /* 0x040fec0000041810 */
[C---:B------:R-:W-:Y:S06]  /*4bf0*/  HMMA.16816.F32.BF16 R20, R160.reuse, R152, R20 ;  /* 0x00000098a014723c */ /* 0x040fec0000041814 */
[C---:B------:R-:W-:Y:S06]  /*4c00*/  HMMA.16816.F32.BF16 R24, R160.reuse, R154, R24 ;  /* 0x0000009aa018723c */ /* 0x040fec0000041818 */
[C---:B------:R-:W-:Y:S06]  /*4c10*/  HMMA.16816.F32.BF16 R28, R160.reuse, R156, R28 ;  /* 0x0000009ca01c723c */ /* 0x040fec000004181c */
[----:B------:R-:W-:Y:S06]  /*4c20*/  HMMA.16816.F32.BF16 R32, R160, R158, R32 ;  /* 0x0000009ea020723c */ /* 0x000fec0000041820 */
[C---:B---3--:R-:W-:Y:S06]  /*4c30*/  HMMA.16816.F32.BF16 R4, R168.reuse, R172, R4 ;  /* 0x000000aca804723c */ /* 0x048fec0000041804 */
[C---:B------:R-:W-:Y:S06]  /*4c40*/  HMMA.16816.F32.BF16 R8, R168.reuse, R174, R8 ;  /* 0x000000aea808723c */ /* 0x040fec0000041808 */
[C---:B----4-:R-:W-:Y:S06]  /*4c50*/  HMMA.16816.F32.BF16 R12, R168.reuse, R136, R12 ;  /* 0x00000088a80c723c */ /* 0x050fec000004180c */
[C---:B------:R-:W-:Y:S01]  /*4c60*/  HMMA.16816.F32.BF16 R16, R168.reuse, R138, R16 ;  /* 0x0000008aa810723c */ /* 0x040fe20000041810 */
[----:B------:R-:W1:Y:S05]  /*4c70*/  LDSM.16.M88.4 R136, [R192+0x4800] ;  /* 0x00480000c088783b */ /* 0x000e6a0000000200 */
[C---:B-----5:R-:W-:Y:S06]  /*4c80*/  HMMA.16816.F32.BF16 R20, R168.reuse, R140, R20 ;  /* 0x0000008ca814723c */ /* 0x060fec0000041814 */
[C---:B------:R-:W-:Y:S01]  /*4c90*/  HMMA.16816.F32.BF16 R24, R168.reuse, R142, R24 ;  /* 0x0000008ea818723c */ /* 0x040fe20000041818 */
[----:B------:R-:W2:Y:S05]  /*4ca0*/  LDSM.16.M88.4 R140, [R192+0x5000] ;  /* 0x00500000c08c783b */ /* 0x000eaa0000000200 */
[C---:B------:R-:W-:Y:S06]  /*4cb0*/  HMMA.16816.F32.BF16 R28, R168.reuse, R144, R28 ;  /* 0x00000090a81c723c */ /* 0x040fec000004181c */
[----:B------:R-:W-:Y:S06]  /*4cc0*/  HMMA.16816.F32.BF16 R32, R168, R146, R32 ;  /* 0x00000092a820723c */ /* 0x000fec0000041820 */
[C---:B------:R-:W-:Y:S06]  /*4cd0*/  HMMA.16816.F32.BF16 R4, R176.reuse, R180, R4 ;  /* 0x000000b4b004723c */ /* 0x040fec0000041804 */
[C---:B------:R-:W-:Y:S06]  /*4ce0*/  HMMA.16816.F32.BF16 R8, R176.reuse, R182, R8 ;  /* 0x000000b6b008723c */ /* 0x040fec0000041808 */
[C---:B-1----:R-:W-:Y:S06]  /*4cf0*/  HMMA.16816.F32.BF16 R12, R176.reuse, R136, R12 ;  /* 0x00000088b00c723c */ /* 0x042fec000004180c */
[C---:B------:R-:W-:Y:S01]  /*4d00*/  HMMA.16816.F32.BF16 R16, R176.reuse, R138, R16 ;  /* 0x0000008ab010723c */ /* 0x040fe20000041810 */
[----:B------:R-:W1:Y:S01]  /*4d10*/  LDSM.16.M88.4 R136, [R192+0x5800] ;  /* 0x00580000c088783b */ /* 0x000e620000000200 */
[----:B------:R-:W-:Y:S04]  /*4d20*/  DEPBAR.LE SB0, 0x0 ;  /* 0x000080000000791a */ /* 0x000fe80000000000 */
[----:B------:R-:W-:Y:S01]  /*4d30*/  BAR.SYNC.DEFER_BLOCKING 0x0 ;  /* 0x0000000000007b1d */ /* 0x000fe20000010000 */
[C---:B--2---:R-:W-:Y:S05]  /*4d40*/  HMMA.16816.F32.BF16 R20, R176.reuse, R140, R20 ;  /* 0x0000008cb014723c */ /* 0x044fea0000041814 */
[----:B------:R-:W-:Y:S01]  /*4d50*/  FMUL.FTZ R252, R4, UR5 ;  /* 0x0000000504fc7c20 */ /* 0x000fe20008410000 */
[----:B------:R-:W-:Y:S01]  /*4d60*/  FMUL.FTZ R3, R9, UR5 ;  /* 0x0000000509037c20 */ /* 0x000fe20008410000 */
[----:B------:R-:W-:Y:S01]  /*4d70*/  FMUL.FTZ R249, R6, UR5 ;  /* 0x0000000506f97c20 */ /* 0x000fe20008410000 */
[----:B------:R-:W-:Y:S01]  /*4d80*/  FMUL.FTZ R250, R5, UR5 ;  /* 0x0000000505fa7c20 */ /* 0x000fe20008410000 */
[C---:B------:R-:W-:Y:S02]  /*4d90*/  HMMA.16816.F32.BF16 R24, R176.reuse, R142, R24 ;  /* 0x0000008eb018723c */ /* 0x040fe40000041818 */
[----:B------:R-:W2:Y:S01]  /*4da0*/  MUFU.TANH R252, R252 ;  /* 0x000000fc00fc7308 */ /* 0x000ea20000002400 */
[----:B------:R-:W-:Y:S01]  /*4db0*/  FMUL.FTZ R248, R10, UR5 ;  /* 0x000000050af87c20 */ /* 0x000fe20008410000 */
[----:B------:R-:W-:Y:S01]  /*4dc0*/  FMUL.FTZ R2, R11, UR5 ;  /* 0x000000050b027c20 */ /* 0x000fe20008410000 */
[----:B------:R-:W-:Y:S01]  /*4dd0*/  FMUL.FTZ R251, R7, UR5 ;  /* 0x0000000507fb7c20 */ /* 0x000fe20008410000 */
[----:B------:R-:W-:Y:S01]  /*4de0*/  FMUL.FTZ R132, R8, UR5 ;  /* 0x0000000508847c20 */ /* 0x000fe20008410000 */
[----:B------:R-:W-:Y:S01]  /*4df0*/  FMUL.FTZ R246, R12, UR5 ;  /* 0x000000050cf67c20 */ /* 0x000fe20008410000 */
[----:B------:R-:W-:Y:S04]  /*4e00*/  FMUL.FTZ R247, R14, UR5 ;  /* 0x000000050ef77c20 */ /* 0x000fe80008410000 */
[----:B------:R2:W-:Y:S01]  /*4e10*/  MUFU.TANH R10, R3 ;  /* 0x00000003000a7308 */ /* 0x0005e20000002400 */
[----:B------:R-:W-:Y:S01]  /*4e20*/  FMUL.FTZ R244, R13, UR5 ;  /* 0x000000050df47c20 */ /* 0x000fe20008410000 */
[----:B------:R-:W-:Y:S01]  /*4e30*/  FMUL.FTZ R245, R15, UR5 ;  /* 0x000000050ff57c20 */ /* 0x000fe20008410000 */
[----:B------:R-:W-:Y:S01]  /*4e40*/  FMUL.FTZ R242, R16, UR5 ;  /* 0x0000000510f27c20 */ /* 0x000fe20008410000 */
[----:B------:R-:W-:Y:S01]  /*4e50*/  FMUL.FTZ R243, R18, UR5 ;  /* 0x0000000512f37c20 */ /* 0x000fe20008410000 */
[----:B------:R-:W-:Y:S01]  /*4e60*/  FMUL.FTZ R240, R17, UR5 ;  /* 0x0000000511f07c20 */ /* 0x000fe20008410000 */
[----:B------:R-:W-:Y:S01]  /*4e70*/  FMUL.FTZ R241, R19, UR5 ;  /* 0x0000000513f17c20 */ /* 0x000fe20008410000 */
[----:B------:R-:W-:Y:S03]  /*4e80*/  FMUL.FTZ R238, R20, UR5 ;  /* 0x0000000514ee7c20 */ /* 0x000fe60008410000 */
[----:B------:R-:W-:Y:S01]  /*4e90*/  MUFU.TANH R249, R249 ;  /* 0x000000f900f97308 */ /* 0x000fe20000002400 */
[----:B------:R-:W-:Y:S01]  /*4ea0*/  FMUL.FTZ R237, R22, UR5 ;  /* 0x0000000516ed7c20 */ /* 0x000fe20008410000 */
[----:B------:R-:W-:Y:S01]  /*4eb0*/  FMUL.FTZ R236, R21, UR5 ;  /* 0x0000000515ec7c20 */ /* 0x000fe20008410000 */
[----:B------:R-:W-:Y:S01]  /*4ec0*/  FMUL.FTZ R239, R23, UR5 ;  /* 0x0000000517ef7c20 */ /* 0x000fe20008410000 */
[----:B------:R-:W-:Y:S01]  /*4ed0*/  FMUL.FTZ R234, R24, UR5 ;  /* 0x0000000518ea7c20 */ /* 0x000fe20008410000 */
[C---:B-1----:R-:W-:Y:S05]  /*4ee0*/  HMMA.16816.F32.BF16 R28, R176.reuse, R136, R28 ;  /* 0x00000088b01c723c */ /* 0x042fea000004181c */
[----:B------:R-:W1:Y:S01]  /*4ef0*/  MUFU.TANH R250, R250 ;  /* 0x000000fa00fa7308 */ /* 0x000e620000002400 */
[----:B--2---:R-:W-:Y:S01]  /*4f00*/  FMNMX.FTZ R3, R252, R135, !PT ;  /* 0x00000087fc037209 */ /* 0x004fe20007810000 */
[----:B------:R-:W-:Y:S01]  /*4f10*/  FMUL.FTZ R235, R26, UR5 ;  /* 0x000000051aeb7c20 */ /* 0x000fe20008410000 */
[----:B------:R-:W-:Y:S01]  /*4f20*/  FMUL.FTZ R232, R25, UR5 ;  /* 0x0000000519e87c20 */ /* 0x000fe20008410000 */
[----:B------:R-:W-:Y:S06]  /*4f30*/  HMMA.16816.F32.BF16 R32, R176, R138, R32 ;  /* 0x0000008ab020723c */ /* 0x000fec0000041820 */
[----:B------:R2:W-:Y:S01]  /*4f40*/  MUFU.TANH R9, R2 ;  /* 0x0000000200097308 */ /* 0x0005e20000002400 */
[----:B------:R-:W-:Y:S09]  /*4f50*/  FMUL.FTZ R233, R27, UR5 ;  /* 0x000000051be97c20 */ /* 0x000ff20008410000 */
[----:B------:R-:W3:Y:S01]  /*4f60*/  MUFU.TANH R251, R251 ;  /* 0x000000fb00fb7308 */ /* 0x000ee20000002400 */
[----:B-1----:R-:W-:Y:S01]  /*4f70*/  FMNMX.FTZ R3, R250, R3, !PT ;  /* 0x00000003fa037209 */ /* 0x002fe20007810000 */
[----:B------:R-:W-:Y:S08]  /*4f80*/  FMUL.FTZ R228, R28, UR5 ;  /* 0x000000051ce47c20 */ /* 0x000ff00008410000 */
[----:B------:R-:W1:Y:S01]  /*4f90*/  MUFU.TANH R162, R132 ;  /* 0x0000008400a27308 */ /* 0x000e620000002400 */
[----:B--2---:R-:W-:Y:S01]  /*4fa0*/  FMNMX.FTZ R2, R249, R0, !PT ;  /* 0x00000000f9027209 */ /* 0x004fe20007810000 */
[----:B------:R-:W-:Y:S01]  /*4fb0*/  FMUL.FTZ R231, R30, UR5 ;  /* 0x000000051ee77c20 */ /* 0x000fe20008410000 */
[----:B------:R-:W-:Y:S01]  /*4fc0*/  FMUL.FTZ R230, R29, UR5 ;  /* 0x000000051de67c20 */ /* 0x000fe20008410000 */
[----:B------:R-:W-:Y:S01]  /*4fd0*/  FMUL.FTZ R229, R31, UR5 ;  /* 0x000000051fe57c20 */ /* 0x000fe20008410000 */
[----:B------:R-:W-:Y:S01]  /*4fe0*/  FMUL.FTZ R226, R32, UR5 ;  /* 0x0000000520e27c20 */ /* 0x000fe20008410000 */
[----:B------:R-:W-:Y:S01]  /*4ff0*/  FMUL.FTZ R134, R34, UR5 ;  /* 0x0000000522867c20 */ /* 0x000fe20008410000 */
[----:B------:R-:W-:Y:S03]  /*5000*/  FMUL.FTZ R224, R33, UR5 ;  /* 0x0000000521e07c20 */ /* 0x000fe60008410000 */
[----:B------:R-:W2:Y:S01]  /*5010*/  MUFU.TANH R248, R248 ;  /* 0x000000f800f87308 */ /* 0x000ea20000002400 */
[----:B---3--:R-:W-:Y:S01]  /*5020*/  FMNMX.FTZ R133, R251, R2, !PT ;  /* 0x00000002fb857209 */ /* 0x008fe20007810000 */
[----:B------:R-:W-:Y:S08]  /*5030*/  FMUL.FTZ R35, R35, UR5 ;  /* 0x0000000523237c20 */ /* 0x000ff00008410000 */
[----:B------:R-:W3:Y:S01]  /*5040*/  MUFU.TANH R246, R246 ;  /* 0x000000f600f67308 */ /* 0x000ee20000002400 */
[----:B-1----:R-:W-:Y:S04]  /*5050*/  FMNMX.FTZ R3, R162, R3, !PT ;  /* 0x00000003a2037209 */ /* 0x002fe80007810000 */
[----:B------:R-:W-:Y:S05]  /*5060*/  FMNMX.FTZ R3, R10, R3, !PT ;  /* 0x000000030a037209 */ /* 0x000fea0007810000 */
[----:B------:R-:W1:Y:S01]  /*5070*/  MUFU.TANH R247, R247 ;  /* 0x000000f700f77308 */ /* 0x000e620000002400 */
[----:B--2---:R-:W-:Y:S04]  /*5080*/  FMNMX.FTZ R2, R248, R133, !PT ;  /* 0x00000085f8027209 */ /* 0x004fe80007810000 */
[----:B------:R-:W-:Y:S05]  /*5090*/  FMNMX.FTZ R2, R9, R2, !PT ;  /* 0x0000000209027209 */ /* 0x000fea0007810000 */
[----:B------:R-:W2:Y:S01]  /*50a0*/  MUFU.TANH R244, R244 ;  /* 0x000000f400f47308 */ /* 0x000ea20000002400 */
[----:B---3--:R-:W-:Y:S09]  /*50b0*/  FMNMX.FTZ R3, R246, R3, !PT ;  /* 0x00000003f6037209 */ /* 0x008ff20007810000 */
[----:B------:R-:W3:Y:S01]  /*50c0*/  MUFU.TANH R245, R245 ;  /* 0x000000f500f57308 */ /* 0x000ee20000002400 */
[----:B-1----:R-:W-:Y:S09]  /*50d0*/  FMNMX.FTZ R2, R247, R2, !PT ;  /* 0x00000002f7027209 */ /* 0x002ff20007810000 */
[----:B------:R-:W1:Y:S01]  /*50e0*/  MUFU.TANH R242, R242 ;  /* 0x000000f200f27308 */ /* 0x000e620000002400 */
[----:B--2---:R-:W-:Y:S09]  /*50f0*/  FMNMX.FTZ R3, R244, R3, !PT ;  /* 0x00000003f4037209 */ /* 0x004ff20007810000 */
        /* <DEDUP_REMOVED lines=36> */
[----:B------:R2:W4:Y:S01]  /*5340*/  MUFU.TANH R133, R35 ;  /* 0x0000002300857308 */ /* 0x0005220000002400 */
[----:B---3--:R-:W-:Y:S02]  /*5350*/  FMNMX.FTZ R2, R134, R3, !PT ;  /* 0x0000000386027209 */ /* 0x008fe40007810000 */
[----:B-1----:R-:W-:Y:S01]  /*5360*/  FMNMX.FTZ R13, R224, R132, !PT ;  /* 0x00000084e00d7209 */ /* 0x002fe20007810000 */
[----:B------:R-:W-:Y:S06]  /*5370*/  @P0 BRA `(.L_x_44) ;  /* 0xffffffec004c0947 */ /* 0x000fec000383ffff */
.L_x_43:
[----:B-1----:R-:W1:Y:S01]  /*5380*/  SHFL.BFLY PT, R6, R13, 0x2, 0x1f ;  /* 0x0c401f000d067f89 */ /* 0x002e6200000e0000 */
[----:B----4-:R-:W-:Y:S02]  /*5390*/  FMNMX.FTZ R7, R133, R2, !PT ;  /* 0x0000000285077209 */ /* 0x010fe40007810000 */
[----:B------:R-:W-:Y:S05]  /*53a0*/  IADD3 R223, R223, -0x1, RZ ;  /* 0xffffffffdfdf7810 */ /* 0x000fea0007ffe0ff */
[----:B------:R-:W-:Y:S08]  /*53b0*/  LDSM.16.MT88.4 R16, [R200+0x12000] ;  /* 0x01200000c810783b */ /* 0x000ff00000004200 */
[----:B------:R-:W3:Y:S08]  /*53c0*/  SHFL.BFLY PT, R2, R7, 0x2, 0x1f ;  /* 0x0c401f0007027f89 */ /* 0x000ef000000e0000 */
[----:B------:R-:W-:Y:S08]  /*53d0*/  LDSM.16.MT88.4 R24, [R198+0x12000] ;  /* 0x01200000c618783b */ /* 0x000ff00000004200 */
[----:B--2---:R-:W-:Y:S08]  /*53e0*/  LDSM.16.MT88.4 R32, [R197+0x12000] ;  /* 0x01200000c520783b */ /* 0x004ff00000004200 */
[----:B------:R-:W-:Y:S08]  /*53f0*/  LDSM.16.MT88.4 R136, [R196+0x12000] ;  /* 0x01200000c488783b */ /* 0x000ff00000004200 */
[----:B------:R-:W-:Y:S08]  /*5400*/  LDSM.16.MT88.4 R140, [R197+0x14800] ;  /* 0x01480000c58c783b */ /* 0x000ff00000004200 */
[----:B------:R-:W-:Y:S08]  /*5410*/  LDSM.16.MT88.4 R148, [R198+0x15800] ;  /* 0x01580000c694783b */ /* 0x000ff00000004200 */
[----:B------:R-:W-:Y:S08]  /*5420*/  LDSM.16.MT88.4 R152, [R197+0x15800] ;  /* 0x01580000c598783b */ /* 0x000ff00000004200 */
[----:B------:R-:W-:Y:S01]  /*5430*/  LDSM.16.MT88.4 R156, [R196+0x15800] ;  /* 0x01580000c49c783b */ /* 0x000fe20000004200 */
[----:B-1----:R-:W-:Y:S02]  /*5440*/  FMNMX.FTZ R11, R13, R6, !PT ;  /* 0x000000060d0b7209 */ /* 0x002fe40007810000 */
[----:B---3--:R-:W-:Y:S05]  /*5450*/  FMNMX.FTZ R4, R7, R2, !PT ;  /* 0x0000000207047209 */ /* 0x008fea0007810000 */
[----:B------:R-:W1:Y:S08]  /*5460*/  SHFL.BFLY PT, R132, R11, 0x1, 0x1f ;  /* 0x0c201f000b847f89 */ /* 0x000e7000000e0000 */
[----:B------:R-:W2:Y:S01]  /*5470*/  SHFL.BFLY PT, R3, R4, 0x1, 0x1f ;  /* 0x0c201f0004037f89 */ /* 0x000ea200000e0000 */
[----:B-1----:R-:W-:Y:S02]  /*5480*/  FMNMX.FTZ R132, R11, R132, !PT ;  /* 0x000000840b847209 */ /* 0x002fe40007810000 */
[----:B--2---:R-:W-:Y:S03]  /*5490*/  FMNMX.FTZ R3, R4, R3, !PT ;  /* 0x0000000304037209 */ /* 0x004fe60007810000 */
[C---:B------:R-:W-:Y:S01]  /*54a0*/  FMUL.FTZ R145, R132.reuse, UR4 ;  /* 0x0000000484917c20 */ /* 0x040fe20008410000 */
[C---:B------:R-:W-:Y:S01]  /*54b0*/  FSETP.NEU.FTZ.AND P1, PT, R132.reuse, -INF , PT ;  /* 0xff8000008400780b */ /* 0x040fe20003f3d000 */
[----:B------:R-:W-:Y:S01]  /*54c0*/  FADD.FTZ R2, -R132, R135 ;  /* 0x0000008784027221 */ /* 0x000fe20000010100 */
[----:B------:R-:W-:Y:S02]  /*54d0*/  FMUL.FTZ R144, R3, UR4 ;  /* 0x0000000403907c20 */ /* 0x000fe40008410000 */
[----:B------:R-:W-:Y:S01]  /*54e0*/  FSEL R145, R145, RZ, P1 ;  /* 0x000000ff91917208 */ /* 0x000fe20000800000 */
[C---:B------:R-:W-:Y:S01]  /*54f0*/  FADD.FTZ R0, -R3.reuse, R0 ;  /* 0x0000000003007221 */ /* 0x040fe20000010100 */
[----:B------:R-:W-:Y:S01]  /*5500*/  FSETP.NEU.FTZ.AND P1, PT, R3, -INF , PT ;  /* 0xff8000000300780b */ /* 0x000fe20003f3d000 */
[----:B------:R-:W-:Y:S02]  /*5510*/  FMUL.FTZ R5, R2, UR4 ;  /* 0x0000000402057c20 */ /* 0x000fe40008410000 */
[--C-:B------:R-:W-:Y:S01]  /*5520*/  FFMA.FTZ R167, R162, UR4, -R145.reuse ;  /* 0x00000004a2a77c23 */ /* 0x100fe20008010891 */
[----:B------:R-:W-:Y:S01]  /*5530*/  FSEL R144, R144, RZ, P1 ;  /* 0x000000ff90907208 */ /* 0x000fe20000800000 */
[--C-:B------:R-:W-:Y:S01]  /*5540*/  FFMA.FTZ R171, R252, UR4, -R145.reuse ;  /* 0x00000004fcab7c23 */ /* 0x100fe20008010891 */
[--C-:B------:R-:W-:Y:S01]  /*5550*/  FFMA.FTZ R168, R250, UR4, -R145.reuse ;  /* 0x00000004faa87c23 */ /* 0x100fe20008010891 */
[--C-:B------:R-:W-:Y:S01]  /*5560*/  FFMA.FTZ R166, R10, UR4, -R145.reuse ;  /* 0x000000040aa67c23 */ /* 0x100fe20008010891 */
[----:B------:R-:W-:Y:S01]  /*5570*/  FMUL.FTZ R6, R0, UR4 ;  /* 0x0000000400067c20 */ /* 0x000fe20008410000 */
[--C-:B------:R-:W-:Y:S01]  /*5580*/  FFMA.FTZ R169, R249, UR4, -R144.reuse ;  /* 0x00000004f9a97c23 */ /* 0x100fe20008010890 */
[--C-:B------:R-:W-:Y:S01]  /*5590*/  FFMA.FTZ R165, R251, UR4, -R144.reuse ;  /* 0x00000004fba57c23 */ /* 0x100fe20008010890 */
[--C-:B------:R-:W-:Y:S01]  /*55a0*/  FFMA.FTZ R164, R248, UR4, -R144.reuse ;  /* 0x00000004f8a47c23 */ /* 0x100fe20008010890 */
[--C-:B------:R-:W-:Y:S01]  /*55b0*/  FFMA.FTZ R135, R9, UR4, -R144.reuse ;  /* 0x0000000409877c23 */ /* 0x100fe20008010890 */
[----:B------:R-:W1:Y:S01]  /*55c0*/  MUFU.EX2 R2, R5 ;  /* 0x0000000500027308 */ /* 0x000e620000000800 */
[----:B------:R-:W-:Y:S01]  /*55d0*/  LDSM.16.MT88.4 R160, [R200+0x17800] ;  /* 0x01780000c8a0783b */ /* 0x000fe20000004200 */
[--C-:B------:R-:W-:Y:S01]  /*55e0*/  FFMA.FTZ R172, R247, UR4, -R144.reuse ;  /* 0x00000004f7ac7c23 */ /* 0x100fe20008010890 */
[--C-:B------:R-:W-:Y:S01]  /*55f0*/  FFMA.FTZ R175, R245, UR4, -R144.reuse ;  /* 0x00000004f5af7c23 */ /* 0x100fe20008010890 */
[--C-:B------:R-:W-:Y:S01]  /*5600*/  FFMA.FTZ R176, R243, UR4, -R144.reuse ;  /* 0x00000004f3b07c23 */ /* 0x100fe20008010890 */
[--C-:B------:R-:W-:Y:S01]  /*5610*/  FFMA.FTZ R179, R241, UR4, -R144.reuse ;  /* 0x00000004f1b37c23 */ /* 0x100fe20008010890 */
[--C-:B------:R-:W-:Y:S01]  /*5620*/  FFMA.FTZ R180, R237, UR4, -R144.reuse ;  /* 0x00000004edb47c23 */ /* 0x100fe20008010890 */
[--C-:B------:R-:W-:Y:S03]  /*5630*/  FFMA.FTZ R183, R239, UR4, -R144.reuse ;  /* 0x00000004efb77c23 */ /* 0x100fe60008010890 */
[----:B------:R-:W2:Y:S01]  /*5640*/  MUFU.EX2 R0, R6 ;  /* 0x0000000600007308 */ /* 0x000ea20000000800 */
[--C-:B------:R-:W-:Y:S01]  /*5650*/  FFMA.FTZ R233, R233, UR4, -R144.reuse ;  /* 0x00000004e9e97c23 */ /* 0x100fe20008010890 */
[--C-:B------:R-:W-:Y:S01]  /*5660*/  FFMA.FTZ R229, R229, UR4, -R144.reuse ;  /* 0x00000004e5e57c23 */ /* 0x100fe20008010890 */
[--C-:B------:R-:W-:Y:S01]  /*5670*/  FFMA.FTZ R134, R134, UR4, -R144.reuse ;  /* 0x0000000486867c23 */ /* 0x100fe20008010890 */
[--C-:B------:R-:W-:Y:S01]  /*5680*/  FFMA.FTZ R133, R133, UR4, -R144.reuse ;  /* 0x0000000485857c23 */ /* 0x100fe20008010890 */
[--C-:B------:R-:W-:Y:S01]  /*5690*/  FFMA.FTZ R170, R246, UR4, -R145.reuse ;  /* 0x00000004f6aa7c23 */ /* 0x100fe20008010891 */
[--C-:B------:R-:W-:Y:S01]  /*56a0*/  FFMA.FTZ R173, R244, UR4, -R145.reuse ;  /* 0x00000004f4ad7c23 */ /* 0x100fe20008010891 */
[--C-:B------:R-:W-:Y:S03]  /*56b0*/  FFMA.FTZ R174, R242, UR4, -R145.reuse ;  /* 0x00000004f2ae7c23 */ /* 0x100fe60008010891 */
[----:B------:R-:W-:Y:S01]  /*56c0*/  MUFU.EX2 R171, R171 ;  /* 0x000000ab00ab7308 */ /* 0x000fe20000000800 */
[C---:B-1----:R-:W-:Y:S01]  /*56d0*/  FMUL.FTZ R4, R2.reuse, R128 ;  /* 0x0000008002047220 */ /* 0x042fe20000410000 */
[C---:B------:R-:W-:Y:S01]  /*56e0*/  FMUL.FTZ R5, R2.reuse, R129 ;  /* 0x0000008102057220 */ /* 0x040fe20000410000 */
[C---:B------:R-:W-:Y:S01]  /*56f0*/  FMUL.FTZ R8, R2.reuse, R124 ;  /* 0x0000007c02087220 */ /* 0x040fe20000410000 */
[C---:B------:R-:W-:Y:S01]  /*5700*/  FMUL.FTZ R9, R2.reuse, R125 ;  /* 0x0000007d02097220 */ /* 0x040fe20000410000 */
[C---:B------:R-:W-:Y:S01]  /*5710*/  FMUL.FTZ R12, R2.reuse, R120 ;  /* 0x00000078020c7220 */ /* 0x040fe20000410000 */
[C---:B------:R-:W-:Y:S01]  /*5720*/  FMUL.FTZ R13, R2.reuse, R121 ;  /* 0x00000079020d7220 */ /* 0x040fe20000410000 */
[----:B------:R-:W-:Y:S03]  /*5730*/  FMUL.FTZ R20, R2, R112 ;  /* 0x0000007002147220 */ /* 0x000fe60000410000 */
[----:B------:R-:W1:Y:S01]  /*5740*/  MUFU.EX2 R168, R168 ;  /* 0x000000a800a87308 */ /* 0x000e620000000800 */
[C---:B--2---:R-:W-:Y:S01]  /*5750*/  FMUL.FTZ R6, R0.reuse, R130 ;  /* 0x0000008200067220 */ /* 0x044fe20000410000 */
[C---:B------:R-:W-:Y:S01]  /*5760*/  FMUL.FTZ R7, R0.reuse, R131 ;  /* 0x0000008300077220 */ /* 0x040fe20000410000 */
[C---:B------:R-:W-:Y:S01]  /*5770*/  FMUL.FTZ R10, R0.reuse, R126 ;  /* 0x0000007e000a7220 */ /* 0x040fe20000410000 */
[C---:B------:R-:W-:Y:S01]  /*5780*/  FMUL.FTZ R11, R0.reuse, R127 ;  /* 0x0000007f000b7220 */ /* 0x040fe20000410000 */
[C---:B------:R-:W-:Y:S01]  /*5790*/  FMUL.FTZ R14, R0.reuse, R122 ;  /* 0x0000007a000e7220 */ /* 0x040fe20000410000 */
[----:B------:R-:W-:Y:S01]  /*57a0*/  FMUL.FTZ R15, R0, R123 ;  /* 0x0000007b000f7220 */ /* 0x000fe20000410000 */
[----:B------:R-:W-:Y:S03]  /*57b0*/  FMUL.FTZ R21, R2, R113 ;  /* 0x0000007102157220 */ /* 0x000fe60000410000 */
[----:B------:R-:W-:Y:S01]  /*57c0*/  MUFU.EX2 R169, R169 ;  /* 0x000000a900a97308 */ /* 0x000fe20000000800 */
[----:B------:R-:W2:Y:S01]  /*57d0*/  LDSM.16.MT88.4 R120, [R200+0x14000] ;  /* 0x01400000c878783b */ /* 0x000ea20000004200 */
[C---:B------:R-:W-:Y:S01]  /*57e0*/  FMUL.FTZ R22, R0.reuse, R114 ;  /* 0x0000007200167220 */ /* 0x040fe20000410000 */
[----:B------:R-:W-:Y:S01]  /*57f0*/  FMUL.FTZ R23, R0, R115 ;  /* 0x0000007300177220 */ /* 0x000fe20000410000 */
[C---:B------:R-:W-:Y:S01]  /*5800*/  FMUL.FTZ R28, R2.reuse, R104 ;  /* 0x00000068021c7220 */ /* 0x040fe20000410000 */
[----:B------:R-:W-:Y:S01]  /*5810*/  FMUL.FTZ R29, R2, R105 ;  /* 0x00000069021d7220 */ /* 0x000fe20000410000 */
[C---:B------:R-:W-:Y:S01]  /*5820*/  FMUL.FTZ R30, R0.reuse, R106 ;  /* 0x0000006a001e7220 */ /* 0x040fe20000410000 */
[----:B------:R-:W-:Y:S03]  /*5830*/  FMUL.FTZ R31, R0, R107 ;  /* 0x0000006b001f7220 */ /* 0x000fe60000410000 */
[----:B------:R-:W3:Y:S01]  /*5840*/  MUFU.EX2 R165, R165 ;  /* 0x000000a500a57308 */ /* 0x000ee20000000800 */
[----:B-1----:R-:W-:Y:S01]  /*5850*/  F2FP.BF16.F32.PACK_AB R128, R168, R171 ;  /* 0x000000aba880723e */ /* 0x002fe200000010ff */
[----:B------:R-:W1:Y:S01]  /*5860*/  LDSM.16.MT88.4 R104, [R198+0x14000] ;  /* 0x01400000c668783b */ /* 0x000e620000004200 */
[C---:B------:R-:W-:Y:S01]  /*5870*/  FMUL.FTZ R36, R2.reuse, R36 ;  /* 0x0000002402247220 */ /* 0x040fe20000410000 */
[----:B------:R-:W-:Y:S01]  /*5880*/  FMUL.FTZ R37, R2, R37 ;  /* 0x0000002502257220 */ /* 0x000fe20000410000 */
[C---:B------:R-:W-:Y:S01]  /*5890*/  FMUL.FTZ R38, R0.reuse, R38 ;  /* 0x0000002600267220 */ /* 0x040fe20000410000 */
[----:B------:R-:W-:Y:S01]  /*58a0*/  FMUL.FTZ R39, R0, R39 ;  /* 0x0000002700277220 */ /* 0x000fe20000410000 */
[C---:B------:R-:W-:Y:S03]  /*58b0*/  FMUL.FTZ R40, R2.reuse, R40 ;  /* 0x0000002802287220 */ /* 0x040fe60000410000 */
[----:B------:R-:W-:Y:S01]  /*58c0*/  MUFU.EX2 R167, R167 ;  /* 0x000000a700a77308 */ /* 0x000fe20000000800 */
[----:B------:R-:W-:Y:S01]  /*58d0*/  FMUL.FTZ R41, R2, R41 ;  /* 0x0000002902297220 */ /* 0x000fe20000410000 */
[----:B------:R-:W-:Y:S01]  /*58e0*/  LDSM.16.MT88.4 R112, [R200+0x16000] ;  /* 0x01600000c870783b */ /* 0x000fe20000004200 */
[C---:B------:R-:W-:Y:S01]  /*58f0*/  FMUL.FTZ R42, R0.reuse, R42 ;  /* 0x0000002a002a7220 */ /* 0x040fe20000410000 */
[----:B------:R-:W-:Y:S01]  /*5900*/  FMUL.FTZ R43, R0, R43 ;  /* 0x0000002b002b7220 */ /* 0x000fe20000410000 */
[C---:B------:R-:W-:Y:S01]  /*5910*/  FMUL.FTZ R44, R2.reuse, R44 ;  /* 0x0000002c022c7220 */ /* 0x040fe20000410000 */
[----:B------:R-:W-:Y:S01]  /*5920*/  FMUL.FTZ R45, R2, R45 ;  /* 0x0000002d022d7220 */ /* 0x000fe20000410000 */
[C---:B------:R-:W-:Y:S03]  /*5930*/  FMUL.FTZ R46, R0.reuse, R46 ;  /* 0x0000002e002e7220 */ /* 0x040fe60000410000 */
[----:B------:R-:W4:Y:S01]  /*5940*/  MUFU.EX2 R166, R166 ;  /* 0x000000a600a67308 */ /* 0x000f220000000800 */
[----:B---3--:R-:W-:Y:S01]  /*5950*/  F2FP.BF16.F32.PACK_AB R129, R165, R169 ;  /* 0x000000a9a581723e */ /* 0x008fe200000010ff */
[----:B------:R-:W-:Y:S01]  /*5960*/  LDSM.16.MT88.4 R124, [R200+0x14800] ;  /* 0x01480000c87c783b */ /* 0x000fe20000004200 */
        /* <DEDUP_REMOVED lines=13> */
[----:B------:R-:W3:Y:S01]  /*5a40*/  MUFU.EX2 R135, R135 ;  /* 0x0000008700877308 */ /* 0x000ee20000000800 */
[----:B----4-:R-:W-:Y:S01]  /*5a50*/  F2FP.BF16.F32.PACK_AB R130, R166, R167 ;  /* 0x000000a7a682723e */ /* 0x010fe200000010ff */
        /* <DEDUP_REMOVED lines=15> */
[----:B---3--:R-:W-:Y:S01]  /*5b50*/  F2FP.BF16.F32.PACK_AB R131, R135, R164 ;  /* 0x000000a48783723e */ /* 0x008fe200000010ff */
[C---:B------:R-:W-:Y:S01]  /*5b60*/  FMUL.FTZ R74, R0.reuse, R74 ;  /* 0x0000004a004a7220 */ /* 0x040fe20000410000 */
[----:B------:R-:W-:Y:S01]  /*5b70*/  FMUL.FTZ R75, R0, R75 ;  /* 0x0000004b004b7220 */ /* 0x000fe20000410000 */
[C---:B------:R-:W-:Y:S01]  /*5b80*/  FMUL.FTZ R76, R2.reuse, R76 ;  /* 0x0000004c024c7220 */ /* 0x040fe20000410000 */
[----:B------:R-:W-:Y:S01]  /*5b90*/  FMUL.FTZ R77, R2, R77 ;  /* 0x0000004d024d7220 */ /* 0x000fe20000410000 */
[C---:B------:R-:W-:Y:S01]  /*5ba0*/  FMUL.FTZ R78, R0.reuse, R78 ;  /* 0x0000004e004e7220 */ /* 0x040fe20000410000 */
[----:B------:R-:W-:Y:S01]  /*5bb0*/  FMUL.FTZ R79, R0, R79 ;  /* 0x0000004f004f7220 */ /* 0x000fe20000410000 */
[C---:B------:R-:W-:Y:S01]  /*5bc0*/  HMMA.16816.F32.BF16 R4, R128.reuse, R16, R4 ;  /* 0x000000108004723c */ /* 0x040fe20000041804 */
[----:B------:R-:W-:Y:S04]  /*5bd0*/  MUFU.EX2 R170, R170 ;  /* 0x000000aa00aa7308 */ /* 0x000fe80000000800 */
[C---:B------:R-:W-:Y:S01]  /*5be0*/  FMUL.FTZ R80, R2.reuse, R80 ;  /* 0x0000005002507220 */ /* 0x040fe20000410000 */
[C---:B------:R-:W-:Y:S05]  /*5bf0*/  HMMA.16816.F32.BF16 R8, R128.reuse, R18, R8 ;  /* 0x000000128008723c */ /* 0x040fea0000041808 */
[----:B------:R-:W3:Y:S01]  /*5c00*/  MUFU.EX2 R173, R173 ;  /* 0x000000ad00ad7308 */ /* 0x000ee20000000800 */
[C---:B------:R-:W-:Y:S01]  /*5c10*/  FMUL.FTZ R16, R2.reuse, R116 ;  /* 0x0000007402107220 */ /* 0x040fe20000410000 */
[C---:B------:R-:W-:Y:S04]  /*5c20*/  HMMA.16816.F32.BF16 R12, R128.reuse, R24, R12 ;  /* 0x00000018800c723c */ /* 0x040fe8000004180c */
[----:B------:R-:W-:Y:S01]  /*5c30*/  FMUL.FTZ R17, R2, R117 ;  /* 0x0000007502117220 */ /* 0x000fe20000410000 */
[C---:B------:R-:W-:Y:S01]  /*5c40*/  FMUL.FTZ R18, R0.reuse, R118 ;  /* 0x0000007600127220 */ /* 0x040fe20000410000 */
[----:B------:R-:W-:Y:S01]  /*5c50*/  FMUL.FTZ R19, R0, R119 ;  /* 0x0000007700137220 */ /* 0x000fe20000410000 */
[C---:B------:R-:W-:Y:S01]  /*5c60*/  FMUL.FTZ R24, R2.reuse, R108 ;  /* 0x0000006c02187220 */ /* 0x040fe20000410000 */
[----:B------:R-:W-:Y:S01]  /*5c70*/  LDSM.16.MT88.4 R116, [R197+0x12800] ;  /* 0x01280000c574783b */ /* 0x000fe20000004200 */
[----:B------:R-:W-:Y:S02]  /*5c80*/  MUFU.EX2 R172, R172 ;  /* 0x000000ac00ac7308 */ /* 0x000fe40000000800 */
[C---:B------:R-:W-:Y:S01]  /*5c90*/  FMUL.FTZ R25, R2.reuse, R109 ;  /* 0x0000006d02197220 */ /* 0x040fe20000410000 */
[----:B------:R-:W-:Y:S01]  /*5ca0*/  FMUL.FTZ R81, R2, R81 ;  /* 0x0000005102517220 */ /* 0x000fe20000410000 */
[C---:B------:R-:W-:Y:S01]  /*5cb0*/  FMUL.FTZ R82, R0.reuse, R82 ;  /* 0x0000005200527220 */ /* 0x040fe20000410000 */
[C---:B------:R-:W-:Y:S03]  /*5cc0*/  HMMA.16816.F32.BF16 R16, R128.reuse, R26, R16 ;  /* 0x0000001a8010723c */ /* 0x040fe60000041810 */
[----:B------:R-:W-:Y:S01]  /*5cd0*/  FMUL.FTZ R83, R0, R83 ;  /* 0x0000005300537220 */ /* 0x000fe20000410000 */
[C---:B------:R-:W-:Y:S01]  /*5ce0*/  FMUL.FTZ R84, R2.reuse, R84 ;  /* 0x0000005402547220 */ /* 0x040fe20000410000 */
[----:B------:R-:W-:Y:S01]  /*5cf0*/  FMUL.FTZ R85, R2, R85 ;  /* 0x0000005502557220 */ /* 0x000fe20000410000 */
[C---:B------:R-:W-:Y:S01]  /*5d00*/  HMMA.16816.F32.BF16 R20, R128.reuse, R32, R20 ;  /* 0x000000208014723c */ /* 0x040fe20000041814 */
[----:B------:R-:W4:Y:S04]  /*5d10*/  MUFU.EX2 R175, R175 ;  /* 0x000000af00af7308 */ /* 0x000f280000000800 */
[C---:B------:R-:W-:Y:S01]  /*5d20*/  FMUL.FTZ R26, R0.reuse, R110 ;  /* 0x0000006e001a7220 */ /* 0x040fe20000410000 */
[----:B------:R-:W-:Y:S01]  /*5d30*/  FMUL.FTZ R27, R0, R111 ;  /* 0x0000006f001b7220 */ /* 0x000fe20000410000 */
[C---:B------:R-:W-:Y:S01]  /*5d40*/  FMUL.FTZ R32, R2.reuse, R100 ;  /* 0x0000006402207220 */ /* 0x040fe20000410000 */
[----:B------:R-:W5:Y:S03]  /*5d50*/  LDSM.16.MT88.4 R108, [R197+0x14000] ;  /* 0x01400000c56c783b */ /* 0x000f660000004200 */
[----:B------:R-:W-:Y:S01]  /*5d60*/  MUFU.EX2 R174, R174 ;  /* 0x000000ae00ae7308 */ /* 0x000fe20000000800 */
[----:B------:R-:W-:Y:S01]  /*5d70*/  FMUL.FTZ R33, R2, R101 ;  /* 0x0000006502217220 */ /* 0x000fe20000410000 */
[C---:B------:R-:W-:Y:S01]  /*5d80*/  FMUL.FTZ R86, R0.reuse, R86 ;  /* 0x0000005600567220 */ /* 0x040fe20000410000 */
[C---:B------:R-:W-:Y:S03]  /*5d90*/  HMMA.16816.F32.BF16 R24, R128.reuse, R34, R24 ;  /* 0x000000228018723c */ /* 0x040fe60000041818 */
[----:B------:R-:W-:Y:S01]  /*5da0*/  FMUL.FTZ R87, R0, R87 ;  /* 0x0000005700577220 */ /* 0x000fe20000410000 */
[--C-:B------:R-:W-:Y:S01]  /*5db0*/  FFMA.FTZ R177, R240, UR4, -R145.reuse ;  /* 0x00000004f0b17c23 */ /* 0x100fe20008010891 */
[----:B------:R-:W-:Y:S01]  /*5dc0*/  FMUL.FTZ R88, R2, R88 ;  /* 0x0000005802587220 */ /* 0x000fe20000410000 */
[C---:B------:R-:W-:Y:S01]  /*5dd0*/  HMMA.16816.F32.BF16 R28, R128.reuse, R136, R28 ;  /* 0x00000088801c723c */ /* 0x040fe2000004181c */
[----:B------:R-:W-:Y:S04]  /*5de0*/  MUFU.EX2 R176, R176 ;  /* 0x000000b000b07308 */ /* 0x000fe80000000800 */
[C---:B------:R-:W-:Y:S01]  /*5df0*/  FMUL.FTZ R34, R0.reuse, R102 ;  /* 0x0000006600227220 */ /* 0x040fe20000410000 */
[----:B------:R-:W-:Y:S01]  /*5e00*/  FMUL.FTZ R35, R0, R103 ;  /* 0x0000006700237220 */ /* 0x000fe20000410000 */
[----:B------:R-:W-:Y:S01]  /*5e10*/  FMUL.FTZ R89, R2, R89 ;  /* 0x0000005902597220 */ /* 0x000fe20000410000 */
[----:B------:R-:W3:Y:S03]  /*5e20*/  LDSM.16.MT88.4 R100, [R196+0x14000] ;  /* 0x01400000c464783b */ /* 0x000ee60000004200 */
[----:B------:R-:W4:Y:S01]  /*5e30*/  MUFU.EX2 R177, R177 ;  /* 0x000000b100b17308 */ /* 0x000f220000000800 */
[C---:B------:R-:W-:Y:S01]  /*5e40*/  FMUL.FTZ R90, R0.reuse, R90 ;  /* 0x0000005a005a7220 */ /* 0x040fe20000410000 */
[----:B------:R-:W-:Y:S01]  /*5e50*/  FMUL.FTZ R91, R0, R91 ;  /* 0x0000005b005b7220 */ /* 0x000fe20000410000 */
[C---:B------:R-:W-:Y:S02]  /*5e60*/  HMMA.16816.F32.BF16 R32, R128.reuse, R138, R32 ;  /* 0x0000008a8020723c */ /* 0x040fe40000041820 */
[----:B------:R-:W-:Y:S05]  /*5e70*/  LDSM.16.MT88.4 R136, [R198+0x14800] ;  /* 0x01480000c688783b */ /* 0x000fea0000004200 */
[----:B------:R-:W4:Y:S01]  /*5e80*/  MUFU.EX2 R179, R179 ;  /* 0x000000b300b37308 */ /* 0x000f220000000800 */
[C---:B------:R-:W-:Y:S01]  /*5e90*/  FMUL.FTZ R92, R2.reuse, R92 ;  /* 0x0000005c025c7220 */ /* 0x040fe20000410000 */
[C---:B--2---:R-:W-:Y:S03]  /*5ea0*/  HMMA.16816.F32.BF16 R36, R128.reuse, R120, R36 ;  /* 0x000000788024723c */ /* 0x044fe60000041824 */
[----:B------:R-:W-:Y:S03]  /*5eb0*/  FMUL.FTZ R93, R2, R93 ;  /* 0x0000005d025d7220 */ /* 0x000fe60000410000 */
[C---:B------:R-:W-:Y:S01]  /*5ec0*/  HMMA.16816.F32.BF16 R40, R128.reuse, R122, R40 ;  /* 0x0000007a8028723c */ /* 0x040fe20000041828 */
[----:B------:R-:W-:Y:S01]  /*5ed0*/  LDSM.16.MT88.4 R120, [R196+0x12800] ;  /* 0x01280000c478783b */ /* 0x000fe20000004200 */
[----:B------:R-:W-:Y:S03]  /*5ee0*/  MUFU.EX2 R180, R180 ;  /* 0x000000b400b47308 */ /* 0x000fe60000000800 */
[C---:B------:R-:W-:Y:S01]  /*5ef0*/  FMUL.FTZ R94, R0.reuse, R94 ;  /* 0x0000005e005e7220 */ /* 0x040fe20000410000 */
[C---:B-1----:R-:W-:Y:S06]  /*5f00*/  HMMA.16816.F32.BF16 R44, R128.reuse, R104, R44 ;  /* 0x00000068802c723c */ /* 0x042fec000004182c */
[----:B------:R-:W-:Y:S01]  /*5f10*/  MUFU.EX2 R183, R183 ;  /* 0x000000b700b77308 */ /* 0x000fe20000000800 */
[----:B------:R-:W-:Y:S01]  /*5f20*/  FMUL.FTZ R95, R0, R95 ;  /* 0x0000005f005f7220 */ /* 0x000fe20000410000 */
[C---:B------:R-:W-:Y:S01]  /*5f30*/  HMMA.16816.F32.BF16 R48, R128.reuse, R106, R48 ;  /* 0x0000006a8030723c */ /* 0x040fe20000041830 */
[----:B------:R-:W1:Y:S02]  /*5f40*/  LDSM.16.MT88.4 R104, [R198+0x16000] ;  /* 0x01600000c668783b */ /* 0x000e640000004200 */
[C---:B------:R-:W-:Y:S03]  /*5f50*/  FMUL.FTZ R96, R2.reuse, R96 ;  /* 0x0000006002607220 */ /* 0x040fe60000410000 */
[C---:B-----5:R-:W-:Y:S02]  /*5f60*/  HMMA.16816.F32.BF16 R52, R128.reuse, R108, R52 ;  /* 0x0000006c8034723c */ /* 0x060fe40000041834 */
[----:B------:R-:W-:Y:S03]  /*5f70*/  MUFU.EX2 R233, R233 ;  /* 0x000000e900e97308 */ /* 0x000fe60000000800 */
[----:B------:R-:W-:Y:S01]  /*5f80*/  FMUL.FTZ R97, R2, R97 ;  /* 0x0000006102617220 */ /* 0x000fe20000410000 */
[C---:B------:R-:W-:Y:S01]  /*5f90*/  HMMA.16816.F32.BF16 R56, R128.reuse, R110, R56 ;  /* 0x0000006e8038723c */ /* 0x040fe20000041838 */
[----:B------:R-:W-:Y:S05]  /*5fa0*/  LDSM.16.MT88.4 R108, [R200+0x12800] ;  /* 0x01280000c86c783b */ /* 0x000fea0000004200 */
[----:B------:R-:W-:Y:S01]  /*5fb0*/  MUFU.EX2 R229, R229 ;  /* 0x000000e500e57308 */ /* 0x000fe20000000800 */
[C---:B------:R-:W-:Y:S01]  /*5fc0*/  FMUL.FTZ R98, R0.reuse, R98 ;  /* 0x0000006200627220 */ /* 0x040fe20000410000 */
[C---:B---3--:R-:W-:Y:S03]  /*5fd0*/  HMMA.16816.F32.BF16 R60, R128.reuse, R100, R60 ;  /* 0x00000064803c723c */ /* 0x048fe6000004183c */
[----:B------:R-:W-:Y:S03]  /*5fe0*/  FMUL.FTZ R99, R0, R99 ;  /* 0x0000006300637220 */ /* 0x000fe60000410000 */
[C---:B------:R-:W-:Y:S01]  /*5ff0*/  HMMA.16816.F32.BF16 R64, R128.reuse, R102, R64 ;  /* 0x000000668040723c */ /* 0x040fe20000041840 */
[----:B------:R-:W2:Y:S01]  /*6000*/  LDSM.16.MT88.4 R100, [R197+0x16000] ;  /* 0x01600000c564783b */ /* 0x000ea20000004200 */
[----:B------:R-:W-:Y:S03]  /*6010*/  MUFU.EX2 R134, R134 ;  /* 0x0000008600867308 */ /* 0x000fe60000000800 */
[--C-:B------:R-:W-:Y:S01]  /*6020*/  FFMA.FTZ R237, R232, UR4, -R145.reuse ;  /* 0x00000004e8ed7c23 */ /* 0x100fe20008010891 */
[C---:B------:R-:W-:Y:S06]  /*6030*/  HMMA.16816.F32.BF16 R68, R128.reuse, R112, R68 ;  /* 0x000000708044723c */ /* 0x040fec0000041844 */
[----:B------:R-:W-:Y:S01]  /*6040*/  MUFU.EX2 R133, R133 ;  /* 0x0000008500857308 */ /* 0x000fe20000000800 */
[--C-:B------:R-:W-:Y:S01]  /*6050*/  FFMA.FTZ R232, R235, UR4, -R144.reuse ;  /* 0x00000004ebe87c23 */ /* 0x100fe20008010890 */
[C---:B------:R-:W-:Y:S01]  /*6060*/  HMMA.16816.F32.BF16 R72, R128.reuse, R114, R72 ;  /* 0x000000728048723c */ /* 0x040fe20000041848 */
[----:B------:R-:W-:Y:S02]  /*6070*/  LDSM.16.MT88.4 R112, [R198+0x12800] ;  /* 0x01280000c670783b */ /* 0x000fe40000004200 */
[--C-:B------:R-:W-:Y:S03]  /*6080*/  FFMA.FTZ R178, R238, UR4, -R145.reuse ;  /* 0x00000004eeb27c23 */ /* 0x100fe60008010891 */
[C---:B-1----:R-:W-:Y:S02]  /*6090*/  HMMA.16816.F32.BF16 R76, R128.reuse, R104, R76 ;  /* 0x00000068804c723c */ /* 0x042fe4000004184c */
[----:B------:R-:W-:Y:S03]  /*60a0*/  MUFU.EX2 R237, R237 ;  /* 0x000000ed00ed7308 */ /* 0x000fe60000000800 */
[--C-:B------:R-:W-:Y:S01]  /*60b0*/  FFMA.FTZ R181, R236, UR4, -R145.reuse ;  /* 0x00000004ecb57c23 */ /* 0x100fe20008010891 */
[C---:B------:R-:W-:Y:S01]  /*60c0*/  HMMA.16816.F32.BF16 R80, R128.reuse, R106, R80 ;  /* 0x0000006a8050723c */ /* 0x040fe20000041850 */
[----:B------:R-:W1:Y:S05]  /*60d0*/  LDSM.16.MT88.4 R104, [R196+0x16000] ;  /* 0x01600000c468783b */ /* 0x000e6a0000004200 */
[----:B------:R-:W-:Y:S01]  /*60e0*/  MUFU.EX2 R178, R178 ;  /* 0x000000b200b27308 */ /* 0x000fe20000000800 */
[--C-:B------:R-:W-:Y:S01]  /*60f0*/  FFMA.FTZ R182, R234, UR4, -R145.reuse ;  /* 0x00000004eab67c23 */ /* 0x100fe20008010891 */
[--C-:B------:R-:W-:Y:S03]  /*6100*/  FFMA.FTZ R235, R230, UR4, -R145.reuse ;  /* 0x00000004e6eb7c23 */ /* 0x100fe60008010891 */
[----:B------:R-:W-:Y:S01]  /*6110*/  FFMA.FTZ R230, R231, UR4, -R144 ;  /* 0x00000004e7e67c23 */ /* 0x000fe20008010890 */
[--C-:B------:R-:W-:Y:S01]  /*6120*/  FFMA.FTZ R228, R228, UR4, -R145.reuse ;  /* 0x00000004e4e47c23 */ /* 0x100fe20008010891 */
[--C-:B------:R-:W-:Y:S01]  /*6130*/  FFMA.FTZ R226, R226, UR4, -R145.reuse ;  /* 0x00000004e2e27c23 */ /* 0x100fe20008010891 */
[----:B------:R-:W-:Y:S02]  /*6140*/  FFMA.FTZ R145, R224, UR4, -R145 ;  /* 0x00000004e0917c23 */ /* 0x000fe40008010891 */
[----:B------:R-:W3:Y:S01]  /*6150*/  MUFU.EX2 R181, R181 ;  /* 0x000000b500b57308 */ /* 0x000ee20000000800 */
[----:B------:R-:W-:Y:S01]  /*6160*/  FFMA.FTZ R171, R2, R227, R171 ;  /* 0x000000e302ab7223 */ /* 0x000fe200000100ab */
[----:B------:R-:W-:Y:S01]  /*6170*/  FFMA.FTZ R169, R0, R225, R169 ;  /* 0x000000e100a97223 */ /* 0x000fe200000100a9 */
[----:B------:R-:W-:Y:S01]  /*6180*/  MOV R0, R3 ;  /* 0x0000000300007202 */ /* 0x000fe20000000f00 */
[C---:B--2---:R-:W-:Y:S03]  /*6190*/  HMMA.16816.F32.BF16 R84, R128.reuse, R100, R84 ;  /* 0x000000648054723c */ /* 0x044fe60000041854 */
[----:B------:R-:W-:Y:S03]  /*61a0*/  FADD.FTZ R168, R168, R171 ;  /* 0x000000aba8a87221 */ /* 0x000fe60000010000 */
[----:B------:R2:W-:Y:S01]  /*61b0*/  MUFU.EX2 R231, R145 ;  /* 0x0000009100e77308 */ /* 0x0005e20000000800 */
[----:B------:R-:W-:Y:S01]  /*61c0*/  FADD.FTZ R169, R165, R169 ;  /* 0x000000a9a5a97221 */ /* 0x000fe20000010000 */
[C---:B------:R-:W-:Y:S03]  /*61d0*/  HMMA.16816.F32.BF16 R88, R128.reuse, R102, R88 ;  /* 0x000000668058723c */ /* 0x040fe60000041858 */
[----:B------:R-:W-:Y:S05]  /*61e0*/  F2FP.BF16.F32.PACK_AB R100, R173, R170 ;  /* 0x000000aaad64723e */ /* 0x000fea00000010ff */
[----:B------:R-:W5:Y:S03]  /*61f0*/  MUFU.EX2 R182, R182 ;  /* 0x000000b600b67308 */ /* 0x000f660000000800 */
[----:B----4-:R-:W-:Y:S01]  /*6200*/  F2FP.BF16.F32.PACK_AB R101, R175, R172 ;  /* 0x000000acaf65723e */ /* 0x010fe200000010ff */
[----:B------:R-:W-:Y:S01]  /*6210*/  FADD.FTZ R164, R164, R169 ;  /* 0x000000a9a4a47221 */ /* 0x000fe20000010000 */
[----:B------:R-:W-:Y:S03]  /*6220*/  F2FP.BF16.F32.PACK_AB R102, R177, R174 ;  /* 0x000000aeb166723e */ /* 0x000fe600000010ff */
[----:B------:R-:W-:Y:S01]  /*6230*/  FADD.FTZ R135, R135, R164 ;  /* 0x000000a487877221 */ /* 0x000fe20000010000 */
[----:B------:R-:W-:Y:S01]  /*6240*/  F2FP.BF16.F32.PACK_AB R103, R179, R176 ;  /* 0x000000b0b367723e */ /* 0x000fe200000010ff */
[----:B------:R-:W4:Y:S01]  /*6250*/  MUFU.EX2 R232, R232 ;  /* 0x000000e800e87308 */ /* 0x000f220000000800 */
[----:B--2---:R-:W-:Y:S01]  /*6260*/  LDSM.16.MT88.4 R144, [R200+0x15800] ;  /* 0x01580000c890783b */ /* 0x004fe20000004200 */
[----:B------:R-:W-:Y:S01]  /*6270*/  FADD.FTZ R172, R172, R135 ;  /* 0x00000087acac7221 */ /* 0x000fe20000010000 */
[----:B------:R-:W-:Y:S01]  /*6280*/  MOV R135, R132 ;  /* 0x0000008400877202 */ /* 0x000fe20000000f00 */
[C---:B-1----:R-:W-:Y:S03]  /*6290*/  HMMA.16816.F32.BF16 R92, R128.reuse, R104, R92 ;  /* 0x00000068805c723c */ /* 0x042fe6000004185c */
[----:B------:R-:W-:Y:S03]  /*62a0*/  FADD.FTZ R175, R175, R172 ;  /* 0x000000acafaf7221 */ /* 0x000fe60000010000 */
[----:B------:R-:W-:Y:S01]  /*62b0*/  MUFU.EX2 R228, R228 ;  /* 0x000000e400e47308 */ /* 0x000fe20000000800 */
[----:B------:R-:W-:Y:S01]  /*62c0*/  HMMA.16816.F32.BF16 R96, R128, R106, R96 ;  /* 0x0000006a8060723c */ /* 0x000fe20000041860 */
[----:B------:R-:W1:Y:S03]  /*62d0*/  LDSM.16.MT88.4 R104, [R196+0x14800] ;  /* 0x01480000c468783b */ /* 0x000e660000004200 */
[----:B------:R-:W-:Y:S02]  /*62e0*/  FADD.FTZ R176, R176, R175 ;  /* 0x000000afb0b07221 */ /* 0x000fe40000010000 */
[C---:B------:R-:W-:Y:S03]  /*62f0*/  HMMA.16816.F32.BF16 R4, R100.reuse, R108, R4 ;  /* 0x0000006c6404723c */ /* 0x040fe60000041804 */
[----:B------:R-:W2:Y:S01]  /*6300*/  MUFU.EX2 R235, R235 ;  /* 0x000000eb00eb7308 */ /* 0x000ea20000000800 */
[----:B------:R-:W-:Y:S01]  /*6310*/  LDSM.16.MT88.4 R128, [R196+0x13000] ;  /* 0x01300000c480783b */ /* 0x000fe20000004200 */
[----:B------:R-:W-:Y:S01]  /*6320*/  FADD.FTZ R179, R179, R176 ;  /* 0x000000b0b3b37221 */ /* 0x000fe20000010000 */
[C---:B------:R-:W-:Y:S07]  /*6330*/  HMMA.16816.F32.BF16 R8, R100.reuse, R110, R8 ;  /* 0x0000006e6408723c */ /* 0x040fee0000041808 */
[----:B------:R-:W2:Y:S01]  /*6340*/  MUFU.EX2 R230, R230 ;  /* 0x000000e600e67308 */ /* 0x000ea20000000800 */
[----:B------:R-:W3:Y:S01]  /*6350*/  LDSM.16.MT88.4 R108, [R200+0x16800] ;  /* 0x01680000c86c783b */ /* 0x000ee20000004200 */
[C---:B------:R-:W-:Y:S08]  /*6360*/  HMMA.16816.F32.BF16 R12, R100.reuse, R112, R12 ;  /* 0x00000070640c723c */ /* 0x040ff0000004180c */
[----:B------:R-:W2:Y:S01]  /*6370*/  MUFU.EX2 R226, R226 ;  /* 0x000000e200e27308 */ /* 0x000ea20000000800 */
[C---:B------:R-:W-:Y:S01]  /*6380*/  HMMA.16816.F32.BF16 R16, R100.reuse, R114, R16 ;  /* 0x000000726410723c */ /* 0x040fe20000041810 */
[----:B------:R-:W5:Y:S05]  /*6390*/  LDSM.16.MT88.4 R112, [R198+0x16800] ;  /* 0x01680000c670783b */ /* 0x000f6a0000004200 */
[C---:B------:R-:W-:Y:S06]  /*63a0*/  HMMA.16816.F32.BF16 R20, R100.reuse, R116, R20 ;  /* 0x000000746414723c */ /* 0x040fec0000041814 */
[C---:B------:R-:W-:Y:S01]  /*63b0*/  HMMA.16816.F32.BF16 R24, R100.reuse, R118, R24 ;  /* 0x000000766418723c */ /* 0x040fe20000041818 */
[----:B------:R-:W4:Y:S05]  /*63c0*/  LDSM.16.MT88.4 R116, [R197+0x16800] ;  /* 0x01680000c574783b */ /* 0x000f2a0000004200 */
        /* <DEDUP_REMOVED lines=12> */
[C---:B-1----:R-:W-:Y:S06]  /*6490*/  HMMA.16816.F32.BF16 R60, R100.reuse, R104, R60 ;  /* 0x00000068643c723c */ /* 0x042fec000004183c */
[C---:B------:R-:W-:Y:S01]  /*64a0*/  HMMA.16816.F32.BF16 R64, R100.reuse, R106, R64 ;  /* 0x0000006a6440723c */ /* 0x040fe20000041840 */
[----:B------:R-:W1:Y:S05]  /*64b0*/  LDSM.16.MT88.4 R104, [R196+0x16800] ;  /* 0x01680000c468783b */ /* 0x000e6a0000004200 */
[C---:B---3--:R-:W-:Y:S06]  /*64c0*/  HMMA.16816.F32.BF16 R68, R100.reuse, R108, R68 ;  /* 0x0000006c6444723c */ /* 0x048fec0000041844 */
[C---:B------:R-:W-:Y:S05]  /*64d0*/  HMMA.16816.F32.BF16 R72, R100.reuse, R110, R72 ;  /* 0x0000006e6448723c */ /* 0x040fea0000041848 */
[----:B------:R-:W-:Y:S01]  /*64e0*/  F2FP.BF16.F32.PACK_AB R108, R181, R178 ;  /* 0x000000b2b56c723e */ /* 0x000fe200000010ff */
[C---:B-----5:R-:W-:Y:S05]  /*64f0*/  HMMA.16816.F32.BF16 R76, R100.reuse, R112, R76 ;  /* 0x00000070644c723c */ /* 0x060fea000004184c */
[----:B------:R-:W-:Y:S01]  /*6500*/  F2FP.BF16.F32.PACK_AB R109, R183, R180 ;  /* 0x000000b4b76d723e */ /* 0x000fe200000010ff */
[C---:B------:R-:W-:Y:S01]  /*6510*/  HMMA.16816.F32.BF16 R80, R100.reuse, R114, R80 ;  /* 0x000000726450723c */ /* 0x040fe20000041850 */
[----:B------:R-:W3:Y:S04]  /*6520*/  LDSM.16.MT88.4 R112, [R197+0x13000] ;  /* 0x01300000c570783b */ /* 0x000ee80000004200 */
[----:B------:R-:W-:Y:S01]  /*6530*/  F2FP.BF16.F32.PACK_AB R110, R237, R182 ;  /* 0x000000b6ed6e723e */ /* 0x000fe200000010ff */
[C---:B----4-:R-:W-:Y:S05]  /*6540*/  HMMA.16816.F32.BF16 R84, R100.reuse, R116, R84 ;  /* 0x000000746454723c */ /* 0x050fea0000041854 */
[----:B------:R-:W-:Y:S01]  /*6550*/  F2FP.BF16.F32.PACK_AB R111, R233, R232 ;  /* 0x000000e8e96f723e */ /* 0x000fe200000010ff */
[C---:B------:R-:W-:Y:S01]  /*6560*/  HMMA.16816.F32.BF16 R88, R100.reuse, R118, R88 ;  /* 0x000000766458723c */ /* 0x040fe20000041858 */
[----:B------:R-:W4:Y:S04]  /*6570*/  LDSM.16.MT88.4 R116, [R198+0x15000] ;  /* 0x01500000c674783b */ /* 0x000f280000004200 */
[----:B------:R-:W-:Y:S01]  /*6580*/  FADD.FTZ R180, R180, R179 ;  /* 0x000000b3b4b47221 */ /* 0x000fe20000010000 */
[C---:B-1----:R-:W-:Y:S05]  /*6590*/  HMMA.16816.F32.BF16 R92, R100.reuse, R104, R92 ;  /* 0x00000068645c723c */ /* 0x042fea000004185c */
[----:B------:R-:W-:Y:S01]  /*65a0*/  FADD.FTZ R183, R183, R180 ;  /* 0x000000b4b7b77221 */ /* 0x000fe20000010000 */
[----:B------:R-:W-:Y:S01]  /*65b0*/  HMMA.16816.F32.BF16 R96, R100, R106, R96 ;  /* 0x0000006a6460723c */ /* 0x000fe20000041860 */
[----:B------:R-:W1:Y:S04]  /*65c0*/  LDSM.16.MT88.4 R100, [R196+0x15000] ;  /* 0x01500000c464783b */ /* 0x000e680000004200 */
[----:B------:R-:W-:Y:S01]  /*65d0*/  FADD.FTZ R232, R232, R183 ;  /* 0x000000b7e8e87221 */ /* 0x000fe20000010000 */
[C---:B------:R-:W-:Y:S03]  /*65e0*/  HMMA.16816.F32.BF16 R4, R108.reuse, R120, R4 ;  /* 0x000000786c04723c */ /* 0x040fe60000041804 */
[----:B------:R-:W5:Y:S02]  /*65f0*/  LDSM.16.MT88.4 R104, [R200+0x17000] ;  /* 0x01700000c868783b */ /* 0x000f640000004200 */
[----:B------:R-:W-:Y:S01]  /*6600*/  FADD.FTZ R233, R233, R232 ;  /* 0x000000e8e9e97221 */ /* 0x000fe20000010000 */
[C---:B------:R-:W-:Y:S05]  /*6610*/  HMMA.16816.F32.BF16 R8, R108.reuse, R122, R8 ;  /* 0x0000007a6c08723c */ /* 0x040fea0000041808 */
[----:B------:R-:W-:Y:S01]  /*6620*/  LDSM.16.MT88.4 R120, [R196+0x17000] ;  /* 0x01700000c478783b */ /* 0x000fe20000004200 */
[C---:B------:R-:W-:Y:S06]  /*6630*/  HMMA.16816.F32.BF16 R12, R108.reuse, R124, R12 ;  /* 0x0000007c6c0c723c */ /* 0x040fec000004180c */
[C---:B------:R-:W-:Y:S01]  /*6640*/  HMMA.16816.F32.BF16 R16, R108.reuse, R126, R16 ;  /* 0x0000007e6c10723c */ /* 0x040fe20000041810 */
[----:B------:R-:W-:Y:S05]  /*6650*/  LDSM.16.MT88.4 R124, [R200+0x13800] ;  /* 0x01380000c87c783b */ /* 0x000fea0000004200 */
[C---:B---3--:R-:W-:Y:S06]  /*6660*/  HMMA.16816.F32.BF16 R20, R108.reuse, R112, R20 ;  /* 0x000000706c14723c */ /* 0x048fec0000041814 */
[C---:B------:R-:W-:Y:S01]  /*6670*/  HMMA.16816.F32.BF16 R24, R108.reuse, R114, R24 ;  /* 0x000000726c18723c */ /* 0x040fe20000041818 */
[----:B------:R-:W3:Y:S05]  /*6680*/  LDSM.16.MT88.4 R112, [R198+0x17000] ;  /* 0x01700000c670783b */ /* 0x000eea0000004200 */
[C---:B------:R-:W-:Y:S06]  /*6690*/  HMMA.16816.F32.BF16 R28, R108.reuse, R128, R28 ;  /* 0x000000806c1c723c */ /* 0x040fec000004181c */
[C---:B------:R-:W-:Y:S06]  /*66a0*/  HMMA.16816.F32.BF16 R32, R108.reuse, R130, R32 ;  /* 0x000000826c20723c */ /* 0x040fec0000041820 */
[C---:B------:R-:W-:Y:S06]  /*66b0*/  HMMA.16816.F32.BF16 R36, R108.reuse, R136, R36 ;  /* 0x000000886c24723c */ /* 0x040fec0000041824 */
[C---:B------:R-:W-:Y:S05]  /*66c0*/  HMMA.16816.F32.BF16 R40, R108.reuse, R138, R40 ;  /* 0x0000008a6c28723c */ /* 0x040fea0000041828 */
[----:B--2---:R-:W-:Y:S01]  /*66d0*/  F2FP.BF16.F32.PACK_AB R136, R235, R228 ;  /* 0x000000e4eb88723e */ /* 0x004fe200000010ff */
[C---:B----4-:R-:W-:Y:S05]  /*66e0*/  HMMA.16816.F32.BF16 R44, R108.reuse, R116, R44 ;  /* 0x000000746c2c723c */ /* 0x050fea000004182c */
[----:B------:R-:W-:Y:S01]  /*66f0*/  F2FP.BF16.F32.PACK_AB R137, R229, R230 ;  /* 0x000000e6e589723e */ /* 0x000fe200000010ff */
[C---:B------:R-:W-:Y:S01]  /*6700*/  HMMA.16816.F32.BF16 R48, R108.reuse, R118, R48 ;  /* 0x000000766c30723c */ /* 0x040fe20000041830 */
[----:B------:R-:W2:Y:S04]  /*6710*/  LDSM.16.MT88.4 R116, [R197+0x17000] ;  /* 0x01700000c574783b */ /* 0x000ea80000004200 */
[----:B------:R-:W-:Y:S01]  /*6720*/  F2FP.BF16.F32.PACK_AB R138, R231, R226 ;  /* 0x000000e2e78a723e */ /* 0x000fe200000010ff */
[C---:B------:R-:W-:Y:S05]  /*6730*/  HMMA.16816.F32.BF16 R52, R108.reuse, R140, R52 ;  /* 0x0000008c6c34723c */ /* 0x040fea0000041834 */
[----:B------:R-:W-:Y:S01]  /*6740*/  F2FP.BF16.F32.PACK_AB R139, R133, R134 ;  /* 0x00000086858b723e */ /* 0x000fe200000010ff */
[C---:B------:R-:W-:Y:S01]  /*6750*/  HMMA.16816.F32.BF16 R56, R108.reuse, R142, R56 ;  /* 0x0000008e6c38723c */ /* 0x040fe20000041838 */
[----:B------:R-:W-:Y:S04]  /*6760*/  LDSM.16.MT88.4 R140, [R196+0x13800] ;  /* 0x01380000c48c783b */ /* 0x000fe80000004200 */
[----:B------:R-:W-:Y:S01]  /*6770*/  FADD.FTZ R230, R230, R233 ;  /* 0x000000e9e6e67221 */ /* 0x000fe20000010000 */
[C---:B-1----:R-:W-:Y:S05]  /*6780*/  HMMA.16816.F32.BF16 R60, R108.reuse, R100, R60 ;  /* 0x000000646c3c723c */ /* 0x042fea000004183c */
[----:B------:R-:W-:Y:S01]  /*6790*/  FADD.FTZ R229, R229, R230 ;  /* 0x000000e6e5e57221 */ /* 0x000fe20000010000 */
[C---:B------:R-:W-:Y:S01]  /*67a0*/  HMMA.16816.F32.BF16 R64, R108.reuse, R102, R64 ;  /* 0x000000666c40723c */ /* 0x040fe20000041840 */
[----:B------:R-:W1:Y:S04]  /*67b0*/  LDSM.16.MT88.4 R100, [R198+0x13800] ;  /* 0x01380000c664783b */ /* 0x000e680000004200 */
[----:B------:R-:W-:Y:S01]  /*67c0*/  FADD.FTZ R134, R134, R229 ;  /* 0x000000e586867221 */ /* 0x000fe20000010000 */
[C---:B-----5:R-:W-:Y:S05]  /*67d0*/  HMMA.16816.F32.BF16 R68, R108.reuse, R104, R68 ;  /* 0x000000686c44723c */ /* 0x060fea0000041844 */
[----:B------:R-:W-:Y:S01]  /*67e0*/  FADD.FTZ R225, R133, R134 ;  /* 0x0000008685e17221 */ /* 0x000fe20000010000 */
[C---:B------:R-:W-:Y:S01]  /*67f0*/  HMMA.16816.F32.BF16 R72, R108.reuse, R106, R72 ;  /* 0x0000006a6c48723c */ /* 0x040fe20000041848 */
[----:B------:R-:W4:Y:S05]  /*6800*/  LDSM.16.MT88.4 R104, [R197+0x13800] ;  /* 0x01380000c568783b */ /* 0x000f2a0000004200 */
[C---:B---3--:R-:W-:Y:S06]  /*6810*/  HMMA.16816.F32.BF16 R76, R108.reuse, R112, R76 ;  /* 0x000000706c4c723c */ /* 0x048fec000004184c */
[C---:B------:R-:W-:Y:S06]  /*6820*/  HMMA.16816.F32.BF16 R80, R108.reuse, R114, R80 ;  /* 0x000000726c50723c */ /* 0x040fec0000041850 */
[C---:B--2---:R-:W-:Y:S06]  /*6830*/  HMMA.16816.F32.BF16 R84, R108.reuse, R116, R84 ;  /* 0x000000746c54723c */ /* 0x044fec0000041854 */
[C---:B------:R-:W-:Y:S06]  /*6840*/  HMMA.16816.F32.BF16 R88, R108.reuse, R118, R88 ;  /* 0x000000766c58723c */ /* 0x040fec0000041858 */
[C---:B------:R-:W-:Y:S06]  /*6850*/  HMMA.16816.F32.BF16 R92, R108.reuse, R120, R92 ;  /* 0x000000786c5c723c */ /* 0x040fec000004185c */
[----:B------:R-:W-:Y:S06]  /*6860*/  HMMA.16816.F32.BF16 R96, R108, R122, R96 ;  /* 0x0000007a6c60723c */ /* 0x000fec0000041860 */
[C---:B------:R-:W-:Y:S01]  /*6870*/  HMMA.16816.F32.BF16 R128, R136.reuse, R124, R4 ;  /* 0x0000007c8880723c */ /* 0x040fe20000041804 */
[----:B------:R-:W2:Y:S05]  /*6880*/  LDSM.16.MT88.4 R4, [R198+0x17800] ;  /* 0x01780000c604783b */ /* 0x000eaa0000004200 */
[C---:B------:R-:W-:Y:S03]  /*6890*/  HMMA.16816.F32.BF16 R124, R136.reuse, R126, R8 ;  /* 0x0000007e887c723c */ /* 0x040fe60000041808 */
[----:B------:R-:W3:Y:S03]  /*68a0*/  LDSM.16.MT88.4 R8, [R197+0x17800] ;  /* 0x01780000c508783b */ /* 0x000ee60000004200 */
[C---:B-1----:R-:W-:Y:S05]  /*68b0*/  HMMA.16816.F32.BF16 R120, R136.reuse, R100, R12 ;  /* 0x000000648878723c */ /* 0x042fea000004180c */
[----:B------:R-:W1:Y:S01]  /*68c0*/  LDSM.16.MT88.4 R12, [R196+0x17800] ;  /* 0x01780000c40c783b */ /* 0x000e620000004200 */
[C---:B------:R-:W-:Y:S06]  /*68d0*/  HMMA.16816.F32.BF16 R116, R136.reuse, R102, R16 ;  /* 0x000000668874723c */ /* 0x040fec0000041810 */
[C---:B----4-:R-:W-:Y:S05]  /*68e0*/  HMMA.16816.F32.BF16 R112, R136.reuse, R104, R20 ;  /* 0x000000688870723c */ /* 0x050fea0000041814 */
[----:B------:R-:W-:Y:S01]  /*68f0*/  FADD.FTZ R17, R167, R168 ;  /* 0x000000a8a7117221 */ /* 0x000fe20000010000 */
[C---:B------:R-:W-:Y:S05]  /*6900*/  HMMA.16816.F32.BF16 R108, R136.reuse, R106, R24 ;  /* 0x0000006a886c723c */ /* 0x040fea0000041818 */
        /* <DEDUP_REMOVED lines=25> */
[C---:B--2---:R-:W-:Y:S06]  /*6aa0*/  HMMA.16816.F32.BF16 R76, R136.reuse, R4, R76 ;  /* 0x00000004884c723c */ /* 0x044fec000004184c */
[C---:B------:R-:W-:Y:S06]  /*6ab0*/  HMMA.16816.F32.BF16 R80, R136.reuse, R6, R80 ;  /* 0x000000068850723c */ /* 0x040fec0000041850 */
[C---:B---3--:R-:W-:Y:S06]  /*6ac0*/  HMMA.16816.F32.BF16 R84, R136.reuse, R8, R84 ;  /* 0x000000088854723c */ /* 0x048fec0000041854 */
[C---:B------:R-:W-:Y:S06]  /*6ad0*/  HMMA.16816.F32.BF16 R88, R136.reuse, R10, R88 ;  /* 0x0000000a8858723c */ /* 0x040fec0000041858 */
[C---:B-1----:R-:W-:Y:S06]  /*6ae0*/  HMMA.16816.F32.BF16 R92, R136.reuse, R12, R92 ;  /* 0x0000000c885c723c */ /* 0x042fec000004185c */
[----:B------:R-:W-:Y:S01]  /*6af0*/  HMMA.16816.F32.BF16 R96, R136, R14, R96 ;  /* 0x0000000e8860723c */ /* 0x000fe20000041860 */
[----:B------:R-:W-:Y:S11]  /*6b00*/  @!UPT UIADD3 URZ, URZ, URZ, URZ ;  /* 0x0000003f3f3ff290 */ /* 0x000ff6000fffe03f */
[----:B------:R-:W-:Y:S01]  /*6b10*/  @!UPT UIADD3 URZ, URZ, URZ, URZ ;  /* 0x0000003f3f3ff290 */ /* 0x000fe2000fffe03f */
[----:B------:R-:W-:Y:S11]  /*6b20*/  @P0 BRA `(.L_x_42) ;  /* 0xffffffd400bc0947 */ /* 0x000ff6000383ffff */
.L_x_41:
        /* <DEDUP_REMOVED lines=210> */
.L_x_45:
        /* <DEDUP_REMOVED lines=23> */
.L_x_46:
        /* <DEDUP_REMOVED lines=113> */
.L_x_48:
[----:B------:R-:W-:Y:S05]  /*80d0*/  BSYNC B0 ;  /* 0x0000000000007941 */ /* 0x000fea0003800000 */
.L_x_47:
        /* <DEDUP_REMOVED lines=35> */
.L_x_50:
[----:B------:R-:W-:Y:S05]  /*8310*/  BSYNC B0 ;  /* 0x0000000000007941 */ /* 0x000fea0003800000 */
.L_x_49:
        /* <DEDUP_REMOVED lines=20> */
.L_x_52:
[----:B------:R-:W-:Y:S05]  /*8460*/  BSYNC B0 ;  /* 0x0000000000007941 */ /* 0x000fea0003800000 */
.L_x_51:
        /* <DEDUP_REMOVED lines=20> */
.L_x_54:
[----:B------:R-:W-:Y:S05]  /*85b0*/  BSYNC B0 ;  /* 0x0000000000007941 */ /* 0x000fea0003800000 */
.L_x_53:
        /* <DEDUP_REMOVED lines=17> */
.L_x_37:
        /* <DEDUP_REMOVED lines=24> */
[----:B-1----:R-:W-:Y:S01]  /*8850*/  @P4 IMAD.WIDE.U32 R16, R211, R6, RZ ;  /* 0x00000006d3104225 */ /* 0x002fe200078e00ff */
[----:B------:R-:W-:Y:S02]  /*8860*/  SHF.R.S32.HI R6, RZ, 0x1f, R8 ;  /* 0x0000001fff067819 */ /* 0x000fe40000011408 */
[----:B------:R-:W1:Y:S01]  /*8870*/  @P1 LDC.64 R2, c[0x0][0x2c0] ;  /* 0x0000b000ff021b82 */ /* 0x000e620000000a00 */
[----:B------:R-:W-:Y:S02]  /*8880*/  IMAD.SHL.U32 R15, R15, 0x8, RZ ;  /* 0x000000080f0f7824 */ /* 0x000fe400078e00ff */
[----:B------:R-:W-:-:S02]  /*8890*/  @!P4 IMAD.MOV.U32 R16, RZ, RZ, R18 ;  /* 0x000000ffff10c224 */ /* 0x000fc400078e0012 */
[----:B------:R-:W-:Y:S02]  /*88a0*/  @P4 IMAD R7, R211, R7, R17 ;  /* 0x00000007d3074224 */ /* 0x000fe400078e0211 */
[----:B------:R-:W-:Y:S01]  /*88b0*/  @!P4 IMAD.IADD R7, R19, 0x1, R5 ;  /* 0x000000011307c824 */ /* 0x000fe200078e0205 */
[----:B--2---:R-:W3:Y:S01]  /*88c0*/  @P2 LDC R10, c[0x0][0x2e4] ;  /* 0x0000b900ff0a2b82 */ /* 0x004ee20000000800 */
[C---:B------:R-:W-:Y:S01]  /*88d0*/  IADD3 R16, P2, R15.reuse, R16, RZ ;  /* 0x000000100f107210 */ /* 0x040fe20007f5e0ff */
[----:B------:R-:W-:Y:S01]  /*88e0*/  @P1 IMAD.MOV.U32 R5, RZ, RZ, 0x1 ;  /* 0x00000001ff051424 */ /* 0x000fe200078e00ff */
[----:B------:R-:W-:Y:S02]  /*88f0*/  ISETP.GE.AND P4, PT, R14, R214, PT ;  /* 0x000000d60e00720c */ /* 0x000fe40003f86270 */
[----:B------:R-:W-:Y:S02]  /*8900*/  CS2R R18, SRZ ;  /* 0x0000000000127805 */ /* 0x000fe4000001ff00 */
[----:B------:R-:W-:Y:S01]  /*8910*/  LEA.HI.X.SX32 R17, R15, R7, 0x1, P2 ;  /* 0x000000070f117211 */ /* 0x000fe200010f0eff */
[----:B------:R-:W-:Y:S01]  /*8920*/  IMAD R7, R6, UR4, RZ ;  /* 0x0000000406077c24 */ /* 0x000fe2000f8e02ff */
[----:B------:R-:W-:Y:S01]  /*8930*/  SHF.R.S32.HI R15, RZ, 0x1f, R14 ;  /* 0x0000001fff0f7819 */ /* 0x000fe2000001140e */
[----:B------:R-:W2:Y:S02]  /*8940*/  @!P0 LDC R11, c[0x0][0x2c4] ;  /* 0x0000b100ff0b8b82 */ /* 0x000ea40000000800 */
[----:B------:R-:W-:-:S02]  /*8950*/  IMAD R0, R8, UR5, R7 ;  /* 0x0000000508007c24 */ /* 0x000fc4000f8e0207 */
[----:B------:R-:W-:Y:S02]  /*8960*/  VIADD R7, R14, 0x40 ;  /* 0x000000400e077836 */ /* 0x000fe40000000000 */
[----:B------:R-:W-:Y:S02]  /*8970*/  IMAD.WIDE.U32 R16, R8, UR4, R16 ;  /* 0x0000000408107c25 */ /* 0x000fe4000f8e0010 */
[----:B------:R-:W4:Y:S01]  /*8980*/  @P1 LDC R4, c[0x0][0x2c0] ;  /* 0x0000b000ff041b82 */ /* 0x000f220000000800 */
[----:B------:R-:W-:Y:S01]  /*8990*/  ISETP.GE.AND P2, PT, R7, R214, PT ;  /* 0x000000d60700720c */ /* 0x000fe20003f46270 */
[----:B-1----:R-:W-:Y:S02]  /*89a0*/  @P1 IMAD R3, R3, R2, RZ ;  /* 0x0000000203031224 */ /* 0x002fe400078e02ff */
[----:B------:R-:W-:-:S04]  /*89b0*/  IMAD.WIDE R212, R212, 0x80, R14 ;  /* 0x00000080d4d47825 */ /* 0x000fc800078e020e */
[----:B---3--:R-:W-:Y:S02]  /*89c0*/  @!P1 IMAD R5, R10, R9, RZ ;  /* 0x000000090a059224 */ /* 0x008fe400078e02ff */
[----:B------:R-:W-:Y:S02]  /*89d0*/  VIADD R9, R14, 0x20 ;  /* 0x000000200e097836 */ /* 0x000fe40000000000 */
[----:B------:R-:W-:Y:S01]  /*89e0*/  IMAD R2, R12, R5, RZ ;  /* 0x000000050c027224 */ /* 0x000fe200078e02ff */
[----:B------:R-:W-:Y:S01]  /*89f0*/  IADD3 R5, R14, 0x60, RZ ;  /* 0x000000600e057810 */ /* 0x000fe20007ffe0ff */
[----:B------:R-:W-:Y:S02]  /*8a00*/  @!P1 IMAD.MOV.U32 R3, RZ, RZ, R10 ;  /* 0x000000ffff039224 */ /* 0x000fe400078e000a */
[----:B--2---:R-:W-:Y:S01]  /*8a10*/  @!P3 IMAD R211, R12, R11, RZ ;  /* 0x0000000b0cd3b224 */ /* 0x004fe200078e02ff */
[----:B------:R-:W-:Y:S01]  /*8a20*/  LOP3.LUT P3, RZ, R88, 0x7, RZ, 0xc0, !PT ;  /* 0x0000000758ff7812 */ /* 0x000fe2000786c0ff */
[----:B------:R-:W-:Y:S01]  /*8a30*/  IMAD.IADD R11, R0, 0x1, R17 ;  /* 0x00000001000b7824 */ /* 0x000fe200078e0211 */
[----:B------:R-:W-:Y:S01]  /*8a40*/  SEL R2, R2, RZ, P0 ;  /* 0x000000ff02027207 */ /* 0x000fe20000000000 */
[--C-:B------:R-:W-:Y:S01]  /*8a50*/  @!P0 IMAD.MOV.U32 R18, RZ, RZ, R211.reuse ;  /* 0x000000ffff128224 */ /* 0x100fe200078e00d3 */
[----:B------:R-:W-:-:S02]  /*8a60*/  @!P0 SHF.R.S32.HI R19, RZ, 0x1f, R211 ;  /* 0x0000001fff138819 */ /* 0x000fc400000114d3 */
[-C--:B------:R-:W-:Y:S01]  /*8a70*/  ISETP.GE.OR P6, PT, R14, R214.reuse, P3 ;  /* 0x000000d60e00720c */ /* 0x080fe20001fc6670 */
[----:B------:R-:W-:Y:S01]  /*8a80*/  @!P1 IMAD.MOV.U32 R4, RZ, RZ, 0x1 ;  /* 0x00000001ff049424 */ /* 0x000fe200078e00ff */
[-C--:B------:R-:W-:Y:S02]  /*8a90*/  ISETP.GE.AND P1, PT, R9, R214.reuse, PT ;  /* 0x000000d60900720c */ /* 0x080fe40003f26270 */
[-C--:B------:R-:W-:Y:S02]  /*8aa0*/  ISETP.GE.AND P0, PT, R5, R214.reuse, PT ;  /* 0x000000d60500720c */ /* 0x080fe40003f06270 */
        /* <DEDUP_REMOVED lines=14> */
.L_x_56:
[----:B------:R-:W-:Y:S05]  /*8b90*/  BSYNC B0 ;  /* 0x0000000000007941 */ /* 0x000fea0003800000 */
.L_x_55:
[----:B------:R-:W-:Y:S01]  /*8ba0*/  BSSY B0, `(.L_x_57) ;  /* 0x0000015000007945 */ /* 0x000fe20003800000 */
[-C--:B------:R-:W-:Y:S01]  /*8bb0*/  ISETP.GE.OR P4, PT, R7, R214.reuse, P3 ;  /* 0x000000d60700720c */ /* 0x080fe20001f86670 */
        /* <DEDUP_REMOVED lines=19> */
.L_x_58:
[----:B------:R-:W-:Y:S05]  /*8cf0*/  BSYNC B0 ;  /* 0x0000000000007941 */ /* 0x000fea0003800000 */
.L_x_57:
        /* <DEDUP_REMOVED lines=17> */
.L_x_60:
[----:B------:R-:W-:Y:S05]  /*8e10*/  BSYNC B0 ;  /* 0x0000000000007941 */ /* 0x000fea0003800000 */
.L_x_59:
        /* <DEDUP_REMOVED lines=19> */
.L_x_62:
[----:B------:R-:W-:Y:S05]  /*8f50*/  BSYNC B0 ;  /* 0x0000000000007941 */ /* 0x000fea0003800000 */
.L_x_61:
        /* <DEDUP_REMOVED lines=11> */
.L_x_64:
[----:B------:R-:W-:Y:S05]  /*9010*/  BSYNC B0 ;  /* 0x0000000000007941 */ /* 0x000fea0003800000 */
.L_x_63:
        /* <DEDUP_REMOVED lines=10> */
.L_x_66:
[----:B------:R-:W-:Y:S05]  /*90c0*/  BSYNC B0 ;  /* 0x0000000000007941 */ /* 0x000fea0003800000 */
.L_x_65:
[----:B------:R-:W-:Y:S04]  /*90d0*/  BSSY B0, `(.L_x_67) ;  /* 0x000000a000007945 */ /* 0x000fe80003800000 */
[----:B------:R-:W-:Y:S05]  /*90e0*/  @P4 BRA `(.L_x_68) ;  /* 0x0000000000204947 */ /* 0x000fea0003800000 */
[----:B------:R-:W-:Y:S01]  /*90f0*/  IMAD R2, R7, R4, RZ ;  /* 0x0000000407027224 */ /* 0x000fe200078e02ff */
[----:B------:R-:W-:Y:S01]  /*9100*/  ULDC.64 UR4, c[0x0][0x2b0] ;  /* 0x0000ac0000047ab9 */ /* 0x000fe20000000a00 */
[----:B----4-:R-:W-:-:S03]  /*9110*/  IMAD.MOV.U32 R9, RZ, RZ, 0x7f800000 ;  /* 0x7f800000ff097424 */ /* 0x010fc600078e00ff */
[----:B------:R-:W-:-:S04]  /*9120*/  IADD3 R7, P0, R2, R0, RZ ;  /* 0x0000000002077210 */ /* 0x000fc80007f1e0ff */
[----:B------:R-:W-:Y:S02]  /*9130*/  LEA.HI.X.SX32 R2, R2, R3, 0x1, P0 ;  /* 0x0000000302027211 */ /* 0x000fe400000f0eff */
[----:B------:R-:W-:-:S04]  /*9140*/  LEA R6, P0, R7, UR4, 0x2 ;  /* 0x0000000407067c11 */ /* 0x000fc8000f8010ff */
[----:B------:R-:W-:-:S05]  /*9150*/  LEA.HI.X R7, R7, UR5, R2, 0x2, P0 ;  /* 0x0000000507077c11 */ /* 0x000fca00080f1402 */
[----:B------:R4:W-:Y:S04]  /*9160*/  STG.E desc[UR14][R6.64], R9 ;  /* 0x0000000906007986 */ /* 0x0009e8000c10190e */
.L_x_68:
[----:B------:R-:W-:Y:S05]  /*9170*/  BSYNC B0 ;  /* 0x0000000000007941 */ /* 0x000fea0003800000 */
.L_x_67:
[----:B------:R-:W-:Y:S05]  /*9180*/  @P3 EXIT ;  /* 0x000000000000394d */ /* 0x000fea0003800000 */
[----:B------:R-:W-:Y:S01]  /*9190*/  IMAD R4, R5, R4, RZ ;  /* 0x0000000405047224 */ /* 0x000fe200078e02ff */
[----:B------:R-:W-:Y:S01]  /*91a0*/  ULDC.64 UR4, c[0x0][0x2b0] ;  /* 0x0000ac0000047ab9 */ /* 0x000fe20000000a00 */
[----:B------:R-:W-:-:S03]  /*91b0*/  IMAD.MOV.U32 R5, RZ, RZ, 0x7f800000 ;  /* 0x7f800000ff057424 */ /* 0x000fc600078e00ff */
[----:B------:R-:W-:-:S04]  /*91c0*/  IADD3 R0, P0, R4, R0, RZ ;  /* 0x0000000004007210 */ /* 0x000fc80007f1e0ff */
[----:B------:R-:W-:Y:S02]  /*91d0*/  LEA.HI.X.SX32 R3, R4, R3, 0x1, P0 ;  /* 0x0000000304037211 */ /* 0x000fe400000f0eff */
[----:B------:R-:W-:-:S04]  /*91e0*/  LEA R2, P0, R0, UR4, 0x2 ;  /* 0x0000000400027c11 */ /* 0x000fc8000f8010ff */
[----:B------:R-:W-:-:S05]  /*91f0*/  LEA.HI.X R3, R0, UR5, R3, 0x2, P0 ;  /* 0x0000000500037c11 */ /* 0x000fca00080f1403 */
[----:B------:R-:W-:Y:S01]  /*9200*/  STG.E desc[UR14][R2.64], R5 ;  /* 0x0000000502007986 */ /* 0x000fe2000c10190e */
[----:B------:R-:W-:Y:S05]  /*9210*/  EXIT ;  /* 0x000000000000794d */ /* 0x000fea0003800000 */
.L_x_69:
        /* <DEDUP_REMOVED lines=14> */
.L_x_1509:


//--------------------- .text._ZN5flash16flash_fwd_kernelI23Flash_fwd_kernel_traitsILi192ELi128ELi64ELi8ELb0ELb0EN7cutlass10bfloat16_tE19Flash_kernel_traitsILi192ELi128ELi64ELi8ES3_EELb0ELb0ELb0ELb0ELb0ELb0ELb0ELb0EEEvNS_16Flash_fwd_paramsE --------------------------
	.section	.text._ZN5flash16flash_fwd_kernelI23Flash_fwd_kernel_traitsILi192ELi128ELi64ELi8ELb0ELb0EN7cutlass10bfloat16_tE19Flash_kernel_traitsILi192ELi128ELi64ELi8ES3_EELb0ELb0ELb0ELb0ELb0ELb0ELb0ELb0EEEvNS_16Flash_fwd_paramsE,"ax",@progbits
	.align	128
        .global         _ZN5flash16flash_fwd_kernelI23Flash_fwd_kernel_traitsILi192ELi128ELi64ELi8ELb0ELb0EN7cutlass10bfloat16_tE19Flash_kernel_traitsILi192ELi128ELi64ELi8ES3_EELb0ELb0ELb0ELb0ELb0ELb0ELb0ELb0EEEvNS_16Flash_fwd_paramsE
        .type           _ZN5flash16flash_fwd_kernelI23Flash_fwd_kernel_traitsILi192ELi128ELi64ELi8ELb0ELb0EN7cutlass10bfloat16_tE19Flash_kernel_traitsILi192ELi128ELi64ELi8ES3_EELb0ELb0ELb0ELb0ELb0ELb0ELb0ELb0EEEvNS_16Flash_fwd_paramsE,@function
        .size           _ZN5flash16flash_fwd_kernelI23Flash_fwd_kernel_traitsILi192ELi128ELi64ELi8ELb0ELb0EN7cutlass10bfloat16_tE19Flash_kernel_traitsILi192ELi128ELi64ELi8ES3_EELb0ELb0ELb0ELb0ELb0ELb0ELb0ELb0EEEvNS_16Flash_fwd_paramsE,(.L_x_1510 - _ZN5flash16flash_fwd_kernelI23Flash_fwd_kernel_traitsILi192ELi128ELi64ELi8ELb0ELb0EN7cutlass10bfloat16_tE19Flash_kernel_traitsILi192ELi128ELi64ELi8ES3_EELb0ELb0ELb0ELb0ELb0ELb0ELb0ELb0EEEvNS_16Flash_fwd_paramsE)
        .other          _ZN5flash16flash_fwd_kernelI23Flash_fwd_kernel_traitsILi192ELi128ELi64ELi8ELb0ELb0EN7cutlass10bfloat16_tE19Flash_kernel_traitsILi192ELi128ELi64ELi8ES3_EELb0ELb0ELb0ELb0ELb0ELb0ELb0ELb0EEEvNS_16Flash_fwd_paramsE,@"STO_CUDA_ENTRY STV_DEFAULT"
_ZN5flash16flash_fwd_kernelI23Flash_fwd_kernel_traitsILi192ELi128ELi64ELi8ELb0ELb0EN7cutlass10bfloat16_tE19Flash_kernel_traitsILi192ELi128ELi64ELi8ES3_EELb0ELb0ELb0ELb0ELb0ELb0ELb0ELb0EEEvNS_16Flash_fwd_paramsE:
.text._ZN5flash16flash_fwd_kernelI23Flash_fwd_kernel_traitsILi192ELi128ELi64ELi8ELb0ELb0EN7cutlass10bfloat16_tE19Flash_kernel_traitsILi192ELi128ELi64ELi8ES3_EELb0ELb0ELb0ELb0ELb0ELb0ELb0ELb0EEEvNS_16Flash_fwd_paramsE:
        /* <DEDUP_REMOVED lines=16> */
[----:B------:R-:W4:Y:S03]  /*0100*/  @P2 LDG.E R218, desc[UR8][R16.64+0x4] ;  /* 0x0000040810da2981 */ /* 0x000f26000c1e1900 */
        /* <DEDUP_REMOVED lines=22> */
.L_x_70:
[----:B------:R-:W1:Y:S02]  /*0270*/  LDC R5, c[0x0][0x2c8] ;  /* 0x0000b200ff057b82 */ /* 0x000e640000000800 */
.L_x_71:
        /* <DEDUP_REMOVED lines=22> */
[----:B------:R-:W-:Y:S01]  /*03e0*/  IABS R25, R23 ;  /* 0x0000001700197213 */ /* 0x000fe20000000000 */
[----:B------:R-:W-:Y:S01]  /*03f0*/  IMAD.IADD R203, R218, 0x1, -R203 ;  /* 0x00000001dacb7824 */ /* 0x000fe200078e0acb */
[----:B------:R-:W-:Y:S02]  /*0400*/  SHF.R.S32.HI R17, RZ, 0x1f, R6 ;  /* 0x0000001fff117819 */ /* 0x000fe40000011406 */
[----:B------:R-:W-:Y:S02]  /*0410*/  ISETP.NE.AND P3, PT, R213, -0x1, PT ;  /* 0xffffffffd500780c */ /* 0x000fe40003f65270 */
[----:B------:R-:W-:Y:S02]  /*0420*/  LEA.HI R201, R17, R6, RZ, 0x4 ;  /* 0x0000000611c97211 */ /* 0x000fe400078f20ff */
[----:B------:R-:W-:Y:S02]  /*0430*/  ISETP.NE.AND P0, PT, R7, -0x1, PT ;  /* 0xffffffff0700780c */ /* 0x000fe40003f05270 */
[----:B------:R-:W-:-:S02]  /*0440*/  LOP3.LUT R19, R201, 0xfffffff0, RZ, 0xc0, !PT ;  /* 0xfffffff0c9137812 */ /* 0x000fc400078ec0ff */
[----:B------:R-:W-:-:S03]  /*0450*/  LEA.HI R20, R17, R6, RZ, 0x6 ;  /* 0x0000000611147211 */ /* 0x000fc600078f30ff */
[----:B------:R-:W-:Y:S02]  /*0460*/  IMAD.IADD R19, R6, 0x1, -R19 ;  /* 0x0000000106137824 */ /* 0x000fe400078e0a13 */
[----:B------:R-:W2:Y:S01]  /*0470*/  @!P3 LDC.64 R10, c[0x0][0x228] ;  /* 0x00008a00ff0abb82 */ /* 0x000ea20000000a00 */
[----:B------:R-:W-:Y:S01]  /*0480*/  @!P3 SHF.R.S32.HI R21, RZ, 0x1f, R3 ;  /* 0x0000001fff15b819 */ /* 0x000fe20000011403 */
[----:B------:R-:W-:Y:S02]  /*0490*/  IMAD.SHL.U32 R20, R20, 0x8, RZ ;  /* 0x0000000814147824 */ /* 0x000fe400078e00ff */
[----:B------:R-:W-:Y:S01]  /*04a0*/  @P0 IMAD.IADD R24, R4, 0x1, R7 ;  /* 0x0000000104180824 */ /* 0x000fe200078e0207 */
[----:B-1----:R-:W-:-:S03]  /*04b0*/  IABS R16, R14 ;  /* 0x0000000e00107213 */ /* 0x002fc60000000000 */
[----:B------:R-:W1:Y:S01]  /*04c0*/  @P3 LDC.64 R12, c[0x0][0x240] ;  /* 0x00009000ff0c3b82 */ /* 0x000e620000000a00 */
[----:B------:R-:W3:Y:S07]  /*04d0*/  I2F.RP R2, R16 ;  /* 0x0000001000027306 */ /* 0x000eee0000209400 */
[----:B------:R-:W4:Y:S01]  /*04e0*/  @P0 LDC.64 R210, c[0x0][0x248] ;  /* 0x00009200ffd20b82 */ /* 0x000f220000000a00 */
[----:B--2---:R-:W-:Y:S01]  /*04f0*/  @!P3 IMAD.WIDE.U32 R26, R3, R10, RZ ;  /* 0x0000000a031ab225 */ /* 0x004fe200078e00ff */
[----:B---3--:R-:W2:Y:S03]  /*0500*/  MUFU.RCP R8, R2 ;  /* 0x0000000200087308 */ /* 0x008ea60000001000 */
[----:B--2---:R-:W-:-:S05]  /*0510*/  VIADD R8, R8, 0xffffffe ;  /* 0x0ffffffe08087836 */ /* 0x004fca0000000000 */
[----:B------:R-:W2:Y:S02]  /*0520*/  F2I.FTZ.U32.TRUNC.NTZ R9, R8 ;  /* 0x0000000800097305 */ /* 0x000ea4000021f000 */
[----:B--2---:R-:W-:Y:S02]  /*0530*/  IMAD.MOV R5, RZ, RZ, -R9 ;  /* 0x000000ffff057224 */ /* 0x004fe400078e0a09 */
[----:B------:R-:W-:Y:S02]  /*0540*/  IMAD.MOV.U32 R8, RZ, RZ, RZ ;  /* 0x000000ffff087224 */ /* 0x000fe400078e00ff */
[----:B------:R-:W-:Y:S01]  /*0550*/  IMAD R0, R5, R16, RZ ;  /* 0x0000001005007224 */ /* 0x000fe200078e02ff */
[----:B------:R-:W-:-:S03]  /*0560*/  LEA.HI R5, R17, R6, RZ, 0x3 ;  /* 0x0000000611057211 */ /* 0x000fc600078f18ff */
[----:B------:R-:W-:Y:S01]  /*0570*/  IMAD.HI.U32 R0, R9, R0, R8 ;  /* 0x0000000009007227 */ /* 0x000fe200078e0008 */
[----:B------:R-:W-:Y:S02]  /*0580*/  SHF.R.S32.HI R18, RZ, 0x3, R5 ;  /* 0x00000003ff127819 */ /* 0x000fe40000011405 */
[----:B------:R-:W-:Y:S02]  /*0590*/  LOP3.LUT R5, R5, 0xfffffff8, RZ, 0xc0, !PT ;  /* 0xfffffff805057812 */ /* 0x000fe400078ec0ff */
[----:B------:R-:W-:Y:S01]  /*05a0*/  SHF.R.S32.HI R8, RZ, 0x4, R201 ;  /* 0x00000004ff087819 */ /* 0x000fe200000114c9 */
[----:B------:R-:W-:Y:S01]  /*05b0*/  IMAD.HI.U32 R15, R0, R25, RZ ;  /* 0x00000019000f7227 */ /* 0x000fe200078e00ff */
[----:B------:R-:W-:Y:S02]  /*05c0*/  SHF.L.U32 R215, R18, 0x6, RZ ;  /* 0x0000000612d77819 */ /* 0x000fe400000006ff */
[----:B------:R-:W-:Y:S01]  /*05d0*/  LEA.HI R201, R201, R8, RZ, 0x1 ;  /* 0x00000008c9c97211 */ /* 0x000fe200078f08ff */
[----:B------:R-:W-:Y:S01]  /*05e0*/  IMAD.MOV R0, RZ, RZ, -R15 ;  /* 0x000000ffff007224 */ /* 0x000fe200078e0a0f */
[----:B------:R-:W-:Y:S01]  /*05f0*/  LOP3.LUT R215, R215, 0x1c0, RZ, 0xc0, !PT ;  /* 0x000001c0d7d77812 */ /* 0x000fe200078ec0ff */
[----:B------:R-:W-:Y:S01]  /*0600*/  IMAD.IADD R5, R6, 0x1, -R5 ;  /* 0x0000000106057824 */ /* 0x000fe200078e0a05 */
[----:B------:R-:W-:Y:S01]  /*0610*/  LOP3.LUT R201, R201, 0xfffffffe, RZ, 0xc0, !PT ;  /* 0xfffffffec9c97812 */ /* 0x000fe200078ec0ff */
[----:B------:R-:W-:-:S02]  /*0620*/  IMAD R25, R16, R0, R25 ;  /* 0x0000000010197224 */ /* 0x000fc400078e0219 */
[C---:B------:R-:W-:Y:S02]  /*0630*/  VIADD R0, R18.reuse, 0x60 ;  /* 0x0000006012007836 */ /* 0x040fe40000000000 */
[----:B------:R-:W-:Y:S01]  /*0640*/  VIADD R2, R18, 0x40 ;  /* 0x0000004012027836 */ /* 0x000fe20000000000 */
[----:B------:R-:W-:Y:S01]  /*0650*/  ISETP.GT.U32.AND P2, PT, R16, R25, PT ;  /* 0x000000191000720c */ /* 0x000fe20003f44070 */
[----:B------:R-:W-:Y:S01]  /*0660*/  IMAD.SHL.U32 R134, R5, 0x8, RZ ;  /* 0x0000000805867824 */ /* 0x000fe200078e00ff */
[-C--:B------:R-:W-:Y:S01]  /*0670*/  ISETP.GE.AND P4, PT, R0, R203.reuse, PT ;  /* 0x000000cb0000720c */ /* 0x080fe20003f86270 */
[----:B------:R-:W-:Y:S01]  /*0680*/  IMAD.IADD R201, R8, 0x1, -R201 ;  /* 0x0000000108c97824 */ /* 0x000fe200078e0ac9 */
[----:B------:R-:W-:Y:S01]  /*0690*/  SHF.R.S32.HI R0, RZ, 0x1f, R19 ;  /* 0x0000001fff007819 */ /* 0x000fe20000011413 */
[----:B------:R-:W2:Y:S01]  /*06a0*/  @P0 LDC.64 R8, c[0x0][0x250] ;  /* 0x00009400ff080b82 */ /* 0x000ea20000000a00 */
[----:B------:R-:W-:Y:S02]  /*06b0*/  ISETP.GE.AND P5, PT, R2, R203, PT ;  /* 0x000000cb0200720c */ /* 0x000fe40003fa6270 */
[----:B------:R-:W-:-:S02]  /*06c0*/  LOP3.LUT R2, R215, 0x38, R134, 0xf8, !PT ;  /* 0x00000038d7027812 */ /* 0x000fc400078ef886 */
[----:B------:R-:W-:Y:S02]  /*06d0*/  SHF.R.U32.HI R215, RZ, 0x3, R215 ;  /* 0x00000003ffd77819 */ /* 0x000fe400000116d7 */
[----:B------:R-:W-:Y:S01]  /*06e0*/  LEA.HI R0, R0, R19, RZ, 0x3 ;  /* 0x0000001300007211 */ /* 0x000fe200078f18ff */
[----:B------:R-:W-:Y:S01]  /*06f0*/  @!P2 VIADD R15, R15, 0x1 ;  /* 0x000000010f0fa836 */ /* 0x000fe20000000000 */
[----:B------:R-:W-:Y:S02]  /*0700*/  LOP3.LUT R215, R2, R215, RZ, 0x3c, !PT ;  /* 0x000000d702d77212 */ /* 0x000fe400078e3cff */
[----:B------:R-:W-:Y:S02]  /*0710*/  LOP3.LUT R2, R0, 0xfffffff8, RZ, 0xc0, !PT ;  /* 0xfffffff800027812 */ /* 0x000fe400078ec0ff */
[-C--:B------:R-:W-:Y:S02]  /*0720*/  @!P2 IADD3 R25, R25, -R16.reuse, RZ ;  /* 0x800000101919a210 */ /* 0x080fe40007ffe0ff */
[----:B------:R-:W-:Y:S01]  /*0730*/  ISETP.NE.AND P2, PT, R14, RZ, PT ;  /* 0x000000ff0e00720c */ /* 0x000fe20003f45270 */
[----:B------:R-:W-:Y:S01]  /*0740*/  IMAD.IADD R2, R19, 0x1, -R2 ;  /* 0x0000000113027824 */ /* 0x000fe200078e0a02 */
[----:B------:R-:W-:Y:S01]  /*0750*/  ISETP.GE.U32.AND P6, PT, R25, R16, PT ;  /* 0x000000101900720c */ /* 0x000fe20003fc6070 */
[----:B------:R-:W-:Y:S01]  /*0760*/  @!P3 IMAD R16, R21, R10, RZ ;  /* 0x0000000a1510b224 */ /* 0x000fe200078e02ff */
[----:B------:R-:W-:-:S02]  /*0770*/  LOP3.LUT R19, R23, R14, RZ, 0x3c, !PT ;  /* 0x0000000e17137212 */ /* 0x000fc400078e3cff */
[----:B------:R-:W-:Y:S01]  /*0780*/  LOP3.LUT R215, R215, 0xfffffe00, R20, 0xf8, !PT ;  /* 0xfffffe00d7d77812 */ /* 0x000fe200078ef814 */
[----:B-1----:R-:W-:Y:S01]  /*0790*/  @P3 IMAD.WIDE.U32 R20, R213, R12, RZ ;  /* 0x0000000cd5143225 */ /* 0x002fe200078e00ff */
[----:B------:R-:W-:Y:S02]  /*07a0*/  ISETP.GE.AND P1, PT, R19, RZ, PT ;  /* 0x000000ff1300720c */ /* 0x000fe40003f26270 */
[----:B------:R-:W-:Y:S01]  /*07b0*/  @P0 IADD3 R10, R4, R7, RZ ;  /* 0x00000007040a0210 */ /* 0x000fe20007ffe0ff */
[----:B------:R-:W-:Y:S01]  /*07c0*/  @!P3 IMAD R11, R3, R11, R16 ;  /* 0x0000000b030bb224 */ /* 0x000fe200078e0210 */
[----:B------:R-:W-:Y:S01]  /*07d0*/  SHF.R.S32.HI R19, RZ, 0x1f, R18 ;  /* 0x0000001fff137819 */ /* 0x000fe20000011412 */
[----:B------:R-:W-:Y:S01]  /*07e0*/  @P3 IMAD R13, R213, R13, R21 ;  /* 0x0000000dd50d3224 */ /* 0x000fe200078e0215 */
[----:B------:R-:W-:Y:S01]  /*07f0*/  SHF.R.S32.HI R135, RZ, 0x1f, R134 ;  /* 0x0000001fff877819 */ /* 0x000fe20000011486 */
[----:B------:R-:W-:Y:S02]  /*0800*/  @P6 VIADD R15, R15, 0x1 ;  /* 0x000000010f0f6836 */ /* 0x000fe40000000000 */
[----:B------:R-:W-:-:S02]  /*0810*/  @!P3 IMAD.IADD R13, R27, 0x1, R11 ;  /* 0x000000011b0db824 */ /* 0x000fc400078e020b */
[----:B------:R-:W-:Y:S02]  /*0820*/  @!P3 IMAD.MOV.U32 R20, RZ, RZ, R26 ;  /* 0x000000ffff14b224 */ /* 0x000fe400078e001a */
[C---:B--2---:R-:W-:Y:S02]  /*0830*/  @P0 IMAD R11, R10.reuse, R9, RZ ;  /* 0x000000090a0b0224 */ /* 0x044fe400078e02ff */
[----:B------:R-:W-:-:S04]  /*0840*/  @P0 IMAD.WIDE.U32 R26, R10, R8, RZ ;  /* 0x000000080a1a0225 */ /* 0x000fc800078e00ff */
[C---:B----4-:R-:W-:Y:S02]  /*0850*/  @P0 IMAD R7, R24.reuse, R211, RZ ;  /* 0x000000d318070224 */ /* 0x050fe400078e02ff */
[----:B------:R-:W-:-:S04]  /*0860*/  @P0 IMAD.WIDE.U32 R24, R24, R210, RZ ;  /* 0x000000d218180225 */ /* 0x000fc800078e00ff */
[----:B------:R-:W-:Y:S01]  /*0870*/  @!P1 IMAD.MOV R15, RZ, RZ, -R15 ;  /* 0x000000ffff0f9224 */ /* 0x000fe200078e0a0f */
[----:B------:R-:W-:Y:S01]  /*0880*/  @!P2 LOP3.LUT R15, RZ, R14, RZ, 0x33, !PT ;  /* 0x0000000eff0fa212 */ /* 0x000fe200078e33ff */
[----:B------:R-:W-:Y:S01]  /*0890*/  @P0 IMAD.MOV.U32 R16, RZ, RZ, R26 ;  /* 0x000000ffff100224 */ /* 0x000fe200078e001a */
[----:B------:R-:W-:Y:S01]  /*08a0*/  IADD3 R20, P1, R134, R20, RZ ;  /* 0x0000001486147210 */ /* 0x000fe20007f3e0ff */
[----:B------:R-:W-:Y:S01]  /*08b0*/  @P0 IMAD.IADD R7, R25, 0x1, R7 ;  /* 0x0000000119070824 */ /* 0x000fe200078e0207 */
[----:B------:R-:W-:Y:S01]  /*08c0*/  @P0 IADD3 R14, R27, R11, RZ ;  /* 0x0000000b1b0e0210 */ /* 0x000fe20007ffe0ff */
[----:B------:R-:W-:Y:S01]  /*08d0*/  @P0 IMAD.MOV.U32 R12, RZ, RZ, R24 ;  /* 0x000000ffff0c0224 */ /* 0x000fe200078e0018 */
[----:B------:R-:W-:Y:S09]  /*08e0*/  @P0 BRA `(.L_x_73) ;  /* 0x0000000000340947 */ /* 0x000ff20003800000 */
        /* <DEDUP_REMOVED lines=13> */
.L_x_73:
        /* <DEDUP_REMOVED lines=14> */
.L_x_74:
[----:B------:R-:W1:Y:S01]  /*0aa0*/  S2UR UR10, SR_CgaCtaId ;  /* 0x00000000000a79c3 */ /* 0x000e620000008800 */
[-C--:B------:R-:W-:Y:S01]  /*0ab0*/  IMAD R4, R19, R210.reuse, RZ ;  /* 0x000000d213047224 */ /* 0x080fe200078e02ff */
[----:B------:R-:W-:Y:S01]  /*0ac0*/  IADD3.X R21, R135, R13, RZ, P1, !PT ;  /* 0x0000000d87157210 */ /* 0x000fe20000ffe4ff */
[C---:B------:R-:W-:Y:S01]  /*0ad0*/  IMAD.WIDE.U32 R26, R18.reuse, R210, R134 ;  /* 0x000000d2121a7225 */ /* 0x040fe200078e0086 */
[----:B------:R-:W-:Y:S01]  /*0ae0*/  SHF.R.S32.HI R3, RZ, 0x1f, R23 ;  /* 0x0000001fff037819 */ /* 0x000fe20000011417 */
[----:B------:R-:W-:Y:S01]  /*0af0*/  ULDC.64 UR4, c[0x0][0x258] ;  /* 0x0000960000047ab9 */ /* 0x000fe20000000a00 */
[----:B------:R-:W-:Y:S01]  /*0b00*/  ULDC.64 UR6, c[0x0][0x260] ;  /* 0x0000980000067ab9 */ /* 0x000fe20000000a00 */
[----:B------:R-:W-:Y:S01]  /*0b10*/  IMAD.WIDE.U32 R24, R18, R8, R134 ;  /* 0x0000000812187225 */ /* 0x000fe200078e0086 */
[----:B------:R-:W-:Y:S01]  /*0b20*/  IADD3 R222, P1, R12, R26, RZ ;  /* 0x0000001a0cde7210 */ /* 0x000fe20007f3e0ff */
[----:B------:R-:W-:Y:S01]  /*0b30*/  BSSY B0, `(.L_x_75) ;  /* 0x0000042000007945 */ /* 0x000fe20003800000 */
[----:B------:R-:W-:Y:S01]  /*0b40*/  IADD3 R217, R134, 0x40, RZ ;  /* 0x0000004086d97810 */ /* 0x000fe20007ffe0ff */
[----:B------:R-:W-:Y:S01]  /*0b50*/  IMAD R11, R19, R8, RZ ;  /* 0x00000008130b7224 */ /* 0x000fe200078e02ff */
[----:B------:R-:W-:Y:S01]  /*0b60*/  IADD3 R220, P0, R16, R24, RZ ;  /* 0x0000001810dc7210 */ /* 0x000fe20007f1e0ff */
[----:B------:R-:W-:Y:S01]  /*0b70*/  IMAD R4, R18, R211, R4 ;  /* 0x000000d312047224 */ /* 0x000fe200078e0204 */
[----:B------:R-:W-:Y:S01]  /*0b80*/  IADD3 R216, R134, 0x80, RZ ;  /* 0x0000008086d87810 */ /* 0x000fe20007ffe0ff */
[----:B------:R-:W-:-:S02]  /*0b90*/  IMAD R11, R18, R9, R11 ;  /* 0x00000009120b7224 */ /* 0x000fc400078e020b */
[----:B------:R-:W-:Y:S01]  /*0ba0*/  IMAD.WIDE.U32 R20, R23, UR4, R20 ;  /* 0x0000000417147c25 */ /* 0x000fe2000f8e0014 */
[----:B------:R-:W-:Y:S02]  /*0bb0*/  IADD3.X R223, R7, R27, R4, P1, !PT ;  /* 0x0000001b07df7210 */ /* 0x000fe40000ffe404 */
[----:B------:R-:W-:Y:S01]  /*0bc0*/  IADD3.X R221, R14, R25, R11, P0, !PT ;  /* 0x000000190edd7210 */ /* 0x000fe200007fe40b */
[----:B------:R-:W-:Y:S01]  /*0bd0*/  IMAD R4, R3, UR4, RZ ;  /* 0x0000000403047c24 */ /* 0x000fe2000f8e02ff */
[----:B------:R-:W-:Y:S01]  /*0be0*/  SHF.R.S32.HI R3, RZ, 0x1f, R15 ;  /* 0x0000001fff037819 */ /* 0x000fe2000001140f */
[----:B------:R-:W-:Y:S01]  /*0bf0*/  IMAD.WIDE.U32 R222, R15, UR6, R222 ;  /* 0x000000060fde7c25 */ /* 0x000fe2000f8e00de */
[CC--:B------:R-:W-:Y:S02]  /*0c00*/  ISETP.GE.AND P0, PT, R18.reuse, R203.reuse, PT ;  /* 0x000000cb1200720c */ /* 0x0c0fe40003f06270 */
[----:B------:R-:W-:Y:S01]  /*0c10*/  IADD3 R14, R18, 0x20, RZ ;  /* 0x00000020120e7810 */ /* 0x000fe20007ffe0ff */
[----:B------:R-:W-:Y:S01]  /*0c20*/  IMAD R23, R23, UR5, R4 ;  /* 0x0000000517177c24 */ /* 0x000fe2000f8e0204 */
[----:B------:R-:W-:Y:S01]  /*0c30*/  ULDC.64 UR4, c[0x0][0x268] ;  /* 0x00009a0000047ab9 */ /* 0x000fe20000000a00 */
[C---:B------:R-:W-:Y:S01]  /*0c40*/  IMAD R10, R3.reuse, UR6, RZ ;  /* 0x00000006030a7c24 */ /* 0x040fe2000f8e02ff */
[----:B------:R-:W-:Y:S01]  /*0c50*/  ISETP.GE.AND P1, PT, R14, R203, PT ;  /* 0x000000cb0e00720c */ /* 0x000fe20003f26270 */
[----:B------:R-:W-:Y:S01]  /*0c60*/  IMAD R4, R3, UR4, RZ ;  /* 0x0000000403047c24 */ /* 0x000fe2000f8e02ff */
[----:B------:R-:W-:Y:S01]  /*0c70*/  IADD3 R23, R21, R23, RZ ;  /* 0x0000001715177210 */ /* 0x000fe20007ffe0ff */
[----:B------:R-:W-:Y:S01]  /*0c80*/  IMAD.WIDE.U32 R220, R15, UR4, R220 ;  /* 0x000000040fdc7c25 */ /* 0x000fe2000f8e00dc */
[----:B------:R-:W-:-:S02]  /*0c90*/  UMOV UR4, 0x400 ;  /* 0x0000040000047882 */ /* 0x000fc40000000000 */
[----:B-1----:R-:W-:Y:S01]  /*0ca0*/  ULEA UR4, UR10, UR4, 0x18 ;  /* 0x000000040a047291 */ /* 0x002fe2000f8ec03f */
[C---:B------:R-:W-:Y:S02]  /*0cb0*/  IMAD R225, R15.reuse, UR7, R10 ;  /* 0x000000070fe17c24 */ /* 0x040fe4000f8e020a */
[----:B------:R-:W-:Y:S01]  /*0cc0*/  IMAD R15, R15, UR5, R4 ;  /* 0x000000050f0f7c24 */ /* 0x000fe2000f8e0204 */
[----:B------:R-:W-:Y:S01]  /*0cd0*/  LEA.HI.SX32 R4, R133, 0xffffffff, 0x1a ;  /* 0xffffffff85047811 */ /* 0x000fe200078fd2ff */
[----:B------:R-:W-:Y:S01]  /*0ce0*/  IMAD.WIDE R24, R214, 0x80, R18 ;  /* 0x00000080d6187825 */ /* 0x000fe200078e0212 */
[----:B------:R-:W-:-:S03]  /*0cf0*/  LEA R215, R215, UR4, 0x1 ;  /* 0x00000004d7d77c11 */ /* 0x000fc6000f8e08ff */
[----:B------:R-:W-:Y:S01]  /*0d00*/  IMAD R7, R4, -0x40, R83 ;  /* 0xffffffc004077824 */ /* 0x000fe200078e0253 */
[----:B------:R-:W-:Y:S06]  /*0d10*/  @P0 BRA `(.L_x_76) ;  /* 0x00000000008c0947 */ /* 0x000fec0003800000 */
[----:B------:R-:W-:Y:S01]  /*0d20*/  ULDC UR5, c[0x0][0x2d0] ;  /* 0x0000b40000057ab9 */ /* 0x000fe20000000800 */
[----:B------:R-:W-:Y:S01]  /*0d30*/  ULDC.64 UR6, c[0x0][0x240] ;  /* 0x0000900000067ab9 */ /* 0x000fe20000000a00 */
[----:B------:R-:W-:Y:S01]  /*0d40*/  ISETP.GE.AND P6, PT, R134, UR5, PT ;  /* 0x0000000586007c0c */ /* 0x000fe2000bfc6270 */
[----:B------:R-:W-:Y:S01]  /*0d50*/  IMAD R3, R25, UR6, RZ ;  /* 0x0000000619037c24 */ /* 0x000fe2000f8e02ff */
[----:B------:R-:W-:Y:S01]  /*0d60*/  ISETP.GE.AND P3, PT, R217, UR5, PT ;  /* 0x00000005d9007c0c */ /* 0x000fe2000bf66270 */
[----:B------:R-:W-:Y:S01]  /*0d70*/  IMAD.MOV.U32 R22, RZ, RZ, R20 ;  /* 0x000000ffff167224 */ /* 0x000fe200078e0014 */
[----:B------:R-:W-:Y:S01]  /*0d80*/  ISETP.GE.AND P2, PT, R216, UR5, PT ;  /* 0x00000005d8007c0c */ /* 0x000fe2000bf46270 */
[C---:B------:R-:W-:Y:S02]  /*0d90*/  IMAD R16, R24.reuse, UR7, R3 ;  /* 0x0000000718107c24 */ /* 0x040fe4000f8e0203 */
[----:B------:R-:W-:-:S04]  /*0da0*/  IMAD.WIDE.U32 R26, R24, UR6, R22 ;  /* 0x00000006181a7c25 */ /* 0x000fc8000f8e0016 */
[----:B------:R-:W-:Y:S02]  /*0db0*/  IMAD.IADD R16, R27, 0x1, R16 ;  /* 0x000000011b107824 */ /* 0x000fe400078e0210 */
[----:B------:R-:W1:Y:S01]  /*0dc0*/  @!P6 LDC.64 R12, c[0x0][0x210] ;  /* 0x00008400ff0ceb82 */ /* 0x000e620000000a00 */
[----:B------:R2:W-:Y:S07]  /*0dd0*/  @P6 STS.128 [R215], RZ ;  /* 0x000000ffd7006388 */ /* 0x0005ee0000000c00 */
[----:B------:R-:W3:Y:S01]  /*0de0*/  @!P3 LDC.64 R10, c[0x0][0x210] ;  /* 0x00008400ff0abb82 */ /* 0x000ee20000000a00 */
[----:B-1----:R-:W-:-:S04]  /*0df0*/  @!P6 LEA R12, P0, R26, R12, 0x1 ;  /* 0x0000000c1a0ce211 */ /* 0x002fc800078008ff */
[C---:B------:R-:W-:Y:S02]  /*0e00*/  @!P6 LEA.HI.X R13, R26.reuse, R13, R16, 0x1, P0 ;  /* 0x0000000d1a0de211 */ /* 0x040fe400000f0c10 */
[----:B---3--:R-:W-:-:S03]  /*0e10*/  @!P3 LEA R10, P0, R26, R10, 0x1 ;  /* 0x0000000a1a0ab211 */ /* 0x008fc600078008ff */
[----:B------:R-:W-:Y:S01]  /*0e20*/  @!PT LDS RZ, [RZ] ;  /* 0x00000000fffff984 */ /* 0x000fe20000000800 */
[----:B------:R-:W-:Y:S01]  /*0e30*/  @!PT LDS RZ, [RZ] ;  /* 0x00000000fffff984 */ /* 0x000fe20000000800 */
[----:B------:R-:W-:Y:S01]  /*0e40*/  @!PT LDS RZ, [RZ] ;  /* 0x00000000fffff984 */ /* 0x000fe20000000800 */
[----:B------:R2:W-:Y:S01]  /*0e50*/  @!P6 LDGSTS.E.BYPASS.LTC128B.128 [R215], desc[UR8][R12.64] ;  /* 0x000000000cd7efae */ /* 0x0005e2000b901d48 */
[----:B------:R-:W-:-:S03]  /*0e60*/  @!P3 LEA.HI.X R11, R26, R11, R16, 0x1, P0 ;  /* 0x0000000b1a0bb211 */ /* 0x000fc600000f0c10 */
[----:B------:R2:W-:Y:S04]  /*0e70*/  @P3 STS.128 [R215+0x4000], RZ ;  /* 0x004000ffd7003388 */ /* 0x0005e80000000c00 */
[----:B------:R-:W-:Y:S01]  /*0e80*/  @!PT LDS RZ, [RZ] ;  /* 0x00000000fffff984 */ /* 0x000fe20000000800 */
[----:B------:R-:W-:Y:S01]  /*0e90*/  @!PT LDS RZ, [RZ] ;  /* 0x00000000fffff984 */ /* 0x000fe20000000800 */
[----:B------:R-:W-:Y:S01]  /*0ea0*/  @!PT LDS RZ, [RZ] ;  /* 0x00000000fffff984 */ /* 0x000fe20000000800 */
[----:B------:R2:W-:Y:S04]  /*0eb0*/  @!P3 LDGSTS.E.BYPASS.LTC128B.128 [R215+0x4000], desc[UR8][R10.64+0x80] ;  /* 0x040000800ad7bfae */ /* 0x0005e8000b901d48 */
[----:B------:R2:W-:Y:S01]  /*0ec0*/  @P2 STS.128 [R215+0x8000], RZ ;  /* 0x008000ffd7002388 */ /* 0x0005e20000000c00 */
[----:B------:R-:W-:Y:S05]  /*0ed0*/  @P2 BRA `(.L_x_76) ;  /* 0x00000000001c2947 */ /* 0x000fea0003800000 */
[----:B------:R-:W-:Y:S02]  /*0ee0*/  ULDC.64 UR6, c[0x0][0x210] ;  /* 0x0000840000067ab9 */ /* 0x000fe40000000a00 */
[----:B--2---:R-:W-:-:S04]  /*0ef0*/  LEA R10, P0, R26, UR6, 0x1 ;  /* 0x000000061a0a7c11 */ /* 0x004fc8000f8008ff */
[----:B------:R-:W-:-:S05]  /*0f00*/  LEA.HI.X R11, R26, UR7, R16, 0x1, P0 ;  /* 0x000000071a0b7c11 */ /* 0x000fca00080f0c10 */
[----:B------:R-:W-:Y:S01]  /*0f10*/  @!PT LDS RZ, [RZ] ;  /* 0x00000000fffff984 */ /* 0x000fe20000000800 */
[----:B------:R-:W-:Y:S01]  /*0f20*/  @!PT LDS RZ, [RZ] ;  /* 0x00000000fffff984 */ /* 0x000fe20000000800 */
[----:B------:R-:W-:Y:S01]  /*0f30*/  @!PT LDS RZ, [RZ] ;  /* 0x00000000fffff984 */ /* 0x000fe20000000800 */
[----:B------:R1:W-:Y:S04]  /*0f40*/  LDGSTS.E.BYPASS.LTC128B.128 [R215+0x8000], desc[UR8][R10.64+0x100] ;  /* 0x080001000ad77fae */ /* 0x0003e8000b901d48 */
.L_x_76:
[----:B------:R-:W-:Y:S05]  /*0f50*/  BSYNC B0 ;  /* 0x0000000000007941 */ /* 0x000fea0003800000 */
.L_x_75:
[----:B------:R-:W-:Y:S04]  /*0f60*/  BSSY B0, `(.L_x_77) ;  /* 0x0000028000007945 */ /* 0x000fe80003800000 */
[----:B------:R-:W-:Y:S05]  /*0f70*/  @P1 BRA `(.L_x_78) ;  /* 0x0000000000981947 */ /* 0x000fea0003800000 */
[----:B------:R-:W-:Y:S01]  /*0f80*/  ULDC UR5, c[0x0][0x2d0] ;  /* 0x0000b40000057ab9 */ /* 0x000fe20000000800 */
[----:B------:R-:W-:Y:S01]  /*0f90*/  IADD3 R16, P0, R24, 0x20, RZ ;  /* 0x0000002018107810 */ /* 0x000fe20007f1e0ff */
[----:B------:R-:W-:Y:S01]  /*0fa0*/  ULDC.64 UR6, c[0x0][0x240] ;  /* 0x0000900000067ab9 */ /* 0x000fe20000000a00 */
[----:B------:R-:W-:Y:S01]  /*0fb0*/  ISETP.GE.AND P3, PT, R134, UR5, PT ;  /* 0x0000000586007c0c */ /* 0x000fe2000bf66270 */
[----:B------:R-:W-:Y:S01]  /*0fc0*/  IMAD.MOV.U32 R26, RZ, RZ, R20 ;  /* 0x000000ffff1a7224 */ /* 0x000fe200078e0014 */
[----:B------:R-:W-:Y:S01]  /*0fd0*/  ISETP.GE.AND P2, PT, R217, UR5, PT ;  /* 0x00000005d9007c0c */ /* 0x000fe2000bf46270 */
[----:B------:R-:W-:Y:S01]  /*0fe0*/  IMAD.X R3, RZ, RZ, R25, P0 ;  /* 0x000000ffff037224 */ /* 0x000fe200000e0619 */
[----:B------:R-:W-:Y:S01]  /*0ff0*/  ISETP.GE.AND P0, PT, R216, UR5, PT ;  /* 0x00000005d8007c0c */ /* 0x000fe2000bf06270 */
[----:B------:R-:W-:Y:S02]  /*1000*/  IMAD.MOV.U32 R27, RZ, RZ, R23 ;  /* 0x000000ffff1b7224 */ /* 0x000fe400078e0017 */
[----:B------:R-:W-:-:S02]  /*1010*/  IMAD R3, R3, UR6, RZ ;  /* 0x0000000603037c24 */ /* 0x000fc4000f8e02ff */
[----:B------:R-:W-:-:S04]  /*1020*/  IMAD.WIDE.U32 R26, R16, UR6, R26 ;  /* 0x00000006101a7c25 */ /* 0x000fc8000f8e001a */
[----:B--2---:R-:W2:Y:S01]  /*1030*/  @!P3 LDC.64 R12, c[0x0][0x210] ;  /* 0x00008400ff0cbb82 */ /* 0x004ea20000000a00 */
[----:B------:R-:W-:Y:S01]  /*1040*/  IMAD R3, R16, UR7, R3 ;  /* 0x0000000710037c24 */ /* 0x000fe2000f8e0203 */
[----:B------:R3:W-:Y:S06]  /*1050*/  @P3 STS.128 [R215+0x1000], RZ ;  /* 0x001000ffd7003388 */ /* 0x0007ec0000000c00 */
[----:B-1----:R-:W1:Y:S01]  /*1060*/  @!P2 LDC.64 R10, c[0x0][0x210] ;  /* 0x00008400ff0aab82 */ /* 0x002e620000000a00 */
[----:B--2---:R-:W-:Y:S01]  /*1070*/  @!P3 LEA R28, P6, R26, R12, 0x1 ;  /* 0x0000000c1a1cb211 */ /* 0x004fe200078c08ff */
[----:B------:R-:W-:-:S05]  /*1080*/  IMAD.IADD R12, R27, 0x1, R3 ;  /* 0x000000011b0c7824 */ /* 0x000fca00078e0203 */
[C---:B------:R-:W-:Y:S02]  /*1090*/  @!P3 LEA.HI.X R29, R26.reuse, R13, R12, 0x1, P6 ;  /* 0x0000000d1a1db211 */ /* 0x040fe400030f0c0c */
[----:B-1----:R-:W-:-:S03]  /*10a0*/  @!P2 LEA R10, P1, R26, R10, 0x1 ;  /* 0x0000000a1a0aa211 */ /* 0x002fc600078208ff */
[----:B------:R-:W-:Y:S01]  /*10b0*/  @!PT LDS RZ, [RZ] ;  /* 0x00000000fffff984 */ /* 0x000fe20000000800 */
[----:B------:R-:W-:Y:S01]  /*10c0*/  @!PT LDS RZ, [RZ] ;  /* 0x00000000fffff984 */ /* 0x000fe20000000800 */
[----:B------:R-:W-:Y:S01]  /*10d0*/  @!PT LDS RZ, [RZ] ;  /* 0x00000000fffff984 */ /* 0x000fe20000000800 */
[----:B------:R3:W-:Y:S01]  /*10e0*/  @!P3 LDGSTS.E.BYPASS.LTC128B.128 [R215+0x1000], desc[UR8][R28.64] ;  /* 0x010000001cd7bfae */ /* 0x0007e2000b901d48 */
        /* <DEDUP_REMOVED lines=9> */
[----:B---3--:R-:W-:-:S04]  /*1180*/  LEA R10, P0, R26, UR6, 0x1 ;  /* 0x000000061a0a7c11 */ /* 0x008fc8000f8008ff */
[----:B------:R-:W-:-:S05]  /*1190*/  LEA.HI.X R11, R26, UR7, R12, 0x1, P0 ;  /* 0x000000071a0b7c11 */ /* 0x000fca00080f0c0c */
[----:B------:R-:W-:Y:S01]  /*11a0*/  @!PT LDS RZ, [RZ] ;  /* 0x00000000fffff984 */ /* 0x000fe20000000800 */
[----:B------:R-:W-:Y:S01]  /*11b0*/  @!PT LDS RZ, [RZ] ;  /* 0x00000000fffff984 */ /* 0x000fe20000000800 */
[----:B------:R-:W-:Y:S01]  /*11c0*/  @!PT LDS RZ, [RZ] ;  /* 0x00000000fffff984 */ /* 0x000fe20000000800 */
[----:B------:R4:W-:Y:S04]  /*11d0*/  LDGSTS.E.BYPASS.LTC128B.128 [R215+0x9000], desc[UR8][R10.64+0x100] ;  /* 0x090001000ad77fae */ /* 0x0009e8000b901d48 */
.L_x_78:
[----:B------:R-:W-:Y:S05]  /*11e0*/  BSYNC B0 ;  /* 0x0000000000007941 */ /* 0x000fea0003800000 */
.L_x_77:
        /* <DEDUP_REMOVED lines=16> */
[----:B-1-34-:R-:W1:Y:S01]  /*12f0*/  @!P2 LDC.64 R10, c[0x0][0x210] ;  /* 0x00008400ff0aab82 */ /* 0x01ae620000000a00 */
        /* <DEDUP_REMOVED lines=17> */
[----:B-1----:R-:W-:-:S04]  /*1410*/  LEA R10, P0, R26, UR6, 0x1 ;  /* 0x000000061a0a7c11 */ /* 0x002fc8000f8008ff */
[----:B------:R-:W-:-:S05]  /*1420*/  LEA.HI.X R11, R26, UR7, R12, 0x1, P0 ;  /* 0x000000071a0b7c11 */ /* 0x000fca00080f0c0c */
[----:B------:R-:W-:Y:S01]  /*1430*/  @!PT LDS RZ, [RZ] ;  /* 0x00000000fffff984 */ /* 0x000fe20000000800 */
[----:B------:R-:W-:Y:S01]  /*1440*/  @!PT LDS RZ, [RZ] ;  /* 0x00000000fffff984 */ /* 0x000fe20000000800 */
[----:B------:R-:W-:Y:S01]  /*1450*/  @!PT LDS RZ, [RZ] ;  /* 0x00000000fffff984 */ /* 0x000fe20000000800 */
[----:B------:R1:W-:Y:S04]  /*1460*/  LDGSTS.E.BYPASS.LTC128B.128 [R215+0xa000], desc[UR8][R10.64+0x100] ;  /* 0x0a0001000ad77fae */ /* 0x0003e8000b901d48 */
.L_x_80:
[----:B------:R-:W-:Y:S05]  /*1470*/  BSYNC B0 ;  /* 0x0000000000007941 */ /* 0x000fea0003800000 */
.L_x_79:
        /* <DEDUP_REMOVED lines=10> */
[----:B------:R-:W-:-:S04]  /*1520*/  IMAD.WIDE.U32 R20, R3, UR6, R20 ;  /* 0x0000000603147c25 */ /* 0x000fc8000f8e0014 */
[----:B------:R-:W-:-:S04]  /*1530*/  IMAD R16, R16, UR6, RZ ;  /* 0x0000000610107c24 */ /* 0x000fc8000f8e02ff */
[----:B--2---:R-:W2:Y:S01]  /*1540*/  @!P3 LDC.64 R12, c[0x0][0x210] ;  /* 0x00008400ff0cbb82 */ /* 0x004ea20000000a00 */
[----:B------:R-:W-:Y:S01]  /*1550*/  IMAD R16, R3, UR7, R16 ;  /* 0x0000000703107c24 */ /* 0x000fe2000f8e0210 */
[----:B------:R2:W-:Y:S03]  /*1560*/  @P3 STS.128 [R215+0x3000], RZ ;  /* 0x003000ffd7003388 */ /* 0x0005e60000000c00 */
[----:B------:R-:W-:-:S03]  /*1570*/  IMAD.IADD R16, R21, 0x1, R16 ;  /* 0x0000000115107824 */ /* 0x000fc600078e0210 */
[----:B-1-34-:R-:W1:Y:S01]  /*1580*/  @!P2 LDC.64 R10, c[0x0][0x210] ;  /* 0x00008400ff0aab82 */ /* 0x01ae620000000a00 */
[----:B--2---:R-:W-:-:S04]  /*1590*/  @!P3 LEA R12, P4, R20, R12, 0x1 ;  /* 0x0000000c140cb211 */ /* 0x004fc800078808ff */
        /* <DEDUP_REMOVED lines=21> */
.L_x_82:
[----:B------:R-:W-:Y:S05]  /*16f0*/  BSYNC B0 ;  /* 0x0000000000007941 */ /* 0x000fea0003800000 */
.L_x_81:
[-C--:B------:R-:W-:Y:S01]  /*1700*/  ISETP.GE.AND P0, PT, R18, R7.reuse, PT ;  /* 0x000000071200720c */ /* 0x080fe20003f06270 */
[----:B------:R-:W-:Y:S01]  /*1710*/  IMAD.IADD R225, R223, 0x1, R225 ;  /* 0x00000001dfe17824 */ /* 0x000fe200078e02e1 */
[C---:B------:R-:W-:Y:S01]  /*1720*/  SHF.L.U64.HI R3, R210.reuse, 0x6, R211 ;  /* 0x00000006d2037819 */ /* 0x040fe200000102d3 */
[----:B------:R-:W-:Y:S01]  /*1730*/  IMAD.SHL.U32 R81, R210, 0x40, RZ ;  /* 0x00000040d2517824 */ /* 0x000fe200078e00ff */
[----:B------:R-:W-:Y:S01]  /*1740*/  SHF.R.S32.HI R20, RZ, 0x1f, R4 ;  /* 0x0000001fff147819 */ /* 0x000fe20000011404 */
[----:B------:R-:W-:Y:S01]  /*1750*/  IMAD.SHL.U32 R24, R2, 0x40, RZ ;  /* 0x0000004002187824 */ /* 0x000fe200078e00ff */
[----:B------:R-:W-:Y:S01]  /*1760*/  MOV R224, R222 ;  /* 0x000000de00e07202 */ /* 0x000fe20000000f00 */
[----:B-1234-:R-:W-:Y:S01]  /*1770*/  IMAD R11, R3, R4, RZ ;  /* 0x00000004030b7224 */ /* 0x01efe200078e02ff */
[----:B------:R-:W-:Y:S01]  /*1780*/  SHF.L.U32 R22, R5, 0x6, RZ ;  /* 0x0000000605167819 */ /* 0x000fe200000006ff */
[----:B------:R-:W-:Y:S01]  /*1790*/  BSSY B0, `(.L_x_83) ;  /* 0x0000027000007945 */ /* 0x000fe20003800000 */
[----:B------:R-:W-:Y:S01]  /*17a0*/  ISETP.GE.AND P5, PT, R14, R7, PT ;  /* 0x000000070e00720c */ /* 0x000fe20003fa6270 */
[----:B------:R-:W-:Y:S01]  /*17b0*/  IMAD.WIDE.U32 R26, R4, R81, R224 ;  /* 0x00000051041a7225 */ /* 0x000fe200078e00e0 */
[----:B------:R-:W-:-:S02]  /*17c0*/  LOP3.LUT R22, R22, 0x1c0, RZ, 0xc0, !PT ;  /* 0x000001c016167812 */ /* 0x000fc400078ec0ff */
[----:B------:R-:W-:Y:S01]  /*17d0*/  SHF.L.U32 R23, R201, 0x3, RZ ;  /* 0x00000003c9177819 */ /* 0x000fe200000006ff */
[----:B------:R-:W-:Y:S01]  /*17e0*/  IMAD R11, R20, R81, R11 ;  /* 0x00000051140b7224 */ /* 0x000fe200078e020b */
[----:B------:R-:W-:Y:S01]  /*17f0*/  LOP3.LUT R24, R24, 0x1c0, RZ, 0xc0, !PT ;  /* 0x000001c018187812 */ /* 0x000fe200078ec0ff */
[----:B------:R-:W-:Y:S02]  /*1800*/  IMAD.SHL.U32 R21, R18, 0x8, RZ ;  /* 0x0000000812157824 */ /* 0x000fe400078e00ff */
[----:B------:R-:W-:Y:S01]  /*1810*/  IMAD.IADD R16, R27, 0x1, R11 ;  /* 0x000000011b107824 */ /* 0x000fe200078e020b */
[----:B------:R-:W-:Y:S06]  /*1820*/  @P0 BRA `(.L_x_84) ;  /* 0x0000000000740947 */ /* 0x000fec0003800000 */
[----:B------:R-:W-:Y:S02]  /*1830*/  ULDC UR5, c[0x0][0x2d0] ;  /* 0x0000b40000057ab9 */ /* 0x000fe40000000800 */
[----:B------:R-:W-:Y:S02]  /*1840*/  ISETP.GE.AND P3, PT, R134, UR5, PT ;  /* 0x0000000586007c0c */ /* 0x000fe4000bf66270 */
[----:B------:R-:W-:Y:S02]  /*1850*/  ISETP.GE.AND P2, PT, R217, UR5, PT ;  /* 0x00000005d9007c0c */ /* 0x000fe4000bf46270 */
[----:B------:R-:W-:-:S09]  /*1860*/  ISETP.GE.AND P0, PT, R216, UR5, PT ;  /* 0x00000005d8007c0c */ /* 0x000fd2000bf06270 */
[----:B------:R-:W1:Y:S01]  /*1870*/  @!P3 LDC.64 R12, c[0x0][0x218] ;  /* 0x00008600ff0cbb82 */ /* 0x000e620000000a00 */
[----:B------:R2:W-:Y:S07]  /*1880*/  @P3 STS.128 [R215+0xc000], RZ ;  /* 0x00c000ffd7003388 */ /* 0x0005ee0000000c00 */
[----:B------:R-:W3:Y:S01]  /*1890*/  @!P2 LDC.64 R10, c[0x0][0x218] ;  /* 0x00008600ff0aab82 */ /* 0x000ee20000000a00 */
[----:B-1----:R-:W-:-:S04]  /*18a0*/  @!P3 LEA R12, P4, R26, R12, 0x1 ;  /* 0x0000000c1a0cb211 */ /* 0x002fc800078808ff */
[C---:B------:R-:W-:Y:S02]  /*18b0*/  @!P3 LEA.HI.X R13, R26.reuse, R13, R16, 0x1, P4 ;  /* 0x0000000d1a0db211 */ /* 0x040fe400020f0c10 */
[----:B---3--:R-:W-:-:S03]  /*18c0*/  @!P2 LEA R10, P1, R26, R10, 0x1 ;  /* 0x0000000a1a0aa211 */ /* 0x008fc600078208ff */
        /* <DEDUP_REMOVED lines=19> */
.L_x_84:
[----:B------:R-:W-:Y:S05]  /*1a00*/  BSYNC B0 ;  /* 0x0000000000007941 */ /* 0x000fea0003800000 */
.L_x_83:
[----:B------:R-:W-:Y:S01]  /*1a10*/  BSSY B0, `(.L_x_85) ;  /* 0x0000023000007945 */ /* 0x000fe20003800000 */
[C---:B------:R-:W-:Y:S02]  /*1a20*/  SHF.L.U64.HI R211, R210.reuse, 0x5, R211 ;  /* 0x00000005d2d37819 */ /* 0x040fe400000102d3 */
[----:B------:R-:W-:Y:S01]  /*1a30*/  SHF.L.U32 R212, R210, 0x5, RZ ;  /* 0x00000005d2d47819 */ /* 0x000fe200000006ff */
[----:B------:R-:W-:Y:S06]  /*1a40*/  @P5 BRA `(.L_x_86) ;  /* 0x00000000007c5947 */ /* 0x000fec0003800000 */
[----:B------:R-:W-:Y:S01]  /*1a50*/  ULDC UR5, c[0x0][0x2d0] ;  /* 0x0000b40000057ab9 */ /* 0x000fe20000000800 */
[----:B------:R-:W-:Y:S02]  /*1a60*/  IADD3 R26, P0, R212, R26, RZ ;  /* 0x0000001ad41a7210 */ /* 0x000fe40007f1e0ff */
[----:B------:R-:W-:Y:S02]  /*1a70*/  ISETP.GE.AND P3, PT, R134, UR5, PT ;  /* 0x0000000586007c0c */ /* 0x000fe4000bf66270 */
[----:B------:R-:W-:Y:S01]  /*1a80*/  ISETP.GE.AND P2, PT, R217, UR5, PT ;  /* 0x00000005d9007c0c */ /* 0x000fe2000bf46270 */
[----:B------:R-:W-:Y:S01]  /*1a90*/  IMAD.X R25, R211, 0x1, R16, P0 ;  /* 0x00000001d3197824 */ /* 0x000fe200000e0610 */
[----:B------:R-:W-:-:S09]  /*1aa0*/  ISETP.GE.AND P0, PT, R216, UR5, PT ;  /* 0x00000005d8007c0c */ /* 0x000fd2000bf06270 */
[----:B--2---:R-:W2:Y:S01]  /*1ab0*/  @!P3 LDC.64 R12, c[0x0][0x218] ;  /* 0x00008600ff0cbb82 */ /* 0x004ea20000000a00 */
[----:B------:R3:W-:Y:S07]  /*1ac0*/  @P3 STS.128 [R215+0xd000], RZ ;  /* 0x00d000ffd7003388 */ /* 0x0007ee0000000c00 */
[----:B-1----:R-:W1:Y:S01]  /*1ad0*/  @!P2 LDC.64 R10, c[0x0][0x218] ;  /* 0x00008600ff0aab82 */ /* 0x002e620000000a00 */
        /* <DEDUP_REMOVED lines=22> */
.L_x_86:
[----:B------:R-:W-:Y:S05]  /*1c40*/  BSYNC B0 ;  /* 0x0000000000007941 */ /* 0x000fea0003800000 */
.L_x_85:
[----:B------:R-:W0:Y:S01]  /*1c50*/  LDGDEPBAR ;  /* 0x00000000000079af */ /* 0x000e220000000000 */
[----:B------:R-:W-:Y:S01]  /*1c60*/  ISETP.GE.AND P1, PT, R18, R7, PT ;  /* 0x000000071200720c */ /* 0x000fe20003f26270 */
[----:B------:R-:W-:Y:S01]  /*1c70*/  IMAD.SHL.U32 R0, R0, 0x40, RZ ;  /* 0x0000004000007824 */ /* 0x000fe200078e00ff */
[----:B------:R-:W-:Y:S01]  /*1c80*/  LOP3.LUT R23, R24, 0x8, R23, 0xf8, !PT ;  /* 0x0000000818177812 */ /* 0x000fe200078ef817 */
[----:B-1234-:R-:W-:Y:S01]  /*1c90*/  IMAD R11, R20, R8, RZ ;  /* 0x00000008140b7224 */ /* 0x01efe200078e02ff */
[----:B------:R-:W-:Y:S01]  /*1ca0*/  SHF.R.U32.HI R24, RZ, 0x3, R24 ;  /* 0x00000003ff187819 */ /* 0x000fe20000011618 */
[----:B------:R-:W-:Y:S01]  /*1cb0*/  IMAD.IADD R210, R221, 0x1, R15 ;  /* 0x00000001ddd27824 */ /* 0x000fe200078e020f */
[----:B------:R-:W-:Y:S01]  /*1cc0*/  LOP3.LUT R21, R22, 0x8, R21, 0xf8, !PT ;  /* 0x0000000816157812 */ /* 0x000fe200078ef815 */
[----:B------:R-:W-:Y:S01]  /*1cd0*/  IMAD R11, R4, R9, R11 ;  /* 0x00000009040b7224 */ /* 0x000fe200078e020b */
[----:B------:R-:W-:Y:S01]  /*1ce0*/  SHF.R.U32.HI R22, RZ, 0x3, R22 ;  /* 0x00000003ff167819 */ /* 0x000fe20000011616 */
[----:B------:R-:W-:Y:S01]  /*1cf0*/  BSSY B0, `(.L_x_87) ;  /* 0x0000032000007945 */ /* 0x000fe20003800000 */
[----:B------:R-:W-:-:S02]  /*1d00*/  LOP3.LUT R23, R23, R24, RZ, 0x3c, !PT ;  /* 0x0000001817177212 */ /* 0x000fc400078e3cff */
[----:B------:R-:W-:Y:S01]  /*1d10*/  LEA.HI R13, R17, R6, RZ, 0x5 ;  /* 0x00000006110d7211 */ /* 0x000fe200078f28ff */
[----:B------:R-:W-:Y:S01]  /*1d20*/  IMAD.WIDE.U32 R16, R4, R8, RZ ;  /* 0x0000000804107225 */ /* 0x000fe200078e00ff */
[----:B------:R-:W-:Y:S02]  /*1d30*/  LOP3.LUT R22, R21, R22, RZ, 0x3c, !PT ;  /* 0x0000001615167212 */ /* 0x000fe400078e3cff */
[----:B------:R-:W-:Y:S01]  /*1d40*/  LOP3.LUT R0, R23, 0xfffffe00, R0, 0xf8, !PT ;  /* 0xfffffe0017007812 */ /* 0x000fe200078ef800 */
[----:B------:R-:W-:Y:S01]  /*1d50*/  IMAD.IADD R11, R17, 0x1, R11 ;  /* 0x00000001110b7824 */ /* 0x000fe200078e020b */
[----:B------:R-:W-:Y:S01]  /*1d60*/  SHF.R.S32.HI R13, RZ, 0x5, R13 ;  /* 0x00000005ff0d7819 */ /* 0x000fe2000001140d */
[----:B------:R-:W-:Y:S01]  /*1d70*/  IMAD R201, R201, 0x200, R22 ;  /* 0x00000200c9c97824 */ /* 0x000fe200078e0216 */
[----:B------:R-:W-:Y:S02]  /*1d80*/  LEA R15, P0, R16, R220, 0x6 ;  /* 0x000000dc100f7211 */ /* 0x000fe400078030ff */
[----:B------:R-:W-:Y:S01]  /*1d90*/  ISETP.GE.AND P5, PT, R14, R7, PT ;  /* 0x000000070e00720c */ /* 0x000fe20003fa6270 */
[----:B------:R-:W-:-:S04]  /*1da0*/  DEPBAR.LE SB0, 0x0 ;  /* 0x000080000000791a */ /* 0x000fc80000000000 */
[----:B------:R-:W-:Y:S01]  /*1db0*/  BAR.SYNC.DEFER_BLOCKING 0x0 ;  /* 0x0000000000007b1d */ /* 0x000fe20000010000 */
[----:B------:R-:W-:Y:S01]  /*1dc0*/  IMAD R202, R13, 0x400, R0 ;  /* 0x000004000dca7824 */ /* 0x000fe200078e0200 */
[----:B------:R-:W-:Y:S02]  /*1dd0*/  LEA.HI.X R14, R16, R210, R11, 0x6, P0 ;  /* 0x000000d2100e7211 */ /* 0x000fe400000f340b */
[----:B------:R-:W-:Y:S02]  /*1de0*/  LEA R201, R201, UR4, 0x1 ;  /* 0x00000004c9c97c11 */ /* 0x000fe4000f8e08ff */
[----:B------:R-:W-:Y:S01]  /*1df0*/  LEA R202, R202, UR4, 0x1 ;  /* 0x00000004caca7c11 */ /* 0x000fe2000f8e08ff */
[----:B------:R1:W-:Y:S04]  /*1e00*/  @P1 STS.128 [R215+0x12000], RZ ;  /* 0x012000ffd7001388 */ /* 0x0003e80000000c00 */
[----:B------:R1:W-:Y:S04]  /*1e10*/  @P1 STS.128 [R215+0x14000], RZ ;  /* 0x014000ffd7001388 */ /* 0x0003e80000000c00 */
[----:B------:R1:W-:Y:S01]  /*1e20*/  @P1 STS.128 [R215+0x16000], RZ ;  /* 0x016000ffd7001388 */ /* 0x0003e20000000c00 */
[----:B------:R-:W-:Y:S05]  /*1e30*/  @P1 BRA `(.L_x_88) ;  /* 0x0000000000741947 */ /* 0x000fea0003800000 */
[----:B------:R-:W-:Y:S02]  /*1e40*/  ULDC UR5, c[0x0][0x2d0] ;  /* 0x0000b40000057ab9 */ /* 0x000fe40000000800 */
[----:B------:R-:W-:Y:S02]  /*1e50*/  ISETP.GE.AND P3, PT, R134, UR5, PT ;  /* 0x0000000586007c0c */ /* 0x000fe4000bf66270 */
[----:B------:R-:W-:Y:S02]  /*1e60*/  ISETP.GE.AND P2, PT, R217, UR5, PT ;  /* 0x00000005d9007c0c */ /* 0x000fe4000bf46270 */
[----:B------:R-:W-:-:S09]  /*1e70*/  ISETP.GE.AND P0, PT, R216, UR5, PT ;  /* 0x00000005d8007c0c */ /* 0x000fd2000bf06270 */
[----:B------:R-:W2:Y:S01]  /*1e80*/  @!P3 LDC.64 R12, c[0x0][0x220] ;  /* 0x00008800ff0cbb82 */ /* 0x000ea20000000a00 */
[----:B------:R3:W-:Y:S07]  /*1e90*/  @P3 STS.128 [R215+0x12000], RZ ;  /* 0x012000ffd7003388 */ /* 0x0007ee0000000c00 */
[----:B------:R-:W4:Y:S01]  /*1ea0*/  @!P2 LDC.64 R10, c[0x0][0x220] ;  /* 0x00008800ff0aab82 */ /* 0x000f220000000a00 */
[----:B--2---:R-:W-:-:S04]  /*1eb0*/  @!P3 LEA R12, P4, R15, R12, 0x1 ;  /* 0x0000000c0f0cb211 */ /* 0x004fc800078808ff */
[C---:B------:R-:W-:Y:S02]  /*1ec0*/  @!P3 LEA.HI.X R13, R15.reuse, R13, R14, 0x1, P4 ;  /* 0x0000000d0f0db211 */ /* 0x040fe400020f0c0e */
[----:B----4-:R-:W-:-:S03]  /*1ed0*/  @!P2 LEA R10, P1, R15, R10, 0x1 ;  /* 0x0000000a0f0aa211 */ /* 0x010fc600078208ff */
        /* <DEDUP_REMOVED lines=19> */
.L_x_88:
[----:B------:R-:W-:Y:S05]  /*2010*/  BSYNC B0 ;  /* 0x0000000000007941 */ /* 0x000fea0003800000 */
.L_x_87:
[----:B------:R4:W-:Y:S01]  /*2020*/  @P5 STS.128 [R215+0x13000], RZ ;  /* 0x013000ffd7005388 */ /* 0x0009e20000000c00 */
[----:B------:R-:W-:Y:S03]  /*2030*/  BSSY B0, `(.L_x_89) ;  /* 0x0000025000007945 */ /* 0x000fe60003800000 */
[----:B------:R4:W-:Y:S04]  /*2040*/  @P5 STS.128 [R215+0x15000], RZ ;  /* 0x015000ffd7005388 */ /* 0x0009e80000000c00 */
[----:B------:R4:W-:Y:S01]  /*2050*/  @P5 STS.128 [R215+0x17000], RZ ;  /* 0x017000ffd7005388 */ /* 0x0009e20000000c00 */
[----:B------:R-:W-:Y:S05]  /*2060*/  @P5 BRA `(.L_x_90) ;  /* 0x0000000000845947 */ /* 0x000fea0003800000 */
[----:B------:R-:W-:Y:S01]  /*2070*/  ULDC UR5, c[0x0][0x2d0] ;  /* 0x0000b40000057ab9 */ /* 0x000fe20000000800 */
[----:B------:R-:W-:Y:S01]  /*2080*/  IMAD.WIDE.U32 R16, R8, 0x20, RZ ;  /* 0x0000002008107825 */ /* 0x000fe200078e00ff */
[----:B------:R-:W-:Y:S02]  /*2090*/  ISETP.GE.AND P3, PT, R134, UR5, PT ;  /* 0x0000000586007c0c */ /* 0x000fe4000bf66270 */
[----:B------:R-:W-:Y:S01]  /*20a0*/  ISETP.GE.AND P2, PT, R217, UR5, PT ;  /* 0x00000005d9007c0c */ /* 0x000fe2000bf46270 */
[----:B------:R-:W-:Y:S01]  /*20b0*/  IMAD.SHL.U32 R9, R9, 0x20, RZ ;  /* 0x0000002009097824 */ /* 0x000fe200078e00ff */
[----:B------:R-:W-:-:S04]  /*20c0*/  IADD3 R15, P0, R15, R16, RZ ;  /* 0x000000100f0f7210 */ /* 0x000fc80007f1e0ff */
[----:B------:R-:W-:Y:S02]  /*20d0*/  IADD3.X R14, R14, R17, R9, P0, !PT ;  /* 0x000000110e0e7210 */ /* 0x000fe400007fe409 */
[----:B------:R-:W-:-:S03]  /*20e0*/  ISETP.GE.AND P0, PT, R216, UR5, PT ;  /* 0x00000005d8007c0c */ /* 0x000fc6000bf06270 */
[----:B---3--:R-:W3:Y:S01]  /*20f0*/  @!P3 LDC.64 R12, c[0x0][0x220] ;  /* 0x00008800ff0cbb82 */ /* 0x008ee20000000a00 */
[----:B------:R1:W-:Y:S07]  /*2100*/  @P3 STS.128 [R215+0x13000], RZ ;  /* 0x013000ffd7003388 */ /* 0x0003ee0000000c00 */
[----:B--2---:R-:W2:Y:S01]  /*2110*/  @!P2 LDC.64 R10, c[0x0][0x220] ;  /* 0x00008800ff0aab82 */ /* 0x004ea20000000a00 */
[----:B---3--:R-:W-:-:S04]  /*2120*/  @!P3 LEA R12, P4, R15, R12, 0x1 ;  /* 0x0000000c0f0cb211 */ /* 0x008fc800078808ff */
[C---:B------:R-:W-:Y:S02]  /*2130*/  @!P3 LEA.HI.X R13, R15.reuse, R13, R14, 0x1, P4 ;  /* 0x0000000d0f0db211 */ /* 0x040fe400020f0c0e */
[----:B--2---:R-:W-:-:S03]  /*2140*/  @!P2 LEA R10, P1, R15, R10, 0x1 ;  /* 0x0000000a0f0aa211 */ /* 0x004fc600078208ff */
        /* <DEDUP_REMOVED lines=13> */
[----:B------:R-:W-:-:S04]  /*2220*/  LEA R8, P0, R15, UR6, 0x1 ;  /* 0x000000060f087c11 */ /* 0x000fc8000f8008ff */
[----:B------:R-:W-:-:S05]  /*2230*/  LEA.HI.X R9, R15, UR7, R14, 0x1, P0 ;  /* 0x000000070f097c11 */ /* 0x000fca00080f0c0e */
[----:B------:R-:W-:Y:S01]  /*2240*/  @!PT LDS RZ, [RZ] ;  /* 0x00000000fffff984 */ /* 0x000fe20000000800 */
[----:B------:R-:W-:Y:S01]  /*2250*/  @!PT LDS RZ, [RZ] ;  /* 0x00000000fffff984 */ /* 0x000fe20000000800 */
[----:B------:R-:W-:Y:S01]  /*2260*/  @!PT LDS RZ, [RZ] ;  /* 0x00000000fffff984 */ /* 0x000fe20000000800 */
[----:B------:R2:W-:Y:S04]  /*2270*/  LDGSTS.E.BYPASS.LTC128B.128 [R215+0x17000], desc[UR8][R8.64+0x100] ;  /* 0x1700010008d77fae */ /* 0x0005e8000b901d48 */
.L_x_90:
[----:B------:R-:W-:Y:S05]  /*2280*/  BSYNC B0 ;  /* 0x0000000000007941 */ /* 0x000fea0003800000 */
.L_x_89:
[----:B------:R-:W-:Y:S01]  /*2290*/  LDSM.16.M88.4 R52, [R202] ;  /* 0x00000000ca34783b */ /* 0x000fe20000000200 */
[----:B------:R-:W-:Y:S01]  /*22a0*/  R2P PR, R5, 0x6 ;  /* 0x0000000605007804 */ /* 0x000fe20000000000 */
[----:B------:R-:W-:Y:S01]  /*22b0*/  IMAD.MOV.U32 R7, RZ, RZ, 0x10 ;  /* 0x00000010ff077424 */ /* 0x000fe200078e00ff */
[C---:B------:R-:W-:Y:S01]  /*22c0*/  LOP3.LUT P0, RZ, R2.reuse, 0x2, RZ, 0xc0, !PT ;  /* 0x0000000202ff7812 */ /* 0x040fe2000780c0ff */
[----:B------:R-:W5:Y:S01]  /*22d0*/  LDSM.16.M88.4 R24, [R201+0xc000] ;  /* 0x00c00000c918783b */ /* 0x000f620000000200 */
[----:B------:R-:W-:Y:S02]  /*22e0*/  VIADD R5, R201, 0xc000 ;  /* 0x0000c000c9057836 */ /* 0x000fe40000000000 */
[----:B------:R-:W-:Y:S01]  /*22f0*/  SEL R7, R7, 0xfffffff0, !P0 ;  /* 0xfffffff007077807 */ /* 0x000fe20004000000 */
[----:B------:R-:W4:Y:S01]  /*2300*/  LDSM.16.M88.4 R16, [R201+0xc800] ;  /* 0x00c80000c910783b */ /* 0x000f220000000200 */
[----:B------:R-:W-:Y:S01]  /*2310*/  VIADD R199, R201, 0xc020 ;  /* 0x0000c020c9c77836 */ /* 0x000fe20000000000 */
[----:B------:R-:W-:Y:S01]  /*2320*/  LOP3.LUT P0, RZ, R2, 0x4, RZ, 0xc0, !PT ;  /* 0x0000000402ff7812 */ /* 0x000fe2000780c0ff */
[----:B------:R-:W-:Y:S01]  /*2330*/  IMAD.MOV.U32 R2, RZ, RZ, 0x40 ;  /* 0x00000040ff027424 */ /* 0x000fe200078e00ff */
[----:B------:R-:W4:Y:S01]  /*2340*/  LDSM.16.M88.4 R60, [R201+0xd000] ;  /* 0x00d00000c93c783b */ /* 0x000f220000000200 */
[----:B------:R-:W-:-:S02]  /*2350*/  IMAD R200, R7, 0x2, R202 ;  /* 0x0000000207c87824 */ /* 0x000fc400078e02ca */
[----:B------:R-:W-:Y:S01]  /*2360*/  @P1 VIADD R199, R5, 0xffffffe0 ;  /* 0xffffffe005c71836 */ /* 0x000fe20000000000 */
[----:B------:R-:W4:Y:S01]  /*2370*/  LDSM.16.M88.4 R36, [R201+0xd800] ;  /* 0x00d80000c924783b */ /* 0x000f220000000200 */
[----:B------:R-:W-:Y:S01]  /*2380*/  IMAD.MOV.U32 R5, RZ, RZ, 0x20 ;  /* 0x00000020ff057424 */ /* 0x000fe200078e00ff */
[----:B------:R-:W-:Y:S01]  /*2390*/  SEL R2, R2, 0xffffffc0, !P2 ;  /* 0xffffffc002027807 */ /* 0x000fe20005000000 */
[----:B------:R-:W-:Y:S01]  /*23a0*/  IMAD.SHL.U32 R6, R6, 0x2, RZ ;  /* 0x0000000206067824 */ /* 0x000fe200078e00ff */
[----:B------:R-:W-:Y:S01]  /*23b0*/  LDSM.16.M88.4 R40, [R200] ;  /* 0x00000000c828783b */ /* 0x000fe20000000200 */
[----:B------:R-:W-:Y:S01]  /*23c0*/  VIADD R191, R199, 0x800 ;  /* 0x00000800c7bf7836 */ /* 0x000fe20000000000 */
[----:B------:R-:W-:Y:S01]  /*23d0*/  SEL R5, R5, 0xffffffe0, !P0 ;  /* 0xffffffe005057807 */ /* 0x000fe20004000000 */
[----:B------:R-:W-:Y:S01]  /*23e0*/  IMAD.IADD R195, R201, 0x1, R2 ;  /* 0x00000001c9c37824 */ /* 0x000fe200078e0202 */
[----:B-1-3--:R-:W1:Y:S01]  /*23f0*/  LDSM.16.M88.4 R12, [R199] ;  /* 0x00000000c70c783b */ /* 0x00ae620000000200 */
[----:B------:R-:W-:-:S02]  /*2400*/  IMAD.IADD R188, R2, 0x1, R199 ;  /* 0x0000000102bc7824 */ /* 0x000fc400078e02c7 */
[C---:B------:R-:W-:Y:S01]  /*2410*/  IMAD R198, R5.reuse, 0x2, R202 ;  /* 0x0000000205c67824 */ /* 0x040fe200078e02ca */
[----:B------:R-:W3:Y:S01]  /*2420*/  LDSM.16.M88.4 R68, [R199+0x800] ;  /* 0x00080000c744783b */ /* 0x000ee20000000200 */
[----:B------:R-:W-:Y:S02]  /*2430*/  IMAD R197, R5, 0x2, R200 ;  /* 0x0000000205c57824 */ /* 0x000fe400078e02c8 */
[C---:B------:R-:W-:Y:S01]  /*2440*/  VIADD R190, R199.reuse, 0x1000 ;  /* 0x00001000c7be7836 */ /* 0x040fe20000000000 */
[----:B------:R-:W3:Y:S01]  /*2450*/  LDSM.16.M88.4 R48, [R199+0x1000] ;  /* 0x00100000c730783b */ /* 0x000ee20000000200 */
[C---:B------:R-:W-:Y:S02]  /*2460*/  VIADD R189, R199.reuse, 0x1800 ;  /* 0x00001800c7bd7836 */ /* 0x040fe40000000000 */
[C---:B------:R-:W-:Y:S01]  /*2470*/  VIADD R187, R199.reuse, 0x2000 ;  /* 0x00002000c7bb7836 */ /* 0x040fe20000000000 */
[----:B------:R-:W3:Y:S01]  /*2480*/  LDSM.16.M88.4 R44, [R199+0x1800] ;  /* 0x00180000c72c783b */ /* 0x000ee20000000200 */
[----:B------:R-:W-:-:S02]  /*2490*/  VIADD R186, R199, 0x2800 ;  /* 0x00002800c7ba7836 */ /* 0x000fc40000000000 */
[C---:B------:R-:W-:Y:S01]  /*24a0*/  VIADD R185, R199.reuse, 0x3000 ;  /* 0x00003000c7b97836 */ /* 0x040fe20000000000 */
[----:B--2---:R-:W-:Y:S01]  /*24b0*/  LDSM.16.M88.4 R8, [R198] ;  /* 0x00000000c608783b */ /* 0x004fe20000000200 */
[C---:B------:R-:W-:Y:S02]  /*24c0*/  VIADD R184, R199.reuse, 0x3800 ;  /* 0x00003800c7b87836 */ /* 0x040fe40000000000 */
[C---:B------:R-:W-:Y:S01]  /*24d0*/  VIADD R183, R199.reuse, 0x4000 ;  /* 0x00004000c7b77836 */ /* 0x040fe20000000000 */
[C---:B-----5:R-:W-:Y:S01]  /*24e0*/  HMMA.16816.F32.BF16 R28, R52.reuse, R24, RZ ;  /* 0x00000018341c723c */ /* 0x060fe200000418ff */
[----:B------:R-:W2:Y:S01]  /*24f0*/  LDSM.16.M88.4 R32, [R195+0xc000] ;  /* 0x00c00000c320783b */ /* 0x000ea20000000200 */
[C---:B------:R-:W-:Y:S02]  /*2500*/  VIADD R182, R199.reuse, 0x4800 ;  /* 0x00004800c7b67836 */ /* 0x040fe40000000000 */
[C---:B------:R-:W-:Y:S01]  /*2510*/  VIADD R181, R199.reuse, 0x5000 ;  /* 0x00005000c7b57836 */ /* 0x040fe20000000000 */
[----:B------:R-:W-:Y:S01]  /*2520*/  LDSM.16.M88.4 R76, [R195+0xd800] ;  /* 0x00d80000c34c783b */ /* 0x000fe20000000200 */
[----:B------:R-:W-:Y:S01]  /*2530*/  HMMA.16816.F32.BF16 R24, R52, R26, RZ ;  /* 0x0000001a3418723c */ /* 0x000fe200000418ff */
[----:B------:R-:W-:-:S02]  /*2540*/  VIADD R180, R199, 0x5800 ;  /* 0x00005800c7b47836 */ /* 0x000fc40000000000 */
[----:B------:R-:W-:Y:S03]  /*2550*/  LDSM.16.M88.4 R72, [R188] ;  /* 0x00000000bc48783b */ /* 0x000fe60000000200 */
[C---:B----4-:R-:W-:Y:S01]  /*2560*/  HMMA.16816.F32.BF16 R20, R52.reuse, R16, RZ ;  /* 0x000000103414723c */ /* 0x050fe200000418ff */
[----:B------:R-:W0:Y:S05]  /*2570*/  LDGDEPBAR ;  /* 0x00000000000079af */ /* 0x000e2a0000000000 */
[C---:B------:R-:W-:Y:S06]  /*2580*/  HMMA.16816.F32.BF16 R64, R52.reuse, R60, RZ ;  /* 0x0000003c3440723c */ /* 0x040fec00000418ff */
[C---:B------:R-:W-:Y:S06]  /*2590*/  HMMA.16816.F32.BF16 R16, R52.reuse, R18, RZ ;  /* 0x000000123410723c */ /* 0x040fec00000418ff */
[C---:B------:R-:W-:Y:S06]  /*25a0*/  HMMA.16816.F32.BF16 R60, R52.reuse, R62, RZ ;  /* 0x0000003e343c723c */ /* 0x040fec00000418ff */
[C---:B------:R-:W-:Y:S06]  /*25b0*/  HMMA.16816.F32.BF16 R56, R52.reuse, R36, RZ ;  /* 0x000000243438723c */ /* 0x040fec00000418ff */
[----:B------:R-:W-:Y:S01]  /*25c0*/  HMMA.16816.F32.BF16 R52, R52, R38, RZ ;  /* 0x000000263434723c */ /* 0x000fe200000418ff */
[----:B------:R-:W4:Y:S05]  /*25d0*/  LDSM.16.M88.4 R36, [R195+0xc800] ;  /* 0x00c80000c324783b */ /* 0x000f2a0000000200 */
[C---:B-1----:R-:W-:Y:S06]  /*25e0*/  HMMA.16816.F32.BF16 R28, R40.reuse, R12, R28 ;  /* 0x0000000c281c723c */ /* 0x042fec000004181c */
[C---:B------:R-:W-:Y:S01]  /*25f0*/  HMMA.16816.F32.BF16 R24, R40.reuse, R14, R24 ;  /* 0x0000000e2818723c */ /* 0x040fe20000041818 */
[----:B------:R-:W1:Y:S05]  /*2600*/  LDSM.16.M88.4 R12, [R195+0xd000] ;  /* 0x00d00000c30c783b */ /* 0x000e6a0000000200 */
[C---:B---3--:R-:W-:Y:S06]  /*2610*/  HMMA.16816.F32.BF16 R20, R40.reuse, R68, R20 ;  /* 0x000000442814723c */ /* 0x048fec0000041814 */
[C---:B------:R-:W-:Y:S01]  /*2620*/  HMMA.16816.F32.BF16 R16, R40.reuse, R70, R16 ;  /* 0x000000462810723c */ /* 0x040fe20000041810 */
[----:B------:R-:W-:Y:S05]  /*2630*/  LDSM.16.M88.4 R68, [R202+0x4000] ;  /* 0x00400000ca44783b */ /* 0x000fea0000000200 */
[C---:B------:R-:W-:Y:S06]  /*2640*/  HMMA.16816.F32.BF16 R64, R40.reuse, R48, R64 ;  /* 0x000000302840723c */ /* 0x040fec0000041840 */
[C---:B------:R-:W-:Y:S01]  /*2650*/  HMMA.16816.F32.BF16 R60, R40.reuse, R50, R60 ;  /* 0x00000032283c723c */ /* 0x040fe2000004183c */
[----:B------:R-:W-:Y:S05]  /*2660*/  LDSM.16.M88.4 R48, [R188+0x800] ;  /* 0x00080000bc30783b */ /* 0x000fea0000000200 */
[C---:B------:R-:W-:Y:S06]  /*2670*/  HMMA.16816.F32.BF16 R56, R40.reuse, R44, R56 ;  /* 0x0000002c2838723c */ /* 0x040fec0000041838 */
[----:B------:R-:W-:Y:S01]  /*2680*/  HMMA.16816.F32.BF16 R52, R40, R46, R52 ;  /* 0x0000002e2834723c */ /* 0x000fe20000041834 */
[----:B------:R-:W3:Y:S04]  /*2690*/  LDSM.16.M88.4 R40, [R197] ;  /* 0x00000000c528783b */ /* 0x000ee80000000200 */
[----:B------:R-:W-:Y:S01]  /*26a0*/  LDSM.16.M88.4 R44, [R188+0x1800] ;  /* 0x00180000bc2c783b */ /* 0x000fe20000000200 */
[C---:B--2---:R-:W-:Y:S06]  /*26b0*/  HMMA.16816.F32.BF16 R28, R8.reuse, R32, R28 ;  /* 0x00000020081c723c */ /* 0x044fec000004181c */
[C---:B------:R-:W-:Y:S01]  /*26c0*/  HMMA.16816.F32.BF16 R24, R8.reuse, R34, R24 ;  /* 0x000000220818723c */ /* 0x040fe20000041818 */
[----:B------:R-:W2:Y:S05]  /*26d0*/  LDSM.16.M88.4 R32, [R188+0x1000] ;  /* 0x00100000bc20783b */ /* 0x000eaa0000000200 */
[C---:B----4-:R-:W-:Y:S06]  /*26e0*/  HMMA.16816.F32.BF16 R20, R8.reuse, R36, R20 ;  /* 0x000000240814723c */ /* 0x050fec0000041814 */
[C---:B------:R-:W-:Y:S01]  /*26f0*/  HMMA.16816.F32.BF16 R16, R8.reuse, R38, R16 ;  /* 0x000000260810723c */ /* 0x040fe20000041810 */
[----:B------:R-:W4:Y:S05]  /*2700*/  LDSM.16.M88.4 R36, [R201+0xe000] ;  /* 0x00e00000c924783b */ /* 0x000f2a0000000200 */
[C---:B-1----:R-:W-:Y:S06]  /*2710*/  HMMA.16816.F32.BF16 R64, R8.reuse, R12, R64 ;  /* 0x0000000c0840723c */ /* 0x042fec0000041840 */
[C---:B------:R-:W-:Y:S01]  /*2720*/  HMMA.16816.F32.BF16 R60, R8.reuse, R14, R60 ;  /* 0x0000000e083c723c */ /* 0x040fe2000004183c */
[----:B------:R-:W1:Y:S05]  /*2730*/  LDSM.16.M88.4 R12, [R201+0xe800] ;  /* 0x00e80000c90c783b */ /* 0x000e6a0000000200 */
        /* <DEDUP_REMOVED lines=9> */
[----:B------:R-:W-:Y:S05]  /*27d0*/  LDSM.16.M88.4 R48, [R199+0x2000] ;  /* 0x00200000c730783b */ /* 0x000fea0000000200 */
[C---:B--2---:R-:W-:Y:S06]  /*27e0*/  HMMA.16816.F32.BF16 R64, R40.reuse, R32, R64 ;  /* 0x000000202840723c */ /* 0x044fec0000041840 */
[C---:B------:R-:W-:Y:S01]  /*27f0*/  HMMA.16816.F32.BF16 R60, R40.reuse, R34, R60 ;  /* 0x00000022283c723c */ /* 0x040fe2000004183c */
[----:B------:R-:W2:Y:S05]  /*2800*/  LDSM.16.M88.4 R32, [R200+0x4000] ;  /* 0x00400000c820783b */ /* 0x000eaa0000000200 */
[C---:B------:R-:W-:Y:S06]  /*2810*/  HMMA.16816.F32.BF16 R56, R40.reuse, R44, R56 ;  /* 0x0000002c2838723c */ /* 0x040fec0000041838 */
[----:B------:R-:W-:Y:S01]  /*2820*/  HMMA.16816.F32.BF16 R52, R40, R46, R52 ;  /* 0x0000002e2834723c */ /* 0x000fe20000041834 */
[----:B------:R-:W2:Y:S04]  /*2830*/  LDSM.16.M88.4 R44, [R199+0x2800] ;  /* 0x00280000c72c783b */ /* 0x000ea80000000200 */
[----:B------:R-:W2:Y:S01]  /*2840*/  LDSM.16.M88.4 R40, [R199+0x3000] ;  /* 0x00300000c728783b */ /* 0x000ea20000000200 */
[C---:B----4-:R-:W-:Y:S06]  /*2850*/  HMMA.16816.F32.BF16 R28, R68.reuse, R36, R28 ;  /* 0x00000024441c723c */ /* 0x050fec000004181c */
[C---:B------:R-:W-:Y:S01]  /*2860*/  HMMA.16816.F32.BF16 R24, R68.reuse, R38, R24 ;  /* 0x000000264418723c */ /* 0x040fe20000041818 */
[----:B------:R-:W4:Y:S05]  /*2870*/  LDSM.16.M88.4 R36, [R199+0x3800] ;  /* 0x00380000c724783b */ /* 0x000f2a0000000200 */
[C---:B-1----:R-:W-:Y:S06]  /*2880*/  HMMA.16816.F32.BF16 R20, R68.reuse, R12, R20 ;  /* 0x0000000c4414723c */ /* 0x042fec0000041814 */
[C---:B------:R-:W-:Y:S01]  /*2890*/  HMMA.16816.F32.BF16 R16, R68.reuse, R14, R16 ;  /* 0x0000000e4410723c */ /* 0x040fe20000041810 */
[----:B------:R-:W1:Y:S05]  /*28a0*/  LDSM.16.M88.4 R12, [R195+0xe000] ;  /* 0x00e00000c30c783b */ /* 0x000e6a0000000200 */
[C---:B-----5:R-:W-:Y:S06]  /*28b0*/  HMMA.16816.F32.BF16 R64, R68.reuse, R8, R64 ;  /* 0x000000084440723c */ /* 0x060fec0000041840 */
[C---:B------:R-:W-:Y:S01]  /*28c0*/  HMMA.16816.F32.BF16 R60, R68.reuse, R10, R60 ;  /* 0x0000000a443c723c */ /* 0x040fe2000004183c */
[----:B------:R-:W5:Y:S05]  /*28d0*/  LDSM.16.M88.4 R8, [R195+0xe800] ;  /* 0x00e80000c308783b */ /* 0x000f6a0000000200 */
[C---:B---3--:R-:W-:Y:S06]  /*28e0*/  HMMA.16816.F32.BF16 R56, R68.reuse, R72, R56 ;  /* 0x000000484438723c */ /* 0x048fec0000041838 */
[----:B------:R-:W-:Y:S01]  /*28f0*/  HMMA.16816.F32.BF16 R52, R68, R74, R52 ;  /* 0x0000004a4434723c */ /* 0x000fe20000041834 */
[----:B------:R-:W3:Y:S04]  /*2900*/  LDSM.16.M88.4 R72, [R195+0xf000] ;  /* 0x00f00000c348783b */ /* 0x000ee80000000200 */
[----:B------:R-:W3:Y:S01]  /*2910*/  LDSM.16.M88.4 R68, [R195+0xf800] ;  /* 0x00f80000c344783b */ /* 0x000ee20000000200 */
[C---:B--2---:R-:W-:Y:S06]  /*2920*/  HMMA.16816.F32.BF16 R28, R32.reuse, R48, R28 ;  /* 0x00000030201c723c */ /* 0x044fec000004181c */
[C---:B------:R-:W-:Y:S01]  /*2930*/  HMMA.16816.F32.BF16 R24, R32.reuse, R50, R24 ;  /* 0x000000322018723c */ /* 0x040fe20000041818 */
[----:B------:R-:W-:Y:S05]  /*2940*/  LDSM.16.M88.4 R48, [R197+0x4000] ;  /* 0x00400000c530783b */ /* 0x000fea0000000200 */
[C---:B------:R-:W-:Y:S06]  /*2950*/  HMMA.16816.F32.BF16 R20, R32.reuse, R44, R20 ;  /* 0x0000002c2014723c */ /* 0x040fec0000041814 */
[C---:B------:R-:W-:Y:S01]  /*2960*/  HMMA.16816.F32.BF16 R16, R32.reuse, R46, R16 ;  /* 0x0000002e2010723c */ /* 0x040fe20000041810 */
[----:B------:R-:W2:Y:S05]  /*2970*/  LDSM.16.M88.4 R44, [R188+0x2000] ;  /* 0x00200000bc2c783b */ /* 0x000eaa0000000200 */
[C---:B------:R-:W-:Y:S06]  /*2980*/  HMMA.16816.F32.BF16 R64, R32.reuse, R40, R64 ;  /* 0x000000282040723c */ /* 0x040fec0000041840 */
[C---:B------:R-:W-:Y:S01]  /*2990*/  HMMA.16816.F32.BF16 R60, R32.reuse, R42, R60 ;  /* 0x0000002a203c723c */ /* 0x040fe2000004183c */
[----:B------:R-:W2:Y:S05]  /*29a0*/  LDSM.16.M88.4 R40, [R188+0x2800] ;  /* 0x00280000bc28783b */ /* 0x000eaa0000000200 */
[C---:B----4-:R-:W-:Y:S06]  /*29b0*/  HMMA.16816.F32.BF16 R56, R32.reuse, R36, R56 ;  /* 0x000000242038723c */ /* 0x050fec0000041838 */
[----:B------:R-:W-:Y:S01]  /*29c0*/  HMMA.16816.F32.BF16 R52, R32, R38, R52 ;  /* 0x000000262034723c */ /* 0x000fe20000041834 */
[----:B------:R-:W4:Y:S04]  /*29d0*/  LDSM.16.M88.4 R36, [R188+0x3000] ;  /* 0x00300000bc24783b */ /* 0x000f280000000200 */
[----:B------:R-:W4:Y:S01]  /*29e0*/  LDSM.16.M88.4 R32, [R188+0x3800] ;  /* 0x00380000bc20783b */ /* 0x000f220000000200 */
[C---:B-1----:R-:W-:Y:S06]  /*29f0*/  HMMA.16816.F32.BF16 R28, R76.reuse, R12, R28 ;  /* 0x0000000c4c1c723c */ /* 0x042fec000004181c */
[C---:B------:R-:W-:Y:S01]  /*2a00*/  HMMA.16816.F32.BF16 R24, R76.reuse, R14, R24 ;  /* 0x0000000e4c18723c */ /* 0x040fe20000041818 */
[----:B------:R-:W-:Y:S05]  /*2a10*/  LDSM.16.M88.4 R12, [R202+0x8000] ;  /* 0x00800000ca0c783b */ /* 0x000fea0000000200 */
[C---:B-----5:R-:W-:Y:S06]  /*2a20*/  HMMA.16816.F32.BF16 R20, R76.reuse, R8, R20 ;  /* 0x000000084c14723c */ /* 0x060fec0000041814 */
[C---:B------:R-:W-:Y:S01]  /*2a30*/  HMMA.16816.F32.BF16 R16, R76.reuse, R10, R16 ;  /* 0x0000000a4c10723c */ /* 0x040fe20000041810 */
[----:B------:R-:W1:Y:S05]  /*2a40*/  LDSM.16.M88.4 R8, [R201+0x10000] ;  /* 0x01000000c908783b */ /* 0x000e6a0000000200 */
[C---:B---3--:R-:W-:Y:S06]  /*2a50*/  HMMA.16816.F32.BF16 R64, R76.reuse, R72, R64 ;  /* 0x000000484c40723c */ /* 0x048fec0000041840 */
[C---:B------:R-:W-:Y:S06]  /*2a60*/  HMMA.16816.F32.BF16 R60, R76.reuse, R74, R60 ;  /* 0x0000004a4c3c723c */ /* 0x040fec000004183c */
[C---:B------:R-:W-:Y:S06]  /*2a70*/  HMMA.16816.F32.BF16 R56, R76.reuse, R68, R56 ;  /* 0x000000444c38723c */ /* 0x040fec0000041838 */
[----:B------:R-:W-:Y:S01]  /*2a80*/  HMMA.16816.F32.BF16 R52, R76, R70, R52 ;  /* 0x000000464c34723c */ /* 0x000fe20000041834 */
[----:B------:R-:W3:Y:S04]  /*2a90*/  LDSM.16.M88.4 R68, [R201+0x10800] ;  /* 0x01080000c944783b */ /* 0x000ee80000000200 */
[----:B------:R-:W-:Y:S01]  /*2aa0*/  LDSM.16.M88.4 R76, [R201+0x11800] ;  /* 0x01180000c94c783b */ /* 0x000fe20000000200 */
[C---:B--2---:R-:W-:Y:S06]  /*2ab0*/  HMMA.16816.F32.BF16 R28, R48.reuse, R44, R28 ;  /* 0x0000002c301c723c */ /* 0x044fec000004181c */
[C---:B------:R-:W-:Y:S01]  /*2ac0*/  HMMA.16816.F32.BF16 R24, R48.reuse, R46, R24 ;  /* 0x0000002e3018723c */ /* 0x040fe20000041818 */
[----:B------:R-:W2:Y:S05]  /*2ad0*/  LDSM.16.M88.4 R44, [R201+0x11000] ;  /* 0x01100000c92c783b */ /* 0x000eaa0000000200 */
[C---:B------:R-:W-:Y:S06]  /*2ae0*/  HMMA.16816.F32.BF16 R20, R48.reuse, R40, R20 ;  /* 0x000000283014723c */ /* 0x040fec0000041814 */
[C---:B------:R-:W-:Y:S01]  /*2af0*/  HMMA.16816.F32.BF16 R16, R48.reuse, R42, R16 ;  /* 0x0000002a3010723c */ /* 0x040fe20000041810 */
[----:B------:R-:W-:Y:S05]  /*2b00*/  LDSM.16.M88.4 R40, [R199+0x4000] ;  /* 0x00400000c728783b */ /* 0x000fea0000000200 */
[C---:B----4-:R-:W-:Y:S01]  /*2b10*/  HMMA.16816.F32.BF16 R72, R48.reuse, R36, R64 ;  /* 0x000000243048723c */ /* 0x050fe20000041840 */
[----:B------:R-:W4:Y:S05]  /*2b20*/  LDSM.16.M88.4 R64, [R200+0x8000] ;  /* 0x00800000c840783b */ /* 0x000f2a0000000200 */
[C---:B------:R-:W-:Y:S01]  /*2b30*/  HMMA.16816.F32.BF16 R60, R48.reuse, R38, R60 ;  /* 0x00000026303c723c */ /* 0x040fe2000004183c */
[----:B------:R-:W-:Y:S05]  /*2b40*/  LDSM.16.M88.4 R36, [R199+0x5000] ;  /* 0x00500000c724783b */ /* 0x000fea0000000200 */
[C---:B------:R-:W-:Y:S06]  /*2b50*/  HMMA.16816.F32.BF16 R56, R48.reuse, R32, R56 ;  /* 0x000000203038723c */ /* 0x040fec0000041838 */
[----:B------:R-:W-:Y:S01]  /*2b60*/  HMMA.16816.F32.BF16 R52, R48, R34, R52 ;  /* 0x000000223034723c */ /* 0x000fe20000041834 */
[----:B------:R-:W5:Y:S04]  /*2b70*/  LDSM.16.M88.4 R32, [R199+0x4800] ;  /* 0x00480000c720783b */ /* 0x000f680000000200 */
[----:B------:R-:W-:Y:S01]  /*2b80*/  LDSM.16.M88.4 R48, [R195+0x10000] ;  /* 0x01000000c330783b */ /* 0x000fe20000000200 */
[C---:B-1----:R-:W-:Y:S06]  /*2b90*/  HMMA.16816.F32.BF16 R28, R12.reuse, R8, R28 ;  /* 0x000000080c1c723c */ /* 0x042fec000004181c */
[C---:B------:R-:W-:Y:S01]  /*2ba0*/  HMMA.16816.F32.BF16 R24, R12.reuse, R10, R24 ;  /* 0x0000000a0c18723c */ /* 0x040fe20000041818 */
[----:B------:R-:W1:Y:S05]  /*2bb0*/  LDSM.16.M88.4 R8, [R199+0x5800] ;  /* 0x00580000c708783b */ /* 0x000e6a0000000200 */
[C---:B---3--:R-:W-:Y:S06]  /*2bc0*/  HMMA.16816.F32.BF16 R20, R12.reuse, R68, R20 ;  /* 0x000000440c14723c */ /* 0x048fec0000041814 */
[C---:B------:R-:W-:Y:S01]  /*2bd0*/  HMMA.16816.F32.BF16 R16, R12.reuse, R70, R16 ;  /* 0x000000460c10723c */ /* 0x040fe20000041810 */
[----:B------:R-:W3:Y:S05]  /*2be0*/  LDSM.16.M88.4 R68, [R198+0x8000] ;  /* 0x00800000c644783b */ /* 0x000eea0000000200 */
[C---:B--2---:R-:W-:Y:S06]  /*2bf0*/  HMMA.16816.F32.BF16 R72, R12.reuse, R44, R72 ;  /* 0x0000002c0c48723c */ /* 0x044fec0000041848 */
[C---:B------:R-:W-:Y:S01]  /*2c00*/  HMMA.16816.F32.BF16 R60, R12.reuse, R46, R60 ;  /* 0x0000002e0c3c723c */ /* 0x040fe2000004183c */
[----:B------:R-:W-:Y:S05]  /*2c10*/  LDSM.16.M88.4 R44, [R188+0x4000] ;  /* 0x00400000bc2c783b */ /* 0x000fea0000000200 */
[C---:B------:R-:W-:Y:S06]  /*2c20*/  HMMA.16816.F32.BF16 R56, R12.reuse, R76, R56 ;  /* 0x0000004c0c38723c */ /* 0x040fec0000041838 */
[----:B------:R-:W-:Y:S01]  /*2c30*/  HMMA.16816.F32.BF16 R52, R12, R78, R52 ;  /* 0x0000004e0c34723c */ /* 0x000fe20000041834 */
[----:B------:R-:W2:Y:S05]  /*2c40*/  LDSM.16.M88.4 R12, [R195+0x10800] ;  /* 0x01080000c30c783b */ /* 0x000eaa0000000200 */
[C---:B----4-:R-:W-:Y:S06]  /*2c50*/  HMMA.16816.F32.BF16 R28, R64.reuse, R40, R28 ;  /* 0x00000028401c723c */ /* 0x050fec000004181c */
[C---:B------:R-:W-:Y:S01]  /*2c60*/  HMMA.16816.F32.BF16 R24, R64.reuse, R42, R24 ;  /* 0x0000002a4018723c */ /* 0x040fe20000041818 */
[----:B------:R-:W4:Y:S05]  /*2c70*/  LDSM.16.M88.4 R40, [R195+0x11000] ;  /* 0x01100000c328783b */ /* 0x000f2a0000000200 */
[C---:B-----5:R-:W-:Y:S06]  /*2c80*/  HMMA.16816.F32.BF16 R20, R64.reuse, R32, R20 ;  /* 0x000000204014723c */ /* 0x060fec0000041814 */
[C---:B------:R-:W-:Y:S01]  /*2c90*/  HMMA.16816.F32.BF16 R76, R64.reuse, R36, R72 ;  /* 0x00000024404c723c */ /* 0x040fe20000041848 */
[----:B------:R-:W5:Y:S05]  /*2ca0*/  LDSM.16.M88.4 R72, [R197+0x8000] ;  /* 0x00800000c548783b */ /* 0x000f6a0000000200 */
[C---:B------:R-:W-:Y:S01]  /*2cb0*/  HMMA.16816.F32.BF16 R16, R64.reuse, R34, R16 ;  /* 0x000000224010723c */ /* 0x040fe20000041810 */
[----:B------:R-:W5:Y:S05]  /*2cc0*/  LDSM.16.M88.4 R32, [R195+0x11800] ;  /* 0x01180000c320783b */ /* 0x000f6a0000000200 */
[C---:B-1----:R-:W-:Y:S06]  /*2cd0*/  HMMA.16816.F32.BF16 R56, R64.reuse, R8, R56 ;  /* 0x000000084038723c */ /* 0x042fec0000041838 */
[C---:B------:R-:W-:Y:S01]  /*2ce0*/  HMMA.16816.F32.BF16 R52, R64.reuse, R10, R52 ;  /* 0x0000000a4034723c */ /* 0x040fe20000041834 */
[----:B------:R-:W1:Y:S05]  /*2cf0*/  LDSM.16.M88.4 R8, [R188+0x5000] ;  /* 0x00500000bc08783b */ /* 0x000e6a0000000200 */
[----:B------:R-:W-:Y:S01]  /*2d00*/  HMMA.16816.F32.BF16 R60, R64, R38, R60 ;  /* 0x00000026403c723c */ /* 0x000fe2000004183c */
[----:B------:R-:W1:Y:S05]  /*2d10*/  LDSM.16.M88.4 R36, [R188+0x4800] ;  /* 0x00480000bc24783b */ /* 0x000e6a0000000200 */
[C---:B---3--:R-:W-:Y:S06]  /*2d20*/  HMMA.16816.F32.BF16 R28, R68.reuse, R48, R28 ;  /* 0x00000030441c723c */ /* 0x048fec000004181c */
[C---:B--2---:R-:W-:Y:S06]  /*2d30*/  HMMA.16816.F32.BF16 R20, R68.reuse, R12, R20 ;  /* 0x0000000c4414723c */ /* 0x044fec0000041814 */
[----:B------:R-:W-:Y:S01]  /*2d40*/  HMMA.16816.F32.BF16 R24, R68, R50, R24 ;  /* 0x000000324418723c */ /* 0x000fe20000041818 */
[----:B------:R-:W-:-:S05]  /*2d50*/  LOP3.LUT R13, R6, 0x6, RZ, 0xc0, !PT ;  /* 0x00000006060d7812 */ /* 0x000fca00078ec0ff */
[C---:B----4-:R-:W-:Y:S06]  /*2d60*/  HMMA.16816.F32.BF16 R76, R68.reuse, R40, R76 ;  /* 0x00000028444c723c */ /* 0x050fec000004184c */
[----:B------:R-:W-:Y:S01]  /*2d70*/  HMMA.16816.F32.BF16 R16, R68, R14, R16 ;  /* 0x0000000e4410723c */ /* 0x000fe20000041810 */
[----:B------:R-:W-:Y:S02]  /*2d80*/  IMAD R40, R4, 0x40, R13 ;  /* 0x0000004004287824 */ /* 0x000fe400078e020d */
[----:B------:R-:W2:Y:S01]  /*2d90*/  LDSM.16.M88.4 R12, [R188+0x5800] ;  /* 0x00580000bc0c783b */ /* 0x000ea20000000200 */
[----:B------:R-:W-:-:S04]  /*2da0*/  DEPBAR.LE SB0, 0x0 ;  /* 0x000080000000791a */ /* 0x000fc80000000000 */
[----:B-----5:R-:W-:Y:S01]  /*2db0*/  HMMA.16816.F32.BF16 R28, R72, R44, R28 ;  /* 0x0000002c481c723c */ /* 0x020fe2000004181c */
[C---:B------:R-:W-:Y:S01]  /*2dc0*/  VIADD R4, R40.reuse, 0x1 ;  /* 0x0000000128047836 */ /* 0x040fe20000000000 */
[CC--:B------:R-:W-:Y:S01]  /*2dd0*/  ISETP.GE.AND P1, PT, R40.reuse, R83.reuse, PT ;  /* 0x000000532800720c */ /* 0x0c0fe20003f26270 */
[C---:B------:R-:W-:Y:S02]  /*2de0*/  VIADD R2, R40.reuse, 0x8 ;  /* 0x0000000828027836 */ /* 0x040fe40000000000 */
[----:B------:R-:W-:Y:S01]  /*2df0*/  VIADD R6, R40, 0x9 ;  /* 0x0000000928067836 */ /* 0x000fe20000000000 */
[C---:B------:R-:W-:Y:S01]  /*2e00*/  HMMA.16816.F32.BF16 R60, R68.reuse, R42, R60 ;  /* 0x0000002a443c723c */ /* 0x040fe2000004183c */
[-C--:B------:R-:W-:Y:S01]  /*2e10*/  ISETP.GE.AND P5, PT, R4, R83.reuse, PT ;  /* 0x000000530400720c */ /* 0x080fe20003fa6270 */
[----:B------:R-:W-:Y:S01]  /*2e20*/  VIADD R4, R40, 0x10 ;  /* 0x0000001028047836 */ /* 0x000fe20000000000 */
[-C--:B------:R-:W-:Y:S01]  /*2e30*/  ISETP.GE.AND P0, PT, R2, R83.reuse, PT ;  /* 0x000000530200720c */ /* 0x080fe20003f06270 */
[----:B------:R-:W-:Y:S01]  /*2e40*/  VIADD R2, R40, 0x11 ;  /* 0x0000001128027836 */ /* 0x000fe20000000000 */
[-C--:B------:R-:W-:Y:S01]  /*2e50*/  ISETP.GE.AND P6, PT, R6, R83.reuse, PT ;  /* 0x000000530600720c */ /* 0x080fe20003fc6270 */
[----:B------:R-:W-:Y:S01]  /*2e60*/  HMMA.16816.F32.BF16 R56, R68, R32, R56 ;  /* 0x000000204438723c */ /* 0x000fe20000041838 */
[-C--:B------:R-:W-:Y:S01]  /*2e70*/  ISETP.GE.AND P4, PT, R4, R83.reuse, PT ;  /* 0x000000530400720c */ /* 0x080fe20003f86270 */
[----:B------:R-:W-:Y:S01]  /*2e80*/  VIADD R4, R40, 0x19 ;  /* 0x0000001928047836 */ /* 0x000fe20000000000 */
[----:B------:R-:W-:Y:S01]  /*2e90*/  ISETP.GE.AND P3, PT, R2, R83, PT ;  /* 0x000000530200720c */ /* 0x000fe20003f66270 */
[----:B------:R-:W-:-:S02]  /*2ea0*/  VIADD R2, R40, 0x18 ;  /* 0x0000001828027836 */ /* 0x000fc40000000000 */
[----:B------:R-:W-:Y:S03]  /*2eb0*/  HMMA.16816.F32.BF16 R52, R68, R34, R52 ;  /* 0x000000224434723c */ /* 0x000fe60000041834 */
[-C--:B------:R-:W-:Y:S01]  /*2ec0*/  ISETP.GE.AND P2, PT, R2, R83.reuse, PT ;  /* 0x000000530200720c */ /* 0x080fe20003f46270 */
[----:B------:R-:W-:Y:S02]  /*2ed0*/  VIADD R2, R40, 0x21 ;  /* 0x0000002128027836 */ /* 0x000fe40000000000 */
[C---:B------:R-:W-:Y:S01]  /*2ee0*/  HMMA.16816.F32.BF16 R24, R72.reuse, R46, R24 ;  /* 0x0000002e4818723c */ /* 0x040fe20000041818 */
[----:B------:R-:W-:Y:S02]  /*2ef0*/  FSEL R30, R30, -INF , !P1 ;  /* 0xff8000001e1e7808 */ /* 0x000fe40004800000 */
[----:B------:R-:W-:Y:S02]  /*2f00*/  FSEL R33, R28, -INF , !P1 ;  /* 0xff8000001c217808 */ /* 0x000fe40004800000 */
[----:B------:R-:W-:Y:S01]  /*2f10*/  ISETP.GE.AND P1, PT, R4, R83, PT ;  /* 0x000000530400720c */ /* 0x000fe20003f26270 */
[----:B-1----:R-:W-:Y:S01]  /*2f20*/  HMMA.16816.F32.BF16 R76, R72, R8, R76 ;  /* 0x00000008484c723c */ /* 0x002fe2000004184c */
[----:B------:R-:W-:Y:S01]  /*2f30*/  VIADD R4, R40, 0x20 ;  /* 0x0000002028047836 */ /* 0x000fe20000000000 */
[----:B------:R-:W-:-:S02]  /*2f40*/  FSEL R32, R31, -INF , !P5 ;  /* 0xff8000001f207808 */ /* 0x000fc40006800000 */
[----:B------:R-:W-:Y:S02]  /*2f50*/  FSEL R31, R29, -INF , !P5 ;  /* 0xff8000001d1f7808 */ /* 0x000fe40006800000 */
[----:B------:R-:W-:Y:S01]  /*2f60*/  HMMA.16816.F32.BF16 R20, R72, R36, R20 ;  /* 0x000000244814723c */ /* 0x000fe20000041814 */
[----:B------:R-:W-:Y:S01]  /*2f70*/  ISETP.GE.AND P5, PT, R4, R83, PT ;  /* 0x000000530400720c */ /* 0x000fe20003fa6270 */
[----:B------:R-:W-:-:S04]  /*2f80*/  VIADD R4, R40, 0x28 ;  /* 0x0000002828047836 */ /* 0x000fc80000000000 */
[C---:B------:R-:W-:Y:S06]  /*2f90*/  HMMA.16816.F32.BF16 R16, R72.reuse, R38, R16 ;  /* 0x000000264810723c */ /* 0x040fec0000041810 */
[C---:B------:R-:W-:Y:S01]  /*2fa0*/  HMMA.16816.F32.BF16 R60, R72.reuse, R10, R60 ;  /* 0x0000000a483c723c */ /* 0x040fe2000004183c */
[----:B------:R-:W-:Y:S02]  /*2fb0*/  FSEL R6, R26, -INF , !P0 ;  /* 0xff8000001a067808 */ /* 0x000fe40004000000 */
[----:B------:R-:W-:Y:S02]  /*2fc0*/  FSEL R35, R24, -INF , !P0 ;  /* 0xff80000018237808 */ /* 0x000fe40004000000 */
[----:B------:R-:W-:Y:S01]  /*2fd0*/  ISETP.GE.AND P0, PT, R2, R83, PT ;  /* 0x000000530200720c */ /* 0x000fe20003f06270 */
[----:B--2---:R-:W-:Y:S01]  /*2fe0*/  HMMA.16816.F32.BF16 R56, R72, R12, R56 ;  /* 0x0000000c4838723c */ /* 0x004fe20000041838 */
[----:B------:R-:W-:Y:S01]  /*2ff0*/  VIADD R2, R40, 0x29 ;  /* 0x0000002928027836 */ /* 0x000fe20000000000 */
[----:B------:R-:W-:Y:S01]  /*3000*/  FSEL R160, R78, -INF , !P5 ;  /* 0xff8000004ea07808 */ /* 0x000fe20006800000 */
[----:B------:R-:W-:Y:S01]  /*3010*/  VIADD R10, R40, 0x30 ;  /* 0x00000030280a7836 */ /* 0x000fe20000000000 */
[----:B------:R-:W-:-:S02]  /*3020*/  FSEL R169, R76, -INF , !P5 ;  /* 0xff8000004ca97808 */ /* 0x000fc40006800000 */
[----:B------:R-:W-:Y:S01]  /*3030*/  HMMA.16816.F32.BF16 R52, R72, R14, R52 ;  /* 0x0000000e4834723c */ /* 0x000fe20000041834 */
[----:B------:R-:W-:Y:S02]  /*3040*/  ISETP.GE.AND P5, PT, R83, 0x41, PT ;  /* 0x000000415300780c */ /* 0x000fe40003fa6270 */
[----:B------:R-:W-:Y:S02]  /*3050*/  FSEL R8, R27, -INF , !P6 ;  /* 0xff8000001b087808 */ /* 0x000fe40007000000 */
[----:B------:R-:W-:Y:S02]  /*3060*/  FSEL R37, R25, -INF , !P6 ;  /* 0xff80000019257808 */ /* 0x000fe40007000000 */
[----:B------:R-:W-:Y:S02]  /*3070*/  ISETP.GE.AND P6, PT, R4, R83, PT ;  /* 0x000000530400720c */ /* 0x000fe40003fc6270 */
[----:B------:R-:W-:Y:S02]  /*3080*/  FSEL R22, R22, -INF , !P4 ;  /* 0xff80000016167808 */ /* 0x000fe40006000000 */
[----:B------:R-:W-:-:S02]  /*3090*/  FSEL R11, R20, -INF , !P4 ;  /* 0xff800000140b7808 */ /* 0x000fc40006000000 */
[-C--:B------:R-:W-:Y:S01]  /*30a0*/  ISETP.GE.AND P4, PT, R2, R83.reuse, PT ;  /* 0x000000530200720c */ /* 0x080fe20003f86270 */
[----:B------:R-:W-:Y:S01]  /*30b0*/  VIADD R2, R40, 0x31 ;  /* 0x0000003128027836 */ /* 0x000fe20000000000 */
[----:B------:R-:W-:Y:S02]  /*30c0*/  FSEL R4, R23, -INF , !P3 ;  /* 0xff80000017047808 */ /* 0x000fe40005800000 */
[----:B------:R-:W-:Y:S02]  /*30d0*/  FSEL R21, R21, -INF , !P3 ;  /* 0xff80000015157808 */ /* 0x000fe40005800000 */
[----:B------:R-:W-:Y:S01]  /*30e0*/  ISETP.GE.AND P3, PT, R10, R83, PT ;  /* 0x000000530a00720c */ /* 0x000fe20003f66270 */
[----:B------:R-:W-:Y:S01]  /*30f0*/  VIADD R10, R40, 0x38 ;  /* 0x00000038280a7836 */ /* 0x000fe20000000000 */
[----:B------:R-:W-:Y:S01]  /*3100*/  FSEL R18, R18, -INF , !P2 ;  /* 0xff80000012127808 */ /* 0x000fe20005000000 */
[----:B------:R-:W-:Y:S01]  /*3110*/  VIADD R40, R40, 0x39 ;  /* 0x0000003928287836 */ /* 0x000fe20000000000 */
[----:B------:R-:W-:-:S02]  /*3120*/  FSEL R9, R16, -INF , !P2 ;  /* 0xff80000010097808 */ /* 0x000fc40005000000 */
[-C--:B------:R-:W-:Y:S02]  /*3130*/  ISETP.GE.AND P2, PT, R2, R83.reuse, PT ;  /* 0x000000530200720c */ /* 0x080fe40003f46270 */
[----:B------:R-:W-:Y:S02]  /*3140*/  FSEL R2, R19, -INF , !P1 ;  /* 0xff80000013027808 */ /* 0x000fe40004800000 */
[----:B------:R-:W-:Y:S02]  /*3150*/  FSEL R17, R17, -INF , !P1 ;  /* 0xff80000011117808 */ /* 0x000fe40004800000 */
[----:B------:R-:W-:Y:S02]  /*3160*/  FSEL R176, R79, -INF , !P0 ;  /* 0xff8000004fb07808 */ /* 0x000fe40004000000 */
[----:B------:R-:W-:Y:S02]  /*3170*/  FSEL R161, R77, -INF , !P0 ;  /* 0xff8000004da17808 */ /* 0x000fe40004000000 */
[----:B------:R-:W-:-:S02]  /*3180*/  ISETP.GE.AND P1, PT, R10, R83, PT ;  /* 0x000000530a00720c */ /* 0x000fc40003f26270 */
[----:B------:R-:W-:Y:S02]  /*3190*/  ISETP.GE.AND P0, PT, R40, R83, PT ;  /* 0x000000532800720c */ /* 0x000fe40003f06270 */
[----:B------:R-:W-:Y:S02]  /*31a0*/  FSEL R164, R62, -INF , !P6 ;  /* 0xff8000003ea47808 */ /* 0x000fe40007000000 */
[----:B------:R-:W-:Y:S02]  /*31b0*/  FSEL R165, R60, -INF , !P6 ;  /* 0xff8000003ca57808 */ /* 0x000fe40007000000 */
[----:B------:R-:W-:Y:S02]  /*31c0*/  FSEL R174, R63, -INF , !P4 ;  /* 0xff8000003fae7808 */ /* 0x000fe40006000000 */
[----:B------:R-:W-:Y:S02]  /*31d0*/  FSEL R163, R61, -INF , !P4 ;  /* 0xff8000003da37808 */ /* 0x000fe40006000000 */
[----:B------:R-:W-:-:S02]  /*31e0*/  FSEL R170, R58, -INF , !P3 ;  /* 0xff8000003aaa7808 */ /* 0x000fc40005800000 */
[----:B------:R-:W-:Y:S02]  /*31f0*/  FSEL R177, R56, -INF , !P3 ;  /* 0xff80000038b17808 */ /* 0x000fe40005800000 */
[----:B------:R-:W-:Y:S02]  /*3200*/  FSEL R168, R59, -INF , !P2 ;  /* 0xff8000003ba87808 */ /* 0x000fe40005000000 */
[----:B------:R-:W-:Y:S02]  /*3210*/  FSEL R175, R57, -INF , !P2 ;  /* 0xff80000039af7808 */ /* 0x000fe40005000000 */
[----:B------:R-:W-:Y:S02]  /*3220*/  FSEL R166, R54, -INF , !P1 ;  /* 0xff80000036a67808 */ /* 0x000fe40004800000 */
[----:B------:R-:W-:Y:S02]  /*3230*/  FSEL R173, R52, -INF , !P1 ;  /* 0xff80000034ad7808 */ /* 0x000fe40004800000 */
[----:B------:R-:W-:-:S02]  /*3240*/  FSEL R162, R55, -INF , !P0 ;  /* 0xff80000037a27808 */ /* 0x000fc40004000000 */
[----:B------:R-:W-:Y:S01]  /*3250*/  FSEL R171, R53, -INF , !P0 ;  /* 0xff80000035ab7808 */ /* 0x000fe20004000000 */
[----:B------:R-:W-:Y:S06]  /*3260*/  BAR.SYNC.DEFER_BLOCKING 0x0 ;  /* 0x0000000000007b1d */ /* 0x000fec0000010000 */
[----:B------:R-:W-:Y:S05]  /*3270*/  @!P5 BRA `(.L_x_91) ;  /* 0x000000040000d947 */ /* 0x000fea0003800000 */
[----:B------:R-:W-:Y:S01]  /*3280*/  ULDC UR5, c[0x0][0x2d0] ;  /* 0x0000b40000057ab9 */ /* 0x000fe20000000800 */
[----:B------:R-:W-:Y:S01]  /*3290*/  LEA.HI.SX32 R16, R133, 0xfffffffe, 0x1a ;  /* 0xfffffffe85107811 */ /* 0x000fe200078fd2ff */
[----:B------:R-:W-:Y:S01]  /*32a0*/  BSSY B0, `(.L_x_92) ;  /* 0x000003c000007945 */ /* 0x000fe20003800000 */
[----:B------:R-:W-:Y:S02]  /*32b0*/  ISETP.GE.AND P4, PT, R134, UR5, PT ;  /* 0x0000000586007c0c */ /* 0x000fe4000bf86270 */
[----:B------:R-:W-:Y:S01]  /*32c0*/  ISETP.GE.AND P3, PT, R217, UR5, PT ;  /* 0x00000005d9007c0c */ /* 0x000fe2000bf66270 */
[----:B------:R-:W-:Y:S01]  /*32d0*/  IMAD R3, R3, R16, RZ ;  /* 0x0000001003037224 */ /* 0x000fe200078e02ff */
[----:B------:R-:W-:Y:S01]  /*32e0*/  ISETP.GE.AND P1, PT, R216, UR5, PT ;  /* 0x00000005d8007c0c */ /* 0x000fe2000bf26270 */
[----:B------:R-:W-:Y:S01]  /*32f0*/  IMAD.WIDE.U32 R38, R16, R81, R224 ;  /* 0x0000005110267225 */ /* 0x000fe200078e00e0 */
[----:B------:R-:W-:-:S05]  /*3300*/  SHF.R.S32.HI R10, RZ, 0x1f, R16 ;  /* 0x0000001fff0a7819 */ /* 0x000fca0000011410 */
[----:B------:R-:W-:Y:S02]  /*3310*/  IMAD R10, R10, R81, R3 ;  /* 0x000000510a0a7224 */ /* 0x000fe400078e0203 */
[----:B------:R-:W1:Y:S01]  /*3320*/  @!P4 LDC.64 R28, c[0x0][0x218] ;  /* 0x00008600ff1ccb82 */ /* 0x000e620000000a00 */
[----:B------:R2:W-:Y:S01]  /*3330*/  @P4 STS.128 [R215+0xc000], RZ ;  /* 0x00c000ffd7004388 */ /* 0x0005e20000000c00 */
[----:B------:R-:W-:-:S06]  /*3340*/  IMAD.IADD R10, R39, 0x1, R10 ;  /* 0x00000001270a7824 */ /* 0x000fcc00078e020a */
[----:B------:R-:W3:Y:S08]  /*3350*/  @!P3 LDC.64 R26, c[0x0][0x218] ;  /* 0x00008600ff1abb82 */ /* 0x000ef00000000a00 */
[----:B------:R-:W4:Y:S08]  /*3360*/  @!P1 LDC.64 R24, c[0x0][0x218] ;  /* 0x00008600ff189b82 */ /* 0x000f300000000a00 */
[----:B------:R-:W5:Y:S01]  /*3370*/  @!P4 LDC.64 R14, c[0x0][0x218] ;  /* 0x00008600ff0ecb82 */ /* 0x000f620000000a00 */
[----:B-1----:R-:W-:-:S04]  /*3380*/  @!P4 LEA R28, P6, R38, R28, 0x1 ;  /* 0x0000001c261cc211 */ /* 0x002fc800078c08ff */
[--C-:B------:R-:W-:Y:S02]  /*3390*/  @!P4 LEA.HI.X R29, R38, R29, R10.reuse, 0x1, P6 ;  /* 0x0000001d261dc211 */ /* 0x100fe400030f0c0a */
[----:B------:R-:W-:Y:S01]  /*33a0*/  IADD3 R3, P6, R212, R38, RZ ;  /* 0x00000026d4037210 */ /* 0x000fe20007fde0ff */
[----:B------:R-:W1:Y:S01]  /*33b0*/  @!P3 LDC.64 R12, c[0x0][0x218] ;  /* 0x00008600ff0cbb82 */ /* 0x000e620000000a00 */
[C---:B---3--:R-:W-:Y:S01]  /*33c0*/  @!P3 LEA R26, P2, R38.reuse, R26, 0x1 ;  /* 0x0000001a261ab211 */ /* 0x048fe200078408ff */
[----:B------:R-:W-:Y:S01]  /*33d0*/  @!PT LDS RZ, [RZ] ;  /* 0x00000000fffff984 */ /* 0x000fe20000000800 */
[----:B------:R-:W-:Y:S01]  /*33e0*/  @!PT LDS RZ, [RZ] ;  /* 0x00000000fffff984 */ /* 0x000fe20000000800 */
[----:B------:R-:W-:Y:S01]  /*33f0*/  @!PT LDS RZ, [RZ] ;  /* 0x00000000fffff984 */ /* 0x000fe20000000800 */
[----:B------:R2:W-:Y:S03]  /*3400*/  @!P4 LDGSTS.E.BYPASS.LTC128B.128 [R215+0xc000], desc[UR8][R28.64] ;  /* 0x0c0000001cd7cfae */ /* 0x0005e6000b901d48 */
[C---:B------:R-:W-:Y:S01]  /*3410*/  @!P3 LEA.HI.X R27, R38.reuse, R27, R10, 0x1, P2 ;  /* 0x0000001b261bb211 */ /* 0x040fe200010f0c0a */
[----:B------:R2:W-:Y:S01]  /*3420*/  @P3 STS.128 [R215+0xe000], RZ ;  /* 0x00e000ffd7003388 */ /* 0x0005e20000000c00 */
[----:B----4-:R-:W-:-:S03]  /*3430*/  @!P1 LEA R24, P0, R38, R24, 0x1 ;  /* 0x0000001826189211 */ /* 0x010fc600078008ff */
[----:B------:R-:W-:Y:S01]  /*3440*/  @!PT LDS RZ, [RZ] ;  /* 0x00000000fffff984 */ /* 0x000fe20000000800 */
[----:B------:R-:W-:Y:S01]  /*3450*/  @!PT LDS RZ, [RZ] ;  /* 0x00000000fffff984 */ /* 0x000fe20000000800 */
[----:B------:R-:W-:Y:S01]  /*3460*/  @!PT LDS RZ, [RZ] ;  /* 0x00000000fffff984 */ /* 0x000fe20000000800 */
[----:B------:R2:W-:Y:S01]  /*3470*/  @!P3 LDGSTS.E.BYPASS.LTC128B.128 [R215+0xe000], desc[UR8][R26.64+0x80] ;  /* 0x0e0000801ad7bfae */ /* 0x0005e2000b901d48 */
[--C-:B------:R-:W-:Y:S01]  /*3480*/  @!P1 LEA.HI.X R25, R38, R25, R10.reuse, 0x1, P0 ;  /* 0x0000001926199211 */ /* 0x100fe200000f0c0a */
[----:B------:R-:W-:Y:S02]  /*3490*/  IMAD.X R10, R211, 0x1, R10, P6 ;  /* 0x00000001d30a7824 */ /* 0x000fe400030e060a */
[----:B------:R2:W-:Y:S01]  /*34a0*/  @P1 STS.128 [R215+0x10000], RZ ;  /* 0x010000ffd7001388 */ /* 0x0005e20000000c00 */
[----:B-----5:R-:W-:-:S03]  /*34b0*/  @!P4 LEA R14, P0, R3, R14, 0x1 ;  /* 0x0000000e030ec211 */ /* 0x020fc600078008ff */
[----:B------:R-:W-:Y:S01]  /*34c0*/  @!PT LDS RZ, [RZ] ;  /* 0x00000000fffff984 */ /* 0x000fe20000000800 */
[----:B------:R-:W-:Y:S01]  /*34d0*/  @!PT LDS RZ, [RZ] ;  /* 0x00000000fffff984 */ /* 0x000fe20000000800 */
[----:B------:R-:W-:Y:S01]  /*34e0*/  @!PT LDS RZ, [RZ] ;  /* 0x00000000fffff984 */ /* 0x000fe20000000800 */
[----:B------:R2:W-:Y:S01]  /*34f0*/  @!P1 LDGSTS.E.BYPASS.LTC128B.128 [R215+0x10000], desc[UR8][R24.64+0x100] ;  /* 0x1000010018d79fae */ /* 0x0005e2000b901d48 */
[----:B------:R-:W-:-:S03]  /*3500*/  @!P4 LEA.HI.X R15, R3, R15, R10, 0x1, P0 ;  /* 0x0000000f030fc211 */ /* 0x000fc600000f0c0a */
[----:B------:R2:W-:Y:S01]  /*3510*/  @P4 STS.128 [R215+0xd000], RZ ;  /* 0x00d000ffd7004388 */ /* 0x0005e20000000c00 */
        /* <DEDUP_REMOVED lines=20> */
.L_x_93:
[----:B------:R-:W-:Y:S05]  /*3660*/  BSYNC B0 ;  /* 0x0000000000007941 */ /* 0x000fea0003800000 */
.L_x_92:
[----:B------:R-:W0:Y:S02]  /*3670*/  LDGDEPBAR ;  /* 0x00000000000079af */ /* 0x000e240000000000 */
.L_x_91:
[----:B-12---:R-:W-:Y:S01]  /*3680*/  FMNMX.FTZ R12, R33, R31, !PT ;  /* 0x0000001f210c7209 */ /* 0x006fe20007810000 */
[----:B------:R-:W-:Y:S01]  /*3690*/  ULDC UR5, c[0x0][0x2ec] ;  /* 0x0000bb0000057ab9 */ /* 0x000fe20000000800 */
[----:B------:R-:W-:Y:S02]  /*36a0*/  FMNMX.FTZ R15, R30, R32, !PT ;  /* 0x000000201e0f7209 */ /* 0x000fe40007810000 */
[----:B------:R-:W-:Y:S02]  /*36b0*/  FMNMX.FTZ R12, R35, R12, !PT ;  /* 0x0000000c230c7209 */ /* 0x000fe40007810000 */
[----:B------:R-:W-:Y:S02]  /*36c0*/  FMNMX.FTZ R15, R6, R15, !PT ;  /* 0x0000000f060f7209 */ /* 0x000fe40007810000 */
[----:B------:R-:W-:Y:S02]  /*36d0*/  FMNMX.FTZ R12, R37, R12, !PT ;  /* 0x0000000c250c7209 */ /* 0x000fe40007810000 */
[----:B------:R-:W-:-:S02]  /*36e0*/  FMNMX.FTZ R15, R8, R15, !PT ;  /* 0x0000000f080f7209 */ /* 0x000fc40007810000 */
[----:B------:R-:W-:Y:S02]  /*36f0*/  FMNMX.FTZ R12, R11, R12, !PT ;  /* 0x0000000c0b0c7209 */ /* 0x000fe40007810000 */
        /* <DEDUP_REMOVED lines=23> */
[----:B------:R-:W-:Y:S01]  /*3870*/  LEA R196, R0, UR4, 0x1 ;  /* 0x0000000400c47c11 */ /* 0x000fe2000f8e08ff */
[----:B------:R-:W1:Y:S03]  /*3880*/  SHFL.BFLY PT, R13, R12, 0x2, 0x1f ;  /* 0x0c401f000c0d7f89 */ /* 0x000e6600000e0000 */
[-C--:B------:R-:W-:Y:S01]  /*3890*/  LEA R194, R7, R196.reuse, 0x1 ;  /* 0x000000c407c27211 */ /* 0x080fe200078e08ff */
[----:B------:R-:W2:Y:S01]  /*38a0*/  SHFL.BFLY PT, R10, R15, 0x2, 0x1f ;  /* 0x0c401f000f0a7f89 */ /* 0x000ea200000e0000 */
[C---:B------:R-:W-:Y:S02]  /*38b0*/  LEA R193, R5.reuse, R196, 0x1 ;  /* 0x000000c405c17211 */ /* 0x040fe400078e08ff */
[----:B------:R-:W-:Y:S01]  /*38c0*/  LEA R192, R5, R194, 0x1 ;  /* 0x000000c205c07211 */ /* 0x000fe200078e08ff */
[----:B------:R-:W-:Y:S04]  /*38d0*/  LDSM.16.MT88.4 R40, [R194+0x12000] ;  /* 0x01200000c228783b */ /* 0x000fe80000004200 */
[----:B------:R-:W-:Y:S04]  /*38e0*/  LDSM.16.MT88.4 R64, [R196+0x14000] ;  /* 0x01400000c440783b */ /* 0x000fe80000004200 */
[----:B------:R-:W-:Y:S04]  /*38f0*/  LDSM.16.MT88.4 R80, [R193+0x14000] ;  /* 0x01400000c150783b */ /* 0x000fe80000004200 */
[----:B------:R-:W-:Y:S01]  /*3900*/  LDSM.16.MT88.4 R88, [R192+0x14000] ;  /* 0x01400000c058783b */ /* 0x000fe20000004200 */
[----:B-1----:R-:W-:-:S03]  /*3910*/  FMNMX.FTZ R13, R12, R13, !PT ;  /* 0x0000000d0c0d7209 */ /* 0x002fc60007810000 */
[----:B------:R-:W-:Y:S01]  /*3920*/  LDSM.16.MT88.4 R96, [R196+0x16000] ;  /* 0x01600000c460783b */ /* 0x000fe20000004200 */
[----:B--2---:R-:W-:-:S03]  /*3930*/  FMNMX.FTZ R10, R15, R10, !PT ;  /* 0x0000000a0f0a7209 */ /* 0x004fc60007810000 */
[----:B------:R-:W1:Y:S04]  /*3940*/  SHFL.BFLY PT, R132, R13, 0x1, 0x1f ;  /* 0x0c201f000d847f89 */ /* 0x000e6800000e0000 */
[----:B------:R-:W2:Y:S04]  /*3950*/  SHFL.BFLY PT, R3, R10, 0x1, 0x1f ;  /* 0x0c201f000a037f89 */ /* 0x000ea800000e0000 */
[----:B------:R-:W3:Y:S04]  /*3960*/  LDSM.16.MT88.4 R104, [R194+0x16000] ;  /* 0x01600000c268783b */ /* 0x000ee80000004200 */
[----:B------:R-:W-:Y:S04]  /*3970*/  LDSM.16.MT88.4 R48, [R193+0x12000] ;  /* 0x01200000c130783b */ /* 0x000fe80000004200 */
[----:B------:R-:W-:Y:S04]  /*3980*/  LDSM.16.MT88.4 R124, [R196+0x12000] ;  /* 0x01200000c47c783b */ /* 0x000fe80000004200 */
[----:B------:R-:W-:Y:S01]  /*3990*/  LDSM.16.MT88.4 R56, [R192+0x12000] ;  /* 0x01200000c038783b */ /* 0x000fe20000004200 */
[----:B-1----:R-:W-:-:S03]  /*39a0*/  FMNMX.FTZ R132, R13, R132, !PT ;  /* 0x000000840d847209 */ /* 0x002fc60007810000 */
[----:B------:R-:W-:Y:S01]  /*39b0*/  LDSM.16.MT88.4 R72, [R194+0x14000] ;  /* 0x01400000c248783b */ /* 0x000fe20000004200 */
[----:B--2---:R-:W-:Y:S01]  /*39c0*/  FMNMX.FTZ R3, R10, R3, !PT ;  /* 0x000000030a037209 */ /* 0x004fe20007810000 */
[C---:B------:R-:W-:Y:S01]  /*39d0*/  FMUL.FTZ R172, R132.reuse, UR5 ;  /* 0x0000000584ac7c20 */ /* 0x040fe20008410000 */
[----:B------:R-:W-:Y:S01]  /*39e0*/  FSETP.NEU.FTZ.AND P0, PT, R132, -INF , PT ;  /* 0xff8000008400780b */ /* 0x000fe20003f1d000 */
[----:B------:R-:W1:Y:S02]  /*39f0*/  LDSM.16.MT88.4 R12, [R194+0x12800] ;  /* 0x01280000c20c783b */ /* 0x000e640000004200 */
[C---:B------:R-:W-:Y:S01]  /*3a00*/  FMUL.FTZ R167, R3.reuse, UR5 ;  /* 0x0000000503a77c20 */ /* 0x040fe20008410000 */
[----:B------:R-:W-:Y:S01]  /*3a10*/  FSEL R172, R172, RZ, P0 ;  /* 0x000000ffacac7208 */ /* 0x000fe20000000000 */
[----:B------:R-:W-:Y:S01]  /*3a20*/  LDSM.16.MT88.4 R108, [R193+0x16000] ;  /* 0x01600000c16c783b */ /* 0x000fe20000004200 */
[----:B------:R-:W-:-:S03]  /*3a30*/  FSETP.NEU.FTZ.AND P0, PT, R3, -INF , PT ;  /* 0xff8000000300780b */ /* 0x000fc60003f1d000 */
[--C-:B------:R-:W-:Y:S01]  /*3a40*/  FFMA.FTZ R157, R33, UR5, -R172.reuse ;  /* 0x00000005219d7c23 */ /* 0x100fe200080108ac */
[----:B------:R-:W-:Y:S01]  /*3a50*/  FSEL R167, R167, RZ, P0 ;  /* 0x000000ffa7a77208 */ /* 0x000fe20000000000 */
[--C-:B------:R-:W-:Y:S01]  /*3a60*/  FFMA.FTZ R152, R31, UR5, -R172.reuse ;  /* 0x000000051f987c23 */ /* 0x100fe200080108ac */
        /* <DEDUP_REMOVED lines=12> */
[--C-:B------:R-:W-:Y:S01]  /*3b30*/  FFMA.FTZ R149, R22, UR5, -R167.reuse ;  /* 0x0000000516957c23 */ /* 0x100fe200080108a7 */
[--C-:B------:R-:W-:Y:S01]  /*3b40*/  FFMA.FTZ R144, R4, UR5, -R167.reuse ;  /* 0x0000000504907c23 */ /* 0x100fe200080108a7 */
[--C-:B------:R-:W-:Y:S01]  /*3b50*/  FFMA.FTZ R145, R18, UR5, -R167.reuse ;  /* 0x0000000512917c23 */ /* 0x100fe200080108a7 */
[----:B------:R-:W4:Y:S01]  /*3b60*/  MUFU.EX2 R152, R152 ;  /* 0x0000009800987308 */ /* 0x000f220000000800 */
[--C-:B------:R-:W-:Y:S01]  /*3b70*/  FFMA.FTZ R2, R2, UR5, -R167.reuse ;  /* 0x0000000502027c23 */ /* 0x100fe200080108a7 */
[----:B------:R-:W5:Y:S01]  /*3b80*/  LDSM.16.MT88.4 R20, [R193+0x14800] ;  /* 0x01480000c114783b */ /* 0x000f620000004200 */
[--C-:B------:R-:W-:Y:S01]  /*3b90*/  FFMA.FTZ R156, R169, UR5, -R172.reuse ;  /* 0x00000005a99c7c23 */ /* 0x100fe200080108ac */
[--C-:B------:R-:W-:Y:S01]  /*3ba0*/  FFMA.FTZ R158, R165, UR5, -R172.reuse ;  /* 0x00000005a59e7c23 */ /* 0x100fe200080108ac */
[--C-:B------:R-:W-:Y:S01]  /*3bb0*/  FFMA.FTZ R161, R161, UR5, -R172.reuse ;  /* 0x00000005a1a17c23 */ /* 0x100fe200080108ac */
[----:B------:R-:W5:Y:S01]  /*3bc0*/  LDSM.16.MT88.4 R16, [R192+0x14800] ;  /* 0x01480000c010783b */ /* 0x000f620000004200 */
[--C-:B------:R-:W-:Y:S01]  /*3bd0*/  FFMA.FTZ R163, R163, UR5, -R172.reuse ;  /* 0x00000005a3a37c23 */ /* 0x100fe200080108ac */
[----:B------:R-:W-:Y:S01]  /*3be0*/  MUFU.EX2 R153, R153 ;  /* 0x0000009900997308 */ /* 0x000fe20000000800 */
[--C-:B------:R-:W-:Y:S01]  /*3bf0*/  FFMA.FTZ R160, R160, UR5, -R167.reuse ;  /* 0x00000005a0a07c23 */ /* 0x100fe200080108a7 */
[----:B------:R-:W-:Y:S01]  /*3c00*/  LDSM.16.MT88.4 R140, [R192+0x16000] ;  /* 0x01600000c08c783b */ /* 0x000fe20000004200 */
        /* <DEDUP_REMOVED lines=12> */
[--C-:B------:R-:W-:Y:S01]  /*3cd0*/  FFMA.FTZ R170, R170, UR5, -R167.reuse ;  /* 0x00000005aaaa7c23 */ /* 0x100fe200080108a7 */
[----:B------:R-:W-:Y:S01]  /*3ce0*/  MUFU.EX2 R154, R154 ;  /* 0x0000009a009a7308 */ /* 0x000fe20000000800 */
[--C-:B------:R-:W-:Y:S01]  /*3cf0*/  FFMA.FTZ R171, R168, UR5, -R167.reuse ;  /* 0x00000005a8ab7c23 */ /* 0x100fe200080108a7 */
[----:B------:R-:W-:Y:S01]  /*3d00*/  LDSM.16.MT88.4 R24, [R194+0x14800] ;  /* 0x01480000c218783b */ /* 0x000fe20000004200 */
[--C-:B------:R-:W-:Y:S01]  /*3d10*/  FFMA.FTZ R166, R166, UR5, -R167.reuse ;  /* 0x00000005a6a67c23 */ /* 0x100fe200080108a7 */
[----:B------:R-:W-:Y:S01]  /*3d20*/  FFMA.FTZ R227, R162, UR5, -R167 ;  /* 0x00000005a2e37c23 */ /* 0x000fe200080108a7 */
[----:B------:R-:W-:-:S03]  /*3d30*/  FADD.FTZ R152, R157, R152 ;  /* 0x000000989d987221 */ /* 0x000fc60000010000 */
[----:B------:R-:W4:Y:S01]  /*3d40*/  MUFU.EX2 R159, R159 ;  /* 0x0000009f009f7308 */ /* 0x000f220000000800 */
[----:B---3--:R-:W-:Y:S01]  /*3d50*/  F2FP.BF16.F32.PACK_AB R114, R148, R153 ;  /* 0x000000999472723e */ /* 0x008fe200000010ff */
[----:B------:R-:W-:-:S04]  /*3d60*/  FADD.FTZ R153, R153, R152 ;  /* 0x0000009899997221 */ /* 0x000fc80000010000 */
[----:B------:R-:W-:Y:S02]  /*3d70*/  FADD.FTZ R148, R148, R153 ;  /* 0x0000009994947221 */ /* 0x000fe40000010000 */
[----:B------:R-:W-:Y:S08]  /*3d80*/  MUFU.EX2 R155, R155 ;  /* 0x0000009b009b7308 */ /* 0x000ff00000000800 */
        /* <DEDUP_REMOVED lines=20> */
[----:B---3--:R-:W-:Y:S01]  /*3ed0*/  F2FP.BF16.F32.PACK_AB R6, R0, R147 ;  /* 0x000000930006723e */ /* 0x008fe200000010ff */
[----:B------:R-:W-:-:S03]  /*3ee0*/  FADD.FTZ R147, R147, R146 ;  /* 0x0000009293937221 */ /* 0x000fc60000010000 */
[C---:B------:R-:W-:Y:S01]  /*3ef0*/  HMMA.16816.F32.BF16 R84, R112.reuse, R88, RZ ;  /* 0x000000587054723c */ /* 0x040fe200000418ff */
[----:B------:R-:W-:Y:S02]  /*3f00*/  FADD.FTZ R147, R0, R147 ;  /* 0x0000009300937221 */ /* 0x000fe40000010000 */
[----:B------:R-:W-:Y:S03]  /*3f10*/  MUFU.EX2 R145, R145 ;  /* 0x0000009100917308 */ /* 0x000fe60000000800 */
[C---:B------:R-:W-:Y:S05]  /*3f20*/  HMMA.16816.F32.BF16 R80, R112.reuse, R82, RZ ;  /* 0x000000527050723c */ /* 0x040fea00000418ff */
[----:B------:R-:W3:Y:S01]  /*3f30*/  MUFU.EX2 R2, R2 ;  /* 0x0000000200027308 */ /* 0x000ee20000000800 */
[----:B----4-:R-:W-:Y:S01]  /*3f40*/  F2FP.BF16.F32.PACK_AB R5, R144, R149 ;  /* 0x000000959005723e */ /* 0x010fe200000010ff */
[----:B------:R-:W-:Y:S01]  /*3f50*/  HMMA.16816.F32.BF16 R88, R112, R90, RZ ;  /* 0x0000005a7058723c */ /* 0x000fe200000418ff */
[----:B------:R-:W-:-:S04]  /*3f60*/  FADD.FTZ R149, R149, R150 ;  /* 0x0000009695957221 */ /* 0x000fc80000010000 */
[----:B------:R-:W-:Y:S01]  /*3f70*/  FADD.FTZ R144, R144, R149 ;  /* 0x0000009590907221 */ /* 0x000fe20000010000 */
[C---:B------:R-:W-:Y:S01]  /*3f80*/  HMMA.16816.F32.BF16 R92, R112.reuse, R96, RZ ;  /* 0x00000060705c723c */ /* 0x040fe200000418ff */
[----:B------:R-:W-:Y:S05]  /*3f90*/  MUFU.EX2 R156, R156 ;  /* 0x0000009c009c7308 */ /* 0x000fea0000000800 */
[----:B------:R-:W-:Y:S01]  /*3fa0*/  HMMA.16816.F32.BF16 R100, R112, R104, RZ ;  /* 0x000000687064723c */ /* 0x000fe200000418ff */
[----:B---3--:R-:W-:Y:S02]  /*3fb0*/  F2FP.BF16.F32.PACK_AB R7, R2, R145 ;  /* 0x000000910207723e */ /* 0x008fe400000010ff */
[----:B------:R-:W3:Y:S01]  /*3fc0*/  MUFU.EX2 R161, R161 ;  /* 0x000000a100a17308 */ /* 0x000ee20000000800 */
[----:B------:R-:W-:-:S02]  /*3fd0*/  FADD.FTZ R145, R145, R144 ;  /* 0x0000009091917221 */ /* 0x000fc40000010000 */
[----:B------:R-:W-:Y:S02]  /*3fe0*/  HMMA.16816.F32.BF16 R96, R112, R98, RZ ;  /* 0x000000627060723c */ /* 0x000fe400000418ff */
[----:B------:R-:W-:-:S04]  /*3ff0*/  FADD.FTZ R145, R2, R145 ;  /* 0x0000009102917221 */ /* 0x000fc80000010000 */
[C---:B-1----:R-:W-:Y:S01]  /*4000*/  HMMA.16816.F32.BF16 R36, R4.reuse, R12, R36 ;  /* 0x0000000c0424723c */ /* 0x042fe20000041824 */
[----:B------:R-:W-:Y:S05]  /*4010*/  MUFU.EX2 R158, R158 ;  /* 0x0000009e009e7308 */ /* 0x000fea0000000800 */
[C---:B------:R-:W-:Y:S01]  /*4020*/  HMMA.16816.F32.BF16 R40, R4.reuse, R14, R40 ;  /* 0x0000000e0428723c */ /* 0x040fe20000041828 */
[----:B------:R-:W1:Y:S02]  /*4030*/  LDSM.16.MT88.4 R12, [R196+0x16800] ;  /* 0x01680000c40c783b */ /* 0x000e640000004200 */
[----:B------:R-:W-:Y:S03]  /*4040*/  MUFU.EX2 R163, R163 ;  /* 0x000000a300a37308 */ /* 0x000fe60000000800 */
[C---:B--2---:R-:W-:Y:S05]  /*4050*/  HMMA.16816.F32.BF16 R60, R4.reuse, R8, R60 ;  /* 0x00000008043c723c */ /* 0x044fea000004183c */
[----:B------:R-:W-:Y:S01]  /*4060*/  MUFU.EX2 R160, R160 ;  /* 0x000000a000a07308 */ /* 0x000fe20000000800 */
[----:B------:R-:W-:Y:S01]  /*4070*/  HMMA.16816.F32.BF16 R64, R4, R10, R64 ;  /* 0x0000000a0440723c */ /* 0x000fe20000041840 */
[----:B------:R-:W2:Y:S05]  /*4080*/  LDSM.16.MT88.4 R8, [R194+0x16800] ;  /* 0x01680000c208783b */ /* 0x000eaa0000004200 */
[C---:B------:R-:W-:Y:S01]  /*4090*/  HMMA.16816.F32.BF16 R104, R112.reuse, R106, RZ ;  /* 0x0000006a7068723c */ /* 0x040fe200000418ff */
[----:B------:R-:W4:Y:S05]  /*40a0*/  MUFU.EX2 R165, R165 ;  /* 0x000000a500a57308 */ /* 0x000f2a0000000800 */
[----:B------:R-:W-:Y:S03]  /*40b0*/  HMMA.16816.F32.BF16 R44, R112, R48, RZ ;  /* 0x00000030702c723c */ /* 0x000fe600000418ff */
[----:B------:R-:W-:Y:S03]  /*40c0*/  MUFU.EX2 R164, R164 ;  /* 0x000000a400a47308 */ /* 0x000fe60000000800 */
[C---:B-----5:R-:W-:Y:S05]  /*40d0*/  HMMA.16816.F32.BF16 R76, R4.reuse, R20, R76 ;  /* 0x00000014044c723c */ /* 0x060fea000004184c */
[----:B------:R-:W5:Y:S01]  /*40e0*/  MUFU.EX2 R169, R169 ;  /* 0x000000a900a97308 */ /* 0x000f620000000800 */
[C---:B------:R-:W-:Y:S01]  /*40f0*/  HMMA.16816.F32.BF16 R80, R4.reuse, R22, R80 ;  /* 0x000000160450723c */ /* 0x040fe20000041850 */
[----:B------:R-:W3:Y:S05]  /*4100*/  LDSM.16.MT88.4 R20, [R193+0x16800] ;  /* 0x01680000c114783b */ /* 0x000eea0000004200 */
[C---:B------:R-:W-:Y:S01]  /*4110*/  HMMA.16816.F32.BF16 R84, R4.reuse, R16, R84 ;  /* 0x000000100454723c */ /* 0x040fe20000041854 */
[----:B------:R-:W-:Y:S05]  /*4120*/  MUFU.EX2 R174, R174 ;  /* 0x000000ae00ae7308 */ /* 0x000fea0000000800 */
[----:B------:R-:W-:Y:S01]  /*4130*/  HMMA.16816.F32.BF16 R88, R4, R18, R88 ;  /* 0x000000120458723c */ /* 0x000fe20000041858 */
[----:B------:R-:W4:Y:S02]  /*4140*/  LDSM.16.MT88.4 R16, [R192+0x16800] ;  /* 0x01680000c010783b */ /* 0x000f240000004200 */
[----:B------:R-:W5:Y:S03]  /*4150*/  MUFU.EX2 R175, R175 ;  /* 0x000000af00af7308 */ /* 0x000f660000000800 */
[----:B------:R-:W-:Y:S05]  /*4160*/  HMMA.16816.F32.BF16 R48, R112, R50, RZ ;  /* 0x000000327030723c */ /* 0x000fea00000418ff */
[----:B------:R-:W-:Y:S01]  /*4170*/  MUFU.EX2 R173, R173 ;  /* 0x000000ad00ad7308 */ /* 0x000fe20000000800 */
[C---:B-1----:R-:W-:Y:S06]  /*4180*/  HMMA.16816.F32.BF16 R92, R4.reuse, R12, R92 ;  /* 0x0000000c045c723c */ /* 0x042fec000004185c */
[C---:B------:R-:W-:Y:S01]  /*4190*/  HMMA.16816.F32.BF16 R96, R4.reuse, R14, R96 ;  /* 0x0000000e0460723c */ /* 0x040fe20000041860 */
[----:B------:R-:W1:Y:S01]  /*41a0*/  LDSM.16.MT88.4 R12, [R193+0x13000] ;  /* 0x01300000c10c783b */ /* 0x000e620000004200 */
[----:B------:R-:W-:Y:S04]  /*41b0*/  MUFU.EX2 R172, R172 ;  /* 0x000000ac00ac7308 */ /* 0x000fe80000000800 */
[C---:B--2---:R-:W-:Y:S04]  /*41c0*/  HMMA.16816.F32.BF16 R100, R4.reuse, R8, R100 ;  /* 0x000000080464723c */ /* 0x044fe80000041864 */
[----:B------:R-:W-:Y:S02]  /*41d0*/  MUFU.EX2 R170, R170 ;  /* 0x000000aa00aa7308 */ /* 0x000fe40000000800 */
[----:B------:R-:W-:Y:S01]  /*41e0*/  HMMA.16816.F32.BF16 R104, R4, R10, R104 ;  /* 0x0000000a0468723c */ /* 0x000fe20000041868 */
[----:B------:R-:W2:Y:S05]  /*41f0*/  LDSM.16.MT88.4 R8, [R193+0x15000] ;  /* 0x01500000c108783b */ /* 0x000eaa0000004200 */
[C---:B------:R-:W-:Y:S01]  /*4200*/  HMMA.16816.F32.BF16 R128, R112.reuse, R124, RZ ;  /* 0x0000007c7080723c */ /* 0x040fe200000418ff */
[----:B------:R-:W2:Y:S05]  /*4210*/  MUFU.EX2 R171, R171 ;  /* 0x000000ab00ab7308 */ /* 0x000eaa0000000800 */
[C---:B------:R-:W-:Y:S03]  /*4220*/  HMMA.16816.F32.BF16 R52, R112.reuse, R56, RZ ;  /* 0x000000387034723c */ /* 0x040fe600000418ff */
[----:B------:R-:W-:Y:S03]  /*4230*/  MUFU.EX2 R166, R166 ;  /* 0x000000a600a67308 */ /* 0x000fe60000000800 */
[C---:B------:R-:W-:Y:S05]  /*4240*/  HMMA.16816.F32.BF16 R68, R112.reuse, R72, RZ ;  /* 0x000000487044723c */ /* 0x040fea00000418ff */
[----:B------:R-:W2:Y:S01]  /*4250*/  MUFU.EX2 R227, R227 ;  /* 0x000000e300e37308 */ /* 0x000ea20000000800 */
[C---:B------:R-:W-:Y:S06]  /*4260*/  HMMA.16816.F32.BF16 R120, R112.reuse, R108, RZ ;  /* 0x0000006c7078723c */ /* 0x040fec00000418ff */
[C---:B------:R-:W-:Y:S06]  /*4270*/  HMMA.16816.F32.BF16 R124, R112.reuse, R126, RZ ;  /* 0x0000007e707c723c */ /* 0x040fec00000418ff */
[C---:B------:R-:W-:Y:S06]  /*4280*/  HMMA.16816.F32.BF16 R56, R112.reuse, R58, RZ ;  /* 0x0000003a7038723c */ /* 0x040fec00000418ff */
[C---:B------:R-:W-:Y:S06]  /*4290*/  HMMA.16816.F32.BF16 R72, R112.reuse, R74, RZ ;  /* 0x0000004a7048723c */ /* 0x040fec00000418ff */
[C---:B------:R-:W-:Y:S06]  /*42a0*/  HMMA.16816.F32.BF16 R108, R112.reuse, R110, RZ ;  /* 0x0000006e706c723c */ /* 0x040fec00000418ff */
[C---:B------:R-:W-:Y:S06]  /*42b0*/  HMMA.16816.F32.BF16 R116, R112.reuse, R140, RZ ;  /* 0x0000008c7074723c */ /* 0x040fec00000418ff */
[----:B------:R-:W-:Y:S01]  /*42c0*/  HMMA.16816.F32.BF16 R112, R112, R142, RZ ;  /* 0x0000008e7070723c */ /* 0x000fe200000418ff */
        /* <DEDUP_REMOVED lines=13> */
[C---:B---3--:R-:W-:Y:S06]  /*43a0*/  HMMA.16816.F32.BF16 R120, R4.reuse, R20, R120 ;  /* 0x000000140478723c */ /* 0x048fec0000041878 */
[C---:B------:R-:W-:Y:S01]  /*43b0*/  HMMA.16816.F32.BF16 R108, R4.reuse, R22, R108 ;  /* 0x00000016046c723c */ /* 0x040fe2000004186c */
[----:B------:R-:W3:Y:S05]  /*43c0*/  LDSM.16.MT88.4 R20, [R192+0x15000] ;  /* 0x01500000c014783b */ /* 0x000eea0000004200 */
[C---:B----4-:R-:W-:Y:S06]  /*43d0*/  HMMA.16816.F32.BF16 R116, R4.reuse, R16, R116 ;  /* 0x000000100474723c */ /* 0x050fec0000041874 */
[----:B------:R-:W-:Y:S01]  /*43e0*/  HMMA.16816.F32.BF16 R112, R4, R18, R112 ;  /* 0x000000120470723c */ /* 0x000fe20000041870 */
[----:B------:R-:W4:Y:S06]  /*43f0*/  LDSM.16.MT88.4 R16, [R196+0x17000] ;  /* 0x01700000c410783b */ /* 0x000f2c0000004200 */
[----:B------:R-:W-:Y:S01]  /*4400*/  F2FP.BF16.F32.PACK_AB R4, R161, R156 ;  /* 0x0000009ca104723e */ /* 0x000fe200000010ff */
[----:B------:R-:W-:Y:S01]  /*4410*/  FADD.FTZ R156, R156, R147 ;  /* 0x000000939c9c7221 */ /* 0x000fe20000010000 */
[----:B------:R-:W-:Y:S01]  /*4420*/  F2FP.BF16.F32.PACK_AB R5, R165, R160 ;  /* 0x000000a0a505723e */ /* 0x000fe200000010ff */
[----:B------:R-:W-:Y:S01]  /*4430*/  FADD.FTZ R160, R160, R145 ;  /* 0x00000091a0a07221 */ /* 0x000fe20000010000 */
[----:B------:R-:W-:Y:S01]  /*4440*/  F2FP.BF16.F32.PACK_AB R6, R163, R158 ;  /* 0x0000009ea306723e */ /* 0x000fe200000010ff */
[----:B------:R-:W-:Y:S01]  /*4450*/  FADD.FTZ R161, R161, R156 ;  /* 0x0000009ca1a17221 */ /* 0x000fe20000010000 */
[----:B-----5:R-:W-:Y:S01]  /*4460*/  F2FP.BF16.F32.PACK_AB R7, R169, R164 ;  /* 0x000000a4a907723e */ /* 0x020fe200000010ff */
[----:B------:R-:W-:-:S02]  /*4470*/  FADD.FTZ R165, R165, R160 ;  /* 0x000000a0a5a57221 */ /* 0x000fc40000010000 */
[----:B------:R-:W-:Y:S02]  /*4480*/  FADD.FTZ R158, R158, R161 ;  /* 0x000000a19e9e7221 */ /* 0x000fe40000010000 */
[----:B------:R-:W-:Y:S02]  /*4490*/  FADD.FTZ R164, R164, R165 ;  /* 0x000000a5a4a47221 */ /* 0x000fe40000010000 */
[----:B-1----:R-:W-:Y:S01]  /*44a0*/  HMMA.16816.F32.BF16 R44, R4, R12, R44 ;  /* 0x0000000c042c723c */ /* 0x002fe2000004182c */
[----:B------:R-:W-:Y:S01]  /*44b0*/  FADD.FTZ R163, R163, R158 ;  /* 0x0000009ea3a37221 */ /* 0x000fe20000010000 */
[----:B------:R-:W-:-:S04]  /*44c0*/  FADD.FTZ R169, R169, R164 ;  /* 0x000000a4a9a97221 */ /* 0x000fc80000010000 */
        /* <DEDUP_REMOVED lines=9> */
[C---:B------:R-:W-:Y:S01]  /*4560*/  HMMA.16816.F32.BF16 R96, R4.reuse, R18, R96 ;  /* 0x000000120460723c */ /* 0x040fe20000041860 */
[----:B------:R-:W4:Y:S05]  /*4570*/  LDSM.16.MT88.4 R16, [R196+0x13800] ;  /* 0x01380000c410783b */ /* 0x000f2a0000004200 */
[C---:B-1----:R-:W-:Y:S06]  /*4580*/  HMMA.16816.F32.BF16 R100, R4.reuse, R12, R100 ;  /* 0x0000000c0464723c */ /* 0x042fec0000041864 */
[C---:B------:R-:W-:Y:S01]  /*4590*/  HMMA.16816.F32.BF16 R104, R4.reuse, R14, R104 ;  /* 0x0000000e0468723c */ /* 0x040fe20000041868 */
[----:B------:R-:W1:Y:S05]  /*45a0*/  LDSM.16.MT88.4 R12, [R194+0x13800] ;  /* 0x01380000c20c783b */ /* 0x000e6a0000004200 */
[C---:B--2---:R-:W-:Y:S06]  /*45b0*/  HMMA.16816.F32.BF16 R120, R4.reuse, R8, R120 ;  /* 0x000000080478723c */ /* 0x044fec0000041878 */
[C---:B------:R-:W-:Y:S01]  /*45c0*/  HMMA.16816.F32.BF16 R108, R4.reuse, R10, R108 ;  /* 0x0000000a046c723c */ /* 0x040fe2000004186c */
[----:B------:R-:W2:Y:S05]  /*45d0*/  LDSM.16.MT88.4 R8, [R193+0x15800] ;  /* 0x01580000c108783b */ /* 0x000eaa0000004200 */
[C---:B------:R-:W-:Y:S06]  /*45e0*/  HMMA.16816.F32.BF16 R128, R4.reuse, R140, R128 ;  /* 0x0000008c0480723c */ /* 0x040fec0000041880 */
[C---:B------:R-:W-:Y:S01]  /*45f0*/  HMMA.16816.F32.BF16 R124, R4.reuse, R142, R124 ;  /* 0x0000008e047c723c */ /* 0x040fe2000004187c */
[----:B------:R-:W5:Y:S05]  /*4600*/  LDSM.16.MT88.4 R140, [R193+0x13800] ;  /* 0x01380000c18c783b */ /* 0x000f6a0000004200 */
        /* <DEDUP_REMOVED lines=12> */
[C---:B---3--:R-:W-:Y:S06]  /*46d0*/  HMMA.16816.F32.BF16 R116, R4.reuse, R20, R116 ;  /* 0x000000140474723c */ /* 0x048fec0000041874 */
[----:B------:R-:W-:Y:S01]  /*46e0*/  HMMA.16816.F32.BF16 R112, R4, R22, R112 ;  /* 0x000000160470723c */ /* 0x000fe20000041870 */
[----:B------:R-:W3:Y:S06]  /*46f0*/  LDSM.16.MT88.4 R20, [R196+0x17800] ;  /* 0x01780000c414783b */ /* 0x000eec0000004200 */
[----:B------:R-:W-:Y:S01]  /*4700*/  F2FP.BF16.F32.PACK_AB R4, R175, R174 ;  /* 0x000000aeaf04723e */ /* 0x000fe200000010ff */
[----:B------:R-:W-:Y:S01]  /*4710*/  FADD.FTZ R174, R174, R163 ;  /* 0x000000a3aeae7221 */ /* 0x000fe20000010000 */
[----:B------:R-:W-:Y:S01]  /*4720*/  F2FP.BF16.F32.PACK_AB R5, R171, R170 ;  /* 0x000000aaab05723e */ /* 0x000fe200000010ff */
[----:B------:R-:W-:Y:S01]  /*4730*/  FADD.FTZ R170, R170, R169 ;  /* 0x000000a9aaaa7221 */ /* 0x000fe20000010000 */
[----:B------:R-:W-:Y:S01]  /*4740*/  F2FP.BF16.F32.PACK_AB R6, R172, R173 ;  /* 0x000000adac06723e */ /* 0x000fe200000010ff */
[----:B------:R-:W-:Y:S01]  /*4750*/  FADD.FTZ R174, R175, R174 ;  /* 0x000000aeafae7221 */ /* 0x000fe20000010000 */
[----:B------:R-:W-:Y:S01]  /*4760*/  F2FP.BF16.F32.PACK_AB R7, R227, R166 ;  /* 0x000000a6e307723e */ /* 0x000fe200000010ff */
[----:B------:R-:W-:-:S02]  /*4770*/  FADD.FTZ R171, R171, R170 ;  /* 0x000000aaabab7221 */ /* 0x000fc40000010000 */
[----:B------:R-:W-:Y:S02]  /*4780*/  FADD.FTZ R173, R173, R174 ;  /* 0x000000aeadad7221 */ /* 0x000fe40000010000 */
[----:B------:R-:W-:Y:S02]  /*4790*/  FADD.FTZ R166, R166, R171 ;  /* 0x000000aba6a67221 */ /* 0x000fe40000010000 */
[----:B----4-:R-:W-:Y:S01]  /*47a0*/  HMMA.16816.F32.BF16 R128, R4, R16, R128 ;  /* 0x000000100480723c */ /* 0x010fe20000041880 */
[----:B------:R-:W-:Y:S01]  /*47b0*/  FADD.FTZ R229, R172, R173 ;  /* 0x000000adace57221 */ /* 0x000fe20000010000 */
[----:B------:R-:W-:-:S04]  /*47c0*/  FADD.FTZ R227, R227, R166 ;  /* 0x000000a6e3e37221 */ /* 0x000fc80000010000 */
        /* <DEDUP_REMOVED lines=8> */
[C---:B-----5:R-:W-:Y:S06]  /*4850*/  HMMA.16816.F32.BF16 R44, R4.reuse, R140, R44 ;  /* 0x0000008c042c723c */ /* 0x060fec000004182c */
[C---:B------:R-:W-:Y:S06]  /*4860*/  HMMA.16816.F32.BF16 R48, R4.reuse, R142, R48 ;  /* 0x0000008e0430723c */ /* 0x040fec0000041830 */
        /* <DEDUP_REMOVED lines=8> */
[C---:B---3--:R-:W-:Y:S06]  /*48f0*/  HMMA.16816.F32.BF16 R92, R4.reuse, R20, R92 ;  /* 0x00000014045c723c */ /* 0x048fec000004185c */
[C---:B------:R-:W-:Y:S06]  /*4900*/  HMMA.16816.F32.BF16 R96, R4.reuse, R22, R96 ;  /* 0x000000160460723c */ /* 0x040fec0000041860 */
[C---:B----4-:R-:W-:Y:S06]  /*4910*/  HMMA.16816.F32.BF16 R100, R4.reuse, R16, R100 ;  /* 0x000000100464723c */ /* 0x050fec0000041864 */
[C---:B------:R-:W-:Y:S06]  /*4920*/  HMMA.16816.F32.BF16 R104, R4.reuse, R18, R104 ;  /* 0x000000120468723c */ /* 0x040fec0000041868 */
[C---:B-1----:R-:W-:Y:S06]  /*4930*/  HMMA.16816.F32.BF16 R120, R4.reuse, R12, R120 ;  /* 0x0000000c0478723c */ /* 0x042fec0000041878 */
[C---:B------:R-:W-:Y:S06]  /*4940*/  HMMA.16816.F32.BF16 R108, R4.reuse, R14, R108 ;  /* 0x0000000e046c723c */ /* 0x040fec000004186c */
[C---:B--2---:R-:W-:Y:S06]  /*4950*/  HMMA.16816.F32.BF16 R116, R4.reuse, R8, R116 ;  /* 0x000000080474723c */ /* 0x044fec0000041874 */
[----:B------:R-:W-:Y:S01]  /*4960*/  HMMA.16816.F32.BF16 R112, R4, R10, R112 ;  /* 0x0000000a0470723c */ /* 0x000fe20000041870 */
[----:B------:R-:W-:-:S08]  /*4970*/  NOP ;  /* 0x0000000000007918 */ /* 0x000fd00000000000 */
[----:B------:R-:W-:-:S15]  /*4980*/  @!P5 BRA `(.L_x_94) ;  /* 0x0000002800f0d947 */ /* 0x000fde0003800000 */
[----:B------:R-:W-:Y:S01]  /*4990*/  ULDC UR4, c[0x0][0x2d0] ;  /* 0x0000b40000047ab9 */ /* 0x000fe20000000800 */
[----:B------:R-:W1:Y:S01]  /*49a0*/  LDC.64 R208, c[0x0][0x250] ;  /* 0x00009400ffd07b82 */ /* 0x000e620000000a00 */
[----:B------:R-:W-:Y:S01]  /*49b0*/  ISETP.GE.AND P4, PT, R134, UR4, PT ;  /* 0x0000000486007c0c */ /* 0x000fe2000bf86270 */
[----:B------:R-:W-:Y:S01]  /*49c0*/  IMAD.MOV.U32 R0, RZ, RZ, R3 ;  /* 0x000000ffff007224 */ /* 0x000fe200078e0003 */
[----:B------:R-:W-:Y:S01]  /*49d0*/  LEA.HI.SX32 R219, R133, 0xfffffffe, 0x1a ;  /* 0xfffffffe85db7811 */ /* 0x000fe200078fd2ff */
[----:B------:R-:W-:Y:S01]  /*49e0*/  IMAD.MOV.U32 R133, RZ, RZ, R132 ;  /* 0x000000ffff857224 */ /* 0x000fe200078e0084 */
[----:B------:R-:W-:Y:S01]  /*49f0*/  ULDC UR5, c[0x0][0x2d0] ;  /* 0x0000b40000057ab9 */ /* 0x000fe20000000800 */
[----:B------:R-:W-:Y:S01]  /*4a00*/  ULDC UR4, c[0x0][0x2ec] ;  /* 0x0000bb0000047ab9 */ /* 0x000fe20000000800 */
[----:B------:R-:W-:-:S07]  /*4a10*/  ULDC.64 UR6, c[0x0][0x248] ;  /* 0x0000920000067ab9 */ /* 0x000fce0000000a00 */
[----:B------:R-:W2:Y:S08]  /*4a20*/  @!P4 LDC.64 R206, c[0x0][0x220] ;  /* 0x00008800ffcecb82 */ /* 0x000eb00000000a00 */
[----:B------:R-:W3:Y:S01]  /*4a30*/  @!P4 LDC.64 R204, c[0x0][0x220] ;  /* 0x00008800ffcccb82 */ /* 0x000ee20000000a00 */
[----:B------:R-:W-:Y:S05]  /*4a40*/  BRA `(.L_x_95) ;  /* 0x0000000000f07947 */ /* 0x000fea0003800000 */
.L_x_97:
[----:B------:R1:W-:Y:S01]  /*4a50*/  @P4 STS.128 [R215+0xc000], RZ ;  /* 0x00c000ffd7004388 */ /* 0x0003e20000000c00 */
[----:B------:R-:W2:Y:S01]  /*4a60*/  @!P4 LDC.64 R144, c[0x0][0x218] ;  /* 0x00008600ff90cb82 */ /* 0x000ea20000000a00 */
[----:B------:R-:W-:Y:S05]  /*4a70*/  VIADD R147, R219, 0xffffffff ;  /* 0xffffffffdb937836 */ /* 0x000fea0000000000 */
[----:B------:R-:W-:Y:S02]  /*4a80*/  SHF.R.S32.HI R132, RZ, 0x1f, R147 ;  /* 0x0000001fff847819 */ /* 0x000fe40000011493 */
[----:B------:R-:W3:Y:S03]  /*4a90*/  @!P3 LDC.64 R142, c[0x0][0x218] ;  /* 0x00008600ff8ebb82 */ /* 0x000ee60000000a00 */
[----:B------:R-:W-:Y:S04]  /*4aa0*/  IMAD R132, R132, UR6, RZ ;  /* 0x0000000684847c24 */ /* 0x000fe8000f8e02ff */
[C---:B------:R-:W-:Y:S01]  /*4ab0*/  IMAD R132, R147.reuse, UR7, R132 ;  /* 0x0000000793847c24 */ /* 0x040fe2000f8e0284 */
[----:B------:R-:W4:Y:S01]  /*4ac0*/  @!P2 LDC.64 R140, c[0x0][0x218] ;  /* 0x00008600ff8cab82 */ /* 0x000f220000000a00 */
[----:B------:R-:W-:Y:S04]  /*4ad0*/  IMAD.WIDE.U32 R146, R147, UR6, RZ ;  /* 0x0000000693927c25 */ /* 0x000fe8000f8e00ff */
[----:B------:R-:W-:Y:S01]  /*4ae0*/  IMAD.IADD R147, R147, 0x1, R132 ;  /* 0x0000000193937824 */ /* 0x000fe200078e0284 */
[C---:B------:R-:W-:Y:S02]  /*4af0*/  LEA R3, P0, R146.reuse, R222, 0x6 ;  /* 0x000000de92037211 */ /* 0x040fe400078030ff */
[----:B------:R-:W5:Y:S02]  /*4b00*/  @!P4 LDC.64 R138, c[0x0][0x218] ;  /* 0x00008600ff8acb82 */ /* 0x000f640000000a00 */
[----:B------:R-:W-:Y:S06]  /*4b10*/  LEA.HI.X R132, R146, R225, R147, 0x6, P0 ;  /* 0x000000e192847211 */ /* 0x000fec00000f3493 */
[----:B------:R-:W1:Y:S08]  /*4b20*/  @!P3 LDC.64 R136, c[0x0][0x218] ;  /* 0x00008600ff88bb82 */ /* 0x000e700000000a00 */
[----:B------:R-:W1:Y:S01]  /*4b30*/  @!P2 LDC.64 R134, c[0x0][0x218] ;  /* 0x00008600ff86ab82 */ /* 0x000e620000000a00 */
[C---:B--2---:R-:W-:Y:S02]  /*4b40*/  @!P4 LEA R148, P0, R3.reuse, R144, 0x1 ;  /* 0x000000900394c211 */ /* 0x044fe400078008ff */
[C---:B---3--:R-:W-:Y:S02]  /*4b50*/  @!P3 LEA R142, P6, R3.reuse, R142, 0x1 ;  /* 0x0000008e038eb211 */ /* 0x048fe400078c08ff */
[C-C-:B------:R-:W-:Y:S02]  /*4b60*/  @!P4 LEA.HI.X R149, R3.reuse, R145, R132.reuse, 0x1, P0 ;  /* 0x000000910395c211 */ /* 0x140fe400000f0c84 */
[C-C-:B------:R-:W-:Y:S02]  /*4b70*/  @!P3 LEA.HI.X R143, R3.reuse, R143, R132.reuse, 0x1, P6 ;  /* 0x0000008f038fb211 */ /* 0x140fe400030f0c84 */
[C---:B----4-:R-:W-:Y:S01]  /*4b80*/  @!P2 LEA R140, P1, R3.reuse, R140, 0x1 ;  /* 0x0000008c038ca211 */ /* 0x050fe200078208ff */
[----:B------:R-:W-:Y:S01]  /*4b90*/  @!PT LDS RZ, [RZ] ;  /* 0x00000000fffff984 */ /* 0x000fe20000000800 */
[----:B------:R-:W-:Y:S01]  /*4ba0*/  @!PT LDS RZ, [RZ] ;  /* 0x00000000fffff984 */ /* 0x000fe20000000800 */
[----:B------:R-:W-:Y:S01]  /*4bb0*/  @!PT LDS RZ, [RZ] ;  /* 0x00000000fffff984 */ /* 0x000fe20000000800 */
[----:B------:R2:W-:Y:S01]  /*4bc0*/  @!P4 LDGSTS.E.BYPASS.LTC128B.128 [R215+0xc000], desc[UR8][R148.64] ;  /* 0x0c00000094d7cfae */ /* 0x0005e2000b901d48 */
[----:B------:R-:W-:Y:S02]  /*4bd0*/  IADD3 R144, P0, R212, R3, RZ ;  /* 0x00000003d4907210 */ /* 0x000fe40007f1e0ff */
[--C-:B------:R-:W-:Y:S01]  /*4be0*/  @!P2 LEA.HI.X R141, R3, R141, R132.reuse, 0x1, P1 ;  /* 0x0000008d038da211 */ /* 0x100fe200008f0c84 */
[----:B------:R2:W-:Y:S01]  /*4bf0*/  @P3 STS.128 [R215+0xe000], RZ ;  /* 0x00e000ffd7003388 */ /* 0x0005e20000000c00 */
[C---:B-----5:R-:W-:Y:S01]  /*4c00*/  @!P4 LEA R138, P6, R144.reuse, R138, 0x1 ;  /* 0x0000008a908ac211 */ /* 0x060fe200078c08ff */
[----:B------:R-:W-:Y:S01]  /*4c10*/  IMAD.X R132, R211, 0x1, R132, P0 ;  /* 0x00000001d3847824 */ /* 0x000fe200000e0684 */
[C---:B-1----:R-:W-:Y:S01]  /*4c20*/  @!P3 LEA R136, P1, R144.reuse, R136, 0x1 ;  /* 0x000000889088b211 */ /* 0x042fe200078208ff */
[----:B------:R-:W-:Y:S01]  /*4c30*/  @!PT LDS RZ, [RZ] ;  /* 0x00000000fffff984 */ /* 0x000fe20000000800 */
[----:B------:R-:W-:Y:S01]  /*4c40*/  @!PT LDS RZ, [RZ] ;  /* 0x00000000fffff984 */ /* 0x000fe20000000800 */
[----:B------:R-:W-:Y:S01]  /*4c50*/  @!PT LDS RZ, [RZ] ;  /* 0x00000000fffff984 */ /* 0x000fe20000000800 */
[----:B------:R2:W-:Y:S03]  /*4c60*/  @!P3 LDGSTS.E.BYPASS.LTC128B.128 [R215+0xe000], desc[UR8][R142.64+0x80] ;  /* 0x0e0000808ed7bfae */ /* 0x0005e6000b901d48 */
[C-C-:B------:R-:W-:Y:S01]  /*4c70*/  @!P4 LEA.HI.X R139, R144.reuse, R139, R132.reuse, 0x1, P6 ;  /* 0x0000008b908bc211 */ /* 0x140fe200030f0c84 */
[----:B------:R2:W-:Y:S01]  /*4c80*/  @P2 STS.128 [R215+0x10000], RZ ;  /* 0x010000ffd7002388 */ /* 0x0005e20000000c00 */
[C-C-:B------:R-:W-:Y:S02]  /*4c90*/  @!P3 LEA.HI.X R137, R144.reuse, R137, R132.reuse, 0x1, P1 ;  /* 0x000000899089b211 */ /* 0x140fe400008f0c84 */
[C---:B------:R-:W-:Y:S01]  /*4ca0*/  @!P2 LEA R134, P0, R144.reuse, R134, 0x1 ;  /* 0x000000869086a211 */ /* 0x040fe200078008ff */
[----:B------:R-:W-:Y:S01]  /*4cb0*/  @!PT LDS RZ, [RZ] ;  /* 0x00000000fffff984 */ /* 0x000fe20000000800 */
[----:B------:R-:W-:Y:S01]  /*4cc0*/  @!PT LDS RZ, [RZ] ;  /* 0x00000000fffff984 */ /* 0x000fe20000000800 */
[----:B------:R-:W-:Y:S01]  /*4cd0*/  @!PT LDS RZ, [RZ] ;  /* 0x00000000fffff984 */ /* 0x000fe20000000800 */
[----:B------:R2:W-:Y:S03]  /*4ce0*/  @!P2 LDGSTS.E.BYPASS.LTC128B.128 [R215+0x10000], desc[UR8][R140.64+0x100] ;  /* 0x100001008cd7afae */ /* 0x0005e6000b901d48 */
[----:B------:R-:W-:Y:S01]  /*4cf0*/  @!P2 LEA.HI.X R135, R144, R135, R132, 0x1, P0 ;  /* 0x000000879087a211 */ /* 0x000fe200000f0c84 */
[----:B------:R2:W-:Y:S04]  /*4d00*/  @P4 STS.128 [R215+0xd000], RZ ;  /* 0x00d000ffd7004388 */ /* 0x0005e80000000c00 */
[----:B------:R-:W-:Y:S01]  /*4d10*/  @!PT LDS RZ, [RZ] ;  /* 0x00000000fffff984 */ /* 0x000fe20000000800 */
[----:B------:R-:W-:Y:S01]  /*4d20*/  @!PT LDS RZ, [RZ] ;  /* 0x00000000fffff984 */ /* 0x000fe20000000800 */
[----:B------:R-:W-:Y:S01]  /*4d30*/  @!PT LDS RZ, [RZ] ;  /* 0x00000000fffff984 */ /* 0x000fe20000000800 */
[----:B------:R2:W-:Y:S04]  /*4d40*/  @!P4 LDGSTS.E.BYPASS.LTC128B.128 [R215+0xd000], desc[UR8][R138.64] ;  /* 0x0d0000008ad7cfae */ /* 0x0005e8000b901d48 */
        /* <DEDUP_REMOVED lines=10> */
[----:B------:R-:W0:Y:S01]  /*4df0*/  LDGDEPBAR ;  /* 0x00000000000079af */ /* 0x000e220000000000 */
[----:B------:R-:W-:Y:S05]  /*4e00*/  BRA `(.L_x_96) ;  /* 0x0000000c00ec7947 */ /* 0x000fea0003800000 */
.L_x_95:
[----:B------:R-:W-:Y:S01]  /*4e10*/  ISETP.GE.AND P3, PT, R217, UR5, PT ;  /* 0x00000005d9007c0c */ /* 0x000fe2000bf66270 */
[----:B------:R-:W-:Y:S04]  /*4e20*/  DEPBAR.LE SB0, 0x0 ;  /* 0x000080000000791a */ /* 0x000fe80000000000 */
[----:B------:R-:W-:Y:S01]  /*4e30*/  BAR.SYNC.DEFER_BLOCKING 0x0 ;  /* 0x0000000000007b1d */ /* 0x000fe20000010000 */
[----:B------:R-:W-:Y:S01]  /*4e40*/  ISETP.GE.AND P2, PT, R216, UR5, PT ;  /* 0x00000005d8007c0c */ /* 0x000fe2000bf46270 */
[----:B-1----:R-:W-:Y:S01]  /*4e50*/  IMAD.WIDE.U32 R236, R219, R208, RZ ;  /* 0x000000d0dbec7225 */ /* 0x002fe200078e00ff */
[----:B------:R-:W-:Y:S02]  /*4e60*/  SHF.R.S32.HI R3, RZ, 0x1f, R219 ;  /* 0x0000001fff037819 */ /* 0x000fe400000114db */
[----:B------:R-:W-:Y:S03]  /*4e70*/  LEA R235, P0, R236, R220, 0x6 ;  /* 0x000000dceceb7211 */ /* 0x000fe600078030ff */
[----:B------:R-:W-:Y:S04]  /*4e80*/  IMAD R132, R3, R208, RZ ;  /* 0x000000d003847224 */ /* 0x000fe800078e02ff */
[----:B------:R-:W-:Y:S04]  /*4e90*/  IMAD R132, R219, R209, R132 ;  /* 0x000000d1db847224 */ /* 0x000fe800078e0284 */
[----:B------:R-:W-:Y:S01]  /*4ea0*/  IMAD.IADD R237, R237, 0x1, R132 ;  /* 0x00000001eded7824 */ /* 0x000fe200078e0284 */
[----:B------:R-:W-:Y:S04]  /*4eb0*/  LEA R132, P6, R208, R235, 0x5 ;  /* 0x000000ebd0847211 */ /* 0x000fe800078c28ff */
[----:B------:R-:W-:Y:S02]  /*4ec0*/  LEA.HI.X R226, R236, R210, R237, 0x6, P0 ;  /* 0x000000d2ece27211 */ /* 0x000fe400000f34ed */
[C---:B--2---:R-:W-:Y:S01]  /*4ed0*/  @!P4 LEA R238, P0, R235.reuse, R206, 0x1 ;  /* 0x000000ceebeec211 */ /* 0x044fe200078008ff */
[----:B------:R-:W1:Y:S01]  /*4ee0*/  @!P3 LDC.64 R232, c[0x0][0x220] ;  /* 0x00008800ffe8bb82 */ /* 0x000e620000000a00 */
[----:B------:R-:W-:Y:S01]  /*4ef0*/  @P4 STS.128 [R215+0x12000], RZ ;  /* 0x012000ffd7004388 */ /* 0x000fe20000000c00 */
[----:B---3--:R-:W-:Y:S02]  /*4f00*/  @!P4 LEA R234, P5, R132, R204, 0x1 ;  /* 0x000000cc84eac211 */ /* 0x008fe400078a08ff */
[C-C-:B------:R-:W-:Y:S04]  /*4f10*/  @!P4 LEA.HI.X R239, R235.reuse, R207, R226.reuse, 0x1, P0 ;  /* 0x000000cfebefc211 */ /* 0x140fe800000f0ce2 */
[----:B------:R-:W2:Y:S01]  /*4f20*/  @!P2 LDC.64 R230, c[0x0][0x220] ;  /* 0x00008800ffe6ab82 */ /* 0x000ea20000000a00 */
[----:B------:R-:W-:Y:S01]  /*4f30*/  @!PT LDS RZ, [RZ] ;  /* 0x00000000fffff984 */ /* 0x000fe20000000800 */
[----:B------:R-:W-:Y:S01]  /*4f40*/  @!PT LDS RZ, [RZ] ;  /* 0x00000000fffff984 */ /* 0x000fe20000000800 */
[----:B------:R-:W-:Y:S01]  /*4f50*/  @!PT LDS RZ, [RZ] ;  /* 0x00000000fffff984 */ /* 0x000fe20000000800 */
[----:B------:R-:W-:Y:S04]  /*4f60*/  @!P4 LDGSTS.E.BYPASS.LTC128B.128 [R215+0x12000], desc[UR8][R238.64] ;  /* 0x12000000eed7cfae */ /* 0x000fe8000b901d48 */
[----:B------:R-:W-:Y:S03]  /*4f70*/  @P3 STS.128 [R215+0x14000], RZ ;  /* 0x014000ffd7003388 */ /* 0x000fe60000000c00 */
[----:B------:R-:W3:Y:S08]  /*4f80*/  @!P3 LDC.64 R134, c[0x0][0x220] ;  /* 0x00008800ff86bb82 */ /* 0x000ef00000000a00 */
[----:B------:R-:W4:Y:S01]  /*4f90*/  @!P2 LDC.64 R2, c[0x0][0x220] ;  /* 0x00008800ff02ab82 */ /* 0x000f220000000a00 */
[C---:B-1----:R-:W-:Y:S04]  /*4fa0*/  @!P3 LEA R232, P1, R235.reuse, R232, 0x1 ;  /* 0x000000e8ebe8b211 */ /* 0x042fe800078208ff */
[C-C-:B------:R-:W-:Y:S02]  /*4fb0*/  @!P3 LEA.HI.X R233, R235.reuse, R233, R226.reuse, 0x1, P1 ;  /* 0x000000e9ebe9b211 */ /* 0x140fe400008f0ce2 */
[C---:B--2---:R-:W-:Y:S03]  /*4fc0*/  @!P2 LEA R230, P0, R235.reuse, R230, 0x1 ;  /* 0x000000e6ebe6a211 */ /* 0x044fe600078008ff */
[----:B------:R-:W-:Y:S01]  /*4fd0*/  @!PT LDS RZ, [RZ] ;  /* 0x00000000fffff984 */ /* 0x000fe20000000800 */
[----:B------:R-:W-:Y:S01]  /*4fe0*/  @!PT LDS RZ, [RZ] ;  /* 0x00000000fffff984 */ /* 0x000fe20000000800 */
[----:B------:R-:W-:Y:S01]  /*4ff0*/  @!PT LDS RZ, [RZ] ;  /* 0x00000000fffff984 */ /* 0x000fe20000000800 */
[----:B------:R-:W-:Y:S01]  /*5000*/  @!P3 LDGSTS.E.BYPASS.LTC128B.128 [R215+0x14000], desc[UR8][R232.64+0x80] ;  /* 0x14000080e8d7bfae */ /* 0x000fe2000b901d48 */
[----:B------:R-:W-:Y:S03]  /*5010*/  @!P2 LEA.HI.X R231, R235, R231, R226, 0x1, P0 ;  /* 0x000000e7ebe7a211 */ /* 0x000fe600000f0ce2 */
[----:B------:R-:W-:Y:S01]  /*5020*/  @P2 STS.128 [R215+0x16000], RZ ;  /* 0x016000ffd7002388 */ /* 0x000fe20000000c00 */
[----:B------:R-:W-:Y:S02]  /*5030*/  LEA.HI.X R226, R208, R226, R209, 0x5, P6 ;  /* 0x000000e2d0e27211 */ /* 0x000fe400030f2cd1 */
[C---:B---3--:R-:W-:Y:S01]  /*5040*/  @!P3 LEA R134, P1, R132.reuse, R134, 0x1 ;  /* 0x000000868486b211 */ /* 0x048fe200078208ff */
[----:B------:R-:W-:Y:S01]  /*5050*/  @!PT LDS RZ, [RZ] ;  /* 0x00000000fffff984 */ /* 0x000fe20000000800 */
[----:B------:R-:W-:Y:S01]  /*5060*/  @!PT LDS RZ, [RZ] ;  /* 0x00000000fffff984 */ /* 0x000fe20000000800 */
[----:B------:R-:W-:Y:S01]  /*5070*/  @!PT LDS RZ, [RZ] ;  /* 0x00000000fffff984 */ /* 0x000fe20000000800 */
[----:B------:R-:W-:Y:S01]  /*5080*/  @!P2 LDGSTS.E.BYPASS.LTC128B.128 [R215+0x16000], desc[UR8][R230.64+0x100] ;  /* 0x16000100e6d7afae */ /* 0x000fe2000b901d48 */
[C-C-:B------:R-:W-:Y:S02]  /*5090*/  @!P4 LEA.HI.X R235, R132.reuse, R205, R226.reuse, 0x1, P5 ;  /* 0x000000cd84ebc211 */ /* 0x140fe400028f0ce2 */
[C-C-:B------:R-:W-:Y:S01]  /*50a0*/  @!P3 LEA.HI.X R135, R132.reuse, R135, R226.reuse, 0x1, P1 ;  /* 0x000000878487b211 */ /* 0x140fe200008f0ce2 */
[----:B------:R-:W-:Y:S01]  /*50b0*/  @P4 STS.128 [R215+0x13000], RZ ;  /* 0x013000ffd7004388 */ /* 0x000fe20000000c00 */
[----:B------:R-:W-:Y:S02]  /*50c0*/  ISETP.GT.AND P5, PT, R219, RZ, PT ;  /* 0x000000ffdb00720c */ /* 0x000fe40003fa4270 */
[C---:B----4-:R-:W-:Y:S01]  /*50d0*/  @!P2 LEA R2, P0, R132.reuse, R2, 0x1 ;  /* 0x000000028402a211 */ /* 0x050fe200078008ff */
[----:B------:R-:W-:Y:S01]  /*50e0*/  @!PT LDS RZ, [RZ] ;  /* 0x00000000fffff984 */ /* 0x000fe20000000800 */
[----:B------:R-:W-:Y:S01]  /*50f0*/  @!PT LDS RZ, [RZ] ;  /* 0x00000000fffff984 */ /* 0x000fe20000000800 */
[----:B------:R-:W-:Y:S01]  /*5100*/  @!PT LDS RZ, [RZ] ;  /* 0x00000000fffff984 */ /* 0x000fe20000000800 */
[----:B------:R-:W-:Y:S03]  /*5110*/  @!P4 LDGSTS.E.BYPASS.LTC128B.128 [R215+0x13000], desc[UR8][R234.64] ;  /* 0x13000000ead7cfae */ /* 0x000fe6000b901d48 */
[----:B------:R-:W-:Y:S01]  /*5120*/  @!P2 LEA.HI.X R3, R132, R3, R226, 0x1, P0 ;  /* 0x000000038403a211 */ /* 0x000fe200000f0ce2 */
[----:B------:R-:W-:Y:S04]  /*5130*/  @P3 STS.128 [R215+0x15000], RZ ;  /* 0x015000ffd7003388 */ /* 0x000fe80000000c00 */
[----:B------:R-:W-:Y:S01]  /*5140*/  @!PT LDS RZ, [RZ] ;  /* 0x00000000fffff984 */ /* 0x000fe20000000800 */
[----:B------:R-:W-:Y:S01]  /*5150*/  @!PT LDS RZ, [RZ] ;  /* 0x00000000fffff984 */ /* 0x000fe20000000800 */
[----:B------:R-:W-:Y:S01]  /*5160*/  @!PT LDS RZ, [RZ] ;  /* 0x00000000fffff984 */ /* 0x000fe20000000800 */
[----:B------:R-:W-:Y:S04]  /*5170*/  @!P3 LDGSTS.E.BYPASS.LTC128B.128 [R215+0x15000], desc[UR8][R134.64+0x80] ;  /* 0x1500008086d7bfae */ /* 0x000fe8000b901d48 */
[----:B------:R-:W-:Y:S04]  /*5180*/  @P2 STS.128 [R215+0x17000], RZ ;  /* 0x017000ffd7002388 */ /* 0x000fe80000000c00 */
[----:B------:R-:W-:Y:S01]  /*5190*/  @!PT LDS RZ, [RZ] ;  /* 0x00000000fffff984 */ /* 0x000fe20000000800 */
[----:B------:R-:W-:Y:S01]  /*51a0*/  @!PT LDS RZ, [RZ] ;  /* 0x00000000fffff984 */ /* 0x000fe20000000800 */
[----:B------:R-:W-:Y:S01]  /*51b0*/  @!PT LDS RZ, [RZ] ;  /* 0x00000000fffff984 */ /* 0x000fe20000000800 */
[----:B------:R1:W-:Y:S04]  /*51c0*/  @!P2 LDGSTS.E.BYPASS.LTC128B.128 [R215+0x17000], desc[UR8][R2.64+0x100] ;  /* 0x1700010002d7afae */ /* 0x0003e8000b901d48 */
        /* <DEDUP_REMOVED lines=191> */
.L_x_96:
[----:B--2---:R-:W-:Y:S01]  /*5dc0*/  FMNMX.FTZ R135, R35, R2, !PT ;  /* 0x0000000223877209 */ /* 0x004fe20007810000 */
        /* <DEDUP_REMOVED lines=376> */
.L_x_94:
        /* <DEDUP_REMOVED lines=136> */
[----:B------:R-:W-:Y:S01]  /*7dd0*/  LEA R11, R11, UR4, 0x1 ;  /* 0x000000040b0b7c11 */ /* 0x000fe2000f8e08ff */
[----:B------:R-:W1:Y:S01]  /*7de0*/  @P0 LDC.64 R6, c[0x0][0x298] ;  /* 0x0000a600ff060b82 */ /* 0x000e620000000a00 */
[----:B------:R-:W-:Y:S02]  /*7df0*/  MOV R8, 0x20 ;  /* 0x0000002000087802 */ /* 0x000fe40000000f00 */
        /* <DEDUP_REMOVED lines=28> */
[----:B------:R-:W-:Y:S02]  /*7fc0*/  F2FP.BF16.F32.PACK_AB R50, R51, R50 ;  /* 0x000000323332723e */ /* 0x000fe400000010ff */
        /* <DEDUP_REMOVED lines=40> */
.L_x_98:
        /* <DEDUP_REMOVED lines=23> */
.L_x_99:
[----:B------:R-:W-:Y:S01]  /*83c0*/  ISETP.NE.AND P5, PT, RZ, UR4, PT ;  /* 0x00000004ff007c0c */ /* 0x000fe2000bfa5270 */
[--C-:B------:R-:W-:Y:S01]  /*83d0*/  IMAD.IADD R21, R15, 0x1, R0.reuse ;  /* 0x000000010f157824 */ /* 0x100fe200078e0200 */
[----:B------:R-:W-:Y:S01]  /*83e0*/  STS [R23], R48 ;  /* 0x0000003017007388 */ /* 0x000fe20000000800 */
[----:B------:R-:W-:Y:S01]  /*83f0*/  IMAD.IADD R27, R17, 0x1, R0 ;  /* 0x00000001111b7824 */ /* 0x000fe200078e0200 */
[----:B------:R-:W-:Y:S01]  /*8400*/  PLOP3.LUT P0, PT, PT, PT, PT, 0x8, 0x0 ;  /* 0x000000000000781c */ /* 0x000fe20003f0e170 */
[----:B------:R-:W-:Y:S01]  /*8410*/  @P4 MUFU.LG2 R4, R4 ;  /* 0x0000000400044308 */ /* 0x000fe20000000c00 */
[----:B------:R-:W-:Y:S01]  /*8420*/  STS [R23+0x400], R50 ;  /* 0x0004003217007388 */ /* 0x000fe20000000800 */
[----:B------:R-:W-:Y:S01]  /*8430*/  SHF.R.S32.HI R30, RZ, 0x1f, R9 ;  /* 0x0000001fff1e7819 */ /* 0x000fe20000011409 */
[----:B------:R-:W-:Y:S02]  /*8440*/  BSSY B0, `(.L_x_100) ;  /* 0x000006a000007945 */ /* 0x000fe40003800000 */
[----:B------:R-:W-:Y:S01]  /*8450*/  STS [R21], R52 ;  /* 0x0000003415007388 */ /* 0x000fe20000000800 */
[----:B------:R-:W-:-:S02]  /*8460*/  LEA.HI R30, R30, R9, RZ, 0x3 ;  /* 0x000000091e1e7211 */ /* 0x000fc400078f18ff */
[----:B------:R-:W1:Y:S01]  /*8470*/  @!P5 LDC R6, c[0x0][0x2c4] ;  /* 0x0000b100ff06db82 */ /* 0x000e620000000800 */
[----:B------:R-:W-:Y:S01]  /*8480*/  STS [R21+0x400], R54 ;  /* 0x0004003615007388 */ /* 0x000fe20000000800 */
[----:B------:R-:W-:Y:S01]  /*8490*/  @!P5 PLOP3.LUT P0, PT, P1, PT, PT, 0x80, 0x0 ;  /* 0x000000000000d81c */ /* 0x000fe20000f0f070 */
[----:B------:R-:W-:Y:S01]  /*84a0*/  @P5 IMAD.MOV.U32 R35, RZ, RZ, 0x1 ;  /* 0x00000001ff235424 */ /* 0x000fe200078e00ff */
[----:B------:R-:W2:Y:S01]  /*84b0*/  @P3 MUFU.LG2 R2, R2 ;  /* 0x0000000200023308 */ /* 0x000ea20000000c00 */
[----:B------:R-:W-:Y:S01]  /*84c0*/  STS [R27], R56 ;  /* 0x000000381b007388 */ /* 0x000fe20000000800 */
[----:B------:R-:W-:Y:S02]  /*84d0*/  LOP3.LUT R30, R30, 0xffffff8, RZ, 0xc0, !PT ;  /* 0x0ffffff81e1e7812 */ /* 0x000fe400078ec0ff */
[----:B------:R-:W3:Y:S01]  /*84e0*/  @!P5 LDC R31, c[0x0][0x270] ;  /* 0x00009c00ff1fdb82 */ /* 0x000ee20000000800 */
[----:B------:R-:W-:Y:S02]  /*84f0*/  STS [R27+0x400], R58 ;  /* 0x0004003a1b007388 */ /* 0x000fe40000000800 */
[----:B------:R-:W-:-:S02]  /*8500*/  IMAD.IADD R30, R9, 0x1, -R30 ;  /* 0x00000001091e7824 */ /* 0x000fc400078e0a1e */
[----:B------:R-:W-:Y:S03]  /*8510*/  STS [R11+0x4000], R60 ;  /* 0x0040003c0b007388 */ /* 0x000fe60000000800 */
[----:B------:R-:W4:Y:S01]  /*8520*/  @P5 LDC.64 R28, c[0x0][0x2c0] ;  /* 0x0000b000ff1c5b82 */ /* 0x000f220000000a00 */
[----:B------:R-:W-:Y:S04]  /*8530*/  STS [R11+0x4400], R62 ;  /* 0x0044003e0b007388 */ /* 0x000fe80000000800 */
[----:B------:R-:W-:Y:S01]  /*8540*/  STS [R13+0x4000], R64 ;  /* 0x004000400d007388 */ /* 0x000fe20000000800 */
[----:B--2---:R-:W-:Y:S02]  /*8550*/  @P3 FMUL.FTZ R2, R2, 0.69314718246459960938 ;  /* 0x3f31721802023820 */ /* 0x004fe40000410000 */
[----:B-1----:R-:W3:Y:S01]  /*8560*/  @P0 LDC R6, c[0x0][0x2e4] ;  /* 0x0000b900ff060b82 */ /* 0x002ee20000000800 */
[----:B------:R-:W-:Y:S01]  /*8570*/  STS [R13+0x4400], R66 ;  /* 0x004400420d007388 */ /* 0x000fe20000000800 */
[----:B------:R-:W-:-:S03]  /*8580*/  LOP3.LUT P0, RZ, R5, 0x3, RZ, 0xc0, !PT ;  /* 0x0000000305ff7812 */ /* 0x000fc6000780c0ff */
[----:B------:R-:W-:Y:S01]  /*8590*/  STS [R15+0x4000], R68 ;  /* 0x004000440f007388 */ /* 0x000fe20000000800 */
[----:B------:R-:W1:Y:S03]  /*85a0*/  S2R R0, SR_TID.X ;  /* 0x0000000000007919 */ /* 0x000e660000002100 */
[----:B------:R-:W-:Y:S01]  /*85b0*/  STS [R15+0x4400], R70 ;  /* 0x004400460f007388 */ /* 0x000fe20000000800 */
[----:B----4-:R-:W-:-:S03]  /*85c0*/  @P5 IMAD R29, R29, R28, RZ ;  /* 0x0000001c1d1d5224 */ /* 0x010fc600078e02ff */
[----:B------:R-:W-:Y:S01]  /*85d0*/  STS [R17+0x4000], R72 ;  /* 0x0040004811007388 */ /* 0x000fe20000000800 */
[----:B------:R-:W-:-:S03]  /*85e0*/  SHF.R.S32.HI R28, RZ, 0x1f, R5 ;  /* 0x0000001fff1c7819 */ /* 0x000fc60000011405 */
[----:B------:R-:W-:Y:S01]  /*85f0*/  STS [R17+0x4400], R74 ;  /* 0x0044004a11007388 */ /* 0x000fe20000000800 */
[----:B------:R-:W-:Y:S01]  /*8600*/  LEA.HI R28, R28, R5, RZ, 0x2 ;  /* 0x000000051c1c7211 */ /* 0x000fe200078f10ff */
[----:B---3--:R-:W-:Y:S02]  /*8610*/  @!P5 IMAD R35, R6, R31, RZ ;  /* 0x0000001f0623d224 */ /* 0x008fe400078e02ff */
[----:B------:R-:W-:Y:S01]  /*8620*/  STS [R19+0x4000], R76 ;  /* 0x0040004c13007388 */ /* 0x000fe20000000800 */
[----:B------:R-:W-:Y:S01]  /*8630*/  @!P5 MOV R29, R6 ;  /* 0x00000006001dd202 */ /* 0x000fe20000000f00 */
[----:B------:R-:W-:Y:S01]  /*8640*/  IMAD.MOV.U32 R6, RZ, RZ, 0x7f800000 ;  /* 0x7f800000ff067424 */ /* 0x000fe200078e00ff */
[----:B------:R-:W-:Y:S01]  /*8650*/  SHF.R.S32.HI R5, RZ, 0x2, R28 ;  /* 0x00000002ff057819 */ /* 0x000fe2000001141c */
        /* <DEDUP_REMOVED lines=15> */
[----:B--2---:R-:W2:Y:S03]  /*8750*/  @P5 LDC R11, c[0x0][0x2c0] ;  /* 0x0000b000ff0b5b82 */ /* 0x004ea60000000800 */
        /* <DEDUP_REMOVED lines=12> */
[----:B------:R-:W-:-:S02]  /*8820*/  @!P5 IMAD.MOV.U32 R11, RZ, RZ, 0x1 ;  /* 0x00000001ff0bd424 */ /* 0x000fc400078e00ff */
[----:B------:R-:W-:Y:S04]  /*8830*/  STS [R27+0x8000], R112 ;  /* 0x008000701b007388 */ /* 0x000fe80000000800 */
[----:B------:R4:W-:Y:S01]  /*8840*/  STS [R27+0x8400], R114 ;  /* 0x008400721b007388 */ /* 0x0009e20000000800 */
[----:B------:R-:W-:Y:S08]  /*8850*/  BAR.SYNC.DEFER_BLOCKING 0x0 ;  /* 0x0000000000007b1d */ /* 0x000ff00000010000 */
[----:B-1----:R-:W1:Y:S01]  /*8860*/  @P4 LDC R23, c[0x0][0x2e8] ;  /* 0x0000ba00ff174b82 */ /* 0x002e620000000800 */
[----:B------:R-:W5:Y:S01]  /*8870*/  S2R R8, SR_CTAID.Y ;  /* 0x0000000000087919 */ /* 0x000f620000002600 */
[----:B------:R-:W2:Y:S01]  /*8880*/  S2R R22, SR_CTAID.X ;  /* 0x0000000000167919 */ /* 0x000ea20000002500 */
[----:B------:R-:W3:Y:S01]  /*8890*/  S2R R10, SR_CTAID.Z ;  /* 0x00000000000a7919 */ /* 0x000ee20000002700 */
[----:B----4-:R-:W-:Y:S01]  /*88a0*/  @P4 FMUL.FTZ R27, R4, 0.69314718246459960938 ;  /* 0x3f317218041b4820 */ /* 0x010fe20000410000 */
[----:B------:R4:W3:Y:S04]  /*88b0*/  LDS.128 R16, [R215+0x3000] ;  /* 0x00300000d7107984 */ /* 0x0008e80000000c00 */
[----:B------:R4:W4:Y:S01]  /*88c0*/  LDS.128 R12, [R215+0x7000] ;  /* 0x00700000d70c7984 */ /* 0x0009220000000c00 */
[----:B-1----:R-:W-:Y:S01]  /*88d0*/  @P4 FFMA.FTZ R6, R132, R23, R27 ;  /* 0x0000001784064223 */ /* 0x002fe2000001001b */
[----:B-----5:R-:W-:-:S02]  /*88e0*/  IMAD R8, R8, R35, RZ ;  /* 0x0000002308087224 */ /* 0x020fc400078e02ff */
[----:B--2---:R-:W-:-:S03]  /*88f0*/  IMAD R9, R22, R11, RZ ;  /* 0x0000000b16097224 */ /* 0x004fc600078e02ff */
[----:B------:R-:W-:Y:S01]  /*8900*/  SEL R21, R8, RZ, !P2 ;  /* 0x000000ff08157207 */ /* 0x000fe20005000000 */
[----:B------:R-:W-:Y:S02]  /*8910*/  IMAD R8, R30, 0x10, R5 ;  /* 0x000000101e087824 */ /* 0x000fe400078e0205 */
[----:B------:R-:W-:Y:S01]  /*8920*/  IMAD.SHL.U32 R4, R9, 0x80, RZ ;  /* 0x0000008009047824 */ /* 0x000fe200078e00ff */
[----:B------:R-:W-:Y:S01]  /*8930*/  MOV R9, 0x7f800000 ;  /* 0x7f80000000097802 */ /* 0x000fe20000000f00 */
[----:B---3--:R-:W-:Y:S02]  /*8940*/  IMAD R21, R10, R29, R21 ;  /* 0x0000001d0a157224 */ /* 0x008fe400078e0215 */
[----:B------:R-:W-:Y:S01]  /*8950*/  @P3 FFMA.FTZ R9, R3, R0, R2 ;  /* 0x0000000003093223 */ /* 0x000fe20000010002 */
[----:B------:R-:W-:Y:S02]  /*8960*/  SHF.R.S32.HI R5, RZ, 0x1f, R4 ;  /* 0x0000001fff057819 */ /* 0x000fe40000011404 */
[----:B------:R-:W-:-:S02]  /*8970*/  IADD3 R23, P2, P1, R4, R24, R21 ;  /* 0x0000001804177210 */ /* 0x000fc4000795e015 */
[----:B------:R-:W-:Y:S01]  /*8980*/  SHF.R.S32.HI R24, RZ, 0x1f, R21 ;  /* 0x0000001fff187819 */ /* 0x000fe20000011415 */
[----:B------:R-:W-:-:S03]  /*8990*/  IMAD.SHL.U32 R21, R33, 0x8, RZ ;  /* 0x0000000821157824 */ /* 0x000fc600078e00ff */
[----:B------:R-:W-:Y:S01]  /*89a0*/  IADD3.X R24, R5, R25, R24, P2, P1 ;  /* 0x0000001905187210 */ /* 0x000fe200017e2418 */
[----:B----4-:R-:W-:Y:S06]  /*89b0*/  @P0 BRA `(.L_x_101) ;  /* 0x0000000000480947 */ /* 0x010fec0003800000 */
[----:B------:R-:W-:Y:S02]  /*89c0*/  IMAD R3, R22, -0x80, R218 ;  /* 0xffffff8016037824 */ /* 0x000fe400078e02da */
[----:B------:R-:W-:-:S03]  /*89d0*/  VIADD R0, R8, 0x8 ;  /* 0x0000000808007836 */ /* 0x000fc60000000000 */
[-C--:B------:R-:W-:Y:S02]  /*89e0*/  ISETP.GE.AND P3, PT, R8, R3.reuse, PT ;  /* 0x000000030800720c */ /* 0x080fe40003f66270 */
[----:B------:R-:W-:-:S11]  /*89f0*/  ISETP.GE.AND P2, PT, R0, R3, PT ;  /* 0x000000030000720c */ /* 0x000fd60003f46270 */
[----:B------:R-:W1:Y:S01]  /*8a00*/  @!P3 LDC.64 R4, c[0x0][0x2b0] ;  /* 0x0000ac00ff04bb82 */ /* 0x000e620000000a00 */
[-C--:B------:R-:W-:Y:S02]  /*8a10*/  @!P3 IMAD R8, R8, R11.reuse, RZ ;  /* 0x0000000b0808b224 */ /* 0x080fe400078e02ff */
[----:B------:R-:W-:-:S03]  /*8a20*/  @!P2 IMAD R11, R0, R11, RZ ;  /* 0x0000000b000ba224 */ /* 0x000fc600078e02ff */
[CC--:B------:R-:W-:Y:S02]  /*8a30*/  @!P3 IADD3 R0, P1, R8.reuse, R23.reuse, RZ ;  /* 0x000000170800b210 */ /* 0x0c0fe40007f3e0ff */
[----:B------:R-:W2:Y:S01]  /*8a40*/  @!P2 LDC.64 R2, c[0x0][0x2b0] ;  /* 0x0000ac00ff02ab82 */ /* 0x000ea20000000a00 */
[C---:B------:R-:W-:Y:S02]  /*8a50*/  @!P2 IADD3 R23, P0, R11.reuse, R23, RZ ;  /* 0x000000170b17a210 */ /* 0x040fe40007f1e0ff */
[-C--:B------:R-:W-:Y:S02]  /*8a60*/  @!P3 LEA.HI.X.SX32 R8, R8, R24.reuse, 0x1, P1 ;  /* 0x000000180808b211 */ /* 0x080fe400008f0eff */
[----:B------:R-:W-:Y:S02]  /*8a70*/  @!P2 LEA.HI.X.SX32 R24, R11, R24, 0x1, P0 ;  /* 0x000000180b18a211 */ /* 0x000fe400000f0eff */
[----:B-1----:R-:W-:-:S04]  /*8a80*/  @!P3 LEA R4, P1, R0, R4, 0x2 ;  /* 0x000000040004b211 */ /* 0x002fc800078210ff */
[----:B------:R-:W-:Y:S02]  /*8a90*/  @!P3 LEA.HI.X R5, R0, R5, R8, 0x2, P1 ;  /* 0x000000050005b211 */ /* 0x000fe400008f1408 */
[----:B--2---:R-:W-:-:S03]  /*8aa0*/  @!P2 LEA R2, P0, R23, R2, 0x2 ;  /* 0x000000021702a211 */ /* 0x004fc600078010ff */
[----:B------:R1:W-:Y:S01]  /*8ab0*/  @!P3 STG.E desc[UR8][R4.64], R6 ;  /* 0x000000060400b986 */ /* 0x0003e2000c101908 */
[----:B------:R-:W-:-:S05]  /*8ac0*/  @!P2 LEA.HI.X R3, R23, R3, R24, 0x2, P0 ;  /* 0x000000031703a211 */ /* 0x000fca00000f1418 */
[----:B------:R1:W-:Y:S04]  /*8ad0*/  @!P2 STG.E desc[UR8][R2.64], R9 ;  /* 0x000000090200a986 */ /* 0x0003e8000c101908 */
.L_x_101:
[----:B------:R-:W-:Y:S05]  /*8ae0*/  BSYNC B0 ;  /* 0x0000000000007941 */ /* 0x000fea0003800000 */
.L_x_100:
[C---:B------:R-:W-:Y:S01]  /*8af0*/  VIADD R0, R26.reuse, 0x40 ;  /* 0x000000401a007836 */ /* 0x040fe20000000000 */
[----:B-1----:R-:W-:Y:S01]  /*8b00*/  SHF.R.S32.HI R4, RZ, 0x1f, R21 ;  /* 0x0000001fff047819 */ /* 0x002fe20000011415 */
[----:B------:R-:W-:Y:S01]  /*8b10*/  VIADD R2, R26, 0x20 ;  /* 0x000000201a027836 */ /* 0x000fe20000000000 */
[----:B------:R-:W-:Y:S01]  /*8b20*/  IADD3 R6, P0, R21, R20, RZ ;  /* 0x0000001415067210 */ /* 0x000fe20007f1e0ff */
[----:B------:R-:W-:Y:S01]  /*8b30*/  ULDC.64 UR4, c[0x0][0x2a0] ;  /* 0x0000a80000047ab9 */ /* 0x000fe20000000a00 */
[-C--:B------:R-:W-:Y:S01]  /*8b40*/  ISETP.GE.AND P1, PT, R0, R203.reuse, PT ;  /* 0x000000cb0000720c */ /* 0x080fe20003f26270 */
[----:B------:R-:W-:Y:S01]  /*8b50*/  BSSY B0, `(.L_x_102) ;  /* 0x0000021000007945 */ /* 0x000fe20003800000 */
[----:B------:R-:W-:Y:S02]  /*8b60*/  SHF.R.S32.HI R0, RZ, 0x1f, R10 ;  /* 0x0000001fff007819 */ /* 0x000fe4000001140a */
[----:B------:R-:W-:Y:S01]  /*8b70*/  ISETP.GE.AND P2, PT, R2, R203, PT ;  /* 0x000000cb0200720c */ /* 0x000fe20003f46270 */
[----:B------:R-:W-:Y:S01]  /*8b80*/  VIADD R2, R26, 0x60 ;  /* 0x000000601a027836 */ /* 0x000fe20000000000 */
[----:B------:R-:W-:Y:S01]  /*8b90*/  IADD3.X R7, R4, R7, RZ, P0, !PT ;  /* 0x0000000704077210 */ /* 0x000fe200007fe4ff */
[----:B------:R-:W-:Y:S01]  /*8ba0*/  IMAD R29, R0, UR4, RZ ;  /* 0x00000004001d7c24 */ /* 0x000fe2000f8e02ff */
[----:B------:R-:W-:-:S02]  /*8bb0*/  SHF.R.S32.HI R27, RZ, 0x1f, R26 ;  /* 0x0000001fff1b7819 */ /* 0x000fc4000001141a */
[-C--:B------:R-:W-:Y:S01]  /*8bc0*/  ISETP.GE.AND P0, PT, R2, R203.reuse, PT ;  /* 0x000000cb0200720c */ /* 0x080fe20003f06270 */
[----:B------:R-:W-:Y:S01]  /*8bd0*/  IMAD R29, R10, UR5, R29 ;  /* 0x000000050a1d7c24 */ /* 0x000fe2000f8e021d */
[----:B------:R-:W-:Y:S01]  /*8be0*/  ISETP.GE.AND P3, PT, R26, R203, PT ;  /* 0x000000cb1a00720c */ /* 0x000fe20003f66270 */
[----:B------:R-:W-:Y:S02]  /*8bf0*/  IMAD.WIDE.U32 R2, R10, UR4, R6 ;  /* 0x000000040a027c25 */ /* 0x000fe4000f8e0006 */
[----:B------:R1:W2:Y:S02]  /*8c00*/  LDS.128 R8, [R215+0x4000] ;  /* 0x00400000d7087984 */ /* 0x0002a40000000c00 */
[----:B------:R-:W-:Y:S01]  /*8c10*/  IMAD.WIDE R22, R214, 0x80, R26 ;  /* 0x00000080d6167825 */ /* 0x000fe200078e021a */
[----:B------:R-:W-:Y:S01]  /*8c20*/  IADD3 R29, R3, R29, RZ ;  /* 0x0000001d031d7210 */ /* 0x000fe20007ffe0ff */
[----:B------:R1:W3:Y:S04]  /*8c30*/  LDS.128 R24, [R215] ;  /* 0x00000000d7187984 */ /* 0x0002e80000000c00 */
[----:B------:R1:W4:Y:S02]  /*8c40*/  LDS.128 R4, [R215+0x8000] ;  /* 0x00800000d7047984 */ /* 0x0003240000000c00 */
[----:B------:R-:W-:Y:S05]  /*8c50*/  @P3 BRA `(.L_x_103) ;  /* 0x0000000000403947 */ /* 0x000fea0003800000 */
[----:B------:R-:W-:Y:S01]  /*8c60*/  ULDC.64 UR4, c[0x0][0x298] ;  /* 0x0000a60000047ab9 */ /* 0x000fe20000000a00 */
[----:B------:R-:W-:Y:S01]  /*8c70*/  IMAD.MOV.U32 R28, RZ, RZ, R2 ;  /* 0x000000ffff1c7224 */ /* 0x000fe200078e0002 */
[----:B------:R-:W-:Y:S01]  /*8c80*/  ULDC UR6, c[0x0][0x2d0] ;  /* 0x0000b40000067ab9 */ /* 0x000fe20000000800 */
[----:B------:R-:W-:Y:S01]  /*8c90*/  IMAD R31, R23, UR4, RZ ;  /* 0x00000004171f7c24 */ /* 0x000fe2000f8e02ff */
[----:B------:R-:W-:Y:S01]  /*8ca0*/  ISETP.GE.AND P6, PT, R21, UR6, PT ;  /* 0x0000000615007c0c */ /* 0x000fe2000bfc6270 */
[----:B------:R-:W-:Y:S01]  /*8cb0*/  IMAD.WIDE.U32 R32, R22, UR4, R28 ;  /* 0x0000000416207c25 */ /* 0x000fe2000f8e001c */
[----:B------:R-:W-:Y:S02]  /*8cc0*/  ISETP.GE.AND P5, PT, R217, UR6, PT ;  /* 0x00000006d9007c0c */ /* 0x000fe4000bfa6270 */
[----:B------:R-:W-:Y:S01]  /*8cd0*/  ISETP.GE.AND P4, PT, R216, UR6, PT ;  /* 0x00000006d8007c0c */ /* 0x000fe2000bf86270 */
[----:B------:R-:W-:Y:S01]  /*8ce0*/  IMAD R0, R22, UR5, R31 ;  /* 0x0000000516007c24 */ /* 0x000fe2000f8e021f */
[----:B------:R-:W-:-:S02]  /*8cf0*/  ULDC.64 UR4, c[0x0][0x280] ;  /* 0x0000a00000047ab9 */ /* 0x000fc40000000a00 */
[----:B------:R-:W-:Y:S01]  /*8d00*/  LEA R30, P3, R32, UR4, 0x1 ;  /* 0x00000004201e7c11 */ /* 0x000fe2000f8608ff */
[----:B------:R-:W-:-:S05]  /*8d10*/  IMAD.IADD R0, R33, 0x1, R0 ;  /* 0x0000000121007824 */ /* 0x000fca00078e0200 */
[----:B------:R-:W-:-:S05]  /*8d20*/  LEA.HI.X R31, R32, UR5, R0, 0x1, P3 ;  /* 0x00000005201f7c11 */ /* 0x000fca00098f0c00 */
[----:B---3--:R3:W-:Y:S04]  /*8d30*/  @!P6 STG.E.128 desc[UR8][R30.64], R24 ;  /* 0x000000181e00e986 */ /* 0x0087e8000c101d08 */
[----:B--2---:R3:W-:Y:S04]  /*8d40*/  @!P5 STG.E.128 desc[UR8][R30.64+0x80], R8 ;  /* 0x000080081e00d986 */ /* 0x0047e8000c101d08 */
[----:B----4-:R3:W-:Y:S02]  /*8d50*/  @!P4 STG.E.128 desc[UR8][R30.64+0x100], R4 ;  /* 0x000100041e00c986 */ /* 0x0107e4000c101d08 */
.L_x_103:
[----:B------:R-:W-:Y:S05]  /*8d60*/  BSYNC B0 ;  /* 0x0000000000007941 */ /* 0x000fea0003800000 */
.L_x_102:
[----:B---3--:R3:W1:Y:S01]  /*8d70*/  LDS.128 R24, [R215+0x1000] ;  /* 0x00100000d7187984 */ /* 0x0086620000000c00 */
[----:B------:R-:W-:Y:S03]  /*8d80*/  BSSY B0, `(.L_x_104) ;  /* 0x0000017000007945 */ /* 0x000fe60003800000 */
[----:B--2---:R3:W2:Y:S04]  /*8d90*/  LDS.128 R8, [R215+0x5000] ;  /* 0x00500000d7087984 */ /* 0x0046a80000000c00 */
[----:B----4-:R3:W4:Y:S01]  /*8da0*/  LDS.128 R4, [R215+0x9000] ;  /* 0x00900000d7047984 */ /* 0x0107220000000c00 */
[----:B------:R-:W-:Y:S05]  /*8db0*/  @P2 BRA `(.L_x_105) ;  /* 0x00000000004c2947 */ /* 0x000fea0003800000 */
[----:B------:R-:W-:Y:S01]  /*8dc0*/  IADD3 R20, P2, R22, 0x20, RZ ;  /* 0x0000002016147810 */ /* 0x000fe20007f5e0ff */
[----:B------:R-:W-:Y:S01]  /*8dd0*/  ULDC.64 UR4, c[0x0][0x298] ;  /* 0x0000a60000047ab9 */ /* 0x000fe20000000a00 */
[----:B------:R-:W-:Y:S01]  /*8de0*/  MOV R33, R29 ;  /* 0x0000001d00217202 */ /* 0x000fe20000000f00 */
[----:B------:R-:W-:Y:S01]  /*8df0*/  IMAD.MOV.U32 R32, RZ, RZ, R2 ;  /* 0x000000ffff207224 */ /* 0x000fe200078e0002 */
[----:B------:R-:W-:Y:S01]  /*8e00*/  ULDC UR6, c[0x0][0x2d0] ;  /* 0x0000b40000067ab9 */ /* 0x000fe20000000800 */
[----:B------:R-:W-:Y:S01]  /*8e10*/  IMAD.X R0, RZ, RZ, R23, P2 ;  /* 0x000000ffff007224 */ /* 0x000fe200010e0617 */
[----:B------:R-:W-:Y:S01]  /*8e20*/  ISETP.GE.AND P4, PT, R21, UR6, PT ;  /* 0x0000000615007c0c */ /* 0x000fe2000bf86270 */
[----:B------:R-:W-:Y:S01]  /*8e30*/  IMAD.WIDE.U32 R32, R20, UR4, R32 ;  /* 0x0000000414207c25 */ /* 0x000fe2000f8e0020 */
[----:B------:R-:W-:Y:S02]  /*8e40*/  ISETP.GE.AND P3, PT, R217, UR6, PT ;  /* 0x00000006d9007c0c */ /* 0x000fe4000bf66270 */
[----:B------:R-:W-:Y:S01]  /*8e50*/  ISETP.GE.AND P2, PT, R216, UR6, PT ;  /* 0x00000006d8007c0c */ /* 0x000fe2000bf46270 */
[----:B------:R-:W-:-:S04]  /*8e60*/  IMAD R31, R0, UR4, RZ ;  /* 0x00000004001f7c24 */ /* 0x000fc8000f8e02ff */
[----:B------:R-:W-:Y:S01]  /*8e70*/  IMAD R31, R20, UR5, R31 ;  /* 0x00000005141f7c24 */ /* 0x000fe2000f8e021f */
[----:B------:R-:W-:Y:S02]  /*8e80*/  ULDC.64 UR4, c[0x0][0x280] ;  /* 0x0000a00000047ab9 */ /* 0x000fe40000000a00 */
[----:B------:R-:W-:Y:S01]  /*8e90*/  LEA R30, P5, R32, UR4, 0x1 ;  /* 0x00000004201e7c11 */ /* 0x000fe2000f8a08ff */
[----:B------:R-:W-:-:S05]  /*8ea0*/  IMAD.IADD R31, R33, 0x1, R31 ;  /* 0x00000001211f7824 */ /* 0x000fca00078e021f */
[----:B------:R-:W-:-:S05]  /*8eb0*/  LEA.HI.X R31, R32, UR5, R31, 0x1, P5 ;  /* 0x00000005201f7c11 */ /* 0x000fca000a8f0c1f */
[----:B-1----:R1:W-:Y:S04]  /*8ec0*/  @!P4 STG.E.128 desc[UR8][R30.64], R24 ;  /* 0x000000181e00c986 */ /* 0x0023e8000c101d08 */
[----:B--2---:R1:W-:Y:S04]  /*8ed0*/  @!P3 STG.E.128 desc[UR8][R30.64+0x80], R8 ;  /* 0x000080081e00b986 */ /* 0x0043e8000c101d08 */
[----:B----4-:R1:W-:Y:S02]  /*8ee0*/  @!P2 STG.E.128 desc[UR8][R30.64+0x100], R4 ;  /* 0x000100041e00a986 */ /* 0x0103e4000c101d08 */
.L_x_105:
[----:B------:R-:W-:Y:S05]  /*8ef0*/  BSYNC B0 ;  /* 0x0000000000007941 */ /* 0x000fea0003800000 */
.L_x_104:
[----:B-1----:R1:W1:Y:S01]  /*8f00*/  LDS.128 R24, [R215+0x2000] ;  /* 0x00200000d7187984 */ /* 0x0022620000000c00 */
[----:B------:R-:W-:Y:S03]  /*8f10*/  BSSY B0, `(.L_x_106) ;  /* 0x0000017000007945 */ /* 0x000fe60003800000 */
[----:B--2---:R2:W1:Y:S04]  /*8f20*/  LDS.128 R8, [R215+0x6000] ;  /* 0x00600000d7087984 */ /* 0x0044680000000c00 */
        /* <DEDUP_REMOVED lines=19> */
[----:B------:R1:W-:Y:S04]  /*9060*/  @!P2 STG.E.128 desc[UR8][R30.64+0x80], R8 ;  /* 0x000080081e00a986 */ /* 0x0003e8000c101d08 */
[----:B----4-:R1:W-:Y:S02]  /*9070*/  @!P1 STG.E.128 desc[UR8][R30.64+0x100], R4 ;  /* 0x000100041e009986 */ /* 0x0103e4000c101d08 */
.L_x_107:
[----:B------:R-:W-:Y:S05]  /*9080*/  BSYNC B0 ;  /* 0x0000000000007941 */ /* 0x000fea0003800000 */
.L_x_106:
[----:B-1--4-:R1:W4:Y:S01]  /*9090*/  LDS.128 R4, [R215+0xb000] ;  /* 0x00b00000d7047984 */ /* 0x0123220000000c00 */
[----:B------:R-:W-:Y:S05]  /*90a0*/  @P0 EXIT ;  /* 0x000000000000094d */ /* 0x000fea0003800000 */
        /* <DEDUP_REMOVED lines=16> */
[----:B------:R1:W-:Y:S04]  /*91b0*/  @!P2 STG.E.128 desc[UR8][R2.64], R16 ;  /* 0x000000100200a986 */ /* 0x0003e8000c101d08 */
[----:B------:R1:W-:Y:S01]  /*91c0*/  @!P1 STG.E.128 desc[UR8][R2.64+0x80], R12 ;  /* 0x0000800c02009986 */ /* 0x0003e2000c101d08 */
[----:B------:R-:W-:Y:S05]  /*91d0*/  @P0 EXIT ;  /* 0x000000000000094d */ /* 0x000fea0003800000 */
[----:B----4-:R-:W-:Y:S01]  /*91e0*/  STG.E.128 desc[UR8][R2.64+0x100], R4 ;  /* 0x0001000402007986 */ /* 0x010fe2000c101d08 */
[----:B------:R-:W-:Y:S05]  /*91f0*/  EXIT ;  /* 0x000000000000794d */ /* 0x000fea0003800000 */
.L_x_72:
[----:B------:R-:W1:Y:S01]  /*9200*/  LDC.U8 R10, c[0x0][0x3d9] ;  /* 0x0000f640ff0a7b82 */ /* 0x000e620000000000 */
[----:B------:R-:W-:Y:S01]  /*9210*/  ISETP.NE.AND P3, PT, R213, -0x1, PT ;  /* 0xffffffffd500780c */ /* 0x000fe20003f65270 */
[----:B------:R-:W-:Y:S01]  /*9220*/  ULDC.64 UR4, c[0x0][0x2a0] ;  /* 0x0000a80000047ab9 */ /* 0x000fe20000000a00 */
[----:B------:R-:W-:Y:S01]  /*9230*/  IADD3 R218, -R203, R218, RZ ;  /* 0x000000dacbda7210 */ /* 0x000fe20007ffe1ff */
[----:B------:R-:W-:Y:S04]  /*9240*/  BSSY B0, `(.L_x_108) ;  /* 0x000003b000007945 */ /* 0x000fe80003800000 */
[----:B------:R-:W2:Y:S06]  /*9250*/  LDC.U8 R2, c[0x0][0x3d8] ;  /* 0x0000f600ff027b82 */ /* 0x000eac0000000000 */
[----:B------:R-:W-:-:S02]  /*9260*/  @!P3 SHF.R.S32.HI R7, RZ, 0x1f, R3 ;  /* 0x0000001fff07b819 */ /* 0x000fc40000011403 */
[----:B------:R-:W3:Y:S01]  /*9270*/  @!P3 LDC.64 R4, c[0x0][0x290] ;  /* 0x0000a400ff04bb82 */ /* 0x000ee20000000a00 */
[----:B-1----:R-:W-:-:S07]  /*9280*/  ISETP.NE.AND P0, PT, R10, RZ, PT ;  /* 0x000000ff0a00720c */ /* 0x002fce0003f05270 */
[----:B------:R-:W1:Y:S01]  /*9290*/  @P3 LDC.64 R8, c[0x0][0x298] ;  /* 0x0000a600ff083b82 */ /* 0x000e620000000a00 */
[C---:B--2---:R-:W-:Y:S02]  /*92a0*/  ISETP.NE.AND P2, PT, R2.reuse, RZ, PT ;  /* 0x000000ff0200720c */ /* 0x044fe40003f45270 */
[----:B------:R-:W-:Y:S02]  /*92b0*/  ISETP.NE.AND P1, PT, R2, RZ, !P0 ;  /* 0x000000ff0200720c */ /* 0x000fe40004725270 */
[----:B------:R-:W-:-:S03]  /*92c0*/  ISETP.NE.OR P2, PT, R10, RZ, !P2 ;  /* 0x000000ff0a00720c */ /* 0x000fc60005745670 */
[----:B------:R-:W2:Y:S01]  /*92d0*/  @!P0 LDC R0, c[0x0][0x2c4] ;  /* 0x0000b100ff008b82 */ /* 0x000ea20000000800 */
[-C--:B---3--:R-:W-:Y:S01]  /*92e0*/  @!P3 IMAD R12, R7, R4.reuse, RZ ;  /* 0x00000004070cb224 */ /* 0x088fe200078e02ff */
[----:B------:R-:W-:Y:S01]  /*92f0*/  SHF.R.S32.HI R7, RZ, 0x1f, R6 ;  /* 0x0000001fff077819 */ /* 0x000fe20000011406 */
[----:B------:R-:W-:-:S05]  /*9300*/  @!P3 IMAD.WIDE.U32 R14, R3, R4, RZ ;  /* 0x00000004030eb225 */ /* 0x000fca00078e00ff */
[----:B------:R-:W3:Y:S01]  /*9310*/  @P0 LDC R10, c[0x0][0x2c0] ;  /* 0x0000b000ff0a0b82 */ /* 0x000ee20000000800 */
[----:B------:R-:W-:Y:S01]  /*9320*/  @!P3 IMAD R5, R3, R5, R12 ;  /* 0x000000050305b224 */ /* 0x000fe200078e020c */
[----:B------:R-:W-:Y:S01]  /*9330*/  LEA.HI R12, R7, R6, RZ, 0x3 ;  /* 0x00000006070c7211 */ /* 0x000fe200078f18ff */
[----:B-1----:R-:W-:-:S03]  /*9340*/  @P3 IMAD.WIDE.U32 R20, R213, R8, RZ ;  /* 0x00000008d5143225 */ /* 0x002fc600078e00ff */
[----:B------:R-:W-:Y:S01]  /*9350*/  LOP3.LUT R7, R12, 0xfffffff8, RZ, 0xc0, !PT ;  /* 0xfffffff80c077812 */ /* 0x000fe200078ec0ff */
[----:B------:R-:W-:Y:S01]  /*9360*/  @!P3 IMAD.MOV.U32 R20, RZ, RZ, R14 ;  /* 0x000000ffff14b224 */ /* 0x000fe200078e000e */
[----:B------:R-:W1:Y:S01]  /*9370*/  @!P2 LDC R8, c[0x0][0x2c4] ;  /* 0x0000b100ff08ab82 */ /* 0x000e620000000800 */
[----:B------:R-:W-:Y:S01]  /*9380*/  @P3 IMAD R11, R213, R9, R21 ;  /* 0x00000009d50b3224 */ /* 0x000fe200078e0215 */
[----:B------:R-:W-:Y:S01]  /*9390*/  SHF.R.S32.HI R12, RZ, 0x3, R12 ;  /* 0x00000003ff0c7819 */ /* 0x000fe2000001140c */
[----:B------:R-:W-:Y:S01]  /*93a0*/  IMAD.IADD R6, R6, 0x1, -R7 ;  /* 0x0000000106067824 */ /* 0x000fe200078e0a07 */
[----:B------:R-:W-:Y:S01]  /*93b0*/  SHF.R.S32.HI R14, RZ, 0x1f, R23 ;  /* 0x0000001fff0e7819 */ /* 0x000fe20000011417 */
[----:B------:R-:W-:Y:S01]  /*93c0*/  @!P3 IMAD.IADD R11, R15, 0x1, R5 ;  /* 0x000000010f0bb824 */ /* 0x000fe200078e0205 */
[----:B------:R-:W-:Y:S01]  /*93d0*/  SHF.R.S32.HI R13, RZ, 0x1f, R12 ;  /* 0x0000001fff0d7819 */ /* 0x000fe2000001140c */
[----:B------:R-:W-:Y:S01]  /*93e0*/  IMAD.SHL.U32 R2, R6, 0x8, RZ ;  /* 0x0000000806027824 */ /* 0x000fe200078e00ff */
[----:B--2---:R-:W2:Y:S01]  /*93f0*/  @P1 LDC R0, c[0x0][0x2e4] ;  /* 0x0000b900ff001b82 */ /* 0x004ea20000000800 */
[----:B------:R-:W-:-:S02]  /*9400*/  IMAD R14, R14, UR4, RZ ;  /* 0x000000040e0e7c24 */ /* 0x000fc4000f8e02ff */
[----:B------:R-:W-:Y:S01]  /*9410*/  VIADD R9, R12, 0x20 ;  /* 0x000000200c097836 */ /* 0x000fe20000000000 */
[C---:B------:R-:W-:Y:S01]  /*9420*/  IADD3 R20, P1, R2.reuse, R20, RZ ;  /* 0x0000001402147210 */ /* 0x040fe20007f3e0ff */
[----:B------:R-:W-:Y:S01]  /*9430*/  IMAD R25, R23, UR5, R14 ;  /* 0x0000000517197c24 */ /* 0x000fe2000f8e020e */
[----:B------:R-:W-:Y:S01]  /*9440*/  IADD3 R14, R2, 0x80, RZ ;  /* 0x00000080020e7810 */ /* 0x000fe20007ffe0ff */
[----:B------:R-:W-:Y:S01]  /*9450*/  IMAD.WIDE R214, R214, 0x80, R12 ;  /* 0x00000080d6d67825 */ /* 0x000fe200078e020c */
[----:B------:R-:W4:Y:S01]  /*9460*/  @!P0 LDC R7, c[0x0][0x270] ;  /* 0x00009c00ff078b82 */ /* 0x000f220000000800 */
[----:B------:R-:W-:Y:S02]  /*9470*/  LEA.HI.X.SX32 R21, R2, R11, 0x1, P1 ;  /* 0x0000000b02157211 */ /* 0x000fe400008f0eff */
[-C--:B------:R-:W-:Y:S01]  /*9480*/  ISETP.GE.AND P1, PT, R12, R218.reuse, PT ;  /* 0x000000da0c00720c */ /* 0x080fe20003f26270 */
[----:B------:R-:W-:Y:S01]  /*9490*/  VIADD R15, R2, 0x40 ;  /* 0x00000040020f7836 */ /* 0x000fe20000000000 */
[----:B------:R-:W-:Y:S01]  /*94a0*/  ISETP.GE.AND P3, PT, R9, R218, PT ;  /* 0x000000da0900720c */ /* 0x000fe20003f66270 */
[----:B------:R-:W-:-:S02]  /*94b0*/  IMAD.WIDE.U32 R20, R23, UR4, R20 ;  /* 0x0000000417147c25 */ /* 0x000fc4000f8e0014 */
[----:B------:R-:W1:Y:S02]  /*94c0*/  @P0 LDC.64 R4, c[0x0][0x2c0] ;  /* 0x0000b000ff040b82 */ /* 0x000e640000000a00 */
[----:B------:R-:W-:-:S06]  /*94d0*/  IMAD.IADD R25, R25, 0x1, R21 ;  /* 0x0000000119197824 */ /* 0x000fcc00078e0215 */
[----:B---3--:R-:W-:Y:S05]  /*94e0*/  @P1 BRA `(.L_x_109) ;  /* 0x0000000000401947 */ /* 0x008fea0003800000 */
        /* <DEDUP_REMOVED lines=13> */
[----:B------:R3:W-:Y:S04]  /*95c0*/  @!P5 STG.E.128 desc[UR8][R18.64], RZ ;  /* 0x000000ff1200d986 */ /* 0x0007e8000c101d08 */
[----:B------:R3:W-:Y:S04]  /*95d0*/  @!P4 STG.E.128 desc[UR8][R18.64+0x80], RZ ;  /* 0x000080ff1200c986 */ /* 0x0007e8000c101d08 */
[----:B------:R3:W-:Y:S02]  /*95e0*/  @!P1 STG.E.128 desc[UR8][R18.64+0x100], RZ ;  /* 0x000100ff12009986 */ /* 0x0007e4000c101d08 */
.L_x_109:
[----:B------:R-:W-:Y:S05]  /*95f0*/  BSYNC B0 ;  /* 0x0000000000007941 */ /* 0x000fea0003800000 */
.L_x_108:
[----:B------:R-:W-:Y:S01]  /*9600*/  BSSY B0, `(.L_x_110) ;  /* 0x0000018000007945 */ /* 0x000fe20003800000 */
[----:B------:R-:W-:Y:S01]  /*9610*/  ISETP.NE.OR P1, PT, R213, -0x1, P2 ;  /* 0xffffffffd500780c */ /* 0x000fe20001725670 */
[----:B---3--:R-:W-:Y:S01]  /*9620*/  @P0 IMAD.MOV.U32 R18, RZ, RZ, 0x1 ;  /* 0x00000001ff120424 */ /* 0x008fe200078e00ff */
[----:B------:R-:W-:Y:S01]  /*9630*/  IADD3 R11, R12, 0x40, RZ ;  /* 0x000000400c0b7810 */ /* 0x000fe20007ffe0ff */
        /* <DEDUP_REMOVED lines=17> */
[----:B------:R3:W-:Y:S04]  /*9750*/  @!P5 STG.E.128 desc[UR8][R28.64], RZ ;  /* 0x000000ff1c00d986 */ /* 0x0007e8000c101d08 */
[----:B------:R3:W-:Y:S04]  /*9760*/  @!P4 STG.E.128 desc[UR8][R28.64+0x80], RZ ;  /* 0x000080ff1c00c986 */ /* 0x0007e8000c101d08 */
[----:B------:R3:W-:Y:S02]  /*9770*/  @!P3 STG.E.128 desc[UR8][R28.64+0x100], RZ ;  /* 0x000100ff1c00b986 */ /* 0x0007e4000c101d08 */
.L_x_111:
[----:B------:R-:W-:Y:S05]  /*9780*/  BSYNC B0 ;  /* 0x0000000000007941 */ /* 0x000fea0003800000 */
.L_x_110:
[----:B------:R-:W-:Y:S01]  /*9790*/  ISETP.GE.AND P4, PT, R11, R218, PT ;  /* 0x000000da0b00720c */ /* 0x000fe20003f86270 */
[----:B--2-4-:R-:W-:Y:S01]  /*97a0*/  @!P0 IMAD R18, R0, R7, RZ ;  /* 0x0000000700128224 */ /* 0x014fe200078e02ff */
[----:B------:R-:W-:Y:S01]  /*97b0*/  BSSY B0, `(.L_x_112) ;  /* 0x000001b000007945 */ /* 0x000fe20003800000 */
[----:B-1----:R-:W-:Y:S01]  /*97c0*/  @P0 IMAD R4, R5, R4, RZ ;  /* 0x0000000405040224 */ /* 0x002fe200078e02ff */
[----:B------:R-:W-:Y:S01]  /*97d0*/  ISETP.NE.AND P3, PT, R6, RZ, PT ;  /* 0x000000ff0600720c */ /* 0x000fe20003f65270 */
[C---:B------:R-:W-:Y:S01]  /*97e0*/  @!P1 IMAD R213, R3.reuse, R8, RZ ;  /* 0x0000000803d59224 */ /* 0x040fe200078e02ff */
[----:B------:R-:W-:Y:S01]  /*97f0*/  @!P0 MOV R4, R0 ;  /* 0x0000000000048202 */ /* 0x000fe20000000f00 */
[----:B------:R-:W-:Y:S01]  /*9800*/  IMAD R18, R3, R18, RZ ;  /* 0x0000001203127224 */ /* 0x000fe200078e02ff */
[----:B------:R-:W-:-:S05]  /*9810*/  IADD3 R3, R12, 0x60, RZ ;  /* 0x000000600c037810 */ /* 0x000fca0007ffe0ff */
        /* <DEDUP_REMOVED lines=20> */
.L_x_113:
[----:B------:R-:W-:Y:S05]  /*9960*/  BSYNC B0 ;  /* 0x0000000000007941 */ /* 0x000fea0003800000 */
.L_x_112:
[-C--:B------:R-:W-:Y:S01]  /*9970*/  ISETP.GE.AND P1, PT, R3, R218.reuse, PT ;  /* 0x000000da0300720c */ /* 0x080fe20003f26270 */
[----:B------:R-:W-:Y:S01]  /*9980*/  @!P0 IMAD.MOV.U32 R10, RZ, RZ, 0x1 ;  /* 0x00000001ff0a8424 */ /* 0x000fe200078e00ff */
[----:B------:R-:W-:Y:S01]  /*9990*/  SEL R18, R18, RZ, P2 ;  /* 0x000000ff12127207 */ /* 0x000fe20001000000 */
[----:B------:R-:W-:Y:S01]  /*99a0*/  BSSY B0, `(.L_x_114) ;  /* 0x000001d000007945 */ /* 0x000fe20003800000 */
[-C--:B------:R-:W-:Y:S02]  /*99b0*/  ISETP.GE.OR P6, PT, R12, R218.reuse, P3 ;  /* 0x000000da0c00720c */ /* 0x080fe40001fc6670 */
[----:B-1----:R-:W-:Y:S02]  /*99c0*/  CS2R R16, SRZ ;  /* 0x0000000000107805 */ /* 0x002fe4000001ff00 */
[----:B------:R-:W-:Y:S01]  /*99d0*/  ISETP.GE.OR P5, PT, R9, R218, P3 ;  /* 0x000000da0900720c */ /* 0x000fe20001fa6670 */
[----:B------:R-:W-:Y:S01]  /*99e0*/  IMAD R4, R23, R4, R18 ;  /* 0x0000000417047224 */ /* 0x000fe200078e0212 */
[----:B------:R-:W-:Y:S01]  /*99f0*/  ISETP.GE.OR P4, PT, R11, R218, P3 ;  /* 0x000000da0b00720c */ /* 0x000fe20001f86670 */
[----:B------:R-:W-:Y:S01]  /*9a00*/  IMAD R203, R203, R10, RZ ;  /* 0x0000000acbcb7224 */ /* 0x000fe200078e02ff */
[----:B------:R-:W-:-:S02]  /*9a10*/  ISETP.GE.OR P3, PT, R3, R218, P3 ;  /* 0x000000da0300720c */ /* 0x000fc40001f66670 */
[----:B------:R-:W-:Y:S01]  /*9a20*/  @!P2 SHF.R.S32.HI R6, RZ, 0x1f, R213 ;  /* 0x0000001fff06a819 */ /* 0x000fe200000114d5 */
[----:B------:R-:W-:Y:S10]  /*9a30*/  @P1 BRA `(.L_x_115) ;  /* 0x00000000004c1947 */ /* 0x000ff40003800000 */
[----:B------:R-:W-:Y:S01]  /*9a40*/  IADD3 R0, P0, R214, 0x60, RZ ;  /* 0x00000060d6007810 */ /* 0x000fe20007f1e0ff */
[----:B------:R-:W-:Y:S01]  /*9a50*/  ULDC.64 UR4, c[0x0][0x298] ;  /* 0x0000a60000047ab9 */ /* 0x000fe20000000a00 */
[----:B------:R-:W-:Y:S01]  /*9a60*/  MOV R19, R25 ;  /* 0x0000001900137202 */ /* 0x000fe20000000f00 */
[----:B------:R-:W-:Y:S01]  /*9a70*/  IMAD.MOV.U32 R18, RZ, RZ, R20 ;  /* 0x000000ffff127224 */ /* 0x000fe200078e0014 */
[----:B------:R-:W-:Y:S01]  /*9a80*/  ULDC UR6, c[0x0][0x2d0] ;  /* 0x0000b40000067ab9 */ /* 0x000fe20000000800 */
[----:B------:R-:W-:Y:S01]  /*9a90*/  IMAD.X R5, RZ, RZ, R215, P0 ;  /* 0x000000ffff057224 */ /* 0x000fe200000e06d7 */
[----:B------:R-:W-:Y:S01]  /*9aa0*/  ISETP.GE.AND P0, PT, R2, UR6, PT ;  /* 0x0000000602007c0c */ /* 0x000fe2000bf06270 */
[----:B------:R-:W-:-:S04]  /*9ab0*/  IMAD.WIDE.U32 R18, R0, UR4, R18 ;  /* 0x0000000400127c25 */ /* 0x000fc8000f8e0012 */
[----:B------:R-:W-:-:S04]  /*9ac0*/  IMAD R5, R5, UR4, RZ ;  /* 0x0000000405057c24 */ /* 0x000fc8000f8e02ff */
[----:B------:R-:W-:Y:S01]  /*9ad0*/  IMAD R5, R0, UR5, R5 ;  /* 0x0000000500057c24 */ /* 0x000fe2000f8e0205 */
[----:B------:R-:W-:Y:S02]  /*9ae0*/  ULDC.64 UR4, c[0x0][0x280] ;  /* 0x0000a00000047ab9 */ /* 0x000fe40000000a00 */
[----:B------:R-:W-:Y:S01]  /*9af0*/  LEA R20, P1, R18, UR4, 0x1 ;  /* 0x0000000412147c11 */ /* 0x000fe2000f8208ff */
[----:B------:R-:W-:-:S05]  /*9b00*/  IMAD.IADD R5, R19, 0x1, R5 ;  /* 0x0000000113057824 */ /* 0x000fca00078e0205 */
[----:B------:R-:W-:Y:S02]  /*9b10*/  LEA.HI.X R21, R18, UR5, R5, 0x1, P1 ;  /* 0x0000000512157c11 */ /* 0x000fe400088f0c05 */
[----:B------:R-:W-:-:S03]  /*9b20*/  ISETP.GE.AND P1, PT, R15, UR6, PT ;  /* 0x000000060f007c0c */ /* 0x000fc6000bf26270 */
[----:B------:R1:W-:Y:S01]  /*9b30*/  @!P0 STG.E.128 desc[UR8][R20.64], RZ ;  /* 0x000000ff14008986 */ /* 0x0003e2000c101d08 */
[----:B------:R-:W-:-:S09]  /*9b40*/  ISETP.GE.AND P0, PT, R14, UR6, PT ;  /* 0x000000060e007c0c */ /* 0x000fd2000bf06270 */
[----:B------:R1:W-:Y:S04]  /*9b50*/  @!P1 STG.E.128 desc[UR8][R20.64+0x80], RZ ;  /* 0x000080ff14009986 */ /* 0x0003e8000c101d08 */
[----:B------:R1:W-:Y:S02]  /*9b60*/  @!P0 STG.E.128 desc[UR8][R20.64+0x100], RZ ;  /* 0x000100ff14008986 */ /* 0x0003e4000c101d08 */
.L_x_115:
[----:B------:R-:W-:Y:S05]  /*9b70*/  BSYNC B0 ;  /* 0x0000000000007941 */ /* 0x000fea0003800000 */
.L_x_114:
[----:B------:R-:W-:Y:S01]  /*9b80*/  @!P2 IMAD.MOV.U32 R16, RZ, RZ, R213 ;  /* 0x000000ffff10a224 */ /* 0x000fe200078e00d5 */
[----:B------:R-:W-:Y:S01]  /*9b90*/  SHF.R.S32.HI R5, RZ, 0x1f, R203 ;  /* 0x0000001fff057819 */ /* 0x000fe200000114cb */
[----:B------:R-:W-:Y:S01]  /*9ba0*/  @!P2 IMAD.MOV.U32 R17, RZ, RZ, R6 ;  /* 0x000000ffff11a224 */ /* 0x000fe200078e0006 */
[----:B------:R-:W-:Y:S02]  /*9bb0*/  BSSY B0, `(.L_x_116) ;  /* 0x000000d000007945 */ /* 0x000fe40003800000 */
[--C-:B------:R-:W-:Y:S02]  /*9bc0*/  IADD3 R203, P1, P0, R203, R16, R4.reuse ;  /* 0x00000010cbcb7210 */ /* 0x100fe4000783e004 */
[----:B------:R-:W-:-:S04]  /*9bd0*/  SHF.R.S32.HI R16, RZ, 0x1f, R4 ;  /* 0x0000001fff107819 */ /* 0x000fc80000011404 */
[----:B------:R-:W-:Y:S01]  /*9be0*/  IADD3.X R16, R5, R17, R16, P1, P0 ;  /* 0x0000001105107210 */ /* 0x000fe20000fe0410 */
[----:B------:R-:W-:Y:S06]  /*9bf0*/  @P6 BRA `(.L_x_117) ;  /* 0x0000000000206947 */ /* 0x000fec0003800000 */
        /* <DEDUP_REMOVED lines=8> */
.L_x_117:
[----:B------:R-:W-:Y:S05]  /*9c80*/  BSYNC B0 ;  /* 0x0000000000007941 */ /* 0x000fea0003800000 */
.L_x_116:
[----:B------:R-:W-:Y:S04]  /*9c90*/  BSSY B0, `(.L_x_118) ;  /* 0x000000a000007945 */ /* 0x000fe80003800000 */
[----:B------:R-:W-:Y:S05]  /*9ca0*/  @P5 BRA `(.L_x_119) ;  /* 0x0000000000205947 */ /* 0x000fea0003800000 */
[----:B------:R-:W-:Y:S01]  /*9cb0*/  IMAD R0, R9, R10, RZ ;  /* 0x0000000a09007224 */ /* 0x000fe200078e02ff */
[----:B------:R-:W-:Y:S01]  /*9cc0*/  ULDC.64 UR4, c[0x0][0x2b0] ;  /* 0x0000ac0000047ab9 */ /* 0x000fe20000000a00 */
[----:B--2---:R-:W-:-:S03]  /*9cd0*/  IMAD.MOV.U32 R7, RZ, RZ, 0x7f800000 ;  /* 0x7f800000ff077424 */ /* 0x004fc600078e00ff */
[----:B------:R-:W-:-:S04]  /*9ce0*/  IADD3 R5, P0, R0, R203, RZ ;  /* 0x000000cb00057210 */ /* 0x000fc80007f1e0ff */
[----:B------:R-:W-:Y:S02]  /*9cf0*/  LEA.HI.X.SX32 R0, R0, R16, 0x1, P0 ;  /* 0x0000001000007211 */ /* 0x000fe400000f0eff */
[----:B------:R-:W-:-:S04]  /*9d00*/  LEA R4, P0, R5, UR4, 0x2 ;  /* 0x0000000405047c11 */ /* 0x000fc8000f8010ff */
[----:B------:R-:W-:-:S05]  /*9d10*/  LEA.HI.X R5, R5, UR5, R0, 0x2, P0 ;  /* 0x0000000505057c11 */ /* 0x000fca00080f1400 */
[----:B------:R4:W-:Y:S04]  /*9d20*/  STG.E desc[UR8][R4.64], R7 ;  /* 0x0000000704007986 */ /* 0x0009e8000c101908 */
.L_x_119:
[----:B------:R-:W-:Y:S05]  /*9d30*/  BSYNC B0 ;  /* 0x0000000000007941 */ /* 0x000fea0003800000 */
.L_x_118:
[----:B------:R-:W-:Y:S04]  /*9d40*/  BSSY B0, `(.L_x_120) ;  /* 0x000000a000007945 */ /* 0x000fe80003800000 */
[----:B------:R-:W-:Y:S05]  /*9d50*/  @P4 BRA `(.L_x_121) ;  /* 0x0000000000204947 */ /* 0x000fea0003800000 */
[----:B------:R-:W-:Y:S01]  /*9d60*/  IMAD R0, R11, R10, RZ ;  /* 0x0000000a0b007224 */ /* 0x000fe200078e02ff */
[----:B------:R-:W-:Y:S01]  /*9d70*/  ULDC.64 UR4, c[0x0][0x2b0] ;  /* 0x0000ac0000047ab9 */ /* 0x000fe20000000a00 */
[----:B--2-4-:R-:W-:-:S03]  /*9d80*/  IMAD.MOV.U32 R7, RZ, RZ, 0x7f800000 ;  /* 0x7f800000ff077424 */ /* 0x014fc600078e00ff */
[----:B------:R-:W-:-:S04]  /*9d90*/  IADD3 R5, P0, R0, R203, RZ ;  /* 0x000000cb00057210 */ /* 0x000fc80007f1e0ff */
[----:B------:R-:W-:Y:S02]  /*9da0*/  LEA.HI.X.SX32 R0, R0, R16, 0x1, P0 ;  /* 0x0000001000007211 */ /* 0x000fe400000f0eff */
[----:B------:R-:W-:-:S04]  /*9db0*/  LEA R4, P0, R5, UR4, 0x2 ;  /* 0x0000000405047c11 */ /* 0x000fc8000f8010ff */
[----:B------:R-:W-:-:S05]  /*9dc0*/  LEA.HI.X R5, R5, UR5, R0, 0x2, P0 ;  /* 0x0000000505057c11 */ /* 0x000fca00080f1400 */
[----:B------:R2:W-:Y:S04]  /*9dd0*/  STG.E desc[UR8][R4.64], R7 ;  /* 0x0000000704007986 */ /* 0x0005e8000c101908 */
.L_x_121:
[----:B------:R-:W-:Y:S05]  /*9de0*/  BSYNC B0 ;  /* 0x0000000000007941 */ /* 0x000fea0003800000 */
.L_x_120:
[----:B------:R-:W-:Y:S05]  /*9df0*/  @P3 EXIT ;  /* 0x000000000000394d */ /* 0x000fea0003800000 */
[----:B------:R-:W-:Y:S01]  /*9e00*/  IMAD R3, R3, R10, RZ ;  /* 0x0000000a03037224 */ /* 0x000fe200078e02ff */
[----:B------:R-:W-:Y:S01]  /*9e10*/  ULDC.64 UR4, c[0x0][0x2b0] ;  /* 0x0000ac0000047ab9 */ /* 0x000fe20000000a00 */
[----:B--2-4-:R-:W-:-:S03]  /*9e20*/  IMAD.MOV.U32 R5, RZ, RZ, 0x7f800000 ;  /* 0x7f800000ff057424 */ /* 0x014fc600078e00ff */
[----:B------:R-:W-:-:S04]  /*9e30*/  IADD3 R203, P0, R3, R203, RZ ;  /* 0x000000cb03cb7210 */ /* 0x000fc80007f1e0ff */
[----:B------:R-:W-:Y:S02]  /*9e40*/  LEA.HI.X.SX32 R16, R3, R16, 0x1, P0 ;  /* 0x0000001003107211 */ /* 0x000fe400000f0eff */
[----:B------:R-:W-:-:S04]  /*9e50*/  LEA R2, P0, R203, UR4, 0x2 ;  /* 0x00000004cb027c11 */ /* 0x000fc8000f8010ff */
[----:B------:R-:W-:-:S05]  /*9e60*/  LEA.HI.X R3, R203, UR5, R16, 0x2, P0 ;  /* 0x00000005cb037c11 */ /* 0x000fca00080f1410 */
[----:B------:R-:W-:Y:S01]  /*9e70*/  STG.E desc[UR8][R2.64], R5 ;  /* 0x0000000502007986 */ /* 0x000fe2000c101908 */
[----:B------:R-:W-:Y:S05]  /*9e80*/  EXIT ;  /* 0x000000000000794d */ /* 0x000fea0003800000 */
.L_x_122:
        /* <DEDUP_REMOVED lines=15> */
.L_x_1510:


//--------------------- .text._ZN5flash16flash_fwd_kernelI23Flash_fwd_kernel_traitsILi192ELi128ELi64ELi8ELb0ELb0EN7cutlass10bfloat16_tE19Flash_kernel_traitsILi192ELi128ELi64ELi8ES3_EELb0ELb0ELb0ELb0ELb0ELb0ELb1ELb0EEEvNS_16Flash_fwd_paramsE --------------------------
	.section	.text._ZN5flash16flash_fwd_kernelI23Flash_fwd_kernel_traitsILi192ELi128ELi64ELi8ELb0ELb0EN7cutlass10bfloat16_tE19Flash_kernel_traitsILi192ELi128ELi64ELi8ES3_EELb0ELb0ELb0ELb0ELb0ELb0ELb1ELb0EEEvNS_16Flash_fwd_paramsE,"ax",@progbits
	.align	128
        .global         _ZN5flash16flash_fwd_kernelI23Flash_fwd_kernel_traitsILi192ELi128ELi64ELi8ELb0ELb0EN7cutlass10bfloat16_tE19Flash_kernel_traitsILi192ELi128ELi64ELi8ES3_EELb0ELb0ELb0ELb0ELb0ELb0ELb1ELb0EEEvNS_16Flash_fwd_paramsE
        .type           _ZN5flash16flash_fwd_kernelI23Flash_fwd_kernel_traitsILi192ELi128ELi64ELi8ELb0ELb0EN7cutlass10bfloat16_tE19Flash_kernel_traitsILi192ELi128ELi64ELi8ES3_EELb0ELb0ELb0ELb0ELb0ELb0ELb1ELb0EEEvNS_16Flash_fwd_paramsE,@function
        .size           _ZN5flash16flash_fwd_kernelI23Flash_fwd_kernel_traitsILi192ELi128ELi64ELi8ELb0ELb0EN7cutlass10bfloat16_tE19Flash_kernel_traitsILi192ELi128ELi64ELi8ES3_EELb0ELb0ELb0ELb0ELb0ELb0ELb1ELb0EEEvNS_16Flash_fwd_paramsE,(.L_x_1511 - _ZN5flash16flash_fwd_kernelI23Flash_fwd_kernel_traitsILi192ELi128ELi64ELi8ELb0ELb0EN7cutlass10bfloat16_tE19Flash_kernel_traitsILi192ELi128ELi64ELi8ES3_EELb0ELb0ELb0ELb0ELb0ELb0ELb1ELb0EEEvNS_16Flash_fwd_paramsE)
        .other          _ZN5flash16flash_fwd_kernelI23Flash_fwd_kernel_traitsILi192ELi128ELi64ELi8ELb0ELb0EN7cutlass10bfloat16_tE19Flash_kernel_traitsILi192ELi128ELi64ELi8ES3_EELb0ELb0ELb0ELb0ELb0ELb0ELb1ELb0EEEvNS_16Flash_fwd_paramsE,@"STO_CUDA_ENTRY STV_DEFAULT"
_ZN5flash16flash_fwd_kernelI23Flash_fwd_kernel_traitsILi192ELi128ELi64ELi8ELb0ELb0EN7cutlass10bfloat16_tE19Flash_kernel_traitsILi192ELi128ELi64ELi8ES3_EELb0ELb0ELb0ELb0ELb0ELb0ELb1ELb0EEEvNS_16Flash_fwd_paramsE:
.text._ZN5flash16flash_fwd_kernelI23Flash_fwd_kernel_traitsILi192ELi128ELi64ELi8ELb0ELb0EN7cutlass10bfloat16_tE19Flash_kernel_traitsILi192ELi128ELi64ELi8ES3_EELb0ELb0ELb0ELb0ELb0ELb0ELb1ELb0EEEvNS_16Flash_fwd_paramsE:
        /* <DEDUP_REMOVED lines=39> */
.L_x_123:
[----:B------:R-:W1:Y:S02]  /*0270*/  LDC R5, c[0x0][0x2c8] ;  /* 0x0000b200ff057b82 */ /* 0x000e640000000800 */
.L_x_124:
        /* <DEDUP_REMOVED lines=116> */
.L_x_126:
        /* <DEDUP_REMOVED lines=14> */
.L_x_127:
        /* <DEDUP_REMOVED lines=75> */
.L_x_129:
[----:B------:R-:W-:Y:S05]  /*0f50*/  BSYNC B0 ;  /* 0x0000000000007941 */ /* 0x000fea0003800000 */
.L_x_128:
        /* <DEDUP_REMOVED lines=40> */
.L_x_131:
[----:B------:R-:W-:Y:S05]  /*11e0*/  BSYNC B0 ;  /* 0x0000000000007941 */ /* 0x000fea0003800000 */
.L_x_130:
        /* <DEDUP_REMOVED lines=40> */
.L_x_133:
[----:B------:R-:W-:Y:S05]  /*1470*/  BSYNC B0 ;  /* 0x0000000000007941 */ /* 0x000fea0003800000 */
.L_x_132:
        /* <DEDUP_REMOVED lines=39> */
.L_x_135:
[----:B------:R-:W-:Y:S05]  /*16f0*/  BSYNC B0 ;  /* 0x0000000000007941 */ /* 0x000fea0003800000 */
.L_x_134:
        /* <DEDUP_REMOVED lines=48> */
.L_x_137:
[----:B------:R-:W-:Y:S05]  /*1a00*/  BSYNC B0 ;  /* 0x0000000000007941 */ /* 0x000fea0003800000 */
.L_x_136:
        /* <DEDUP_REMOVED lines=35> */
.L_x_139:
[----:B------:R-:W-:Y:S05]  /*1c40*/  BSYNC B0 ;  /* 0x0000000000007941 */ /* 0x000fea0003800000 */
.L_x_138:
        /* <DEDUP_REMOVED lines=60> */
.L_x_141:
[----:B------:R-:W-:Y:S05]  /*2010*/  BSYNC B0 ;  /* 0x0000000000007941 */ /* 0x000fea0003800000 */
.L_x_140:
        /* <DEDUP_REMOVED lines=38> */
.L_x_143:
[----:B------:R-:W-:Y:S05]  /*2280*/  BSYNC B0 ;  /* 0x0000000000007941 */ /* 0x000fea0003800000 */
.L_x_142:
[----:B-1-3--:R-:W-:Y:S01]  /*2290*/  LDSM.16.M88.4 R12, [R206] ;  /* 0x00000000ce0c783b */ /* 0x00afe20000000200 */
[----:B------:R-:W-:Y:S01]  /*22a0*/  R2P PR, R5, 0x6 ;  /* 0x0000000605007804 */ /* 0x000fe20000000000 */
[----:B------:R-:W-:Y:S01]  /*22b0*/  IMAD.MOV.U32 R7, RZ, RZ, 0x10 ;  /* 0x00000010ff077424 */ /* 0x000fe200078e00ff */
[C---:B------:R-:W-:Y:S01]  /*22c0*/  LOP3.LUT P0, RZ, R2.reuse, 0x2, RZ, 0xc0, !PT ;  /* 0x0000000202ff7812 */ /* 0x040fe2000780c0ff */
[----:B------:R-:W1:Y:S01]  /*22d0*/  LDSM.16.M88.4 R28, [R205+0xc000] ;  /* 0x00c00000cd1c783b */ /* 0x000e620000000200 */
[----:B------:R-:W-:Y:S01]  /*22e0*/  VIADD R5, R205, 0xc000 ;  /* 0x0000c000cd057836 */ /* 0x000fe20000000000 */
[----:B------:R-:W-:Y:S01]  /*22f0*/  ULDC UR5, c[0x0][0x39c] ;  /* 0x0000e70000057ab9 */ /* 0x000fe20000000800 */
[----:B------:R-:W-:Y:S01]  /*2300*/  SEL R7, R7, 0xfffffff0, !P0 ;  /* 0xfffffff007077807 */ /* 0x000fe20004000000 */
[----:B------:R-:W-:Y:S01]  /*2310*/  VIADD R203, R205, 0xc020 ;  /* 0x0000c020cdcb7836 */ /* 0x000fe20000000000 */
[----:B------:R-:W3:Y:S01]  /*2320*/  LDSM.16.M88.4 R60, [R205+0xc800] ;  /* 0x00c80000cd3c783b */ /* 0x000ee20000000200 */
[----:B------:R-:W-:Y:S01]  /*2330*/  LOP3.LUT P0, RZ, R2, 0x4, RZ, 0xc0, !PT ;  /* 0x0000000402ff7812 */ /* 0x000fe2000780c0ff */
[----:B------:R-:W-:-:S02]  /*2340*/  IMAD.MOV.U32 R2, RZ, RZ, 0x40 ;  /* 0x00000040ff027424 */ /* 0x000fc400078e00ff */
[--C-:B------:R-:W-:Y:S01]  /*2350*/  IMAD R204, R7, 0x2, R206.reuse ;  /* 0x0000000207cc7824 */ /* 0x100fe200078e02ce */
[----:B------:R-:W-:Y:S01]  /*2360*/  @P1 IADD3 R203, R5, -0x20, RZ ;  /* 0xffffffe005cb1810 */ /* 0x000fe20007ffe0ff */
[----:B------:R-:W5:Y:S01]  /*2370*/  LDSM.16.M88.4 R52, [R205+0xd000] ;  /* 0x00d00000cd34783b */ /* 0x000f620000000200 */
[----:B------:R-:W-:Y:S01]  /*2380*/  IMAD.MOV.U32 R5, RZ, RZ, 0x20 ;  /* 0x00000020ff057424 */ /* 0x000fe200078e00ff */
[----:B------:R-:W-:Y:S01]  /*2390*/  SEL R2, R2, 0xffffffc0, !P2 ;  /* 0xffffffc002027807 */ /* 0x000fe20005000000 */
[----:B------:R-:W-:Y:S01]  /*23a0*/  IMAD.SHL.U32 R6, R6, 0x2, RZ ;  /* 0x0000000206067824 */ /* 0x000fe200078e00ff */
[----:B------:R-:W-:Y:S01]  /*23b0*/  LDSM.16.M88.4 R68, [R204] ;  /* 0x00000000cc44783b */ /* 0x000fe20000000200 */
[C---:B------:R-:W-:Y:S01]  /*23c0*/  IADD3 R195, R203.reuse, 0x800, RZ ;  /* 0x00000800cbc37810 */ /* 0x040fe20007ffe0ff */
[----:B------:R-:W-:Y:S01]  /*23d0*/  VIADD R194, R203, 0x1000 ;  /* 0x00001000cbc27836 */ /* 0x000fe20000000000 */
[----:B------:R-:W-:Y:S01]  /*23e0*/  SEL R5, R5, 0xffffffe0, !P0 ;  /* 0xffffffe005057807 */ /* 0x000fe20004000000 */
[----:B------:R-:W4:Y:S01]  /*23f0*/  LDSM.16.M88.4 R64, [R203] ;  /* 0x00000000cb40783b */ /* 0x000f220000000200 */
[----:B------:R-:W-:Y:S01]  /*2400*/  IADD3 R199, R205, R2, RZ ;  /* 0x00000002cdc77210 */ /* 0x000fe20007ffe0ff */
[----:B------:R-:W-:Y:S01]  /*2410*/  IMAD.IADD R192, R2, 0x1, R203 ;  /* 0x0000000102c07824 */ /* 0x000fe200078e02cb */
[----:B------:R-:W-:Y:S01]  /*2420*/  IADD3 R190, R203, 0x2800, RZ ;  /* 0x00002800cbbe7810 */ /* 0x000fe20007ffe0ff */
[C---:B------:R-:W-:Y:S01]  /*2430*/  IMAD R202, R5.reuse, 0x2, R206 ;  /* 0x0000000205ca7824 */ /* 0x040fe200078e02ce */
[----:B------:R-:W4:Y:S01]  /*2440*/  LDSM.16.M88.4 R36, [R205+0xd800] ;  /* 0x00d80000cd24783b */ /* 0x000f220000000200 */
[----:B------:R-:W-:Y:S01]  /*2450*/  IMAD R201, R5, 0x2, R204 ;  /* 0x0000000205c97824 */ /* 0x000fe200078e02cc */
[C---:B------:R-:W-:Y:S01]  /*2460*/  IADD3 R186, R203.reuse, 0x4800, RZ ;  /* 0x00004800cbba7810 */ /* 0x040fe20007ffe0ff */
[C---:B------:R-:W-:Y:S01]  /*2470*/  VIADD R193, R203.reuse, 0x1800 ;  /* 0x00001800cbc17836 */ /* 0x040fe20000000000 */
[----:B------:R-:W-:Y:S01]  /*2480*/  LDSM.16.M88.4 R76, [R202] ;  /* 0x00000000ca4c783b */ /* 0x000fe20000000200 */
[----:B------:R-:W-:-:S02]  /*2490*/  VIADD R191, R203, 0x2000 ;  /* 0x00002000cbbf7836 */ /* 0x000fc40000000000 */
[C---:B------:R-:W-:Y:S01]  /*24a0*/  VIADD R189, R203.reuse, 0x3000 ;  /* 0x00003000cbbd7836 */ /* 0x040fe20000000000 */
[----:B------:R-:W4:Y:S01]  /*24b0*/  LDSM.16.M88.4 R88, [R199+0xc000] ;  /* 0x00c00000c758783b */ /* 0x000f220000000200 */
[C---:B------:R-:W-:Y:S02]  /*24c0*/  VIADD R188, R203.reuse, 0x3800 ;  /* 0x00003800cbbc7836 */ /* 0x040fe40000000000 */
[C---:B------:R-:W-:Y:S01]  /*24d0*/  VIADD R187, R203.reuse, 0x4000 ;  /* 0x00004000cbbb7836 */ /* 0x040fe20000000000 */
[----:B------:R-:W4:Y:S01]  /*24e0*/  LDSM.16.M88.4 R24, [R203+0x800] ;  /* 0x00080000cb18783b */ /* 0x000f220000000200 */
[C---:B------:R-:W-:Y:S02]  /*24f0*/  VIADD R185, R203.reuse, 0x5000 ;  /* 0x00005000cbb97836 */ /* 0x040fe40000000000 */
[----:B------:R-:W-:Y:S01]  /*2500*/  VIADD R184, R203, 0x5800 ;  /* 0x00005800cbb87836 */ /* 0x000fe20000000000 */
[C---:B-1----:R-:W-:Y:S01]  /*2510*/  HMMA.16816.F32.BF16 R16, R12.reuse, R28, RZ ;  /* 0x0000001c0c10723c */ /* 0x042fe200000418ff */
[----:B------:R-:W1:Y:S04]  /*2520*/  LDSM.16.M88.4 R32, [R203+0x1000] ;  /* 0x00100000cb20783b */ /* 0x000e680000000200 */
[----:B------:R-:W1:Y:S01]  /*2530*/  LDSM.16.M88.4 R48, [R203+0x1800] ;  /* 0x00180000cb30783b */ /* 0x000e620000000200 */
[C---:B------:R-:W-:Y:S03]  /*2540*/  HMMA.16816.F32.BF16 R28, R12.reuse, R30, RZ ;  /* 0x0000001e0c1c723c */ /* 0x040fe600000418ff */
[----:B------:R-:W-:Y:S03]  /*2550*/  LDSM.16.M88.4 R20, [R201] ;  /* 0x00000000c914783b */ /* 0x000fe60000000200 */
[C---:B---3--:R-:W-:Y:S01]  /*2560*/  HMMA.16816.F32.BF16 R40, R12.reuse, R60, RZ ;  /* 0x0000003c0c28723c */ /* 0x048fe200000418ff */
[----:B------:R-:W3:Y:S04]  /*2570*/  LDSM.16.M88.4 R84, [R192] ;  /* 0x00000000c054783b */ /* 0x000ee80000000200 */
[----:B--2---:R-:W2:Y:S01]  /*2580*/  LDSM.16.M88.4 R8, [R199+0xc800] ;  /* 0x00c80000c708783b */ /* 0x004ea20000000200 */
[----:B-----5:R-:W-:Y:S03]  /*2590*/  HMMA.16816.F32.BF16 R56, R12, R52, RZ ;  /* 0x000000340c38723c */ /* 0x020fe600000418ff */
[----:B------:R-:W5:Y:S03]  /*25a0*/  LDSM.16.M88.4 R44, [R199+0xd000] ;  /* 0x00d00000c72c783b */ /* 0x000f660000000200 */
[C---:B----4-:R-:W-:Y:S01]  /*25b0*/  HMMA.16816.F32.BF16 R16, R68.reuse, R64, R16 ;  /* 0x000000404410723c */ /* 0x050fe20000041810 */
[----:B------:R-:W4:Y:S04]  /*25c0*/  LDSM.16.M88.4 R72, [R199+0xd800] ;  /* 0x00d80000c748783b */ /* 0x000f280000000200 */
[----:B------:R-:W-:Y:S01]  /*25d0*/  LDSM.16.M88.4 R96, [R199+0xe800] ;  /* 0x00e80000c760783b */ /* 0x000fe20000000200 */
[----:B------:R-:W-:Y:S03]  /*25e0*/  HMMA.16816.F32.BF16 R28, R68, R66, R28 ;  /* 0x00000042441c723c */ /* 0x000fe6000004181c */
[----:B------:R-:W-:Y:S03]  /*25f0*/  LDSM.16.M88.4 R64, [R205+0xe000] ;  /* 0x00e00000cd40783b */ /* 0x000fe60000000200 */
[C---:B------:R-:W-:Y:S01]  /*2600*/  HMMA.16816.F32.BF16 R60, R12.reuse, R62, RZ ;  /* 0x0000003e0c3c723c */ /* 0x040fe200000418ff */
[----:B------:R-:W-:Y:S04]  /*2610*/  LDSM.16.M88.4 R92, [R205+0x10000] ;  /* 0x01000000cd5c783b */ /* 0x000fe80000000200 */
[----:B------:R-:W0:Y:S01]  /*2620*/  LDGDEPBAR ;  /* 0x00000000000079af */ /* 0x000e220000000000 */
[C---:B------:R-:W-:Y:S06]  /*2630*/  HMMA.16816.F32.BF16 R52, R12.reuse, R54, RZ ;  /* 0x000000360c34723c */ /* 0x040fec00000418ff */
[C---:B------:R-:W-:Y:S06]  /*2640*/  HMMA.16816.F32.BF16 R80, R12.reuse, R36, RZ ;  /* 0x000000240c50723c */ /* 0x040fec00000418ff */
[----:B------:R-:W-:Y:S01]  /*2650*/  HMMA.16816.F32.BF16 R12, R12, R38, RZ ;  /* 0x000000260c0c723c */ /* 0x000fe200000418ff */
[----:B------:R-:W-:Y:S05]  /*2660*/  LDSM.16.M88.4 R36, [R192+0x800] ;  /* 0x00080000c024783b */ /* 0x000fea0000000200 */
[C---:B------:R-:W-:Y:S06]  /*2670*/  HMMA.16816.F32.BF16 R16, R76.reuse, R88, R16 ;  /* 0x000000584c10723c */ /* 0x040fec0000041810 */
[----:B------:R-:W-:Y:S01]  /*2680*/  HMMA.16816.F32.BF16 R28, R76, R90, R28 ;  /* 0x0000005a4c1c723c */ /* 0x000fe2000004181c */
[----:B------:R-:W-:Y:S05]  /*2690*/  LDSM.16.M88.4 R88, [R204+0x4000] ;  /* 0x00400000cc58783b */ /* 0x000fea0000000200 */
[C---:B------:R-:W-:Y:S06]  /*26a0*/  HMMA.16816.F32.BF16 R40, R68.reuse, R24, R40 ;  /* 0x000000184428723c */ /* 0x040fec0000041828 */
[C---:B------:R-:W-:Y:S01]  /*26b0*/  HMMA.16816.F32.BF16 R60, R68.reuse, R26, R60 ;  /* 0x0000001a443c723c */ /* 0x040fe2000004183c */
[----:B------:R-:W-:Y:S05]  /*26c0*/  LDSM.16.M88.4 R24, [R192+0x1000] ;  /* 0x00100000c018783b */ /* 0x000fea0000000200 */
[C---:B-1----:R-:W-:Y:S06]  /*26d0*/  HMMA.16816.F32.BF16 R56, R68.reuse, R32, R56 ;  /* 0x000000204438723c */ /* 0x042fec0000041838 */
[C---:B------:R-:W-:Y:S01]  /*26e0*/  HMMA.16816.F32.BF16 R52, R68.reuse, R34, R52 ;  /* 0x000000224434723c */ /* 0x040fe20000041834 */
[----:B------:R-:W1:Y:S05]  /*26f0*/  LDSM.16.M88.4 R32, [R206+0x4000] ;  /* 0x00400000ce20783b */ /* 0x000e6a0000000200 */
[C---:B------:R-:W-:Y:S06]  /*2700*/  HMMA.16816.F32.BF16 R80, R68.reuse, R48, R80 ;  /* 0x000000304450723c */ /* 0x040fec0000041850 */
[----:B------:R-:W-:Y:S01]  /*2710*/  HMMA.16816.F32.BF16 R68, R68, R50, R12 ;  /* 0x000000324444723c */ /* 0x000fe2000004180c */
[----:B------:R-:W1:Y:S04]  /*2720*/  LDSM.16.M88.4 R48, [R192+0x1800] ;  /* 0x00180000c030783b */ /* 0x000e680000000200 */
[----:B------:R-:W-:Y:S01]  /*2730*/  LDSM.16.M88.4 R12, [R205+0xe800] ;  /* 0x00e80000cd0c783b */ /* 0x000fe20000000200 */
[C---:B---3--:R-:W-:Y:S06]  /*2740*/  HMMA.16816.F32.BF16 R16, R20.reuse, R84, R16 ;  /* 0x000000541410723c */ /* 0x048fec0000041810 */
[----:B------:R-:W-:Y:S01]  /*2750*/  HMMA.16816.F32.BF16 R28, R20, R86, R28 ;  /* 0x00000056141c723c */ /* 0x000fe2000004181c */
[----:B------:R-:W-:Y:S05]  /*2760*/  LDSM.16.M88.4 R84, [R203+0x3800] ;  /* 0x00380000cb54783b */ /* 0x000fea0000000200 */
[C---:B--2---:R-:W-:Y:S06]  /*2770*/  HMMA.16816.F32.BF16 R40, R76.reuse, R8, R40 ;  /* 0x000000084c28723c */ /* 0x044fec0000041828 */
[C---:B------:R-:W-:Y:S01]  /*2780*/  HMMA.16816.F32.BF16 R60, R76.reuse, R10, R60 ;  /* 0x0000000a4c3c723c */ /* 0x040fe2000004183c */
[----:B------:R-:W-:Y:S05]  /*2790*/  LDSM.16.M88.4 R8, [R205+0xf000] ;  /* 0x00f00000cd08783b */ /* 0x000fea0000000200 */
[C---:B-----5:R-:W-:Y:S06]  /*27a0*/  HMMA.16816.F32.BF16 R56, R76.reuse, R44, R56 ;  /* 0x0000002c4c38723c */ /* 0x060fec0000041838 */
[C---:B------:R-:W-:Y:S01]  /*27b0*/  HMMA.16816.F32.BF16 R52, R76.reuse, R46, R52 ;  /* 0x0000002e4c34723c */ /* 0x040fe20000041834 */
[----:B------:R-:W2:Y:S05]  /*27c0*/  LDSM.16.M88.4 R44, [R203+0x2000] ;  /* 0x00200000cb2c783b */ /* 0x000eaa0000000200 */
[C---:B----4-:R-:W-:Y:S06]  /*27d0*/  HMMA.16816.F32.BF16 R80, R76.reuse, R72, R80 ;  /* 0x000000484c50723c */ /* 0x050fec0000041850 */
[----:B------:R-:W-:Y:S01]  /*27e0*/  HMMA.16816.F32.BF16 R76, R76, R74, R68 ;  /* 0x0000004a4c4c723c */ /* 0x000fe20000041844 */
[----:B------:R-:W-:Y:S04]  /*27f0*/  LDSM.16.M88.4 R72, [R202+0x4000] ;  /* 0x00400000ca48783b */ /* 0x000fe80000000200 */
[----:B------:R-:W-:Y:S01]  /*2800*/  LDSM.16.M88.4 R68, [R199+0xf000] ;  /* 0x00f00000c744783b */ /* 0x000fe20000000200 */
[C---:B-1----:R-:W-:Y:S06]  /*2810*/  HMMA.16816.F32.BF16 R16, R32.reuse, R64, R16 ;  /* 0x000000402010723c */ /* 0x042fec0000041810 */
[----:B------:R-:W-:Y:S01]  /*2820*/  HMMA.16816.F32.BF16 R28, R32, R66, R28 ;  /* 0x00000042201c723c */ /* 0x000fe2000004181c */
[----:B------:R-:W-:Y:S05]  /*2830*/  LDSM.16.M88.4 R64, [R199+0xf800] ;  /* 0x00f80000c740783b */ /* 0x000fea0000000200 */
[C---:B------:R-:W-:Y:S06]  /*2840*/  HMMA.16816.F32.BF16 R40, R20.reuse, R36, R40 ;  /* 0x000000241428723c */ /* 0x040fec0000041828 */
[C---:B------:R-:W-:Y:S01]  /*2850*/  HMMA.16816.F32.BF16 R60, R20.reuse, R38, R60 ;  /* 0x00000026143c723c */ /* 0x040fe2000004183c */
[----:B------:R-:W-:Y:S05]  /*2860*/  LDSM.16.M88.4 R36, [R205+0xf800] ;  /* 0x00f80000cd24783b */ /* 0x000fea0000000200 */
[C---:B------:R-:W-:Y:S06]  /*2870*/  HMMA.16816.F32.BF16 R56, R20.reuse, R24, R56 ;  /* 0x000000181438723c */ /* 0x040fec0000041838 */
[C---:B------:R-:W-:Y:S01]  /*2880*/  HMMA.16816.F32.BF16 R52, R20.reuse, R26, R52 ;  /* 0x0000001a1434723c */ /* 0x040fe20000041834 */
[----:B------:R-:W1:Y:S05]  /*2890*/  LDSM.16.M88.4 R24, [R199+0xe000] ;  /* 0x00e00000c718783b */ /* 0x000e6a0000000200 */
[C---:B------:R-:W-:Y:S06]  /*28a0*/  HMMA.16816.F32.BF16 R80, R20.reuse, R48, R80 ;  /* 0x000000301450723c */ /* 0x040fec0000041850 */
[----:B------:R-:W-:Y:S01]  /*28b0*/  HMMA.16816.F32.BF16 R76, R20, R50, R76 ;  /* 0x00000032144c723c */ /* 0x000fe2000004184c */
[----:B------:R-:W3:Y:S04]  /*28c0*/  LDSM.16.M88.4 R20, [R203+0x2800] ;  /* 0x00280000cb14783b */ /* 0x000ee80000000200 */
[----:B------:R-:W-:Y:S01]  /*28d0*/  LDSM.16.M88.4 R48, [R201+0x4000] ;  /* 0x00400000c930783b */ /* 0x000fe20000000200 */
[C---:B--2---:R-:W-:Y:S06]  /*28e0*/  HMMA.16816.F32.BF16 R16, R88.reuse, R44, R16 ;  /* 0x0000002c5810723c */ /* 0x044fec0000041810 */
[----:B------:R-:W-:Y:S01]  /*28f0*/  HMMA.16816.F32.BF16 R28, R88, R46, R28 ;  /* 0x0000002e581c723c */ /* 0x000fe2000004181c */
[----:B------:R-:W-:Y:S05]  /*2900*/  LDSM.16.M88.4 R44, [R192+0x2800] ;  /* 0x00280000c02c783b */ /* 0x000fea0000000200 */
[C---:B------:R-:W-:Y:S06]  /*2910*/  HMMA.16816.F32.BF16 R40, R32.reuse, R12, R40 ;  /* 0x0000000c2028723c */ /* 0x040fec0000041828 */
[C---:B------:R-:W-:Y:S01]  /*2920*/  HMMA.16816.F32.BF16 R60, R32.reuse, R14, R60 ;  /* 0x0000000e203c723c */ /* 0x040fe2000004183c */
[----:B------:R-:W2:Y:S05]  /*2930*/  LDSM.16.M88.4 R12, [R192+0x2000] ;  /* 0x00200000c00c783b */ /* 0x000eaa0000000200 */
[C---:B------:R-:W-:Y:S06]  /*2940*/  HMMA.16816.F32.BF16 R56, R32.reuse, R8, R56 ;  /* 0x000000082038723c */ /* 0x040fec0000041838 */
[----:B------:R-:W-:Y:S01]  /*2950*/  HMMA.16816.F32.BF16 R52, R32, R10, R52 ;  /* 0x0000000a2034723c */ /* 0x000fe20000041834 */
[----:B------:R-:W4:Y:S05]  /*2960*/  LDSM.16.M88.4 R8, [R203+0x3000] ;  /* 0x00300000cb08783b */ /* 0x000f2a0000000200 */
[C---:B-1----:R-:W-:Y:S06]  /*2970*/  HMMA.16816.F32.BF16 R16, R72.reuse, R24, R16 ;  /* 0x000000184810723c */ /* 0x042fec0000041810 */
[----:B------:R-:W-:Y:S01]  /*2980*/  HMMA.16816.F32.BF16 R28, R72, R26, R28 ;  /* 0x0000001a481c723c */ /* 0x000fe2000004181c */
[----:B------:R-:W-:Y:S05]  /*2990*/  LDSM.16.M88.4 R24, [R204+0x8000] ;  /* 0x00800000cc18783b */ /* 0x000fea0000000200 */
[C---:B------:R-:W-:Y:S06]  /*29a0*/  HMMA.16816.F32.BF16 R80, R32.reuse, R36, R80 ;  /* 0x000000242050723c */ /* 0x040fec0000041850 */
[----:B------:R-:W-:Y:S01]  /*29b0*/  HMMA.16816.F32.BF16 R76, R32, R38, R76 ;  /* 0x00000026204c723c */ /* 0x000fe2000004184c */
[----:B------:R-:W1:Y:S04]  /*29c0*/  LDSM.16.M88.4 R36, [R206+0x8000] ;  /* 0x00800000ce24783b */ /* 0x000e680000000200 */
[----:B------:R-:W-:Y:S01]  /*29d0*/  LDSM.16.M88.4 R32, [R205+0x10800] ;  /* 0x01080000cd20783b */ /* 0x000fe20000000200 */
[----:B---3--:R-:W-:Y:S06]  /*29e0*/  HMMA.16816.F32.BF16 R40, R88, R20, R40 ;  /* 0x000000145828723c */ /* 0x008fec0000041828 */
[C---:B--2---:R-:W-:Y:S06]  /*29f0*/  HMMA.16816.F32.BF16 R16, R48.reuse, R12, R16 ;  /* 0x0000000c3010723c */ /* 0x044fec0000041810 */
[----:B------:R-:W-:Y:S01]  /*2a00*/  HMMA.16816.F32.BF16 R28, R48, R14, R28 ;  /* 0x0000000e301c723c */ /* 0x000fe2000004181c */
[----:B------:R-:W-:Y:S05]  /*2a10*/  LDSM.16.M88.4 R12, [R202+0x8000] ;  /* 0x00800000ca0c783b */ /* 0x000fea0000000200 */
[C---:B------:R-:W-:Y:S01]  /*2a20*/  HMMA.16816.F32.BF16 R60, R88.reuse, R22, R60 ;  /* 0x00000016583c723c */ /* 0x040fe2000004183c */
[----:B------:R-:W2:Y:S05]  /*2a30*/  LDSM.16.M88.4 R20, [R203+0x4000] ;  /* 0x00400000cb14783b */ /* 0x000eaa0000000200 */
[----:B----4-:R-:W-:Y:S06]  /*2a40*/  HMMA.16816.F32.BF16 R56, R88, R8, R56 ;  /* 0x000000085838723c */ /* 0x010fec0000041838 */
[----:B------:R-:W-:Y:S06]  /*2a50*/  HMMA.16816.F32.BF16 R40, R72, R96, R40 ;  /* 0x000000604828723c */ /* 0x000fec0000041828 */
[----:B------:R-:W-:Y:S01]  /*2a60*/  HMMA.16816.F32.BF16 R52, R88, R10, R52 ;  /* 0x0000000a5834723c */ /* 0x000fe20000041834 */
[----:B------:R-:W-:Y:S05]  /*2a70*/  LDSM.16.M88.4 R8, [R199+0x10000] ;  /* 0x01000000c708783b */ /* 0x000fea0000000200 */
[----:B-1----:R-:W-:Y:S06]  /*2a80*/  HMMA.16816.F32.BF16 R16, R36, R92, R16 ;  /* 0x0000005c2410723c */ /* 0x002fec0000041810 */
[C---:B------:R-:W-:Y:S06]  /*2a90*/  HMMA.16816.F32.BF16 R80, R88.reuse, R84, R80 ;  /* 0x000000545850723c */ /* 0x040fec0000041850 */
[----:B------:R-:W-:Y:S01]  /*2aa0*/  HMMA.16816.F32.BF16 R76, R88, R86, R76 ;  /* 0x00000056584c723c */ /* 0x000fe2000004184c */
[----:B------:R-:W1:Y:S04]  /*2ab0*/  LDSM.16.M88.4 R84, [R192+0x3000] ;  /* 0x00300000c054783b */ /* 0x000e680000000200 */
[----:B------:R-:W3:Y:S01]  /*2ac0*/  LDSM.16.M88.4 R88, [R203+0x4800] ;  /* 0x00480000cb58783b */ /* 0x000ee20000000200 */
[----:B------:R-:W-:Y:S03]  /*2ad0*/  HMMA.16816.F32.BF16 R28, R36, R94, R28 ;  /* 0x0000005e241c723c */ /* 0x000fe6000004181c */
[----:B------:R-:W-:Y:S03]  /*2ae0*/  LDSM.16.M88.4 R92, [R201+0x8000] ;  /* 0x00800000c95c783b */ /* 0x000fe60000000200 */
[----:B------:R-:W-:Y:S06]  /*2af0*/  HMMA.16816.F32.BF16 R60, R72, R98, R60 ;  /* 0x00000062483c723c */ /* 0x000fec000004183c */
[----:B------:R-:W-:Y:S06]  /*2b00*/  HMMA.16816.F32.BF16 R40, R48, R44, R40 ;  /* 0x0000002c3028723c */ /* 0x000fec0000041828 */
[C---:B------:R-:W-:Y:S01]  /*2b10*/  HMMA.16816.F32.BF16 R96, R72.reuse, R68, R56 ;  /* 0x000000444860723c */ /* 0x040fe20000041838 */
[----:B------:R-:W-:Y:S05]  /*2b20*/  LDSM.16.M88.4 R56, [R192+0x4000] ;  /* 0x00400000c038783b */ /* 0x000fea0000000200 */
[----:B------:R-:W-:Y:S06]  /*2b30*/  HMMA.16816.F32.BF16 R52, R72, R70, R52 ;  /* 0x000000464834723c */ /* 0x000fec0000041834 */
[C---:B--2---:R-:W-:Y:S06]  /*2b40*/  HMMA.16816.F32.BF16 R16, R24.reuse, R20, R16 ;  /* 0x000000141810723c */ /* 0x044fec0000041810 */
[----:B------:R-:W-:Y:S01]  /*2b50*/  HMMA.16816.F32.BF16 R28, R24, R22, R28 ;  /* 0x00000016181c723c */ /* 0x000fe2000004181c */
[----:B------:R-:W2:Y:S05]  /*2b60*/  LDSM.16.M88.4 R20, [R205+0x11000] ;  /* 0x01100000cd14783b */ /* 0x000eaa0000000200 */
[----:B------:R-:W-:Y:S01]  /*2b70*/  HMMA.16816.F32.BF16 R60, R48, R46, R60 ;  /* 0x0000002e303c723c */ /* 0x000fe2000004183c */
[----:B------:R-:W-:Y:S05]  /*2b80*/  LDSM.16.M88.4 R44, [R199+0x10800] ;  /* 0x01080000c72c783b */ /* 0x000fea0000000200 */
[----:B------:R-:W-:Y:S06]  /*2b90*/  HMMA.16816.F32.BF16 R40, R36, R32, R40 ;  /* 0x000000202428723c */ /* 0x000fec0000041828 */
[----:B-1----:R-:W-:Y:S06]  /*2ba0*/  HMMA.16816.F32.BF16 R96, R48, R84, R96 ;  /* 0x000000543060723c */ /* 0x002fec0000041860 */
[C---:B------:R-:W-:Y:S06]  /*2bb0*/  HMMA.16816.F32.BF16 R80, R72.reuse, R64, R80 ;  /* 0x000000404850723c */ /* 0x040fec0000041850 */
[----:B------:R-:W-:Y:S01]  /*2bc0*/  HMMA.16816.F32.BF16 R76, R72, R66, R76 ;  /* 0x00000042484c723c */ /* 0x000fe2000004184c */
[----:B------:R-:W1:Y:S05]  /*2bd0*/  LDSM.16.M88.4 R64, [R192+0x3800] ;  /* 0x00380000c040783b */ /* 0x000e6a0000000200 */
[----:B------:R-:W-:Y:S06]  /*2be0*/  HMMA.16816.F32.BF16 R52, R48, R86, R52 ;  /* 0x000000563034723c */ /* 0x000fec0000041834 */
[C---:B------:R-:W-:Y:S06]  /*2bf0*/  HMMA.16816.F32.BF16 R16, R12.reuse, R8, R16 ;  /* 0x000000080c10723c */ /* 0x040fec0000041810 */
[----:B------:R-:W-:Y:S01]  /*2c00*/  HMMA.16816.F32.BF16 R28, R12, R10, R28 ;  /* 0x0000000a0c1c723c */ /* 0x000fe2000004181c */
[----:B------:R-:W4:Y:S05]  /*2c10*/  LDSM.16.M88.4 R8, [R203+0x5000] ;  /* 0x00500000cb08783b */ /* 0x000f2a0000000200 */
[----:B------:R-:W-:Y:S01]  /*2c20*/  HMMA.16816.F32.BF16 R60, R36, R34, R60 ;  /* 0x00000022243c723c */ /* 0x000fe2000004183c */
[----:B------:R-:W-:Y:S05]  /*2c30*/  LDSM.16.M88.4 R32, [R192+0x4800] ;  /* 0x00480000c020783b */ /* 0x000fea0000000200 */
[----:B---3--:R-:W-:Y:S06]  /*2c40*/  HMMA.16816.F32.BF16 R40, R24, R88, R40 ;  /* 0x000000581828723c */ /* 0x008fec0000041828 */
[C---:B--2---:R-:W-:Y:S06]  /*2c50*/  HMMA.16816.F32.BF16 R96, R36.reuse, R20, R96 ;  /* 0x000000142460723c */ /* 0x044fec0000041860 */
[----:B------:R-:W-:Y:S01]  /*2c60*/  HMMA.16816.F32.BF16 R52, R36, R22, R52 ;  /* 0x000000162434723c */ /* 0x000fe20000041834 */
[----:B------:R-:W2:Y:S05]  /*2c70*/  LDSM.16.M88.4 R20, [R205+0x11800] ;  /* 0x01180000cd14783b */ /* 0x000eaa0000000200 */
[C---:B------:R-:W-:Y:S06]  /*2c80*/  HMMA.16816.F32.BF16 R16, R92.reuse, R56, R16 ;  /* 0x000000385c10723c */ /* 0x040fec0000041810 */
[----:B------:R-:W-:Y:S01]  /*2c90*/  HMMA.16816.F32.BF16 R28, R92, R58, R28 ;  /* 0x0000003a5c1c723c */ /* 0x000fe2000004181c */
[----:B------:R-:W3:Y:S05]  /*2ca0*/  LDSM.16.M88.4 R56, [R199+0x11000] ;  /* 0x01100000c738783b */ /* 0x000eea0000000200 */
[C---:B-1----:R-:W-:Y:S06]  /*2cb0*/  HMMA.16816.F32.BF16 R80, R48.reuse, R64, R80 ;  /* 0x000000403050723c */ /* 0x042fec0000041850 */
[----:B------:R-:W-:Y:S06]  /*2cc0*/  HMMA.16816.F32.BF16 R76, R48, R66, R76 ;  /* 0x00000042304c723c */ /* 0x000fec000004184c */
[----:B------:R-:W-:Y:S01]  /*2cd0*/  HMMA.16816.F32.BF16 R60, R24, R90, R60 ;  /* 0x0000005a183c723c */ /* 0x000fe2000004183c */
[----:B------:R-:W-:Y:S01]  /*2ce0*/  FMUL.FTZ R17, R17, UR5 ;  /* 0x0000000511117c20 */ /* 0x000fe20008410000 */
[----:B------:R-:W-:-:S04]  /*2cf0*/  FMUL.FTZ R2, R16, UR5 ;  /* 0x0000000510027c20 */ /* 0x000fc80008410000 */
[----:B------:R-:W-:Y:S01]  /*2d00*/  HMMA.16816.F32.BF16 R40, R12, R44, R40 ;  /* 0x0000002c0c28723c */ /* 0x000fe20000041828 */
[----:B------:R-:W-:Y:S01]  /*2d10*/  FMUL.FTZ R28, R28, UR5 ;  /* 0x000000051c1c7c20 */ /* 0x000fe20008410000 */
[----:B------:R-:W-:Y:S01]  /*2d20*/  FMUL.FTZ R29, R29, UR5 ;  /* 0x000000051d1d7c20 */ /* 0x000fe20008410000 */
[----:B------:R-:W-:Y:S01]  /*2d30*/  FMUL.FTZ R30, R30, UR5 ;  /* 0x000000051e1e7c20 */ /* 0x000fe20008410000 */
[----:B------:R1:W-:Y:S02]  /*2d40*/  MUFU.TANH R44, R17 ;  /* 0x00000011002c7308 */ /* 0x0003e40000002400 */
[----:B----4-:R-:W-:Y:S01]  /*2d50*/  HMMA.16816.F32.BF16 R96, R24, R8, R96 ;  /* 0x000000081860723c */ /* 0x010fe20000041860 */
[----:B------:R-:W-:-:S05]  /*2d60*/  FMUL.FTZ R45, R18, UR5 ;  /* 0x00000005122d7c20 */ /* 0x000fca0008410000 */
[----:B------:R-:W-:Y:S01]  /*2d70*/  HMMA.16816.F32.BF16 R52, R24, R10, R52 ;  /* 0x0000000a1834723c */ /* 0x000fe20000041834 */
[----:B------:R-:W4:Y:S01]  /*2d80*/  LDSM.16.M88.4 R8, [R203+0x5800] ;  /* 0x00580000cb08783b */ /* 0x000f220000000200 */
[----:B------:R-:W5:Y:S04]  /*2d90*/  MUFU.TANH R2, R2 ;  /* 0x0000000200027308 */ /* 0x000f680000002400 */
[C---:B--2---:R-:W-:Y:S04]  /*2da0*/  HMMA.16816.F32.BF16 R80, R36.reuse, R20, R80 ;  /* 0x000000142450723c */ /* 0x044fe80000041850 */
[----:B------:R-:W-:Y:S02]  /*2db0*/  MUFU.TANH R45, R45 ;  /* 0x0000002d002d7308 */ /* 0x000fe40000002400 */
[----:B------:R-:W-:Y:S01]  /*2dc0*/  HMMA.16816.F32.BF16 R76, R36, R22, R76 ;  /* 0x00000016244c723c */ /* 0x000fe2000004184c */
[----:B------:R-:W-:Y:S05]  /*2dd0*/  LDSM.16.M88.4 R20, [R192+0x5800] ;  /* 0x00580000c014783b */ /* 0x000fea0000000200 */
[----:B------:R-:W-:Y:S01]  /*2de0*/  HMMA.16816.F32.BF16 R60, R12, R46, R60 ;  /* 0x0000002e0c3c723c */ /* 0x000fe2000004183c */
[----:B------:R-:W-:Y:S05]  /*2df0*/  MUFU.TANH R47, R30 ;  /* 0x0000001e002f7308 */ /* 0x000fea0000002400 */
[----:B------:R-:W-:Y:S01]  /*2e00*/  HMMA.16816.F32.BF16 R40, R92, R32, R40 ;  /* 0x000000205c28723c */ /* 0x000fe20000041828 */
[----:B------:R-:W-:-:S02]  /*2e10*/  FMUL.FTZ R46, R19, UR5 ;  /* 0x00000005132e7c20 */ /* 0x000fc40008410000 */
[----:B------:R-:W-:Y:S01]  /*2e20*/  MUFU.TANH R32, R28 ;  /* 0x0000001c00207308 */ /* 0x000fe20000002400 */
[----:B-1----:R-:W1:Y:S02]  /*2e30*/  LDSM.16.M88.4 R16, [R192+0x5000] ;  /* 0x00500000c010783b */ /* 0x002e640000000200 */
[C---:B---3--:R-:W-:Y:S05]  /*2e40*/  HMMA.16816.F32.BF16 R96, R12.reuse, R56, R96 ;  /* 0x000000380c60723c */ /* 0x048fea0000041860 */
[----:B------:R2:W-:Y:S01]  /*2e50*/  MUFU.TANH R33, R29 ;  /* 0x0000001d00217308 */ /* 0x0005e20000002400 */
[----:B------:R-:W-:Y:S01]  /*2e60*/  HMMA.16816.F32.BF16 R52, R12, R58, R52 ;  /* 0x0000003a0c34723c */ /* 0x000fe20000041834 */
[----:B------:R-:W-:-:S05]  /*2e70*/  FMUL.FTZ R56, R31, UR5 ;  /* 0x000000051f387c20 */ /* 0x000fca0008410000 */
[C---:B----4-:R-:W-:Y:S01]  /*2e80*/  HMMA.16816.F32.BF16 R80, R24.reuse, R8, R80 ;  /* 0x000000081850723c */ /* 0x050fe20000041850 */
[----:B------:R-:W3:Y:S05]  /*2e90*/  MUFU.TANH R46, R46 ;  /* 0x0000002e002e7308 */ /* 0x000eea0000002400 */
[----:B------:R-:W-:Y:S03]  /*2ea0*/  HMMA.16816.F32.BF16 R76, R24, R10, R76 ;  /* 0x0000000a184c723c */ /* 0x000fe6000004184c */
[----:B------:R-:W4:Y:S01]  /*2eb0*/  MUFU.TANH R56, R56 ;  /* 0x0000003800387308 */ /* 0x000f220000002400 */
[----:B--2---:R-:W2:Y:S01]  /*2ec0*/  LDSM.16.M88.4 R28, [R199+0x11800] ;  /* 0x01180000c71c783b */ /* 0x004ea20000000200 */
[----:B------:R-:W-:-:S04]  /*2ed0*/  DEPBAR.LE SB0, 0x0 ;  /* 0x000080000000791a */ /* 0x000fc80000000000 */
[----:B------:R-:W-:Y:S01]  /*2ee0*/  HMMA.16816.F32.BF16 R60, R92, R34, R60 ;  /* 0x000000225c3c723c */ /* 0x000fe2000004183c */
[----:B------:R-:W-:-:S06]  /*2ef0*/  LOP3.LUT R11, R6, 0x6, RZ, 0xc0, !PT ;  /* 0x00000006060b7812 */ /* 0x000fcc00078ec0ff */
[----:B------:R-:W-:Y:S01]  /*2f00*/  FMUL.FTZ R34, R40, UR5 ;  /* 0x0000000528227c20 */ /* 0x000fe20008410000 */
[----:B------:R-:W-:Y:S01]  /*2f10*/  FMUL.FTZ R40, R42, UR5 ;  /* 0x000000052a287c20 */ /* 0x000fe20008410000 */
[----:B------:R-:W-:Y:S01]  /*2f20*/  FMUL.FTZ R35, R41, UR5 ;  /* 0x0000000529237c20 */ /* 0x000fe20008410000 */
[----:B------:R-:W-:Y:S01]  /*2f30*/  FMUL.FTZ R41, R43, UR5 ;  /* 0x000000052b297c20 */ /* 0x000fe20008410000 */
[C---:B-1----:R-:W-:Y:S02]  /*2f40*/  HMMA.16816.F32.BF16 R96, R92.reuse, R16, R96 ;  /* 0x000000105c60723c */ /* 0x042fe40000041860 */
[----:B------:R-:W-:Y:S04]  /*2f50*/  MUFU.TANH R34, R34 ;  /* 0x0000002200227308 */ /* 0x000fe80000002400 */
[----:B------:R-:W-:Y:S04]  /*2f60*/  HMMA.16816.F32.BF16 R52, R92, R18, R52 ;  /* 0x000000125c34723c */ /* 0x000fe80000041834 */
[----:B------:R-:W1:Y:S03]  /*2f70*/  MUFU.TANH R40, R40 ;  /* 0x0000002800287308 */ /* 0x000e660000002400 */
[----:B------:R-:W-:Y:S01]  /*2f80*/  LEA R18, R4, R11, 0x6 ;  /* 0x0000000b04127211 */ /* 0x000fe200078e30ff */
[----:B------:R-:W-:Y:S01]  /*2f90*/  FMUL.FTZ R16, R60, UR5 ;  /* 0x000000053c107c20 */ /* 0x000fe20008410000 */
[----:B------:R-:W-:Y:S01]  /*2fa0*/  FMUL.FTZ R36, R62, UR5 ;  /* 0x000000053e247c20 */ /* 0x000fe20008410000 */
[----:B------:R-:W-:Y:S01]  /*2fb0*/  FMUL.FTZ R9, R61, UR5 ;  /* 0x000000053d097c20 */ /* 0x000fe20008410000 */
[CC--:B------:R-:W-:Y:S01]  /*2fc0*/  ISETP.GE.AND P1, PT, R18.reuse, R103.reuse, PT ;  /* 0x000000671200720c */ /* 0x0c0fe20003f26270 */
[C---:B------:R-:W-:Y:S01]  /*2fd0*/  VIADD R6, R18.reuse, 0x1 ;  /* 0x0000000112067836 */ /* 0x040fe20000000000 */
[----:B------:R-:W-:Y:S01]  /*2fe0*/  MUFU.TANH R35, R35 ;  /* 0x0000002300237308 */ /* 0x000fe20000002400 */
[----:B------:R-:W-:Y:S01]  /*2ff0*/  VIADD R4, R18, 0x8 ;  /* 0x0000000812047836 */ /* 0x000fe20000000000 */
[----:B-----5:R-:W-:Y:S01]  /*3000*/  FSEL R27, R2, -INF , !P1 ;  /* 0xff800000021b7808 */ /* 0x020fe20004800000 */
[----:B------:R-:W-:Y:S01]  /*3010*/  FMUL.FTZ R17, R63, UR5 ;  /* 0x000000053f117c20 */ /* 0x000fe20008410000 */
[-C--:B------:R-:W-:Y:S01]  /*3020*/  ISETP.GE.AND P5, PT, R6, R103.reuse, PT ;  /* 0x000000670600720c */ /* 0x080fe20003fa6270 */
[C---:B--2---:R-:W-:Y:S01]  /*3030*/  HMMA.16816.F32.BF16 R80, R12.reuse, R28, R80 ;  /* 0x0000001c0c50723c */ /* 0x044fe20000041850 */
[----:B------:R-:W-:Y:S01]  /*3040*/  IADD3 R2, R18, 0x20, RZ ;  /* 0x0000002012027810 */ /* 0x000fe20007ffe0ff */
[----:B------:R-:W-:Y:S01]  /*3050*/  FMUL.FTZ R96, R96, UR5 ;  /* 0x0000000560607c20 */ /* 0x000fe20008410000 */
[----:B------:R-:W-:Y:S01]  /*3060*/  FMUL.FTZ R98, R98, UR5 ;  /* 0x0000000562627c20 */ /* 0x000fe20008410000 */
[----:B---3--:R-:W-:Y:S01]  /*3070*/  FSEL R46, R46, -INF , !P5 ;  /* 0xff8000002e2e7808 */ /* 0x008fe20006800000 */
[----:B------:R-:W-:Y:S01]  /*3080*/  VIADD R6, R18, 0x9 ;  /* 0x0000000912067836 */ /* 0x000fe20000000000 */
[----:B------:R-:W-:Y:S01]  /*3090*/  HMMA.16816.F32.BF16 R76, R12, R30, R76 ;  /* 0x0000001e0c4c723c */ /* 0x000fe2000004184c */
[----:B------:R-:W-:Y:S01]  /*30a0*/  FSEL R29, R44, -INF , !P5 ;  /* 0xff8000002c1d7808 */ /* 0x000fe20006800000 */
[----:B------:R-:W-:Y:S01]  /*30b0*/  MUFU.TANH R169, R96 ;  /* 0x0000006000a97308 */ /* 0x000fe20000002400 */
[-C--:B------:R-:W-:Y:S01]  /*30c0*/  ISETP.GE.AND P5, PT, R2, R103.reuse, PT ;  /* 0x000000670200720c */ /* 0x080fe20003fa6270 */
[----:B------:R-:W-:Y:S01]  /*30d0*/  VIADD R2, R18, 0x21 ;  /* 0x0000002112027836 */ /* 0x000fe20000000000 */
[-C--:B------:R-:W-:Y:S01]  /*30e0*/  ISETP.GE.AND P0, PT, R4, R103.reuse, PT ;  /* 0x000000670400720c */ /* 0x080fe20003f06270 */
[----:B------:R-:W-:Y:S01]  /*30f0*/  FMUL.FTZ R97, R97, UR5 ;  /* 0x0000000561617c20 */ /* 0x000fe20008410000 */
[-C--:B------:R-:W-:Y:S01]  /*3100*/  ISETP.GE.AND P6, PT, R6, R103.reuse, PT ;  /* 0x000000670600720c */ /* 0x080fe20003fc6270 */
[----:B------:R-:W-:Y:S01]  /*3110*/  FMUL.FTZ R99, R99, UR5 ;  /* 0x0000000563637c20 */ /* 0x000fe20008410000 */
[----:B------:R-:W-:Y:S01]  /*3120*/  FSEL R10, R47, -INF , !P0 ;  /* 0xff8000002f0a7808 */ /* 0x000fe20004000000 */
[----:B------:R-:W2:Y:S01]  /*3130*/  MUFU.TANH R160, R98 ;  /* 0x0000006200a07308 */ /* 0x000ea20000002400 */
[----:B------:R-:W-:Y:S01]  /*3140*/  FSEL R31, R32, -INF , !P0 ;  /* 0xff800000201f7808 */ /* 0x000fe20004000000 */
[----:B------:R-:W-:Y:S01]  /*3150*/  VIADD R6, R18, 0x11 ;  /* 0x0000001112067836 */ /* 0x000fe20000000000 */
[-C--:B------:R-:W-:Y:S01]  /*3160*/  ISETP.GE.AND P0, PT, R2, R103.reuse, PT ;  /* 0x000000670200720c */ /* 0x080fe20003f06270 */
[C---:B------:R-:W-:Y:S01]  /*3170*/  VIADD R2, R18.reuse, 0x28 ;  /* 0x0000002812027836 */ /* 0x040fe20000000000 */
[----:B------:R-:W-:Y:S01]  /*3180*/  IADD3 R4, R18, 0x10, RZ ;  /* 0x0000001012047810 */ /* 0x000fe20007ffe0ff */
[----:B------:R-:W-:Y:S01]  /*3190*/  FMUL.FTZ R52, R52, UR5 ;  /* 0x0000000534347c20 */ /* 0x000fe20008410000 */
[----:B----4-:R-:W-:Y:S01]  /*31a0*/  FSEL R56, R56, -INF , !P6 ;  /* 0xff80000038387808 */ /* 0x010fe20007000000 */
[C---:B------:R-:W-:Y:S01]  /*31b0*/  HMMA.16816.F32.BF16 R80, R92.reuse, R20, R80 ;  /* 0x000000145c50723c */ /* 0x040fe20000041850 */
[----:B------:R-:W3:Y:S01]  /*31c0*/  MUFU.TANH R41, R41 ;  /* 0x0000002900297308 */ /* 0x000ee20000002400 */
[----:B------:R-:W-:Y:S01]  /*31d0*/  FSEL R33, R33, -INF , !P6 ;  /* 0xff80000021217808 */ /* 0x000fe20007000000 */
[----:B------:R-:W-:Y:S01]  /*31e0*/  FMUL.FTZ R53, R53, UR5 ;  /* 0x0000000535357c20 */ /* 0x000fe20008410000 */
[-C--:B------:R-:W-:Y:S01]  /*31f0*/  ISETP.GE.AND P6, PT, R2, R103.reuse, PT ;  /* 0x000000670200720c */ /* 0x080fe20003fc6270 */
[----:B------:R-:W-:Y:S01]  /*3200*/  VIADD R2, R18, 0x29 ;  /* 0x0000002912027836 */ /* 0x000fe20000000000 */
[----:B------:R-:W-:Y:S01]  /*3210*/  HMMA.16816.F32.BF16 R76, R92, R22, R76 ;  /* 0x000000165c4c723c */ /* 0x000fe2000004184c */
[----:B------:R-:W-:Y:S01]  /*3220*/  ISETP.GE.AND P4, PT, R4, R103, PT ;  /* 0x000000670400720c */ /* 0x000fe20003f86270 */
[----:B------:R-:W-:Y:S01]  /*3230*/  FMUL.FTZ R54, R54, UR5 ;  /* 0x0000000536367c20 */ /* 0x000fe20008410000 */
[----:B------:R-:W-:Y:S01]  /*3240*/  MUFU.TANH R16, R16 ;  /* 0x0000001000107308 */ /* 0x000fe20000002400 */
[----:B------:R-:W-:Y:S01]  /*3250*/  FMUL.FTZ R55, R55, UR5 ;  /* 0x0000000537377c20 */ /* 0x000fe20008410000 */
[----:B------:R-:W-:Y:S01]  /*3260*/  VIADD R4, R18, 0x18 ;  /* 0x0000001812047836 */ /* 0x000fe20000000000 */
[----:B-1----:R-:W-:Y:S01]  /*3270*/  FSEL R8, R40, -INF , !P4 ;  /* 0xff80000028087808 */ /* 0x002fe20006000000 */
[----:B------:R-:W-:Y:S01]  /*3280*/  VIADD R14, R18, 0x38 ;  /* 0x00000038120e7836 */ /* 0x000fe20000000000 */
[----:B------:R-:W-:-:S02]  /*3290*/  FSEL R15, R34, -INF , !P4 ;  /* 0xff800000220f7808 */ /* 0x000fc40006000000 */
[-C--:B------:R-:W-:Y:S01]  /*32a0*/  ISETP.GE.AND P3, PT, R6, R103.reuse, PT ;  /* 0x000000670600720c */ /* 0x080fe20003f66270 */
[----:B------:R-:W1:Y:S01]  /*32b0*/  MUFU.TANH R36, R36 ;  /* 0x0000002400247308 */ /* 0x000e620000002400 */
[-C--:B------:R-:W-:Y:S02]  /*32c0*/  ISETP.GE.AND P4, PT, R2, R103.reuse, PT ;  /* 0x000000670200720c */ /* 0x080fe40003f86270 */
[----:B------:R-:W-:Y:S02]  /*32d0*/  IADD3 R2, R18, 0x30, RZ ;  /* 0x0000003012027810 */ /* 0x000fe40007ffe0ff */
[----:B--2---:R-:W-:Y:S02]  /*32e0*/  FSEL R160, R160, -INF , !P5 ;  /* 0xff800000a0a07808 */ /* 0x004fe40006800000 */
[----:B------:R-:W-:Y:S01]  /*32f0*/  FMUL.FTZ R80, R80, UR5 ;  /* 0x0000000550507c20 */ /* 0x000fe20008410000 */
[----:B------:R-:W-:Y:S01]  /*3300*/  MUFU.TANH R9, R9 ;  /* 0x0000000900097308 */ /* 0x000fe20000002400 */
[----:B------:R-:W-:Y:S01]  /*3310*/  FMUL.FTZ R81, R81, UR5 ;  /* 0x0000000551517c20 */ /* 0x000fe20008410000 */
[----:B------:R-:W-:Y:S01]  /*3320*/  FMUL.FTZ R82, R82, UR5 ;  /* 0x0000000552527c20 */ /* 0x000fe20008410000 */
[----:B------:R-:W-:Y:S01]  /*3330*/  FMUL.FTZ R83, R83, UR5 ;  /* 0x0000000553537c20 */ /* 0x000fe20008410000 */
[----:B------:R-:W-:Y:S01]  /*3340*/  FSEL R169, R169, -INF , !P5 ;  /* 0xff800000a9a97808 */ /* 0x000fe20006800000 */
[----:B------:R-:W-:Y:S01]  /*3350*/  FMUL.FTZ R76, R76, UR5 ;  /* 0x000000054c4c7c20 */ /* 0x000fe20008410000 */
[----:B------:R-:W-:Y:S01]  /*3360*/  FMUL.FTZ R78, R78, UR5 ;  /* 0x000000054e4e7c20 */ /* 0x000fe20008410000 */
[----:B------:R-:W-:Y:S01]  /*3370*/  FMUL.FTZ R77, R77, UR5 ;  /* 0x000000054d4d7c20 */ /* 0x000fe20008410000 */
[----:B------:R-:W2:Y:S01]  /*3380*/  MUFU.TANH R17, R17 ;  /* 0x0000001100117308 */ /* 0x000ea20000002400 */
[----:B------:R-:W-:Y:S01]  /*3390*/  FMUL.FTZ R79, R79, UR5 ;  /* 0x000000054f4f7c20 */ /* 0x000fe20008410000 */
[----:B------:R-:W-:Y:S01]  /*33a0*/  ISETP.GE.AND P2, PT, R4, R103, PT ;  /* 0x000000670400720c */ /* 0x000fe20003f46270 */
[----:B------:R-:W-:Y:S01]  /*33b0*/  VIADD R4, R18, 0x19 ;  /* 0x0000001912047836 */ /* 0x000fe20000000000 */
[----:B------:R-:W-:-:S02]  /*33c0*/  ISETP.GE.AND P5, PT, R103, 0x41, PT ;  /* 0x000000416700780c */ /* 0x000fc40003fa6270 */
[----:B---3--:R-:W-:Y:S02]  /*33d0*/  FSEL R6, R41, -INF , !P3 ;  /* 0xff80000029067808 */ /* 0x008fe40005800000 */
[----:B------:R-:W3:Y:S01]  /*33e0*/  MUFU.TANH R161, R97 ;  /* 0x0000006100a17308 */ /* 0x000ee20000002400 */
[----:B------:R-:W-:Y:S02]  /*33f0*/  FSEL R13, R35, -INF , !P3 ;  /* 0xff800000230d7808 */ /* 0x000fe40005800000 */
[-C--:B------:R-:W-:Y:S01]  /*3400*/  ISETP.GE.AND P3, PT, R2, R103.reuse, PT ;  /* 0x000000670200720c */ /* 0x080fe20003f66270 */
[C---:B------:R-:W-:Y:S01]  /*3410*/  VIADD R2, R18.reuse, 0x31 ;  /* 0x0000003112027836 */ /* 0x040fe20000000000 */
[----:B------:R-:W-:Y:S01]  /*3420*/  FSEL R12, R45, -INF , !P1 ;  /* 0xff8000002d0c7808 */ /* 0x000fe20004800000 */
[----:B------:R-:W-:Y:S01]  /*3430*/  VIADD R18, R18, 0x39 ;  /* 0x0000003912127836 */ /* 0x000fe20000000000 */
[----:B------:R-:W-:Y:S01]  /*3440*/  ISETP.GE.AND P1, PT, R4, R103, PT ;  /* 0x000000670400720c */ /* 0x000fe20003f26270 */
[----:B------:R-:W4:Y:S01]  /*3450*/  MUFU.TANH R176, R99 ;  /* 0x0000006300b07308 */ /* 0x000f220000002400 */
[----:B-1----:R-:W-:-:S02]  /*3460*/  FSEL R4, R36, -INF , !P2 ;  /* 0xff80000024047808 */ /* 0x002fc40005000000 */
[----:B------:R-:W-:Y:S02]  /*3470*/  FSEL R11, R16, -INF , !P2 ;  /* 0xff800000100b7808 */ /* 0x000fe40005000000 */
[-C--:B------:R-:W-:Y:S02]  /*3480*/  ISETP.GE.AND P2, PT, R2, R103.reuse, PT ;  /* 0x000000670200720c */ /* 0x080fe40003f46270 */
[----:B--2---:R-:W-:Y:S01]  /*3490*/  FSEL R2, R17, -INF , !P1 ;  /* 0xff80000011027808 */ /* 0x004fe20004800000 */
[----:B------:R-:W1:Y:S01]  /*34a0*/  MUFU.TANH R165, R52 ;  /* 0x0000003400a57308 */ /* 0x000e620000002400 */
[----:B------:R-:W-:Y:S02]  /*34b0*/  FSEL R9, R9, -INF , !P1 ;  /* 0xff80000009097808 */ /* 0x000fe40004800000 */
[----:B---3--:R-:W-:Y:S02]  /*34c0*/  FSEL R161, R161, -INF , !P0 ;  /* 0xff800000a1a17808 */ /* 0x008fe40004000000 */
[----:B------:R-:W-:-:S03]  /*34d0*/  ISETP.GE.AND P1, PT, R14, R103, PT ;  /* 0x000000670e00720c */ /* 0x000fc60003f26270 */
[----:B------:R-:W2:Y:S01]  /*34e0*/  MUFU.TANH R163, R53 ;  /* 0x0000003500a37308 */ /* 0x000ea20000002400 */
[----:B----4-:R-:W-:Y:S02]  /*34f0*/  FSEL R176, R176, -INF , !P0 ;  /* 0xff800000b0b07808 */ /* 0x010fe40004000000 */
[----:B------:R-:W-:-:S05]  /*3500*/  ISETP.GE.AND P0, PT, R18, R103, PT ;  /* 0x000000671200720c */ /* 0x000fca0003f06270 */
[----:B------:R-:W3:Y:S01]  /*3510*/  MUFU.TANH R164, R54 ;  /* 0x0000003600a47308 */ /* 0x000ee20000002400 */
[----:B-1----:R-:W-:-:S07]  /*3520*/  FSEL R165, R165, -INF , !P6 ;  /* 0xff800000a5a57808 */ /* 0x002fce0007000000 */
[----:B------:R-:W1:Y:S01]  /*3530*/  MUFU.TANH R174, R55 ;  /* 0x0000003700ae7308 */ /* 0x000e620000002400 */
[----:B--2---:R-:W-:-:S07]  /*3540*/  FSEL R163, R163, -INF , !P4 ;  /* 0xff800000a3a37808 */ /* 0x004fce0006000000 */
[----:B------:R-:W2:Y:S01]  /*3550*/  MUFU.TANH R177, R80 ;  /* 0x0000005000b17308 */ /* 0x000ea20000002400 */
[----:B---3--:R-:W-:-:S07]  /*3560*/  FSEL R164, R164, -INF , !P6 ;  /* 0xff800000a4a47808 */ /* 0x008fce0007000000 */
        /* <DEDUP_REMOVED lines=13> */
[----:B-1----:R-:W-:Y:S02]  /*3640*/  FSEL R166, R166, -INF , !P1 ;  /* 0xff800000a6a67808 */ /* 0x002fe40004800000 */
[----:B--2---:R-:W-:Y:S02]  /*3650*/  FSEL R162, R162, -INF , !P0 ;  /* 0xff800000a2a27808 */ /* 0x004fe40004000000 */
[----:B---3--:R-:W-:Y:S01]  /*3660*/  FSEL R171, R171, -INF , !P0 ;  /* 0xff800000abab7808 */ /* 0x008fe20004000000 */
        /* <DEDUP_REMOVED lines=64> */
.L_x_146:
[----:B------:R-:W-:Y:S05]  /*3a70*/  BSYNC B0 ;  /* 0x0000000000007941 */ /* 0x000fea0003800000 */
.L_x_145:
[----:B------:R-:W0:Y:S02]  /*3a80*/  LDGDEPBAR ;  /* 0x00000000000079af */ /* 0x000e240000000000 */
.L_x_144:
        /* <DEDUP_REMOVED lines=46> */
[----:B------:R-:W-:Y:S04]  /*3d70*/  LDSM.16.MT88.4 R108, [R197+0x12000] ;  /* 0x01200000c56c783b */ /* 0x000fe80000004200 */
        /* <DEDUP_REMOVED lines=8> */
[----:B------:R-:W-:Y:S02]  /*3e00*/  LDSM.16.MT88.4 R16, [R196+0x14800] ;  /* 0x01480000c410783b */ /* 0x000fe40000004200 */
        /* <DEDUP_REMOVED lines=17> */
[--C-:B------:R-:W-:Y:S01]  /*3f20*/  FFMA.FTZ R0, R9, UR5, -R172.reuse ;  /* 0x0000000509007c23 */ /* 0x100fe200080108ac */
[--C-:B------:R-:W-:Y:S01]  /*3f30*/  FFMA.FTZ R149, R8, UR5, -R167.reuse ;  /* 0x0000000508957c23 */ /* 0x100fe200080108a7 */
[----:B------:R-:W-:Y:S01]  /*3f40*/  LDSM.16.MT88.4 R12, [R198+0x12800] ;  /* 0x01280000c60c783b */ /* 0x000fe20000004200 */
[--C-:B------:R-:W-:Y:S01]  /*3f50*/  FFMA.FTZ R144, R6, UR5, -R167.reuse ;  /* 0x0000000506907c23 */ /* 0x100fe200080108a7 */
[--C-:B------:R-:W-:Y:S01]  /*3f60*/  FFMA.FTZ R145, R4, UR5, -R167.reuse ;  /* 0x0000000504917c23 */ /* 0x100fe200080108a7 */
[----:B------:R-:W1:Y:S01]  /*3f70*/  MUFU.EX2 R152, R152 ;  /* 0x0000009800987308 */ /* 0x000e620000000800 */
[----:B------:R-:W-:Y:S01]  /*3f80*/  LDSM.16.MT88.4 R8, [R200+0x14800] ;  /* 0x01480000c808783b */ /* 0x000fe20000004200 */
[--C-:B------:R-:W-:Y:S01]  /*3f90*/  FFMA.FTZ R2, R2, UR5, -R167.reuse ;  /* 0x0000000502027c23 */ /* 0x100fe200080108a7 */
[--C-:B------:R-:W-:Y:S01]  /*3fa0*/  FFMA.FTZ R156, R169, UR5, -R172.reuse ;  /* 0x00000005a99c7c23 */ /* 0x100fe200080108ac */
[--C-:B------:R-:W-:Y:S01]  /*3fb0*/  FFMA.FTZ R158, R165, UR5, -R172.reuse ;  /* 0x00000005a59e7c23 */ /* 0x100fe200080108ac */
[----:B------:R-:W2:Y:S01]  /*3fc0*/  LDSM.16.MT88.4 R56, [R197+0x14000] ;  /* 0x01400000c538783b */ /* 0x000ea20000004200 */
[--C-:B------:R-:W-:Y:S01]  /*3fd0*/  FFMA.FTZ R161, R161, UR5, -R172.reuse ;  /* 0x00000005a1a17c23 */ /* 0x100fe200080108ac */
[--C-:B------:R-:W-:Y:S01]  /*3fe0*/  FFMA.FTZ R163, R163, UR5, -R172.reuse ;  /* 0x00000005a3a37c23 */ /* 0x100fe200080108ac */
[----:B------:R-:W-:Y:S01]  /*3ff0*/  MUFU.EX2 R153, R153 ;  /* 0x0000009900997308 */ /* 0x000fe20000000800 */
[----:B------:R-:W-:Y:S01]  /*4000*/  LDSM.16.MT88.4 R140, [R196+0x16000] ;  /* 0x01600000c48c783b */ /* 0x000fe20000004200 */
[--C-:B------:R-:W-:Y:S01]  /*4010*/  FFMA.FTZ R160, R160, UR5, -R167.reuse ;  /* 0x00000005a0a07c23 */ /* 0x100fe200080108a7 */
[--C-:B------:R-:W-:Y:S01]  /*4020*/  FFMA.FTZ R165, R176, UR5, -R167.reuse ;  /* 0x00000005b0a57c23 */ /* 0x100fe200080108a7 */
[--C-:B------:R-:W-:Y:S01]  /*4030*/  FFMA.FTZ R164, R164, UR5, -R167.reuse ;  /* 0x00000005a4a47c23 */ /* 0x100fe200080108a7 */
[----:B------:R-:W-:Y:S01]  /*4040*/  LDSM.16.MT88.4 R32, [R197+0x12800] ;  /* 0x01280000c520783b */ /* 0x000fe20000004200 */
[--C-:B------:R-:W-:Y:S01]  /*4050*/  FFMA.FTZ R169, R174, UR5, -R167.reuse ;  /* 0x00000005aea97c23 */ /* 0x100fe200080108a7 */
[--C-:B------:R-:W-:Y:S01]  /*4060*/  FFMA.FTZ R174, R177, UR5, -R172.reuse ;  /* 0x00000005b1ae7c23 */ /* 0x100fe200080108ac */
[----:B------:R-:W3:Y:S01]  /*4070*/  MUFU.EX2 R148, R148 ;  /* 0x0000009400947308 */ /* 0x000ee20000000800 */
[----:B-1----:R-:W-:Y:S01]  /*4080*/  F2FP.BF16.F32.PACK_AB R96, R152, R157 ;  /* 0x0000009d9860723e */ /* 0x002fe200000010ff */
        /* <DEDUP_REMOVED lines=12> */
[----:B------:R-:W1:Y:S01]  /*4150*/  MUFU.EX2 R159, R159 ;  /* 0x0000009f009f7308 */ /* 0x000e620000000800 */
[----:B---3--:R-:W-:Y:S01]  /*4160*/  F2FP.BF16.F32.PACK_AB R98, R148, R153 ;  /* 0x000000999462723e */ /* 0x008fe200000010ff */
[----:B------:R-:W-:-:S04]  /*4170*/  FADD.FTZ R153, R153, R152 ;  /* 0x0000009899997221 */ /* 0x000fc80000010000 */
[----:B------:R-:W-:Y:S02]  /*4180*/  FADD.FTZ R148, R148, R153 ;  /* 0x0000009994947221 */ /* 0x000fe40000010000 */
[----:B------:R-:W-:Y:S08]  /*4190*/  MUFU.EX2 R155, R155 ;  /* 0x0000009b009b7308 */ /* 0x000ff00000000800 */
[----:B------:R-:W3:Y:S01]  /*41a0*/  MUFU.EX2 R150, R150 ;  /* 0x0000009600967308 */ /* 0x000ee20000000800 */
[----:B-1----:R-:W-:Y:S01]  /*41b0*/  F2FP.BF16.F32.PACK_AB R97, R159, R154 ;  /* 0x0000009a9f61723e */ /* 0x002fe200000010ff */
[----:B------:R-:W-:-:S06]  /*41c0*/  FADD.FTZ R154, R154, R159 ;  /* 0x0000009f9a9a7221 */ /* 0x000fcc0000010000 */
[----:B------:R-:W-:Y:S08]  /*41d0*/  MUFU.EX2 R151, R151 ;  /* 0x0000009700977308 */ /* 0x000ff00000000800 */
[----:B------:R-:W1:Y:S01]  /*41e0*/  MUFU.EX2 R146, R146 ;  /* 0x0000009200927308 */ /* 0x000e620000000800 */
[----:B---3--:R-:W-:Y:S01]  /*41f0*/  F2FP.BF16.F32.PACK_AB R99, R150, R155 ;  /* 0x0000009b9663723e */ /* 0x008fe200000010ff */
[----:B------:R-:W-:-:S04]  /*4200*/  FADD.FTZ R155, R155, R154 ;  /* 0x0000009a9b9b7221 */ /* 0x000fc80000010000 */
[----:B------:R-:W-:Y:S02]  /*4210*/  FADD.FTZ R150, R150, R155 ;  /* 0x0000009b96967221 */ /* 0x000fe40000010000 */
[C---:B------:R-:W-:Y:S01]  /*4220*/  HMMA.16816.F32.BF16 R120, R96.reuse, R116, RZ ;  /* 0x000000746078723c */ /* 0x040fe200000418ff */
[----:B------:R-:W-:Y:S05]  /*4230*/  MUFU.EX2 R147, R147 ;  /* 0x0000009300937308 */ /* 0x000fea0000000800 */
[C---:B------:R-:W-:Y:S03]  /*4240*/  HMMA.16816.F32.BF16 R36, R96.reuse, R40, RZ ;  /* 0x000000286024723c */ /* 0x040fe600000418ff */
[----:B------:R-:W3:Y:S01]  /*4250*/  MUFU.EX2 R0, R0 ;  /* 0x0000000000007308 */ /* 0x000ee20000000800 */
[C---:B-1----:R-:W-:Y:S01]  /*4260*/  F2FP.BF16.F32.PACK_AB R4, R146.reuse, R151 ;  /* 0x000000979204723e */ /* 0x042fe200000010ff */
[----:B------:R-:W-:Y:S01]  /*4270*/  FADD.FTZ R151, R151, R148 ;  /* 0x0000009497977221 */ /* 0x000fe20000010000 */
[----:B------:R-:W-:Y:S03]  /*4280*/  HMMA.16816.F32.BF16 R116, R96, R118, RZ ;  /* 0x000000766074723c */ /* 0x000fe600000418ff */
[----:B------:R-:W-:-:S02]  /*4290*/  FADD.FTZ R146, R146, R151 ;  /* 0x0000009792927221 */ /* 0x000fc40000010000 */
[----:B------:R-:W-:Y:S01]  /*42a0*/  MUFU.EX2 R149, R149 ;  /* 0x0000009500957308 */ /* 0x000fe20000000800 */
[C---:B------:R-:W-:Y:S06]  /*42b0*/  HMMA.16816.F32.BF16 R40, R96.reuse, R42, RZ ;  /* 0x0000002a6028723c */ /* 0x040fec00000418ff */
[----:B--2---:R-:W-:Y:S01]  /*42c0*/  HMMA.16816.F32.BF16 R52, R96, R56, RZ ;  /* 0x000000386034723c */ /* 0x004fe200000418ff */
[----:B------:R-:W1:Y:S01]  /*42d0*/  MUFU.EX2 R144, R144 ;  /* 0x0000009000907308 */ /* 0x000e620000000800 */
[----:B---3--:R-:W-:Y:S01]  /*42e0*/  F2FP.BF16.F32.PACK_AB R6, R0, R147 ;  /* 0x000000930006723e */ /* 0x008fe200000010ff */
[----:B------:R-:W-:-:S03]  /*42f0*/  FADD.FTZ R147, R147, R146 ;  /* 0x0000009293937221 */ /* 0x000fc60000010000 */
[C---:B------:R-:W-:Y:S01]  /*4300*/  HMMA.16816.F32.BF16 R60, R96.reuse, R64, RZ ;  /* 0x00000040603c723c */ /* 0x040fe200000418ff */
[----:B------:R-:W-:Y:S02]  /*4310*/  FADD.FTZ R147, R0, R147 ;  /* 0x0000009300937221 */ /* 0x000fe40000010000 */
[----:B------:R-:W-:Y:S03]  /*4320*/  MUFU.EX2 R145, R145 ;  /* 0x0000009100917308 */ /* 0x000fe60000000800 */
[C---:B------:R-:W-:Y:S05]  /*4330*/  HMMA.16816.F32.BF16 R56, R96.reuse, R58, RZ ;  /* 0x0000003a6038723c */ /* 0x040fea00000418ff */
[----:B------:R-:W2:Y:S01]  /*4340*/  MUFU.EX2 R2, R2 ;  /* 0x0000000200027308 */ /* 0x000ea20000000800 */
[----:B-1----:R-:W-:Y:S01]  /*4350*/  F2FP.BF16.F32.PACK_AB R5, R144, R149 ;  /* 0x000000959005723e */ /* 0x002fe200000010ff */
[----:B------:R-:W-:Y:S01]  /*4360*/  HMMA.16816.F32.BF16 R64, R96, R66, RZ ;  /* 0x000000426040723c */ /* 0x000fe200000418ff */
[----:B------:R-:W-:-:S04]  /*4370*/  FADD.FTZ R149, R149, R150 ;  /* 0x0000009695957221 */ /* 0x000fc80000010000 */
[----:B------:R-:W-:Y:S01]  /*4380*/  FADD.FTZ R144, R144, R149 ;  /* 0x0000009590907221 */ /* 0x000fe20000010000 */
[C---:B------:R-:W-:Y:S01]  /*4390*/  HMMA.16816.F32.BF16 R68, R96.reuse, R72, RZ ;  /* 0x000000486044723c */ /* 0x040fe200000418ff */
[----:B------:R-:W-:Y:S05]  /*43a0*/  MUFU.EX2 R156, R156 ;  /* 0x0000009c009c7308 */ /* 0x000fea0000000800 */
[----:B------:R-:W-:Y:S01]  /*43b0*/  HMMA.16816.F32.BF16 R76, R96, R80, RZ ;  /* 0x00000050604c723c */ /* 0x000fe200000418ff */
[----:B--2---:R-:W-:Y:S02]  /*43c0*/  F2FP.BF16.F32.PACK_AB R7, R2, R145 ;  /* 0x000000910207723e */ /* 0x004fe400000010ff */
[----:B------:R-:W1:Y:S01]  /*43d0*/  MUFU.EX2 R161, R161 ;  /* 0x000000a100a17308 */ /* 0x000e620000000800 */
[----:B------:R-:W-:-:S02]  /*43e0*/  FADD.FTZ R145, R145, R144 ;  /* 0x0000009091917221 */ /* 0x000fc40000010000 */
[----:B------:R-:W-:Y:S02]  /*43f0*/  HMMA.16816.F32.BF16 R72, R96, R74, RZ ;  /* 0x0000004a6048723c */ /* 0x000fe400000418ff */
[----:B------:R-:W-:-:S04]  /*4400*/  FADD.FTZ R145, R2, R145 ;  /* 0x0000009102917221 */ /* 0x000fc80000010000 */
[C---:B------:R-:W-:Y:S01]  /*4410*/  HMMA.16816.F32.BF16 R120, R4.reuse, R12, R120 ;  /* 0x0000000c0478723c */ /* 0x040fe20000041878 */
[----:B------:R-:W-:Y:S05]  /*4420*/  MUFU.EX2 R158, R158 ;  /* 0x0000009e009e7308 */ /* 0x000fea0000000800 */
[C---:B------:R-:W-:Y:S01]  /*4430*/  HMMA.16816.F32.BF16 R116, R4.reuse, R14, R116 ;  /* 0x0000000e0474723c */ /* 0x040fe20000041874 */
[----:B------:R-:W2:Y:S02]  /*4440*/  LDSM.16.MT88.4 R12, [R200+0x16800] ;  /* 0x01680000c80c783b */ /* 0x000ea40000004200 */
[----:B------:R-:W-:Y:S03]  /*4450*/  MUFU.EX2 R163, R163 ;  /* 0x000000a300a37308 */ /* 0x000fe60000000800 */
[C---:B------:R-:W-:Y:S05]  /*4460*/  HMMA.16816.F32.BF16 R36, R4.reuse, R8, R36 ;  /* 0x000000080424723c */ /* 0x040fea0000041824 */
[----:B------:R-:W-:Y:S01]  /*4470*/  MUFU.EX2 R160, R160 ;  /* 0x000000a000a07308 */ /* 0x000fe20000000800 */
[----:B------:R-:W-:Y:S01]  /*4480*/  HMMA.16816.F32.BF16 R40, R4, R10, R40 ;  /* 0x0000000a0428723c */ /* 0x000fe20000041828 */
[----:B------:R-:W3:Y:S05]  /*4490*/  LDSM.16.MT88.4 R8, [R198+0x16800] ;  /* 0x01680000c608783b */ /* 0x000eea0000004200 */
[C---:B------:R-:W-:Y:S01]  /*44a0*/  HMMA.16816.F32.BF16 R80, R96.reuse, R82, RZ ;  /* 0x000000526050723c */ /* 0x040fe200000418ff */
[----:B------:R-:W4:Y:S05]  /*44b0*/  MUFU.EX2 R165, R165 ;  /* 0x000000a500a57308 */ /* 0x000f2a0000000800 */
[----:B------:R-:W-:Y:S03]  /*44c0*/  HMMA.16816.F32.BF16 R112, R96, R108, RZ ;  /* 0x0000006c6070723c */ /* 0x000fe600000418ff */
[----:B------:R-:W-:Y:S03]  /*44d0*/  MUFU.EX2 R164, R164 ;  /* 0x000000a400a47308 */ /* 0x000fe60000000800 */
[C---:B------:R-:W-:Y:S05]  /*44e0*/  HMMA.16816.F32.BF16 R52, R4.reuse, R20, R52 ;  /* 0x000000140434723c */ /* 0x040fea0000041834 */
[----:B------:R-:W5:Y:S01]  /*44f0*/  MUFU.EX2 R169, R169 ;  /* 0x000000a900a97308 */ /* 0x000f620000000800 */
[C---:B------:R-:W-:Y:S01]  /*4500*/  HMMA.16816.F32.BF16 R56, R4.reuse, R22, R56 ;  /* 0x000000160438723c */ /* 0x040fe20000041838 */
[----:B------:R-:W1:Y:S05]  /*4510*/  LDSM.16.MT88.4 R20, [R197+0x16800] ;  /* 0x01680000c514783b */ /* 0x000e6a0000004200 */
[C---:B------:R-:W-:Y:S01]  /*4520*/  HMMA.16816.F32.BF16 R60, R4.reuse, R16, R60 ;  /* 0x00000010043c723c */ /* 0x040fe2000004183c */
[----:B------:R-:W-:Y:S05]  /*4530*/  MUFU.EX2 R174, R174 ;  /* 0x000000ae00ae7308 */ /* 0x000fea0000000800 */
[----:B------:R-:W-:Y:S01]  /*4540*/  HMMA.16816.F32.BF16 R64, R4, R18, R64 ;  /* 0x000000120440723c */ /* 0x000fe20000041840 */
[----:B------:R-:W4:Y:S02]  /*4550*/  LDSM.16.MT88.4 R16, [R196+0x16800] ;  /* 0x01680000c410783b */ /* 0x000f240000004200 */
[----:B------:R-:W5:Y:S03]  /*4560*/  MUFU.EX2 R175, R175 ;  /* 0x000000af00af7308 */ /* 0x000f660000000800 */
[----:B------:R-:W-:Y:S05]  /*4570*/  HMMA.16816.F32.BF16 R108, R96, R110, RZ ;  /* 0x0000006e606c723c */ /* 0x000fea00000418ff */
[----:B------:R-:W-:Y:S01]  /*4580*/  MUFU.EX2 R173, R173 ;  /* 0x000000ad00ad7308 */ /* 0x000fe20000000800 */
[C---:B--2---:R-:W-:Y:S06]  /*4590*/  HMMA.16816.F32.BF16 R68, R4.reuse, R12, R68 ;  /* 0x0000000c0444723c */ /* 0x044fec0000041844 */
[C---:B------:R-:W-:Y:S01]  /*45a0*/  HMMA.16816.F32.BF16 R72, R4.reuse, R14, R72 ;  /* 0x0000000e0448723c */ /* 0x040fe20000041848 */
[----:B------:R-:W2:Y:S01]  /*45b0*/  LDSM.16.MT88.4 R12, [R197+0x13000] ;  /* 0x01300000c50c783b */ /* 0x000ea20000004200 */
[----:B------:R-:W-:Y:S04]  /*45c0*/  MUFU.EX2 R172, R172 ;  /* 0x000000ac00ac7308 */ /* 0x000fe80000000800 */
[C---:B---3--:R-:W-:Y:S04]  /*45d0*/  HMMA.16816.F32.BF16 R76, R4.reuse, R8, R76 ;  /* 0x00000008044c723c */ /* 0x048fe8000004184c */
[----:B------:R-:W-:Y:S02]  /*45e0*/  MUFU.EX2 R170, R170 ;  /* 0x000000aa00aa7308 */ /* 0x000fe40000000800 */
[----:B------:R-:W-:Y:S01]  /*45f0*/  HMMA.16816.F32.BF16 R80, R4, R10, R80 ;  /* 0x0000000a0450723c */ /* 0x000fe20000041850 */
[----:B------:R-:W3:Y:S05]  /*4600*/  LDSM.16.MT88.4 R8, [R197+0x15000] ;  /* 0x01500000c508783b */ /* 0x000eea0000004200 */
[C---:B------:R-:W-:Y:S01]  /*4610*/  HMMA.16816.F32.BF16 R128, R96.reuse, R124, RZ ;  /* 0x0000007c6080723c */ /* 0x040fe200000418ff */
[----:B------:R-:W3:Y:S05]  /*4620*/  MUFU.EX2 R171, R171 ;  /* 0x000000ab00ab7308 */ /* 0x000eea0000000800 */
[C---:B------:R-:W-:Y:S03]  /*4630*/  HMMA.16816.F32.BF16 R104, R96.reuse, R100, RZ ;  /* 0x000000646068723c */ /* 0x040fe600000418ff */
[----:B------:R-:W-:Y:S03]  /*4640*/  MUFU.EX2 R166, R166 ;  /* 0x000000a600a67308 */ /* 0x000fe60000000800 */
[C---:B------:R-:W-:Y:S05]  /*4650*/  HMMA.16816.F32.BF16 R44, R96.reuse, R48, RZ ;  /* 0x00000030602c723c */ /* 0x040fea00000418ff */
[----:B------:R-:W3:Y:S01]  /*4660*/  MUFU.EX2 R231, R231 ;  /* 0x000000e700e77308 */ /* 0x000ee20000000800 */
        /* <DEDUP_REMOVED lines=36> */
[----:B--2---:R-:W-:Y:S01]  /*48b0*/  HMMA.16816.F32.BF16 R112, R4, R12, R112 ;  /* 0x0000000c0470723c */ /* 0x004fe20000041870 */
[----:B------:R-:W-:Y:S01]  /*48c0*/  FADD.FTZ R163, R163, R158 ;  /* 0x0000009ea3a37221 */ /* 0x000fe20000010000 */
[----:B------:R-:W-:-:S04]  /*48d0*/  FADD.FTZ R169, R169, R164 ;  /* 0x000000a4a9a97221 */ /* 0x000fc80000010000 */
[C---:B------:R-:W-:Y:S01]  /*48e0*/  HMMA.16816.F32.BF16 R108, R4.reuse, R14, R108 ;  /* 0x0000000e046c723c */ /* 0x040fe2000004186c */
[----:B------:R-:W2:Y:S05]  /*48f0*/  LDSM.16.MT88.4 R12, [R198+0x17000] ;  /* 0x01700000c60c783b */ /* 0x000eaa0000004200 */
[C---:B---3--:R-:W-:Y:S06]  /*4900*/  HMMA.16816.F32.BF16 R52, R4.reuse, R8, R52 ;  /* 0x000000080434723c */ /* 0x048fec0000041834 */
[C---:B------:R-:W-:Y:S01]  /*4910*/  HMMA.16816.F32.BF16 R56, R4.reuse, R10, R56 ;  /* 0x0000000a0438723c */ /* 0x040fe20000041838 */
[----:B------:R-:W3:Y:S05]  /*4920*/  LDSM.16.MT88.4 R8, [R197+0x17000] ;  /* 0x01700000c508783b */ /* 0x000eea0000004200 */
[C---:B-1----:R-:W-:Y:S06]  /*4930*/  HMMA.16816.F32.BF16 R60, R4.reuse, R20, R60 ;  /* 0x00000014043c723c */ /* 0x042fec000004183c */
[C---:B------:R-:W-:Y:S01]  /*4940*/  HMMA.16816.F32.BF16 R64, R4.reuse, R22, R64 ;  /* 0x000000160440723c */ /* 0x040fe20000041840 */
[----:B------:R-:W1:Y:S05]  /*4950*/  LDSM.16.MT88.4 R20, [R196+0x17000] ;  /* 0x01700000c414783b */ /* 0x000e6a0000004200 */
[C---:B----4-:R-:W-:Y:S06]  /*4960*/  HMMA.16816.F32.BF16 R68, R4.reuse, R16, R68 ;  /* 0x000000100444723c */ /* 0x050fec0000041844 */
[C---:B------:R-:W-:Y:S01]  /*4970*/  HMMA.16816.F32.BF16 R72, R4.reuse, R18, R72 ;  /* 0x000000120448723c */ /* 0x040fe20000041848 */
[----:B------:R-:W4:Y:S05]  /*4980*/  LDSM.16.MT88.4 R16, [R200+0x13800] ;  /* 0x01380000c810783b */ /* 0x000f2a0000004200 */
[C---:B--2---:R-:W-:Y:S06]  /*4990*/  HMMA.16816.F32.BF16 R76, R4.reuse, R12, R76 ;  /* 0x0000000c044c723c */ /* 0x044fec000004184c */
[C---:B------:R-:W-:Y:S01]  /*49a0*/  HMMA.16816.F32.BF16 R80, R4.reuse, R14, R80 ;  /* 0x0000000e0450723c */ /* 0x040fe20000041850 */
[----:B------:R-:W2:Y:S05]  /*49b0*/  LDSM.16.MT88.4 R12, [R198+0x13800] ;  /* 0x01380000c60c783b */ /* 0x000eaa0000004200 */
[C---:B---3--:R-:W-:Y:S06]  /*49c0*/  HMMA.16816.F32.BF16 R84, R4.reuse, R8, R84 ;  /* 0x000000080454723c */ /* 0x048fec0000041854 */
[C---:B------:R-:W-:Y:S01]  /*49d0*/  HMMA.16816.F32.BF16 R88, R4.reuse, R10, R88 ;  /* 0x0000000a0458723c */ /* 0x040fe20000041858 */
[----:B------:R-:W3:Y:S05]  /*49e0*/  LDSM.16.MT88.4 R8, [R197+0x15800] ;  /* 0x01580000c508783b */ /* 0x000eea0000004200 */
        /* <DEDUP_REMOVED lines=15> */
[C---:B-1----:R-:W-:Y:S06]  /*4ae0*/  HMMA.16816.F32.BF16 R92, R4.reuse, R20, R92 ;  /* 0x00000014045c723c */ /* 0x042fec000004185c */
[----:B------:R-:W-:Y:S01]  /*4af0*/  HMMA.16816.F32.BF16 R96, R4, R22, R96 ;  /* 0x000000160460723c */ /* 0x000fe20000041860 */
[----:B------:R-:W1:Y:S06]  /*4b00*/  LDSM.16.MT88.4 R20, [R200+0x17800] ;  /* 0x01780000c814783b */ /* 0x000e6c0000004200 */
        /* <DEDUP_REMOVED lines=31> */
[C---:B-1----:R-:W-:Y:S06]  /*4d00*/  HMMA.16816.F32.BF16 R68, R4.reuse, R20, R68 ;  /* 0x000000140444723c */ /* 0x042fec0000041844 */
[C---:B------:R-:W-:Y:S06]  /*4d10*/  HMMA.16816.F32.BF16 R72, R4.reuse, R22, R72 ;  /* 0x000000160448723c */ /* 0x040fec0000041848 */
[C---:B----4-:R-:W-:Y:S06]  /*4d20*/  HMMA.16816.F32.BF16 R76, R4.reuse, R16, R76 ;  /* 0x00000010044c723c */ /* 0x050fec000004184c */
[C---:B------:R-:W-:Y:S06]  /*4d30*/  HMMA.16816.F32.BF16 R80, R4.reuse, R18, R80 ;  /* 0x000000120450723c */ /* 0x040fec0000041850 */
[C---:B--2---:R-:W-:Y:S06]  /*4d40*/  HMMA.16816.F32.BF16 R84, R4.reuse, R12, R84 ;  /* 0x0000000c0454723c */ /* 0x044fec0000041854 */
[C---:B------:R-:W-:Y:S06]  /*4d50*/  HMMA.16816.F32.BF16 R88, R4.reuse, R14, R88 ;  /* 0x0000000e0458723c */ /* 0x040fec0000041858 */
[C---:B---3--:R-:W-:Y:S06]  /*4d60*/  HMMA.16816.F32.BF16 R92, R4.reuse, R8, R92 ;  /* 0x00000008045c723c */ /* 0x048fec000004185c */
        /* <DEDUP_REMOVED lines=11> */
[----:B------:R-:W-:Y:S01]  /*4e20*/  ULDC UR4, c[0x0][0x2ec] ;  /* 0x0000bb0000047ab9 */ /* 0x000fe20000000800 */
[----:B------:R-:W-:-:S06]  /*4e30*/  ULDC.64 UR6, c[0x0][0x248] ;  /* 0x0000920000067ab9 */ /* 0x000fcc0000000a00 */
[----:B------:R-:W2:Y:S08]  /*4e40*/  @!P4 LDC.64 R210, c[0x0][0x220] ;  /* 0x00008800ffd2cb82 */ /* 0x000eb00000000a00 */
[----:B------:R-:W3:Y:S01]  /*4e50*/  @!P4 LDC.64 R208, c[0x0][0x220] ;  /* 0x00008800ffd0cb82 */ /* 0x000ee20000000a00 */
[----:B------:R-:W-:Y:S05]  /*4e60*/  BRA `(.L_x_148) ;  /* 0x0000000000f07947 */ /* 0x000fea0003800000 */
.L_x_150:
[----:B------:R2:W-:Y:S01]  /*4e70*/  @P4 STS.128 [R219+0xc000], RZ ;  /* 0x00c000ffdb004388 */ /* 0x0005e20000000c00 */
[----:B------:R-:W3:Y:S01]  /*4e80*/  @!P4 LDC.64 R14, c[0x0][0x218] ;  /* 0x00008600ff0ecb82 */ /* 0x000ee20000000a00 */
[----:B------:R-:W-:Y:S05]  /*4e90*/  VIADD R19, R223, 0xffffffff ;  /* 0xffffffffdf137836 */ /* 0x000fea0000000000 */
[----:B------:R-:W-:Y:S02]  /*4ea0*/  SHF.R.S32.HI R16, RZ, 0x1f, R19 ;  /* 0x0000001fff107819 */ /* 0x000fe40000011413 */
[----:B------:R-:W5:Y:S03]  /*4eb0*/  @!P3 LDC.64 R12, c[0x0][0x218] ;  /* 0x00008600ff0cbb82 */ /* 0x000f660000000a00 */
[----:B------:R-:W-:Y:S04]  /*4ec0*/  IMAD R16, R16, UR6, RZ ;  /* 0x0000000610107c24 */ /* 0x000fe8000f8e02ff */
[C---:B------:R-:W-:Y:S01]  /*4ed0*/  IMAD R16, R19.reuse, UR7, R16 ;  /* 0x0000000713107c24 */ /* 0x040fe2000f8e0210 */
[----:B------:R-:W1:Y:S01]  /*4ee0*/  @!P2 LDC.64 R10, c[0x0][0x218] ;  /* 0x00008600ff0aab82 */ /* 0x000e620000000a00 */
[----:B------:R-:W-:Y:S04]  /*4ef0*/  IMAD.WIDE.U32 R18, R19, UR6, RZ ;  /* 0x0000000613127c25 */ /* 0x000fe8000f8e00ff */
[----:B------:R-:W-:Y:S01]  /*4f00*/  IMAD.IADD R19, R19, 0x1, R16 ;  /* 0x0000000113137824 */ /* 0x000fe200078e0210 */
[C---:B------:R-:W-:Y:S02]  /*4f10*/  LEA R3, P0, R18.reuse, R226, 0x6 ;  /* 0x000000e212037211 */ /* 0x040fe400078030ff */
[----:B------:R-:W4:Y:S02]  /*4f20*/  @!P4 LDC.64 R8, c[0x0][0x218] ;  /* 0x00008600ff08cb82 */ /* 0x000f240000000a00 */
[----:B------:R-:W-:Y:S06]  /*4f30*/  LEA.HI.X R16, R18, R229, R19, 0x6, P0 ;  /* 0x000000e512107211 */ /* 0x000fec00000f3413 */
[----:B------:R-:W2:Y:S08]  /*4f40*/  @!P3 LDC.64 R6, c[0x0][0x218] ;  /* 0x00008600ff06bb82 */ /* 0x000eb00000000a00 */
[----:B------:R-:W2:Y:S01]  /*4f50*/  @!P2 LDC.64 R4, c[0x0][0x218] ;  /* 0x00008600ff04ab82 */ /* 0x000ea20000000a00 */
[C---:B---3--:R-:W-:Y:S02]  /*4f60*/  @!P4 LEA R20, P0, R3.reuse, R14, 0x1 ;  /* 0x0000000e0314c211 */ /* 0x048fe400078008ff */
[C---:B-----5:R-:W-:Y:S02]  /*4f70*/  @!P3 LEA R12, P6, R3.reuse, R12, 0x1 ;  /* 0x0000000c030cb211 */ /* 0x060fe400078c08ff */
[C-C-:B------:R-:W-:Y:S02]  /*4f80*/  @!P4 LEA.HI.X R21, R3.reuse, R15, R16.reuse, 0x1, P0 ;  /* 0x0000000f0315c211 */ /* 0x140fe400000f0c10 */
[C-C-:B------:R-:W-:Y:S02]  /*4f90*/  @!P3 LEA.HI.X R13, R3.reuse, R13, R16.reuse, 0x1, P6 ;  /* 0x0000000d030db211 */ /* 0x140fe400030f0c10 */
[C---:B-1----:R-:W-:Y:S01]  /*4fa0*/  @!P2 LEA R10, P1, R3.reuse, R10, 0x1 ;  /* 0x0000000a030aa211 */ /* 0x042fe200078208ff */
[----:B------:R-:W-:Y:S01]  /*4fb0*/  @!PT LDS RZ, [RZ] ;  /* 0x00000000fffff984 */ /* 0x000fe20000000800 */
[----:B------:R-:W-:Y:S01]  /*4fc0*/  @!PT LDS RZ, [RZ] ;  /* 0x00000000fffff984 */ /* 0x000fe20000000800 */
[----:B------:R-:W-:Y:S01]  /*4fd0*/  @!PT LDS RZ, [RZ] ;  /* 0x00000000fffff984 */ /* 0x000fe20000000800 */
[----:B------:R3:W-:Y:S01]  /*4fe0*/  @!P4 LDGSTS.E.BYPASS.LTC128B.128 [R219+0xc000], desc[UR8][R20.64] ;  /* 0x0c00000014dbcfae */ /* 0x0007e2000b901d48 */
[----:B------:R-:W-:Y:S02]  /*4ff0*/  IADD3 R14, P0, R216, R3, RZ ;  /* 0x00000003d80e7210 */ /* 0x000fe40007f1e0ff */
[--C-:B------:R-:W-:Y:S01]  /*5000*/  @!P2 LEA.HI.X R11, R3, R11, R16.reuse, 0x1, P1 ;  /* 0x0000000b030ba211 */ /* 0x100fe200008f0c10 */
[----:B------:R3:W-:Y:S01]  /*5010*/  @P3 STS.128 [R219+0xe000], RZ ;  /* 0x00e000ffdb003388 */ /* 0x0007e20000000c00 */
[C---:B----4-:R-:W-:Y:S01]  /*5020*/  @!P4 LEA R8, P6, R14.reuse, R8, 0x1 ;  /* 0x000000080e08c211 */ /* 0x050fe200078c08ff */
[----:B------:R-:W-:Y:S01]  /*5030*/  IMAD.X R16, R215, 0x1, R16, P0 ;  /* 0x00000001d7107824 */ /* 0x000fe200000e0610 */
[C---:B--2---:R-:W-:Y:S01]  /*5040*/  @!P3 LEA R6, P1, R14.reuse, R6, 0x1 ;  /* 0x000000060e06b211 */ /* 0x044fe200078208ff */
        /* <DEDUP_REMOVED lines=30> */
.L_x_148:
        /* <DEDUP_REMOVED lines=21> */
[----:B------:R-:W-:Y:S05]  /*5380*/  @!P4 LDGSTS.E.BYPASS.LTC128B.128 [R219+0x12000], desc[UR8][R242.64] ;  /* 0x12000000f2dbcfae */ /* 0x000fea000b901d48 */
[----:B------:R-:W-:Y:S02]  /*5390*/  @P3 STS.128 [R219+0x14000], RZ ;  /* 0x014000ffdb003388 */ /* 0x000fe40000000c00 */
        /* <DEDUP_REMOVED lines=9> */
[----:B------:R-:W-:Y:S04]  /*5430*/  @!P2 LEA.HI.X R235, R239, R235, R230, 0x1, P0 ;  /* 0x000000ebefeba211 */ /* 0x000fe800000f0ce6 */
[----:B------:R-:W-:Y:S01]  /*5440*/  @P2 STS.128 [R219+0x16000], RZ ;  /* 0x016000ffdb002388 */ /* 0x000fe20000000c00 */
[----:B------:R-:W-:Y:S02]  /*5450*/  LEA.HI.X R230, R212, R230, R213, 0x5, P6 ;  /* 0x000000e6d4e67211 */ /* 0x000fe400030f2cd5 */
[C---:B---3--:R-:W-:Y:S02]  /*5460*/  @!P3 LEA R132, P1, R134.reuse, R132, 0x1 ;  /* 0x000000848684b211 */ /* 0x048fe400078208ff */
[----:B------:R-:W-:Y:S01]  /*5470*/  @!PT LDS RZ, [RZ] ;  /* 0x00000000fffff984 */ /* 0x000fe20000000800 */
[----:B------:R-:W-:Y:S01]  /*5480*/  @!PT LDS RZ, [RZ] ;  /* 0x00000000fffff984 */ /* 0x000fe20000000800 */
[----:B------:R-:W-:Y:S01]  /*5490*/  @!PT LDS RZ, [RZ] ;  /* 0x00000000fffff984 */ /* 0x000fe20000000800 */
[----:B------:R-:W-:Y:S01]  /*54a0*/  @!P2 LDGSTS.E.BYPASS.LTC128B.128 [R219+0x16000], desc[UR8][R234.64+0x100] ;  /* 0x16000100eadbafae */ /* 0x000fe2000b901d48 */
[C-C-:B------:R-:W-:Y:S02]  /*54b0*/  @!P4 LEA.HI.X R239, R134.reuse, R209, R230.reuse, 0x1, P5 ;  /* 0x000000d186efc211 */ /* 0x140fe400028f0ce6 */
[C-C-:B------:R-:W-:Y:S02]  /*54c0*/  @!P3 LEA.HI.X R133, R134.reuse, R133, R230.reuse, 0x1, P1 ;  /* 0x000000858685b211 */ /* 0x140fe400008f0ce6 */
[----:B------:R-:W-:Y:S01]  /*54d0*/  @P4 STS.128 [R219+0x13000], RZ ;  /* 0x013000ffdb004388 */ /* 0x000fe20000000c00 */
[----:B------:R-:W-:Y:S02]  /*54e0*/  ISETP.GT.AND P5, PT, R223, RZ, PT ;  /* 0x000000ffdf00720c */ /* 0x000fe40003fa4270 */
[C---:B----4-:R-:W-:Y:S02]  /*54f0*/  @!P2 LEA R2, P0, R134.reuse, R2, 0x1 ;  /* 0x000000028602a211 */ /* 0x050fe400078008ff */
[----:B------:R-:W-:Y:S01]  /*5500*/  @!PT LDS RZ, [RZ] ;  /* 0x00000000fffff984 */ /* 0x000fe20000000800 */
[----:B------:R-:W-:Y:S01]  /*5510*/  @!PT LDS RZ, [RZ] ;  /* 0x00000000fffff984 */ /* 0x000fe20000000800 */
[----:B------:R-:W-:Y:S01]  /*5520*/  @!PT LDS RZ, [RZ] ;  /* 0x00000000fffff984 */ /* 0x000fe20000000800 */
[----:B------:R-:W-:Y:S02]  /*5530*/  @!P4 LDGSTS.E.BYPASS.LTC128B.128 [R219+0x13000], desc[UR8][R238.64] ;  /* 0x13000000eedbcfae */ /* 0x000fe4000b901d48 */
[----:B------:R-:W-:Y:S03]  /*5540*/  @!P2 LEA.HI.X R3, R134, R3, R230, 0x1, P0 ;  /* 0x000000038603a211 */ /* 0x000fe600000f0ce6 */
[----:B------:R-:W-:Y:S05]  /*5550*/  @P3 STS.128 [R219+0x15000], RZ ;  /* 0x015000ffdb003388 */ /* 0x000fea0000000c00 */
[----:B------:R-:W-:Y:S01]  /*5560*/  @!PT LDS RZ, [RZ] ;  /* 0x00000000fffff984 */ /* 0x000fe20000000800 */
[----:B------:R-:W-:Y:S01]  /*5570*/  @!PT LDS RZ, [RZ] ;  /* 0x00000000fffff984 */ /* 0x000fe20000000800 */
[----:B------:R-:W-:Y:S01]  /*5580*/  @!PT LDS RZ, [RZ] ;  /* 0x00000000fffff984 */ /* 0x000fe20000000800 */
[----:B------:R-:W-:Y:S05]  /*5590*/  @!P3 LDGSTS.E.BYPASS.LTC128B.128 [R219+0x15000], desc[UR8][R132.64+0x80] ;  /* 0x1500008084dbbfae */ /* 0x000fea000b901d48 */
[----:B------:R-:W-:Y:S05]  /*55a0*/  @P2 STS.128 [R219+0x17000], RZ ;  /* 0x017000ffdb002388 */ /* 0x000fea0000000c00 */
[----:B------:R-:W-:Y:S01]  /*55b0*/  @!PT LDS RZ, [RZ] ;  /* 0x00000000fffff984 */ /* 0x000fe20000000800 */
[----:B------:R-:W-:Y:S01]  /*55c0*/  @!PT LDS RZ, [RZ] ;  /* 0x00000000fffff984 */ /* 0x000fe20000000800 */
[----:B------:R-:W-:Y:S01]  /*55d0*/  @!PT LDS RZ, [RZ] ;  /* 0x00000000fffff984 */ /* 0x000fe20000000800 */
[----:B------:R1:W-:Y:S05]  /*55e0*/  @!P2 LDGSTS.E.BYPASS.LTC128B.128 [R219+0x17000], desc[UR8][R2.64+0x100] ;  /* 0x1700010002dbafae */ /* 0x0003ea000b901d48 */
        /* <DEDUP_REMOVED lines=160> */
[----:B------:R2:W3:Y:S01]  /*5ff0*/  MUFU.TANH R170, R3 ;  /* 0x0000000300aa7308 */ /* 0x0004e20000002400 */
[C---:B------:R-:W-:Y:S03]  /*6000*/  HMMA.16816.F32.BF16 R24, R176.reuse, R142, R24 ;  /* 0x0000008eb018723c */ /* 0x040fe60000041818 */
[----:B------:R-:W-:Y:S01]  /*6010*/  FMUL.FTZ R133, R8, UR5 ;  /* 0x0000000508857c20 */ /* 0x000fe20008410000 */
[----:B------:R-:W-:Y:S01]  /*6020*/  FMUL.FTZ R132, R9, UR5 ;  /* 0x0000000509847c20 */ /* 0x000fe20008410000 */
[----:B------:R-:W-:Y:S01]  /*6030*/  FMUL.FTZ R250, R14, UR5 ;  /* 0x000000050efa7c20 */ /* 0x000fe20008410000 */
[----:B------:R-:W-:Y:S03]  /*6040*/  FMUL.FTZ R252, R13, UR5 ;  /* 0x000000050dfc7c20 */ /* 0x000fe60008410000 */
[----:B------:R4:W-:Y:S02]  /*6050*/  MUFU.TANH R163, R2 ;  /* 0x0000000200a37308 */ /* 0x0009e40000002400 */
[----:B------:R-:W-:Y:S01]  /*6060*/  FMUL.FTZ R251, R15, UR5 ;  /* 0x000000050ffb7c20 */ /* 0x000fe20008410000 */
[----:B------:R-:W-:Y:S01]  /*6070*/  FMUL.FTZ R248, R16, UR5 ;  /* 0x0000000510f87c20 */ /* 0x000fe20008410000 */
[----:B------:R-:W-:Y:S01]  /*6080*/  FMUL.FTZ R249, R18, UR5 ;  /* 0x0000000512f97c20 */ /* 0x000fe20008410000 */
[----:B------:R-:W-:Y:S01]  /*6090*/  FMUL.FTZ R246, R17, UR5 ;  /* 0x0000000511f67c20 */ /* 0x000fe20008410000 */
[----:B------:R-:W-:Y:S04]  /*60a0*/  FMUL.FTZ R247, R19, UR5 ;  /* 0x0000000513f77c20 */ /* 0x000fe80008410000 */
[----:B------:R5:W-:Y:S01]  /*60b0*/  MUFU.TANH R165, R134 ;  /* 0x0000008600a57308 */ /* 0x000be20000002400 */
[----:B--2---:R-:W-:Y:S01]  /*60c0*/  FMUL.FTZ R3, R10, UR5 ;  /* 0x000000050a037c20 */ /* 0x004fe20008410000 */
[----:B------:R-:W-:Y:S01]  /*60d0*/  FMUL.FTZ R244, R20, UR5 ;  /* 0x0000000514f47c20 */ /* 0x000fe20008410000 */
[----:B------:R-:W-:Y:S01]  /*60e0*/  FMUL.FTZ R243, R22, UR5 ;  /* 0x0000000516f37c20 */ /* 0x000fe20008410000 */
[----:B------:R-:W-:Y:S01]  /*60f0*/  FMUL.FTZ R242, R21, UR5 ;  /* 0x0000000515f27c20 */ /* 0x000fe20008410000 */
[----:B------:R-:W-:Y:S05]  /*6100*/  FMUL.FTZ R245, R23, UR5 ;  /* 0x0000000517f57c20 */ /* 0x000fea0008410000 */
[----:B------:R3:W-:Y:S01]  /*6110*/  MUFU.TANH R173, R3 ;  /* 0x0000000300ad7308 */ /* 0x0007e20000002400 */
[----:B----4-:R-:W-:Y:S01]  /*6120*/  FMUL.FTZ R2, R11, UR5 ;  /* 0x000000050b027c20 */ /* 0x010fe20008410000 */
[C---:B-1----:R-:W-:Y:S03]  /*6130*/  HMMA.16816.F32.BF16 R28, R176.reuse, R136, R28 ;  /* 0x00000088b01c723c */ /* 0x042fe6000004181c */
[----:B------:R-:W-:Y:S01]  /*6140*/  FMUL.FTZ R240, R24, UR5 ;  /* 0x0000000518f07c20 */ /* 0x000fe20008410000 */
[----:B------:R-:W-:Y:S01]  /*6150*/  FMUL.FTZ R241, R26, UR5 ;  /* 0x000000051af17c20 */ /* 0x000fe20008410000 */
[----:B------:R-:W-:Y:S03]  /*6160*/  FMUL.FTZ R238, R25, UR5 ;  /* 0x0000000519ee7c20 */ /* 0x000fe60008410000 */
[----:B------:R-:W1:Y:S03]  /*6170*/  MUFU.TANH R166, R230 ;  /* 0x000000e600a67308 */ /* 0x000e660000002400 */
[----:B-----5:R-:W-:Y:S01]  /*6180*/  FMUL.FTZ R134, R12, UR5 ;  /* 0x000000050c867c20 */ /* 0x020fe20008410000 */
[----:B------:R-:W-:Y:S03]  /*6190*/  HMMA.16816.F32.BF16 R32, R176, R138, R32 ;  /* 0x0000008ab020723c */ /* 0x000fe60000041820 */
[----:B------:R-:W-:Y:S03]  /*61a0*/  FMUL.FTZ R239, R27, UR5 ;  /* 0x000000051bef7c20 */ /* 0x000fe60008410000 */
[----:B------:R2:W-:Y:S01]  /*61b0*/  MUFU.TANH R175, R2 ;  /* 0x0000000200af7308 */ /* 0x0005e20000002400 */
[----:B---3--:R-:W-:Y:S09]  /*61c0*/  FMNMX.FTZ R3, R170, R135, !PT ;  /* 0x00000087aa037209 */ /* 0x008ff20007810000 */
[----:B------:R-:W3:Y:S01]  /*61d0*/  MUFU.TANH R182, R133 ;  /* 0x0000008500b67308 */ /* 0x000ee20000002400 */
[----:B-1----:R-:W-:Y:S01]  /*61e0*/  FMNMX.FTZ R3, R166, R3, !PT ;  /* 0x00000003a6037209 */ /* 0x002fe20007810000 */
[----:B------:R-:W-:Y:S01]  /*61f0*/  FMUL.FTZ R234, R28, UR5 ;  /* 0x000000051cea7c20 */ /* 0x000fe20008410000 */
[----:B------:R-:W-:Y:S01]  /*6200*/  FMUL.FTZ R237, R30, UR5 ;  /* 0x000000051eed7c20 */ /* 0x000fe20008410000 */
[----:B------:R-:W-:Y:S01]  /*6210*/  FMUL.FTZ R236, R29, UR5 ;  /* 0x000000051dec7c20 */ /* 0x000fe20008410000 */
[----:B------:R-:W-:Y:S05]  /*6220*/  FMUL.FTZ R235, R31, UR5 ;  /* 0x000000051feb7c20 */ /* 0x000fea0008410000 */
[----:B------:R-:W1:Y:S01]  /*6230*/  MUFU.TANH R174, R132 ;  /* 0x0000008400ae7308 */ /* 0x000e620000002400 */
[----:B--2---:R-:W-:Y:S01]  /*6240*/  FMNMX.FTZ R2, R163, R0, !PT ;  /* 0x00000000a3027209 */ /* 0x004fe20007810000 */
[----:B------:R-:W-:Y:S01]  /*6250*/  FMUL.FTZ R232, R32, UR5 ;  /* 0x0000000520e87c20 */ /* 0x000fe20008410000 */
[----:B------:R-:W-:Y:S01]  /*6260*/  FMUL.FTZ R230, R33, UR5 ;  /* 0x0000000521e67c20 */ /* 0x000fe20008410000 */
[----:B------:R-:W-:Y:S01]  /*6270*/  FMUL.FTZ R35, R35, UR5 ;  /* 0x0000000523237c20 */ /* 0x000fe20008410000 */
[----:B------:R-:W-:Y:S05]  /*6280*/  FMNMX.FTZ R2, R165, R2, !PT ;  /* 0x00000002a5027209 */ /* 0x000fea0007810000 */
[----:B------:R-:W2:Y:S01]  /*6290*/  MUFU.TANH R162, R134 ;  /* 0x0000008600a27308 */ /* 0x000ea20000002400 */
[----:B---3--:R-:W-:Y:S02]  /*62a0*/  FMNMX.FTZ R3, R182, R3, !PT ;  /* 0x00000003b6037209 */ /* 0x008fe40007810000 */
[----:B------:R-:W-:Y:S04]  /*62b0*/  FMNMX.FTZ R2, R173, R2, !PT ;  /* 0x00000002ad027209 */ /* 0x000fe80007810000 */
[----:B------:R-:W-:Y:S03]  /*62c0*/  FMNMX.FTZ R133, R175, R2, !PT ;  /* 0x00000002af857209 */ /* 0x000fe60007810000 */
[----:B------:R-:W3:Y:S01]  /*62d0*/  MUFU.TANH R250, R250 ;  /* 0x000000fa00fa7308 */ /* 0x000ee20000002400 */
[----:B-1----:R-:W-:Y:S09]  /*62e0*/  FMNMX.FTZ R3, R174, R3, !PT ;  /* 0x00000003ae037209 */ /* 0x002ff20007810000 */
[----:B------:R-:W1:Y:S01]  /*62f0*/  MUFU.TANH R252, R252 ;  /* 0x000000fc00fc7308 */ /* 0x000e620000002400 */
[----:B--2---:R-:W-:Y:S01]  /*6300*/  FMNMX.FTZ R3, R162, R3, !PT ;  /* 0x00000003a2037209 */ /* 0x004fe20007810000 */
[----:B------:R-:W-:Y:S08]  /*6310*/  FMUL.FTZ R134, R34, UR5 ;  /* 0x0000000522867c20 */ /* 0x000ff00008410000 */
        /* <DEDUP_REMOVED lines=40> */
[----:B------:R1:W4:Y:S01]  /*65a0*/  MUFU.TANH R133, R35 ;  /* 0x0000002300857308 */ /* 0x0003220000002400 */
[----:B--2---:R-:W-:Y:S02]  /*65b0*/  FMNMX.FTZ R2, R134, R3, !PT ;  /* 0x0000000386027209 */ /* 0x004fe40007810000 */
[----:B---3--:R-:W-:Y:S01]  /*65c0*/  FMNMX.FTZ R17, R230, R132, !PT ;  /* 0x00000084e6117209 */ /* 0x008fe20007810000 */
[----:B------:R-:W-:Y:S06]  /*65d0*/  @P5 BRA `(.L_x_150) ;  /* 0xffffffe800245947 */ /* 0x000fec000383ffff */
.L_x_149:
[----:B---3--:R-:W2:Y:S01]  /*65e0*/  SHFL.BFLY PT, R6, R17, 0x2, 0x1f ;  /* 0x0c401f0011067f89 */ /* 0x008ea200000e0000 */
[----:B----4-:R-:W-:Y:S02]  /*65f0*/  FMNMX.FTZ R7, R133, R2, !PT ;  /* 0x0000000285077209 */ /* 0x010fe40007810000 */
[----:B------:R-:W-:Y:S05]  /*6600*/  IADD3 R223, R223, -0x1, RZ ;  /* 0xffffffffdfdf7810 */ /* 0x000fea0007ffe0ff */
[----:B------:R-:W-:Y:S08]  /*6610*/  LDSM.16.MT88.4 R24, [R198+0x12000] ;  /* 0x01200000c618783b */ /* 0x000ff00000004200 */
[----:B------:R-:W3:Y:S08]  /*6620*/  SHFL.BFLY PT, R2, R7, 0x2, 0x1f ;  /* 0x0c401f0007027f89 */ /* 0x000ef000000e0000 */
[----:B-1----:R-:W-:Y:S08]  /*6630*/  LDSM.16.MT88.4 R32, [R197+0x12000] ;  /* 0x01200000c520783b */ /* 0x002ff00000004200 */
[----:B------:R-:W-:Y:S08]  /*6640*/  LDSM.16.MT88.4 R136, [R196+0x12000] ;  /* 0x01200000c488783b */ /* 0x000ff00000004200 */
[----:B------:R-:W-:Y:S08]  /*6650*/  LDSM.16.MT88.4 R140, [R197+0x14800] ;  /* 0x01480000c58c783b */ /* 0x000ff00000004200 */
[----:B------:R-:W-:Y:S08]  /*6660*/  LDSM.16.MT88.4 R148, [R198+0x15800] ;  /* 0x01580000c694783b */ /* 0x000ff00000004200 */
[----:B------:R-:W-:Y:S08]  /*6670*/  LDSM.16.MT88.4 R152, [R197+0x15800] ;  /* 0x01580000c598783b */ /* 0x000ff00000004200 */
[----:B------:R-:W-:Y:S01]  /*6680*/  LDSM.16.MT88.4 R156, [R196+0x15800] ;  /* 0x01580000c49c783b */ /* 0x000fe20000004200 */
[----:B--2---:R-:W-:Y:S02]  /*6690*/  FMNMX.FTZ R9, R17, R6, !PT ;  /* 0x0000000611097209 */ /* 0x004fe40007810000 */
[----:B---3--:R-:W-:Y:S05]  /*66a0*/  FMNMX.FTZ R4, R7, R2, !PT ;  /* 0x0000000207047209 */ /* 0x008fea0007810000 */
[----:B------:R-:W1:Y:S08]  /*66b0*/  SHFL.BFLY PT, R132, R9, 0x1, 0x1f ;  /* 0x0c201f0009847f89 */ /* 0x000e7000000e0000 */
[----:B------:R-:W2:Y:S08]  /*66c0*/  SHFL.BFLY PT, R3, R4, 0x1, 0x1f ;  /* 0x0c201f0004037f89 */ /* 0x000eb000000e0000 */
[----:B------:R-:W3:Y:S01]  /*66d0*/  LDSM.16.MT88.4 R16, [R200+0x12000] ;  /* 0x01200000c810783b */ /* 0x000ee20000004200 */
        /* <DEDUP_REMOVED lines=21> */
[--C-:B------:R-:W-:Y:S01]  /*6830*/  FFMA.FTZ R170, R162, UR4, -R145.reuse ;  /* 0x00000004a2aa7c23 */ /* 0x100fe20008010891 */
[--C-:B------:R-:W-:Y:S01]  /*6840*/  FFMA.FTZ R172, R250, UR4, -R144.reuse ;  /* 0x00000004faac7c23 */ /* 0x100fe20008010890 */
[----:B------:R-:W-:Y:S01]  /*6850*/  LDSM.16.MT88.4 R160, [R200+0x17800] ;  /* 0x01780000c8a0783b */ /* 0x000fe20000004200 */
        /* <DEDUP_REMOVED lines=36> */
[----:B------:R-:W4:Y:S01]  /*6aa0*/  MUFU.EX2 R165, R165 ;  /* 0x000000a500a57308 */ /* 0x000f220000000800 */
        /* <DEDUP_REMOVED lines=15> */
[----:B------:R-:W5:Y:S01]  /*6ba0*/  MUFU.EX2 R166, R166 ;  /* 0x000000a600a67308 */ /* 0x000f620000000800 */
[----:B----4-:R-:W-:Y:S01]  /*6bb0*/  F2FP.BF16.F32.PACK_AB R129, R165, R169 ;  /* 0x000000a9a581723e */ /* 0x010fe200000010ff */
        /* <DEDUP_REMOVED lines=14> */
[----:B------:R-:W4:Y:S01]  /*6ca0*/  MUFU.EX2 R135, R135 ;  /* 0x0000008700877308 */ /* 0x000f220000000800 */
[----:B-----5:R-:W-:Y:S01]  /*6cb0*/  F2FP.BF16.F32.PACK_AB R130, R166, R167 ;  /* 0x000000a7a682723e */ /* 0x020fe200000010ff */
        /* <DEDUP_REMOVED lines=15> */
[----:B----4-:R-:W-:Y:S01]  /*6db0*/  F2FP.BF16.F32.PACK_AB R131, R135, R164 ;  /* 0x000000a48783723e */ /* 0x010fe200000010ff */
[C---:B------:R-:W-:Y:S01]  /*6dc0*/  FMUL.FTZ R74, R0.reuse, R74 ;  /* 0x0000004a004a7220 */ /* 0x040fe20000410000 */
[----:B------:R-:W-:Y:S01]  /*6dd0*/  FMUL.FTZ R75, R0, R75 ;  /* 0x0000004b004b7220 */ /* 0x000fe20000410000 */
[C---:B------:R-:W-:Y:S01]  /*6de0*/  FMUL.FTZ R76, R2.reuse, R76 ;  /* 0x0000004c024c7220 */ /* 0x040fe20000410000 */
[----:B------:R-:W-:Y:S01]  /*6df0*/  FMUL.FTZ R77, R2, R77 ;  /* 0x0000004d024d7220 */ /* 0x000fe20000410000 */
[C---:B------:R-:W-:Y:S01]  /*6e00*/  FMUL.FTZ R78, R0.reuse, R78 ;  /* 0x0000004e004e7220 */ /* 0x040fe20000410000 */
[----:B------:R-:W-:Y:S01]  /*6e10*/  FMUL.FTZ R79, R0, R79 ;  /* 0x0000004f004f7220 */ /* 0x000fe20000410000 */
[C---:B---3--:R-:W-:Y:S01]  /*6e20*/  HMMA.16816.F32.BF16 R4, R128.reuse, R16, R4 ;  /* 0x000000108004723c */ /* 0x048fe20000041804 */
        /* <DEDUP_REMOVED lines=246> */
.L_x_147:
        /* <DEDUP_REMOVED lines=208> */
.L_x_151:
        /* <DEDUP_REMOVED lines=23> */
.L_x_152:
        /* <DEDUP_REMOVED lines=114> */
.L_x_154:
[----:B------:R-:W-:Y:S05]  /*9320*/  BSYNC B0 ;  /* 0x0000000000007941 */ /* 0x000fea0003800000 */
.L_x_153:
        /* <DEDUP_REMOVED lines=39> */
.L_x_156:
[----:B------:R-:W-:Y:S05]  /*95a0*/  BSYNC B0 ;  /* 0x0000000000007941 */ /* 0x000fea0003800000 */
.L_x_155:
        /* <DEDUP_REMOVED lines=24> */
.L_x_158:
[----:B------:R-:W-:Y:S05]  /*9730*/  BSYNC B0 ;  /* 0x0000000000007941 */ /* 0x000fea0003800000 */
.L_x_157:
        /* <DEDUP_REMOVED lines=24> */
.L_x_160:
[----:B------:R-:W-:Y:S05]  /*98c0*/  BSYNC B0 ;  /* 0x0000000000007941 */ /* 0x000fea0003800000 */
.L_x_159:
        /* <DEDUP_REMOVED lines=23> */
.L_x_125:
        /* <DEDUP_REMOVED lines=63> */
.L_x_162:
[----:B------:R-:W-:Y:S05]  /*9e30*/  BSYNC B0 ;  /* 0x0000000000007941 */ /* 0x000fea0003800000 */
.L_x_161:
        /* <DEDUP_REMOVED lines=24> */
.L_x_164:
[----:B------:R-:W-:Y:S05]  /*9fc0*/  BSYNC B0 ;  /* 0x0000000000007941 */ /* 0x000fea0003800000 */
.L_x_163:
        /* <DEDUP_REMOVED lines=29> */
.L_x_166:
[----:B------:R-:W-:Y:S05]  /*a1a0*/  BSYNC B0 ;  /* 0x0000000000007941 */ /* 0x000fea0003800000 */
.L_x_165:
        /* <DEDUP_REMOVED lines=32> */
.L_x_168:
[----:B------:R-:W-:Y:S05]  /*a3b0*/  BSYNC B0 ;  /* 0x0000000000007941 */ /* 0x000fea0003800000 */
.L_x_167:
        /* <DEDUP_REMOVED lines=16> */
.L_x_170:
[----:B------:R-:W-:Y:S05]  /*a4c0*/  BSYNC B0 ;  /* 0x0000000000007941 */ /* 0x000fea0003800000 */
.L_x_169:
        /* <DEDUP_REMOVED lines=10> */
.L_x_172:
[----:B------:R-:W-:Y:S05]  /*a570*/  BSYNC B0 ;  /* 0x0000000000007941 */ /* 0x000fea0003800000 */
.L_x_171:
        /* <DEDUP_REMOVED lines=10> */
.L_x_174:
[----:B------:R-:W-:Y:S05]  /*a620*/  BSYNC B0 ;  /* 0x0000000000007941 */ /* 0x000fea0003800000 */
.L_x_173:
        /* <DEDUP_REMOVED lines=10> */
.L_x_175:
        /* <DEDUP_REMOVED lines=11> */
.L_x_1511:


//--------------------- .text._ZN5flash16flash_fwd_kernelI23Flash_fwd_kernel_traitsILi192ELi128ELi64ELi8ELb0ELb0EN7cutlass10bfloat16_tE19Flash_kernel_traitsILi192ELi128ELi64ELi8ES3_EELb0ELb0ELb0ELb1ELb0ELb0ELb0ELb0EEEvNS_16Flash_fwd_paramsE --------------------------
	.section	.text._ZN5flash16flash_fwd_kernelI23Flash_fwd_kernel_traitsILi192ELi128ELi64ELi8ELb0ELb0EN7cutlass10bfloat16_tE19Flash_kernel_traitsILi192ELi128ELi64ELi8ES3_EELb0ELb0ELb0ELb1ELb0ELb0ELb0ELb0EEEvNS_16Flash_fwd_paramsE,"ax",@progbits
	.align	128
        .global         _ZN5flash16flash_fwd_kernelI23Flash_fwd_kernel_traitsILi192ELi128ELi64ELi8ELb0ELb0EN7cutlass10bfloat16_tE19Flash_kernel_traitsILi192ELi128ELi64ELi8ES3_EELb0ELb0ELb0ELb1ELb0ELb0ELb0ELb0EEEvNS_16Flash_fwd_paramsE
        .type           _ZN5flash16flash_fwd_kernelI23Flash_fwd_kernel_traitsILi192ELi128ELi64ELi8ELb0ELb0EN7cutlass10bfloat16_tE19Flash_kernel_traitsILi192ELi128ELi64ELi8ES3_EELb0ELb0ELb0ELb1ELb0ELb0ELb0ELb0EEEvNS_16Flash_fwd_paramsE,@function
        .size           _ZN5flash16flash_fwd_kernelI23Flash_fwd_kernel_traitsILi192ELi128ELi64ELi8ELb0ELb0EN7cutlass10bfloat16_tE19Flash_kernel_traitsILi192ELi128ELi64ELi8ES3_EELb0ELb0ELb0ELb1ELb0ELb0ELb0ELb0EEEvNS_16Flash_fwd_paramsE,(.L_x_1512 - _ZN5flash16flash_fwd_kernelI23Flash_fwd_kernel_traitsILi192ELi128ELi64ELi8ELb0ELb0EN7cutlass10bfloat16_tE19Flash_kernel_traitsILi192ELi128ELi64ELi8ES3_EELb0ELb0ELb0ELb1ELb0ELb0ELb0ELb0EEEvNS_16Flash_fwd_paramsE)
        .other          _ZN5flash16flash_fwd_kernelI23Flash_fwd_kernel_traitsILi192ELi128ELi64ELi8ELb0ELb0EN7cutlass10bfloat16_tE19Flash_kernel_traitsILi192ELi128ELi64ELi8ES3_EELb0ELb0ELb0ELb1ELb0ELb0ELb0ELb0EEEvNS_16Flash_fwd_paramsE,@"STO_CUDA_ENTRY STV_DEFAULT"
_ZN5flash16flash_fwd_kernelI23Flash_fwd_kernel_traitsILi192ELi128ELi64ELi8ELb0ELb0EN7cutlass10bfloat16_tE19Flash_kernel_traitsILi192ELi128ELi64ELi8ES3_EELb0ELb0ELb0ELb1ELb0ELb0ELb0ELb0EEEvNS_16Flash_fwd_paramsE:
.text._ZN5flash16flash_fwd_kernelI23Flash_fwd_kernel_traitsILi192ELi128ELi64ELi8ELb0ELb0EN7cutlass10bfloat16_tE19Flash_kernel_traitsILi192ELi128ELi64ELi8ES3_EELb0ELb0ELb0ELb1ELb0ELb0ELb0ELb0EEEvNS_16Flash_fwd_paramsE:
        /* <DEDUP_REMOVED lines=22> */
[----:B--2---:R-:W-:-:S04]  /*0160*/  ISETP.EQ.U32.AND P0, PT, R2, RZ, PT ;  /* 0x000000ff0200720c */ /* 0x004fc80003f02070 */
[----:B------:R-:W-:Y:S01]  /*0170*/  ISETP.EQ.OR.EX P0, PT, R3, RZ, !P3, P0 ;  /* 0x000000ff0300720c */ /* 0x000fe20005f02700 */
[----:B------:R-:W-:Y:S02]  /*0180*/  IMAD.MOV.U32 R16, RZ, RZ, -0x1 ;  /* 0xffffffffff107424 */ /* 0x000fe400078e00ff */
[----:B-1----:R-:W-:Y:S01]  /*0190*/  IMAD.WIDE R4, R18, 0x4, R6 ;  /* 0x0000000412047825 */ /* 0x002fe200078e0206 */
        /* <DEDUP_REMOVED lines=13> */
.L_x_176:
[----:B------:R-:W1:Y:S02]  /*0270*/  LDC R0, c[0x0][0x2c8] ;  /* 0x0000b200ff007b82 */ /* 0x000e640000000800 */
.L_x_177:
[----:B------:R-:W3:Y:S02]  /*0280*/  LDC.64 R2, c[0x0][0x308] ;  /* 0x0000c200ff027b82 */ /* 0x000ee40000000a00 */
[----:B---3--:R-:W-:-:S04]  /*0290*/  ISETP.NE.U32.AND P2, PT, R2, RZ, PT ;  /* 0x000000ff0200720c */ /* 0x008fc80003f45070 */
[----:B------:R-:W-:-:S13]  /*02a0*/  ISETP.NE.AND.EX P2, PT, R3, RZ, PT, P2 ;  /* 0x000000ff0300720c */ /* 0x000fda0003f45320 */
[----:B------:R-:W3:Y:S08]  /*02b0*/  @P2 LDC.64 R2, c[0x0][0x308] ;  /* 0x0000c200ff022b82 */ /* 0x000ef00000000a00 */
[----:B--2---:R-:W2:Y:S01]  /*02c0*/  @!P2 LDC R4, c[0x0][0x2cc] ;  /* 0x0000b300ff04ab82 */ /* 0x004ea20000000800 */
[----:B---3--:R-:W-:-:S07]  /*02d0*/  @P2 IMAD.WIDE R6, R18, 0x4, R2 ;  /* 0x0000000412062825 */ /* 0x008fce00078e0202 */
[----:B------:R-:W3:Y:S01]  /*02e0*/  @!P2 LDC.64 R2, c[0x0][0x318] ;  /* 0x0000c600ff02ab82 */ /* 0x000ee20000000a00 */
[----:B------:R-:W2:Y:S01]  /*02f0*/  @P2 LDG.E R6, desc[UR8][R6.64] ;  /* 0x0000000806062981 */ /* 0x000ea2000c1e1900 */
[----:B------:R-:W-:-:S05]  /*0300*/  IMAD.SHL.U32 R89, R210, 0x80, RZ ;  /* 0x00000080d2597824 */ /* 0x000fca00078e00ff */
[----:B----4-:R-:W-:Y:S02]  /*0310*/  ISETP.GT.AND P0, PT, R214, R89, PT ;  /* 0x00000059d600720c */ /* 0x010fe40003f04270 */
[----:B---3--:R-:W-:-:S04]  /*0320*/  @!P2 ISETP.NE.U32.AND P1, PT, R2, RZ, PT ;  /* 0x000000ff0200a20c */ /* 0x008fc80003f25070 */
[----:B------:R-:W-:-:S04]  /*0330*/  @!P2 ISETP.NE.AND.EX P1, PT, R3, RZ, PT, P1 ;  /* 0x000000ff0300a20c */ /* 0x000fc80003f25310 */
[----:B--2---:R-:W-:Y:S01]  /*0340*/  @!P2 SEL R4, R4, RZ, P1 ;  /* 0x000000ff0404a207 */ /* 0x004fe20000800000 */
[----:B-----5:R-:W-:-:S03]  /*0350*/  @P2 IMAD.IADD R135, R6, 0x1, -R13 ;  /* 0x0000000106872824 */ /* 0x020fc600078e0a0d */
[----:B-1----:R-:W-:Y:S01]  /*0360*/  @!P2 IADD3 R135, R4, R0, -R13 ;  /* 0x000000000487a210 */ /* 0x002fe20007ffe80d */
[----:B------:R-:W-:Y:S06]  /*0370*/  @!P0 EXIT ;  /* 0x000000000000894d */ /* 0x000fec0003800000 */
[----:B------:R-:W-:-:S13]  /*0380*/  ISETP.GE.AND P0, PT, R135, 0x1, PT ;  /* 0x000000018700780c */ /* 0x000fda0003f06270 */
[----:B------:R-:W-:Y:S05]  /*0390*/  @!P0 BRA `(.L_x_178) ;  /* 0x0000009c00c48947 */ /* 0x000fea0003800000 */
[----:B------:R-:W1:Y:S01]  /*03a0*/  LDC R17, c[0x0][0x278] ;  /* 0x00009e00ff117b82 */ /* 0x000e620000000800 */
[----:B------:R-:W-:Y:S02]  /*03b0*/  IABS R2, R12 ;  /* 0x0000000c00027213 */ /* 0x000fe40000000000 */
[----:B------:R-:W-:Y:S02]  /*03c0*/  ISETP.NE.AND P0, PT, R16, -0x1, PT ;  /* 0xffffffff1000780c */ /* 0x000fe40003f05270 */
[----:B------:R-:W-:Y:S02]  /*03d0*/  ISETP.NE.AND P5, PT, R209, -0x1, PT ;  /* 0xffffffffd100780c */ /* 0x000fe40003fa5270 */
[----:B------:R-:W-:Y:S02]  /*03e0*/  SHF.R.S32.HI R19, RZ, 0x1f, R134 ;  /* 0x0000001fff137819 */ /* 0x000fe40000011486 */
[----:B------:R-:W-:-:S07]  /*03f0*/  IADD3 R199, -R89, R214, RZ ;  /* 0x000000d659c77210 */ /* 0x000fce0007ffe1ff */
[----:B------:R-:W2:Y:S01]  /*0400*/  @P0 LDC.64 R206, c[0x0][0x248] ;  /* 0x00009200ffce0b82 */ /* 0x000ea20000000a00 */
[----:B------:R-:W-:Y:S02]  /*0410*/  @P0 IADD3 R26, R13, R16, RZ ;  /* 0x000000100d1a0210 */ /* 0x000fe40007ffe0ff */
[----:B------:R-:W-:Y:S02]  /*0420*/  @!P5 SHF.R.S32.HI R7, RZ, 0x1f, R18 ;  /* 0x0000001fff07d819 */ /* 0x000fe40000011412 */
[----:B-1----:R-:W-:-:S03]  /*0430*/  IABS R6, R17 ;  /* 0x0000001100067213 */ /* 0x002fc60000000000 */
[----:B------:R-:W1:Y:S01]  /*0440*/  @!P5 LDC.64 R14, c[0x0][0x228] ;  /* 0x00008a00ff0edb82 */ /* 0x000e620000000a00 */
[----:B------:R-:W3:Y:S08]  /*0450*/  I2F.RP R3, R6 ;  /* 0x0000000600037306 */ /* 0x000ef00000209400 */
[----:B---3--:R-:W3:Y:S02]  /*0460*/  MUFU.RCP R8, R3 ;  /* 0x0000000300087308 */ /* 0x008ee40000001000 */
[----:B---3--:R-:W-:-:S02]  /*0470*/  VIADD R8, R8, 0xffffffe ;  /* 0x0ffffffe08087836 */ /* 0x008fc40000000000 */
[----:B------:R-:W-:-:S04]  /*0480*/  VIADD R3, R135, 0x3f ;  /* 0x0000003f87037836 */ /* 0x000fc80000000000 */
[----:B------:R-:W3:Y:S01]  /*0490*/  F2I.FTZ.U32.TRUNC.NTZ R9, R8 ;  /* 0x0000000800097305 */ /* 0x000ee2000021f000 */
[----:B------:R-:W-:-:S04]  /*04a0*/  SHF.R.S32.HI R4, RZ, 0x1f, R3 ;  /* 0x0000001fff047819 */ /* 0x000fc80000011403 */
[----:B------:R-:W-:Y:S01]  /*04b0*/  LEA.HI R4, R4, R3, RZ, 0x6 ;  /* 0x0000000304047211 */ /* 0x000fe200078f30ff */
[----:B---3--:R-:W-:Y:S02]  /*04c0*/  IMAD.MOV R0, RZ, RZ, -R9 ;  /* 0x000000ffff007224 */ /* 0x008fe400078e0a09 */
[----:B------:R-:W-:Y:S02]  /*04d0*/  IMAD.MOV.U32 R8, RZ, RZ, RZ ;  /* 0x000000ffff087224 */ /* 0x000fe400078e00ff */
[----:B------:R-:W-:-:S04]  /*04e0*/  IMAD R5, R0, R6, RZ ;  /* 0x0000000600057224 */ /* 0x000fc800078e02ff */
[----:B------:R-:W-:Y:S02]  /*04f0*/  IMAD.HI.U32 R5, R9, R5, R8 ;  /* 0x0000000509057227 */ /* 0x000fe400078e0008 */
[----:B------:R-:W3:Y:S04]  /*0500*/  @P0 LDC.64 R8, c[0x0][0x250] ;  /* 0x00009400ff080b82 */ /* 0x000ee80000000a00 */
[----:B------:R-:W-:Y:S01]  /*0510*/  IMAD.HI.U32 R0, R5, R2, RZ ;  /* 0x0000000205007227 */ /* 0x000fe200078e00ff */
[----:B------:R-:W-:-:S04]  /*0520*/  LEA.HI R5, R19, R134, RZ, 0x3 ;  /* 0x0000008613057211 */ /* 0x000fc800078f18ff */
[----:B------:R-:W-:Y:S02]  /*0530*/  IADD3 R21, -R0, RZ, RZ ;  /* 0x000000ff00157210 */ /* 0x000fe40007ffe1ff */
[----:B------:R-:W-:Y:S02]  /*0540*/  SHF.R.S32.HI R24, RZ, 0x3, R5 ;  /* 0x00000003ff187819 */ /* 0x000fe40000011405 */
[----:B------:R-:W-:Y:S01]  /*0550*/  LOP3.LUT R5, R5, 0xfffffff8, RZ, 0xc0, !PT ;  /* 0xfffffff805057812 */ /* 0x000fe200078ec0ff */
[----:B------:R-:W-:Y:S01]  /*0560*/  IMAD R21, R6, R21, R2 ;  /* 0x0000001506157224 */ /* 0x000fe200078e0202 */
[----:B------:R-:W-:Y:S01]  /*0570*/  LOP3.LUT R2, R12, R17, RZ, 0x3c, !PT ;  /* 0x000000110c027212 */ /* 0x000fe200078e3cff */
[----:B------:R-:W-:Y:S02]  /*0580*/  IMAD.SHL.U32 R211, R24, 0x40, RZ ;  /* 0x0000004018d37824 */ /* 0x000fe400078e00ff */
[----:B------:R-:W-:Y:S01]  /*0590*/  IMAD.IADD R5, R134, 0x1, -R5 ;  /* 0x0000000186057824 */ /* 0x000fe200078e0a05 */
[----:B------:R-:W-:Y:S01]  /*05a0*/  ISETP.GT.U32.AND P4, PT, R6, R21, PT ;  /* 0x000000150600720c */ /* 0x000fe20003f84070 */
[----:B------:R-:W-:Y:S01]  /*05b0*/  VIADD R10, R24, 0x60 ;  /* 0x00000060180a7836 */ /* 0x000fe20000000000 */
[----:B------:R-:W-:Y:S01]  /*05c0*/  LOP3.LUT R211, R211, 0x1c0, RZ, 0xc0, !PT ;  /* 0x000001c0d3d37812 */ /* 0x000fe200078ec0ff */
[----:B------:R-:W-:Y:S01]  /*05d0*/  IMAD.SHL.U32 R146, R5, 0x8, RZ ;  /* 0x0000000805927824 */ /* 0x000fe200078e00ff */
[----:B------:R-:W-:Y:S01]  /*05e0*/  ISETP.GE.AND P1, PT, R2, RZ, PT ;  /* 0x000000ff0200720c */ /* 0x000fe20003f26270 */
[----:B------:R-:W-:Y:S01]  /*05f0*/  VIADD R20, R24, 0x40 ;  /* 0x0000004018147836 */ /* 0x000fe20000000000 */
[----:B------:R-:W-:Y:S01]  /*0600*/  ISETP.GE.AND P2, PT, R10, R199, PT ;  /* 0x000000c70a00720c */ /* 0x000fe20003f46270 */
[----:B------:R-:W4:Y:S01]  /*0610*/  LDC.64 R2, c[0x0][0x3c8] ;  /* 0x0000f200ff027b82 */ /* 0x000f220000000a00 */
[----:B------:R-:W-:-:S02]  /*0620*/  LOP3.LUT R22, R211, 0x38, R146, 0xf8, !PT ;  /* 0x00000038d3167812 */ /* 0x000fc400078ef892 */
[----:B------:R-:W-:Y:S02]  /*0630*/  SHF.R.U32.HI R211, RZ, 0x3, R211 ;  /* 0x00000003ffd37819 */ /* 0x000fe400000116d3 */
[----:B------:R-:W-:Y:S01]  /*0640*/  ISETP.GE.AND P3, PT, R20, R199, PT ;  /* 0x000000c71400720c */ /* 0x000fe20003f66270 */
[----:B------:R-:W-:Y:S01]  /*0650*/  @!P4 IMAD.IADD R21, R21, 0x1, -R6 ;  /* 0x000000011515c824 */ /* 0x000fe200078e0a06 */
[----:B------:R-:W-:Y:S01]  /*0660*/  LOP3.LUT R211, R22, R211, RZ, 0x3c, !PT ;  /* 0x000000d316d37212 */ /* 0x000fe200078e3cff */
[----:B------:R-:W4:Y:S01]  /*0670*/  @P5 LDC.64 R10, c[0x0][0x240] ;  /* 0x00009000ff0a5b82 */ /* 0x000f220000000a00 */
[----:B------:R-:W-:Y:S01]  /*0680*/  LEA.HI R22, R19, R134, RZ, 0x6 ;  /* 0x0000008613167211 */ /* 0x000fe200078f30ff */
[----:B-1----:R-:W-:Y:S01]  /*0690*/  @!P5 IMAD R20, R7, R14, RZ ;  /* 0x0000000e0714d224 */ /* 0x002fe200078e02ff */
[----:B------:R-:W-:Y:S01]  /*06a0*/  ISETP.GE.U32.AND P6, PT, R21, R6, PT ;  /* 0x000000061500720c */ /* 0x000fe20003fc6070 */
[----:B------:R-:W-:Y:S02]  /*06b0*/  @P0 IMAD.IADD R6, R13, 0x1, R16 ;  /* 0x000000010d060824 */ /* 0x000fe400078e0210 */
[----:B------:R-:W-:-:S02]  /*06c0*/  IMAD.SHL.U32 R22, R22, 0x8, RZ ;  /* 0x0000000816167824 */ /* 0x000fc400078e00ff */
[C---:B---3--:R-:W-:Y:S02]  /*06d0*/  @P0 IMAD R21, R26.reuse, R9, RZ ;  /* 0x000000091a150224 */ /* 0x048fe400078e02ff */
[----:B------:R-:W-:Y:S01]  /*06e0*/  @P0 IMAD.WIDE.U32 R26, R26, R8, RZ ;  /* 0x000000081a1a0225 */ /* 0x000fe200078e00ff */
[----:B------:R-:W-:-:S03]  /*06f0*/  LOP3.LUT R211, R211, 0xfffffe00, R22, 0xf8, !PT ;  /* 0xfffffe00d3d37812 */ /* 0x000fc600078ef816 */
[C---:B--2---:R-:W-:Y:S01]  /*0700*/  @P0 IMAD R16, R6.reuse, R207, RZ ;  /* 0x000000cf06100224 */ /* 0x044fe200078e02ff */
[----:B------:R-:W-:Y:S01]  /*0710*/  @P0 MOV R22, R26 ;  /* 0x0000001a00160202 */ /* 0x000fe20000000f00 */
[----:B------:R-:W-:-:S04]  /*0720*/  @P0 IMAD.WIDE.U32 R6, R6, R206, RZ ;  /* 0x000000ce06060225 */ /* 0x000fc800078e00ff */
[----:B------:R-:W-:Y:S02]  /*0730*/  @!P5 IMAD R15, R18, R15, R20 ;  /* 0x0000000f120fd224 */ /* 0x000fe400078e0214 */
[----:B------:R-:W-:Y:S02]  /*0740*/  @P0 IMAD.IADD R21, R27, 0x1, R21 ;  /* 0x000000011b150824 */ /* 0x000fe400078e0215 */
[----:B------:R-:W-:Y:S02]  /*0750*/  @P0 IMAD.IADD R16, R7, 0x1, R16 ;  /* 0x0000000107100824 */ /* 0x000fe400078e0210 */
[----:B------:R-:W-:Y:S01]  /*0760*/  @P0 IMAD.MOV.U32 R20, RZ, RZ, R6 ;  /* 0x000000ffff140224 */ /* 0x000fe200078e0006 */
[----:B------:R-:W-:Y:S06]  /*0770*/  @P0 BRA `(.L_x_179) ;  /* 0x0000000000340947 */ /* 0x000fec0003800000 */
        /* <DEDUP_REMOVED lines=13> */
.L_x_179:
        /* <DEDUP_REMOVED lines=12> */
[----:B------:R-:W-:-:S07]  /*0910*/  IADD3 R21, R23, R21, RZ ;  /* 0x0000001517157210 */ /* 0x000fce0007ffe0ff */
.L_x_180:
[----:B------:R-:W-:Y:S01]  /*0920*/  ISETP.NE.AND P0, PT, R17, RZ, PT ;  /* 0x000000ff1100720c */ /* 0x000fe20003f05270 */
[----:B----4-:R-:W-:Y:S01]  /*0930*/  @P5 IMAD.WIDE.U32 R26, R209, R10, RZ ;  /* 0x0000000ad11a5225 */ /* 0x010fe200078e00ff */
[----:B------:R-:W-:Y:S01]  /*0940*/  @!P4 IADD3 R0, R0, 0x1, RZ ;  /* 0x000000010000c810 */ /* 0x000fe20007ffe0ff */
[----:B------:R-:W1:Y:S01]  /*0950*/  S2UR UR10, SR_CgaCtaId ;  /* 0x00000000000a79c3 */ /* 0x000e620000008800 */
[----:B------:R-:W-:Y:S01]  /*0960*/  SHF.R.S32.HI R147, RZ, 0x1f, R146 ;  /* 0x0000001fff937819 */ /* 0x000fe20000011492 */
[----:B------:R-:W-:Y:S01]  /*0970*/  @!P5 IMAD.WIDE.U32 R28, R18, R14, RZ ;  /* 0x0000000e121cd225 */ /* 0x000fe200078e00ff */
[----:B------:R-:W-:Y:S01]  /*0980*/  @P6 IADD3 R0, R0, 0x1, RZ ;  /* 0x0000000100006810 */ /* 0x000fe20007ffe0ff */
[----:B------:R-:W-:Y:S01]  /*0990*/  ULDC.64 UR4, c[0x0][0x260] ;  /* 0x0000980000047ab9 */ /* 0x000fe20000000a00 */
[----:B------:R-:W-:Y:S01]  /*09a0*/  SHF.R.S32.HI R25, RZ, 0x1f, R24 ;  /* 0x0000001fff197819 */ /* 0x000fe20000011418 */
[-C--:B------:R-:W-:Y:S01]  /*09b0*/  IMAD.WIDE.U32 R30, R24, R206.reuse, R146 ;  /* 0x000000ce181e7225 */ /* 0x080fe200078e0092 */
[----:B------:R-:W-:Y:S01]  /*09c0*/  @!P1 IADD3 R0, -R0, RZ, RZ ;  /* 0x000000ff00009210 */ /* 0x000fe20007ffe1ff */
[----:B------:R-:W-:Y:S01]  /*09d0*/  ULDC.64 UR6, c[0x0][0x268] ;  /* 0x00009a0000067ab9 */ /* 0x000fe20000000a00 */
[----:B------:R-:W-:Y:S01]  /*09e0*/  ISETP.NE.U32.AND P1, PT, R2, RZ, PT ;  /* 0x000000ff0200720c */ /* 0x000fe20003f25070 */
[----:B------:R-:W-:Y:S01]  /*09f0*/  IMAD R6, R25, R206, RZ ;  /* 0x000000ce19067224 */ /* 0x000fe200078e02ff */
[----:B------:R-:W-:Y:S01]  /*0a00*/  @!P0 LOP3.LUT R0, RZ, R17, RZ, 0x33, !PT ;  /* 0x00000011ff008212 */ /* 0x000fe200078e33ff */
[----:B------:R-:W-:Y:S01]  /*0a10*/  @P5 IMAD R11, R209, R11, R27 ;  /* 0x0000000bd10b5224 */ /* 0x000fe200078e021b */
[----:B------:R-:W-:Y:S01]  /*0a20*/  ISETP.NE.AND.EX P0, PT, R3, RZ, PT, P1 ;  /* 0x000000ff0300720c */ /* 0x000fe20003f05310 */
[----:B------:R-:W-:Y:S01]  /*0a30*/  @!P5 IMAD.IADD R11, R29, 0x1, R15 ;  /* 0x000000011d0bd824 */ /* 0x000fe200078e020f */
[----:B------:R-:W-:Y:S01]  /*0a40*/  IADD3 R218, P4, R20, R30, RZ ;  /* 0x0000001e14da7210 */ /* 0x000fe20007f9e0ff */
[C---:B------:R-:W-:Y:S01]  /*0a50*/  IMAD R7, R24.reuse, R207, R6 ;  /* 0x000000cf18077224 */ /* 0x040fe200078e0206 */
[----:B------:R-:W-:Y:S01]  /*0a60*/  SHF.R.S32.HI R17, RZ, 0x1f, R0 ;  /* 0x0000001fff117819 */ /* 0x000fe20000011400 */
[-C--:B------:R-:W-:Y:S01]  /*0a70*/  IMAD.WIDE.U32 R14, R24, R8.reuse, R146 ;  /* 0x00000008180e7225 */ /* 0x080fe200078e0092 */
[----:B------:R-:W-:Y:S01]  /*0a80*/  SHF.R.S32.HI R13, RZ, 0x1f, R12 ;  /* 0x0000001fff0d7819 */ /* 0x000fe2000001140c */
[----:B------:R-:W-:Y:S01]  /*0a90*/  BSSY B0, `(.L_x_181) ;  /* 0x0000042000007945 */ /* 0x000fe20003800000 */
[----:B------:R-:W-:Y:S01]  /*0aa0*/  IADD3.X R219, R16, R31, R7, P4, !PT ;  /* 0x0000001f10db7210 */ /* 0x000fe200027fe407 */
[----:B------:R-:W-:Y:S01]  /*0ab0*/  IMAD R6, R25, R8, RZ ;  /* 0x0000000819067224 */ /* 0x000fe200078e02ff */
[----:B------:R-:W-:Y:S01]  /*0ac0*/  IADD3 R216, P4, R22, R14, RZ ;  /* 0x0000000e16d87210 */ /* 0x000fe20007f9e0ff */
[----:B------:R-:W-:Y:S01]  /*0ad0*/  @!P5 IMAD.MOV.U32 R26, RZ, RZ, R28 ;  /* 0x000000ffff1ad224 */ /* 0x000fe200078e001c */
[----:B------:R-:W-:Y:S01]  /*0ae0*/  LEA.HI R35, R19, R134, RZ, 0x4 ;  /* 0x0000008613237211 */ /* 0x000fe200078f20ff */
[C---:B------:R-:W-:Y:S01]  /*0af0*/  IMAD R6, R24.reuse, R9, R6 ;  /* 0x0000000918067224 */ /* 0x040fe200078e0206 */
[----:B------:R-:W-:Y:S01]  /*0b00*/  IADD3 R16, R24, 0x20, RZ ;  /* 0x0000002018107810 */ /* 0x000fe20007ffe0ff */
[----:B------:R-:W-:Y:S01]  /*0b10*/  IMAD R221, R17, UR4, RZ ;  /* 0x0000000411dd7c24 */ /* 0x000fe2000f8e02ff */
[----:B------:R-:W-:Y:S01]  /*0b20*/  IADD3 R26, P1, R146, R26, RZ ;  /* 0x0000001a921a7210 */ /* 0x000fe20007f3e0ff */
[----:B------:R-:W-:Y:S01]  /*0b30*/  IMAD.WIDE.U32 R218, R0, UR4, R218 ;  /* 0x0000000400da7c25 */ /* 0x000fe2000f8e00da */
[----:B------:R-:W-:-:S02]  /*0b40*/  IADD3.X R217, R21, R15, R6, P4, !PT ;  /* 0x0000000f15d97210 */ /* 0x000fc400027fe406 */
[----:B------:R-:W2:Y:S01]  /*0b50*/  @P0 LDC.64 R14, c[0x0][0x3d0] ;  /* 0x0000f400ff0e0b82 */ /* 0x000ea20000000a00 */
[----:B------:R-:W-:Y:S01]  /*0b60*/  IADD3.X R27, R147, R11, RZ, P1, !PT ;  /* 0x0000000b931b7210 */ /* 0x000fe20000ffe4ff */
[----:B------:R-:W-:Y:S01]  /*0b70*/  IMAD R221, R0, UR5, R221 ;  /* 0x0000000500dd7c24 */ /* 0x000fe2000f8e02dd */
[----:B------:R-:W-:Y:S01]  /*0b80*/  ISETP.GE.AND P1, PT, R24, R199, PT ;  /* 0x000000c71800720c */ /* 0x000fe20003f26270 */
[----:B------:R-:W-:Y:S01]  /*0b90*/  ULDC.64 UR4, c[0x0][0x258] ;  /* 0x0000960000047ab9 */ /* 0x000fe20000000a00 */
[----:B------:R-:W-:Y:S01]  /*0ba0*/  IMAD R17, R17, UR6, RZ ;  /* 0x0000000611117c24 */ /* 0x000fe2000f8e02ff */
[----:B------:R-:W-:Y:S01]  /*0bb0*/  IADD3 R212, R146, 0x80, RZ ;  /* 0x0000008092d47810 */ /* 0x000fe20007ffe0ff */
[----:B------:R-:W-:Y:S02]  /*0bc0*/  IMAD R29, R13, UR4, RZ ;  /* 0x000000040d1d7c24 */ /* 0x000fe4000f8e02ff */
[----:B------:R-:W-:Y:S01]  /*0bd0*/  IMAD.WIDE.U32 R26, R12, UR4, R26 ;  /* 0x000000040c1a7c25 */ /* 0x000fe2000f8e001a */
[----:B------:R-:W-:-:S02]  /*0be0*/  UMOV UR4, 0x400 ;  /* 0x0000040000047882 */ /* 0x000fc40000000000 */
[----:B-1----:R-:W-:Y:S01]  /*0bf0*/  ULEA UR4, UR10, UR4, 0x18 ;  /* 0x000000040a047291 */ /* 0x002fe2000f8ec03f */
[----:B------:R-:W-:Y:S02]  /*0c00*/  IMAD R29, R12, UR5, R29 ;  /* 0x000000050c1d7c24 */ /* 0x000fe4000f8e021d */
[----:B------:R-:W-:-:S03]  /*0c10*/  IMAD.WIDE.U32 R216, R0, UR6, R216 ;  /* 0x0000000600d87c25 */ /* 0x000fc6000f8e00d8 */
[----:B------:R-:W-:Y:S01]  /*0c20*/  LEA R211, R211, UR4, 0x1 ;  /* 0x00000004d3d37c11 */ /* 0x000fe2000f8e08ff */
[----:B------:R-:W-:Y:S01]  /*0c30*/  IMAD R17, R0, UR7, R17 ;  /* 0x0000000700117c24 */ /* 0x000fe2000f8e0211 */
[----:B------:R-:W-:Y:S01]  /*0c40*/  IADD3 R29, R27, R29, RZ ;  /* 0x0000001d1b1d7210 */ /* 0x000fe20007ffe0ff */
[----:B------:R-:W-:-:S04]  /*0c50*/  IMAD.WIDE R30, R210, 0x80, R24 ;  /* 0x00000080d21e7825 */ /* 0x000fc800078e0218 */
[----:B------:R-:W-:Y:S01]  /*0c60*/  VIADD R213, R146, 0x40 ;  /* 0x0000004092d57836 */ /* 0x000fe20000000000 */
        /* <DEDUP_REMOVED lines=13> */
[----:B------:R-:W4:Y:S01]  /*0d40*/  @!P5 LDC.64 R6, c[0x0][0x210] ;  /* 0x00008400ff06db82 */ /* 0x000f220000000a00 */
[----:B-1----:R-:W-:-:S04]  /*0d50*/  @!P6 LEA R10, P1, R22, R10, 0x1 ;  /* 0x0000000a160ae211 */ /* 0x002fc800078208ff */
[C---:B------:R-:W-:Y:S02]  /*0d60*/  @!P6 LEA.HI.X R11, R22.reuse, R11, R0, 0x1, P1 ;  /* 0x0000000b160be211 */ /* 0x040fe400008f0c00 */
[----:B----4-:R-:W-:-:S03]  /*0d70*/  @!P5 LEA R6, P1, R22, R6, 0x1 ;  /* 0x000000061606d211 */ /* 0x010fc600078208ff */
        /* <DEDUP_REMOVED lines=19> */
.L_x_182:
[----:B------:R-:W-:Y:S05]  /*0eb0*/  BSYNC B0 ;  /* 0x0000000000007941 */ /* 0x000fea0003800000 */
.L_x_181:
[----:B------:R-:W-:Y:S01]  /*0ec0*/  ISETP.GE.AND P1, PT, R16, R199, PT ;  /* 0x000000c71000720c */ /* 0x000fe20003f26270 */
[----:B------:R-:W-:Y:S01]  /*0ed0*/  BSSY B0, `(.L_x_183) ;  /* 0x000002d000007945 */ /* 0x000fe20003800000 */
[----:B-1-3--:R-:W-:Y:S02]  /*0ee0*/  LOP3.LUT R7, R35, 0xfffffff0, RZ, 0xc0, !PT ;  /* 0xfffffff023077812 */ /* 0x00afe400078ec0ff */
[----:B------:R-:W-:Y:S02]  /*0ef0*/  LEA.HI.SX32 R85, R4, 0xffffffff, 0x1a ;  /* 0xffffffff04557811 */ /* 0x000fe400078fd2ff */
[----:B------:R-:W-:Y:S01]  /*0f00*/  SHF.R.S32.HI R20, RZ, 0x4, R35 ;  /* 0x00000004ff147819 */ /* 0x000fe20000011423 */
[----:B------:R-:W-:Y:S02]  /*0f10*/  IMAD.IADD R0, R134, 0x1, -R7 ;  /* 0x0000000186007824 */ /* 0x000fe400078e0a07 */
[----:B------:R-:W-:-:S04]  /*0f20*/  IMAD R21, R85, -0x40, R135 ;  /* 0xffffffc055157824 */ /* 0x000fc800078e0287 */
        /* <DEDUP_REMOVED lines=12> */
[----:B------:R-:W1:Y:S01]  /*0ff0*/  @!P6 LDC.64 R10, c[0x0][0x210] ;  /* 0x00008400ff0aeb82 */ /* 0x000e620000000a00 */
[----:B------:R-:W-:Y:S01]  /*1000*/  IMAD R22, R23, UR7, R22 ;  /* 0x0000000717167c24 */ /* 0x000fe2000f8e0216 */
[----:B------:R3:W-:Y:S03]  /*1010*/  @P6 STS.128 [R211+0x1000], RZ ;  /* 0x001000ffd3006388 */ /* 0x0007e60000000c00 */
[----:B------:R-:W-:-:S03]  /*1020*/  IMAD.IADD R22, R33, 0x1, R22 ;  /* 0x0000000121167824 */ /* 0x000fc600078e0216 */
[----:B------:R-:W4:Y:S01]  /*1030*/  @!P5 LDC.64 R6, c[0x0][0x210] ;  /* 0x00008400ff06db82 */ /* 0x000f220000000a00 */
[----:B-1----:R-:W-:-:S04]  /*1040*/  @!P6 LEA R10, P4, R32, R10, 0x1 ;  /* 0x0000000a200ae211 */ /* 0x002fc800078808ff */
        /* <DEDUP_REMOVED lines=21> */
.L_x_184:
[----:B------:R-:W-:Y:S05]  /*11a0*/  BSYNC B0 ;  /* 0x0000000000007941 */ /* 0x000fea0003800000 */
.L_x_183:
[----:B------:R-:W-:Y:S01]  /*11b0*/  IMAD.SHL.U32 R34, R5, 0x40, RZ ;  /* 0x0000004005227824 */ /* 0x000fe200078e00ff */
[----:B-1-3--:R-:W-:Y:S01]  /*11c0*/  SHF.R.S32.HI R7, RZ, 0x1f, R0 ;  /* 0x0000001fff077819 */ /* 0x00afe20000011400 */
[----:B------:R-:W-:Y:S01]  /*11d0*/  BSSY B0, `(.L_x_185) ;  /* 0x000002d000007945 */ /* 0x000fe20003800000 */
[C---:B------:R-:W-:Y:S01]  /*11e0*/  ISETP.GE.AND P1, PT, R24.reuse, R21, PT ;  /* 0x000000151800720c */ /* 0x040fe20003f26270 */
[----:B------:R-:W-:Y:S01]  /*11f0*/  IMAD.SHL.U32 R33, R24, 0x8, RZ ;  /* 0x0000000818217824 */ /* 0x000fe200078e00ff */
[----:B------:R-:W-:Y:S02]  /*1200*/  LEA.HI R35, R35, R20, RZ, 0x1 ;  /* 0x0000001423237211 */ /* 0x000fe400078f08ff */
[----:B------:R-:W-:Y:S02]  /*1210*/  LEA.HI R22, R7, R0, RZ, 0x3 ;  /* 0x0000000007167211 */ /* 0x000fe400078f18ff */
[----:B------:R-:W-:Y:S01]  /*1220*/  LOP3.LUT R34, R34, 0x1c0, RZ, 0xc0, !PT ;  /* 0x000001c022227812 */ /* 0x000fe200078ec0ff */
[----:B------:R-:W-:Y:S06]  /*1230*/  @P3 BRA `(.L_x_186) ;  /* 0x0000000000983947 */ /* 0x000fec0003800000 */
        /* <DEDUP_REMOVED lines=13> */
[----:B------:R3:W-:Y:S06]  /*1310*/  @P6 STS.128 [R211+0x2000], RZ ;  /* 0x002000ffd3006388 */ /* 0x0007ec0000000c00 */
[----:B------:R-:W4:Y:S01]  /*1320*/  @!P5 LDC.64 R6, c[0x0][0x210] ;  /* 0x00008400ff06db82 */ /* 0x000f220000000a00 */
[----:B-1----:R-:W-:Y:S01]  /*1330*/  @!P6 LEA R38, P4, R36, R10, 0x1 ;  /* 0x0000000a2426e211 */ /* 0x002fe200078808ff */
[----:B------:R-:W-:-:S05]  /*1340*/  IMAD.IADD R10, R37, 0x1, R23 ;  /* 0x00000001250a7824 */ /* 0x000fca00078e0217 */
        /* <DEDUP_REMOVED lines=21> */
.L_x_186:
[----:B------:R-:W-:Y:S05]  /*14a0*/  BSYNC B0 ;  /* 0x0000000000007941 */ /* 0x000fea0003800000 */
.L_x_185:
[----:B------:R-:W-:Y:S01]  /*14b0*/  LOP3.LUT R35, R35, 0xfffffffe, RZ, 0xc0, !PT ;  /* 0xfffffffe23237812 */ /* 0x000fe200078ec0ff */
[----:B------:R-:W-:Y:S01]  /*14c0*/  BSSY B0, `(.L_x_187) ;  /* 0x000002e000007945 */ /* 0x000fe20003800000 */
[----:B------:R-:W-:Y:S02]  /*14d0*/  LOP3.LUT R33, R34, 0x8, R33, 0xf8, !PT ;  /* 0x0000000822217812 */ /* 0x000fe400078ef821 */
[----:B-1-3--:R-:W-:Y:S01]  /*14e0*/  LOP3.LUT R7, R22, 0xfffffff8, RZ, 0xc0, !PT ;  /* 0xfffffff816077812 */ /* 0x00afe200078ec0ff */
[----:B------:R-:W-:Y:S01]  /*14f0*/  IMAD.IADD R20, R20, 0x1, -R35 ;  /* 0x0000000114147824 */ /* 0x000fe200078e0a23 */
[----:B------:R-:W-:Y:S02]  /*1500*/  SHF.R.U32.HI R34, RZ, 0x3, R34 ;  /* 0x00000003ff227819 */ /* 0x000fe40000011622 */
[----:B------:R-:W-:Y:S01]  /*1510*/  ISETP.GE.AND P5, PT, R24, R21, PT ;  /* 0x000000151800720c */ /* 0x000fe20003fa6270 */
[----:B------:R-:W-:Y:S01]  /*1520*/  IMAD.IADD R0, R0, 0x1, -R7 ;  /* 0x0000000100007824 */ /* 0x000fe200078e0a07 */
[----:B------:R-:W-:Y:S01]  /*1530*/  LOP3.LUT R197, R33, R34, RZ, 0x3c, !PT ;  /* 0x0000002221c57212 */ /* 0x000fe200078e3cff */
[----:B------:R-:W-:Y:S10]  /*1540*/  @P2 BRA `(.L_x_188) ;  /* 0x0000000000942947 */ /* 0x000ff40003800000 */
        /* <DEDUP_REMOVED lines=37> */
.L_x_188:
[----:B------:R-:W-:Y:S05]  /*17a0*/  BSYNC B0 ;  /* 0x0000000000007941 */ /* 0x000fea0003800000 */
.L_x_187:
[----:B------:R-:W-:Y:S01]  /*17b0*/  IMAD.SHL.U32 R24, R0, 0x40, RZ ;  /* 0x0000004000187824 */ /* 0x000fe200078e00ff */
[----:B-1-3--:R-:W-:Y:S01]  /*17c0*/  SHF.L.U64.HI R6, R206, 0x6, R207 ;  /* 0x00000006ce067819 */ /* 0x00afe200000102cf */
[----:B------:R-:W-:Y:S01]  /*17d0*/  IMAD.SHL.U32 R29, R20, 0x8, RZ ;  /* 0x00000008141d7824 */ /* 0x000fe200078e00ff */
[----:B------:R-:W-:Y:S01]  /*17e0*/  SHF.R.S32.HI R23, RZ, 0x1f, R85 ;  /* 0x0000001fff177819 */ /* 0x000fe20000011455 */
[----:B------:R-:W-:Y:S01]  /*17f0*/  IMAD.SHL.U32 R7, R206, 0x40, RZ ;  /* 0x00000040ce077824 */ /* 0x000fe200078e00ff */
[----:B------:R-:W-:Y:S01]  /*1800*/  LOP3.LUT R24, R24, 0x1c0, RZ, 0xc0, !PT ;  /* 0x000001c018187812 */ /* 0x000fe200078ec0ff */
[----:B------:R-:W-:Y:S01]  /*1810*/  IMAD R10, R6, R85, RZ ;  /* 0x00000055060a7224 */ /* 0x000fe200078e02ff */
[----:B------:R-:W-:Y:S01]  /*1820*/  IADD3 R221, R219, R221, RZ ;  /* 0x000000dddbdd7210 */ /* 0x000fe20007ffe0ff */
[----:B------:R-:W-:Y:S01]  /*1830*/  BSSY B0, `(.L_x_189) ;  /* 0x000002a000007945 */ /* 0x000fe20003800000 */
[----:B------:R-:W-:Y:S01]  /*1840*/  MOV R220, R218 ;  /* 0x000000da00dc7202 */ /* 0x000fe20000000f00 */
[----:B------:R-:W-:Y:S01]  /*1850*/  IMAD R11, R23, R7, R10 ;  /* 0x00000007170b7224 */ /* 0x000fe200078e020a */
[----:B------:R-:W-:-:S02]  /*1860*/  LOP3.LUT R29, R24, 0x8, R29, 0xf8, !PT ;  /* 0x00000008181d7812 */ /* 0x000fc400078ef81d */
[----:B------:R-:W-:Y:S01]  /*1870*/  @P0 SHF.R.S32.HI R25, RZ, 0x1f, R18 ;  /* 0x0000001fff190819 */ /* 0x000fe20000011412 */
[----:B------:R-:W-:Y:S01]  /*1880*/  IMAD.WIDE.U32 R26, R85, R7, R220 ;  /* 0x00000007551a7225 */ /* 0x000fe200078e00dc */
[----:B------:R-:W-:Y:S02]  /*1890*/  SHF.R.U32.HI R24, RZ, 0x3, R24 ;  /* 0x00000003ff187819 */ /* 0x000fe40000011618 */
[----:B------:R-:W-:Y:S01]  /*18a0*/  ISETP.GE.AND P6, PT, R16, R21, PT ;  /* 0x000000151000720c */ /* 0x000fe20003fc6270 */
[----:B--2---:R-:W-:Y:S01]  /*18b0*/  @P0 IMAD R25, R25, R14, RZ ;  /* 0x0000000e19190224 */ /* 0x004fe200078e02ff */
[----:B------:R-:W-:Y:S01]  /*18c0*/  LOP3.LUT R24, R29, R24, RZ, 0x3c, !PT ;  /* 0x000000181d187212 */ /* 0x000fe200078e3cff */
[----:B------:R-:W-:-:S04]  /*18d0*/  @P0 IMAD.WIDE.U32 R28, R18, R14, R12 ;  /* 0x0000000e121c0225 */ /* 0x000fc800078e000c */
        /* <DEDUP_REMOVED lines=31> */
.L_x_190:
[----:B------:R-:W-:Y:S05]  /*1ad0*/  BSYNC B0 ;  /* 0x0000000000007941 */ /* 0x000fea0003800000 */
.L_x_189:
        /* <DEDUP_REMOVED lines=35> */
.L_x_192:
[----:B------:R-:W-:Y:S05]  /*1d10*/  BSYNC B0 ;  /* 0x0000000000007941 */ /* 0x000fea0003800000 */
.L_x_191:
[----:B------:R-:W0:Y:S01]  /*1d20*/  LDGDEPBAR ;  /* 0x00000000000079af */ /* 0x000e220000000000 */
[----:B------:R-:W-:Y:S01]  /*1d30*/  @P0 IMAD R15, R18, R15, R25 ;  /* 0x0000000f120f0224 */ /* 0x000fe200078e0219 */
[----:B--23--:R-:W-:Y:S01]  /*1d40*/  @P0 LEA R12, P1, R28, R2, 0x2 ;  /* 0x000000021c0c0211 */ /* 0x00cfe200078210ff */
[----:B-1--4-:R-:W-:Y:S01]  /*1d50*/  IMAD.SHL.U32 R11, R22, 0x40, RZ ;  /* 0x00000040160b7824 */ /* 0x012fe200078e00ff */
[----:B------:R-:W-:Y:S01]  /*1d60*/  LEA.HI R86, R19, R134, RZ, 0x5 ;  /* 0x0000008613567211 */ /* 0x000fe200078f28ff */
[----:B------:R-:W-:Y:S02]  /*1d70*/  @P0 IMAD.IADD R15, R29, 0x1, R15 ;  /* 0x000000011d0f0824 */ /* 0x000fe400078e020f */
[-C--:B------:R-:W-:Y:S01]  /*1d80*/  IMAD R10, R23, R8.reuse, RZ ;  /* 0x00000008170a7224 */ /* 0x080fe200078e02ff */
[----:B------:R-:W-:Y:S01]  /*1d90*/  LOP3.LUT R2, R24, 0xfffffe00, R11, 0xf8, !PT ;  /* 0xfffffe0018027812 */ /* 0x000fe200078ef80b */
[----:B------:R-:W-:Y:S01]  /*1da0*/  IMAD.WIDE.U32 R22, R85, R8, RZ ;  /* 0x0000000855167225 */ /* 0x000fe200078e00ff */
[----:B------:R-:W-:-:S02]  /*1db0*/  @P0 LEA.HI.X R13, R28, R3, R15, 0x2, P1 ;  /* 0x000000031c0d0211 */ /* 0x000fc400008f140f */
[----:B------:R-:W-:Y:S01]  /*1dc0*/  SHF.R.S32.HI R87, RZ, 0x5, R86 ;  /* 0x00000005ff577819 */ /* 0x000fe20000011456 */
[----:B------:R-:W-:Y:S01]  /*1dd0*/  IMAD R10, R85, R9, R10 ;  /* 0x00000009550a7224 */ /* 0x000fe200078e020a */
[----:B------:R-:W-:Y:S01]  /*1de0*/  LEA R3, P2, R22, R216, 0x6 ;  /* 0x000000d816037211 */ /* 0x000fe200078430ff */
[----:B------:R1:W5:Y:S01]  /*1df0*/  @P0 LDG.E R84, desc[UR8][R12.64] ;  /* 0x000000080c540981 */ /* 0x000362000c1e1900 */
[----:B------:R-:W-:Y:S02]  /*1e00*/  IMAD.IADD R206, R217, 0x1, R17 ;  /* 0x00000001d9ce7824 */ /* 0x000fe400078e0211 */
[----:B------:R-:W-:Y:S01]  /*1e10*/  IMAD R197, R20, 0x200, R197 ;  /* 0x0000020014c57824 */ /* 0x000fe200078e02c5 */
[----:B------:R-:W-:Y:S01]  /*1e20*/  BSSY B0, `(.L_x_193) ;  /* 0x000002a000007945 */ /* 0x000fe20003800000 */
[----:B------:R-:W-:Y:S01]  /*1e30*/  IMAD.IADD R11, R23, 0x1, R10 ;  /* 0x00000001170b7824 */ /* 0x000fe200078e020a */
[----:B------:R-:W-:Y:S01]  /*1e40*/  ISETP.GE.AND P1, PT, R16, R21, PT ;  /* 0x000000151000720c */ /* 0x000fe20003f26270 */
[----:B------:R-:W-:Y:S01]  /*1e50*/  IMAD R198, R87, 0x400, R2 ;  /* 0x0000040057c67824 */ /* 0x000fe200078e0202 */
[----:B------:R-:W-:-:S04]  /*1e60*/  DEPBAR.LE SB0, 0x0 ;  /* 0x000080000000791a */ /* 0x000fc80000000000 */
[----:B------:R-:W-:Y:S01]  /*1e70*/  BAR.SYNC.DEFER_BLOCKING 0x0 ;  /* 0x0000000000007b1d */ /* 0x000fe20000010000 */
[----:B------:R-:W-:Y:S02]  /*1e80*/  LEA.HI.X R14, R22, R206, R11, 0x6, P2 ;  /* 0x000000ce160e7211 */ /* 0x000fe400010f340b */
[----:B------:R-:W-:-:S03]  /*1e90*/  LEA R197, R197, UR4, 0x1 ;  /* 0x00000004c5c57c11 */ /* 0x000fc6000f8e08ff */
[----:B------:R1:W-:Y:S04]  /*1ea0*/  @P5 STS.128 [R211+0x12000], RZ ;  /* 0x012000ffd3005388 */ /* 0x0003e80000000c00 */
[----:B------:R1:W-:Y:S04]  /*1eb0*/  @P5 STS.128 [R211+0x14000], RZ ;  /* 0x014000ffd3005388 */ /* 0x0003e80000000c00 */
[----:B------:R1:W-:Y:S01]  /*1ec0*/  @P5 STS.128 [R211+0x16000], RZ ;  /* 0x016000ffd3005388 */ /* 0x0003e20000000c00 */
[----:B------:R-:W-:Y:S01]  /*1ed0*/  LEA R198, R198, UR4, 0x1 ;  /* 0x00000004c6c67c11 */ /* 0x000fe2000f8e08ff */
[----:B------:R-:W-:Y:S06]  /*1ee0*/  @P5 BRA `(.L_x_194) ;  /* 0x0000000000745947 */ /* 0x000fec0003800000 */
[----:B------:R-:W-:Y:S02]  /*1ef0*/  ULDC UR5, c[0x0][0x2d0] ;  /* 0x0000b40000057ab9 */ /* 0x000fe40000000800 */
[----:B------:R-:W-:Y:S02]  /*1f00*/  ISETP.GE.AND P5, PT, R146, UR5, PT ;  /* 0x0000000592007c0c */ /* 0x000fe4000bfa6270 */
[----:B------:R-:W-:Y:S02]  /*1f10*/  ISETP.GE.AND P4, PT, R213, UR5, PT ;  /* 0x00000005d5007c0c */ /* 0x000fe4000bf86270 */
[----:B------:R-:W-:-:S09]  /*1f20*/  ISETP.GE.AND P2, PT, R212, UR5, PT ;  /* 0x00000005d4007c0c */ /* 0x000fd2000bf46270 */
[----:B-1----:R-:W1:Y:S01]  /*1f30*/  @!P5 LDC.64 R12, c[0x0][0x220] ;  /* 0x00008800ff0cdb82 */ /* 0x002e620000000a00 */
        /* <DEDUP_REMOVED lines=24> */
.L_x_194:
[----:B------:R-:W-:Y:S05]  /*20c0*/  BSYNC B0 ;  /* 0x0000000000007941 */ /* 0x000fea0003800000 */
.L_x_193:
        /* <DEDUP_REMOVED lines=13> */
[----:B-12---:R-:W1:Y:S01]  /*21a0*/  @!P4 LDC.64 R12, c[0x0][0x220] ;  /* 0x00008800ff0ccb82 */ /* 0x006e620000000a00 */
[----:B------:R2:W-:Y:S07]  /*21b0*/  @P4 STS.128 [R211+0x13000], RZ ;  /* 0x013000ffd3004388 */ /* 0x0005ee0000000c00 */
[----:B---3--:R-:W3:Y:S01]  /*21c0*/  @!P3 LDC.64 R10, c[0x0][0x220] ;  /* 0x00008800ff0abb82 */ /* 0x008ee20000000a00 */
        /* <DEDUP_REMOVED lines=22> */
.L_x_196:
[----:B------:R-:W-:Y:S05]  /*2330*/  BSYNC B0 ;  /* 0x0000000000007941 */ /* 0x000fea0003800000 */
.L_x_195:
[----:B------:R-:W-:Y:S01]  /*2340*/  LDSM.16.M88.4 R28, [R198] ;  /* 0x00000000c61c783b */ /* 0x000fe20000000200 */
[----:B------:R-:W-:Y:S01]  /*2350*/  R2P PR, R5, 0x6 ;  /* 0x0000000605007804 */ /* 0x000fe20000000000 */
[----:B------:R-:W-:Y:S01]  /*2360*/  IMAD.MOV.U32 R5, RZ, RZ, 0x10 ;  /* 0x00000010ff057424 */ /* 0x000fe200078e00ff */
[----:B------:R-:W-:Y:S01]  /*2370*/  LOP3.LUT P3, RZ, R0, 0x2, RZ, 0xc0, !PT ;  /* 0x0000000200ff7812 */ /* 0x000fe2000786c0ff */
[----:B------:R-:W3:Y:S01]  /*2380*/  LDSM.16.M88.4 R76, [R197+0xc000] ;  /* 0x00c00000c54c783b */ /* 0x000ee20000000200 */
[----:B------:R-:W-:Y:S02]  /*2390*/  VIADD R3, R197, 0xc000 ;  /* 0x0000c000c5037836 */ /* 0x000fe40000000000 */
[----:B------:R-:W-:Y:S01]  /*23a0*/  SEL R5, R5, 0xfffffff0, !P3 ;  /* 0xfffffff005057807 */ /* 0x000fe20005800000 */
[----:B------:R-:W4:Y:S01]  /*23b0*/  LDSM.16.M88.4 R44, [R197+0xc800] ;  /* 0x00c80000c52c783b */ /* 0x000f220000000200 */
[----:B------:R-:W-:-:S03]  /*23c0*/  VIADD R195, R197, 0xc020 ;  /* 0x0000c020c5c37836 */ /* 0x000fc60000000000 */
[----:B------:R-:W4:Y:S01]  /*23d0*/  LDSM.16.M88.4 R36, [R197+0xd000] ;  /* 0x00d00000c524783b */ /* 0x000f220000000200 */
[--C-:B------:R-:W-:Y:S02]  /*23e0*/  IMAD R196, R5, 0x2, R198.reuse ;  /* 0x0000000205c47824 */ /* 0x100fe400078e02c6 */
[----:B------:R-:W-:Y:S01]  /*23f0*/  @P1 VIADD R195, R3, 0xffffffe0 ;  /* 0xffffffe003c31836 */ /* 0x000fe20000000000 */
[----:B-12---:R-:W1:Y:S01]  /*2400*/  LDSM.16.M88.4 R12, [R197+0xd800] ;  /* 0x00d80000c50c783b */ /* 0x006e620000000200 */
[----:B------:R-:W-:Y:S01]  /*2410*/  LOP3.LUT P1, RZ, R0, 0x4, RZ, 0xc0, !PT ;  /* 0x0000000400ff7812 */ /* 0x000fe2000782c0ff */
[----:B------:R-:W-:Y:S02]  /*2420*/  IMAD.MOV.U32 R3, RZ, RZ, 0x20 ;  /* 0x00000020ff037424 */ /* 0x000fe400078e00ff */
[----:B------:R-:W-:Y:S01]  /*2430*/  LDSM.16.M88.4 R64, [R196] ;  /* 0x00000000c440783b */ /* 0x000fe20000000200 */
[----:B------:R-:W-:Y:S02]  /*2440*/  IMAD.MOV.U32 R0, RZ, RZ, 0x40 ;  /* 0x00000040ff007424 */ /* 0x000fe400078e00ff */
[----:B------:R-:W-:Y:S01]  /*2450*/  SEL R3, R3, 0xffffffe0, !P1 ;  /* 0xffffffe003037807 */ /* 0x000fe20004800000 */
[----:B------:R-:W2:Y:S01]  /*2460*/  LDSM.16.M88.4 R68, [R195] ;  /* 0x00000000c344783b */ /* 0x000ea20000000200 */
[C---:B------:R-:W-:Y:S01]  /*2470*/  VIADD R187, R195.reuse, 0x800 ;  /* 0x00000800c3bb7836 */ /* 0x040fe20000000000 */
[----:B------:R-:W-:Y:S01]  /*2480*/  SEL R0, R0, 0xffffffc0, !P2 ;  /* 0xffffffc000007807 */ /* 0x000fe20005000000 */
[----:B------:R-:W-:Y:S01]  /*2490*/  VIADD R186, R195, 0x1000 ;  /* 0x00001000c3ba7836 */ /* 0x000fe20000000000 */
[----:B------:R-:W2:Y:S01]  /*24a0*/  LDSM.16.M88.4 R52, [R195+0x1800] ;  /* 0x00180000c334783b */ /* 0x000ea20000000200 */
[----:B------:R-:W-:-:S02]  /*24b0*/  IMAD R194, R3, 0x2, R198 ;  /* 0x0000000203c27824 */ /* 0x000fc400078e02c6 */
[----:B------:R-:W-:Y:S01]  /*24c0*/  IMAD.IADD R191, R197, 0x1, R0 ;  /* 0x00000001c5bf7824 */ /* 0x000fe200078e0200 */
[----:B------:R-:W2:Y:S01]  /*24d0*/  LDSM.16.M88.4 R60, [R195+0x800] ;  /* 0x00080000c33c783b */ /* 0x000ea20000000200 */
[----:B------:R-:W-:Y:S02]  /*24e0*/  IMAD R193, R3, 0x2, R196 ;  /* 0x0000000203c17824 */ /* 0x000fe400078e02c4 */
[----:B------:R-:W-:Y:S01]  /*24f0*/  IMAD.IADD R184, R0, 0x1, R195 ;  /* 0x0000000100b87824 */ /* 0x000fe200078e02c3 */
[----:B------:R-:W2:Y:S01]  /*2500*/  LDSM.16.M88.4 R56, [R195+0x1000] ;  /* 0x00100000c338783b */ /* 0x000ea20000000200 */
[C---:B------:R-:W-:Y:S02]  /*2510*/  VIADD R185, R195.reuse, 0x1800 ;  /* 0x00001800c3b97836 */ /* 0x040fe40000000000 */
[C---:B------:R-:W-:Y:S01]  /*2520*/  VIADD R183, R195.reuse, 0x2000 ;  /* 0x00002000c3b77836 */ /* 0x040fe20000000000 */
[----:B------:R-:W-:Y:S01]  /*2530*/  LDSM.16.M88.4 R24, [R194] ;  /* 0x00000000c218783b */ /* 0x000fe20000000200 */
[----:B------:R-:W-:-:S02]  /*2540*/  VIADD R182, R195, 0x2800 ;  /* 0x00002800c3b67836 */ /* 0x000fc40000000000 */
[C---:B------:R-:W-:Y:S01]  /*2550*/  VIADD R181, R195.reuse, 0x3000 ;  /* 0x00003000c3b57836 */ /* 0x040fe20000000000 */
[C---:B---3--:R-:W-:Y:S01]  /*2560*/  HMMA.16816.F32.BF16 R8, R28.reuse, R76, RZ ;  /* 0x0000004c1c08723c */ /* 0x048fe200000418ff */
[----:B------:R-:W3:Y:S01]  /*2570*/  LDSM.16.M88.4 R20, [R191+0xc000] ;  /* 0x00c00000bf14783b */ /* 0x000ee20000000200 */
[C---:B------:R-:W-:Y:S02]  /*2580*/  VIADD R180, R195.reuse, 0x3800 ;  /* 0x00003800c3b47836 */ /* 0x040fe40000000000 */
[C---:B------:R-:W-:Y:S01]  /*2590*/  VIADD R179, R195.reuse, 0x4000 ;  /* 0x00004000c3b37836 */ /* 0x040fe20000000000 */
[----:B------:R-:W3:Y:S01]  /*25a0*/  LDSM.16.M88.4 R80, [R191+0xd800] ;  /* 0x00d80000bf50783b */ /* 0x000ee20000000200 */
[----:B------:R-:W-:Y:S01]  /*25b0*/  HMMA.16816.F32.BF16 R76, R28, R78, RZ ;  /* 0x0000004e1c4c723c */ /* 0x000fe200000418ff */
[C---:B------:R-:W-:Y:S02]  /*25c0*/  VIADD R178, R195.reuse, 0x4800 ;  /* 0x00004800c3b27836 */ /* 0x040fe40000000000 */
[----:B------:R-:W3:Y:S01]  /*25d0*/  LDSM.16.M88.4 R16, [R191+0xc800] ;  /* 0x00c80000bf10783b */ /* 0x000ee20000000200 */
[----:B------:R-:W-:-:S02]  /*25e0*/  VIADD R177, R195, 0x5000 ;  /* 0x00005000c3b17836 */ /* 0x000fc40000000000 */
[----:B----4-:R-:W-:Y:S01]  /*25f0*/  HMMA.16816.F32.BF16 R48, R28, R44, RZ ;  /* 0x0000002c1c30723c */ /* 0x010fe200000418ff */
[----:B------:R-:W-:Y:S01]  /*2600*/  LDSM.16.M88.4 R72, [R193] ;  /* 0x00000000c148783b */ /* 0x000fe20000000200 */
[----:B------:R-:W-:-:S03]  /*2610*/  VIADD R176, R195, 0x5800 ;  /* 0x00005800c3b07836 */ /* 0x000fc60000000000 */
[----:B------:R-:W0:Y:S01]  /*2620*/  LDGDEPBAR ;  /* 0x00000000000079af */ /* 0x000e220000000000 */
[C---:B------:R-:W-:Y:S06]  /*2630*/  HMMA.16816.F32.BF16 R40, R28.reuse, R36, RZ ;  /* 0x000000241c28723c */ /* 0x040fec00000418ff */
[C---:B------:R-:W-:Y:S06]  /*2640*/  HMMA.16816.F32.BF16 R44, R28.reuse, R46, RZ ;  /* 0x0000002e1c2c723c */ /* 0x040fec00000418ff */
[C---:B------:R-:W-:Y:S06]  /*2650*/  HMMA.16816.F32.BF16 R36, R28.reuse, R38, RZ ;  /* 0x000000261c24723c */ /* 0x040fec00000418ff */
[C---:B-1----:R-:W-:Y:S06]  /*2660*/  HMMA.16816.F32.BF16 R32, R28.reuse, R12, RZ ;  /* 0x0000000c1c20723c */ /* 0x042fec00000418ff */
[----:B------:R-:W-:Y:S01]  /*2670*/  HMMA.16816.F32.BF16 R28, R28, R14, RZ ;  /* 0x0000000e1c1c723c */ /* 0x000fe200000418ff */
[----:B------:R-:W1:Y:S05]  /*2680*/  LDSM.16.M88.4 R12, [R191+0xd000] ;  /* 0x00d00000bf0c783b */ /* 0x000e6a0000000200 */
[C---:B--2---:R-:W-:Y:S06]  /*2690*/  HMMA.16816.F32.BF16 R8, R64.reuse, R68, R8 ;  /* 0x000000444008723c */ /* 0x044fec0000041808 */
[C---:B------:R-:W-:Y:S01]  /*26a0*/  HMMA.16816.F32.BF16 R76, R64.reuse, R70, R76 ;  /* 0x00000046404c723c */ /* 0x040fe2000004184c */
[----:B------:R-:W2:Y:S05]  /*26b0*/  LDSM.16.M88.4 R68, [R184] ;  /* 0x00000000b844783b */ /* 0x000eaa0000000200 */
[C---:B------:R-:W-:Y:S06]  /*26c0*/  HMMA.16816.F32.BF16 R32, R64.reuse, R52, R32 ;  /* 0x000000344020723c */ /* 0x040fec0000041820 */
[C---:B------:R-:W-:Y:S01]  /*26d0*/  HMMA.16816.F32.BF16 R52, R64.reuse, R54, R28 ;  /* 0x000000364034723c */ /* 0x040fe2000004181c */
[----:B------:R-:W-:Y:S05]  /*26e0*/  LDSM.16.M88.4 R28, [R184+0x800] ;  /* 0x00080000b81c783b */ /* 0x000fea0000000200 */
[C---:B------:R-:W-:Y:S06]  /*26f0*/  HMMA.16816.F32.BF16 R48, R64.reuse, R60, R48 ;  /* 0x0000003c4030723c */ /* 0x040fec0000041830 */
[C---:B------:R-:W-:Y:S01]  /*2700*/  HMMA.16816.F32.BF16 R44, R64.reuse, R62, R44 ;  /* 0x0000003e402c723c */ /* 0x040fe2000004182c */
[----:B------:R-:W-:Y:S05]  /*2710*/  LDSM.16.M88.4 R60, [R184+0x1000] ;  /* 0x00100000b83c783b */ /* 0x000fea0000000200 */
[C---:B------:R-:W-:Y:S06]  /*2720*/  HMMA.16816.F32.BF16 R40, R64.reuse, R56, R40 ;  /* 0x000000384028723c */ /* 0x040fec0000041828 */
[----:B------:R-:W-:Y:S01]  /*2730*/  HMMA.16816.F32.BF16 R36, R64, R58, R36 ;  /* 0x0000003a4024723c */ /* 0x000fe20000041824 */
[----:B------:R-:W4:Y:S04]  /*2740*/  LDSM.16.M88.4 R56, [R184+0x1800] ;  /* 0x00180000b838783b */ /* 0x000f280000000200 */
[----:B------:R-:W-:Y:S01]  /*2750*/  LDSM.16.M88.4 R64, [R198+0x4000] ;  /* 0x00400000c640783b */ /* 0x000fe20000000200 */
[C---:B---3--:R-:W-:Y:S06]  /*2760*/  HMMA.16816.F32.BF16 R8, R24.reuse, R20, R8 ;  /* 0x000000141808723c */ /* 0x048fec0000041808 */
[C---:B------:R-:W-:Y:S01]  /*2770*/  HMMA.16816.F32.BF16 R76, R24.reuse, R22, R76 ;  /* 0x00000016184c723c */ /* 0x040fe2000004184c */
[----:B------:R-:W3:Y:S05]  /*2780*/  LDSM.16.M88.4 R20, [R197+0xe000] ;  /* 0x00e00000c514783b */ /* 0x000eea0000000200 */
[C---:B------:R-:W-:Y:S06]  /*2790*/  HMMA.16816.F32.BF16 R52, R24.reuse, R82, R52 ;  /* 0x000000521834723c */ /* 0x040fec0000041834 */
[C---:B------:R-:W-:Y:S06]  /*27a0*/  HMMA.16816.F32.BF16 R32, R24.reuse, R80, R32 ;  /* 0x000000501820723c */ /* 0x040fec0000041820 */
[C---:B------:R-:W-:Y:S06]  /*27b0*/  HMMA.16816.F32.BF16 R48, R24.reuse, R16, R48 ;  /* 0x000000101830723c */ /* 0x040fec0000041830 */
[C---:B------:R-:W-:Y:S01]  /*27c0*/  HMMA.16816.F32.BF16 R44, R24.reuse, R18, R44 ;  /* 0x00000012182c723c */ /* 0x040fe2000004182c */
[----:B------:R-:W3:Y:S05]  /*27d0*/  LDSM.16.M88.4 R16, [R197+0xf800] ;  /* 0x00f80000c510783b */ /* 0x000eea0000000200 */
[C---:B-1----:R-:W-:Y:S06]  /*27e0*/  HMMA.16816.F32.BF16 R36, R24.reuse, R14, R36 ;  /* 0x0000000e1824723c */ /* 0x042fec0000041824 */
[----:B------:R-:W-:Y:S01]  /*27f0*/  HMMA.16816.F32.BF16 R40, R24, R12, R40 ;  /* 0x0000000c1828723c */ /* 0x000fe20000041828 */
[----:B------:R-:W1:Y:S04]  /*2800*/  LDSM.16.M88.4 R24, [R197+0xf000] ;  /* 0x00f00000c518783b */ /* 0x000e680000000200 */
[----:B------:R-:W1:Y:S01]  /*2810*/  LDSM.16.M88.4 R12, [R197+0xe800] ;  /* 0x00e80000c50c783b */ /* 0x000e620000000200 */
[C---:B--2---:R-:W-:Y:S06]  /*2820*/  HMMA.16816.F32.BF16 R8, R72.reuse, R68, R8 ;  /* 0x000000444808723c */ /* 0x044fec0000041808 */
[C---:B------:R-:W-:Y:S01]  /*2830*/  HMMA.16816.F32.BF16 R80, R72.reuse, R70, R76 ;  /* 0x000000464850723c */ /* 0x040fe2000004184c */
[----:B------:R-:W-:Y:S04]  /*2840*/  LDSM.16.M88.4 R76, [R196+0x4000] ;  /* 0x00400000c44c783b */ /* 0x000fe80000000200 */
[----:B------:R-:W2:Y:S01]  /*2850*/  LDSM.16.M88.4 R68, [R195+0x2000] ;  /* 0x00200000c344783b */ /* 0x000ea20000000200 */
[C---:B----4-:R-:W-:Y:S06]  /*2860*/  HMMA.16816.F32.BF16 R52, R72.reuse, R58, R52 ;  /* 0x0000003a4834723c */ /* 0x050fec0000041834 */
[C---:B------:R-:W-:Y:S01]  /*2870*/  HMMA.16816.F32.BF16 R32, R72.reuse, R56, R32 ;  /* 0x000000384820723c */ /* 0x040fe20000041820 */
[----:B------:R-:W4:Y:S05]  /*2880*/  LDSM.16.M88.4 R56, [R195+0x3800] ;  /* 0x00380000c338783b */ /* 0x000f2a0000000200 */
[C---:B------:R-:W-:Y:S06]  /*2890*/  HMMA.16816.F32.BF16 R36, R72.reuse, R62, R36 ;  /* 0x0000003e4824723c */ /* 0x040fec0000041824 */
[C---:B------:R-:W-:Y:S06]  /*28a0*/  HMMA.16816.F32.BF16 R48, R72.reuse, R28, R48 ;  /* 0x0000001c4830723c */ /* 0x040fec0000041830 */
[C---:B------:R-:W-:Y:S01]  /*28b0*/  HMMA.16816.F32.BF16 R44, R72.reuse, R30, R44 ;  /* 0x0000001e482c723c */ /* 0x040fe2000004182c */
[----:B------:R-:W-:Y:S05]  /*28c0*/  LDSM.16.M88.4 R28, [R195+0x2800] ;  /* 0x00280000c31c783b */ /* 0x000fea0000000200 */
[----:B------:R-:W-:Y:S01]  /*28d0*/  HMMA.16816.F32.BF16 R40, R72, R60, R40 ;  /* 0x0000003c4828723c */ /* 0x000fe20000041828 */
[----:B------:R-:W4:Y:S04]  /*28e0*/  LDSM.16.M88.4 R60, [R195+0x3000] ;  /* 0x00300000c33c783b */ /* 0x000f280000000200 */
        /* <DEDUP_REMOVED lines=8> */
[C---:B------:R-:W-:Y:S06]  /*2970*/  HMMA.16816.F32.BF16 R48, R64.reuse, R12, R48 ;  /* 0x0000000c4030723c */ /* 0x040fec0000041830 */
[C---:B------:R-:W-:Y:S01]  /*2980*/  HMMA.16816.F32.BF16 R44, R64.reuse, R14, R44 ;  /* 0x0000000e402c723c */ /* 0x040fe2000004182c */
[----:B------:R-:W-:Y:S05]  /*2990*/  LDSM.16.M88.4 R12, [R191+0xe800] ;  /* 0x00e80000bf0c783b */ /* 0x000fea0000000200 */
        /* <DEDUP_REMOVED lines=59> */
[C---:B------:R-:W-:Y:S06]  /*2d50*/  HMMA.16816.F32.BF16 R32, R72.reuse, R56, R32 ;  /* 0x000000384820723c */ /* 0x040fec0000041820 */
[C---:B------:R-:W-:Y:S06]  /*2d60*/  HMMA.16816.F32.BF16 R36, R72.reuse, R62, R36 ;  /* 0x0000003e4824723c */ /* 0x040fec0000041824 */
[C---:B------:R-:W-:Y:S06]  /*2d70*/  HMMA.16816.F32.BF16 R48, R72.reuse, R28, R48 ;  /* 0x0000001c4830723c */ /* 0x040fec0000041830 */
[----:B------:R-:W-:Y:S01]  /*2d80*/  HMMA.16816.F32.BF16 R44, R72, R30, R44 ;  /* 0x0000001e482c723c */ /* 0x000fe2000004182c */
[----:B------:R-:W-:Y:S05]  /*2d90*/  LDSM.16.M88.4 R28, [R184+0x4800] ;  /* 0x00480000b81c783b */ /* 0x000fea0000000200 */
[C---:B---3--:R-:W-:Y:S06]  /*2da0*/  HMMA.16816.F32.BF16 R8, R68.reuse, R20, R8 ;  /* 0x000000144408723c */ /* 0x048fec0000041808 */
[----:B------:R-:W-:Y:S01]  /*2db0*/  HMMA.16816.F32.BF16 R80, R68, R22, R80 ;  /* 0x000000164450723c */ /* 0x000fe20000041850 */
[----:B------:R-:W3:Y:S05]  /*2dc0*/  LDSM.16.M88.4 R20, [R184+0x5000] ;  /* 0x00500000b814783b */ /* 0x000eea0000000200 */
[----:B------:R-:W-:Y:S06]  /*2dd0*/  HMMA.16816.F32.BF16 R40, R72, R60, R40 ;  /* 0x0000003c4828723c */ /* 0x000fec0000041828 */
[C---:B------:R-:W-:Y:S06]  /*2de0*/  HMMA.16816.F32.BF16 R52, R68.reuse, R18, R52 ;  /* 0x000000124434723c */ /* 0x040fec0000041834 */
[C---:B------:R-:W-:Y:S01]  /*2df0*/  HMMA.16816.F32.BF16 R32, R68.reuse, R16, R32 ;  /* 0x000000104420723c */ /* 0x040fe20000041820 */
[----:B------:R-:W-:Y:S01]  /*2e00*/  LOP3.LUT R19, R86, 0xffffffe0, RZ, 0xc0, !PT ;  /* 0xffffffe056137812 */ /* 0x000fe200078ec0ff */
[----:B------:R-:W4:Y:S04]  /*2e10*/  @P0 LDC R17, c[0x0][0x2e8] ;  /* 0x0000ba00ff110b82 */ /* 0x000f280000000800 */
[----:B------:R-:W-:Y:S01]  /*2e20*/  IMAD.IADD R19, R134, 0x1, -R19 ;  /* 0x0000000186137824 */ /* 0x000fe200078e0a13 */
[----:B-1----:R-:W-:Y:S04]  /*2e30*/  HMMA.16816.F32.BF16 R36, R68, R26, R36 ;  /* 0x0000001a4424723c */ /* 0x002fe80000041824 */
[----:B------:R-:W-:-:S02]  /*2e40*/  SHF.R.S32.HI R0, RZ, 0x1f, R19 ;  /* 0x0000001fff007819 */ /* 0x000fc40000011413 */
[----:B------:R-:W-:Y:S02]  /*2e50*/  HMMA.16816.F32.BF16 R48, R68, R12, R48 ;  /* 0x0000000c4430723c */ /* 0x000fe40000041830 */
[----:B------:R-:W-:Y:S01]  /*2e60*/  LEA.HI R19, R0, R19, RZ, 0x2 ;  /* 0x0000001300137211 */ /* 0x000fe200078f10ff */
[----:B------:R-:W-:-:S03]  /*2e70*/  IMAD.SHL.U32 R0, R134, 0x2, RZ ;  /* 0x0000000286007824 */ /* 0x000fc600078e00ff */
[----:B------:R-:W-:Y:S01]  /*2e80*/  HMMA.16816.F32.BF16 R44, R68, R14, R44 ;  /* 0x0000000e442c723c */ /* 0x000fe2000004182c */
[----:B------:R-:W1:Y:S01]  /*2e90*/  LDSM.16.M88.4 R12, [R184+0x5800] ;  /* 0x00580000b80c783b */ /* 0x000e620000000200 */
[----:B------:R-:W-:Y:S01]  /*2ea0*/  SHF.R.S32.HI R16, RZ, 0x2, R19 ;  /* 0x00000002ff107819 */ /* 0x000fe20000011413 */
[----:B------:R-:W-:-:S04]  /*2eb0*/  DEPBAR.LE SB0, 0x0 ;  /* 0x000080000000791a */ /* 0x000fc80000000000 */
[----:B------:R-:W-:Y:S01]  /*2ec0*/  HMMA.16816.F32.BF16 R40, R68, R24, R40 ;  /* 0x000000184428723c */ /* 0x000fe20000041828 */
[----:B------:R-:W-:Y:S01]  /*2ed0*/  IMAD R16, R87, 0x10, R16 ;  /* 0x0000001057107824 */ /* 0x000fe200078e0210 */
[----:B------:R-:W-:Y:S01]  /*2ee0*/  LOP3.LUT R0, R0, 0x6, RZ, 0xc0, !PT ;  /* 0x0000000600007812 */ /* 0x000fe200078ec0ff */
[----:B----4-:R-:W4:Y:S02]  /*2ef0*/  @P0 MUFU.RCP R17, R17 ;  /* 0x0000001100110308 */ /* 0x010f240000001000 */
[----:B------:R-:W-:Y:S01]  /*2f00*/  IMAD.IADD R144, R89, 0x1, R16 ;  /* 0x0000000159907824 */ /* 0x000fe200078e0210 */
[C---:B--2---:R-:W-:Y:S01]  /*2f10*/  HMMA.16816.F32.BF16 R8, R64.reuse, R76, R8 ;  /* 0x0000004c4008723c */ /* 0x044fe20000041808 */
[----:B------:R-:W-:Y:S02]  /*2f20*/  IMAD R85, R85, 0x40, R0 ;  /* 0x0000004055557824 */ /* 0x000fe400078e0200 */
[----:B------:R-:W-:Y:S01]  /*2f30*/  IMAD.MOV.U32 R0, RZ, RZ, RZ ;  /* 0x000000ffff007224 */ /* 0x000fe200078e00ff */
[----:B------:R-:W-:Y:S01]  /*2f40*/  IADD3 R16, R135, R144, -R214 ;  /* 0x0000009087107210 */ /* 0x000fe20007ffe8d6 */
[C---:B------:R-:W-:Y:S01]  /*2f50*/  VIADD R19, R85.reuse, 0x1 ;  /* 0x0000000155137836 */ /* 0x040fe20000000000 */
[----:B---3--:R-:W-:Y:S01]  /*2f60*/  HMMA.16816.F32.BF16 R36, R64, R22, R36 ;  /* 0x000000164024723c */ /* 0x008fe20000041824 */
[C---:B------:R-:W-:Y:S01]  /*2f70*/  VIADD R18, R85.reuse, 0x8 ;  /* 0x0000000855127836 */ /* 0x040fe20000000000 */
[----:B------:R-:W-:-:S04]  /*2f80*/  ISETP.GE.AND P1, PT, R85, R135, PT ;  /* 0x000000875500720c */ /* 0x000fc80003f26270 */
[C---:B------:R-:W-:Y:S01]  /*2f90*/  HMMA.16816.F32.BF16 R80, R64.reuse, R78, R80 ;  /* 0x0000004e4050723c */ /* 0x040fe20000041850 */
[----:B------:R-:W-:Y:S02]  /*2fa0*/  IMAD.IADD R22, R16, 0x1, -R85 ;  /* 0x0000000110167824 */ /* 0x000fe400078e0a55 */
[----:B----45:R-:W-:Y:S01]  /*2fb0*/  @P0 FMUL.FTZ R0, R84, R17 ;  /* 0x0000001154000220 */ /* 0x030fe20000410000 */
[----:B------:R-:W-:Y:S01]  /*2fc0*/  VIADD R23, R85, 0x9 ;  /* 0x0000000955177836 */ /* 0x000fe20000000000 */
[-C--:B------:R-:W-:Y:S02]  /*2fd0*/  ISETP.GE.AND P5, PT, R18, R135.reuse, PT ;  /* 0x000000871200720c */ /* 0x080fe40003fa6270 */
[----:B------:R-:W-:Y:S01]  /*2fe0*/  IABS R22, R22 ;  /* 0x0000001600167213 */ /* 0x000fe20000000000 */
[C---:B------:R-:W-:Y:S01]  /*2ff0*/  HMMA.16816.F32.BF16 R40, R64.reuse, R20, R40 ;  /* 0x000000144028723c */ /* 0x040fe20000041828 */
[-C--:B------:R-:W-:Y:S02]  /*3000*/  ISETP.GE.AND P6, PT, R23, R135.reuse, PT ;  /* 0x000000871700720c */ /* 0x080fe40003fc6270 */
[----:B------:R-:W-:Y:S01]  /*3010*/  I2FP.F32.S32 R17, R22 ;  /* 0x0000001600117245 */ /* 0x000fe20000201400 */
[----:B------:R-:W-:Y:S01]  /*3020*/  BAR.SYNC.DEFER_BLOCKING 0x0 ;  /* 0x0000000000007b1d */ /* 0x000fe20000010000 */
[----:B------:R-:W-:Y:S01]  /*3030*/  ISETP.GE.AND P0, PT, R19, R135, PT ;  /* 0x000000871300720c */ /* 0x000fe20003f06270 */
[----:B------:R-:W-:Y:S01]  /*3040*/  HMMA.16816.F32.BF16 R48, R64, R28, R48 ;  /* 0x0000001c4030723c */ /* 0x000fe20000041830 */
[----:B------:R-:W-:-:S02]  /*3050*/  IMAD.IADD R21, R16, 0x1, -R19 ;  /* 0x0000000110157824 */ /* 0x000fc400078e0a13 */
[----:B------:R-:W-:-:S03]  /*3060*/  IMAD.IADD R20, R16, 0x1, -R18 ;  /* 0x0000000110147824 */ /* 0x000fc600078e0a12 */
[C---:B------:R-:W-:Y:S01]  /*3070*/  HMMA.16816.F32.BF16 R44, R64.reuse, R30, R44 ;  /* 0x0000001e402c723c */ /* 0x040fe2000004182c */
[----:B------:R-:W-:Y:S01]  /*3080*/  IABS R21, R21 ;  /* 0x0000001500157213 */ /* 0x000fe20000000000 */
[----:B------:R-:W-:Y:S01]  /*3090*/  IMAD.IADD R28, R16, 0x1, -R23 ;  /* 0x00000001101c7824 */ /* 0x000fe200078e0a17 */
[----:B------:R-:W-:Y:S02]  /*30a0*/  IABS R20, R20 ;  /* 0x0000001400147213 */ /* 0x000fe40000000000 */
[----:B------:R-:W-:Y:S01]  /*30b0*/  I2FP.F32.S32 R26, R21 ;  /* 0x00000015001a7245 */ /* 0x000fe20000201400 */
[C---:B-1----:R-:W-:Y:S01]  /*30c0*/  HMMA.16816.F32.BF16 R32, R64.reuse, R12, R32 ;  /* 0x0000000c4020723c */ /* 0x042fe20000041820 */
[----:B------:R-:W-:Y:S01]  /*30d0*/  FFMA.FTZ R30, R17, -R0, R8 ;  /* 0x80000000111e7223 */ /* 0x000fe20000010008 */
[C---:B------:R-:W-:Y:S01]  /*30e0*/  VIADD R17, R85.reuse, 0x10 ;  /* 0x0000001055117836 */ /* 0x040fe20000000000 */
[----:B------:R-:W-:Y:S01]  /*30f0*/  IABS R28, R28 ;  /* 0x0000001c001c7213 */ /* 0x000fe20000000000 */
[----:B------:R-:W-:Y:S01]  /*3100*/  FFMA.FTZ R26, R26, -R0, R9 ;  /* 0x800000001a1a7223 */ /* 0x000fe20000010009 */
[----:B------:R-:W-:Y:S01]  /*3110*/  VIADD R9, R85, 0x19 ;  /* 0x0000001955097836 */ /* 0x000fe20000000000 */
[----:B------:R-:W-:Y:S01]  /*3120*/  HMMA.16816.F32.BF16 R52, R64, R14, R52 ;  /* 0x0000000e4034723c */ /* 0x000fe20000041834 */
[C---:B------:R-:W-:Y:S01]  /*3130*/  IMAD.IADD R21, R16.reuse, 0x1, -R17 ;  /* 0x0000000110157824 */ /* 0x040fe200078e0a11 */
[----:B------:R-:W-:Y:S01]  /*3140*/  I2FP.F32.S32 R13, R20 ;  /* 0x00000014000d7245 */ /* 0x000fe20000201400 */
[C---:B------:R-:W-:Y:S01]  /*3150*/  VIADD R20, R16.reuse, 0x8 ;  /* 0x0000000810147836 */ /* 0x040fe20000000000 */
[----:B------:R-:W-:Y:S01]  /*3160*/  ISETP.GE.AND P4, PT, R17, R135, PT ;  /* 0x000000871100720c */ /* 0x000fe20003f86270 */
[----:B------:R-:W-:Y:S01]  /*3170*/  IMAD.IADD R8, R16, 0x1, -R9 ;  /* 0x0000000110087824 */ /* 0x000fe200078e0a09 */
[----:B------:R-:W-:Y:S01]  /*3180*/  IABS R21, R21 ;  /* 0x0000001500157213 */ /* 0x000fe20000000000 */
[----:B------:R-:W-:Y:S01]  /*3190*/  FFMA.FTZ R80, R13, -R0, R80 ;  /* 0x800000000d507223 */ /* 0x000fe20000010050 */
[----:B------:R-:W-:Y:S01]  /*31a0*/  VIADD R13, R85, 0x18 ;  /* 0x00000018550d7836 */ /* 0x000fe20000000000 */
[----:B------:R-:W-:Y:S01]  /*31b0*/  FSEL R30, R30, -INF , !P1 ;  /* 0xff8000001e1e7808 */ /* 0x000fe20004800000 */
[----:B------:R-:W-:Y:S01]  /*31c0*/  IMAD.IADD R24, R20, 0x1, -R85 ;  /* 0x0000000114187824 */ /* 0x000fe200078e0a55 */
[----:B------:R-:W-:Y:S01]  /*31d0*/  I2FP.F32.S32 R21, R21 ;  /* 0x0000001500157245 */ /* 0x000fe20000201400 */
[----:B------:R-:W-:Y:S01]  /*31e0*/  IMAD.IADD R25, R16, 0x1, -R13 ;  /* 0x0000000110197824 */ /* 0x000fe200078e0a0d */
[----:B------:R-:W-:Y:S01]  /*31f0*/  IABS R8, R8 ;  /* 0x0000000800087213 */ /* 0x000fe20000000000 */
[C---:B------:R-:W-:Y:S01]  /*3200*/  IMAD.IADD R18, R20.reuse, 0x1, -R18 ;  /* 0x0000000114127824 */ /* 0x040fe200078e0a12 */
[----:B------:R-:W-:Y:S01]  /*3210*/  IABS R24, R24 ;  /* 0x0000001800187213 */ /* 0x000fe20000000000 */
[----:B------:R-:W-:Y:S01]  /*3220*/  FFMA.FTZ R14, R21, -R0, R48 ;  /* 0x80000000150e7223 */ /* 0x000fe20000010030 */
[C---:B------:R-:W-:Y:S01]  /*3230*/  VIADD R21, R85.reuse, 0x20 ;  /* 0x0000002055157836 */ /* 0x040fe20000000000 */
[----:B------:R-:W-:Y:S01]  /*3240*/  IABS R25, R25 ;  /* 0x0000001900197213 */ /* 0x000fe20000000000 */
[----:B------:R-:W-:Y:S01]  /*3250*/  IMAD.IADD R23, R20, 0x1, -R23 ;  /* 0x0000000114177824 */ /* 0x000fe200078e0a17 */
[----:B------:R-:W-:Y:S01]  /*3260*/  IABS R18, R18 ;  /* 0x0000001200127213 */ /* 0x000fe20000000000 */
[----:B------:R-:W-:Y:S01]  /*3270*/  IMAD.IADD R22, R16, 0x1, -R21 ;  /* 0x0000000110167824 */ /* 0x000fe200078e0a15 */
[----:B------:R-:W-:Y:S01]  /*3280*/  I2FP.F32.S32 R25, R25 ;  /* 0x0000001900197245 */ /* 0x000fe20000201400 */
[----:B------:R-:W-:Y:S01]  /*3290*/  IMAD.IADD R19, R20, 0x1, -R19 ;  /* 0x0000000114137824 */ /* 0x000fe200078e0a13 */
[----:B------:R-:W-:Y:S01]  /*32a0*/  IABS R23, R23 ;  /* 0x0000001700177213 */ /* 0x000fe20000000000 */
[----:B------:R-:W-:Y:S01]  /*32b0*/  VIADD R15, R85, 0x11 ;  /* 0x00000011550f7836 */ /* 0x000fe20000000000 */
[----:B------:R-:W-:Y:S01]  /*32c0*/  IABS R22, R22 ;  /* 0x0000001600167213 */ /* 0x000fe20000000000 */
[----:B------:R-:W-:Y:S01]  /*32d0*/  FFMA.FTZ R44, R25, -R0, R44 ;  /* 0x80000000192c7223 */ /* 0x000fe2000001002c */
[----:B------:R-:W-:Y:S01]  /*32e0*/  I2FP.F32.S32 R27, R24 ;  /* 0x00000018001b7245 */ /* 0x000fe20000201400 */
[----:B------:R-:W-:Y:S01]  /*32f0*/  IMAD.IADD R12, R16, 0x1, -R15 ;  /* 0x00000001100c7824 */ /* 0x000fe200078e0a0f */
[----:B------:R-:W-:-:S02]  /*3300*/  IABS R19, R19 ;  /* 0x0000001300137213 */ /* 0x000fc40000000000 */
[----:B------:R-:W-:Y:S01]  /*3310*/  I2FP.F32.S32 R29, R18 ;  /* 0x00000012001d7245 */ /* 0x000fe20000201400 */
[----:B------:R-:W-:Y:S01]  /*3320*/  FFMA.FTZ R10, R27, -R0, R10 ;  /* 0x800000001b0a7223 */ /* 0x000fe2000001000a */
[----:B------:R-:W-:Y:S02]  /*3330*/  I2FP.F32.S32 R18, R23 ;  /* 0x0000001700127245 */ /* 0x000fe40000201400 */
[----:B------:R-:W-:Y:S01]  /*3340*/  I2FP.F32.S32 R8, R8 ;  /* 0x0000000800087245 */ /* 0x000fe20000201400 */
[----:B------:R-:W-:Y:S01]  /*3350*/  FFMA.FTZ R29, R29, -R0, R82 ;  /* 0x800000001d1d7223 */ /* 0x000fe20000010052 */
[----:B------:R-:W-:Y:S01]  /*3360*/  I2FP.F32.S32 R25, R22 ;  /* 0x0000001600197245 */ /* 0x000fe20000201400 */
[-C--:B------:R-:W-:Y:S01]  /*3370*/  FFMA.FTZ R27, R18, -R0.reuse, R83 ;  /* 0x80000000121b7223 */ /* 0x080fe20000010053 */
[----:B------:R-:W-:Y:S01]  /*3380*/  I2FP.F32.S32 R22, R19 ;  /* 0x0000001300167245 */ /* 0x000fe20000201400 */
[----:B------:R-:W-:Y:S02]  /*3390*/  IMAD.IADD R18, R20, 0x1, -R15 ;  /* 0x0000000114127824 */ /* 0x000fe400078e0a0f */
[----:B------:R-:W-:Y:S01]  /*33a0*/  FFMA.FTZ R8, R8, -R0, R45 ;  /* 0x8000000008087223 */ /* 0x000fe2000001002d */
[----:B------:R-:W-:Y:S01]  /*33b0*/  FSEL R45, R10, -INF , !P1 ;  /* 0xff8000000a2d7808 */ /* 0x000fe20004800000 */
[----:B------:R-:W-:-:S02]  /*33c0*/  IMAD.IADD R19, R20, 0x1, -R17 ;  /* 0x0000000114137824 */ /* 0x000fc400078e0a11 */
[----:B------:R-:W-:Y:S01]  /*33d0*/  FFMA.FTZ R11, R22, -R0, R11 ;  /* 0x80000000160b7223 */ /* 0x000fe2000001000b */
[C---:B------:R-:W-:Y:S01]  /*33e0*/  IMAD.IADD R10, R20.reuse, 0x1, -R9 ;  /* 0x00000001140a7824 */ /* 0x040fe200078e0a09 */
[----:B------:R-:W-:Y:S01]  /*33f0*/  IABS R18, R18 ;  /* 0x0000001200127213 */ /* 0x000fe20000000000 */
[C---:B------:R-:W-:Y:S01]  /*3400*/  IMAD.IADD R17, R20.reuse, 0x1, -R21 ;  /* 0x0000000114117824 */ /* 0x040fe200078e0a15 */
[----:B------:R-:W-:Y:S01]  /*3410*/  IABS R12, R12 ;  /* 0x0000000c000c7213 */ /* 0x000fe20000000000 */
[----:B------:R-:W-:Y:S01]  /*3420*/  FFMA.FTZ R170, R25, -R0, R40 ;  /* 0x8000000019aa7223 */ /* 0x000fe20000010028 */
[----:B------:R-:W-:Y:S01]  /*3430*/  FSEL R31, R11, -INF , !P0 ;  /* 0xff8000000b1f7808 */ /* 0x000fe20004000000 */
[----:B------:R-:W-:Y:S01]  /*3440*/  IMAD.IADD R11, R20, 0x1, -R13 ;  /* 0x00000001140b7824 */ /* 0x000fe200078e0a0d */
[----:B------:R-:W-:Y:S02]  /*3450*/  IABS R10, R10 ;  /* 0x0000000a000a7213 */ /* 0x000fe40000000000 */
[----:B------:R-:W-:-:S02]  /*3460*/  IABS R17, R17 ;  /* 0x0000001100117213 */ /* 0x000fc40000000000 */
[----:B------:R-:W-:Y:S02]  /*3470*/  I2FP.F32.S32 R18, R18 ;  /* 0x0000001200127245 */ /* 0x000fe40000201400 */
[----:B------:R-:W-:Y:S02]  /*3480*/  I2FP.F32.S32 R12, R12 ;  /* 0x0000000c000c7245 */ /* 0x000fe40000201400 */
[----:B------:R-:W-:Y:S02]  /*3490*/  I2FP.F32.S32 R10, R10 ;  /* 0x0000000a000a7245 */ /* 0x000fe40000201400 */
[----:B------:R-:W-:Y:S01]  /*34a0*/  I2FP.F32.S32 R17, R17 ;  /* 0x0000001100117245 */ /* 0x000fe20000201400 */
[-C--:B------:R-:W-:Y:S01]  /*34b0*/  FFMA.FTZ R12, R12, -R0.reuse, R49 ;  /* 0x800000000c0c7223 */ /* 0x080fe20000010031 */
[----:B------:R-:W-:Y:S01]  /*34c0*/  ISETP.GE.AND P2, PT, R13, R135, PT ;  /* 0x000000870d00720c */ /* 0x000fe20003f46270 */
[-C--:B------:R-:W-:Y:S01]  /*34d0*/  FFMA.FTZ R13, R18, -R0.reuse, R51 ;  /* 0x80000000120d7223 */ /* 0x080fe20000010033 */
[----:B------:R-:W-:Y:S01]  /*34e0*/  IABS R11, R11 ;  /* 0x0000000b000b7213 */ /* 0x000fe20000000000 */
[----:B------:R-:W-:Y:S01]  /*34f0*/  VIADD R51, R85, 0x21 ;  /* 0x0000002155337836 */ /* 0x000fe20000000000 */
[-C--:B------:R-:W-:Y:S01]  /*3500*/  ISETP.GE.AND P3, PT, R15, R135.reuse, PT ;  /* 0x000000870f00720c */ /* 0x080fe20003f66270 */
[-C--:B------:R-:W-:Y:S01]  /*3510*/  FFMA.FTZ R42, R17, -R0.reuse, R42 ;  /* 0x80000000112a7223 */ /* 0x080fe2000001002a */
[-C--:B------:R-:W-:Y:S01]  /*3520*/  ISETP.GE.AND P1, PT, R9, R135.reuse, PT ;  /* 0x000000870900720c */ /* 0x080fe20003f26270 */
[----:B------:R-:W-:Y:S01]  /*3530*/  FFMA.FTZ R9, R10, -R0, R47 ;  /* 0x800000000a097223 */ /* 0x000fe2000001002f */
[----:B------:R-:W-:Y:S01]  /*3540*/  FSEL R26, R26, -INF , !P0 ;  /* 0xff8000001a1a7808 */ /* 0x000fe20004000000 */
[----:B------:R-:W-:Y:S01]  /*3550*/  VIADD R49, R85, 0x30 ;  /* 0x0000003055317836 */ /* 0x000fe20000000000 */
[----:B------:R-:W-:Y:S01]  /*3560*/  ISETP.GE.AND P0, PT, R21, R135, PT ;  /* 0x000000871500720c */ /* 0x000fe20003f06270 */
[C---:B------:R-:W-:Y:S01]  /*3570*/  VIADD R21, R85.reuse, 0x28 ;  /* 0x0000002855157836 */ /* 0x040fe20000000000 */
[----:B------:R-:W-:Y:S01]  /*3580*/  IABS R15, R19 ;  /* 0x00000013000f7213 */ /* 0x000fe20000000000 */
[C---:B------:R-:W-:Y:S01]  /*3590*/  VIADD R19, R85.reuse, 0x29 ;  /* 0x0000002955137836 */ /* 0x040fe20000000000 */
[----:B------:R-:W-:Y:S01]  /*35a0*/  I2FP.F32.S32 R11, R11 ;  /* 0x0000000b000b7245 */ /* 0x000fe20000201400 */
[C---:B------:R-:W-:Y:S01]  /*35b0*/  VIADD R17, R85.reuse, 0x31 ;  /* 0x0000003155117836 */ /* 0x040fe20000000000 */
[----:B------:R-:W-:Y:S01]  /*35c0*/  FSEL R10, R44, -INF , !P2 ;  /* 0xff8000002c0a7808 */ /* 0x000fe20005000000 */
[C---:B------:R-:W-:Y:S01]  /*35d0*/  VIADD R47, R85.reuse, 0x38 ;  /* 0x00000038552f7836 */ /* 0x040fe20000000000 */
[----:B------:R-:W-:Y:S01]  /*35e0*/  FSEL R165, R42, -INF , !P0 ;  /* 0xff8000002aa57808 */ /* 0x000fe20004000000 */
[----:B------:R-:W-:-:S02]  /*35f0*/  VIADD R85, R85, 0x39 ;  /* 0x0000003955557836 */ /* 0x000fc40000000000 */
[----:B------:R-:W-:Y:S01]  /*3600*/  FFMA.FTZ R11, R11, -R0, R46 ;  /* 0x800000000b0b7223 */ /* 0x000fe2000001002e */
[C---:B------:R-:W-:Y:S01]  /*3610*/  IMAD.IADD R18, R16.reuse, 0x1, -R51 ;  /* 0x0000000110127824 */ /* 0x040fe200078e0a33 */
[----:B------:R-:W-:Y:S01]  /*3620*/  I2FP.F32.S32 R15, R15 ;  /* 0x0000000f000f7245 */ /* 0x000fe20000201400 */
[C---:B------:R-:W-:Y:S01]  /*3630*/  IMAD.IADD R46, R16.reuse, 0x1, -R21 ;  /* 0x00000001102e7824 */ /* 0x040fe200078e0a15 */
[----:B------:R-:W-:Y:S01]  /*3640*/  I2FP.F32.S32 R28, R28 ;  /* 0x0000001c001c7245 */ /* 0x000fe20000201400 */
[----:B------:R-:W-:Y:S01]  /*3650*/  IMAD.IADD R44, R16, 0x1, -R19 ;  /* 0x00000001102c7824 */ /* 0x000fe200078e0a13 */
[----:B------:R-:W-:Y:S01]  /*3660*/  FSEL R14, R14, -INF , !P4 ;  /* 0xff8000000e0e7808 */ /* 0x000fe20006000000 */
[C---:B------:R-:W-:Y:S02]  /*3670*/  IMAD.IADD R42, R16.reuse, 0x1, -R49 ;  /* 0x00000001102a7824 */ /* 0x040fe400078e0a31 */
[----:B------:R-:W-:Y:S01]  /*3680*/  FFMA.FTZ R15, R15, -R0, R50 ;  /* 0x800000000f0f7223 */ /* 0x000fe20000010032 */
[----:B------:R-:W-:-:S02]  /*3690*/  IMAD.IADD R25, R16, 0x1, -R17 ;  /* 0x0000000110197824 */ /* 0x000fc400078e0a11 */
[----:B------:R-:W-:Y:S01]  /*36a0*/  FFMA.FTZ R28, R28, -R0, R81 ;  /* 0x800000001c1c7223 */ /* 0x000fe20000010051 */
[C---:B------:R-:W-:Y:S01]  /*36b0*/  IMAD.IADD R24, R16.reuse, 0x1, -R47 ;  /* 0x0000000110187824 */ /* 0x040fe200078e0a2f */
[----:B------:R-:W-:Y:S01]  /*36c0*/  IABS R42, R42 ;  /* 0x0000002a002a7213 */ /* 0x000fe20000000000 */
[----:B------:R-:W-:Y:S01]  /*36d0*/  IMAD.IADD R23, R16, 0x1, -R85 ;  /* 0x0000000110177824 */ /* 0x000fe200078e0a55 */
[----:B------:R-:W-:Y:S01]  /*36e0*/  IABS R16, R18 ;  /* 0x0000001200107213 */ /* 0x000fe20000000000 */
[C---:B------:R-:W-:Y:S01]  /*36f0*/  IMAD.IADD R22, R20.reuse, 0x1, -R51 ;  /* 0x0000000114167824 */ /* 0x040fe200078e0a33 */
[----:B------:R-:W-:Y:S01]  /*3700*/  IABS R25, R25 ;  /* 0x0000001900197213 */ /* 0x000fe20000000000 */
[C---:B------:R-:W-:Y:S01]  /*3710*/  IMAD.IADD R18, R20.reuse, 0x1, -R49 ;  /* 0x0000000114127824 */ /* 0x040fe200078e0a31 */
[----:B------:R-:W-:Y:S01]  /*3720*/  FSEL R15, R15, -INF , !P4 ;  /* 0xff8000000f0f7808 */ /* 0x000fe20006000000 */
[----:B------:R-:W-:Y:S01]  /*3730*/  IMAD.MOV.U32 R48, RZ, RZ, R16 ;  /* 0x000000ffff307224 */ /* 0x000fe200078e0010 */
[----:B------:R-:W-:Y:S01]  /*3740*/  IABS R22, R22 ;  /* 0x0000001600167213 */ /* 0x000fe20000000000 */
[----:B------:R-:W-:Y:S01]  /*3750*/  IMAD.IADD R16, R20, 0x1, -R47 ;  /* 0x0000000114107824 */ /* 0x000fe200078e0a2f */
[----:B------:R-:W-:-:S02]  /*3760*/  FSEL R12, R12, -INF , !P3 ;  /* 0xff8000000c0c7808 */ /* 0x000fc40005800000 */
[----:B------:R-:W-:Y:S02]  /*3770*/  I2FP.F32.S32 R48, R48 ;  /* 0x0000003000307245 */ /* 0x000fe40000201400 */
[----:B------:R-:W-:Y:S02]  /*3780*/  I2FP.F32.S32 R22, R22 ;  /* 0x0000001600167245 */ /* 0x000fe40000201400 */
[----:B------:R-:W-:Y:S01]  /*3790*/  FSEL R13, R13, -INF , !P3 ;  /* 0xff8000000d0d7808 */ /* 0x000fe20005800000 */
[----:B------:R-:W-:Y:S01]  /*37a0*/  FFMA.FTZ R41, R48, -R0, R41 ;  /* 0x8000000030297223 */ /* 0x000fe20000010029 */
[----:B------:R-:W-:Y:S01]  /*37b0*/  IABS R24, R24 ;  /* 0x0000001800187213 */ /* 0x000fe20000000000 */
[----:B------:R-:W-:Y:S01]  /*37c0*/  FFMA.FTZ R22, R22, -R0, R43 ;  /* 0x8000000016167223 */ /* 0x000fe2000001002b */
[-C--:B------:R-:W-:Y:S01]  /*37d0*/  ISETP.GE.AND P4, PT, R19, R135.reuse, PT ;  /* 0x000000871300720c */ /* 0x080fe20003f86270 */
[----:B------:R-:W-:Y:S01]  /*37e0*/  IMAD.IADD R19, R20, 0x1, -R19 ;  /* 0x0000000114137824 */ /* 0x000fe200078e0a13 */
[----:B------:R-:W-:-:S02]  /*37f0*/  ISETP.GE.AND P3, PT, R49, R135, PT ;  /* 0x000000873100720c */ /* 0x000fc40003f66270 */
[----:B------:R-:W-:Y:S02]  /*3800*/  IABS R23, R23 ;  /* 0x0000001700177213 */ /* 0x000fe40000000000 */
[----:B------:R-:W-:Y:S02]  /*3810*/  FSEL R28, R28, -INF , !P6 ;  /* 0xff8000001c1c7808 */ /* 0x000fe40007000000 */
[----:B------:R-:W-:Y:S02]  /*3820*/  FSEL R27, R27, -INF , !P6 ;  /* 0xff8000001b1b7808 */ /* 0x000fe40007000000 */
[----:B------:R-:W-:Y:S02]  /*3830*/  FSEL R11, R11, -INF , !P2 ;  /* 0xff8000000b0b7808 */ /* 0x000fe40005000000 */
[----:B------:R-:W-:Y:S02]  /*3840*/  I2FP.F32.S32 R49, R42 ;  /* 0x0000002a00317245 */ /* 0x000fe40000201400 */
[----:B------:R-:W-:-:S02]  /*3850*/  FSEL R40, R80, -INF , !P5 ;  /* 0xff80000050287808 */ /* 0x000fc40006800000 */
[----:B------:R-:W-:Y:S01]  /*3860*/  FSEL R29, R29, -INF , !P5 ;  /* 0xff8000001d1d7808 */ /* 0x000fe20006800000 */
[----:B------:R-:W-:Y:S01]  /*3870*/  FFMA.FTZ R32, R49, -R0, R32 ;  /* 0x8000000031207223 */ /* 0x000fe20000010020 */
[-C--:B------:R-:W-:Y:S01]  /*3880*/  ISETP.GE.AND P6, PT, R21, R135.reuse, PT ;  /* 0x000000871500720c */ /* 0x080fe20003fc6270 */
[C---:B------:R-:W-:Y:S01]  /*3890*/  IMAD.IADD R21, R20.reuse, 0x1, -R21 ;  /* 0x0000000114157824 */ /* 0x040fe200078e0a15 */
[----:B------:R-:W-:Y:S01]  /*38a0*/  ISETP.GE.AND P2, PT, R17, R135, PT ;  /* 0x000000871100720c */ /* 0x000fe20003f46270 */
[C---:B------:R-:W-:Y:S01]  /*38b0*/  IMAD.IADD R17, R20.reuse, 0x1, -R17 ;  /* 0x0000000114117824 */ /* 0x040fe200078e0a11 */
[----:B------:R-:W-:Y:S01]  /*38c0*/  I2FP.F32.S32 R42, R25 ;  /* 0x00000019002a7245 */ /* 0x000fe20000201400 */
[----:B------:R-:W-:Y:S01]  /*38d0*/  IMAD.IADD R20, R20, 0x1, -R85 ;  /* 0x0000000114147824 */ /* 0x000fe200078e0a55 */
[----:B------:R-:W-:Y:S02]  /*38e0*/  ISETP.GE.AND P5, PT, R51, R135, PT ;  /* 0x000000873300720c */ /* 0x000fe40003fa6270 */
[----:B------:R-:W-:Y:S01]  /*38f0*/  I2FP.F32.S32 R25, R24 ;  /* 0x0000001800197245 */ /* 0x000fe20000201400 */
[----:B------:R-:W-:Y:S01]  /*3900*/  FFMA.FTZ R33, R42, -R0, R33 ;  /* 0x800000002a217223 */ /* 0x000fe20000010021 */
[----:B------:R-:W-:-:S02]  /*3910*/  I2FP.F32.S32 R24, R23 ;  /* 0x0000001700187245 */ /* 0x000fc40000201400 */
[----:B------:R-:W-:Y:S01]  /*3920*/  IABS R19, R19 ;  /* 0x0000001300137213 */ /* 0x000fe20000000000 */
[----:B------:R-:W-:Y:S01]  /*3930*/  FFMA.FTZ R52, R25, -R0, R52 ;  /* 0x8000000019347223 */ /* 0x000fe20000010034 */
[----:B------:R-:W-:Y:S01]  /*3940*/  IABS R18, R18 ;  /* 0x0000001200127213 */ /* 0x000fe20000000000 */
[----:B------:R-:W-:Y:S01]  /*3950*/  FFMA.FTZ R53, R24, -R0, R53 ;  /* 0x8000000018357223 */ /* 0x000fe20000010035 */
[----:B------:R-:W-:Y:S02]  /*3960*/  FSEL R162, R41, -INF , !P5 ;  /* 0xff80000029a27808 */ /* 0x000fe40006800000 */
[----:B------:R-:W-:Y:S02]  /*3970*/  FSEL R205, R22, -INF , !P5 ;  /* 0xff80000016cd7808 */ /* 0x000fe40006800000 */
[----:B------:R-:W-:Y:S02]  /*3980*/  IABS R17, R17 ;  /* 0x0000001100117213 */ /* 0x000fe40000000000 */
[----:B------:R-:W-:-:S02]  /*3990*/  ISETP.GE.AND P5, PT, R135, 0x41, PT ;  /* 0x000000418700780c */ /* 0x000fc40003fa6270 */
[----:B------:R-:W-:Y:S02]  /*39a0*/  IABS R46, R46 ;  /* 0x0000002e002e7213 */ /* 0x000fe40000000000 */
[----:B------:R-:W-:Y:S02]  /*39b0*/  IABS R44, R44 ;  /* 0x0000002c002c7213 */ /* 0x000fe40000000000 */
[----:B------:R-:W-:Y:S02]  /*39c0*/  IABS R21, R21 ;  /* 0x0000001500157213 */ /* 0x000fe40000000000 */
[----:B------:R-:W-:Y:S02]  /*39d0*/  IABS R16, R16 ;  /* 0x0000001000107213 */ /* 0x000fe40000000000 */
[----:B------:R-:W-:Y:S02]  /*39e0*/  IABS R20, R20 ;  /* 0x0000001400147213 */ /* 0x000fe40000000000 */
[----:B------:R-:W-:-:S02]  /*39f0*/  I2FP.F32.S32 R24, R19 ;  /* 0x0000001300187245 */ /* 0x000fc40000201400 */
[----:B------:R-:W-:Y:S02]  /*3a00*/  FSEL R8, R8, -INF , !P1 ;  /* 0xff80000008087808 */ /* 0x000fe40004800000 */
[----:B------:R-:W-:Y:S01]  /*3a10*/  FSEL R9, R9, -INF , !P1 ;  /* 0xff80000009097808 */ /* 0x000fe20004800000 */
[----:B------:R-:W-:Y:S01]  /*3a20*/  FFMA.FTZ R39, R24, -R0, R39 ;  /* 0x8000000018277223 */ /* 0x000fe20000010027 */
[----:B------:R-:W-:Y:S02]  /*3a30*/  I2FP.F32.S32 R19, R18 ;  /* 0x0000001200137245 */ /* 0x000fe40000201400 */
[----:B------:R-:W-:Y:S02]  /*3a40*/  ISETP.GE.AND P1, PT, R47, R135, PT ;  /* 0x000000872f00720c */ /* 0x000fe40003f26270 */
[----:B------:R-:W-:Y:S01]  /*3a50*/  I2FP.F32.S32 R18, R17 ;  /* 0x0000001100127245 */ /* 0x000fe20000201400 */
[----:B------:R-:W-:Y:S01]  /*3a60*/  FFMA.FTZ R34, R19, -R0, R34 ;  /* 0x8000000013227223 */ /* 0x000fe20000010022 */
[----:B------:R-:W-:-:S02]  /*3a70*/  I2FP.F32.S32 R47, R46 ;  /* 0x0000002e002f7245 */ /* 0x000fc40000201400 */
[----:B------:R-:W-:Y:S01]  /*3a80*/  I2FP.F32.S32 R44, R44 ;  /* 0x0000002c002c7245 */ /* 0x000fe20000201400 */
[-C--:B------:R-:W-:Y:S01]  /*3a90*/  FFMA.FTZ R35, R18, -R0.reuse, R35 ;  /* 0x8000000012237223 */ /* 0x080fe20000010023 */
[----:B------:R-:W-:Y:S01]  /*3aa0*/  I2FP.F32.S32 R21, R21 ;  /* 0x0000001500157245 */ /* 0x000fe20000201400 */
[----:B------:R-:W-:Y:S01]  /*3ab0*/  FFMA.FTZ R36, R47, -R0, R36 ;  /* 0x800000002f247223 */ /* 0x000fe20000010024 */
[----:B------:R-:W-:Y:S01]  /*3ac0*/  I2FP.F32.S32 R17, R16 ;  /* 0x0000001000117245 */ /* 0x000fe20000201400 */
[----:B------:R-:W-:Y:S01]  /*3ad0*/  FFMA.FTZ R37, R44, -R0, R37 ;  /* 0x800000002c257223 */ /* 0x000fe20000010025 */
[----:B------:R-:W-:Y:S01]  /*3ae0*/  I2FP.F32.S32 R20, R20 ;  /* 0x0000001400147245 */ /* 0x000fe20000201400 */
[-C--:B------:R-:W-:Y:S01]  /*3af0*/  FFMA.FTZ R38, R21, -R0.reuse, R38 ;  /* 0x8000000015267223 */ /* 0x080fe20000010026 */
[----:B------:R-:W-:Y:S01]  /*3b00*/  FSEL R170, R170, -INF , !P0 ;  /* 0xff800000aaaa7808 */ /* 0x000fe20004000000 */
[-C--:B------:R-:W-:Y:S01]  /*3b10*/  FFMA.FTZ R54, R17, -R0.reuse, R54 ;  /* 0x8000000011367223 */ /* 0x080fe20000010036 */
[----:B------:R-:W-:Y:S01]  /*3b20*/  ISETP.GE.AND P0, PT, R85, R135, PT ;  /* 0x000000875500720c */ /* 0x000fe20003f06270 */
[----:B------:R-:W-:Y:S01]  /*3b30*/  FFMA.FTZ R55, R20, -R0, R55 ;  /* 0x8000000014377223 */ /* 0x000fe20000010037 */
[----:B------:R-:W-:-:S02]  /*3b40*/  FSEL R166, R36, -INF , !P6 ;  /* 0xff80000024a67808 */ /* 0x000fc40007000000 */
[----:B------:R-:W-:Y:S02]  /*3b50*/  FSEL R203, R38, -INF , !P6 ;  /* 0xff80000026cb7808 */ /* 0x000fe40007000000 */
        /* <DEDUP_REMOVED lines=9> */
[----:B------:R-:W-:Y:S01]  /*3bf0*/  FSEL R167, R55, -INF , !P0 ;  /* 0xff80000037a77808 */ /* 0x000fe20004000000 */
[----:B------:R-:W-:Y:S06]  /*3c00*/  @!P5 BRA `(.L_x_197) ;  /* 0x000000040000d947 */ /* 0x000fec0003800000 */
[----:B------:R-:W-:Y:S01]  /*3c10*/  ULDC UR5, c[0x0][0x2d0] ;  /* 0x0000b40000057ab9 */ /* 0x000fe20000000800 */
[----:B------:R-:W-:Y:S01]  /*3c20*/  LEA.HI.SX32 R33, R4, 0xfffffffe, 0x1a ;  /* 0xfffffffe04217811 */ /* 0x000fe200078fd2ff */
[----:B------:R-:W-:Y:S01]  /*3c30*/  BSSY B0, `(.L_x_198) ;  /* 0x000003c000007945 */ /* 0x000fe20003800000 */
[----:B------:R-:W-:Y:S02]  /*3c40*/  ISETP.GE.AND P4, PT, R146, UR5, PT ;  /* 0x0000000592007c0c */ /* 0x000fe4000bf86270 */
[----:B------:R-:W-:Y:S01]  /*3c50*/  ISETP.GE.AND P1, PT, R212, UR5, PT ;  /* 0x00000005d4007c0c */ /* 0x000fe2000bf26270 */
[----:B------:R-:W-:Y:S01]  /*3c60*/  IMAD R6, R6, R33, RZ ;  /* 0x0000002106067224 */ /* 0x000fe200078e02ff */
[----:B------:R-:W-:Y:S02]  /*3c70*/  ISETP.GE.AND P3, PT, R213, UR5, PT ;  /* 0x00000005d5007c0c */ /* 0x000fe4000bf66270 */
[----:B------:R-:W-:Y:S01]  /*3c80*/  SHF.R.S32.HI R4, RZ, 0x1f, R33 ;  /* 0x0000001fff047819 */ /* 0x000fe20000011421 */
[----:B------:R-:W-:-:S04]  /*3c90*/  IMAD.WIDE.U32 R32, R33, R7, R220 ;  /* 0x0000000721207225 */ /* 0x000fc800078e00dc */
        /* <DEDUP_REMOVED lines=15> */
[----:B------:R2:W-:Y:S02]  /*3d90*/  @!P4 LDGSTS.E.BYPASS.LTC128B.128 [R211+0xc000], desc[UR8][R20.64] ;  /* 0x0c00000014d3cfae */ /* 0x0005e4000b901d48 */
[--C-:B------:R-:W-:Y:S01]  /*3da0*/  IMAD.X R7, R207, 0x1, R4.reuse, P6 ;  /* 0x00000001cf077824 */ /* 0x100fe200030e0604 */
[C---:B------:R-:W-:Y:S01]  /*3db0*/  @!P1 LEA.HI.X R17, R32.reuse, R17, R4, 0x1, P0 ;  /* 0x0000001120119211 */ /* 0x040fe200000f0c04 */
[----:B------:R2:W-:Y:S01]  /*3dc0*/  @P3 STS.128 [R211+0xe000], RZ ;  /* 0x00e000ffd3003388 */ /* 0x0005e20000000c00 */
[----:B----4-:R-:W-:-:S04]  /*3dd0*/  @!P3 LEA R18, P2, R32, R18, 0x1 ;  /* 0x000000122012b211 */ /* 0x010fc800078408ff */
[----:B------:R-:W-:Y:S02]  /*3de0*/  @!P3 LEA.HI.X R19, R32, R19, R4, 0x1, P2 ;  /* 0x000000132013b211 */ /* 0x000fe400010f0c04 */
        /* <DEDUP_REMOVED lines=32> */
.L_x_199:
[----:B------:R-:W-:Y:S05]  /*3ff0*/  BSYNC B0 ;  /* 0x0000000000007941 */ /* 0x000fea0003800000 */
.L_x_198:
[----:B------:R-:W0:Y:S02]  /*4000*/  LDGDEPBAR ;  /* 0x00000000000079af */ /* 0x000e240000000000 */
.L_x_197:
        /* <DEDUP_REMOVED lines=52> */
[C---:B------:R-:W-:Y:S01]  /*4350*/  FSETP.NEU.FTZ.AND P0, PT, R133.reuse, -INF , PT ;  /* 0xff8000008500780b */ /* 0x040fe20003f1d000 */
[----:B------:R-:W-:Y:S01]  /*4360*/  FMUL.FTZ R201, R133, UR5 ;  /* 0x0000000585c97c20 */ /* 0x000fe20008410000 */
[----:B--2---:R-:W-:Y:S01]  /*4370*/  FMNMX.FTZ R132, R7, R132, !PT ;  /* 0x0000008407847209 */ /* 0x004fe20007810000 */
[----:B------:R-:W-:Y:S03]  /*4380*/  LDSM.16.MT88.4 R72, [R190+0x14000] ;  /* 0x01400000be48783b */ /* 0x000fe60000004200 */
[----:B------:R-:W-:Y:S01]  /*4390*/  FSEL R201, R201, RZ, P0 ;  /* 0x000000ffc9c97208 */ /* 0x000fe20000000000 */
[C---:B------:R-:W-:Y:S01]  /*43a0*/  FMUL.FTZ R168, R132.reuse, UR5 ;  /* 0x0000000584a87c20 */ /* 0x040fe20008410000 */
[----:B------:R-:W-:Y:S01]  /*43b0*/  FSETP.NEU.FTZ.AND P0, PT, R132, -INF , PT ;  /* 0xff8000008400780b */ /* 0x000fe20003f1d000 */
[----:B------:R-:W-:Y:S02]  /*43c0*/  LDSM.16.MT88.4 R120, [R189+0x16000] ;  /* 0x01600000bd78783b */ /* 0x000fe40000004200 */
[--C-:B------:R-:W-:Y:S01]  /*43d0*/  FFMA.FTZ R156, R40, UR5, -R201.reuse ;  /* 0x00000005289c7c23 */ /* 0x100fe200080108c9 */
[----:B------:R-:W-:Y:S01]  /*43e0*/  FSEL R168, R168, RZ, P0 ;  /* 0x000000ffa8a87208 */ /* 0x000fe20000000000 */
[----:B------:R-:W1:Y:S01]  /*43f0*/  LDSM.16.MT88.4 R40, [R190+0x12000] ;  /* 0x01200000be28783b */ /* 0x000e620000004200 */
        /* <DEDUP_REMOVED lines=12> */
[--C-:B------:R-:W-:Y:S01]  /*44c0*/  FFMA.FTZ R152, R15, UR5, -R168.reuse ;  /* 0x000000050f987c23 */ /* 0x100fe200080108a8 */
[--C-:B------:R-:W-:Y:S01]  /*44d0*/  FFMA.FTZ R145, R13, UR5, -R168.reuse ;  /* 0x000000050d917c23 */ /* 0x100fe200080108a8 */
[--C-:B------:R-:W-:Y:S01]  /*44e0*/  FFMA.FTZ R148, R11, UR5, -R168.reuse ;  /* 0x000000050b947c23 */ /* 0x100fe200080108a8 */
[----:B------:R-:W2:Y:S01]  /*44f0*/  MUFU.EX2 R157, R157 ;  /* 0x0000009d009d7308 */ /* 0x000ea20000000800 */
[--C-:B------:R-:W-:Y:S01]  /*4500*/  FFMA.FTZ R3, R9, UR5, -R168.reuse ;  /* 0x0000000509037c23 */ /* 0x100fe200080108a8 */
[----:B------:R-:W3:Y:S01]  /*4510*/  LDSM.16.MT88.4 R12, [R190+0x12800] ;  /* 0x01280000be0c783b */ /* 0x000ee20000004200 */
[--C-:B------:R-:W-:Y:S01]  /*4520*/  FFMA.FTZ R161, R170, UR5, -R201.reuse ;  /* 0x00000005aaa17c23 */ /* 0x100fe200080108c9 */
[--C-:B------:R-:W-:Y:S01]  /*4530*/  FFMA.FTZ R163, R166, UR5, -R201.reuse ;  /* 0x00000005a6a37c23 */ /* 0x100fe200080108c9 */
[--C-:B------:R-:W-:Y:S01]  /*4540*/  FFMA.FTZ R162, R162, UR5, -R201.reuse ;  /* 0x00000005a2a27c23 */ /* 0x100fe200080108c9 */
[----:B------:R-:W4:Y:S01]  /*4550*/  LDSM.16.MT88.4 R8, [R192+0x14800] ;  /* 0x01480000c008783b */ /* 0x000f220000004200 */
        /* <DEDUP_REMOVED lines=9> */
[----:B------:R-:W5:Y:S01]  /*45f0*/  MUFU.EX2 R153, R153 ;  /* 0x0000009900997308 */ /* 0x000f620000000800 */
[----:B--2---:R-:W-:Y:S01]  /*4600*/  F2FP.BF16.F32.PACK_AB R112, R157, R158 ;  /* 0x0000009e9d70723e */ /* 0x004fe200000010ff */
        /* <DEDUP_REMOVED lines=12> */
[----:B------:R-:W2:Y:S01]  /*46d0*/  MUFU.EX2 R160, R160 ;  /* 0x000000a000a07308 */ /* 0x000ea20000000800 */
[----:B-----5:R-:W-:Y:S01]  /*46e0*/  F2FP.BF16.F32.PACK_AB R114, R153, R156 ;  /* 0x0000009c9972723e */ /* 0x020fe200000010ff */
[----:B------:R-:W-:-:S04]  /*46f0*/  FADD.FTZ R156, R156, R157 ;  /* 0x0000009d9c9c7221 */ /* 0x000fc80000010000 */
[----:B------:R-:W-:Y:S02]  /*4700*/  FADD.FTZ R156, R153, R156 ;  /* 0x0000009c999c7221 */ /* 0x000fe40000010000 */
[----:B------:R-:W-:Y:S08]  /*4710*/  MUFU.EX2 R155, R155 ;  /* 0x0000009b009b7308 */ /* 0x000ff00000000800 */
[----:B------:R-:W5:Y:S01]  /*4720*/  MUFU.EX2 R154, R154 ;  /* 0x0000009a009a7308 */ /* 0x000f620000000800 */
[----:B--2---:R-:W-:Y:S01]  /*4730*/  F2FP.BF16.F32.PACK_AB R113, R160, R159 ;  /* 0x0000009fa071723e */ /* 0x004fe200000010ff */
[----:B------:R-:W-:-:S06]  /*4740*/  FADD.FTZ R160, R159, R160 ;  /* 0x000000a09fa07221 */ /* 0x000fcc0000010000 */
[----:B------:R-:W-:Y:S08]  /*4750*/  MUFU.EX2 R151, R151 ;  /* 0x0000009700977308 */ /* 0x000ff00000000800 */
[----:B------:R-:W2:Y:S01]  /*4760*/  MUFU.EX2 R150, R150 ;  /* 0x0000009600967308 */ /* 0x000ea20000000800 */
[----:B-----5:R-:W-:Y:S01]  /*4770*/  F2FP.BF16.F32.PACK_AB R115, R154, R155 ;  /* 0x0000009b9a73723e */ /* 0x020fe200000010ff */
[----:B------:R-:W-:-:S04]  /*4780*/  FADD.FTZ R155, R155, R160 ;  /* 0x000000a09b9b7221 */ /* 0x000fc80000010000 */
[----:B------:R-:W-:Y:S02]  /*4790*/  FADD.FTZ R155, R154, R155 ;  /* 0x0000009b9a9b7221 */ /* 0x000fe40000010000 */
[C---:B-1----:R-:W-:Y:S01]  /*47a0*/  HMMA.16816.F32.BF16 R36, R112.reuse, R40, RZ ;  /* 0x000000287024723c */ /* 0x042fe200000418ff */
[----:B------:R-:W-:Y:S05]  /*47b0*/  MUFU.EX2 R149, R149 ;  /* 0x0000009500957308 */ /* 0x000fea0000000800 */
[C---:B------:R-:W-:Y:S03]  /*47c0*/  HMMA.16816.F32.BF16 R60, R112.reuse, R64, RZ ;  /* 0x00000040703c723c */ /* 0x040fe600000418ff */
[----:B------:R-:W1:Y:S01]  /*47d0*/  MUFU.EX2 R2, R2 ;  /* 0x0000000200027308 */ /* 0x000e620000000800 */
[C---:B--2---:R-:W-:Y:S01]  /*47e0*/  F2FP.BF16.F32.PACK_AB R4, R150.reuse, R151 ;  /* 0x000000979604723e */ /* 0x044fe200000010ff */
[----:B------:R-:W-:Y:S01]  /*47f0*/  FADD.FTZ R151, R151, R156 ;  /* 0x0000009c97977221 */ /* 0x000fe20000010000 */
[----:B------:R-:W-:Y:S03]  /*4800*/  HMMA.16816.F32.BF16 R40, R112, R42, RZ ;  /* 0x0000002a7028723c */ /* 0x000fe600000418ff */
[----:B------:R-:W-:-:S02]  /*4810*/  FADD.FTZ R150, R150, R151 ;  /* 0x0000009796967221 */ /* 0x000fc40000010000 */
[----:B------:R-:W-:Y:S01]  /*4820*/  MUFU.EX2 R152, R152 ;  /* 0x0000009800987308 */ /* 0x000fe20000000800 */
[C---:B------:R-:W-:Y:S06]  /*4830*/  HMMA.16816.F32.BF16 R64, R112.reuse, R66, RZ ;  /* 0x000000427040723c */ /* 0x040fec00000418ff */
[----:B------:R-:W-:Y:S01]  /*4840*/  HMMA.16816.F32.BF16 R76, R112, R80, RZ ;  /* 0x00000050704c723c */ /* 0x000fe200000418ff */
[----:B------:R-:W2:Y:S01]  /*4850*/  MUFU.EX2 R145, R145 ;  /* 0x0000009100917308 */ /* 0x000ea20000000800 */
[----:B-1----:R-:W-:Y:S01]  /*4860*/  F2FP.BF16.F32.PACK_AB R6, R2, R149 ;  /* 0x000000950206723e */ /* 0x002fe200000010ff */
[----:B------:R-:W-:-:S03]  /*4870*/  FADD.FTZ R149, R149, R150 ;  /* 0x0000009695957221 */ /* 0x000fc60000010000 */
[C---:B------:R-:W-:Y:S01]  /*4880*/  HMMA.16816.F32.BF16 R84, R112.reuse, R88, RZ ;  /* 0x000000587054723c */ /* 0x040fe200000418ff */
[----:B------:R-:W-:Y:S02]  /*4890*/  FADD.FTZ R2, R2, R149 ;  /* 0x0000009502027221 */ /* 0x000fe40000010000 */
[----:B------:R-:W-:Y:S03]  /*48a0*/  MUFU.EX2 R148, R148 ;  /* 0x0000009400947308 */ /* 0x000fe60000000800 */
[C---:B------:R-:W-:Y:S05]  /*48b0*/  HMMA.16816.F32.BF16 R80, R112.reuse, R82, RZ ;  /* 0x000000527050723c */ /* 0x040fea00000418ff */
[----:B------:R-:W1:Y:S01]  /*48c0*/  MUFU.EX2 R3, R3 ;  /* 0x0000000300037308 */ /* 0x000e620000000800 */
[----:B--2---:R-:W-:Y:S01]  /*48d0*/  F2FP.BF16.F32.PACK_AB R5, R145, R152 ;  /* 0x000000989105723e */ /* 0x004fe200000010ff */
[----:B------:R-:W-:Y:S01]  /*48e0*/  HMMA.16816.F32.BF16 R88, R112, R90, RZ ;  /* 0x0000005a7058723c */ /* 0x000fe200000418ff */
[----:B------:R-:W-:-:S04]  /*48f0*/  FADD.FTZ R152, R152, R155 ;  /* 0x0000009b98987221 */ /* 0x000fc80000010000 */
[----:B------:R-:W-:Y:S01]  /*4900*/  FADD.FTZ R145, R145, R152 ;  /* 0x0000009891917221 */ /* 0x000fe20000010000 */
[C---:B------:R-:W-:Y:S01]  /*4910*/  HMMA.16816.F32.BF16 R92, R112.reuse, R96, RZ ;  /* 0x00000060705c723c */ /* 0x040fe200000418ff */
[----:B------:R-:W-:Y:S05]  /*4920*/  MUFU.EX2 R161, R161 ;  /* 0x000000a100a17308 */ /* 0x000fea0000000800 */
[----:B------:R-:W-:Y:S01]  /*4930*/  HMMA.16816.F32.BF16 R100, R112, R104, RZ ;  /* 0x000000687064723c */ /* 0x000fe200000418ff */
[----:B-1----:R-:W-:Y:S02]  /*4940*/  F2FP.BF16.F32.PACK_AB R7, R3, R148 ;  /* 0x000000940307723e */ /* 0x002fe400000010ff */
[----:B------:R-:W1:Y:S01]  /*4950*/  MUFU.EX2 R162, R162 ;  /* 0x000000a200a27308 */ /* 0x000e620000000800 */
[----:B------:R-:W-:-:S02]  /*4960*/  FADD.FTZ R148, R148, R145 ;  /* 0x0000009194947221 */ /* 0x000fc40000010000 */
[----:B------:R-:W-:Y:S02]  /*4970*/  HMMA.16816.F32.BF16 R96, R112, R98, RZ ;  /* 0x000000627060723c */ /* 0x000fe400000418ff */
[----:B------:R-:W-:-:S04]  /*4980*/  FADD.FTZ R148, R3, R148 ;  /* 0x0000009403947221 */ /* 0x000fc80000010000 */
[C---:B---3--:R-:W-:Y:S01]  /*4990*/  HMMA.16816.F32.BF16 R36, R4.reuse, R12, R36 ;  /* 0x0000000c0424723c */ /* 0x048fe20000041824 */
[----:B------:R-:W-:Y:S05]  /*49a0*/  MUFU.EX2 R163, R163 ;  /* 0x000000a300a37308 */ /* 0x000fea0000000800 */
[C---:B------:R-:W-:Y:S01]  /*49b0*/  HMMA.16816.F32.BF16 R40, R4.reuse, R14, R40 ;  /* 0x0000000e0428723c */ /* 0x040fe20000041828 */
[----:B------:R-:W2:Y:S02]  /*49c0*/  LDSM.16.MT88.4 R12, [R192+0x16800] ;  /* 0x01680000c00c783b */ /* 0x000ea40000004200 */
[----:B------:R-:W-:Y:S03]  /*49d0*/  MUFU.EX2 R164, R164 ;  /* 0x000000a400a47308 */ /* 0x000fe60000000800 */
[C---:B----4-:R-:W-:Y:S05]  /*49e0*/  HMMA.16816.F32.BF16 R60, R4.reuse, R8, R60 ;  /* 0x00000008043c723c */ /* 0x050fea000004183c */
        /* <DEDUP_REMOVED lines=150> */
[----:B------:R-:W-:Y:S01]  /*5350*/  VIADD R222, R135, 0x3f ;  /* 0x0000003f87de7836 */ /* 0x000fe20000000000 */
[----:B------:R-:W-:Y:S01]  /*5360*/  LOP3.LUT R215, R134, 0x3, RZ, 0xc0, !PT ;  /* 0x0000000386d77812 */ /* 0x000fe200078ec0ff */
[----:B------:R-:W-:Y:S01]  /*5370*/  IMAD.MOV.U32 R2, RZ, RZ, R133 ;  /* 0x000000ffff027224 */ /* 0x000fe200078e0085 */
[----:B------:R-:W-:Y:S01]  /*5380*/  ULDC UR5, c[0x0][0x2d0] ;  /* 0x0000b40000057ab9 */ /* 0x000fe20000000800 */
[----:B------:R-:W-:Y:S01]  /*5390*/  ULDC UR4, c[0x0][0x2ec] ;  /* 0x0000bb0000047ab9 */ /* 0x000fe20000000800 */
[----:B------:R-:W-:Y:S01]  /*53a0*/  SHF.R.S32.HI R3, RZ, 0x1f, R222 ;  /* 0x0000001fff037819 */ /* 0x000fe200000114de */
[----:B------:R-:W-:Y:S01]  /*53b0*/  IMAD R215, R215, -0x2, R144 ;  /* 0xfffffffed7d77824 */ /* 0x000fe200078e0290 */
[----:B------:R-:W-:-:S02]  /*53c0*/  ULDC.64 UR6, c[0x0][0x248] ;  /* 0x0000920000067ab9 */ /* 0x000fc40000000a00 */
[----:B------:R-:W-:Y:S01]  /*53d0*/  LEA.HI R222, R3, R222, RZ, 0x6 ;  /* 0x000000de03de7211 */ /* 0x000fe200078f30ff */
[----:B------:R-:W-:Y:S01]  /*53e0*/  IMAD.MOV.U32 R3, RZ, RZ, R132 ;  /* 0x000000ffff037224 */ /* 0x000fe200078e0084 */
[----:B------:R-:W-:Y:S01]  /*53f0*/  IADD3 R215, R135, R215, -R214 ;  /* 0x000000d787d77210 */ /* 0x000fe20007ffe8d6 */
[----:B------:R-:W2:Y:S01]  /*5400*/  @!P4 LDC.64 R202, c[0x0][0x220] ;  /* 0x00008800ffcacb82 */ /* 0x000ea20000000a00 */
[----:B------:R-:W-:-:S07]  /*5410*/  LEA.HI.SX32 R222, R222, 0xfffffffe, 0x1a ;  /* 0xfffffffedede7811 */ /* 0x000fce00078fd2ff */
[----:B------:R-:W3:Y:S01]  /*5420*/  @!P4 LDC.64 R200, c[0x0][0x220] ;  /* 0x00008800ffc8cb82 */ /* 0x000ee20000000a00 */
[----:B------:R-:W-:Y:S05]  /*5430*/  BRA `(.L_x_201) ;  /* 0x0000000000f07947 */ /* 0x000fea0003800000 */
.L_x_203:
        /* <DEDUP_REMOVED lines=60> */
.L_x_201:
        /* <DEDUP_REMOVED lines=9> */
[----:B------:R-:W-:Y:S05]  /*5890*/  IMAD.IADD R225, R229, 0x1, R225 ;  /* 0x00000001e5e17824 */ /* 0x000fea00078e02e1 */
[----:B------:R-:W-:Y:S02]  /*58a0*/  LEA.HI.X R226, R228, R206, R225, 0x6, P0 ;  /* 0x000000cee4e27211 */ /* 0x000fe400000f34e1 */
[C---:B--2---:R-:W-:Y:S01]  /*58b0*/  @!P4 LEA R228, P0, R227.reuse, R202, 0x1 ;  /* 0x000000cae3e4c211 */ /* 0x044fe200078008ff */
[----:B------:R-:W1:Y:S01]  /*58c0*/  @!P3 LDC.64 R138, c[0x0][0x220] ;  /* 0x00008800ff8abb82 */ /* 0x000e620000000a00 */
[----:B------:R-:W-:Y:S01]  /*58d0*/  @P4 STS.128 [R211+0x12000], RZ ;  /* 0x012000ffd3004388 */ /* 0x000fe20000000c00 */
[----:B------:R-:W-:Y:S02]  /*58e0*/  LEA R225, P6, R204, R227, 0x5 ;  /* 0x000000e3cce17211 */ /* 0x000fe400078c28ff */
[--C-:B------:R-:W-:Y:S02]  /*58f0*/  @!P4 LEA.HI.X R229, R227, R203, R226.reuse, 0x1, P0 ;  /* 0x000000cbe3e5c211 */ /* 0x100fe400000f0ce2 */
[----:B---3--:R-:W-:Y:S02]  /*5900*/  @!P4 LEA R230, P5, R225, R200, 0x1 ;  /* 0x000000c8e1e6c211 */ /* 0x008fe400078a08ff */
[----:B------:R-:W2:Y:S01]  /*5910*/  @!P2 LDC.64 R136, c[0x0][0x220] ;  /* 0x00008800ff88ab82 */ /* 0x000ea20000000a00 */
[----:B------:R-:W-:Y:S01]  /*5920*/  @!PT LDS RZ, [RZ] ;  /* 0x00000000fffff984 */ /* 0x000fe20000000800 */
[----:B------:R-:W-:Y:S01]  /*5930*/  @!PT LDS RZ, [RZ] ;  /* 0x00000000fffff984 */ /* 0x000fe20000000800 */
[----:B------:R-:W-:Y:S01]  /*5940*/  @!PT LDS RZ, [RZ] ;  /* 0x00000000fffff984 */ /* 0x000fe20000000800 */
[----:B------:R3:W-:Y:S05]  /*5950*/  @!P4 LDGSTS.E.BYPASS.LTC128B.128 [R211+0x12000], desc[UR8][R228.64] ;  /* 0x12000000e4d3cfae */ /* 0x0007ea000b901d48 */
[----:B------:R-:W-:Y:S02]  /*5960*/  @P3 STS.128 [R211+0x14000], RZ ;  /* 0x014000ffd3003388 */ /* 0x000fe40000000c00 */
[----:B------:R-:W4:Y:S08]  /*5970*/  @!P3 LDC.64 R134, c[0x0][0x220] ;  /* 0x00008800ff86bb82 */ /* 0x000f300000000a00 */
[----:B------:R-:W5:Y:S01]  /*5980*/  @!P2 LDC.64 R132, c[0x0][0x220] ;  /* 0x00008800ff84ab82 */ /* 0x000f620000000a00 */
[----:B---3--:R-:W-:Y:S04]  /*5990*/  IMAD R229, R222, -0x40, R215 ;  /* 0xffffffc0dee57824 */ /* 0x008fe800078e02d7 */
[C---:B------:R-:W-:Y:S01]  /*59a0*/  VIADD R232, R229.reuse, 0x8 ;  /* 0x00000008e5e87836 */ /* 0x040fe20000000000 */
[----:B------:R-:W-:Y:S01]  /*59b0*/  IABS R241, R229 ;  /* 0x000000e500f17213 */ /* 0x000fe20000000000 */
[C---:B------:R-:W-:Y:S02]  /*59c0*/  VIADD R239, R229.reuse, 0xfffffff8 ;  /* 0xfffffff8e5ef7836 */ /* 0x040fe40000000000 */
[C---:B------:R-:W-:Y:S01]  /*59d0*/  VIADD R235, R229.reuse, 0x7 ;  /* 0x00000007e5eb7836 */ /* 0x040fe20000000000 */
[----:B------:R-:W-:Y:S01]  /*59e0*/  I2FP.F32.S32 R241, R241 ;  /* 0x000000f100f17245 */ /* 0x000fe20000201400 */
[C---:B------:R-:W-:Y:S02]  /*59f0*/  VIADD R240, R229.reuse, 0xffffffff ;  /* 0xffffffffe5f07836 */ /* 0x040fe40000000000 */
[----:B------:R-:W-:Y:S01]  /*5a00*/  VIADD R238, R229, 0xfffffff7 ;  /* 0xfffffff7e5ee7836 */ /* 0x000fe20000000000 */
[----:B-1----:R-:W-:Y:S01]  /*5a10*/  @!P3 LEA R138, P1, R227, R138, 0x1 ;  /* 0x0000008ae38ab211 */ /* 0x002fe200078208ff */
[----:B------:R-:W-:Y:S01]  /*5a20*/  VIADD R234, R229, 0xffffffe8 ;  /* 0xffffffe8e5ea7836 */ /* 0x000fe20000000000 */
[----:B--2---:R-:W-:Y:S01]  /*5a30*/  @!P2 LEA R136, P0, R227, R136, 0x1 ;  /* 0x00000088e388a211 */ /* 0x004fe200078008ff */
[----:B------:R-:W-:Y:S01]  /*5a40*/  VIADD R237, R229, 0xfffffff0 ;  /* 0xfffffff0e5ed7836 */ /* 0x000fe20000000000 */
[--C-:B------:R-:W-:Y:S01]  /*5a50*/  @!P3 LEA.HI.X R139, R227, R139, R226.reuse, 0x1, P1 ;  /* 0x0000008be38bb211 */ /* 0x100fe200008f0ce2 */
[----:B------:R-:W-:Y:S01]  /*5a60*/  VIADD R236, R229, 0xffffffef ;  /* 0xffffffefe5ec7836 */ /* 0x000fe20000000000 */
[----:B------:R-:W-:Y:S01]  /*5a70*/  @!P2 LEA.HI.X R137, R227, R137, R226, 0x1, P0 ;  /* 0x00000089e389a211 */ /* 0x000fe200000f0ce2 */
[----:B------:R-:W-:Y:S01]  /*5a80*/  VIADD R233, R229, 0xffffffe7 ;  /* 0xffffffe7e5e97836 */ /* 0x000fe20000000000 */
[----:B------:R-:W-:Y:S01]  /*5a90*/  LEA.HI.X R226, R204, R226, R205, 0x5, P6 ;  /* 0x000000e2cce27211 */ /* 0x000fe200030f2ccd */
[----:B------:R-:W-:Y:S01]  /*5aa0*/  @!PT LDS RZ, [RZ] ;  /* 0x00000000fffff984 */ /* 0x000fe20000000800 */
[----:B------:R-:W-:Y:S01]  /*5ab0*/  @!PT LDS RZ, [RZ] ;  /* 0x00000000fffff984 */ /* 0x000fe20000000800 */
[----:B------:R-:W-:Y:S01]  /*5ac0*/  @!PT LDS RZ, [RZ] ;  /* 0x00000000fffff984 */ /* 0x000fe20000000800 */
[----:B------:R-:W-:Y:S01]  /*5ad0*/  @!P3 LDGSTS.E.BYPASS.LTC128B.128 [R211+0x14000], desc[UR8][R138.64+0x80] ;  /* 0x140000808ad3bfae */ /* 0x000fe2000b901d48 */
[----:B----4-:R-:W-:Y:S01]  /*5ae0*/  @!P3 LEA R134, P1, R225, R134, 0x1 ;  /* 0x00000086e186b211 */ /* 0x010fe200078208ff */
[----:B------:R-:W-:Y:S01]  /*5af0*/  VIADD R228, R229, 0xffffffd0 ;  /* 0xffffffd0e5e47836 */ /* 0x000fe20000000000 */
[C-C-:B------:R-:W-:Y:S02]  /*5b00*/  @!P4 LEA.HI.X R231, R225.reuse, R201, R226.reuse, 0x1, P5 ;  /* 0x000000c9e1e7c211 */ /* 0x140fe400028f0ce2 */
[----:B------:R-:W-:Y:S01]  /*5b10*/  @P2 STS.128 [R211+0x16000], RZ ;  /* 0x016000ffd3002388 */ /* 0x000fe20000000c00 */
[--C-:B------:R-:W-:Y:S01]  /*5b20*/  @!P3 LEA.HI.X R135, R225, R135, R226.reuse, 0x1, P1 ;  /* 0x00000087e187b211 */ /* 0x100fe200008f0ce2 */
[----:B------:R-:W-:Y:S01]  /*5b30*/  VIADD R227, R229, 0xffffffcf ;  /* 0xffffffcfe5e37836 */ /* 0x000fe20000000000 */
[C---:B-----5:R-:W-:Y:S02]  /*5b40*/  @!P2 LEA R132, P0, R225.reuse, R132, 0x1 ;  /* 0x00000084e184a211 */ /* 0x060fe400078008ff */
[----:B------:R-:W-:Y:S01]  /*5b50*/  @!PT LDS RZ, [RZ] ;  /* 0x00000000fffff984 */ /* 0x000fe20000000800 */
[----:B------:R-:W-:Y:S01]  /*5b60*/  @!PT LDS RZ, [RZ] ;  /* 0x00000000fffff984 */ /* 0x000fe20000000800 */
[----:B------:R-:W-:Y:S01]  /*5b70*/  @!PT LDS RZ, [RZ] ;  /* 0x00000000fffff984 */ /* 0x000fe20000000800 */
[----:B------:R-:W-:Y:S01]  /*5b80*/  @!P2 LDGSTS.E.BYPASS.LTC128B.128 [R211+0x16000], desc[UR8][R136.64+0x100] ;  /* 0x1600010088d3afae */ /* 0x000fe2000b901d48 */
[----:B------:R-:W-:Y:S02]  /*5b90*/  ISETP.GE.AND P1, PT, R232, RZ, PT ;  /* 0x000000ffe800720c */ /* 0x000fe40003f26270 */
[----:B------:R-:W-:Y:S02]  /*5ba0*/  @!P2 LEA.HI.X R133, R225, R133, R226, 0x1, P0 ;  /* 0x00000085e185a211 */ /* 0x000fe400000f0ce2 */
[----:B------:R-:W-:Y:S01]  /*5bb0*/  @P4 STS.128 [R211+0x13000], RZ ;  /* 0x013000ffd3004388 */ /* 0x000fe20000000c00 */
[----:B------:R-:W-:Y:S01]  /*5bc0*/  ISETP.GE.AND P5, PT, R239, RZ, PT ;  /* 0x000000ffef00720c */ /* 0x000fe20003fa6270 */
[----:B------:R-:W-:Y:S01]  /*5bd0*/  VIADD R226, R229, 0xffffffd8 ;  /* 0xffffffd8e5e27836 */ /* 0x000fe20000000000 */
[----:B------:R-:W-:Y:S02]  /*5be0*/  ISETP.GE.AND P0, PT, R235, RZ, PT ;  /* 0x000000ffeb00720c */ /* 0x000fe40003f06270 */
[----:B------:R-:W-:Y:S01]  /*5bf0*/  @!PT LDS RZ, [RZ] ;  /* 0x00000000fffff984 */ /* 0x000fe20000000800 */
[----:B------:R-:W-:Y:S01]  /*5c00*/  @!PT LDS RZ, [RZ] ;  /* 0x00000000fffff984 */ /* 0x000fe20000000800 */
[----:B------:R-:W-:Y:S01]  /*5c10*/  @!PT LDS RZ, [RZ] ;  /* 0x00000000fffff984 */ /* 0x000fe20000000800 */
[----:B------:R1:W-:Y:S01]  /*5c20*/  @!P4 LDGSTS.E.BYPASS.LTC128B.128 [R211+0x13000], desc[UR8][R230.64] ;  /* 0x13000000e6d3cfae */ /* 0x0003e2000b901d48 */
[----:B------:R-:W-:Y:S01]  /*5c30*/  ISETP.GE.AND P6, PT, R240, RZ, PT ;  /* 0x000000fff000720c */ /* 0x000fe20003fc6270 */
[C---:B------:R-:W-:Y:S03]  /*5c40*/  VIADD R225, R229.reuse, 0xffffffd7 ;  /* 0xffffffd7e5e17836 */ /* 0x040fe60000000000 */
[----:B------:R-:W-:Y:S01]  /*5c50*/  @P3 STS.128 [R211+0x15000], RZ ;  /* 0x015000ffd3003388 */ /* 0x000fe20000000c00 */
[C---:B------:R-:W-:Y:S04]  /*5c60*/  @!P1 IADD3 R232, -R229.reuse, -0x8, RZ ;  /* 0xfffffff8e5e89810 */ /* 0x040fe80007ffe1ff */
[----:B------:R-:W-:Y:S01]  /*5c70*/  @!PT LDS RZ, [RZ] ;  /* 0x00000000fffff984 */ /* 0x000fe20000000800 */
[----:B------:R-:W-:Y:S01]  /*5c80*/  @!PT LDS RZ, [RZ] ;  /* 0x00000000fffff984 */ /* 0x000fe20000000800 */
[----:B------:R-:W-:Y:S01]  /*5c90*/  @!PT LDS RZ, [RZ] ;  /* 0x00000000fffff984 */ /* 0x000fe20000000800 */
[----:B------:R-:W-:Y:S01]  /*5ca0*/  @!P3 LDGSTS.E.BYPASS.LTC128B.128 [R211+0x15000], desc[UR8][R134.64+0x80] ;  /* 0x1500008086d3bfae */ /* 0x000fe2000b901d48 */
[----:B------:R-:W-:Y:S02]  /*5cb0*/  ISETP.GE.AND P1, PT, R238, RZ, PT ;  /* 0x000000ffee00720c */ /* 0x000fe40003f26270 */
[C---:B------:R-:W-:Y:S02]  /*5cc0*/  @!P5 IADD3 R239, -R229.reuse, 0x8, RZ ;  /* 0x00000008e5efd810 */ /* 0x040fe40007ffe1ff */
[----:B------:R-:W-:Y:S01]  /*5cd0*/  @P2 STS.128 [R211+0x17000], RZ ;  /* 0x017000ffd3002388 */ /* 0x000fe20000000c00 */
[----:B------:R-:W-:Y:S02]  /*5ce0*/  ISETP.GE.AND P5, PT, R234, RZ, PT ;  /* 0x000000ffea00720c */ /* 0x000fe40003fa6270 */
[----:B------:R-:W-:Y:S02]  /*5cf0*/  @!P0 IADD3 R235, -R229, -0x7, RZ ;  /* 0xfffffff9e5eb8810 */ /* 0x000fe40007ffe1ff */
[----:B------:R-:W-:Y:S01]  /*5d00*/  @!PT LDS RZ, [RZ] ;  /* 0x00000000fffff984 */ /* 0x000fe20000000800 */
[----:B------:R-:W-:Y:S01]  /*5d10*/  @!PT LDS RZ, [RZ] ;  /* 0x00000000fffff984 */ /* 0x000fe20000000800 */
[----:B------:R-:W-:Y:S01]  /*5d20*/  @!PT LDS RZ, [RZ] ;  /* 0x00000000fffff984 */ /* 0x000fe20000000800 */
[----:B------:R2:W-:Y:S01]  /*5d30*/  @!P2 LDGSTS.E.BYPASS.LTC128B.128 [R211+0x17000], desc[UR8][R132.64+0x100] ;  /* 0x1700010084d3afae */ /* 0x0005e2000b901d48 */
[----:B------:R-:W-:Y:S02]  /*5d40*/  ISETP.GE.AND P0, PT, R237, RZ, PT ;  /* 0x000000ffed00720c */ /* 0x000fe40003f06270 */
[C---:B------:R-:W-:Y:S02]  /*5d50*/  @!P6 IADD3 R240, -R229.reuse, 0x1, RZ ;  /* 0x00000001e5f0e810 */ /* 0x040fe40007ffe1ff */
[----:B------:R-:W-:Y:S01]  /*5d60*/  LDSM.16.M88.4 R140, [R198] ;  /* 0x00000000c68c783b */ /* 0x000fe20000000200 */
[----:B------:R-:W-:Y:S02]  /*5d70*/  ISETP.GE.AND P6, PT, R236, RZ, PT ;  /* 0x000000ffec00720c */ /* 0x000fe40003fc6270 */
[----:B------:R-:W-:Y:S02]  /*5d80*/  @!P1 IADD3 R238, -R229, 0x9, RZ ;  /* 0x00000009e5ee9810 */ /* 0x000fe40007ffe1ff */
[----:B------:R-:W3:Y:S01]  /*5d90*/  LDSM.16.M88.4 R144, [R197+0xc000] ;  /* 0x00c00000c590783b */ /* 0x000ee20000000200 */
[----:B------:R-:W-:Y:S01]  /*5da0*/  ISETP.GE.AND P1, PT, R233, RZ, PT ;  /* 0x000000ffe900720c */ /* 0x000fe20003f26270 */
[C---:B-1----:R-:W-:Y:S01]  /*5db0*/  VIADD R231, R229.reuse, 0xffffffe0 ;  /* 0xffffffe0e5e77836 */ /* 0x042fe20000000000 */
[C---:B------:R-:W-:Y:S01]  /*5dc0*/  @!P5 IADD3 R234, -R229.reuse, 0x18, RZ ;  /* 0x00000018e5ead810 */ /* 0x040fe20007ffe1ff */
[C---:B------:R-:W-:Y:S01]  /*5dd0*/  VIADD R230, R229.reuse, 0xffffffdf ;  /* 0xffffffdfe5e67836 */ /* 0x040fe20000000000 */
[----:B------:R-:W1:Y:S01]  /*5de0*/  LDSM.16.M88.4 R148, [R197+0xc800] ;  /* 0x00c80000c594783b */ /* 0x000e620000000200 */
[----:B------:R-:W-:Y:S02]  /*5df0*/  I2FP.F32.S32 R240, R240 ;  /* 0x000000f000f07245 */ /* 0x000fe40000201400 */
[----:B------:R-:W-:Y:S02]  /*5e00*/  I2FP.F32.S32 R239, R239 ;  /* 0x000000ef00ef7245 */ /* 0x000fe40000201400 */
[----:B------:R-:W4:Y:S01]  /*5e10*/  LDSM.16.M88.4 R152, [R197+0xd000] ;  /* 0x00d00000c598783b */ /* 0x000f220000000200 */
[----:B------:R-:W-:Y:S02]  /*5e20*/  @!P0 IADD3 R237, -R229, 0x10, RZ ;  /* 0x00000010e5ed8810 */ /* 0x000fe40007ffe1ff */
[----:B------:R-:W-:Y:S02]  /*5e30*/  I2FP.F32.S32 R238, R238 ;  /* 0x000000ee00ee7245 */ /* 0x000fe40000201400 */
[----:B------:R-:W5:Y:S01]  /*5e40*/  LDSM.16.M88.4 R156, [R197+0xd800] ;  /* 0x00d80000c59c783b */ /* 0x000f620000000200 */
[----:B------:R-:W-:Y:S02]  /*5e50*/  ISETP.GE.AND P0, PT, R231, RZ, PT ;  /* 0x000000ffe700720c */ /* 0x000fe40003f06270 */
[C---:B------:R-:W-:Y:S02]  /*5e60*/  @!P6 IADD3 R236, -R229.reuse, 0x11, RZ ;  /* 0x00000011e5ece810 */ /* 0x040fe40007ffe1ff */
[----:B------:R-:W0:Y:S01]  /*5e70*/  LDGDEPBAR ;  /* 0x00000000000079af */ /* 0x000e220000000000 */
[----:B------:R-:W-:Y:S02]  /*5e80*/  @!P1 IADD3 R233, -R229, 0x19, RZ ;  /* 0x00000019e5e99810 */ /* 0x000fe40007ffe1ff */
[----:B------:R-:W-:Y:S02]  /*5e90*/  I2FP.F32.S32 R237, R237 ;  /* 0x000000ed00ed7245 */ /* 0x000fe40000201400 */
[----:B------:R-:W-:Y:S01]  /*5ea0*/  LDSM.16.M88.4 R160, [R196] ;  /* 0x00000000c4a0783b */ /* 0x000fe20000000200 */
[----:B------:R-:W-:Y:S02]  /*5eb0*/  ISETP.GE.AND P6, PT, R230, RZ, PT ;  /* 0x000000ffe600720c */ /* 0x000fe40003fc6270 */
[----:B------:R-:W-:Y:S02]  /*5ec0*/  I2FP.F32.S32 R236, R236 ;  /* 0x000000ec00ec7245 */ /* 0x000fe40000201400 */
[----:B------:R-:W5:Y:S01]  /*5ed0*/  LDSM.16.M88.4 R164, [R195] ;  /* 0x00000000c3a4783b */ /* 0x000f620000000200 */
[----:B------:R-:W-:Y:S02]  /*5ee0*/  ISETP.GE.AND P5, PT, R226, RZ, PT ;  /* 0x000000ffe200720c */ /* 0x000fe40003fa6270 */
[----:B------:R-:W-:Y:S02]  /*5ef0*/  ISETP.GE.AND P1, PT, R225, RZ, PT ;  /* 0x000000ffe100720c */ /* 0x000fe40003f26270 */
[----:B------:R-:W5:Y:S01]  /*5f00*/  LDSM.16.M88.4 R168, [R187] ;  /* 0x00000000bba8783b */ /* 0x000f620000000200 */
[C---:B------:R-:W-:Y:S02]  /*5f10*/  @!P0 IADD3 R231, -R229.reuse, 0x20, RZ ;  /* 0x00000020e5e78810 */ /* 0x040fe40007ffe1ff */
[----:B------:R-:W-:Y:S02]  /*5f20*/  ISETP.GE.AND P0, PT, R228, RZ, PT ;  /* 0x000000ffe400720c */ /* 0x000fe40003f06270 */
[----:B------:R-:W5:Y:S01]  /*5f30*/  LDSM.16.M88.4 R172, [R186] ;  /* 0x00000000baac783b */ /* 0x000f620000000200 */
[C---:B---3--:R-:W-:Y:S03]  /*5f40*/  HMMA.16816.F32.BF16 R4, R140.reuse, R144, RZ ;  /* 0x000000908c04723c */ /* 0x048fe600000418ff */
[----:B------:R-:W-:Y:S01]  /*5f50*/  @!P6 IADD3 R230, -R229, 0x21, RZ ;  /* 0x00000021e5e6e810 */ /* 0x000fe20007ffe1ff */
[----:B--2---:R-:W-:Y:S01]  /*5f60*/  LDSM.16.M88.4 R132, [R191+0xd800] ;  /* 0x00d80000bf84783b */ /* 0x004fe20000000200 */
[----:B------:R-:W-:Y:S01]  /*5f70*/  I2FP.F32.S32 R231, R231 ;  /* 0x000000e700e77245 */ /* 0x000fe20000201400 */
[C---:B------:R-:W-:Y:S01]  /*5f80*/  HMMA.16816.F32.BF16 R8, R140.reuse, R146, RZ ;  /* 0x000000928c08723c */ /* 0x040fe200000418ff */
[----:B------:R-:W-:Y:S02]  /*5f90*/  ISETP.GE.AND P6, PT, R227, RZ, PT ;  /* 0x000000ffe300720c */ /* 0x000fe40003fc6270 */
[----:B------:R-:W2:Y:S02]  /*5fa0*/  LDSM.16.M88.4 R144, [R185] ;  /* 0x00000000b990783b */ /* 0x000ea40000000200 */
[C---:B------:R-:W-:Y:S01]  /*5fb0*/  @!P5 IADD3 R226, -R229.reuse, 0x28, RZ ;  /* 0x00000028e5e2d810 */ /* 0x040fe20007ffe1ff */
[C---:B-1----:R-:W-:Y:S01]  /*5fc0*/  HMMA.16816.F32.BF16 R12, R140.reuse, R148, RZ ;  /* 0x000000948c0c723c */ /* 0x042fe200000418ff */
[----:B------:R-:W-:Y:S01]  /*5fd0*/  I2FP.F32.S32 R230, R230 ;  /* 0x000000e600e67245 */ /* 0x000fe20000201400 */
[----:B------:R-:W-:Y:S03]  /*5fe0*/  LDSM.16.M88.4 R136, [R193] ;  /* 0x00000000c188783b */ /* 0x000fe60000000200 */
[C---:B------:R-:W-:Y:S01]  /*5ff0*/  @!P1 IADD3 R225, -R229.reuse, 0x29, RZ ;  /* 0x00000029e5e19810 */ /* 0x040fe20007ffe1ff */
[C---:B------:R-:W-:Y:S01]  /*6000*/  HMMA.16816.F32.BF16 R16, R140.reuse, R150, RZ ;  /* 0x000000968c10723c */ /* 0x040fe200000418ff */
[----:B------:R-:W-:Y:S01]  /*6010*/  LDSM.16.M88.4 R148, [R194] ;  /* 0x00000000c294783b */ /* 0x000fe20000000200 */
[C---:B------:R-:W-:Y:S03]  /*6020*/  @!P0 IADD3 R228, -R229.reuse, 0x30, RZ ;  /* 0x00000030e5e48810 */ /* 0x040fe60007ffe1ff */
[C---:B------:R-:W-:Y:S01]  /*6030*/  @!P6 IADD3 R227, -R229.reuse, 0x31, RZ ;  /* 0x00000031e5e3e810 */ /* 0x040fe20007ffe1ff */
[C---:B----4-:R-:W-:Y:S06]  /*6040*/  HMMA.16816.F32.BF16 R20, R140.reuse, R152, RZ ;  /* 0x000000988c14723c */ /* 0x050fec00000418ff */
[C---:B------:R-:W-:Y:S01]  /*6050*/  HMMA.16816.F32.BF16 R24, R140.reuse, R154, RZ ;  /* 0x0000009a8c18723c */ /* 0x040fe200000418ff */
[----:B------:R-:W1:Y:S05]  /*6060*/  LDSM.16.M88.4 R152, [R191+0xc000] ;  /* 0x00c00000bf98783b */ /* 0x000e6a0000000200 */
[C---:B-----5:R-:W-:Y:S06]  /*6070*/  HMMA.16816.F32.BF16 R28, R140.reuse, R156, RZ ;  /* 0x0000009c8c1c723c */ /* 0x060fec00000418ff */
[----:B------:R-:W-:Y:S01]  /*6080*/  HMMA.16816.F32.BF16 R32, R140, R158, RZ ;  /* 0x0000009e8c20723c */ /* 0x000fe200000418ff */
[----:B------:R-:W3:Y:S05]  /*6090*/  LDSM.16.M88.4 R140, [R191+0xc800] ;  /* 0x00c80000bf8c783b */ /* 0x000eea0000000200 */
[C---:B------:R-:W-:Y:S01]  /*60a0*/  HMMA.16816.F32.BF16 R4, R160.reuse, R164, R4 ;  /* 0x000000a4a004723c */ /* 0x040fe20000041804 */
[----:B------:R-:W4:Y:S05]  /*60b0*/  LDSM.16.M88.4 R156, [R191+0xd000] ;  /* 0x00d00000bf9c783b */ /* 0x000f2a0000000200 */
[C---:B------:R-:W-:Y:S01]  /*60c0*/  HMMA.16816.F32.BF16 R8, R160.reuse, R166, R8 ;  /* 0x000000a6a008723c */ /* 0x040fe20000041808 */
[----:B------:R-:W5:Y:S05]  /*60d0*/  LDSM.16.M88.4 R164, [R184] ;  /* 0x00000000b8a4783b */ /* 0x000f6a0000000200 */
[C---:B------:R-:W-:Y:S06]  /*60e0*/  HMMA.16816.F32.BF16 R12, R160.reuse, R168, R12 ;  /* 0x000000a8a00c723c */ /* 0x040fec000004180c */
[C---:B------:R-:W-:Y:S01]  /*60f0*/  HMMA.16816.F32.BF16 R16, R160.reuse, R170, R16 ;  /* 0x000000aaa010723c */ /* 0x040fe20000041810 */
[----:B------:R-:W-:Y:S05]  /*6100*/  LDSM.16.M88.4 R168, [R191+0xe800] ;  /* 0x00e80000bfa8783b */ /* 0x000fea0000000200 */
[C---:B------:R-:W-:Y:S06]  /*6110*/  HMMA.16816.F32.BF16 R20, R160.reuse, R172, R20 ;  /* 0x000000aca014723c */ /* 0x040fec0000041814 */
[C---:B------:R-:W-:Y:S06]  /*6120*/  HMMA.16816.F32.BF16 R24, R160.reuse, R174, R24 ;  /* 0x000000aea018723c */ /* 0x040fec0000041818 */
[C---:B--2---:R-:W-:Y:S06]  /*6130*/  HMMA.16816.F32.BF16 R28, R160.reuse, R144, R28 ;  /* 0x00000090a01c723c */ /* 0x044fec000004181c */
[----:B------:R-:W-:Y:S01]  /*6140*/  HMMA.16816.F32.BF16 R32, R160, R146, R32 ;  /* 0x00000092a020723c */ /* 0x000fe20000041820 */
[----:B------:R-:W2:Y:S05]  /*6150*/  LDSM.16.M88.4 R144, [R184+0x800] ;  /* 0x00080000b890783b */ /* 0x000eaa0000000200 */
[C---:B-1----:R-:W-:Y:S01]  /*6160*/  HMMA.16816.F32.BF16 R4, R148.reuse, R152, R4 ;  /* 0x000000989404723c */ /* 0x042fe20000041804 */
[----:B------:R-:W-:Y:S05]  /*6170*/  LDSM.16.M88.4 R160, [R197+0xf800] ;  /* 0x00f80000c5a0783b */ /* 0x000fea0000000200 */
[C---:B------:R-:W-:Y:S01]  /*6180*/  HMMA.16816.F32.BF16 R8, R148.reuse, R154, R8 ;  /* 0x0000009a9408723c */ /* 0x040fe20000041808 */
[----:B------:R-:W1:Y:S05]  /*6190*/  LDSM.16.M88.4 R152, [R184+0x1000] ;  /* 0x00100000b898783b */ /* 0x000e6a0000000200 */
[C---:B---3--:R-:W-:Y:S06]  /*61a0*/  HMMA.16816.F32.BF16 R12, R148.reuse, R140, R12 ;  /* 0x0000008c940c723c */ /* 0x048fec000004180c */
[C---:B------:R-:W-:Y:S01]  /*61b0*/  HMMA.16816.F32.BF16 R16, R148.reuse, R142, R16 ;  /* 0x0000008e9410723c */ /* 0x040fe20000041810 */
[----:B------:R-:W3:Y:S05]  /*61c0*/  LDSM.16.M88.4 R140, [R184+0x1800] ;  /* 0x00180000b88c783b */ /* 0x000eea0000000200 */
[C---:B----4-:R-:W-:Y:S06]  /*61d0*/  HMMA.16816.F32.BF16 R20, R148.reuse, R156, R20 ;  /* 0x0000009c9414723c */ /* 0x050fec0000041814 */
[C---:B------:R-:W-:Y:S01]  /*61e0*/  HMMA.16816.F32.BF16 R24, R148.reuse, R158, R24 ;  /* 0x0000009e9418723c */ /* 0x040fe20000041818 */
[----:B------:R-:W-:Y:S05]  /*61f0*/  LDSM.16.M88.4 R156, [R197+0xe800] ;  /* 0x00e80000c59c783b */ /* 0x000fea0000000200 */
[C---:B------:R-:W-:Y:S06]  /*6200*/  HMMA.16816.F32.BF16 R28, R148.reuse, R132, R28 ;  /* 0x00000084941c723c */ /* 0x040fec000004181c */
[----:B------:R-:W-:Y:S01]  /*6210*/  HMMA.16816.F32.BF16 R32, R148, R134, R32 ;  /* 0x000000869420723c */ /* 0x000fe20000041820 */
[----:B------:R-:W-:Y:S05]  /*6220*/  LDSM.16.M88.4 R132, [R198+0x4000] ;  /* 0x00400000c684783b */ /* 0x000fea0000000200 */
[C---:B-----5:R-:W-:Y:S01]  /*6230*/  HMMA.16816.F32.BF16 R4, R136.reuse, R164, R4 ;  /* 0x000000a48804723c */ /* 0x060fe20000041804 */
[----:B------:R-:W4:Y:S05]  /*6240*/  LDSM.16.M88.4 R148, [R197+0xe000] ;  /* 0x00e00000c594783b */ /* 0x000f2a0000000200 */
[C---:B------:R-:W-:Y:S01]  /*6250*/  HMMA.16816.F32.BF16 R8, R136.reuse, R166, R8 ;  /* 0x000000a68808723c */ /* 0x040fe20000041808 */
[----:B------:R-:W-:Y:S05]  /*6260*/  LDSM.16.M88.4 R164, [R183] ;  /* 0x00000000b7a4783b */ /* 0x000fea0000000200 */
[C---:B--2---:R-:W-:Y:S06]  /*6270*/  HMMA.16816.F32.BF16 R12, R136.reuse, R144, R12 ;  /* 0x00000090880c723c */ /* 0x044fec000004180c */
[C---:B------:R-:W-:Y:S01]  /*6280*/  HMMA.16816.F32.BF16 R16, R136.reuse, R146, R16 ;  /* 0x000000928810723c */ /* 0x040fe20000041810 */
[----:B------:R-:W2:Y:S05]  /*6290*/  LDSM.16.M88.4 R144, [R197+0xf000] ;  /* 0x00f00000c590783b */ /* 0x000eaa0000000200 */
[C---:B-1----:R-:W-:Y:S06]  /*62a0*/  HMMA.16816.F32.BF16 R20, R136.reuse, R152, R20 ;  /* 0x000000988814723c */ /* 0x042fec0000041814 */
[C---:B------:R-:W-:Y:S01]  /*62b0*/  HMMA.16816.F32.BF16 R24, R136.reuse, R154, R24 ;  /* 0x0000009a8818723c */ /* 0x040fe20000041818 */
[----:B------:R-:W1:Y:S05]  /*62c0*/  LDSM.16.M88.4 R152, [R196+0x4000] ;  /* 0x00400000c498783b */ /* 0x000e6a0000000200 */
[C---:B---3--:R-:W-:Y:S06]  /*62d0*/  HMMA.16816.F32.BF16 R28, R136.reuse, R140, R28 ;  /* 0x0000008c881c723c */ /* 0x048fec000004181c */
[----:B------:R-:W-:Y:S01]  /*62e0*/  HMMA.16816.F32.BF16 R32, R136, R142, R32 ;  /* 0x0000008e8820723c */ /* 0x000fe20000041820 */
[----:B------:R-:W3:Y:S05]  /*62f0*/  LDSM.16.M88.4 R136, [R182] ;  /* 0x00000000b688783b */ /* 0x000eea0000000200 */
[C---:B----4-:R-:W-:Y:S01]  /*6300*/  HMMA.16816.F32.BF16 R4, R132.reuse, R148, R4 ;  /* 0x000000948404723c */ /* 0x050fe20000041804 */
[----:B------:R-:W4:Y:S05]  /*6310*/  LDSM.16.M88.4 R140, [R181] ;  /* 0x00000000b58c783b */ /* 0x000f2a0000000200 */
[C---:B------:R-:W-:Y:S01]  /*6320*/  HMMA.16816.F32.BF16 R8, R132.reuse, R150, R8 ;  /* 0x000000968408723c */ /* 0x040fe20000041808 */
[----:B------:R-:W5:Y:S05]  /*6330*/  LDSM.16.M88.4 R148, [R180] ;  /* 0x00000000b494783b */ /* 0x000f6a0000000200 */
        /* <DEDUP_REMOVED lines=8> */
[----:B------:R-:W2:Y:S05]  /*63c0*/  LDSM.16.M88.4 R132, [R191+0xf000] ;  /* 0x00f00000bf84783b */ /* 0x000eaa0000000200 */
[C---:B-1----:R-:W-:Y:S01]  /*63d0*/  HMMA.16816.F32.BF16 R4, R152.reuse, R164, R4 ;  /* 0x000000a49804723c */ /* 0x042fe20000041804 */
[----:B------:R-:W-:Y:S05]  /*63e0*/  LDSM.16.M88.4 R160, [R184+0x3800] ;  /* 0x00380000b8a0783b */ /* 0x000fea0000000200 */
[C---:B------:R-:W-:Y:S01]  /*63f0*/  HMMA.16816.F32.BF16 R8, R152.reuse, R166, R8 ;  /* 0x000000a69808723c */ /* 0x040fe20000041808 */
[----:B------:R-:W-:Y:S05]  /*6400*/  LDSM.16.M88.4 R164, [R198+0x8000] ;  /* 0x00800000c6a4783b */ /* 0x000fea0000000200 */
[C---:B---3--:R-:W-:Y:S06]  /*6410*/  HMMA.16816.F32.BF16 R12, R152.reuse, R136, R12 ;  /* 0x00000088980c723c */ /* 0x048fec000004180c */
[C---:B------:R-:W-:Y:S01]  /*6420*/  HMMA.16816.F32.BF16 R16, R152.reuse, R138, R16 ;  /* 0x0000008a9810723c */ /* 0x040fe20000041810 */
[----:B------:R-:W1:Y:S05]  /*6430*/  LDSM.16.M88.4 R136, [R191+0xf800] ;  /* 0x00f80000bf88783b */ /* 0x000e6a0000000200 */
[C---:B----4-:R-:W-:Y:S06]  /*6440*/  HMMA.16816.F32.BF16 R20, R152.reuse, R140, R20 ;  /* 0x0000008c9814723c */ /* 0x050fec0000041814 */
[C---:B------:R-:W-:Y:S01]  /*6450*/  HMMA.16816.F32.BF16 R24, R152.reuse, R142, R24 ;  /* 0x0000008e9818723c */ /* 0x040fe20000041818 */
[----:B------:R-:W-:Y:S05]  /*6460*/  LDSM.16.M88.4 R140, [R193+0x4000] ;  /* 0x00400000c18c783b */ /* 0x000fea0000000200 */
[C---:B-----5:R-:W-:Y:S06]  /*6470*/  HMMA.16816.F32.BF16 R28, R152.reuse, R148, R28 ;  /* 0x00000094981c723c */ /* 0x060fec000004181c */
[----:B------:R-:W-:Y:S01]  /*6480*/  HMMA.16816.F32.BF16 R32, R152, R150, R32 ;  /* 0x000000969820723c */ /* 0x000fe20000041820 */
[----:B------:R-:W3:Y:S05]  /*6490*/  LDSM.16.M88.4 R148, [R184+0x2000] ;  /* 0x00200000b894783b */ /* 0x000eea0000000200 */
[C---:B--2---:R-:W-:Y:S01]  /*64a0*/  HMMA.16816.F32.BF16 R4, R144.reuse, R156, R4 ;  /* 0x0000009c9004723c */ /* 0x044fe20000041804 */
[----:B------:R-:W2:Y:S05]  /*64b0*/  LDSM.16.M88.4 R152, [R184+0x2800] ;  /* 0x00280000b898783b */ /* 0x000eaa0000000200 */
[C---:B------:R-:W-:Y:S01]  /*64c0*/  HMMA.16816.F32.BF16 R8, R144.reuse, R158, R8 ;  /* 0x0000009e9008723c */ /* 0x040fe20000041808 */
[----:B------:R-:W4:Y:S05]  /*64d0*/  LDSM.16.M88.4 R156, [R184+0x3000] ;  /* 0x00300000b89c783b */ /* 0x000f2a0000000200 */
[C---:B------:R-:W-:Y:S06]  /*64e0*/  HMMA.16816.F32.BF16 R12, R144.reuse, R168, R12 ;  /* 0x000000a8900c723c */ /* 0x040fec000004180c */
[C---:B------:R-:W-:Y:S01]  /*64f0*/  HMMA.16816.F32.BF16 R16, R144.reuse, R170, R16 ;  /* 0x000000aa9010723c */ /* 0x040fe20000041810 */
[----:B------:R-:W5:Y:S05]  /*6500*/  LDSM.16.M88.4 R168, [R197+0x10000] ;  /* 0x01000000c5a8783b */ /* 0x000f6a0000000200 */
[C---:B------:R-:W-:Y:S06]  /*6510*/  HMMA.16816.F32.BF16 R20, R144.reuse, R132, R20 ;  /* 0x000000849014723c */ /* 0x040fec0000041814 */
[C---:B------:R-:W-:Y:S01]  /*6520*/  HMMA.16816.F32.BF16 R24, R144.reuse, R134, R24 ;  /* 0x000000869018723c */ /* 0x040fe20000041818 */
[----:B------:R-:W5:Y:S05]  /*6530*/  LDSM.16.M88.4 R132, [R197+0x10800] ;  /* 0x01080000c584783b */ /* 0x000f6a0000000200 */
[C---:B-1----:R-:W-:Y:S06]  /*6540*/  HMMA.16816.F32.BF16 R28, R144.reuse, R136, R28 ;  /* 0x00000088901c723c */ /* 0x042fec000004181c */
[----:B------:R-:W-:Y:S01]  /*6550*/  HMMA.16816.F32.BF16 R32, R144, R138, R32 ;  /* 0x0000008a9020723c */ /* 0x000fe20000041820 */
[----:B------:R-:W1:Y:S05]  /*6560*/  LDSM.16.M88.4 R136, [R197+0x11000] ;  /* 0x01100000c588783b */ /* 0x000e6a0000000200 */
[C---:B---3--:R-:W-:Y:S01]  /*6570*/  HMMA.16816.F32.BF16 R4, R140.reuse, R148, R4 ;  /* 0x000000948c04723c */ /* 0x048fe20000041804 */
[----:B------:R-:W3:Y:S05]  /*6580*/  LDSM.16.M88.4 R144, [R197+0x11800] ;  /* 0x01180000c590783b */ /* 0x000eea0000000200 */
[C---:B------:R-:W-:Y:S01]  /*6590*/  HMMA.16816.F32.BF16 R8, R140.reuse, R150, R8 ;  /* 0x000000968c08723c */ /* 0x040fe20000041808 */
[----:B------:R-:W-:Y:S05]  /*65a0*/  LDSM.16.M88.4 R148, [R196+0x8000] ;  /* 0x00800000c494783b */ /* 0x000fea0000000200 */
[C---:B--2---:R-:W-:Y:S06]  /*65b0*/  HMMA.16816.F32.BF16 R12, R140.reuse, R152, R12 ;  /* 0x000000988c0c723c */ /* 0x044fec000004180c */
[C---:B------:R-:W-:Y:S01]  /*65c0*/  HMMA.16816.F32.BF16 R16, R140.reuse, R154, R16 ;  /* 0x0000009a8c10723c */ /* 0x040fe20000041810 */
[----:B------:R-:W2:Y:S05]  /*65d0*/  LDSM.16.M88.4 R152, [R179] ;  /* 0x00000000b398783b */ /* 0x000eaa0000000200 */
[C---:B----4-:R-:W-:Y:S06]  /*65e0*/  HMMA.16816.F32.BF16 R20, R140.reuse, R156, R20 ;  /* 0x0000009c8c14723c */ /* 0x050fec0000041814 */
[C---:B------:R-:W-:Y:S01]  /*65f0*/  HMMA.16816.F32.BF16 R24, R140.reuse, R158, R24 ;  /* 0x0000009e8c18723c */ /* 0x040fe20000041818 */
[----:B------:R-:W4:Y:S05]  /*6600*/  LDSM.16.M88.4 R156, [R178] ;  /* 0x00000000b29c783b */ /* 0x000f2a0000000200 */
[C---:B------:R-:W-:Y:S06]  /*6610*/  HMMA.16816.F32.BF16 R28, R140.reuse, R160, R28 ;  /* 0x000000a08c1c723c */ /* 0x040fec000004181c */
[----:B------:R-:W-:Y:S01]  /*6620*/  HMMA.16816.F32.BF16 R32, R140, R162, R32 ;  /* 0x000000a28c20723c */ /* 0x000fe20000041820 */
[----:B------:R-:W4:Y:S05]  /*6630*/  LDSM.16.M88.4 R140, [R177] ;  /* 0x00000000b18c783b */ /* 0x000f2a0000000200 */
[C---:B-----5:R-:W-:Y:S01]  /*6640*/  HMMA.16816.F32.BF16 R4, R164.reuse, R168, R4 ;  /* 0x000000a8a404723c */ /* 0x060fe20000041804 */
[----:B------:R-:W5:Y:S05]  /*6650*/  LDSM.16.M88.4 R160, [R176] ;  /* 0x00000000b0a0783b */ /* 0x000f6a0000000200 */
[C---:B------:R-:W-:Y:S01]  /*6660*/  HMMA.16816.F32.BF16 R8, R164.reuse, R170, R8 ;  /* 0x000000aaa408723c */ /* 0x040fe20000041808 */
[----:B------:R-:W-:Y:S05]  /*6670*/  LDSM.16.M88.4 R168, [R191+0x10800] ;  /* 0x01080000bfa8783b */ /* 0x000fea0000000200 */
[C---:B------:R-:W-:Y:S06]  /*6680*/  HMMA.16816.F32.BF16 R12, R164.reuse, R132, R12 ;  /* 0x00000084a40c723c */ /* 0x040fec000004180c */
[C---:B------:R-:W-:Y:S01]  /*6690*/  HMMA.16816.F32.BF16 R16, R164.reuse, R134, R16 ;  /* 0x00000086a410723c */ /* 0x040fe20000041810 */
[----:B------:R-:W-:Y:S05]  /*66a0*/  LDSM.16.M88.4 R132, [R194+0x8000] ;  /* 0x00800000c284783b */ /* 0x000fea0000000200 */
[C---:B-1----:R-:W-:Y:S06]  /*66b0*/  HMMA.16816.F32.BF16 R20, R164.reuse, R136, R20 ;  /* 0x00000088a414723c */ /* 0x042fec0000041814 */
[C---:B------:R-:W-:Y:S01]  /*66c0*/  HMMA.16816.F32.BF16 R24, R164.reuse, R138, R24 ;  /* 0x0000008aa418723c */ /* 0x040fe20000041818 */
[----:B------:R-:W1:Y:S05]  /*66d0*/  LDSM.16.M88.4 R136, [R191+0x10000] ;  /* 0x01000000bf88783b */ /* 0x000e6a0000000200 */
[C---:B---3--:R-:W-:Y:S06]  /*66e0*/  HMMA.16816.F32.BF16 R28, R164.reuse, R144, R28 ;  /* 0x00000090a41c723c */ /* 0x048fec000004181c */
[----:B------:R-:W-:Y:S01]  /*66f0*/  HMMA.16816.F32.BF16 R32, R164, R146, R32 ;  /* 0x00000092a420723c */ /* 0x000fe20000041820 */
[----:B------:R-:W3:Y:S05]  /*6700*/  LDSM.16.M88.4 R144, [R191+0x11000] ;  /* 0x01100000bf90783b */ /* 0x000eea0000000200 */
[C---:B--2---:R-:W-:Y:S06]  /*6710*/  HMMA.16816.F32.BF16 R4, R148.reuse, R152, R4 ;  /* 0x000000989404723c */ /* 0x044fec0000041804 */
[C---:B------:R-:W-:Y:S01]  /*6720*/  HMMA.16816.F32.BF16 R8, R148.reuse, R154, R8 ;  /* 0x0000009a9408723c */ /* 0x040fe20000041808 */
[----:B------:R-:W2:Y:S05]  /*6730*/  LDSM.16.M88.4 R152, [R191+0x11800] ;  /* 0x01180000bf98783b */ /* 0x000eaa0000000200 */
[C---:B----4-:R-:W-:Y:S06]  /*6740*/  HMMA.16816.F32.BF16 R12, R148.reuse, R156, R12 ;  /* 0x0000009c940c723c */ /* 0x050fec000004180c */
[C---:B------:R-:W-:Y:S01]  /*6750*/  HMMA.16816.F32.BF16 R16, R148.reuse, R158, R16 ;  /* 0x0000009e9410723c */ /* 0x040fe20000041810 */
[----:B------:R-:W-:Y:S05]  /*6760*/  LDSM.16.M88.4 R156, [R184+0x4000] ;  /* 0x00400000b89c783b */ /* 0x000fea0000000200 */
[C---:B------:R-:W-:Y:S06]  /*6770*/  HMMA.16816.F32.BF16 R20, R148.reuse, R140, R20 ;  /* 0x0000008c9414723c */ /* 0x040fec0000041814 */
[C---:B------:R-:W-:Y:S01]  /*6780*/  HMMA.16816.F32.BF16 R24, R148.reuse, R142, R24 ;  /* 0x0000008e9418723c */ /* 0x040fe20000041818 */
[----:B------:R-:W4:Y:S05]  /*6790*/  LDSM.16.M88.4 R140, [R193+0x8000] ;  /* 0x00800000c18c783b */ /* 0x000f2a0000000200 */
[C---:B-----5:R-:W-:Y:S06]  /*67a0*/  HMMA.16816.F32.BF16 R28, R148.reuse, R160, R28 ;  /* 0x000000a0941c723c */ /* 0x060fec000004181c */
[----:B------:R-:W-:Y:S06]  /*67b0*/  HMMA.16816.F32.BF16 R32, R148, R162, R32 ;  /* 0x000000a29420723c */ /* 0x000fec0000041820 */
[C---:B-1----:R-:W-:Y:S06]  /*67c0*/  HMMA.16816.F32.BF16 R4, R132.reuse, R136, R4 ;  /* 0x000000888404723c */ /* 0x042fec0000041804 */
[C---:B------:R-:W-:Y:S01]  /*67d0*/  HMMA.16816.F32.BF16 R8, R132.reuse, R138, R8 ;  /* 0x0000008a8408723c */ /* 0x040fe20000041808 */
[----:B------:R-:W1:Y:S05]  /*67e0*/  LDSM.16.M88.4 R136, [R184+0x4800] ;  /* 0x00480000b888783b */ /* 0x000e6a0000000200 */
[C---:B------:R-:W-:Y:S06]  /*67f0*/  HMMA.16816.F32.BF16 R12, R132.reuse, R168, R12 ;  /* 0x000000a8840c723c */ /* 0x040fec000004180c */
[C---:B------:R-:W-:Y:S06]  /*6800*/  HMMA.16816.F32.BF16 R16, R132.reuse, R170, R16 ;  /* 0x000000aa8410723c */ /* 0x040fec0000041810 */
[C---:B---3--:R-:W-:Y:S06]  /*6810*/  HMMA.16816.F32.BF16 R20, R132.reuse, R144, R20 ;  /* 0x000000908414723c */ /* 0x048fec0000041814 */
[C---:B------:R-:W-:Y:S01]  /*6820*/  HMMA.16816.F32.BF16 R24, R132.reuse, R146, R24 ;  /* 0x000000928418723c */ /* 0x040fe20000041818 */
[----:B------:R-:W-:Y:S05]  /*6830*/  LDSM.16.M88.4 R144, [R184+0x5800] ;  /* 0x00580000b890783b */ /* 0x000fea0000000200 */
[C---:B--2---:R-:W-:Y:S06]  /*6840*/  HMMA.16816.F32.BF16 R28, R132.reuse, R152, R28 ;  /* 0x00000098841c723c */ /* 0x044fec000004181c */
[----:B------:R-:W-:Y:S01]  /*6850*/  HMMA.16816.F32.BF16 R32, R132, R154, R32 ;  /* 0x0000009a8420723c */ /* 0x000fe20000041820 */
[----:B------:R-:W2:Y:S01]  /*6860*/  LDSM.16.M88.4 R132, [R184+0x5000] ;  /* 0x00500000b884783b */ /* 0x000ea20000000200 */
[----:B------:R-:W-:Y:S04]  /*6870*/  DEPBAR.LE SB0, 0x0 ;  /* 0x000080000000791a */ /* 0x000fe80000000000 */
[C---:B----4-:R-:W-:Y:S01]  /*6880*/  HMMA.16816.F32.BF16 R4, R140.reuse, R156, R4 ;  /* 0x0000009c8c04723c */ /* 0x050fe20000041804 */
[----:B------:R-:W-:Y:S05]  /*6890*/  BAR.SYNC.DEFER_BLOCKING 0x0 ;  /* 0x0000000000007b1d */ /* 0x000fea0000010000 */
[C---:B------:R-:W-:Y:S06]  /*68a0*/  HMMA.16816.F32.BF16 R8, R140.reuse, R158, R8 ;  /* 0x0000009e8c08723c */ /* 0x040fec0000041808 */
[C---:B-1----:R-:W-:Y:S06]  /*68b0*/  HMMA.16816.F32.BF16 R12, R140.reuse, R136, R12 ;  /* 0x000000888c0c723c */ /* 0x042fec000004180c */
[C---:B------:R-:W-:Y:S05]  /*68c0*/  HMMA.16816.F32.BF16 R16, R140.reuse, R138, R16 ;  /* 0x0000008a8c10723c */ /* 0x040fea0000041810 */
[----:B------:R-:W-:Y:S02]  /*68d0*/  VIADD R137, R229, 0xffffffc8 ;  /* 0xffffffc8e5897836 */ /* 0x000fe40000000000 */
[----:B------:R-:W-:Y:S01]  /*68e0*/  FFMA.FTZ R4, R241, -R0, R4 ;  /* 0x80000000f1047223 */ /* 0x000fe20000010004 */
[----:B------:R-:W-:Y:S03]  /*68f0*/  I2FP.F32.S32 R139, R232 ;  /* 0x000000e8008b7245 */ /* 0x000fe60000201400 */
[-C--:B------:R-:W-:Y:S01]  /*6900*/  FFMA.FTZ R5, R240, -R0.reuse, R5 ;  /* 0x80000000f0057223 */ /* 0x080fe20000010005 */
[----:B------:R-:W-:Y:S01]  /*6910*/  ISETP.GE.AND P5, PT, R137, RZ, PT ;  /* 0x000000ff8900720c */ /* 0x000fe20003fa6270 */
[----:B------:R-:W-:Y:S01]  /*6920*/  VIADD R136, R229, 0xffffffc7 ;  /* 0xffffffc7e5887836 */ /* 0x000fe20000000000 */
[----:B------:R-:W-:Y:S01]  /*6930*/  I2FP.F32.S32 R138, R235 ;  /* 0x000000eb008a7245 */ /* 0x000fe20000201400 */
[-C--:B------:R-:W-:Y:S01]  /*6940*/  FFMA.FTZ R6, R139, -R0.reuse, R6 ;  /* 0x800000008b067223 */ /* 0x080fe20000010006 */
[-C--:B------:R-:W-:Y:S01]  /*6950*/  FFMA.FTZ R10, R241, -R0.reuse, R10 ;  /* 0x80000000f10a7223 */ /* 0x080fe2000001000a */
[-C--:B------:R-:W-:Y:S01]  /*6960*/  FFMA.FTZ R8, R239, -R0.reuse, R8 ;  /* 0x80000000ef087223 */ /* 0x080fe20000010008 */
[----:B------:R-:W-:Y:S01]  /*6970*/  ISETP.GE.AND P1, PT, R136, RZ, PT ;  /* 0x000000ff8800720c */ /* 0x000fe20003f26270 */
[C---:B--2---:R-:W-:Y:S03]  /*6980*/  HMMA.16816.F32.BF16 R20, R140.reuse, R132, R20 ;  /* 0x000000848c14723c */ /* 0x044fe60000041814 */
[-C--:B------:R-:W-:Y:S01]  /*6990*/  FFMA.FTZ R7, R138, -R0.reuse, R7 ;  /* 0x800000008a077223 */ /* 0x080fe20000010007 */
[----:B------:R-:W-:Y:S01]  /*69a0*/  FMNMX.FTZ R138, R6, R3, !PT ;  /* 0x00000003068a7209 */ /* 0x000fe20007810000 */
[-C--:B------:R-:W-:Y:S01]  /*69b0*/  FFMA.FTZ R11, R240, -R0.reuse, R11 ;  /* 0x80000000f00b7223 */ /* 0x080fe2000001000b */
[----:B------:R-:W-:Y:S01]  /*69c0*/  @!P5 IADD3 R137, -R229, 0x38, RZ ;  /* 0x00000038e589d810 */ /* 0x000fe20007ffe1ff */
[C---:B------:R-:W-:Y:S03]  /*69d0*/  HMMA.16816.F32.BF16 R24, R140.reuse, R134, R24 ;  /* 0x000000868c18723c */ /* 0x040fe60000041818 */
[----:B------:R-:W-:Y:S01]  /*69e0*/  ISETP.GT.AND P5, PT, R222, RZ, PT ;  /* 0x000000ffde00720c */ /* 0x000fe20003fa4270 */
[----:B------:R-:W-:Y:S01]  /*69f0*/  FFMA.FTZ R9, R238, -R0, R9 ;  /* 0x80000000ee097223 */ /* 0x000fe20000010009 */
[----:B------:R-:W-:Y:S01]  /*6a00*/  I2FP.F32.S32 R133, R234 ;  /* 0x000000ea00857245 */ /* 0x000fe20000201400 */
[----:B------:R-:W-:Y:S01]  /*6a10*/  FFMA.FTZ R14, R239, -R0, R14 ;  /* 0x80000000ef0e7223 */ /* 0x000fe2000001000e */
[----:B------:R-:W-:Y:S01]  /*6a20*/  FMNMX.FTZ R134, R4, R2, !PT ;  /* 0x0000000204867209 */ /* 0x000fe20007810000 */
[----:B------:R-:W-:Y:S01]  /*6a30*/  FFMA.FTZ R12, R237, -R0, R12 ;  /* 0x80000000ed0c7223 */ /* 0x000fe2000001000c */
[C---:B------:R-:W-:Y:S03]  /*6a40*/  HMMA.16816.F32.BF16 R28, R140.reuse, R144, R28 ;  /* 0x000000908c1c723c */ /* 0x040fe6000004181c */
[----:B------:R-:W-:Y:S01]  /*6a50*/  FMNMX.FTZ R135, R5, R134, !PT ;  /* 0x0000008605877209 */ /* 0x000fe20007810000 */
[-C--:B------:R-:W-:Y:S01]  /*6a60*/  FFMA.FTZ R16, R133, -R0.reuse, R16 ;  /* 0x8000000085107223 */ /* 0x080fe20000010010 */
[----:B------:R-:W-:Y:S01]  /*6a70*/  I2FP.F32.S32 R132, R233 ;  /* 0x000000e900847245 */ /* 0x000fe20000201400 */
[-C--:B------:R-:W-:Y:S01]  /*6a80*/  FFMA.FTZ R15, R238, -R0.reuse, R15 ;  /* 0x80000000ee0f7223 */ /* 0x080fe2000001000f */
[----:B------:R-:W-:Y:S01]  /*6a90*/  @!P1 IADD3 R136, -R229, 0x39, RZ ;  /* 0x00000039e5889810 */ /* 0x000fe20007ffe1ff */
[----:B------:R-:W-:Y:S01]  /*6aa0*/  FFMA.FTZ R22, R133, -R0, R22 ;  /* 0x8000000085167223 */ /* 0x000fe20000010016 */
[----:B------:R-:W-:Y:S03]  /*6ab0*/  HMMA.16816.F32.BF16 R32, R140, R146, R32 ;  /* 0x000000928c20723c */ /* 0x000fe60000041820 */
[----:B------:R-:W-:Y:S01]  /*6ac0*/  FMNMX.FTZ R133, R7, R138, !PT ;  /* 0x0000008a07857209 */ /* 0x000fe20007810000 */
[-C--:B------:R-:W-:Y:S01]  /*6ad0*/  FFMA.FTZ R13, R236, -R0.reuse, R13 ;  /* 0x80000000ec0d7223 */ /* 0x080fe2000001000d */
[----:B------:R-:W-:Y:S01]  /*6ae0*/  FMNMX.FTZ R138, R8, R135, !PT ;  /* 0x00000087088a7209 */ /* 0x000fe20007810000 */
[-C--:B------:R-:W-:Y:S01]  /*6af0*/  FFMA.FTZ R17, R132, -R0.reuse, R17 ;  /* 0x8000000084117223 */ /* 0x080fe20000010011 */
[----:B------:R-:W-:Y:S01]  /*6b00*/  FMNMX.FTZ R134, R10, R133, !PT ;  /* 0x000000850a867209 */ /* 0x000fe20007810000 */
[----:B------:R-:W-:Y:S03]  /*6b10*/  FFMA.FTZ R23, R132, -R0, R23 ;  /* 0x8000000084177223 */ /* 0x000fe60000010017 */
[----:B------:R-:W-:Y:S01]  /*6b20*/  FMNMX.FTZ R133, R11, R134, !PT ;  /* 0x000000860b857209 */ /* 0x000fe20007810000 */
[----:B------:R-:W-:Y:S01]  /*6b30*/  FFMA.FTZ R18, R237, -R0, R18 ;  /* 0x80000000ed127223 */ /* 0x000fe20000010012 */
[----:B------:R-:W-:Y:S01]  /*6b40*/  FMNMX.FTZ R135, R9, R138, !PT ;  /* 0x0000008a09877209 */ /* 0x000fe20007810000 */
[-C--:B------:R-:W-:Y:S01]  /*6b50*/  FFMA.FTZ R19, R236, -R0.reuse, R19 ;  /* 0x80000000ec137223 */ /* 0x080fe20000010013 */
[----:B------:R-:W-:Y:S01]  /*6b60*/  FMNMX.FTZ R132, R14, R133, !PT ;  /* 0x000000850e847209 */ /* 0x000fe20007810000 */
[-C--:B------:R-:W-:Y:S01]  /*6b70*/  FFMA.FTZ R20, R231, -R0.reuse, R20 ;  /* 0x80000000e7147223 */ /* 0x080fe20000010014 */
[----:B------:R-:W-:Y:S01]  /*6b80*/  FMNMX.FTZ R134, R12, R135, !PT ;  /* 0x000000870c867209 */ /* 0x000fe20007810000 */
[C---:B------:R-:W-:Y:S01]  /*6b90*/  FFMA.FTZ R21, R230.reuse, -R0, R21 ;  /* 0x80000000e6157223 */ /* 0x040fe20000010015 */
[----:B------:R-:W-:Y:S01]  /*6ba0*/  FMNMX.FTZ R135, R15, R132, !PT ;  /* 0x000000840f877209 */ /* 0x000fe20007810000 */
[----:B------:R-:W-:Y:S01]  /*6bb0*/  FFMA.FTZ R26, R231, -R0, R26 ;  /* 0x80000000e71a7223 */ /* 0x000fe2000001001a */
[----:B------:R-:W-:Y:S01]  /*6bc0*/  FMNMX.FTZ R139, R13, R134, !PT ;  /* 0x000000860d8b7209 */ /* 0x000fe20007810000 */
[----:B------:R-:W-:Y:S01]  /*6bd0*/  FFMA.FTZ R27, R230, -R0, R27 ;  /* 0x80000000e61b7223 */ /* 0x000fe2000001001b */
[----:B------:R-:W-:Y:S02]  /*6be0*/  FMNMX.FTZ R132, R18, R135, !PT ;  /* 0x0000008712847209 */ /* 0x000fe40007810000 */
[----:B------:R-:W-:Y:S02]  /*6bf0*/  FMNMX.FTZ R138, R16, R139, !PT ;  /* 0x0000008b108a7209 */ /* 0x000fe40007810000 */
[----:B------:R-:W-:Y:S02]  /*6c00*/  FMNMX.FTZ R135, R19, R132, !PT ;  /* 0x0000008413877209 */ /* 0x000fe40007810000 */
[----:B------:R-:W-:Y:S02]  /*6c10*/  FMNMX.FTZ R139, R17, R138, !PT ;  /* 0x0000008a118b7209 */ /* 0x000fe40007810000 */
[----:B------:R-:W-:Y:S02]  /*6c20*/  I2FP.F32.S32 R133, R226 ;  /* 0x000000e200857245 */ /* 0x000fe40000201400 */
[----:B------:R-:W-:Y:S02]  /*6c30*/  FMNMX.FTZ R138, R22, R135, !PT ;  /* 0x00000087168a7209 */ /* 0x000fe40007810000 */
[----:B------:R-:W-:Y:S01]  /*6c40*/  FMNMX.FTZ R226, R20, R139, !PT ;  /* 0x0000008b14e27209 */ /* 0x000fe20007810000 */
[CC--:B------:R-:W-:Y:S01]  /*6c50*/  FFMA.FTZ R24, R133.reuse, -R0.reuse, R24 ;  /* 0x8000000085187223 */ /* 0x0c0fe20000010018 */
[----:B------:R-:W-:Y:S01]  /*6c60*/  I2FP.F32.S32 R134, R225 ;  /* 0x000000e100867245 */ /* 0x000fe20000201400 */
[----:B------:R-:W-:Y:S01]  /*6c70*/  FFMA.FTZ R30, R133, -R0, R30 ;  /* 0x80000000851e7223 */ /* 0x000fe2000001001e */
[----:B------:R-:W-:Y:S02]  /*6c80*/  FMNMX.FTZ R135, R23, R138, !PT ;  /* 0x0000008a17877209 */ /* 0x000fe40007810000 */
[----:B------:R-:W-:Y:S01]  /*6c90*/  FMNMX.FTZ R139, R21, R226, !PT ;  /* 0x000000e2158b7209 */ /* 0x000fe20007810000 */
[C---:B------:R-:W-:Y:S01]  /*6ca0*/  FFMA.FTZ R25, R134.reuse, -R0, R25 ;  /* 0x8000000086197223 */ /* 0x040fe20000010019 */
[----:B------:R-:W-:Y:S01]  /*6cb0*/  I2FP.F32.S32 R133, R228 ;  /* 0x000000e400857245 */ /* 0x000fe20000201400 */
[-C--:B------:R-:W-:Y:S01]  /*6cc0*/  FFMA.FTZ R31, R134, -R0.reuse, R31 ;  /* 0x80000000861f7223 */ /* 0x080fe2000001001f */
[----:B------:R-:W-:Y:S02]  /*6cd0*/  FMNMX.FTZ R134, R26, R135, !PT ;  /* 0x000000871a867209 */ /* 0x000fe40007810000 */
[----:B------:R-:W-:Y:S01]  /*6ce0*/  FMNMX.FTZ R138, R24, R139, !PT ;  /* 0x0000008b188a7209 */ /* 0x000fe20007810000 */
[CC--:B------:R-:W-:Y:S01]  /*6cf0*/  FFMA.FTZ R28, R133.reuse, -R0.reuse, R28 ;  /* 0x80000000851c7223 */ /* 0x0c0fe2000001001c */
[----:B------:R-:W-:Y:S01]  /*6d00*/  I2FP.F32.S32 R132, R227 ;  /* 0x000000e300847245 */ /* 0x000fe20000201400 */
[----:B------:R-:W-:Y:S01]  /*6d10*/  FFMA.FTZ R34, R133, -R0, R34 ;  /* 0x8000000085227223 */ /* 0x000fe20000010022 */
[----:B------:R-:W-:Y:S02]  /*6d20*/  FMNMX.FTZ R135, R27, R134, !PT ;  /* 0x000000861b877209 */ /* 0x000fe40007810000 */
[----:B------:R-:W-:Y:S01]  /*6d30*/  FMNMX.FTZ R139, R25, R138, !PT ;  /* 0x0000008a198b7209 */ /* 0x000fe20007810000 */
[CC--:B------:R-:W-:Y:S01]  /*6d40*/  FFMA.FTZ R29, R132.reuse, -R0.reuse, R29 ;  /* 0x80000000841d7223 */ /* 0x0c0fe2000001001d */
[----:B------:R-:W-:Y:S01]  /*6d50*/  I2FP.F32.S32 R137, R137 ;  /* 0x0000008900897245 */ /* 0x000fe20000201400 */
[-C--:B------:R-:W-:Y:S01]  /*6d60*/  FFMA.FTZ R35, R132, -R0.reuse, R35 ;  /* 0x8000000084237223 */ /* 0x080fe20000010023 */
[----:B------:R-:W-:Y:S02]  /*6d70*/  FMNMX.FTZ R134, R30, R135, !PT ;  /* 0x000000871e867209 */ /* 0x000fe40007810000 */
[----:B------:R-:W-:Y:S01]  /*6d80*/  FMNMX.FTZ R138, R28, R139, !PT ;  /* 0x0000008b1c8a7209 */ /* 0x000fe20007810000 */
[----:B------:R-:W-:Y:S01]  /*6d90*/  FFMA.FTZ R32, R137, -R0, R32 ;  /* 0x8000000089207223 */ /* 0x000fe20000010020 */
[----:B------:R-:W-:Y:S02]  /*6da0*/  I2FP.F32.S32 R136, R136 ;  /* 0x0000008800887245 */ /* 0x000fe40000201400 */
[----:B------:R-:W-:Y:S02]  /*6db0*/  FMNMX.FTZ R133, R31, R134, !PT ;  /* 0x000000861f857209 */ /* 0x000fe40007810000 */
[----:B------:R-:W-:Y:S01]  /*6dc0*/  FMNMX.FTZ R135, R29, R138, !PT ;  /* 0x0000008a1d877209 */ /* 0x000fe20007810000 */
[----:B------:R-:W-:Y:S01]  /*6dd0*/  FFMA.FTZ R33, R136, -R0, R33 ;  /* 0x8000000088217223 */ /* 0x000fe20000010021 */
[----:B------:R-:W-:Y:S02]  /*6de0*/  FMNMX.FTZ R136, R34, R133, !PT ;  /* 0x0000008522887209 */ /* 0x000fe40007810000 */
[----:B------:R-:W-:Y:S02]  /*6df0*/  FMNMX.FTZ R132, R32, R135, !PT ;  /* 0x0000008720847209 */ /* 0x000fe40007810000 */
[----:B------:R-:W-:Y:S02]  /*6e00*/  FMNMX.FTZ R136, R35, R136, !PT ;  /* 0x0000008823887209 */ /* 0x000fe40007810000 */
[----:B------:R-:W-:Y:S01]  /*6e10*/  FMNMX.FTZ R225, R33, R132, !PT ;  /* 0x0000008421e17209 */ /* 0x000fe20007810000 */
[----:B------:R-:W-:Y:S06]  /*6e20*/  @P5 BRA `(.L_x_203) ;  /* 0xffffffe400845947 */ /* 0x000fec000383ffff */
.L_x_202:
[----:B--2---:R-:W1:Y:S01]  /*6e30*/  SHFL.BFLY PT, R132, R225, 0x2, 0x1f ;  /* 0x0c401f00e1847f89 */ /* 0x004e6200000e0000 */
[----:B------:R-:W-:Y:S07]  /*6e40*/  IADD3 R222, R222, -0x1, RZ ;  /* 0xffffffffdede7810 */ /* 0x000fee0007ffe0ff */
[----:B------:R-:W2:Y:S08]  /*6e50*/  SHFL.BFLY PT, R133, R136, 0x2, 0x1f ;  /* 0x0c401f0088857f89 */ /* 0x000eb000000e0000 */
[----:B------:R-:W-:Y:S08]  /*6e60*/  LDSM.16.MT88.4 R140, [R192+0x12000] ;  /* 0x01200000c08c783b */ /* 0x000ff00000004200 */
[----:B------:R-:W-:Y:S08]  /*6e70*/  LDSM.16.MT88.4 R144, [R190+0x12000] ;  /* 0x01200000be90783b */ /* 0x000ff00000004200 */
[----:B------:R-:W-:Y:S08]  /*6e80*/  LDSM.16.MT88.4 R148, [R189+0x12000] ;  /* 0x01200000bd94783b */ /* 0x000ff00000004200 */
[----:B------:R-:W-:Y:S08]  /*6e90*/  LDSM.16.MT88.4 R152, [R188+0x12000] ;  /* 0x01200000bc98783b */ /* 0x000ff00000004200 */
[----:B------:R-:W-:Y:S08]  /*6ea0*/  LDSM.16.MT88.4 R156, [R190+0x14800] ;  /* 0x01480000be9c783b */ /* 0x000ff00000004200 */
[----:B------:R-:W-:Y:S01]  /*6eb0*/  LDSM.16.MT88.4 R160, [R189+0x14800] ;  /* 0x01480000bda0783b */ /* 0x000fe20000004200 */
[----:B-1----:R-:W-:Y:S02]  /*6ec0*/  FMNMX.FTZ R139, R225, R132, !PT ;  /* 0x00000084e18b7209 */ /* 0x002fe40007810000 */
[----:B--2---:R-:W-:Y:S05]  /*6ed0*/  FMNMX.FTZ R137, R136, R133, !PT ;  /* 0x0000008588897209 */ /* 0x004fea0007810000 */
[----:B------:R-:W1:Y:S08]  /*6ee0*/  SHFL.BFLY PT, R134, R139, 0x1, 0x1f ;  /* 0x0c201f008b867f89 */ /* 0x000e7000000e0000 */
[----:B------:R-:W2:Y:S01]  /*6ef0*/  SHFL.BFLY PT, R132, R137, 0x1, 0x1f ;  /* 0x0c201f0089847f89 */ /* 0x000ea200000e0000 */
[----:B-1----:R-:W-:Y:S02]  /*6f00*/  FMNMX.FTZ R133, R139, R134, !PT ;  /* 0x000000868b857209 */ /* 0x002fe40007810000 */
[----:B--2---:R-:W-:Y:S03]  /*6f10*/  FMNMX.FTZ R132, R137, R132, !PT ;  /* 0x0000008489847209 */ /* 0x004fe60007810000 */
[C---:B------:R-:W-:Y:S01]  /*6f20*/  FADD.FTZ R134, -R133.reuse, R2 ;  /* 0x0000000285867221 */ /* 0x040fe20000010100 */
[----:B------:R-:W-:Y:S01]  /*6f30*/  FMUL.FTZ R167, R133, UR4 ;  /* 0x0000000485a77c20 */ /* 0x000fe20008410000 */
[C---:B------:R-:W-:Y:S01]  /*6f40*/  FSETP.NEU.FTZ.AND P0, PT, R132.reuse, -INF , PT ;  /* 0xff8000008400780b */ /* 0x040fe20003f1d000 */
[----:B------:R-:W-:Y:S01]  /*6f50*/  FADD.FTZ R3, -R132, R3 ;  /* 0x0000000384037221 */ /* 0x000fe20000010100 */
[----:B------:R-:W-:Y:S01]  /*6f60*/  FMUL.FTZ R135, R134, UR4 ;  /* 0x0000000486877c20 */ /* 0x000fe20008410000 */
[----:B------:R-:W-:Y:S02]  /*6f70*/  FMUL.FTZ R168, R132, UR4 ;  /* 0x0000000484a87c20 */ /* 0x000fe40008410000 */
[----:B------:R-:W-:Y:S02]  /*6f80*/  FMUL.FTZ R2, R3, UR4 ;  /* 0x0000000403027c20 */ /* 0x000fe40008410000 */
[----:B------:R1:W2:Y:S01]  /*6f90*/  MUFU.EX2 R3, R135 ;  /* 0x0000008700037308 */ /* 0x0002a20000000800 */
[----:B------:R-:W-:Y:S02]  /*6fa0*/  FSEL R168, R168, RZ, P0 ;  /* 0x000000ffa8a87208 */ /* 0x000fe40000000000 */
[----:B------:R-:W-:Y:S03]  /*6fb0*/  FSETP.NEU.FTZ.AND P0, PT, R133, -INF , PT ;  /* 0xff8000008500780b */ /* 0x000fe60003f1d000 */
[--C-:B------:R-:W-:Y:S01]  /*6fc0*/  FFMA.FTZ R165, R6, UR4, -R168.reuse ;  /* 0x0000000406a57c23 */ /* 0x100fe200080108a8 */
[----:B------:R-:W-:Y:S01]  /*6fd0*/  FSEL R167, R167, RZ, P0 ;  /* 0x000000ffa7a77208 */ /* 0x000fe20000000000 */
[--C-:B------:R-:W-:Y:S01]  /*6fe0*/  FFMA.FTZ R138, R7, UR4, -R168.reuse ;  /* 0x00000004078a7c23 */ /* 0x100fe200080108a8 */
[--C-:B------:R-:W-:Y:S01]  /*6ff0*/  FFMA.FTZ R137, R10, UR4, -R168.reuse ;  /* 0x000000040a897c23 */ /* 0x100fe200080108a8 */
[--C-:B------:R-:W-:Y:S01]  /*7000*/  FFMA.FTZ R134, R11, UR4, -R168.reuse ;  /* 0x000000040b867c23 */ /* 0x100fe200080108a8 */
[----:B------:R-:W3:Y:S01]  /*7010*/  MUFU.EX2 R2, R2 ;  /* 0x0000000200027308 */ /* 0x000ee20000000800 */
[--C-:B------:R-:W-:Y:S01]  /*7020*/  FFMA.FTZ R166, R4, UR4, -R167.reuse ;  /* 0x0000000404a67c23 */ /* 0x100fe200080108a7 */
[--C-:B------:R-:W-:Y:S01]  /*7030*/  FFMA.FTZ R139, R5, UR4, -R167.reuse ;  /* 0x00000004058b7c23 */ /* 0x100fe200080108a7 */
[--C-:B------:R-:W-:Y:S01]  /*7040*/  FFMA.FTZ R164, R8, UR4, -R167.reuse ;  /* 0x0000000408a47c23 */ /* 0x100fe200080108a7 */
[--C-:B------:R-:W-:Y:S01]  /*7050*/  FFMA.FTZ R225, R30, UR4, -R168.reuse ;  /* 0x000000041ee17c23 */ /* 0x100fe200080108a8 */
[--C-:B------:R-:W-:Y:S01]  /*7060*/  FFMA.FTZ R228, R31, UR4, -R168.reuse ;  /* 0x000000041fe47c23 */ /* 0x100fe200080108a8 */
[--C-:B-1----:R-:W-:Y:S01]  /*7070*/  FFMA.FTZ R135, R9, UR4, -R167.reuse ;  /* 0x0000000409877c23 */ /* 0x102fe200080108a7 */
[C---:B--2---:R-:W-:Y:S03]  /*7080*/  FMUL.FTZ R4, R3.reuse, R128 ;  /* 0x0000008003047220 */ /* 0x044fe60000410000 */
[----:B------:R-:W-:Y:S01]  /*7090*/  MUFU.EX2 R165, R165 ;  /* 0x000000a500a57308 */ /* 0x000fe20000000800 */
[C---:B------:R-:W-:Y:S01]  /*70a0*/  FMUL.FTZ R5, R3.reuse, R129 ;  /* 0x0000008103057220 */ /* 0x040fe20000410000 */
[C---:B------:R-:W-:Y:S01]  /*70b0*/  FMUL.FTZ R8, R3.reuse, R124 ;  /* 0x0000007c03087220 */ /* 0x040fe20000410000 */
[C---:B------:R-:W-:Y:S01]  /*70c0*/  FMUL.FTZ R9, R3.reuse, R125 ;  /* 0x0000007d03097220 */ /* 0x040fe20000410000 */
[C---:B------:R-:W-:Y:S01]  /*70d0*/  FMUL.FTZ R36, R3.reuse, R36 ;  /* 0x0000002403247220 */ /* 0x040fe20000410000 */
[C---:B------:R-:W-:Y:S01]  /*70e0*/  FMUL.FTZ R37, R3.reuse, R37 ;  /* 0x0000002503257220 */ /* 0x040fe20000410000 */
[C---:B------:R-:W-:Y:S01]  /*70f0*/  FMUL.FTZ R40, R3.reuse, R40 ;  /* 0x0000002803287220 */ /* 0x040fe20000410000 */
[C---:B------:R-:W-:Y:S03]  /*7100*/  FMUL.FTZ R41, R3.reuse, R41 ;  /* 0x0000002903297220 */ /* 0x040fe60000410000 */
[----:B------:R-:W1:Y:S01]  /*7110*/  MUFU.EX2 R138, R138 ;  /* 0x0000008a008a7308 */ /* 0x000e620000000800 */
[C---:B---3--:R-:W-:Y:S01]  /*7120*/  FMUL.FTZ R6, R2.reuse, R130 ;  /* 0x0000008202067220 */ /* 0x048fe20000410000 */
[C---:B------:R-:W-:Y:S01]  /*7130*/  FMUL.FTZ R7, R2.reuse, R131 ;  /* 0x0000008302077220 */ /* 0x040fe20000410000 */
[C---:B------:R-:W-:Y:S01]  /*7140*/  FMUL.FTZ R10, R2.reuse, R126 ;  /* 0x0000007e020a7220 */ /* 0x040fe20000410000 */
[C---:B------:R-:W-:Y:S01]  /*7150*/  FMUL.FTZ R11, R2.reuse, R127 ;  /* 0x0000007f020b7220 */ /* 0x040fe20000410000 */
[C---:B------:R-:W-:Y:S01]  /*7160*/  FMUL.FTZ R38, R2.reuse, R38 ;  /* 0x0000002602267220 */ /* 0x040fe20000410000 */
[C---:B------:R-:W-:Y:S01]  /*7170*/  FMUL.FTZ R39, R2.reuse, R39 ;  /* 0x0000002702277220 */ /* 0x040fe20000410000 */
[----:B------:R-:W2:Y:S03]  /*7180*/  LDSM.16.MT88.4 R124, [R192+0x14000] ;  /* 0x01400000c07c783b */ /* 0x000ea60000004200 */
[----:B------:R-:W-:Y:S01]  /*7190*/  MUFU.EX2 R137, R137 ;  /* 0x0000008900897308 */ /* 0x000fe20000000800 */
        /* <DEDUP_REMOVED lines=8> */
[----:B-1----:R-:W-:Y:S01]  /*7220*/  F2FP.BF16.F32.PACK_AB R129, R138, R165 ;  /* 0x000000a58a81723e */ /* 0x002fe200000010ff */
[C---:B------:R-:W-:Y:S01]  /*7230*/  FMUL.FTZ R51, R2.reuse, R51 ;  /* 0x0000003302337220 */ /* 0x040fe20000410000 */
[C---:B------:R-:W-:Y:S01]  /*7240*/  FMUL.FTZ R48, R3.reuse, R48 ;  /* 0x0000003003307220 */ /* 0x040fe20000410000 */
[C---:B------:R-:W-:Y:S01]  /*7250*/  FMUL.FTZ R49, R3.reuse, R49 ;  /* 0x0000003103317220 */ /* 0x040fe20000410000 */
[C---:B------:R-:W-:Y:S01]  /*7260*/  FMUL.FTZ R54, R2.reuse, R54 ;  /* 0x0000003602367220 */ /* 0x040fe20000410000 */
[----:B------:R-:W-:Y:S01]  /*7270*/  FMUL.FTZ R55, R2, R55 ;  /* 0x0000003702377220 */ /* 0x000fe20000410000 */
[C---:B------:R-:W-:Y:S03]  /*7280*/  FMUL.FTZ R52, R3.reuse, R52 ;  /* 0x0000003403347220 */ /* 0x040fe60000410000 */
[----:B------:R-:W-:Y:S01]  /*7290*/  MUFU.EX2 R166, R166 ;  /* 0x000000a600a67308 */ /* 0x000fe20000000800 */
[----:B------:R-:W-:Y:S01]  /*72a0*/  FMUL.FTZ R53, R3, R53 ;  /* 0x0000003503357220 */ /* 0x000fe20000410000 */
[--C-:B------:R-:W-:Y:S01]  /*72b0*/  FFMA.FTZ R229, R28, UR4, -R167.reuse ;  /* 0x000000041ce57c23 */ /* 0x100fe200080108a7 */
[--C-:B------:R-:W-:Y:S01]  /*72c0*/  FFMA.FTZ R230, R29, UR4, -R167.reuse ;  /* 0x000000041de67c23 */ /* 0x100fe200080108a7 */
[--C-:B------:R-:W-:Y:S01]  /*72d0*/  FFMA.FTZ R227, R34, UR4, -R168.reuse ;  /* 0x0000000422e37c23 */ /* 0x100fe200080108a8 */
[----:B------:R-:W-:Y:S01]  /*72e0*/  LDSM.16.MT88.4 R28, [R192+0x13800] ;  /* 0x01380000c01c783b */ /* 0x000fe20000004200 */
[--C-:B------:R-:W-:Y:S01]  /*72f0*/  FFMA.FTZ R231, R32, UR4, -R167.reuse ;  /* 0x0000000420e77c23 */ /* 0x100fe200080108a7 */
[----:B------:R-:W-:Y:S03]  /*7300*/  FMUL.FTZ R58, R2, R58 ;  /* 0x0000003a023a7220 */ /* 0x000fe60000410000 */
[----:B------:R-:W1:Y:S01]  /*7310*/  MUFU.EX2 R139, R139 ;  /* 0x0000008b008b7308 */ /* 0x000e620000000800 */
[----:B---3--:R-:W-:Y:S01]  /*7320*/  F2FP.BF16.F32.PACK_AB R131, R134, R137 ;  /* 0x000000898683723e */ /* 0x008fe200000010ff */
[C---:B------:R-:W-:Y:S01]  /*7330*/  FMUL.FTZ R59, R2.reuse, R59 ;  /* 0x0000003b023b7220 */ /* 0x040fe20000410000 */
[C---:B------:R-:W-:Y:S01]  /*7340*/  FMUL.FTZ R56, R3.reuse, R56 ;  /* 0x0000003803387220 */ /* 0x040fe20000410000 */
[C---:B------:R-:W-:Y:S01]  /*7350*/  FMUL.FTZ R57, R3.reuse, R57 ;  /* 0x0000003903397220 */ /* 0x040fe20000410000 */
[C---:B------:R-:W-:Y:S01]  /*7360*/  FMUL.FTZ R62, R2.reuse, R62 ;  /* 0x0000003e023e7220 */ /* 0x040fe20000410000 */
[C---:B------:R-:W-:Y:S01]  /*7370*/  FMUL.FTZ R63, R2.reuse, R63 ;  /* 0x0000003f023f7220 */ /* 0x040fe20000410000 */
[C---:B------:R-:W-:Y:S03]  /*7380*/  FMUL.FTZ R60, R3.reuse, R60 ;  /* 0x0000003c033c7220 */ /* 0x040fe60000410000 */
[----:B------:R-:W-:Y:S01]  /*7390*/  MUFU.EX2 R164, R164 ;  /* 0x000000a400a47308 */ /* 0x000fe20000000800 */
[C---:B------:R-:W-:Y:S01]  /*73a0*/  FMUL.FTZ R61, R3.reuse, R61 ;  /* 0x0000003d033d7220 */ /* 0x040fe20000410000 */
[C---:B------:R-:W-:Y:S01]  /*73b0*/  FMUL.FTZ R66, R2.reuse, R66 ;  /* 0x0000004202427220 */ /* 0x040fe20000410000 */
[C---:B------:R-:W-:Y:S01]  /*73c0*/  FMUL.FTZ R67, R2.reuse, R67 ;  /* 0x0000004302437220 */ /* 0x040fe20000410000 */
[C---:B------:R-:W-:Y:S01]  /*73d0*/  FMUL.FTZ R64, R3.reuse, R64 ;  /* 0x0000004003407220 */ /* 0x040fe20000410000 */
[----:B------:R-:W-:Y:S01]  /*73e0*/  FMUL.FTZ R65, R3, R65 ;  /* 0x0000004103417220 */ /* 0x000fe20000410000 */
[C---:B------:R-:W-:Y:S01]  /*73f0*/  FMUL.FTZ R70, R2.reuse, R70 ;  /* 0x0000004602467220 */ /* 0x040fe20000410000 */
[C---:B------:R-:W-:Y:S03]  /*7400*/  FMUL.FTZ R71, R2.reuse, R71 ;  /* 0x0000004702477220 */ /* 0x040fe60000410000 */
[----:B------:R-:W3:Y:S01]  /*7410*/  MUFU.EX2 R135, R135 ;  /* 0x0000008700877308 */ /* 0x000ee20000000800 */
[----:B-1----:R-:W-:Y:S01]  /*7420*/  F2FP.BF16.F32.PACK_AB R128, R139, R166 ;  /* 0x000000a68b80723e */ /* 0x002fe200000010ff */
        /* <DEDUP_REMOVED lines=14> */
[C---:B------:R-:W-:Y:S01]  /*7510*/  FMUL.FTZ R86, R2.reuse, R86 ;  /* 0x0000005602567220 */ /* 0x040fe20000410000 */
[----:B---3--:R-:W-:Y:S01]  /*7520*/  F2FP.BF16.F32.PACK_AB R130, R135, R164 ;  /* 0x000000a48782723e */ /* 0x008fe200000010ff */
[C---:B------:R-:W-:Y:S01]  /*7530*/  FMUL.FTZ R87, R2.reuse, R87 ;  /* 0x0000005702577220 */ /* 0x040fe20000410000 */
[C---:B------:R-:W-:Y:S01]  /*7540*/  FMUL.FTZ R84, R3.reuse, R84 ;  /* 0x0000005403547220 */ /* 0x040fe20000410000 */
[C---:B------:R-:W-:Y:S01]  /*7550*/  FMUL.FTZ R85, R3.reuse, R85 ;  /* 0x0000005503557220 */ /* 0x040fe20000410000 */
[C---:B------:R-:W-:Y:S01]  /*7560*/  FMUL.FTZ R90, R2.reuse, R90 ;  /* 0x0000005a025a7220 */ /* 0x040fe20000410000 */
[C---:B------:R-:W-:Y:S01]  /*7570*/  FMUL.FTZ R91, R2.reuse, R91 ;  /* 0x0000005b025b7220 */ /* 0x040fe20000410000 */
[C---:B------:R-:W-:Y:S01]  /*7580*/  FMUL.FTZ R88, R3.reuse, R88 ;  /* 0x0000005803587220 */ /* 0x040fe20000410000 */
[C---:B------:R-:W-:Y:S01]  /*7590*/  HMMA.16816.F32.BF16 R4, R128.reuse, R140, R4 ;  /* 0x0000008c8004723c */ /* 0x040fe20000041804 */
[----:B------:R-:W-:Y:S04]  /*75a0*/  MUFU.EX2 R225, R225 ;  /* 0x000000e100e17308 */ /* 0x000fe80000000800 */
[C---:B------:R-:W-:Y:S01]  /*75b0*/  FMUL.FTZ R89, R3.reuse, R89 ;  /* 0x0000005903597220 */ /* 0x040fe20000410000 */
[C---:B------:R-:W-:Y:S01]  /*75c0*/  HMMA.16816.F32.BF16 R8, R128.reuse, R142, R8 ;  /* 0x0000008e8008723c */ /* 0x040fe20000041808 */
[----:B------:R-:W1:Y:S04]  /*75d0*/  LDSM.16.MT88.4 R140, [R190+0x14000] ;  /* 0x01400000be8c783b */ /* 0x000e680000004200 */
[----:B------:R-:W-:Y:S01]  /*75e0*/  MUFU.EX2 R228, R228 ;  /* 0x000000e400e47308 */ /* 0x000fe20000000800 */
[C---:B------:R-:W-:Y:S01]  /*75f0*/  FMUL.FTZ R94, R2.reuse, R94 ;  /* 0x0000005e025e7220 */ /* 0x040fe20000410000 */
[C---:B------:R-:W-:Y:S04]  /*7600*/  HMMA.16816.F32.BF16 R36, R128.reuse, R144, R36 ;  /* 0x000000908024723c */ /* 0x040fe80000041824 */
[C---:B------:R-:W-:Y:S02]  /*7610*/  FMUL.FTZ R95, R2.reuse, R95 ;  /* 0x0000005f025f7220 */ /* 0x040fe40000410000 */
[C---:B------:R-:W-:Y:S01]  /*7620*/  HMMA.16816.F32.BF16 R40, R128.reuse, R146, R40 ;  /* 0x000000928028723c */ /* 0x040fe20000041828 */
[----:B------:R-:W3:Y:S01]  /*7630*/  LDSM.16.MT88.4 R144, [R189+0x14000] ;  /* 0x01400000bd90783b */ /* 0x000ee20000004200 */
[----:B------:R-:W-:Y:S03]  /*7640*/  MUFU.EX2 R227, R227 ;  /* 0x000000e300e37308 */ /* 0x000fe60000000800 */
[C---:B------:R-:W-:Y:S01]  /*7650*/  FMUL.FTZ R92, R3.reuse, R92 ;  /* 0x0000005c035c7220 */ /* 0x040fe20000410000 */
[C---:B------:R-:W-:Y:S06]  /*7660*/  HMMA.16816.F32.BF16 R44, R128.reuse, R148, R44 ;  /* 0x00000094802c723c */ /* 0x040fec000004182c */
[----:B------:R-:W-:Y:S01]  /*7670*/  MUFU.EX2 R229, R229 ;  /* 0x000000e500e57308 */ /* 0x000fe20000000800 */
[C---:B------:R-:W-:Y:S01]  /*7680*/  FMUL.FTZ R93, R3.reuse, R93 ;  /* 0x0000005d035d7220 */ /* 0x040fe20000410000 */
[C---:B------:R-:W-:Y:S01]  /*7690*/  HMMA.16816.F32.BF16 R48, R128.reuse, R150, R48 ;  /* 0x000000968030723c */ /* 0x040fe20000041830 */
[----:B------:R-:W4:Y:S02]  /*76a0*/  LDSM.16.MT88.4 R148, [R188+0x14000] ;  /* 0x01400000bc94783b */ /* 0x000f240000004200 */
[C---:B------:R-:W-:Y:S03]  /*76b0*/  FMUL.FTZ R98, R2.reuse, R98 ;  /* 0x0000006202627220 */ /* 0x040fe60000410000 */
[C---:B------:R-:W-:Y:S02]  /*76c0*/  HMMA.16816.F32.BF16 R52, R128.reuse, R152, R52 ;  /* 0x000000988034723c */ /* 0x040fe40000041834 */
[----:B------:R-:W-:Y:S03]  /*76d0*/  MUFU.EX2 R230, R230 ;  /* 0x000000e600e67308 */ /* 0x000fe60000000800 */
[C---:B------:R-:W-:Y:S01]  /*76e0*/  FMUL.FTZ R99, R2.reuse, R99 ;  /* 0x0000006302637220 */ /* 0x040fe20000410000 */
[C---:B------:R-:W-:Y:S01]  /*76f0*/  HMMA.16816.F32.BF16 R56, R128.reuse, R154, R56 ;  /* 0x0000009a8038723c */ /* 0x040fe20000041838 */
[----:B------:R-:W-:Y:S05]  /*7700*/  LDSM.16.MT88.4 R152, [R192+0x14800] ;  /* 0x01480000c098783b */ /* 0x000fea0000004200 */
[----:B------:R-:W-:Y:S01]  /*7710*/  MUFU.EX2 R231, R231 ;  /* 0x000000e700e77308 */ /* 0x000fe20000000800 */
[C---:B------:R-:W-:Y:S01]  /*7720*/  FMUL.FTZ R96, R3.reuse, R96 ;  /* 0x0000006003607220 */ /* 0x040fe20000410000 */
[C---:B--2---:R-:W-:Y:S03]  /*7730*/  HMMA.16816.F32.BF16 R60, R128.reuse, R124, R60 ;  /* 0x0000007c803c723c */ /* 0x044fe6000004183c */
[C---:B------:R-:W-:Y:S03]  /*7740*/  FMUL.FTZ R97, R3.reuse, R97 ;  /* 0x0000006103617220 */ /* 0x040fe60000410000 */
[C---:B------:R-:W-:Y:S01]  /*7750*/  HMMA.16816.F32.BF16 R64, R128.reuse, R126, R64 ;  /* 0x0000007e8040723c */ /* 0x040fe20000041840 */
[----:B------:R-:W2:Y:S04]  /*7760*/  LDSM.16.MT88.4 R124, [R192+0x16000] ;  /* 0x01600000c07c783b */ /* 0x000ea80000004200 */
[C---:B------:R-:W-:Y:S01]  /*7770*/  FMUL.FTZ R102, R2.reuse, R102 ;  /* 0x0000006602667220 */ /* 0x040fe20000410000 */
[C---:B-1----:R-:W-:Y:S05]  /*7780*/  HMMA.16816.F32.BF16 R68, R128.reuse, R140, R68 ;  /* 0x0000008c8044723c */ /* 0x042fea0000041844 */
[C---:B------:R-:W-:Y:S01]  /*7790*/  FMUL.FTZ R103, R2.reuse, R103 ;  /* 0x0000006702677220 */ /* 0x040fe20000410000 */
[C---:B------:R-:W-:Y:S01]  /*77a0*/  HMMA.16816.F32.BF16 R72, R128.reuse, R142, R72 ;  /* 0x0000008e8048723c */ /* 0x040fe20000041848 */
[----:B------:R-:W1:Y:S04]  /*77b0*/  LDSM.16.MT88.4 R140, [R190+0x16000] ;  /* 0x01600000be8c783b */ /* 0x000e680000004200 */
[C---:B------:R-:W-:Y:S01]  /*77c0*/  FMUL.FTZ R100, R3.reuse, R100 ;  /* 0x0000006403647220 */ /* 0x040fe20000410000 */
[C---:B---3--:R-:W-:Y:S05]  /*77d0*/  HMMA.16816.F32.BF16 R76, R128.reuse, R144, R76 ;  /* 0x00000090804c723c */ /* 0x048fea000004184c */
[C---:B------:R-:W-:Y:S01]  /*77e0*/  FMUL.FTZ R101, R3.reuse, R101 ;  /* 0x0000006503657220 */ /* 0x040fe20000410000 */
[C---:B------:R-:W-:Y:S01]  /*77f0*/  HMMA.16816.F32.BF16 R80, R128.reuse, R146, R80 ;  /* 0x000000928050723c */ /* 0x040fe20000041850 */
[----:B------:R-:W3:Y:S04]  /*7800*/  LDSM.16.MT88.4 R144, [R189+0x16000] ;  /* 0x01600000bd90783b */ /* 0x000ee80000004200 */
[C---:B------:R-:W-:Y:S01]  /*7810*/  FMUL.FTZ R106, R2.reuse, R106 ;  /* 0x0000006a026a7220 */ /* 0x040fe20000410000 */
[C---:B----4-:R-:W-:Y:S05]  /*7820*/  HMMA.16816.F32.BF16 R84, R128.reuse, R148, R84 ;  /* 0x000000948054723c */ /* 0x050fea0000041854 */
[----:B------:R-:W-:Y:S01]  /*7830*/  FMUL.FTZ R107, R2, R107 ;  /* 0x0000006b026b7220 */ /* 0x000fe20000410000 */
[C---:B------:R-:W-:Y:S01]  /*7840*/  HMMA.16816.F32.BF16 R88, R128.reuse, R150, R88 ;  /* 0x000000968058723c */ /* 0x040fe20000041858 */
[----:B------:R-:W-:Y:S04]  /*7850*/  LDSM.16.MT88.4 R148, [R189+0x12800] ;  /* 0x01280000bd94783b */ /* 0x000fe80000004200 */
[C---:B------:R-:W-:Y:S01]  /*7860*/  FMUL.FTZ R104, R3.reuse, R104 ;  /* 0x0000006803687220 */ /* 0x040fe20000410000 */
[C---:B--2---:R-:W-:Y:S05]  /*7870*/  HMMA.16816.F32.BF16 R92, R128.reuse, R124, R92 ;  /* 0x0000007c805c723c */ /* 0x044fea000004185c */
[----:B------:R-:W-:Y:S01]  /*7880*/  FMUL.FTZ R105, R3, R105 ;  /* 0x0000006903697220 */ /* 0x000fe20000410000 */
[C---:B------:R-:W-:Y:S01]  /*7890*/  HMMA.16816.F32.BF16 R96, R128.reuse, R126, R96 ;  /* 0x0000007e8060723c */ /* 0x040fe20000041860 */
[----:B------:R-:W2:Y:S04]  /*78a0*/  LDSM.16.MT88.4 R124, [R188+0x16000] ;  /* 0x01600000bc7c783b */ /* 0x000ea80000004200 */
[--C-:B------:R-:W-:Y:S01]  /*78b0*/  FFMA.FTZ R169, R14, UR4, -R168.reuse ;  /* 0x000000040ea97c23 */ /* 0x100fe200080108a8 */
[C---:B-1----:R-:W-:Y:S05]  /*78c0*/  HMMA.16816.F32.BF16 R100, R128.reuse, R140, R100 ;  /* 0x0000008c8064723c */ /* 0x042fea0000041864 */
[----:B------:R-:W-:Y:S01]  /*78d0*/  FMUL.FTZ R14, R2, R122 ;  /* 0x0000007a020e7220 */ /* 0x000fe20000410000 */
[C---:B------:R-:W-:Y:S01]  /*78e0*/  HMMA.16816.F32.BF16 R104, R128.reuse, R142, R104 ;  /* 0x0000008e8068723c */ /* 0x040fe20000041868 */
[----:B------:R-:W1:Y:S01]  /*78f0*/  LDSM.16.MT88.4 R140, [R192+0x12800] ;  /* 0x01280000c08c783b */ /* 0x000e620000004200 */
[----:B------:R-:W-:Y:S03]  /*7900*/  MUFU.EX2 R169, R169 ;  /* 0x000000a900a97308 */ /* 0x000fe60000000800 */
[--C-:B------:R-:W-:Y:S01]  /*7910*/  FFMA.FTZ R170, R15, UR4, -R168.reuse ;  /* 0x000000040faa7c23 */ /* 0x100fe200080108a8 */
[--C-:B------:R-:W-:Y:S01]  /*7920*/  FFMA.FTZ R173, R12, UR4, -R167.reuse ;  /* 0x000000040cad7c23 */ /* 0x100fe200080108a7 */
[C---:B------:R-:W-:Y:S01]  /*7930*/  FMUL.FTZ R110, R2.reuse, R110 ;  /* 0x0000006e026e7220 */ /* 0x040fe20000410000 */
[C---:B------:R-:W-:Y:S03]  /*7940*/  FMUL.FTZ R111, R2.reuse, R111 ;  /* 0x0000006f026f7220 */ /* 0x040fe60000410000 */
[C---:B------:R-:W-:Y:S01]  /*7950*/  FMUL.FTZ R108, R3.reuse, R108 ;  /* 0x0000006c036c7220 */ /* 0x040fe20000410000 */
[----:B------:R-:W-:Y:S01]  /*7960*/  FMUL.FTZ R109, R3, R109 ;  /* 0x0000006d036d7220 */ /* 0x000fe20000410000 */
[--C-:B------:R-:W-:Y:S01]  /*7970*/  FFMA.FTZ R174, R13, UR4, -R167.reuse ;  /* 0x000000040dae7c23 */ /* 0x100fe200080108a7 */
[----:B------:R-:W-:Y:S01]  /*7980*/  FMUL.FTZ R15, R2, R123 ;  /* 0x0000007b020f7220 */ /* 0x000fe20000410000 */
[C---:B------:R-:W-:Y:S01]  /*7990*/  FMUL.FTZ R12, R3.reuse, R120 ;  /* 0x00000078030c7220 */ /* 0x040fe20000410000 */
[----:B------:R-:W-:Y:S01]  /*79a0*/  FMUL.FTZ R13, R3, R121 ;  /* 0x00000079030d7220 */ /* 0x000fe20000410000 */
[--C-:B------:R-:W-:Y:S01]  /*79b0*/  FFMA.FTZ R171, R18, UR4, -R168.reuse ;  /* 0x0000000412ab7c23 */ /* 0x100fe200080108a8 */
[----:B------:R-:W-:Y:S01]  /*79c0*/  FFMA.FTZ R172, R19, UR4, -R168 ;  /* 0x0000000413ac7c23 */ /* 0x000fe200080108a8 */
[C---:B---3--:R-:W-:Y:S01]  /*79d0*/  HMMA.16816.F32.BF16 R108, R128.reuse, R144, R108 ;  /* 0x00000090806c723c */ /* 0x048fe2000004186c */
[----:B------:R-:W3:Y:S01]  /*79e0*/  LDSM.16.MT88.4 R120, [R190+0x12800] ;  /* 0x01280000be78783b */ /* 0x000ee20000004200 */
[----:B------:R-:W4:Y:S01]  /*79f0*/  MUFU.EX2 R170, R170 ;  /* 0x000000aa00aa7308 */ /* 0x000f220000000800 */
[--C-:B------:R-:W-:Y:S01]  /*7a00*/  FFMA.FTZ R175, R16, UR4, -R167.reuse ;  /* 0x0000000410af7c23 */ /* 0x100fe200080108a7 */
[----:B------:R-:W-:Y:S01]  /*7a10*/  FFMA.FTZ R226, R17, UR4, -R167 ;  /* 0x0000000411e27c23 */ /* 0x000fe200080108a7 */
[C---:B------:R-:W-:Y:S01]  /*7a20*/  FMUL.FTZ R18, R2.reuse, R118 ;  /* 0x0000007602127220 */ /* 0x040fe20000410000 */
[C---:B------:R-:W-:Y:S03]  /*7a30*/  HMMA.16816.F32.BF16 R12, R128.reuse, R146, R12 ;  /* 0x00000092800c723c */ /* 0x040fe6000004180c */
[----:B------:R-:W5:Y:S03]  /*7a40*/  LDSM.16.MT88.4 R144, [R188+0x12800] ;  /* 0x01280000bc90783b */ /* 0x000f660000004200 */
[----:B------:R-:W-:Y:S01]  /*7a50*/  MUFU.EX2 R171, R171 ;  /* 0x000000ab00ab7308 */ /* 0x000fe20000000800 */
[C---:B------:R-:W-:Y:S01]  /*7a60*/  FMUL.FTZ R19, R2.reuse, R119 ;  /* 0x0000007702137220 */ /* 0x040fe20000410000 */
[C---:B------:R-:W-:Y:S03]  /*7a70*/  FMUL.FTZ R16, R3.reuse, R116 ;  /* 0x0000007403107220 */ /* 0x040fe60000410000 */
[C---:B------:R-:W-:Y:S01]  /*7a80*/  FMUL.FTZ R17, R3.reuse, R117 ;  /* 0x0000007503117220 */ /* 0x040fe20000410000 */
[C---:B------:R-:W-:Y:S01]  /*7a90*/  FMUL.FTZ R114, R2.reuse, R114 ;  /* 0x0000007202727220 */ /* 0x040fe20000410000 */
[----:B------:R-:W-:Y:S03]  /*7aa0*/  FMUL.FTZ R115, R2, R115 ;  /* 0x0000007302737220 */ /* 0x000fe60000410000 */
[----:B------:R-:W1:Y:S01]  /*7ab0*/  MUFU.EX2 R172, R172 ;  /* 0x000000ac00ac7308 */ /* 0x000e620000000800 */
[C---:B------:R-:W-:Y:S01]  /*7ac0*/  FMUL.FTZ R112, R3.reuse, R112 ;  /* 0x0000007003707220 */ /* 0x040fe20000410000 */
[C---:B--2---:R-:W-:Y:S03]  /*7ad0*/  HMMA.16816.F32.BF16 R16, R128.reuse, R124, R16 ;  /* 0x0000007c8010723c */ /* 0x044fe60000041810 */
[C---:B------:R-:W-:Y:S01]  /*7ae0*/  FMUL.FTZ R113, R3.reuse, R113 ;  /* 0x0000007103717220 */ /* 0x040fe20000410000 */
[----:B----4-:R-:W-:Y:S01]  /*7af0*/  F2FP.BF16.F32.PACK_AB R117, R170, R169 ;  /* 0x000000a9aa75723e */ /* 0x010fe200000010ff */
[----:B------:R-:W-:Y:S03]  /*7b00*/  FFMA.FTZ R165, R2, R223, R165 ;  /* 0x000000df02a57223 */ /* 0x000fe600000100a5 */
[----:B------:R-:W-:Y:S03]  /*7b10*/  MUFU.EX2 R173, R173 ;  /* 0x000000ad00ad7308 */ /* 0x000fe60000000800 */
[----:B------:R-:W-:Y:S01]  /*7b20*/  MOV R2, R133 ;  /* 0x0000008500027202 */ /* 0x000fe20000000f00 */
[----:B------:R-:W-:Y:S01]  /*7b30*/  FFMA.FTZ R166, R3, R224, R166 ;  /* 0x000000e003a67223 */ /* 0x000fe200000100a6 */
[----:B------:R-:W-:Y:S01]  /*7b40*/  HMMA.16816.F32.BF16 R112, R128, R126, R112 ;  /* 0x0000007e8070723c */ /* 0x000fe20000041870 */
[----:B------:R-:W2:Y:S02]  /*7b50*/  LDSM.16.MT88.4 R124, [R188+0x14800] ;  /* 0x01480000bc7c783b */ /* 0x000ea40000004200 */
[----:B------:R-:W-:Y:S02]  /*7b60*/  FADD.FTZ R138, R138, R165 ;  /* 0x000000a58a8a7221 */ /* 0x000fe40000010000 */
[----:B------:R-:W4:Y:S01]  /*7b70*/  MUFU.EX2 R174, R174 ;  /* 0x000000ae00ae7308 */ /* 0x000f220000000800 */
[----:B-1----:R-:W-:Y:S01]  /*7b80*/  F2FP.BF16.F32.PACK_AB R119, R172, R171 ;  /* 0x000000abac77723e */ /* 0x002fe200000010ff */
[----:B------:R-:W-:Y:S01]  /*7b90*/  FADD.FTZ R139, R139, R166 ;  /* 0x000000a68b8b7221 */ /* 0x000fe20000010000 */
[----:B------:R-:W-:Y:S01]  /*7ba0*/  FADD.FTZ R137, R137, R138 ;  /* 0x0000008a89897221 */ /* 0x000fe20000010000 */
[----:B------:R-:W-:Y:S02]  /*7bb0*/  LDSM.16.MT88.4 R128, [R190+0x16800] ;  /* 0x01680000be80783b */ /* 0x000fe40000004200 */
[----:B------:R-:W-:Y:S04]  /*7bc0*/  FADD.FTZ R164, R164, R139 ;  /* 0x0000008ba4a47221 */ /* 0x000fe80000010000 */
[----:B------:R-:W1:Y:S01]  /*7bd0*/  MUFU.EX2 R175, R175 ;  /* 0x000000af00af7308 */ /* 0x000e620000000800 */
[----:B------:R-:W-:Y:S01]  /*7be0*/  FADD.FTZ R134, R134, R137 ;  /* 0x0000008986867221 */ /* 0x000fe20000010000 */
[----:B------:R-:W-:Y:S03]  /*7bf0*/  FADD.FTZ R164, R135, R164 ;  /* 0x000000a487a47221 */ /* 0x000fe60000010000 */
[----:B------:R-:W-:Y:S05]  /*7c00*/  FADD.FTZ R169, R169, R134 ;  /* 0x00000086a9a97221 */ /* 0x000fea0000010000 */
[----:B------:R-:W3:Y:S01]  /*7c10*/  MUFU.EX2 R226, R226 ;  /* 0x000000e200e27308 */ /* 0x000ee20000000800 */
[----:B----4-:R-:W-:Y:S01]  /*7c20*/  F2FP.BF16.F32.PACK_AB R116, R174, R173 ;  /* 0x000000adae74723e */ /* 0x010fe200000010ff */
[----:B------:R-:W-:Y:S01]  /*7c30*/  FADD.FTZ R173, R173, R164 ;  /* 0x000000a4adad7221 */ /* 0x000fe20000010000 */
[----:B------:R-:W-:Y:S03]  /*7c40*/  FADD.FTZ R170, R170, R169 ;  /* 0x000000a9aaaa7221 */ /* 0x000fe60000010000 */
[----:B------:R-:W-:Y:S01]  /*7c50*/  FADD.FTZ R174, R174, R173 ;  /* 0x000000adaeae7221 */ /* 0x000fe20000010000 */
[----:B------:R-:W-:Y:S03]  /*7c60*/  FADD.FTZ R171, R171, R170 ;  /* 0x000000aaabab7221 */ /* 0x000fe60000010000 */
[----:B-1----:R-:W-:Y:S01]  /*7c70*/  FADD.FTZ R3, R175, R174 ;  /* 0x000000aeaf037221 */ /* 0x002fe20000010000 */
[----:B------:R-:W-:Y:S01]  /*7c80*/  FADD.FTZ R171, R172, R171 ;  /* 0x000000abacab7221 */ /* 0x000fe20000010000 */
[C---:B---3--:R-:W-:Y:S02]  /*7c90*/  F2FP.BF16.F32.PACK_AB R118, R226.reuse, R175 ;  /* 0x000000afe276723e */ /* 0x048fe400000010ff */
[----:B------:R-:W-:Y:S05]  /*7ca0*/  FADD.FTZ R3, R226, R3 ;  /* 0x00000003e2037221 */ /* 0x000fea0000010000 */
[C---:B------:R-:W-:Y:S06]  /*7cb0*/  HMMA.16816.F32.BF16 R4, R116.reuse, R140, R4 ;  /* 0x0000008c7404723c */ /* 0x040fec0000041804 */
[C---:B------:R-:W-:Y:S01]  /*7cc0*/  HMMA.16816.F32.BF16 R8, R116.reuse, R142, R8 ;  /* 0x0000008e7408723c */ /* 0x040fe20000041808 */
[----:B------:R-:W-:Y:S05]  /*7cd0*/  LDSM.16.MT88.4 R140, [R189+0x16800] ;  /* 0x01680000bd8c783b */ /* 0x000fea0000004200 */
[C---:B------:R-:W-:Y:S06]  /*7ce0*/  HMMA.16816.F32.BF16 R36, R116.reuse, R120, R36 ;  /* 0x000000787424723c */ /* 0x040fec0000041824 */
[C---:B------:R-:W-:Y:S01]  /*7cf0*/  HMMA.16816.F32.BF16 R40, R116.reuse, R122, R40 ;  /* 0x0000007a7428723c */ /* 0x040fe20000041828 */
[----:B------:R-:W1:Y:S05]  /*7d00*/  LDSM.16.MT88.4 R120, [R192+0x16800] ;  /* 0x01680000c078783b */ /* 0x000e6a0000004200 */
[C---:B------:R-:W-:Y:S06]  /*7d10*/  HMMA.16816.F32.BF16 R44, R116.reuse, R148, R44 ;  /* 0x00000094742c723c */ /* 0x040fec000004182c */
[C---:B------:R-:W-:Y:S01]  /*7d20*/  HMMA.16816.F32.BF16 R48, R116.reuse, R150, R48 ;  /* 0x000000967430723c */ /* 0x040fe20000041830 */
[----:B------:R-:W-:Y:S05]  /*7d30*/  LDSM.16.MT88.4 R148, [R192+0x15000] ;  /* 0x01500000c094783b */ /* 0x000fea0000004200 */
[C---:B-----5:R-:W-:Y:S06]  /*7d40*/  HMMA.16816.F32.BF16 R52, R116.reuse, R144, R52 ;  /* 0x000000907434723c */ /* 0x060fec0000041834 */
[C---:B------:R-:W-:Y:S01]  /*7d50*/  HMMA.16816.F32.BF16 R56, R116.reuse, R146, R56 ;  /* 0x000000927438723c */ /* 0x040fe20000041838 */
[----:B------:R-:W-:Y:S05]  /*7d60*/  LDSM.16.MT88.4 R144, [R190+0x13000] ;  /* 0x01300000be90783b */ /* 0x000fea0000004200 */
[C---:B------:R-:W-:Y:S06]  /*7d70*/  HMMA.16816.F32.BF16 R60, R116.reuse, R152, R60 ;  /* 0x00000098743c723c */ /* 0x040fec000004183c */
[C---:B------:R-:W-:Y:S01]  /*7d80*/  HMMA.16816.F32.BF16 R64, R116.reuse, R154, R64 ;  /* 0x0000009a7440723c */ /* 0x040fe20000041840 */
[----:B------:R-:W-:Y:S05]  /*7d90*/  LDSM.16.MT88.4 R152, [R189+0x15000] ;  /* 0x01500000bd98783b */ /* 0x000fea0000004200 */
[C---:B------:R-:W-:Y:S06]  /*7da0*/  HMMA.16816.F32.BF16 R68, R116.reuse, R156, R68 ;  /* 0x0000009c7444723c */ /* 0x040fec0000041844 */
[C---:B------:R-:W-:Y:S05]  /*7db0*/  HMMA.16816.F32.BF16 R72, R116.reuse, R158, R72 ;  /* 0x0000009e7448723c */ /* 0x040fea0000041848 */
[--C-:B------:R-:W-:Y:S01]  /*7dc0*/  FFMA.FTZ R156, R22, UR4, -R168.reuse ;  /* 0x00000004169c7c23 */ /* 0x100fe200080108a8 */
[C---:B------:R-:W-:Y:S05]  /*7dd0*/  HMMA.16816.F32.BF16 R76, R116.reuse, R160, R76 ;  /* 0x000000a0744c723c */ /* 0x040fea000004184c */
[--C-:B------:R-:W-:Y:S01]  /*7de0*/  FFMA.FTZ R158, R26, UR4, -R168.reuse ;  /* 0x000000041a9e7c23 */ /* 0x100fe200080108a8 */
[C---:B------:R-:W-:Y:S01]  /*7df0*/  HMMA.16816.F32.BF16 R80, R116.reuse, R162, R80 ;  /* 0x000000a27450723c */ /* 0x040fe20000041850 */
[----:B------:R-:W-:Y:S04]  /*7e00*/  MUFU.EX2 R156, R156 ;  /* 0x0000009c009c7308 */ /* 0x000fe80000000800 */
[--C-:B------:R-:W-:Y:S01]  /*7e10*/  FFMA.FTZ R159, R27, UR4, -R168.reuse ;  /* 0x000000041b9f7c23 */ /* 0x100fe200080108a8 */
[C---:B--2---:R-:W-:Y:S05]  /*7e20*/  HMMA.16816.F32.BF16 R84, R116.reuse, R124, R84 ;  /* 0x0000007c7454723c */ /* 0x044fea0000041854 */
[----:B------:R-:W-:Y:S01]  /*7e30*/  MUFU.EX2 R158, R158 ;  /* 0x0000009e009e7308 */ /* 0x000fe20000000800 */
[--C-:B------:R-:W-:Y:S01]  /*7e40*/  FFMA.FTZ R162, R24, UR4, -R167.reuse ;  /* 0x0000000418a27c23 */ /* 0x100fe200080108a7 */
[C---:B------:R-:W-:Y:S01]  /*7e50*/  HMMA.16816.F32.BF16 R88, R116.reuse, R126, R88 ;  /* 0x0000007e7458723c */ /* 0x040fe20000041858 */
[----:B------:R-:W2:Y:S03]  /*7e60*/  LDSM.16.MT88.4 R124, [R188+0x16800] ;  /* 0x01680000bc7c783b */ /* 0x000ea60000004200 */
[--C-:B------:R-:W-:Y:S02]  /*7e70*/  FFMA.FTZ R163, R25, UR4, -R167.reuse ;  /* 0x0000000419a37c23 */ /* 0x100fe400080108a7 */
[C---:B-1----:R-:W-:Y:S02]  /*7e80*/  HMMA.16816.F32.BF16 R92, R116.reuse, R120, R92 ;  /* 0x00000078745c723c */ /* 0x042fe4000004185c */
[----:B------:R-:W-:Y:S01]  /*7e90*/  MUFU.EX2 R159, R159 ;  /* 0x0000009f009f7308 */ /* 0x000fe20000000800 */
[----:B------:R-:W-:Y:S02]  /*7ea0*/  LDSM.16.MT88.4 R24, [R188+0x13000] ;  /* 0x01300000bc18783b */ /* 0x000fe40000004200 */
[--C-:B------:R-:W-:Y:S01]  /*7eb0*/  FFMA.FTZ R157, R23, UR4, -R168.reuse ;  /* 0x00000004179d7c23 */ /* 0x100fe200080108a8 */
[C---:B------:R-:W-:Y:S06]  /*7ec0*/  HMMA.16816.F32.BF16 R96, R116.reuse, R122, R96 ;  /* 0x0000007a7460723c */ /* 0x040fec0000041860 */
[----:B------:R-:W-:Y:S01]  /*7ed0*/  MUFU.EX2 R162, R162 ;  /* 0x000000a200a27308 */ /* 0x000fe20000000800 */
[----:B------:R-:W1:Y:S01]  /*7ee0*/  LDSM.16.MT88.4 R120, [R192+0x13000] ;  /* 0x01300000c078783b */ /* 0x000e620000004200 */
[C---:B------:R-:W-:Y:S03]  /*7ef0*/  HMMA.16816.F32.BF16 R100, R116.reuse, R128, R100 ;  /* 0x000000807464723c */ /* 0x040fe60000041864 */
[----:B------:R-:W-:Y:S03]  /*7f00*/  FFMA.FTZ R168, R35, UR4, -R168 ;  /* 0x0000000423a87c23 */ /* 0x000fe600080108a8 */
[C---:B------:R-:W-:Y:S01]  /*7f10*/  HMMA.16816.F32.BF16 R104, R116.reuse, R130, R104 ;  /* 0x000000827468723c */ /* 0x040fe20000041868 */
[----:B------:R-:W3:Y:S01]  /*7f20*/  LDSM.16.MT88.4 R128, [R189+0x13000] ;  /* 0x01300000bd80783b */ /* 0x000ee20000004200 */
[----:B------:R-:W4:Y:S03]  /*7f30*/  MUFU.EX2 R157, R157 ;  /* 0x0000009d009d7308 */ /* 0x000f260000000800 */
[--C-:B------:R-:W-:Y:S01]  /*7f40*/  FFMA.FTZ R160, R20, UR4, -R167.reuse ;  /* 0x0000000414a07c23 */ /* 0x100fe200080108a7 */
[C---:B------:R-:W-:Y:S06]  /*7f50*/  HMMA.16816.F32.BF16 R108, R116.reuse, R140, R108 ;  /* 0x0000008c746c723c */ /* 0x040fec000004186c */
[----:B------:R-:W5:Y:S01]  /*7f60*/  MUFU.EX2 R163, R163 ;  /* 0x000000a300a37308 */ /* 0x000f620000000800 */
[--C-:B------:R-:W-:Y:S01]  /*7f70*/  FFMA.FTZ R161, R21, UR4, -R167.reuse ;  /* 0x0000000415a17c23 */ /* 0x100fe200080108a7 */
[C---:B------:R-:W-:Y:S01]  /*7f80*/  HMMA.16816.F32.BF16 R12, R116.reuse, R142, R12 ;  /* 0x0000008e740c723c */ /* 0x040fe2000004180c */
[----:B------:R-:W3:Y:S02]  /*7f90*/  LDSM.16.MT88.4 R140, [R190+0x15000] ;  /* 0x01500000be8c783b */ /* 0x000ee40000004200 */
[----:B------:R-:W-:Y:S03]  /*7fa0*/  FFMA.FTZ R167, R33, UR4, -R167 ;  /* 0x0000000421a77c23 */ /* 0x000fe600080108a7 */
[C---:B--2---:R-:W-:Y:S02]  /*7fb0*/  HMMA.16816.F32.BF16 R16, R116.reuse, R124, R16 ;  /* 0x0000007c7410723c */ /* 0x044fe40000041810 */
[----:B------:R-:W-:Y:S01]  /*7fc0*/  MUFU.EX2 R160, R160 ;  /* 0x000000a000a07308 */ /* 0x000fe20000000800 */
[----:B------:R-:W-:Y:S02]  /*7fd0*/  LDSM.16.MT88.4 R32, [R192+0x15800] ;  /* 0x01580000c020783b */ /* 0x000fe40000004200 */
[----:B----4-:R-:W-:Y:S01]  /*7fe0*/  F2FP.BF16.F32.PACK_AB R21, R157, R156 ;  /* 0x0000009c9d15723e */ /* 0x010fe200000010ff */
[----:B------:R-:W-:Y:S06]  /*7ff0*/  HMMA.16816.F32.BF16 R112, R116, R126, R112 ;  /* 0x0000007e7470723c */ /* 0x000fec0000041870 */
[----:B------:R-:W2:Y:S01]  /*8000*/  MUFU.EX2 R161, R161 ;  /* 0x000000a100a17308 */ /* 0x000ea20000000800 */
[----:B------:R-:W-:Y:S01]  /*8010*/  F2FP.BF16.F32.PACK_AB R23, R159, R158 ;  /* 0x0000009e9f17723e */ /* 0x000fe200000010ff */
[----:B------:R-:W4:Y:S03]  /*8020*/  LDSM.16.MT88.4 R116, [R188+0x15000] ;  /* 0x01500000bc74783b */ /* 0x000f260000004200 */
[----:B-----5:R-:W-:Y:S01]  /*8030*/  F2FP.BF16.F32.PACK_AB R22, R163, R162 ;  /* 0x000000a2a316723e */ /* 0x020fe200000010ff */
[----:B------:R-:W-:Y:S04]  /*8040*/  FADD.FTZ R156, R156, R171 ;  /* 0x000000ab9c9c7221 */ /* 0x000fe80000010000 */
[----:B------:R-:W5:Y:S01]  /*8050*/  MUFU.EX2 R168, R168 ;  /* 0x000000a800a87308 */ /* 0x000f620000000800 */
[----:B------:R-:W-:Y:S01]  /*8060*/  FADD.FTZ R157, R157, R156 ;  /* 0x0000009c9d9d7221 */ /* 0x000fe20000010000 */
[----:B------:R-:W-:Y:S03]  /*8070*/  LDSM.16.MT88.4 R124, [R189+0x17000] ;  /* 0x01700000bd7c783b */ /* 0x000fe60000004200 */
[----:B------:R-:W-:Y:S05]  /*8080*/  FADD.FTZ R158, R158, R157 ;  /* 0x0000009d9e9e7221 */ /* 0x000fea0000010000 */
[----:B------:R-:W5:Y:S01]  /*8090*/  MUFU.EX2 R232, R167 ;  /* 0x000000a700e87308 */ /* 0x000f620000000800 */
[----:B--2---:R-:W-:Y:S01]  /*80a0*/  F2FP.BF16.F32.PACK_AB R20, R161, R160 ;  /* 0x000000a0a114723e */ /* 0x004fe200000010ff */
[----:B------:R-:W-:Y:S01]  /*80b0*/  FADD.FTZ R160, R160, R3 ;  /* 0x00000003a0a07221 */ /* 0x000fe20000010000 */
[----:B------:R-:W-:Y:S01]  /*80c0*/  MOV R3, R132 ;  /* 0x0000008400037202 */ /* 0x000fe20000000f00 */
[----:B------:R-:W-:Y:S02]  /*80d0*/  FADD.FTZ R158, R159, R158 ;  /* 0x0000009e9f9e7221 */ /* 0x000fe40000010000 */
[----:B------:R-:W-:Y:S02]  /*80e0*/  FADD.FTZ R161, R161, R160 ;  /* 0x000000a0a1a17221 */ /* 0x000fe40000010000 */
[C---:B-1----:R-:W-:Y:S05]  /*80f0*/  HMMA.16816.F32.BF16 R4, R20.reuse, R120, R4 ;  /* 0x000000781404723c */ /* 0x042fea0000041804 */
[----:B------:R-:W-:Y:S01]  /*8100*/  FADD.FTZ R162, R162, R161 ;  /* 0x000000a1a2a27221 */ /* 0x000fe20000010000 */
[C---:B------:R-:W-:Y:S01]  /*8110*/  HMMA.16816.F32.BF16 R8, R20.reuse, R122, R8 ;  /* 0x0000007a1408723c */ /* 0x040fe20000041808 */
[----:B------:R-:W1:Y:S04]  /*8120*/  LDSM.16.MT88.4 R120, [R192+0x17000] ;  /* 0x01700000c078783b */ /* 0x000e680000004200 */
[----:B------:R-:W-:Y:S01]  /*8130*/  FADD.FTZ R162, R163, R162 ;  /* 0x000000a2a3a27221 */ /* 0x000fe20000010000 */
[C---:B------:R-:W-:Y:S06]  /*8140*/  HMMA.16816.F32.BF16 R36, R20.reuse, R144, R36 ;  /* 0x000000901424723c */ /* 0x040fec0000041824 */
[C---:B------:R-:W-:Y:S01]  /*8150*/  HMMA.16816.F32.BF16 R40, R20.reuse, R146, R40 ;  /* 0x000000921428723c */ /* 0x040fe20000041828 */
[----:B------:R-:W-:Y:S05]  /*8160*/  LDSM.16.MT88.4 R144, [R189+0x15800] ;  /* 0x01580000bd90783b */ /* 0x000fea0000004200 */
[C---:B---3--:R-:W-:Y:S06]  /*8170*/  HMMA.16816.F32.BF16 R44, R20.reuse, R128, R44 ;  /* 0x00000080142c723c */ /* 0x048fec000004182c */
[C---:B------:R-:W-:Y:S01]  /*8180*/  HMMA.16816.F32.BF16 R48, R20.reuse, R130, R48 ;  /* 0x000000821430723c */ /* 0x040fe20000041830 */
[----:B------:R-:W-:Y:S05]  /*8190*/  LDSM.16.MT88.4 R128, [R188+0x17000] ;  /* 0x01700000bc80783b */ /* 0x000fea0000004200 */
[C---:B------:R-:W-:Y:S06]  /*81a0*/  HMMA.16816.F32.BF16 R52, R20.reuse, R24, R52 ;  /* 0x000000181434723c */ /* 0x040fec0000041834 */
        /* <DEDUP_REMOVED lines=12> */
[C---:B------:R-:W-:Y:S01]  /*8270*/  HMMA.16816.F32.BF16 R88, R20.reuse, R118, R88 ;  /* 0x000000761458723c */ /* 0x040fe20000041858 */
[----:B------:R-:W3:Y:S05]  /*8280*/  LDSM.16.MT88.4 R116, [R190+0x13800] ;  /* 0x01380000be74783b */ /* 0x000eea0000004200 */
[C---:B-1----:R-:W-:Y:S06]  /*8290*/  HMMA.16816.F32.BF16 R92, R20.reuse, R120, R92 ;  /* 0x00000078145c723c */ /* 0x042fec000004185c */
[C---:B------:R-:W-:Y:S01]  /*82a0*/  HMMA.16816.F32.BF16 R96, R20.reuse, R122, R96 ;  /* 0x0000007a1460723c */ /* 0x040fe20000041860 */
[----:B------:R-:W1:Y:S05]  /*82b0*/  LDSM.16.MT88.4 R120, [R189+0x13800] ;  /* 0x01380000bd78783b */ /* 0x000e6a0000004200 */
[C---:B--2---:R-:W-:Y:S06]  /*82c0*/  HMMA.16816.F32.BF16 R100, R20.reuse, R24, R100 ;  /* 0x000000181464723c */ /* 0x044fec0000041864 */
[C---:B------:R-:W-:Y:S01]  /*82d0*/  HMMA.16816.F32.BF16 R104, R20.reuse, R26, R104 ;  /* 0x0000001a1468723c */ /* 0x040fe20000041868 */
[----:B------:R-:W2:Y:S05]  /*82e0*/  LDSM.16.MT88.4 R24, [R188+0x13800] ;  /* 0x01380000bc18783b */ /* 0x000eaa0000004200 */
[C---:B------:R-:W-:Y:S06]  /*82f0*/  HMMA.16816.F32.BF16 R108, R20.reuse, R124, R108 ;  /* 0x0000007c146c723c */ /* 0x040fec000004186c */
[C---:B------:R-:W-:Y:S06]  /*8300*/  HMMA.16816.F32.BF16 R12, R20.reuse, R126, R12 ;  /* 0x0000007e140c723c */ /* 0x040fec000004180c */
[C---:B------:R-:W-:Y:S06]  /*8310*/  HMMA.16816.F32.BF16 R16, R20.reuse, R128, R16 ;  /* 0x000000801410723c */ /* 0x040fec0000041810 */
[----:B------:R-:W-:Y:S07]  /*8320*/  HMMA.16816.F32.BF16 R112, R20, R130, R112 ;  /* 0x000000821470723c */ /* 0x000fee0000041870 */
[----:B------:R-:W-:Y:S01]  /*8330*/  F2FP.BF16.F32.PACK_AB R21, R228, R225 ;  /* 0x000000e1e415723e */ /* 0x000fe200000010ff */
[----:B------:R-:W-:Y:S03]  /*8340*/  FADD.FTZ R225, R225, R158 ;  /* 0x0000009ee1e17221 */ /* 0x000fe60000010000 */
[----:B-----5:R-:W-:Y:S01]  /*8350*/  F2FP.BF16.F32.PACK_AB R23, R168, R227 ;  /* 0x000000e3a817723e */ /* 0x020fe200000010ff */
[----:B------:R-:W-:Y:S01]  /*8360*/  FADD.FTZ R228, R228, R225 ;  /* 0x000000e1e4e47221 */ /* 0x000fe20000010000 */
[----:B------:R-:W-:Y:S01]  /*8370*/  F2FP.BF16.F32.PACK_AB R20, R230, R229 ;  /* 0x000000e5e614723e */ /* 0x000fe200000010ff */
[----:B------:R-:W-:Y:S01]  /*8380*/  FADD.FTZ R229, R229, R162 ;  /* 0x000000a2e5e57221 */ /* 0x000fe20000010000 */
[----:B------:R-:W-:Y:S01]  /*8390*/  F2FP.BF16.F32.PACK_AB R22, R232, R231 ;  /* 0x000000e7e816723e */ /* 0x000fe200000010ff */
[----:B------:R-:W-:Y:S02]  /*83a0*/  FADD.FTZ R223, R227, R228 ;  /* 0x000000e4e3df7221 */ /* 0x000fe40000010000 */
[----:B------:R-:W-:Y:S02]  /*83b0*/  FADD.FTZ R230, R230, R229 ;  /* 0x000000e5e6e67221 */ /* 0x000fe40000010000 */
[----:B------:R-:W-:Y:S02]  /*83c0*/  FADD.FTZ R223, R168, R223 ;  /* 0x000000dfa8df7221 */ /* 0x000fe40000010000 */
[C---:B------:R-:W-:Y:S01]  /*83d0*/  HMMA.16816.F32.BF16 R128, R20.reuse, R28, R4 ;  /* 0x0000001c1480723c */ /* 0x040fe20000041804 */
[----:B------:R-:W4:Y:S02]  /*83e0*/  LDSM.16.MT88.4 R4, [R190+0x17800] ;  /* 0x01780000be04783b */ /* 0x000f240000004200 */
[----:B------:R-:W-:Y:S03]  /*83f0*/  FADD.FTZ R231, R231, R230 ;  /* 0x000000e6e7e77221 */ /* 0x000fe60000010000 */
[C---:B------:R-:W-:Y:S03]  /*8400*/  HMMA.16816.F32.BF16 R124, R20.reuse, R30, R8 ;  /* 0x0000001e147c723c */ /* 0x040fe60000041808 */
[----:B------:R-:W-:Y:S02]  /*8410*/  LDSM.16.MT88.4 R8, [R188+0x17800] ;  /* 0x01780000bc08783b */ /* 0x000fe40000004200 */
[----:B------:R-:W-:Y:S01]  /*8420*/  FADD.FTZ R224, R232, R231 ;  /* 0x000000e7e8e07221 */ /* 0x000fe20000010000 */
[C---:B---3--:R-:W-:Y:S06]  /*8430*/  HMMA.16816.F32.BF16 R36, R20.reuse, R116, R36 ;  /* 0x000000741424723c */ /* 0x048fec0000041824 */
[C---:B------:R-:W-:Y:S06]  /*8440*/  HMMA.16816.F32.BF16 R40, R20.reuse, R118, R40 ;  /* 0x000000761428723c */ /* 0x040fec0000041828 */
[C---:B-1----:R-:W-:Y:S06]  /*8450*/  HMMA.16816.F32.BF16 R44, R20.reuse, R120, R44 ;  /* 0x00000078142c723c */ /* 0x042fec000004182c */
[C---:B------:R-:W-:Y:S01]  /*8460*/  HMMA.16816.F32.BF16 R48, R20.reuse, R122, R48 ;  /* 0x0000007a1430723c */ /* 0x040fe20000041830 */
[----:B------:R-:W1:Y:S05]  /*8470*/  LDSM.16.MT88.4 R120, [R189+0x17800] ;  /* 0x01780000bd78783b */ /* 0x000e6a0000004200 */
[C---:B--2---:R-:W-:Y:S06]  /*8480*/  HMMA.16816.F32.BF16 R52, R20.reuse, R24, R52 ;  /* 0x000000181434723c */ /* 0x044fec0000041834 */
        /* <DEDUP_REMOVED lines=11> */
[C---:B----4-:R-:W-:Y:S06]  /*8540*/  HMMA.16816.F32.BF16 R100, R20.reuse, R4, R100 ;  /* 0x000000041464723c */ /* 0x050fec0000041864 */
[C---:B------:R-:W-:Y:S06]  /*8550*/  HMMA.16816.F32.BF16 R104, R20.reuse, R6, R104 ;  /* 0x000000061468723c */ /* 0x040fec0000041868 */
[C---:B-1----:R-:W-:Y:S06]  /*8560*/  HMMA.16816.F32.BF16 R108, R20.reuse, R120, R108 ;  /* 0x00000078146c723c */ /* 0x042fec000004186c */
[C---:B------:R-:W-:Y:S06]  /*8570*/  HMMA.16816.F32.BF16 R120, R20.reuse, R122, R12 ;  /* 0x0000007a1478723c */ /* 0x040fec000004180c */
[C---:B------:R-:W-:Y:S06]  /*8580*/  HMMA.16816.F32.BF16 R116, R20.reuse, R8, R16 ;  /* 0x000000081474723c */ /* 0x040fec0000041810 */
[----:B------:R-:W-:Y:S01]  /*8590*/  HMMA.16816.F32.BF16 R112, R20, R10, R112 ;  /* 0x0000000a1470723c */ /* 0x000fe20000041870 */
[----:B------:R-:W-:Y:S11]  /*85a0*/  @!UPT UIADD3 URZ, URZ, URZ, URZ ;  /* 0x0000003f3f3ff290 */ /* 0x000ff6000fffe03f */
[----:B------:R-:W-:Y:S01]  /*85b0*/  @!UPT UIADD3 URZ, URZ, URZ, URZ ;  /* 0x0000003f3f3ff290 */ /* 0x000fe2000fffe03f */
[----:B------:R-:W-:Y:S11]  /*85c0*/  @P5 BRA `(.L_x_201) ;  /* 0xffffffd0008c5947 */ /* 0x000ff6000383ffff */
.L_x_200:
[----:B------:R-:W1:Y:S01]  /*85d0*/  SHFL.BFLY PT, R0, R223, 0x2, 0x1f ;  /* 0x0c401f00df007f89 */ /* 0x000e6200000e0000 */
[----:B------:R-:W-:Y:S01]  /*85e0*/  MOV R8, 0x3f800000 ;  /* 0x3f80000000087802 */ /* 0x000fe20000000f00 */
[----:B------:R-:W2:Y:S01]  /*85f0*/  S2UR UR4, SR_CgaCtaId ;  /* 0x00000000000479c3 */ /* 0x000ea20000008800 */
[----:B------:R-:W-:Y:S01]  /*8600*/  MOV R7, 0x3f800000 ;  /* 0x3f80000000077802 */ /* 0x000fe20000000f00 */
[----:B------:R-:W3:Y:S01]  /*8610*/  SHFL.BFLY PT, R5, R224, 0x2, 0x1f ;  /* 0x0c401f00e0057f89 */ /* 0x000ee200000e0000 */
[----:B------:R-:W-:Y:S01]  /*8620*/  UMOV UR5, 0x400 ;  /* 0x0000040000057882 */ /* 0x000fe20000000000 */
[----:B------:R-:W4:Y:S01]  /*8630*/  S2R R9, SR_TID.X ;  /* 0x0000000000097919 */ /* 0x000f220000002100 */
[----:B-1----:R-:W-:Y:S01]  /*8640*/  FADD.FTZ R0, R0, R223 ;  /* 0x000000df00007221 */ /* 0x002fe20000010000 */
[----:B--2---:R-:W-:Y:S01]  /*8650*/  ULEA UR4, UR4, UR5, 0x18 ;  /* 0x0000000504047291 */ /* 0x004fe2000f8ec03f */
[----:B---3--:R-:W-:-:S03]  /*8660*/  FADD.FTZ R5, R5, R224 ;  /* 0x000000e005057221 */ /* 0x008fc60000010000 */
[----:B------:R-:W1:Y:S04]  /*8670*/  SHFL.BFLY PT, R3, R0, 0x1, 0x1f ;  /* 0x0c201f0000037f89 */ /* 0x000e6800000e0000 */
[----:B------:R-:W2:Y:S01]  /*8680*/  SHFL.BFLY PT, R4, R5, 0x1, 0x1f ;  /* 0x0c201f0005047f89 */ /* 0x000ea200000e0000 */
[----:B----4-:R-:W-:-:S04]  /*8690*/  SHF.R.S32.HI R2, RZ, 0x1f, R9 ;  /* 0x0000001fff027819 */ /* 0x010fc80000011409 */
[CC--:B------:R-:W-:Y:S02]  /*86a0*/  LEA.HI R6, R2.reuse, R9.reuse, RZ, 0x2 ;  /* 0x0000000902067211 */ /* 0x0c0fe400078f10ff */
[----:B------:R-:W-:Y:S02]  /*86b0*/  LEA.HI R2, R2, R9, RZ, 0x5 ;  /* 0x0000000902027211 */ /* 0x000fe400078f28ff */
[----:B------:R-:W-:Y:S01]  /*86c0*/  LOP3.LUT R10, R6, 0x3ffffffc, RZ, 0xc0, !PT ;  /* 0x3ffffffc060a7812 */ /* 0x000fe200078ec0ff */
[----:B-1----:R-:W-:Y:S01]  /*86d0*/  FADD.FTZ R3, R0, R3 ;  /* 0x0000000300037221 */ /* 0x002fe20000010000 */
[----:B------:R-:W-:Y:S02]  /*86e0*/  LOP3.LUT R0, R2, 0xffffffe0, RZ, 0xc0, !PT ;  /* 0xffffffe002007812 */ /* 0x000fe400078ec0ff */
[----:B------:R-:W-:Y:S01]  /*86f0*/  SHF.R.S32.HI R2, RZ, 0x5, R2 ;  /* 0x00000005ff027819 */ /* 0x000fe20000011402 */
[----:B--2---:R-:W-:Y:S01]  /*8700*/  FADD.FTZ R4, R5, R4 ;  /* 0x0000000405047221 */ /* 0x004fe20000010000 */
[----:B------:R-:W-:-:S02]  /*8710*/  FSETP.NE.FTZ.AND P3, PT, R3, RZ, PT ;  /* 0x000000ff0300720b */ /* 0x000fc40003f75000 */
[----:B------:R-:W-:Y:S02]  /*8720*/  IADD3 R5, -R10, R9, RZ ;  /* 0x000000090a057210 */ /* 0x000fe40007ffe1ff */
[----:B------:R-:W-:Y:S02]  /*8730*/  IADD3 R0, R9, -R0, RZ ;  /* 0x8000000009007210 */ /* 0x000fe40007ffe0ff */
[--C-:B------:R-:W-:Y:S02]  /*8740*/  SHF.R.S32.HI R9, RZ, 0x2, R6.reuse ;  /* 0x00000002ff097819 */ /* 0x100fe40000011406 */
[----:B------:R-:W-:Y:S02]  /*8750*/  SHF.R.S32.HI R6, RZ, 0x1f, R6 ;  /* 0x0000001fff067819 */ /* 0x000fe40000011406 */
[----:B------:R-:W-:Y:S02]  /*8760*/  FSETP.NE.FTZ.AND P4, PT, R4, RZ, PT ;  /* 0x000000ff0400720b */ /* 0x000fe40003f95000 */
[----:B------:R-:W-:Y:S01]  /*8770*/  LEA.HI R6, R6, R9, RZ, 0x3 ;  /* 0x0000000906067211 */ /* 0x000fe200078f18ff */
[----:B------:R-:W1:Y:S01]  /*8780*/  @P3 MUFU.RCP R8, R3 ;  /* 0x0000000300083308 */ /* 0x000e620000001000 */
[----:B------:R-:W-:-:S02]  /*8790*/  LEA R5, R2, R5, 0x9 ;  /* 0x0000000502057211 */ /* 0x000fc400078e48ff */
[----:B------:R-:W-:-:S04]  /*87a0*/  LOP3.LUT R6, R6, 0xfffffff8, RZ, 0xc0, !PT ;  /* 0xfffffff806067812 */ /* 0x000fc800078ec0ff */
[----:B------:R-:W-:-:S03]  /*87b0*/  IADD3 R6, R9, -R6, RZ ;  /* 0x8000000609067210 */ /* 0x000fc60007ffe0ff */
[----:B------:R-:W2:Y:S01]  /*87c0*/  @P4 MUFU.RCP R7, R4 ;  /* 0x0000000400074308 */ /* 0x000ea20000001000 */
[----:B------:R-:W-:-:S04]  /*87d0*/  LOP3.LUT R9, R6, 0x1, RZ, 0xc0, !PT ;  /* 0x0000000106097812 */ /* 0x000fc800078ec0ff */
[----:B------:R-:W-:Y:S01]  /*87e0*/  ISETP.NE.U32.AND P5, PT, R9, 0x1, PT ;  /* 0x000000010900780c */ /* 0x000fe20003fa5070 */
        /* <DEDUP_REMOVED lines=48> */
[C---:B------:R-:W-:Y:S01]  /*8af0*/  SHF.L.U32 R8, R6.reuse, 0x6, RZ ;  /* 0x0000000606087819 */ /* 0x040fe200000006ff */
[C---:B--2---:R-:W-:Y:S01]  /*8b00*/  FMUL.FTZ R128, R7.reuse, R128 ;  /* 0x0000008007807220 */ /* 0x044fe20000410000 */
[----:B------:R-:W-:Y:S01]  /*8b10*/  R2P PR, R6, 0x6 ;  /* 0x0000000606007804 */ /* 0x000fe20000000000 */
[C---:B------:R-:W-:Y:S01]  /*8b20*/  FMUL.FTZ R129, R7.reuse, R129 ;  /* 0x0000008107817220 */ /* 0x040fe20000410000 */
[----:B------:R-:W-:Y:S01]  /*8b30*/  LOP3.LUT R8, R8, 0x1c0, RZ, 0xc0, !PT ;  /* 0x000001c008087812 */ /* 0x000fe200078ec0ff */
[----:B------:R-:W-:Y:S01]  /*8b40*/  FMUL.FTZ R124, R7, R124 ;  /* 0x0000007c077c7220 */ /* 0x000fe20000410000 */
[----:B------:R-:W-:Y:S01]  /*8b50*/  ISETP.NE.AND P0, PT, R209, -0x1, PT ;  /* 0xffffffffd100780c */ /* 0x000fe20003f05270 */
[C---:B------:R-:W-:Y:S01]  /*8b60*/  FMUL.FTZ R125, R7.reuse, R125 ;  /* 0x0000007d077d7220 */ /* 0x040fe20000410000 */
[----:B------:R-:W-:Y:S01]  /*8b70*/  LEA.HI R8, R8, R8, RZ, 0x1d ;  /* 0x0000000808087211 */ /* 0x000fe200078fe8ff */
[C---:B------:R-:W-:Y:S01]  /*8b80*/  FMUL.FTZ R36, R7.reuse, R36 ;  /* 0x0000002407247220 */ /* 0x040fe20000410000 */
[----:B------:R-:W-:Y:S01]  /*8b90*/  MOV R6, 0x20 ;  /* 0x0000002000067802 */ /* 0x000fe20000000f00 */
[----:B------:R-:W-:Y:S01]  /*8ba0*/  FMUL.FTZ R37, R7, R37 ;  /* 0x0000002507257220 */ /* 0x000fe20000410000 */
[----:B------:R-:W-:Y:S01]  /*8bb0*/  LEA R5, R5, R8, 0x1 ;  /* 0x0000000805057211 */ /* 0x000fe200078e08ff */
[C---:B------:R-:W-:Y:S01]  /*8bc0*/  FMUL.FTZ R40, R7.reuse, R40 ;  /* 0x0000002807287220 */ /* 0x040fe20000410000 */
[----:B------:R-:W-:Y:S01]  /*8bd0*/  SEL R8, R6, 0xffffffe0, !P1 ;  /* 0xffffffe006087807 */ /* 0x000fe20004800000 */
[----:B------:R-:W-:Y:S01]  /*8be0*/  FMUL.FTZ R41, R7, R41 ;  /* 0x0000002907297220 */ /* 0x000fe20000410000 */
[----:B------:R-:W-:Y:S01]  /*8bf0*/  LEA R5, R5, UR4, 0x1 ;  /* 0x0000000405057c11 */ /* 0x000fe2000f8e08ff */
[C---:B------:R-:W-:Y:S01]  /*8c00*/  FMUL.FTZ R44, R7.reuse, R44 ;  /* 0x0000002c072c7220 */ /* 0x040fe20000410000 */
[----:B------:R-:W-:Y:S01]  /*8c10*/  MOV R6, 0x40 ;  /* 0x0000004000067802 */ /* 0x000fe20000000f00 */
[----:B------:R-:W-:Y:S01]  /*8c20*/  FMUL.FTZ R45, R7, R45 ;  /* 0x0000002d072d7220 */ /* 0x000fe20000410000 */
[----:B------:R-:W-:Y:S01]  /*8c30*/  IADD3 R11, R5, -0x10, RZ ;  /* 0xfffffff0050b7810 */ /* 0x000fe20007ffe0ff */
[----:B------:R-:W-:Y:S01]  /*8c40*/  FMUL.FTZ R48, R7, R48 ;  /* 0x0000003007307220 */ /* 0x000fe20000410000 */
[----:B------:R-:W-:Y:S01]  /*8c50*/  @P5 IADD3 R11, R5, 0x10, RZ ;  /* 0x00000010050b5810 */ /* 0x000fe20007ffe0ff */
[----:B------:R-:W-:Y:S01]  /*8c60*/  FMUL.FTZ R49, R7, R49 ;  /* 0x0000003107317220 */ /* 0x000fe20000410000 */
[----:B------:R-:W-:Y:S01]  /*8c70*/  F2FP.BF16.F32.PACK_AB R128, R129, R128 ;  /* 0x000000808180723e */ /* 0x000fe200000010ff */
[----:B------:R-:W-:Y:S01]  /*8c80*/  FMUL.FTZ R52, R7, R52 ;  /* 0x0000003407347220 */ /* 0x000fe20000410000 */
[----:B------:R-:W-:Y:S01]  /*8c90*/  F2FP.BF16.F32.PACK_AB R130, R131, R130 ;  /* 0x000000828382723e */ /* 0x000fe200000010ff */
[----:B------:R-:W-:Y:S01]  /*8ca0*/  FMUL.FTZ R53, R7, R53 ;  /* 0x0000003507357220 */ /* 0x000fe20000410000 */
[----:B------:R-:W-:Y:S01]  /*8cb0*/  SEL R6, R6, 0xffffffc0, !P2 ;  /* 0xffffffc006067807 */ /* 0x000fe20005000000 */
[----:B------:R1:W-:Y:S01]  /*8cc0*/  STS [R5], R128 ;  /* 0x0000008005007388 */ /* 0x0003e20000000800 */
[----:B------:R-:W-:Y:S01]  /*8cd0*/  F2FP.BF16.F32.PACK_AB R124, R125, R124 ;  /* 0x0000007c7d7c723e */ /* 0x000fe200000010ff */
[----:B------:R-:W-:Y:S01]  /*8ce0*/  FMUL.FTZ R56, R7, R56 ;  /* 0x0000003807387220 */ /* 0x000fe20000410000 */
[----:B------:R-:W-:Y:S01]  /*8cf0*/  F2FP.BF16.F32.PACK_AB R126, R127, R126 ;  /* 0x0000007e7f7e723e */ /* 0x000fe200000010ff */
[----:B------:R1:W-:Y:S01]  /*8d00*/  STS [R5+0x400], R130 ;  /* 0x0004008205007388 */ /* 0x0003e20000000800 */
[----:B------:R-:W-:Y:S01]  /*8d10*/  F2FP.BF16.F32.PACK_AB R36, R37, R36 ;  /* 0x000000242524723e */ /* 0x000fe200000010ff */
[----:B------:R-:W-:Y:S01]  /*8d20*/  FMUL.FTZ R57, R7, R57 ;  /* 0x0000003907397220 */ /* 0x000fe20000410000 */
[----:B------:R-:W-:Y:S01]  /*8d30*/  F2FP.BF16.F32.PACK_AB R38, R39, R38 ;  /* 0x000000262726723e */ /* 0x000fe200000010ff */
[----:B------:R1:W-:Y:S01]  /*8d40*/  STS [R11], R124 ;  /* 0x0000007c0b007388 */ /* 0x0003e20000000800 */
[----:B------:R-:W-:Y:S01]  /*8d50*/  IADD3 R13, R5, R8, RZ ;  /* 0x00000008050d7210 */ /* 0x000fe20007ffe0ff */
[----:B------:R-:W-:Y:S01]  /*8d60*/  FMUL.FTZ R60, R7, R60 ;  /* 0x0000003c073c7220 */ /* 0x000fe20000410000 */
[----:B------:R-:W-:Y:S01]  /*8d70*/  IADD3 R15, R8, R11, RZ ;  /* 0x0000000b080f7210 */ /* 0x000fe20007ffe0ff */
[----:B------:R1:W-:Y:S01]  /*8d80*/  STS [R11+0x400], R126 ;  /* 0x0004007e0b007388 */ /* 0x0003e20000000800 */
[----:B------:R-:W-:Y:S01]  /*8d90*/  F2FP.BF16.F32.PACK_AB R40, R41, R40 ;  /* 0x000000282928723e */ /* 0x000fe200000010ff */
[----:B------:R-:W2:Y:S01]  /*8da0*/  @P0 LDC.64 R8, c[0x0][0x298] ;  /* 0x0000a600ff080b82 */ /* 0x000ea20000000a00 */
[----:B------:R-:W-:Y:S01]  /*8db0*/  F2FP.BF16.F32.PACK_AB R42, R43, R42 ;  /* 0x0000002a2b2a723e */ /* 0x000fe200000010ff */
[----:B------:R1:W-:Y:S01]  /*8dc0*/  STS [R13], R36 ;  /* 0x000000240d007388 */ /* 0x0003e20000000800 */
[----:B------:R-:W-:Y:S01]  /*8dd0*/  F2FP.BF16.F32.PACK_AB R44, R45, R44 ;  /* 0x0000002c2d2c723e */ /* 0x000fe200000010ff */
[----:B------:R-:W-:Y:S01]  /*8de0*/  FMUL.FTZ R61, R7, R61 ;  /* 0x0000003d073d7220 */ /* 0x000fe20000410000 */
[----:B------:R-:W-:Y:S01]  /*8df0*/  F2FP.BF16.F32.PACK_AB R46, R47, R46 ;  /* 0x0000002e2f2e723e */ /* 0x000fe200000010ff */
[----:B------:R1:W-:Y:S01]  /*8e00*/  STS [R13+0x400], R38 ;  /* 0x000400260d007388 */ /* 0x0003e20000000800 */
[----:B------:R-:W-:Y:S01]  /*8e10*/  IADD3 R17, R5, R6, RZ ;  /* 0x0000000605117210 */ /* 0x000fe20007ffe0ff */
[----:B------:R-:W-:Y:S01]  /*8e20*/  FMUL.FTZ R64, R7, R64 ;  /* 0x0000004007407220 */ /* 0x000fe20000410000 */
[----:B------:R-:W-:Y:S01]  /*8e30*/  F2FP.BF16.F32.PACK_AB R48, R49, R48 ;  /* 0x000000303130723e */ /* 0x000fe200000010ff */
[----:B------:R1:W-:Y:S01]  /*8e40*/  STS [R15], R40 ;  /* 0x000000280f007388 */ /* 0x0003e20000000800 */
[----:B------:R-:W-:Y:S01]  /*8e50*/  F2FP.BF16.F32.PACK_AB R50, R51, R50 ;  /* 0x000000323332723e */ /* 0x000fe200000010ff */
[----:B------:R-:W-:Y:S01]  /*8e60*/  FMUL.FTZ R65, R7, R65 ;  /* 0x0000004107417220 */ /* 0x000fe20000410000 */
[----:B------:R-:W-:Y:S01]  /*8e70*/  IADD3 R19, R6, R11, RZ ;  /* 0x0000000b06137210 */ /* 0x000fe20007ffe0ff */
[----:B------:R1:W-:Y:S01]  /*8e80*/  STS [R15+0x400], R42 ;  /* 0x0004002a0f007388 */ /* 0x0003e20000000800 */
[----:B------:R-:W-:Y:S01]  /*8e90*/  F2FP.BF16.F32.PACK_AB R52, R53, R52 ;  /* 0x000000343534723e */ /* 0x000fe200000010ff */
[----:B------:R-:W-:Y:S01]  /*8ea0*/  FMUL.FTZ R68, R7, R68 ;  /* 0x0000004407447220 */ /* 0x000fe20000410000 */
[----:B------:R-:W-:Y:S01]  /*8eb0*/  F2FP.BF16.F32.PACK_AB R54, R55, R54 ;  /* 0x000000363736723e */ /* 0x000fe200000010ff */
[----:B------:R1:W-:Y:S01]  /*8ec0*/  STS [R17], R44 ;  /* 0x0000002c11007388 */ /* 0x0003e20000000800 */
[----:B------:R-:W-:Y:S01]  /*8ed0*/  IADD3 R21, R13, R6, RZ ;  /* 0x000000060d157210 */ /* 0x000fe20007ffe0ff */
[C---:B------:R-:W-:Y:S01]  /*8ee0*/  FMUL.FTZ R69, R7.reuse, R69 ;  /* 0x0000004507457220 */ /* 0x040fe20000410000 */
[C---:B------:R-:W-:Y:S01]  /*8ef0*/  FMUL.FTZ R72, R7.reuse, R72 ;  /* 0x0000004807487220 */ /* 0x040fe20000410000 */
[----:B------:R1:W-:Y:S01]  /*8f00*/  STS [R17+0x400], R46 ;  /* 0x0004002e11007388 */ /* 0x0003e20000000800 */
[C---:B------:R-:W-:Y:S01]  /*8f10*/  FMUL.FTZ R73, R7.reuse, R73 ;  /* 0x0000004907497220 */ /* 0x040fe20000410000 */
[C---:B------:R-:W-:Y:S01]  /*8f20*/  FMUL.FTZ R76, R7.reuse, R76 ;  /* 0x0000004c074c7220 */ /* 0x040fe20000410000 */
[C---:B------:R-:W-:Y:S01]  /*8f30*/  FMUL.FTZ R77, R7.reuse, R77 ;  /* 0x0000004d074d7220 */ /* 0x040fe20000410000 */
[----:B------:R1:W-:Y:S01]  /*8f40*/  STS [R19], R48 ;  /* 0x0000003013007388 */ /* 0x0003e20000000800 */
[C---:B------:R-:W-:Y:S01]  /*8f50*/  FMUL.FTZ R80, R7.reuse, R80 ;  /* 0x0000005007507220 */ /* 0x040fe20000410000 */
        /* <DEDUP_REMOVED lines=14> */
[C---:B------:R-:W-:Y:S01]  /*9040*/  FMUL.FTZ R104, R7.reuse, R104 ;  /* 0x0000006807687220 */ /* 0x040fe20000410000 */
[----:B------:R-:W-:Y:S01]  /*9050*/  FMUL.FTZ R105, R7, R105 ;  /* 0x0000006907697220 */ /* 0x000fe20000410000 */
[----:B--2---:R-:W-:-:S04]  /*9060*/  @P0 IMAD.WIDE.U32 R22, R209, R8, RZ ;  /* 0x00000008d1160225 */ /* 0x004fc800078e00ff */
        /* <DEDUP_REMOVED lines=8> */
[----:B------:R-:W-:Y:S01]  /*90f0*/  F2FP.BF16.F32.PACK_AB R56, R57, R56 ;  /* 0x000000383938723e */ /* 0x000fe200000010ff */
[----:B------:R-:W-:Y:S01]  /*9100*/  @P0 IMAD R9, R209, R9, R23 ;  /* 0x00000009d1090224 */ /* 0x000fe200078e0217 */
        /* <DEDUP_REMOVED lines=24> */
[----:B------:R-:W-:Y:S01]  /*9290*/  F2FP.BF16.F32.PACK_AB R106, R107, R106 ;  /* 0x0000006a6b6a723e */ /* 0x000fe200000010ff */
[----:B-1----:R-:W-:Y:S06]  /*92a0*/  @P0 BRA `(.L_x_204) ;  /* 0x0000000000200947 */ /* 0x002fec0003800000 */
        /* <DEDUP_REMOVED lines=8> */
.L_x_204:
        /* <DEDUP_REMOVED lines=23> */
.L_x_205:
[----:B------:R-:W-:Y:S01]  /*94a0*/  ISETP.NE.AND P5, PT, RZ, UR4, PT ;  /* 0x00000004ff007c0c */ /* 0x000fe2000bfa5270 */
[----:B------:R-:W1:Y:S01]  /*94b0*/  S2R R6, SR_TID.X ;  /* 0x0000000000067919 */ /* 0x000e620000002100 */
[----:B------:R-:W-:Y:S01]  /*94c0*/  PLOP3.LUT P0, PT, PT, PT, PT, 0x8, 0x0 ;  /* 0x000000000000781c */ /* 0x000fe20003f0e170 */
[----:B------:R-:W2:Y:S01]  /*94d0*/  @P4 LDC R30, c[0x0][0x2e8] ;  /* 0x0000ba00ff1e4b82 */ /* 0x000ea20000000800 */
[----:B------:R-:W-:Y:S01]  /*94e0*/  SHF.R.S32.HI R33, RZ, 0x1f, R2 ;  /* 0x0000001fff217819 */ /* 0x000fe20000011402 */
[----:B------:R-:W-:Y:S01]  /*94f0*/  STS [R25], R56 ;  /* 0x0000003819007388 */ /* 0x000fe20000000800 */
[----:B------:R-:W-:Y:S01]  /*9500*/  @P3 MUFU.LG2 R3, R3 ;  /* 0x0000000300033308 */ /* 0x000fe20000000c00 */
[----:B------:R-:W-:Y:S01]  /*9510*/  BSSY B0, `(.L_x_206) ;  /* 0x0000068000007945 */ /* 0x000fe20003800000 */
[----:B------:R-:W-:Y:S01]  /*9520*/  LEA.HI R33, R33, R2, RZ, 0x3 ;  /* 0x0000000221217211 */ /* 0x000fe200078f18ff */
[----:B------:R-:W-:Y:S03]  /*9530*/  STS [R25+0x400], R58 ;  /* 0x0004003a19007388 */ /* 0x000fe60000000800 */
[----:B------:R-:W-:Y:S01]  /*9540*/  LOP3.LUT R33, R33, 0xffffff8, RZ, 0xc0, !PT ;  /* 0x0ffffff821217812 */ /* 0x000fe200078ec0ff */
[----:B------:R-:W-:Y:S01]  /*9550*/  STS [R5+0x4000], R60 ;  /* 0x0040003c05007388 */ /* 0x000fe20000000800 */
[----:B------:R-:W3:Y:S01]  /*9560*/  @!P5 LDC R8, c[0x0][0x2c4] ;  /* 0x0000b100ff08db82 */ /* 0x000ee20000000800 */
[----:B------:R-:W-:Y:S01]  /*9570*/  @!P5 PLOP3.LUT P0, PT, P1, PT, PT, 0x80, 0x0 ;  /* 0x000000000000d81c */ /* 0x000fe20000f0f070 */
[----:B------:R-:W-:Y:S01]  /*9580*/  @P5 IMAD.MOV.U32 R32, RZ, RZ, 0x1 ;  /* 0x00000001ff205424 */ /* 0x000fe200078e00ff */
[----:B------:R-:W-:Y:S01]  /*9590*/  STS [R5+0x4400], R62 ;  /* 0x0044003e05007388 */ /* 0x000fe20000000800 */
[----:B------:R-:W4:Y:S03]  /*95a0*/  @P4 MUFU.LG2 R4, R4 ;  /* 0x0000000400044308 */ /* 0x000f260000000c00 */
[----:B------:R-:W-:Y:S01]  /*95b0*/  STS [R11+0x4000], R64 ;  /* 0x004000400b007388 */ /* 0x000fe20000000800 */
[----:B------:R-:W5:Y:S03]  /*95c0*/  @!P5 LDC R29, c[0x0][0x270] ;  /* 0x00009c00ff1ddb82 */ /* 0x000f660000000800 */
[----:B------:R-:W-:Y:S04]  /*95d0*/  STS [R11+0x4400], R66 ;  /* 0x004400420b007388 */ /* 0x000fe80000000800 */
[----:B------:R-:W-:Y:S04]  /*95e0*/  STS [R13+0x4000], R68 ;  /* 0x004000440d007388 */ /* 0x000fe80000000800 */
[----:B------:R-:W-:Y:S01]  /*95f0*/  STS [R13+0x4400], R70 ;  /* 0x004400460d007388 */ /* 0x000fe20000000800 */
[----:B-1----:R-:W-:Y:S01]  /*9600*/  SHF.R.S32.HI R23, RZ, 0x1f, R6 ;  /* 0x0000001fff177819 */ /* 0x002fe20000011406 */
[----:B----4-:R-:W-:-:S02]  /*9610*/  @P4 FMUL.FTZ R4, R4, 0.69314718246459960938 ;  /* 0x3f31721804044820 */ /* 0x010fc40000410000 */
[----:B------:R-:W-:Y:S01]  /*9620*/  STS [R15+0x4000], R72 ;  /* 0x004000480f007388 */ /* 0x000fe20000000800 */
[----:B---3--:R-:W5:Y:S01]  /*9630*/  @P0 LDC R8, c[0x0][0x2e4] ;  /* 0x0000b900ff080b82 */ /* 0x008f620000000800 */
[----:B------:R-:W-:Y:S02]  /*9640*/  LEA.HI R24, R23, R6, RZ, 0x3 ;  /* 0x0000000617187211 */ /* 0x000fe400078f18ff */
[----:B------:R-:W-:Y:S01]  /*9650*/  STS [R15+0x4400], R74 ;  /* 0x0044004a0f007388 */ /* 0x000fe20000000800 */
[----:B------:R-:W-:Y:S02]  /*9660*/  LOP3.LUT P0, RZ, R0, 0x3, RZ, 0xc0, !PT ;  /* 0x0000000300ff7812 */ /* 0x000fe4000780c0ff */
[----:B------:R-:W-:Y:S01]  /*9670*/  LOP3.LUT R31, R24, 0xfffffff8, RZ, 0xc0, !PT ;  /* 0xfffffff8181f7812 */ /* 0x000fe200078ec0ff */
[----:B------:R-:W-:Y:S01]  /*9680*/  STS [R17+0x4000], R76 ;  /* 0x0040004c11007388 */ /* 0x000fe20000000800 */
[----:B------:R-:W-:-:S03]  /*9690*/  SHF.R.S32.HI R24, RZ, 0x3, R24 ;  /* 0x00000003ff187819 */ /* 0x000fc60000011418 */
[----:B------:R-:W-:Y:S01]  /*96a0*/  STS [R17+0x4400], R78 ;  /* 0x0044004e11007388 */ /* 0x000fe20000000800 */
[----:B------:R-:W-:-:S03]  /*96b0*/  IMAD.IADD R31, R6, 0x1, -R31 ;  /* 0x00000001061f7824 */ /* 0x000fc600078e0a1f */
[----:B------:R-:W-:Y:S04]  /*96c0*/  STS [R19+0x4000], R80 ;  /* 0x0040005013007388 */ /* 0x000fe80000000800 */
[----:B------:R-:W-:Y:S04]  /*96d0*/  STS [R19+0x4400], R82 ;  /* 0x0044005213007388 */ /* 0x000fe80000000800 */
[----:B------:R-:W-:Y:S01]  /*96e0*/  STS [R21+0x4000], R84 ;  /* 0x0040005415007388 */ /* 0x000fe20000000800 */
[----:B-----5:R-:W-:-:S03]  /*96f0*/  @!P5 IMAD R32, R8, R29, RZ ;  /* 0x0000001d0820d224 */ /* 0x020fc600078e02ff */
        /* <DEDUP_REMOVED lines=13> */
[----:B-1----:R-:W1:Y:S03]  /*97d0*/  @P5 LDC.64 R10, c[0x0][0x2c0] ;  /* 0x0000b000ff0a5b82 */ /* 0x002e660000000a00 */
[----:B------:R-:W-:Y:S04]  /*97e0*/  STS [R19+0x8000], R120 ;  /* 0x0080007813007388 */ /* 0x000fe80000000800 */
[----:B------:R-:W-:Y:S01]  /*97f0*/  STS [R19+0x8400], R122 ;  /* 0x0084007a13007388 */ /* 0x000fe20000000800 */
[----:B---3--:R-:W-:-:S02]  /*9800*/  LEA.HI R13, R23, R6, RZ, 0x5 ;  /* 0x00000006170d7211 */ /* 0x008fc400078f28ff */
[----:B------:R-:W3:Y:S01]  /*9810*/  @P5 LDC R23, c[0x0][0x2c0] ;  /* 0x0000b000ff175b82 */ /* 0x000ee20000000800 */
[----:B------:R-:W-:Y:S01]  /*9820*/  STS [R21+0x8000], R116 ;  /* 0x0080007415007388 */ /* 0x000fe20000000800 */
[----:B------:R-:W-:-:S03]  /*9830*/  LOP3.LUT R13, R13, 0xffffffe0, RZ, 0xc0, !PT ;  /* 0xffffffe00d0d7812 */ /* 0x000fc600078ec0ff */
[----:B------:R4:W-:Y:S04]  /*9840*/  STS [R21+0x8400], R118 ;  /* 0x0084007615007388 */ /* 0x0009e80000000800 */
[----:B------:R5:W-:Y:S04]  /*9850*/  STS [R25+0x8000], R7 ;  /* 0x0080000719007388 */ /* 0x000be80000000800 */
[----:B------:R1:W-:Y:S02]  /*9860*/  STS [R25+0x8400], R114 ;  /* 0x0084007219007388 */ /* 0x0003e40000000800 */
[----:B-1----:R-:W-:-:S02]  /*9870*/  @P5 IMAD R11, R11, R10, RZ ;  /* 0x0000000a0b0b5224 */ /* 0x002fc400078e02ff */
[----:B------:R-:W-:Y:S01]  /*9880*/  @!P5 IMAD.MOV.U32 R11, RZ, RZ, R8 ;  /* 0x000000ffff0bd224 */ /* 0x000fe200078e0008 */
[----:B------:R-:W-:Y:S01]  /*9890*/  BAR.SYNC.DEFER_BLOCKING 0x0 ;  /* 0x0000000000007b1d */ /* 0x000fe20000010000 */
[----:B------:R-:W-:Y:S02]  /*98a0*/  IMAD.MOV.U32 R8, RZ, RZ, 0x7f800000 ;  /* 0x7f800000ff087424 */ /* 0x000fe400078e00ff */
[----:B------:R-:W-:-:S03]  /*98b0*/  @!P5 IMAD.MOV.U32 R23, RZ, RZ, 0x1 ;  /* 0x00000001ff17d424 */ /* 0x000fc600078e00ff */
[----:B------:R-:W1:Y:S01]  /*98c0*/  S2R R5, SR_CTAID.Y ;  /* 0x0000000000057919 */ /* 0x000e620000002600 */
[----:B------:R-:W3:Y:S01]  /*98d0*/  S2R R28, SR_CTAID.X ;  /* 0x00000000001c7919 */ /* 0x000ee20000002500 */
[----:B----4-:R-:W-:Y:S02]  /*98e0*/  IMAD.IADD R21, R6, 0x1, -R13 ;  /* 0x0000000106157824 */ /* 0x010fe400078e0a0d */
[----:B------:R-:W-:Y:S01]  /*98f0*/  IMAD.IADD R6, R2, 0x1, -R33 ;  /* 0x0000000102067824 */ /* 0x000fe200078e0a21 */
[----:B------:R-:W4:Y:S01]  /*9900*/  S2R R20, SR_CTAID.Z ;  /* 0x0000000000147919 */ /* 0x000f220000002700 */
[----:B-----5:R-:W5:Y:S01]  /*9910*/  @P3 LDC R7, c[0x0][0x2e8] ;  /* 0x0000ba00ff073b82 */ /* 0x020f620000000800 */
[----:B------:R-:W-:-:S04]  /*9920*/  SHF.R.S32.HI R0, RZ, 0x1f, R21 ;  /* 0x0000001fff007819 */ /* 0x000fc80000011415 */
[----:B------:R-:W-:Y:S01]  /*9930*/  LEA.HI R0, R0, R21, RZ, 0x2 ;  /* 0x0000001500007211 */ /* 0x000fe200078f10ff */
[----:B------:R4:W5:Y:S03]  /*9940*/  LDS.128 R16, [R211+0x3000] ;  /* 0x00300000d3107984 */ /* 0x0009660000000c00 */
[----:B------:R-:W-:Y:S01]  /*9950*/  SHF.R.S32.HI R21, RZ, 0x2, R0 ;  /* 0x00000002ff157819 */ /* 0x000fe20000011400 */
[----:B------:R-:W-:Y:S01]  /*9960*/  IMAD.MOV.U32 R0, RZ, RZ, 0x7f800000 ;  /* 0x7f800000ff007424 */ /* 0x000fe200078e00ff */
[----:B------:R4:W5:Y:S01]  /*9970*/  LDS.128 R12, [R211+0x7000] ;  /* 0x00700000d30c7984 */ /* 0x0009620000000c00 */
[----:B--2---:R-:W-:Y:S02]  /*9980*/  @P4 FFMA.FTZ R0, R133, R30, R4 ;  /* 0x0000001e85004223 */ /* 0x004fe40000010004 */
[----:B------:R-:W-:Y:S02]  /*9990*/  IMAD R6, R6, 0x10, R21 ;  /* 0x0000001006067824 */ /* 0x000fe400078e0215 */
[----:B-1----:R-:W-:-:S02]  /*99a0*/  IMAD R5, R5, R32, RZ ;  /* 0x0000002005057224 */ /* 0x002fc400078e02ff */
[----:B---3--:R-:W-:-:S03]  /*99b0*/  IMAD R2, R28, R23, RZ ;  /* 0x000000171c027224 */ /* 0x008fc600078e02ff */
[----:B------:R-:W-:Y:S01]  /*99c0*/  SEL R5, R5, RZ, !P2 ;  /* 0x000000ff05057207 */ /* 0x000fe20005000000 */
[----:B------:R-:W-:-:S04]  /*99d0*/  IMAD.SHL.U32 R2, R2, 0x80, RZ ;  /* 0x0000008002027824 */ /* 0x000fc800078e00ff */
[----:B----4-:R-:W-:Y:S02]  /*99e0*/  IMAD R5, R20, R11, R5 ;  /* 0x0000000b14057224 */ /* 0x010fe400078e0205 */
[----:B------:R-:W-:Y:S01]  /*99f0*/  @P3 FMUL.FTZ R11, R3, 0.69314718246459960938 ;  /* 0x3f317218030b3820 */ /* 0x000fe20000410000 */
[----:B------:R-:W-:Y:S02]  /*9a00*/  SHF.R.S32.HI R3, RZ, 0x1f, R2 ;  /* 0x0000001fff037819 */ /* 0x000fe40000011402 */
[----:B------:R-:W-:Y:S01]  /*9a10*/  IADD3 R10, P2, P1, R2, R26, R5 ;  /* 0x0000001a020a7210 */ /* 0x000fe2000795e005 */
[----:B-----5:R-:W-:Y:S01]  /*9a20*/  @P3 FFMA.FTZ R8, R132, R7, R11 ;  /* 0x0000000784083223 */ /* 0x020fe2000001000b */
[----:B------:R-:W-:Y:S01]  /*9a30*/  SHF.R.S32.HI R26, RZ, 0x1f, R5 ;  /* 0x0000001fff1a7819 */ /* 0x000fe20000011405 */
[----:B------:R-:W-:-:S03]  /*9a40*/  IMAD.SHL.U32 R7, R31, 0x8, RZ ;  /* 0x000000081f077824 */ /* 0x000fc600078e00ff */
[----:B------:R-:W-:Y:S01]  /*9a50*/  IADD3.X R26, R3, R27, R26, P2, P1 ;  /* 0x0000001b031a7210 */ /* 0x000fe200017e241a */
[----:B------:R-:W-:Y:S06]  /*9a60*/  @P0 BRA `(.L_x_207) ;  /* 0x0000000000480947 */ /* 0x000fec0003800000 */
[----:B------:R-:W-:Y:S02]  /*9a70*/  IMAD R3, R28, -0x80, R214 ;  /* 0xffffff801c037824 */ /* 0x000fe400078e02d6 */
[----:B------:R-:W-:-:S03]  /*9a80*/  VIADD R28, R6, 0x8 ;  /* 0x00000008061c7836 */ /* 0x000fc60000000000 */
[-C--:B------:R-:W-:Y:S02]  /*9a90*/  ISETP.GE.AND P3, PT, R6, R3.reuse, PT ;  /* 0x000000030600720c */ /* 0x080fe40003f66270 */
[----:B------:R-:W-:-:S11]  /*9aa0*/  ISETP.GE.AND P2, PT, R28, R3, PT ;  /* 0x000000031c00720c */ /* 0x000fd60003f46270 */
[----:B------:R-:W1:Y:S01]  /*9ab0*/  @!P3 LDC.64 R4, c[0x0][0x2b0] ;  /* 0x0000ac00ff04bb82 */ /* 0x000e620000000a00 */
[-C--:B------:R-:W-:Y:S02]  /*9ac0*/  @!P3 IMAD R11, R6, R23.reuse, RZ ;  /* 0x00000017060bb224 */ /* 0x080fe400078e02ff */
[----:B------:R-:W-:-:S03]  /*9ad0*/  @!P2 IMAD R23, R28, R23, RZ ;  /* 0x000000171c17a224 */ /* 0x000fc600078e02ff */
[-C--:B------:R-:W-:Y:S02]  /*9ae0*/  @!P3 IADD3 R6, P1, R11, R10.reuse, RZ ;  /* 0x0000000a0b06b210 */ /* 0x080fe40007f3e0ff */
[----:B------:R-:W2:Y:S01]  /*9af0*/  @!P2 LDC.64 R2, c[0x0][0x2b0] ;  /* 0x0000ac00ff02ab82 */ /* 0x000ea20000000a00 */
[----:B------:R-:W-:Y:S02]  /*9b00*/  @!P2 IADD3 R10, P0, R23, R10, RZ ;  /* 0x0000000a170aa210 */ /* 0x000fe40007f1e0ff */
        /* <DEDUP_REMOVED lines=8> */
.L_x_207:
[----:B------:R-:W-:Y:S05]  /*9b90*/  BSYNC B0 ;  /* 0x0000000000007941 */ /* 0x000fea0003800000 */
.L_x_206:
[C---:B-1----:R-:W-:Y:S01]  /*9ba0*/  VIADD R0, R24.reuse, 0x40 ;  /* 0x0000004018007836 */ /* 0x042fe20000000000 */
[----:B------:R-:W-:Y:S01]  /*9bb0*/  SHF.R.S32.HI R4, RZ, 0x1f, R7 ;  /* 0x0000001fff047819 */ /* 0x000fe20000011407 */
        /* <DEDUP_REMOVED lines=10> */
[----:B------:R-:W-:Y:S01]  /*9c60*/  SHF.R.S32.HI R25, RZ, 0x1f, R24 ;  /* 0x0000001fff197819 */ /* 0x000fe20000011418 */
[----:B------:R1:W2:Y:S01]  /*9c70*/  LDS.128 R8, [R211+0x8000] ;  /* 0x00800000d3087984 */ /* 0x0002a20000000c00 */
[-C--:B------:R-:W-:Y:S01]  /*9c80*/  ISETP.GE.AND P0, PT, R2, R199.reuse, PT ;  /* 0x000000c70200720c */ /* 0x080fe20003f06270 */
[----:B------:R-:W-:Y:S01]  /*9c90*/  IMAD R29, R20, UR5, R29 ;  /* 0x00000005141d7c24 */ /* 0x000fe2000f8e021d */
[----:B------:R-:W-:Y:S01]  /*9ca0*/  ISETP.GE.AND P3, PT, R24, R199, PT ;  /* 0x000000c71800720c */ /* 0x000fe20003f66270 */
[----:B------:R-:W-:-:S02]  /*9cb0*/  IMAD.WIDE.U32 R2, R20, UR4, R22 ;  /* 0x0000000414027c25 */ /* 0x000fc4000f8e0016 */
[----:B------:R1:W3:Y:S02]  /*9cc0*/  LDS.128 R20, [R211+0x4000] ;  /* 0x00400000d3147984 */ /* 0x0002e40000000c00 */
[----:B------:R-:W-:Y:S01]  /*9cd0*/  IMAD.WIDE R4, R210, 0x80, R24 ;  /* 0x00000080d2047825 */ /* 0x000fe200078e0218 */
[----:B------:R-:W-:Y:S01]  /*9ce0*/  IADD3 R29, R3, R29, RZ ;  /* 0x0000001d031d7210 */ /* 0x000fe20007ffe0ff */
[----:B------:R1:W4:Y:S06]  /*9cf0*/  LDS.128 R24, [R211] ;  /* 0x00000000d3187984 */ /* 0x00032c0000000c00 */
        /* <DEDUP_REMOVED lines=14> */
[----:B----4-:R4:W-:Y:S04]  /*9de0*/  @!P6 STG.E.128 desc[UR8][R30.64], R24 ;  /* 0x000000181e00e986 */ /* 0x0109e8000c101d08 */
[----:B---3--:R4:W-:Y:S04]  /*9df0*/  @!P5 STG.E.128 desc[UR8][R30.64+0x80], R20 ;  /* 0x000080141e00d986 */ /* 0x0089e8000c101d08 */
[----:B--2---:R4:W-:Y:S02]  /*9e00*/  @!P4 STG.E.128 desc[UR8][R30.64+0x100], R8 ;  /* 0x000100081e00c986 */ /* 0x0049e4000c101d08 */
.L_x_209:
[----:B------:R-:W-:Y:S05]  /*9e10*/  BSYNC B0 ;  /* 0x0000000000007941 */ /* 0x000fea0003800000 */
.L_x_208:
[----:B----4-:R4:W1:Y:S01]  /*9e20*/  LDS.128 R24, [R211+0x1000] ;  /* 0x00100000d3187984 */ /* 0x0108620000000c00 */
[----:B------:R-:W-:Y:S03]  /*9e30*/  BSSY B0, `(.L_x_210) ;  /* 0x0000017000007945 */ /* 0x000fe60003800000 */
[----:B---3--:R4:W3:Y:S04]  /*9e40*/  LDS.128 R20, [R211+0x5000] ;  /* 0x00500000d3147984 */ /* 0x0088e80000000c00 */
[----:B--2---:R4:W2:Y:S01]  /*9e50*/  LDS.128 R8, [R211+0x9000] ;  /* 0x00900000d3087984 */ /* 0x0048a20000000c00 */
        /* <DEDUP_REMOVED lines=18> */
[----:B---3--:R1:W-:Y:S04]  /*9f80*/  @!P3 STG.E.128 desc[UR8][R30.64+0x80], R20 ;  /* 0x000080141e00b986 */ /* 0x0083e8000c101d08 */
[----:B--2---:R1:W-:Y:S02]  /*9f90*/  @!P2 STG.E.128 desc[UR8][R30.64+0x100], R8 ;  /* 0x000100081e00a986 */ /* 0x0043e4000c101d08 */
.L_x_211:
[----:B------:R-:W-:Y:S05]  /*9fa0*/  BSYNC B0 ;  /* 0x0000000000007941 */ /* 0x000fea0003800000 */
.L_x_210:
[----:B-1----:R1:W1:Y:S01]  /*9fb0*/  LDS.128 R24, [R211+0x2000] ;  /* 0x00200000d3187984 */ /* 0x0022620000000c00 */
[----:B------:R-:W-:Y:S03]  /*9fc0*/  BSSY B0, `(.L_x_212) ;  /* 0x0000017000007945 */ /* 0x000fe60003800000 */
[----:B---3--:R3:W1:Y:S04]  /*9fd0*/  LDS.128 R20, [R211+0x6000] ;  /* 0x00600000d3147984 */ /* 0x0086680000000c00 */
        /* <DEDUP_REMOVED lines=20> */
[----:B--2---:R1:W-:Y:S02]  /*a120*/  @!P1 STG.E.128 desc[UR8][R30.64+0x100], R8 ;  /* 0x000100081e009986 */ /* 0x0043e4000c101d08 */
.L_x_213:
[----:B------:R-:W-:Y:S05]  /*a130*/  BSYNC B0 ;  /* 0x0000000000007941 */ /* 0x000fea0003800000 */
.L_x_212:
[----:B-12---:R1:W2:Y:S01]  /*a140*/  LDS.128 R8, [R211+0xb000] ;  /* 0x00b00000d3087984 */ /* 0x0062a20000000c00 */
[----:B------:R-:W-:Y:S05]  /*a150*/  @P0 EXIT ;  /* 0x000000000000094d */ /* 0x000fea0003800000 */
[----:B------:R-:W-:Y:S01]  /*a160*/  IADD3 R0, P0, R4, 0x60, RZ ;  /* 0x0000006004007810 */ /* 0x000fe20007f1e0ff */
[----:B------:R-:W-:Y:S01]  /*a170*/  ULDC.64 UR4, c[0x0][0x298] ;  /* 0x0000a60000047ab9 */ /* 0x000fe20000000a00 */
[----:B------:R-:W-:Y:S02]  /*a180*/  ULDC UR6, c[0x0][0x2d0] ;  /* 0x0000b40000067ab9 */ /* 0x000fe40000000800 */
[----:B------:R-:W-:Y:S01]  /*a190*/  ISETP.GE.AND P2, PT, R7, UR6, PT ;  /* 0x0000000607007c0c */ /* 0x000fe2000bf46270 */
[----:B------:R-:W-:Y:S01]  /*a1a0*/  IMAD.X R4, RZ, RZ, R5, P0 ;  /* 0x000000ffff047224 */ /* 0x000fe200000e0605 */
[----:B------:R-:W-:Y:S02]  /*a1b0*/  MOV R5, R29 ;  /* 0x0000001d00057202 */ /* 0x000fe40000000f00 */
[----:B------:R-:W-:Y:S01]  /*a1c0*/  ISETP.GE.AND P1, PT, R213, UR6, PT ;  /* 0x00000006d5007c0c */ /* 0x000fe2000bf26270 */
[----:B------:R-:W-:Y:S01]  /*a1d0*/  IMAD R3, R4, UR4, RZ ;  /* 0x0000000404037c24 */ /* 0x000fe2000f8e02ff */
[----:B------:R-:W-:Y:S01]  /*a1e0*/  ISETP.GE.AND P0, PT, R212, UR6, PT ;  /* 0x00000006d4007c0c */ /* 0x000fe2000bf06270 */
[----:B------:R-:W-:-:S02]  /*a1f0*/  IMAD.MOV.U32 R4, RZ, RZ, R2 ;  /* 0x000000ffff047224 */ /* 0x000fc400078e0002 */
[C---:B------:R-:W-:Y:S02]  /*a200*/  IMAD R3, R0.reuse, UR5, R3 ;  /* 0x0000000500037c24 */ /* 0x040fe4000f8e0203 */
[----:B------:R-:W-:Y:S01]  /*a210*/  IMAD.WIDE.U32 R4, R0, UR4, R4 ;  /* 0x0000000400047c25 */ /* 0x000fe2000f8e0004 */
[----:B------:R-:W-:-:S03]  /*a220*/  ULDC.64 UR4, c[0x0][0x280] ;  /* 0x0000a00000047ab9 */ /* 0x000fc60000000a00 */
[----:B------:R-:W-:Y:S01]  /*a230*/  IMAD.IADD R3, R5, 0x1, R3 ;  /* 0x0000000105037824 */ /* 0x000fe200078e0203 */
[----:B------:R-:W-:-:S04]  /*a240*/  LEA R2, P3, R4, UR4, 0x1 ;  /* 0x0000000404027c11 */ /* 0x000fc8000f8608ff */
[----:B------:R-:W-:-:S05]  /*a250*/  LEA.HI.X R3, R4, UR5, R3, 0x1, P3 ;  /* 0x0000000504037c11 */ /* 0x000fca00098f0c03 */
[----:B------:R1:W-:Y:S04]  /*a260*/  @!P2 STG.E.128 desc[UR8][R2.64], R16 ;  /* 0x000000100200a986 */ /* 0x0003e8000c101d08 */
[----:B------:R1:W-:Y:S01]  /*a270*/  @!P1 STG.E.128 desc[UR8][R2.64+0x80], R12 ;  /* 0x0000800c02009986 */ /* 0x0003e2000c101d08 */
[----:B------:R-:W-:Y:S05]  /*a280*/  @P0 EXIT ;  /* 0x000000000000094d */ /* 0x000fea0003800000 */
[----:B--2---:R-:W-:Y:S01]  /*a290*/  STG.E.128 desc[UR8][R2.64+0x100], R8 ;  /* 0x0001000802007986 */ /* 0x004fe2000c101d08 */
[----:B------:R-:W-:Y:S05]  /*a2a0*/  EXIT ;  /* 0x000000000000794d */ /* 0x000fea0003800000 */
.L_x_178:
[----:B------:R-:W1:Y:S01]  /*a2b0*/  LDC.U8 R8, c[0x0][0x3d9] ;  /* 0x0000f640ff087b82 */ /* 0x000e620000000000 */
[----:B------:R-:W-:Y:S01]  /*a2c0*/  ISETP.NE.AND P3, PT, R209, -0x1, PT ;  /* 0xffffffffd100780c */ /* 0x000fe20003f65270 */
[----:B------:R-:W2:Y:S01]  /*a2d0*/  S2R R0, SR_TID.X ;  /* 0x0000000000007919 */ /* 0x000ea20000002100 */
[----:B------:R-:W-:Y:S01]  /*a2e0*/  IADD3 R214, -R89, R214, RZ ;  /* 0x000000d659d67210 */ /* 0x000fe20007ffe1ff */
[----:B------:R-:W-:Y:S01]  /*a2f0*/  ULDC.64 UR4, c[0x0][0x2a0] ;  /* 0x0000a80000047ab9 */ /* 0x000fe20000000a00 */
[----:B------:R-:W-:Y:S01]  /*a300*/  SHF.R.S32.HI R25, RZ, 0x1f, R12 ;  /* 0x0000001fff197819 */ /* 0x000fe2000001140c */
[----:B------:R-:W-:Y:S02]  /*a310*/  BSSY B0, `(.L_x_214) ;  /* 0x000003a000007945 */ /* 0x000fe40003800000 */
[----:B------:R-:W3:Y:S02]  /*a320*/  LDC.U8 R7, c[0x0][0x3d8] ;  /* 0x0000f600ff077b82 */ /* 0x000ee40000000000 */
[----:B------:R-:W-:-:S04]  /*a330*/  IMAD R25, R25, UR4, RZ ;  /* 0x0000000419197c24 */ /* 0x000fc8000f8e02ff */
[----:B------:R-:W-:Y:S01]  /*a340*/  @!P3 SHF.R.S32.HI R9, RZ, 0x1f, R18 ;  /* 0x0000001fff09b819 */ /* 0x000fe20000011412 */
[----:B------:R-:W-:Y:S01]  /*a350*/  IMAD R25, R12, UR5, R25 ;  /* 0x000000050c197c24 */ /* 0x000fe2000f8e0219 */
[----:B------:R-:W4:Y:S08]  /*a360*/  @!P3 LDC.64 R2, c[0x0][0x290] ;  /* 0x0000a400ff02bb82 */ /* 0x000f300000000a00 */
[----:B------:R-:W5:Y:S01]  /*a370*/  @P3 LDC.64 R4, c[0x0][0x298] ;  /* 0x0000a600ff043b82 */ /* 0x000f620000000a00 */
[----:B-1----:R-:W-:-:S02]  /*a380*/  ISETP.NE.AND P0, PT, R8, RZ, PT ;  /* 0x000000ff0800720c */ /* 0x002fc40003f05270 */
[C---:B---3--:R-:W-:Y:S02]  /*a390*/  ISETP.NE.AND P2, PT, R7.reuse, RZ, PT ;  /* 0x000000ff0700720c */ /* 0x048fe40003f45270 */
[----:B------:R-:W-:Y:S02]  /*a3a0*/  ISETP.NE.AND P1, PT, R7, RZ, !P0 ;  /* 0x000000ff0700720c */ /* 0x000fe40004725270 */
[----:B------:R-:W-:-:S07]  /*a3b0*/  ISETP.NE.OR P2, PT, R8, RZ, !P2 ;  /* 0x000000ff0800720c */ /* 0x000fce0005745670 */
[----:B------:R-:W1:Y:S01]  /*a3c0*/  @!P0 LDC R6, c[0x0][0x2c4] ;  /* 0x0000b100ff068b82 */ /* 0x000e620000000800 */
[----:B----4-:R-:W-:Y:S01]  /*a3d0*/  @!P3 IMAD R10, R9, R2, RZ ;  /* 0x00000002090ab224 */ /* 0x010fe200078e02ff */
[----:B--2---:R-:W-:-:S03]  /*a3e0*/  SHF.R.S32.HI R9, RZ, 0x1f, R0 ;  /* 0x0000001fff097819 */ /* 0x004fc60000011400 */
[C---:B------:R-:W-:Y:S01]  /*a3f0*/  @!P3 IMAD R3, R18.reuse, R3, R10 ;  /* 0x000000031203b224 */ /* 0x040fe200078e020a */
[----:B------:R-:W-:Y:S01]  /*a400*/  LEA.HI R20, R9, R0, RZ, 0x3 ;  /* 0x0000000009147211 */ /* 0x000fe200078f18ff */
[----:B------:R-:W-:Y:S01]  /*a410*/  @!P3 IMAD.WIDE.U32 R8, R18, R2, RZ ;  /* 0x000000021208b225 */ /* 0x000fe200078e00ff */
[----:B------:R-:W2:Y:S03]  /*a420*/  @!P2 LDC R7, c[0x0][0x2c4] ;  /* 0x0000b100ff07ab82 */ /* 0x000ea60000000800 */
[----:B-----5:R-:W-:-:S04]  /*a430*/  @P3 IMAD.WIDE.U32 R22, R209, R4, RZ ;  /* 0x00000004d1163225 */ /* 0x020fc800078e00ff */
[----:B------:R-:W-:Y:S01]  /*a440*/  @P3 IMAD R11, R209, R5, R23 ;  /* 0x00000005d10b3224 */ /* 0x000fe200078e0217 */
[----:B------:R-:W-:Y:S01]  /*a450*/  LOP3.LUT R5, R20, 0xfffffff8, RZ, 0xc0, !PT ;  /* 0xfffffff814057812 */ /* 0x000fe200078ec0ff */
[----:B------:R-:W-:Y:S01]  /*a460*/  @!P3 IMAD.MOV.U32 R22, RZ, RZ, R8 ;  /* 0x000000ffff16b224 */ /* 0x000fe200078e0008 */
[----:B------:R-:W-:Y:S01]  /*a470*/  SHF.R.S32.HI R20, RZ, 0x3, R20 ;  /* 0x00000003ff147819 */ /* 0x000fe20000011414 */
[----:B------:R-:W-:Y:S01]  /*a480*/  @!P3 IMAD.IADD R11, R9, 0x1, R3 ;  /* 0x00000001090bb824 */ /* 0x000fe200078e0203 */
[----:B------:R-:W3:Y:S01]  /*a490*/  @P0 LDC R8, c[0x0][0x2c0] ;  /* 0x0000b000ff080b82 */ /* 0x000ee20000000800 */
[----:B------:R-:W-:Y:S01]  /*a4a0*/  IMAD.IADD R4, R0, 0x1, -R5 ;  /* 0x0000000100047824 */ /* 0x000fe200078e0a05 */
[----:B------:R-:W-:Y:S01]  /*a4b0*/  SHF.R.S32.HI R21, RZ, 0x1f, R20 ;  /* 0x0000001fff157819 */ /* 0x000fe20000011414 */
[----:B------:R-:W-:Y:S02]  /*a4c0*/  VIADD R9, R20, 0x20 ;  /* 0x0000002014097836 */ /* 0x000fe40000000000 */
[----:B------:R-:W-:-:S02]  /*a4d0*/  IMAD.SHL.U32 R0, R4, 0x8, RZ ;  /* 0x0000000804007824 */ /* 0x000fc400078e00ff */
[----:B------:R-:W-:Y:S01]  /*a4e0*/  IMAD.WIDE R210, R210, 0x80, R20 ;  /* 0x00000080d2d27825 */ /* 0x000fe200078e0214 */
[----:B-1----:R-:W1:Y:S01]  /*a4f0*/  @P1 LDC R6, c[0x0][0x2e4] ;  /* 0x0000b900ff061b82 */ /* 0x002e620000000800 */
[----:B------:R-:W-:Y:S02]  /*a500*/  ISETP.GE.AND P3, PT, R9, R214, PT ;  /* 0x000000d60900720c */ /* 0x000fe40003f66270 */
[C---:B------:R-:W-:Y:S01]  /*a510*/  IADD3 R22, P1, R0.reuse, R22, RZ ;  /* 0x0000001600167210 */ /* 0x040fe20007f3e0ff */
[C---:B------:R-:W-:Y:S01]  /*a520*/  VIADD R14, R0.reuse, 0x40 ;  /* 0x00000040000e7836 */ /* 0x040fe20000000000 */
[C---:B------:R-:W-:Y:S02]  /*a530*/  IADD3 R10, R0.reuse, 0x80, RZ ;  /* 0x00000080000a7810 */ /* 0x040fe40007ffe0ff */
[----:B------:R-:W-:Y:S01]  /*a540*/  LEA.HI.X.SX32 R23, R0, R11, 0x1, P1 ;  /* 0x0000000b00177211 */ /* 0x000fe200008f0eff */
[----:B------:R-:W4:Y:S01]  /*a550*/  @!P0 LDC R5, c[0x0][0x270] ;  /* 0x00009c00ff058b82 */ /* 0x000f220000000800 */
[----:B------:R-:W-:Y:S01]  /*a560*/  ISETP.GE.AND P1, PT, R20, R214, PT ;  /* 0x000000d61400720c */ /* 0x000fe20003f26270 */
[----:B------:R-:W-:-:S06]  /*a570*/  IMAD.WIDE.U32 R22, R12, UR4, R22 ;  /* 0x000000040c167c25 */ /* 0x000fcc000f8e0016 */
[----:B------:R-:W1:Y:S01]  /*a580*/  @P0 LDC.64 R2, c[0x0][0x2c0] ;  /* 0x0000b000ff020b82 */ /* 0x000e620000000a00 */
[----:B------:R-:W-:-:S05]  /*a590*/  IMAD.IADD R25, R25, 0x1, R23 ;  /* 0x0000000119197824 */ /* 0x000fca00078e0217 */
[----:B--2---:R-:W-:Y:S05]  /*a5a0*/  @P1 BRA `(.L_x_215) ;  /* 0x0000000000401947 */ /* 0x004fea0003800000 */
        /* <DEDUP_REMOVED lines=16> */
.L_x_215:
[----:B------:R-:W-:Y:S05]  /*a6b0*/  BSYNC B0 ;  /* 0x0000000000007941 */ /* 0x000fea0003800000 */
.L_x_214:
[----:B------:R-:W-:Y:S01]  /*a6c0*/  BSSY B0, `(.L_x_216) ;  /* 0x0000018000007945 */ /* 0x000fe20003800000 */
[----:B------:R-:W-:Y:S01]  /*a6d0*/  ISETP.NE.OR P1, PT, R209, -0x1, P2 ;  /* 0xffffffffd100780c */ /* 0x000fe20001725670 */
[----:B------:R-:W-:Y:S01]  /*a6e0*/  @P0 IMAD.MOV.U32 R17, RZ, RZ, 0x1 ;  /* 0x00000001ff110424 */ /* 0x000fe200078e00ff */
[----:B------:R-:W-:Y:S01]  /*a6f0*/  IADD3 R11, R20, 0x40, RZ ;  /* 0x00000040140b7810 */ /* 0x000fe20007ffe0ff */
[----:B------:R-:W-:Y:S05]  /*a700*/  @P3 BRA `(.L_x_217) ;  /* 0x00000000004c3947 */ /* 0x000fea0003800000 */
[----:B------:R-:W-:Y:S01]  /*a710*/  IADD3 R16, P3, R210, 0x20, RZ ;  /* 0x00000020d2107810 */ /* 0x000fe20007f7e0ff */
[----:B------:R-:W-:Y:S01]  /*a720*/  ULDC.64 UR4, c[0x0][0x298] ;  /* 0x0000a60000047ab9 */ /* 0x000fe20000000a00 */
[----:B--2---:R-:W-:Y:S01]  /*a730*/  MOV R27, R25 ;  /* 0x00000019001b7202 */ /* 0x004fe20000000f00 */
        /* <DEDUP_REMOVED lines=16> */
.L_x_217:
[----:B------:R-:W-:Y:S05]  /*a840*/  BSYNC B0 ;  /* 0x0000000000007941 */ /* 0x000fea0003800000 */
.L_x_216:
[----:B------:R-:W-:Y:S01]  /*a850*/  ISETP.GE.AND P4, PT, R11, R214, PT ;  /* 0x000000d60b00720c */ /* 0x000fe20003f86270 */
[----:B-1--4-:R-:W-:Y:S01]  /*a860*/  @!P0 IMAD R17, R6, R5, RZ ;  /* 0x0000000506118224 */ /* 0x012fe200078e02ff */
[----:B------:R-:W-:Y:S01]  /*a870*/  BSSY B0, `(.L_x_218) ;  /* 0x000001b000007945 */ /* 0x000fe20003800000 */
[----:B------:R-:W-:Y:S01]  /*a880*/  @P0 IMAD R3, R3, R2, RZ ;  /* 0x0000000203030224 */ /* 0x000fe200078e02ff */
        /* <DEDUP_REMOVED lines=25> */
.L_x_219:
[----:B------:R-:W-:Y:S05]  /*aa20*/  BSYNC B0 ;  /* 0x0000000000007941 */ /* 0x000fea0003800000 */
.L_x_218:
[-C--:B------:R-:W-:Y:S01]  /*aa30*/  ISETP.GE.AND P1, PT, R5, R214.reuse, PT ;  /* 0x000000d60500720c */ /* 0x080fe20003f26270 */
[----:B---3--:R-:W-:Y:S01]  /*aa40*/  @!P0 IMAD.MOV.U32 R8, RZ, RZ, 0x1 ;  /* 0x00000001ff088424 */ /* 0x008fe200078e00ff */
[----:B------:R-:W-:Y:S01]  /*aa50*/  SEL R17, R17, RZ, P2 ;  /* 0x000000ff11117207 */ /* 0x000fe20001000000 */
[----:B------:R-:W-:Y:S01]  /*aa60*/  BSSY B0, `(.L_x_220) ;  /* 0x000001d000007945 */ /* 0x000fe20003800000 */
[----:B------:R-:W-:Y:S01]  /*aa70*/  ISETP.GE.OR P6, PT, R20, R214, P3 ;  /* 0x000000d61400720c */ /* 0x000fe20001fc6670 */
[----:B-1----:R-:W-:Y:S01]  /*aa80*/  IMAD R6, R89, R8, RZ ;  /* 0x0000000859067224 */ /* 0x002fe200078e02ff */
[-C--:B------:R-:W-:Y:S01]  /*aa90*/  ISETP.GE.OR P5, PT, R9, R214.reuse, P3 ;  /* 0x000000d60900720c */ /* 0x080fe20001fa6670 */
[----:B------:R-:W-:Y:S01]  /*aaa0*/  IMAD R3, R12, R3, R17 ;  /* 0x000000030c037224 */ /* 0x000fe200078e0211 */
[----:B------:R-:W-:Y:S02]  /*aab0*/  ISETP.GE.OR P4, PT, R11, R214, P3 ;  /* 0x000000d60b00720c */ /* 0x000fe40001f86670 */
[----:B------:R-:W-:-:S02]  /*aac0*/  CS2R R12, SRZ ;  /* 0x00000000000c7805 */ /* 0x000fc4000001ff00 */
[----:B------:R-:W-:Y:S02]  /*aad0*/  ISETP.GE.OR P3, PT, R5, R214, P3 ;  /* 0x000000d60500720c */ /* 0x000fe40001f66670 */
        /* <DEDUP_REMOVED lines=21> */
.L_x_221:
[----:B------:R-:W-:Y:S05]  /*ac30*/  BSYNC B0 ;  /* 0x0000000000007941 */ /* 0x000fea0003800000 */
.L_x_220:
        /* <DEDUP_REMOVED lines=16> */
.L_x_223:
[----:B------:R-:W-:Y:S05]  /*ad40*/  BSYNC B0 ;  /* 0x0000000000007941 */ /* 0x000fea0003800000 */
.L_x_222:
        /* <DEDUP_REMOVED lines=10> */
.L_x_225:
[----:B------:R-:W-:Y:S05]  /*adf0*/  BSYNC B0 ;  /* 0x0000000000007941 */ /* 0x000fea0003800000 */
.L_x_224:
[----:B------:R-:W-:Y:S04]  /*ae00*/  BSSY B0, `(.L_x_226) ;  /* 0x000000a000007945 */ /* 0x000fe80003800000 */
[----:B------:R-:W-:Y:S05]  /*ae10*/  @P4 BRA `(.L_x_227) ;  /* 0x0000000000204947 */ /* 0x000fea0003800000 */
[----:B------:R-:W-:Y:S01]  /*ae20*/  IMAD R11, R11, R8, RZ ;  /* 0x000000080b0b7224 */ /* 0x000fe200078e02ff */
[----:B------:R-:W-:Y:S01]  /*ae30*/  ULDC.64 UR4, c[0x0][0x2b0] ;  /* 0x0000ac0000047ab9 */ /* 0x000fe20000000a00 */
[----:B---34-:R-:W-:-:S03]  /*ae40*/  IMAD.MOV.U32 R7, RZ, RZ, 0x7f800000 ;  /* 0x7f800000ff077424 */ /* 0x018fc600078e00ff */
[----:B------:R-:W-:-:S04]  /*ae50*/  IADD3 R3, P0, R11, R6, RZ ;  /* 0x000000060b037210 */ /* 0x000fc80007f1e0ff */
[----:B------:R-:W-:Y:S02]  /*ae60*/  LEA.HI.X.SX32 R0, R11, R12, 0x1, P0 ;  /* 0x0000000c0b007211 */ /* 0x000fe400000f0eff */
[----:B------:R-:W-:-:S04]  /*ae70*/  LEA R2, P0, R3, UR4, 0x2 ;  /* 0x0000000403027c11 */ /* 0x000fc8000f8010ff */
[----:B------:R-:W-:-:S05]  /*ae80*/  LEA.HI.X R3, R3, UR5, R0, 0x2, P0 ;  /* 0x0000000503037c11 */ /* 0x000fca00080f1400 */
[----:B------:R3:W-:Y:S04]  /*ae90*/  STG.E desc[UR8][R2.64], R7 ;  /* 0x0000000702007986 */ /* 0x0007e8000c101908 */
.L_x_227:
[----:B------:R-:W-:Y:S05]  /*aea0*/  BSYNC B0 ;  /* 0x0000000000007941 */ /* 0x000fea0003800000 */
.L_x_226:
[----:B------:R-:W-:Y:S05]  /*aeb0*/  @P3 EXIT ;  /* 0x000000000000394d */ /* 0x000fea0003800000 */
[----:B------:R-:W-:Y:S01]  /*aec0*/  IMAD R5, R5, R8, RZ ;  /* 0x0000000805057224 */ /* 0x000fe200078e02ff */
[----:B------:R-:W-:-:S04]  /*aed0*/  ULDC.64 UR4, c[0x0][0x2b0] ;  /* 0x0000ac0000047ab9 */ /* 0x000fc80000000a00 */
[----:B------:R-:W-:-:S04]  /*aee0*/  IADD3 R6, P0, R5, R6, RZ ;  /* 0x0000000605067210 */ /* 0x000fc80007f1e0ff */
[----:B------:R-:W-:Y:S02]  /*aef0*/  LEA.HI.X.SX32 R5, R5, R12, 0x1, P0 ;  /* 0x0000000c05057211 */ /* 0x000fe400000f0eff */
[----:B---34-:R-:W-:-:S04]  /*af00*/  LEA R2, P0, R6, UR4, 0x2 ;  /* 0x0000000406027c11 */ /* 0x018fc8000f8010ff */
[----:B------:R-:W-:Y:S01]  /*af10*/  LEA.HI.X R3, R6, UR5, R5, 0x2, P0 ;  /* 0x0000000506037c11 */ /* 0x000fe200080f1405 */
[----:B------:R-:W-:-:S05]  /*af20*/  IMAD.MOV.U32 R5, RZ, RZ, 0x7f800000 ;  /* 0x7f800000ff057424 */ /* 0x000fca00078e00ff */
[----:B------:R-:W-:Y:S01]  /*af30*/  STG.E desc[UR8][R2.64], R5 ;  /* 0x0000000502007986 */ /* 0x000fe2000c101908 */
[----:B------:R-:W-:Y:S05]  /*af40*/  EXIT ;  /* 0x000000000000794d */ /* 0x000fea0003800000 */
.L_x_228:
        /* <DEDUP_REMOVED lines=11> */
.L_x_1512:


//--------------------- .text._ZN5flash16flash_fwd_kernelI23Flash_fwd_kernel_traitsILi192ELi128ELi64ELi8ELb0ELb0EN7cutlass10bfloat16_tE19Flash_kernel_traitsILi192ELi128ELi64ELi8ES3_EELb0ELb0ELb0ELb1ELb0ELb0ELb1ELb0EEEvNS_16Flash_fwd_paramsE --------------------------
	.section	.text._ZN5flash16flash_fwd_kernelI23Flash_fwd_kernel_traitsILi192ELi128ELi64ELi8ELb0ELb0EN7cutlass10bfloat16_tE19Flash_kernel_traitsILi192ELi128ELi64ELi8ES3_EELb0ELb0ELb0ELb1ELb0ELb0ELb1ELb0EEEvNS_16Flash_fwd_paramsE,"ax",@progbits
	.align	128
        .global         _ZN5flash16flash_fwd_kernelI23Flash_fwd_kernel_traitsILi192ELi128ELi64ELi8ELb0ELb0EN7cutlass10bfloat16_tE19Flash_kernel_traitsILi192ELi128ELi64ELi8ES3_EELb0ELb0ELb0ELb1ELb0ELb0ELb1ELb0EEEvNS_16Flash_fwd_paramsE
        .type           _ZN5flash16flash_fwd_kernelI23Flash_fwd_kernel_traitsILi192ELi128ELi64ELi8ELb0ELb0EN7cutlass10bfloat16_tE19Flash_kernel_traitsILi192ELi128ELi64ELi8ES3_EELb0ELb0ELb0ELb1ELb0ELb0ELb1ELb0EEEvNS_16Flash_fwd_paramsE,@function
        .size           _ZN5flash16flash_fwd_kernelI23Flash_fwd_kernel_traitsILi192ELi128ELi64ELi8ELb0ELb0EN7cutlass10bfloat16_tE19Flash_kernel_traitsILi192ELi128ELi64ELi8ES3_EELb0ELb0ELb0ELb1ELb0ELb0ELb1ELb0EEEvNS_16Flash_fwd_paramsE,(.L_x_1513 - _ZN5flash16flash_fwd_kernelI23Flash_fwd_kernel_traitsILi192ELi128ELi64ELi8ELb0ELb0EN7cutlass10bfloat16_tE19Flash_kernel_traitsILi192ELi128ELi64ELi8ES3_EELb0ELb0ELb0ELb1ELb0ELb0ELb1ELb0EEEvNS_16Flash_fwd_paramsE)
        .other          _ZN5flash16flash_fwd_kernelI23Flash_fwd_kernel_traitsILi192ELi128ELi64ELi8ELb0ELb0EN7cutlass10bfloat16_tE19Flash_kernel_traitsILi192ELi128ELi64ELi8ES3_EELb0ELb0ELb0ELb1ELb0ELb0ELb1ELb0EEEvNS_16Flash_fwd_paramsE,@"STO_CUDA_ENTRY STV_DEFAULT"
_ZN5flash16flash_fwd_kernelI23Flash_fwd_kernel_traitsILi192ELi128ELi64ELi8ELb0ELb0EN7cutlass10bfloat16_tE19Flash_kernel_traitsILi192ELi128ELi64ELi8ES3_EELb0ELb0ELb0ELb1ELb0ELb0ELb1ELb0EEEvNS_16Flash_fwd_paramsE:
.text._ZN5flash16flash_fwd_kernelI23Flash_fwd_kernel_traitsILi192ELi128ELi64ELi8ELb0ELb0EN7cutlass10bfloat16_tE19Flash_kernel_traitsILi192ELi128ELi64ELi8ES3_EELb0ELb0ELb0ELb1ELb0ELb0ELb1ELb0EEEvNS_16Flash_fwd_paramsE:
        /* <DEDUP_REMOVED lines=39> */
.L_x_229:
[----:B------:R-:W1:Y:S02]  /*0270*/  LDC R0, c[0x0][0x2c8] ;  /* 0x0000b200ff007b82 */ /* 0x000e640000000800 */
.L_x_230:
        /* <DEDUP_REMOVED lines=93> */
.L_x_232:
        /* <DEDUP_REMOVED lines=13> */
.L_x_233:
        /* <DEDUP_REMOVED lines=89> */
.L_x_235:
[----:B------:R-:W-:Y:S05]  /*0eb0*/  BSYNC B0 ;  /* 0x0000000000007941 */ /* 0x000fea0003800000 */
.L_x_234:
        /* <DEDUP_REMOVED lines=46> */
.L_x_237:
[----:B------:R-:W-:Y:S05]  /*11a0*/  BSYNC B0 ;  /* 0x0000000000007941 */ /* 0x000fea0003800000 */
.L_x_236:
        /* <DEDUP_REMOVED lines=47> */
.L_x_239:
[----:B------:R-:W-:Y:S05]  /*14a0*/  BSYNC B0 ;  /* 0x0000000000007941 */ /* 0x000fea0003800000 */
.L_x_238:
        /* <DEDUP_REMOVED lines=47> */
.L_x_241:
[----:B------:R-:W-:Y:S05]  /*17a0*/  BSYNC B0 ;  /* 0x0000000000007941 */ /* 0x000fea0003800000 */
.L_x_240:
        /* <DEDUP_REMOVED lines=50> */
.L_x_243:
[----:B------:R-:W-:Y:S05]  /*1ad0*/  BSYNC B0 ;  /* 0x0000000000007941 */ /* 0x000fea0003800000 */
.L_x_242:
        /* <DEDUP_REMOVED lines=35> */
.L_x_245:
[----:B------:R-:W-:Y:S05]  /*1d10*/  BSYNC B0 ;  /* 0x0000000000007941 */ /* 0x000fea0003800000 */
.L_x_244:
        /* <DEDUP_REMOVED lines=58> */
.L_x_247:
[----:B------:R-:W-:Y:S05]  /*20c0*/  BSYNC B0 ;  /* 0x0000000000007941 */ /* 0x000fea0003800000 */
.L_x_246:
        /* <DEDUP_REMOVED lines=38> */
.L_x_249:
[----:B------:R-:W-:Y:S05]  /*2330*/  BSYNC B0 ;  /* 0x0000000000007941 */ /* 0x000fea0003800000 */
.L_x_248:
[----:B-12---:R-:W-:Y:S01]  /*2340*/  LDSM.16.M88.4 R12, [R206] ;  /* 0x00000000ce0c783b */ /* 0x006fe20000000200 */
[----:B------:R-:W-:Y:S01]  /*2350*/  R2P PR, R5, 0x6 ;  /* 0x0000000605007804 */ /* 0x000fe20000000000 */
[----:B------:R-:W-:Y:S01]  /*2360*/  IMAD.MOV.U32 R5, RZ, RZ, 0x10 ;  /* 0x00000010ff057424 */ /* 0x000fe200078e00ff */
[----:B------:R-:W-:Y:S01]  /*2370*/  LOP3.LUT P3, RZ, R0, 0x2, RZ, 0xc0, !PT ;  /* 0x0000000200ff7812 */ /* 0x000fe2000786c0ff */
[----:B------:R-:W1:Y:S01]  /*2380*/  LDSM.16.M88.4 R36, [R205+0xc000] ;  /* 0x00c00000cd24783b */ /* 0x000e620000000200 */
[----:B------:R-:W-:Y:S01]  /*2390*/  VIADD R3, R205, 0xc000 ;  /* 0x0000c000cd037836 */ /* 0x000fe20000000000 */
[----:B------:R-:W-:Y:S01]  /*23a0*/  ULDC UR5, c[0x0][0x39c] ;  /* 0x0000e70000057ab9 */ /* 0x000fe20000000800 */
[----:B------:R-:W-:Y:S01]  /*23b0*/  SEL R5, R5, 0xfffffff0, !P3 ;  /* 0xfffffff005057807 */ /* 0x000fe20005800000 */
[----:B------:R-:W2:Y:S01]  /*23c0*/  LDSM.16.M88.4 R28, [R205+0xc800] ;  /* 0x00c80000cd1c783b */ /* 0x000ea20000000200 */
[----:B------:R-:W-:-:S03]  /*23d0*/  VIADD R203, R205, 0xc020 ;  /* 0x0000c020cdcb7836 */ /* 0x000fc60000000000 */
[----:B------:R-:W4:Y:S01]  /*23e0*/  LDSM.16.M88.4 R20, [R205+0xd000] ;  /* 0x00d00000cd14783b */ /* 0x000f220000000200 */
[----:B------:R-:W-:Y:S02]  /*23f0*/  IMAD R204, R5, 0x2, R206 ;  /* 0x0000000205cc7824 */ /* 0x000fe400078e02ce */
[----:B------:R-:W-:Y:S01]  /*2400*/  @P1 VIADD R203, R3, 0xffffffe0 ;  /* 0xffffffe003cb1836 */ /* 0x000fe20000000000 */
[----:B------:R-:W4:Y:S01]  /*2410*/  LDSM.16.M88.4 R16, [R205+0xd800] ;  /* 0x00d80000cd10783b */ /* 0x000f220000000200 */
[----:B------:R-:W-:Y:S01]  /*2420*/  LOP3.LUT P1, RZ, R0, 0x4, RZ, 0xc0, !PT ;  /* 0x0000000400ff7812 */ /* 0x000fe2000782c0ff */
[----:B------:R-:W-:Y:S02]  /*2430*/  IMAD.MOV.U32 R3, RZ, RZ, 0x20 ;  /* 0x00000020ff037424 */ /* 0x000fe400078e00ff */
[----:B---3--:R-:W-:Y:S01]  /*2440*/  LDSM.16.M88.4 R8, [R204] ;  /* 0x00000000cc08783b */ /* 0x008fe20000000200 */
[----:B------:R-:W-:Y:S01]  /*2450*/  IMAD.MOV.U32 R0, RZ, RZ, 0x40 ;  /* 0x00000040ff007424 */ /* 0x000fe200078e00ff */
[C---:B------:R-:W-:Y:S01]  /*2460*/  IADD3 R189, R203.reuse, 0x3000, RZ ;  /* 0x00003000cbbd7810 */ /* 0x040fe20007ffe0ff */
[----:B------:R-:W-:Y:S01]  /*2470*/  VIADD R195, R203, 0x800 ;  /* 0x00000800cbc37836 */ /* 0x000fe20000000000 */
[----:B------:R-:W3:Y:S01]  /*2480*/  LDSM.16.M88.4 R44, [R203] ;  /* 0x00000000cb2c783b */ /* 0x000ee20000000200 */
[----:B------:R-:W-:Y:S01]  /*2490*/  SEL R3, R3, 0xffffffe0, !P1 ;  /* 0xffffffe003037807 */ /* 0x000fe20004800000 */
[C---:B------:R-:W-:Y:S01]  /*24a0*/  VIADD R194, R203.reuse, 0x1000 ;  /* 0x00001000cbc27836 */ /* 0x040fe20000000000 */
[----:B------:R-:W-:Y:S01]  /*24b0*/  SEL R0, R0, 0xffffffc0, !P2 ;  /* 0xffffffc000007807 */ /* 0x000fe20005000000 */
[----:B------:R-:W3:Y:S01]  /*24c0*/  LDSM.16.M88.4 R60, [R203+0x800] ;  /* 0x00080000cb3c783b */ /* 0x000ee20000000200 */
[----:B------:R-:W-:-:S02]  /*24d0*/  VIADD R193, R203, 0x1800 ;  /* 0x00001800cbc17836 */ /* 0x000fc40000000000 */
[----:B------:R-:W-:Y:S01]  /*24e0*/  IMAD R202, R3, 0x2, R206 ;  /* 0x0000000203ca7824 */ /* 0x000fe200078e02ce */
[----:B------:R-:W3:Y:S01]  /*24f0*/  LDSM.16.M88.4 R56, [R203+0x1000] ;  /* 0x00100000cb38783b */ /* 0x000ee20000000200 */
[----:B------:R-:W-:Y:S01]  /*2500*/  IADD3 R199, R205, R0, RZ ;  /* 0x00000000cdc77210 */ /* 0x000fe20007ffe0ff */
[----:B------:R-:W-:Y:S02]  /*2510*/  IMAD R201, R3, 0x2, R204 ;  /* 0x0000000203c97824 */ /* 0x000fe400078e02cc */
[----:B------:R-:W3:Y:S01]  /*2520*/  LDSM.16.M88.4 R52, [R203+0x1800] ;  /* 0x00180000cb34783b */ /* 0x000ee20000000200 */
[----:B------:R-:W-:Y:S02]  /*2530*/  IMAD.IADD R192, R0, 0x1, R203 ;  /* 0x0000000100c07824 */ /* 0x000fe400078e02cb */
[----:B------:R-:W3:Y:S01]  /*2540*/  @P0 LDC R0, c[0x0][0x2e8] ;  /* 0x0000ba00ff000b82 */ /* 0x000ee20000000800 */
[----:B------:R-:W-:Y:S01]  /*2550*/  LDSM.16.M88.4 R64, [R202] ;  /* 0x00000000ca40783b */ /* 0x000fe20000000200 */
[----:B------:R-:W-:-:S02]  /*2560*/  VIADD R191, R203, 0x2000 ;  /* 0x00002000cbbf7836 */ /* 0x000fc40000000000 */
[C---:B------:R-:W-:Y:S01]  /*2570*/  VIADD R190, R203.reuse, 0x2800 ;  /* 0x00002800cbbe7836 */ /* 0x040fe20000000000 */
[C---:B-1----:R-:W-:Y:S01]  /*2580*/  HMMA.16816.F32.BF16 R40, R12.reuse, R36, RZ ;  /* 0x000000240c28723c */ /* 0x042fe200000418ff */
[----:B------:R-:W-:Y:S01]  /*2590*/  LDSM.16.M88.4 R48, [R199+0xc800] ;  /* 0x00c80000c730783b */ /* 0x000fe20000000200 */
[C---:B------:R-:W-:Y:S02]  /*25a0*/  VIADD R188, R203.reuse, 0x3800 ;  /* 0x00003800cbbc7836 */ /* 0x040fe40000000000 */
[C---:B------:R-:W-:Y:S01]  /*25b0*/  VIADD R187, R203.reuse, 0x4000 ;  /* 0x00004000cbbb7836 */ /* 0x040fe20000000000 */
[----:B------:R-:W-:Y:S01]  /*25c0*/  LDSM.16.M88.4 R76, [R199+0xd800] ;  /* 0x00d80000c74c783b */ /* 0x000fe20000000200 */
[----:B------:R-:W-:Y:S01]  /*25d0*/  HMMA.16816.F32.BF16 R36, R12, R38, RZ ;  /* 0x000000260c24723c */ /* 0x000fe200000418ff */
[C---:B------:R-:W-:Y:S02]  /*25e0*/  VIADD R186, R203.reuse, 0x4800 ;  /* 0x00004800cbba7836 */ /* 0x040fe40000000000 */
[----:B------:R-:W-:Y:S01]  /*25f0*/  LDSM.16.M88.4 R72, [R206+0x4000] ;  /* 0x00400000ce48783b */ /* 0x000fe20000000200 */
[----:B------:R-:W-:-:S02]  /*2600*/  VIADD R185, R203, 0x5000 ;  /* 0x00005000cbb97836 */ /* 0x000fc40000000000 */
[----:B--2---:R-:W-:Y:S01]  /*2610*/  HMMA.16816.F32.BF16 R32, R12, R28, RZ ;  /* 0x0000001c0c20723c */ /* 0x004fe200000418ff */
[----:B------:R-:W0:Y:S01]  /*2620*/  LDGDEPBAR ;  /* 0x00000000000079af */ /* 0x000e220000000000 */
[----:B------:R-:W-:-:S04]  /*2630*/  VIADD R184, R203, 0x5800 ;  /* 0x00005800cbb87836 */ /* 0x000fc80000000000 */
[C---:B----4-:R-:W-:Y:S06]  /*2640*/  HMMA.16816.F32.BF16 R24, R12.reuse, R20, RZ ;  /* 0x000000140c18723c */ /* 0x050fec00000418ff */
[C---:B------:R-:W-:Y:S06]  /*2650*/  HMMA.16816.F32.BF16 R28, R12.reuse, R30, RZ ;  /* 0x0000001e0c1c723c */ /* 0x040fec00000418ff */
[C---:B------:R-:W-:Y:S06]  /*2660*/  HMMA.16816.F32.BF16 R20, R12.reuse, R22, RZ ;  /* 0x000000160c14723c */ /* 0x040fec00000418ff */
[C---:B------:R-:W-:Y:S06]  /*2670*/  HMMA.16816.F32.BF16 R68, R12.reuse, R16, RZ ;  /* 0x000000100c44723c */ /* 0x040fec00000418ff */
[----:B------:R-:W-:Y:S01]  /*2680*/  HMMA.16816.F32.BF16 R12, R12, R18, RZ ;  /* 0x000000120c0c723c */ /* 0x000fe200000418ff */
[----:B------:R-:W1:Y:S05]  /*2690*/  LDSM.16.M88.4 R16, [R199+0xc000] ;  /* 0x00c00000c710783b */ /* 0x000e6a0000000200 */
[C---:B---3--:R-:W-:Y:S06]  /*26a0*/  HMMA.16816.F32.BF16 R40, R8.reuse, R44, R40 ;  /* 0x0000002c0828723c */ /* 0x048fec0000041828 */
[C---:B------:R-:W-:Y:S01]  /*26b0*/  HMMA.16816.F32.BF16 R36, R8.reuse, R46, R36 ;  /* 0x0000002e0824723c */ /* 0x040fe20000041824 */
[----:B------:R-:W2:Y:S05]  /*26c0*/  LDSM.16.M88.4 R44, [R199+0xd000] ;  /* 0x00d00000c72c783b */ /* 0x000eaa0000000200 */
[C---:B------:R-:W-:Y:S06]  /*26d0*/  HMMA.16816.F32.BF16 R32, R8.reuse, R60, R32 ;  /* 0x0000003c0820723c */ /* 0x040fec0000041820 */
[C---:B------:R-:W-:Y:S01]  /*26e0*/  HMMA.16816.F32.BF16 R28, R8.reuse, R62, R28 ;  /* 0x0000003e081c723c */ /* 0x040fe2000004181c */
[----:B------:R-:W-:Y:S05]  /*26f0*/  LDSM.16.M88.4 R60, [R192] ;  /* 0x00000000c03c783b */ /* 0x000fea0000000200 */
[C---:B------:R-:W-:Y:S06]  /*2700*/  HMMA.16816.F32.BF16 R24, R8.reuse, R56, R24 ;  /* 0x000000380818723c */ /* 0x040fec0000041818 */
[C---:B------:R-:W-:Y:S01]  /*2710*/  HMMA.16816.F32.BF16 R20, R8.reuse, R58, R20 ;  /* 0x0000003a0814723c */ /* 0x040fe20000041814 */
[----:B------:R-:W-:Y:S05]  /*2720*/  LDSM.16.M88.4 R56, [R192+0x800] ;  /* 0x00080000c038783b */ /* 0x000fea0000000200 */
[C---:B------:R-:W-:Y:S06]  /*2730*/  HMMA.16816.F32.BF16 R68, R8.reuse, R52, R68 ;  /* 0x000000340844723c */ /* 0x040fec0000041844 */
[----:B------:R-:W-:Y:S01]  /*2740*/  HMMA.16816.F32.BF16 R12, R8, R54, R12 ;  /* 0x00000036080c723c */ /* 0x000fe2000004180c */
[----:B------:R-:W3:Y:S04]  /*2750*/  LDSM.16.M88.4 R8, [R201] ;  /* 0x00000000c908783b */ /* 0x000ee80000000200 */
[----:B------:R-:W-:Y:S01]  /*2760*/  LDSM.16.M88.4 R52, [R192+0x1800] ;  /* 0x00180000c034783b */ /* 0x000fe20000000200 */
[C---:B-1----:R-:W-:Y:S06]  /*2770*/  HMMA.16816.F32.BF16 R40, R64.reuse, R16, R40 ;  /* 0x000000104028723c */ /* 0x042fec0000041828 */
[C---:B------:R-:W-:Y:S01]  /*2780*/  HMMA.16816.F32.BF16 R36, R64.reuse, R18, R36 ;  /* 0x000000124024723c */ /* 0x040fe20000041824 */
[----:B------:R-:W1:Y:S05]  /*2790*/  LDSM.16.M88.4 R16, [R192+0x1000] ;  /* 0x00100000c010783b */ /* 0x000e6a0000000200 */
[C---:B------:R-:W-:Y:S06]  /*27a0*/  HMMA.16816.F32.BF16 R32, R64.reuse, R48, R32 ;  /* 0x000000304020723c */ /* 0x040fec0000041820 */
[C---:B------:R-:W-:Y:S01]  /*27b0*/  HMMA.16816.F32.BF16 R28, R64.reuse, R50, R28 ;  /* 0x00000032401c723c */ /* 0x040fe2000004181c */
[----:B------:R-:W4:Y:S05]  /*27c0*/  LDSM.16.M88.4 R48, [R205+0xe000] ;  /* 0x00e00000cd30783b */ /* 0x000f2a0000000200 */
[C---:B--2---:R-:W-:Y:S06]  /*27d0*/  HMMA.16816.F32.BF16 R24, R64.reuse, R44, R24 ;  /* 0x0000002c4018723c */ /* 0x044fec0000041818 */
[C---:B------:R-:W-:Y:S01]  /*27e0*/  HMMA.16816.F32.BF16 R20, R64.reuse, R46, R20 ;  /* 0x0000002e4014723c */ /* 0x040fe20000041814 */
[----:B------:R-:W2:Y:S05]  /*27f0*/  LDSM.16.M88.4 R44, [R205+0xe800] ;  /* 0x00e80000cd2c783b */ /* 0x000eaa0000000200 */
[C---:B------:R-:W-:Y:S06]  /*2800*/  HMMA.16816.F32.BF16 R68, R64.reuse, R76, R68 ;  /* 0x0000004c4044723c */ /* 0x040fec0000041844 */
[----:B------:R-:W-:Y:S01]  /*2810*/  HMMA.16816.F32.BF16 R64, R64, R78, R12 ;  /* 0x0000004e4040723c */ /* 0x000fe2000004180c */
[----:B------:R-:W2:Y:S04]  /*2820*/  LDSM.16.M88.4 R12, [R205+0xf000] ;  /* 0x00f00000cd0c783b */ /* 0x000ea80000000200 */
[----:B------:R-:W2:Y:S01]  /*2830*/  LDSM.16.M88.4 R76, [R205+0xf800] ;  /* 0x00f80000cd4c783b */ /* 0x000ea20000000200 */
[C---:B---3--:R-:W-:Y:S06]  /*2840*/  HMMA.16816.F32.BF16 R40, R8.reuse, R60, R40 ;  /* 0x0000003c0828723c */ /* 0x048fec0000041828 */
        /* <DEDUP_REMOVED lines=10> */
[----:B------:R-:W3:Y:S04]  /*28f0*/  LDSM.16.M88.4 R8, [R203+0x2800] ;  /* 0x00280000cb08783b */ /* 0x000ee80000000200 */
[----:B------:R-:W-:Y:S01]  /*2900*/  LDSM.16.M88.4 R52, [R202+0x4000] ;  /* 0x00400000ca34783b */ /* 0x000fe20000000200 */
[C---:B----4-:R-:W-:Y:S06]  /*2910*/  HMMA.16816.F32.BF16 R40, R72.reuse, R48, R40 ;  /* 0x000000304828723c */ /* 0x050fec0000041828 */
[C---:B------:R-:W-:Y:S01]  /*2920*/  HMMA.16816.F32.BF16 R36, R72.reuse, R50, R36 ;  /* 0x000000324824723c */ /* 0x040fe20000041824 */
[----:B------:R-:W4:Y:S05]  /*2930*/  LDSM.16.M88.4 R48, [R203+0x3000] ;  /* 0x00300000cb30783b */ /* 0x000f2a0000000200 */
[C---:B--2---:R-:W-:Y:S06]  /*2940*/  HMMA.16816.F32.BF16 R32, R72.reuse, R44, R32 ;  /* 0x0000002c4820723c */ /* 0x044fec0000041820 */
[C---:B------:R-:W-:Y:S01]  /*2950*/  HMMA.16816.F32.BF16 R28, R72.reuse, R46, R28 ;  /* 0x0000002e481c723c */ /* 0x040fe2000004181c */
[----:B------:R-:W-:Y:S05]  /*2960*/  LDSM.16.M88.4 R44, [R199+0xe000] ;  /* 0x00e00000c72c783b */ /* 0x000fea0000000200 */
[C---:B------:R-:W-:Y:S06]  /*2970*/  HMMA.16816.F32.BF16 R24, R72.reuse, R12, R24 ;  /* 0x0000000c4818723c */ /* 0x040fec0000041818 */
[C---:B------:R-:W-:Y:S01]  /*2980*/  HMMA.16816.F32.BF16 R20, R72.reuse, R14, R20 ;  /* 0x0000000e4814723c */ /* 0x040fe20000041814 */
[----:B------:R-:W2:Y:S05]  /*2990*/  LDSM.16.M88.4 R12, [R199+0xe800] ;  /* 0x00e80000c70c783b */ /* 0x000eaa0000000200 */
[C---:B------:R-:W-:Y:S06]  /*29a0*/  HMMA.16816.F32.BF16 R68, R72.reuse, R76, R68 ;  /* 0x0000004c4844723c */ /* 0x040fec0000041844 */
[----:B------:R-:W-:Y:S01]  /*29b0*/  HMMA.16816.F32.BF16 R64, R72, R78, R64 ;  /* 0x0000004e4840723c */ /* 0x000fe20000041840 */
[----:B------:R-:W2:Y:S04]  /*29c0*/  LDSM.16.M88.4 R76, [R199+0xf000] ;  /* 0x00f00000c74c783b */ /* 0x000ea80000000200 */
[----:B------:R-:W-:Y:S01]  /*29d0*/  LDSM.16.M88.4 R72, [R192+0x2000] ;  /* 0x00200000c048783b */ /* 0x000fe20000000200 */
[C---:B-1----:R-:W-:Y:S06]  /*29e0*/  HMMA.16816.F32.BF16 R40, R16.reuse, R56, R40 ;  /* 0x000000381028723c */ /* 0x042fec0000041828 */
[C---:B------:R-:W-:Y:S01]  /*29f0*/  HMMA.16816.F32.BF16 R36, R16.reuse, R58, R36 ;  /* 0x0000003a1024723c */ /* 0x040fe20000041824 */
[----:B------:R-:W1:Y:S05]  /*2a00*/  LDSM.16.M88.4 R56, [R199+0xf800] ;  /* 0x00f80000c738783b */ /* 0x000e6a0000000200 */
[C---:B---3--:R-:W-:Y:S06]  /*2a10*/  HMMA.16816.F32.BF16 R32, R16.reuse, R8, R32 ;  /* 0x000000081020723c */ /* 0x048fec0000041820 */
[C---:B------:R-:W-:Y:S01]  /*2a20*/  HMMA.16816.F32.BF16 R28, R16.reuse, R10, R28 ;  /* 0x0000000a101c723c */ /* 0x040fe2000004181c */
[----:B------:R-:W3:Y:S05]  /*2a30*/  LDSM.16.M88.4 R8, [R201+0x4000] ;  /* 0x00400000c908783b */ /* 0x000eea0000000200 */
[C---:B----4-:R-:W-:Y:S06]  /*2a40*/  HMMA.16816.F32.BF16 R24, R16.reuse, R48, R24 ;  /* 0x000000301018723c */ /* 0x050fec0000041818 */
[C---:B------:R-:W-:Y:S01]  /*2a50*/  HMMA.16816.F32.BF16 R20, R16.reuse, R50, R20 ;  /* 0x000000321014723c */ /* 0x040fe20000041814 */
[----:B------:R-:W4:Y:S05]  /*2a60*/  LDSM.16.M88.4 R48, [R192+0x2800] ;  /* 0x00280000c030783b */ /* 0x000f2a0000000200 */
[C---:B------:R-:W-:Y:S06]  /*2a70*/  HMMA.16816.F32.BF16 R68, R16.reuse, R60, R68 ;  /* 0x0000003c1044723c */ /* 0x040fec0000041844 */
[----:B------:R-:W-:Y:S01]  /*2a80*/  HMMA.16816.F32.BF16 R64, R16, R62, R64 ;  /* 0x0000003e1040723c */ /* 0x000fe20000041840 */
[----:B------:R-:W4:Y:S04]  /*2a90*/  LDSM.16.M88.4 R16, [R192+0x3000] ;  /* 0x00300000c010783b */ /* 0x000f280000000200 */
[----:B------:R-:W-:Y:S01]  /*2aa0*/  LDSM.16.M88.4 R60, [R205+0x10000] ;  /* 0x01000000cd3c783b */ /* 0x000fe20000000200 */
[C---:B--2---:R-:W-:Y:S06]  /*2ab0*/  HMMA.16816.F32.BF16 R32, R52.reuse, R12, R32 ;  /* 0x0000000c3420723c */ /* 0x044fec0000041820 */
[C---:B------:R-:W-:Y:S01]  /*2ac0*/  HMMA.16816.F32.BF16 R28, R52.reuse, R14, R28 ;  /* 0x0000000e341c723c */ /* 0x040fe2000004181c */
[----:B------:R-:W2:Y:S05]  /*2ad0*/  LDSM.16.M88.4 R12, [R192+0x3800] ;  /* 0x00380000c00c783b */ /* 0x000eaa0000000200 */
[C---:B------:R-:W-:Y:S06]  /*2ae0*/  HMMA.16816.F32.BF16 R40, R52.reuse, R44, R40 ;  /* 0x0000002c3428723c */ /* 0x040fec0000041828 */
[C---:B------:R-:W-:Y:S01]  /*2af0*/  HMMA.16816.F32.BF16 R36, R52.reuse, R46, R36 ;  /* 0x0000002e3424723c */ /* 0x040fe20000041824 */
[----:B------:R-:W2:Y:S05]  /*2b00*/  LDSM.16.M88.4 R44, [R206+0x8000] ;  /* 0x00800000ce2c783b */ /* 0x000eaa0000000200 */
[C---:B------:R-:W-:Y:S06]  /*2b10*/  HMMA.16816.F32.BF16 R24, R52.reuse, R76, R24 ;  /* 0x0000004c3418723c */ /* 0x040fec0000041818 */
[C---:B------:R-:W-:Y:S01]  /*2b20*/  HMMA.16816.F32.BF16 R20, R52.reuse, R78, R20 ;  /* 0x0000004e3414723c */ /* 0x040fe20000041814 */
[----:B------:R-:W-:Y:S05]  /*2b30*/  LDSM.16.M88.4 R76, [R204+0x8000] ;  /* 0x00800000cc4c783b */ /* 0x000fea0000000200 */
[C---:B-1----:R-:W-:Y:S06]  /*2b40*/  HMMA.16816.F32.BF16 R68, R52.reuse, R56, R68 ;  /* 0x000000383444723c */ /* 0x042fec0000041844 */
[----:B------:R-:W-:Y:S01]  /*2b50*/  HMMA.16816.F32.BF16 R64, R52, R58, R64 ;  /* 0x0000003a3440723c */ /* 0x000fe20000041840 */
[----:B------:R-:W1:Y:S04]  /*2b60*/  LDSM.16.M88.4 R56, [R205+0x10800] ;  /* 0x01080000cd38783b */ /* 0x000e680000000200 */
[----:B------:R-:W1:Y:S01]  /*2b70*/  LDSM.16.M88.4 R52, [R205+0x11000] ;  /* 0x01100000cd34783b */ /* 0x000e620000000200 */
[C---:B---3--:R-:W-:Y:S06]  /*2b80*/  HMMA.16816.F32.BF16 R40, R8.reuse, R72, R40 ;  /* 0x000000480828723c */ /* 0x048fec0000041828 */
[C---:B------:R-:W-:Y:S01]  /*2b90*/  HMMA.16816.F32.BF16 R36, R8.reuse, R74, R36 ;  /* 0x0000004a0824723c */ /* 0x040fe20000041824 */
[----:B------:R-:W-:Y:S05]  /*2ba0*/  LDSM.16.M88.4 R72, [R203+0x5800] ;  /* 0x00580000cb48783b */ /* 0x000fea0000000200 */
[C---:B----4-:R-:W-:Y:S06]  /*2bb0*/  HMMA.16816.F32.BF16 R32, R8.reuse, R48, R32 ;  /* 0x000000300820723c */ /* 0x050fec0000041820 */
[C---:B------:R-:W-:Y:S01]  /*2bc0*/  HMMA.16816.F32.BF16 R28, R8.reuse, R50, R28 ;  /* 0x00000032081c723c */ /* 0x040fe2000004181c */
[----:B------:R-:W3:Y:S05]  /*2bd0*/  LDSM.16.M88.4 R48, [R205+0x11800] ;  /* 0x01180000cd30783b */ /* 0x000eea0000000200 */
[C---:B------:R-:W-:Y:S06]  /*2be0*/  HMMA.16816.F32.BF16 R24, R8.reuse, R16, R24 ;  /* 0x000000100818723c */ /* 0x040fec0000041818 */
[C---:B------:R-:W-:Y:S01]  /*2bf0*/  HMMA.16816.F32.BF16 R20, R8.reuse, R18, R20 ;  /* 0x000000120814723c */ /* 0x040fe20000041814 */
[----:B------:R-:W4:Y:S05]  /*2c00*/  LDSM.16.M88.4 R16, [R203+0x4000] ;  /* 0x00400000cb10783b */ /* 0x000f2a0000000200 */
[C---:B--2---:R-:W-:Y:S06]  /*2c10*/  HMMA.16816.F32.BF16 R68, R8.reuse, R12, R68 ;  /* 0x0000000c0844723c */ /* 0x044fec0000041844 */
[----:B------:R-:W-:Y:S01]  /*2c20*/  HMMA.16816.F32.BF16 R64, R8, R14, R64 ;  /* 0x0000000e0840723c */ /* 0x000fe20000041840 */
[----:B------:R-:W2:Y:S04]  /*2c30*/  LDSM.16.M88.4 R8, [R203+0x4800] ;  /* 0x00480000cb08783b */ /* 0x000ea80000000200 */
[----:B------:R-:W2:Y:S01]  /*2c40*/  LDSM.16.M88.4 R12, [R203+0x5000] ;  /* 0x00500000cb0c783b */ /* 0x000ea20000000200 */
[C---:B------:R-:W-:Y:S06]  /*2c50*/  HMMA.16816.F32.BF16 R40, R44.reuse, R60, R40 ;  /* 0x0000003c2c28723c */ /* 0x040fec0000041828 */
[C---:B------:R-:W-:Y:S01]  /*2c60*/  HMMA.16816.F32.BF16 R36, R44.reuse, R62, R36 ;  /* 0x0000003e2c24723c */ /* 0x040fe20000041824 */
[----:B------:R-:W-:Y:S05]  /*2c70*/  LDSM.16.M88.4 R60, [R202+0x8000] ;  /* 0x00800000ca3c783b */ /* 0x000fea0000000200 */
[C---:B-1----:R-:W-:Y:S06]  /*2c80*/  HMMA.16816.F32.BF16 R32, R44.reuse, R56, R32 ;  /* 0x000000382c20723c */ /* 0x042fec0000041820 */
[C---:B------:R-:W-:Y:S01]  /*2c90*/  HMMA.16816.F32.BF16 R28, R44.reuse, R58, R28 ;  /* 0x0000003a2c1c723c */ /* 0x040fe2000004181c */
[----:B------:R-:W1:Y:S05]  /*2ca0*/  LDSM.16.M88.4 R56, [R199+0x10000] ;  /* 0x01000000c738783b */ /* 0x000e6a0000000200 */
[C---:B------:R-:W-:Y:S06]  /*2cb0*/  HMMA.16816.F32.BF16 R24, R44.reuse, R52, R24 ;  /* 0x000000342c18723c */ /* 0x040fec0000041818 */
[C---:B------:R-:W-:Y:S01]  /*2cc0*/  HMMA.16816.F32.BF16 R20, R44.reuse, R54, R20 ;  /* 0x000000362c14723c */ /* 0x040fe20000041814 */
[----:B------:R-:W1:Y:S05]  /*2cd0*/  LDSM.16.M88.4 R52, [R199+0x10800] ;  /* 0x01080000c734783b */ /* 0x000e6a0000000200 */
[C---:B---3--:R-:W-:Y:S06]  /*2ce0*/  HMMA.16816.F32.BF16 R68, R44.reuse, R48, R68 ;  /* 0x000000302c44723c */ /* 0x048fec0000041844 */
[----:B------:R-:W-:Y:S01]  /*2cf0*/  HMMA.16816.F32.BF16 R64, R44, R50, R64 ;  /* 0x000000322c40723c */ /* 0x000fe20000041840 */
[----:B------:R-:W3:Y:S04]  /*2d00*/  LDSM.16.M88.4 R48, [R199+0x11000] ;  /* 0x01100000c730783b */ /* 0x000ee80000000200 */
[----:B------:R-:W-:Y:S01]  /*2d10*/  LDSM.16.M88.4 R44, [R199+0x11800] ;  /* 0x01180000c72c783b */ /* 0x000fe20000000200 */
[C---:B----4-:R-:W-:Y:S06]  /*2d20*/  HMMA.16816.F32.BF16 R40, R76.reuse, R16, R40 ;  /* 0x000000104c28723c */ /* 0x050fec0000041828 */
[C---:B------:R-:W-:Y:S01]  /*2d30*/  HMMA.16816.F32.BF16 R36, R76.reuse, R18, R36 ;  /* 0x000000124c24723c */ /* 0x040fe20000041824 */
[----:B------:R-:W-:Y:S05]  /*2d40*/  LDSM.16.M88.4 R16, [R192+0x4000] ;  /* 0x00400000c010783b */ /* 0x000fea0000000200 */
[C---:B--2---:R-:W-:Y:S06]  /*2d50*/  HMMA.16816.F32.BF16 R32, R76.reuse, R8, R32 ;  /* 0x000000084c20723c */ /* 0x044fec0000041820 */
[C---:B------:R-:W-:Y:S01]  /*2d60*/  HMMA.16816.F32.BF16 R28, R76.reuse, R10, R28 ;  /* 0x0000000a4c1c723c */ /* 0x040fe2000004181c */
[----:B------:R-:W-:Y:S05]  /*2d70*/  LDSM.16.M88.4 R8, [R201+0x8000] ;  /* 0x00800000c908783b */ /* 0x000fea0000000200 */
[C---:B------:R-:W-:Y:S06]  /*2d80*/  HMMA.16816.F32.BF16 R24, R76.reuse, R12, R24 ;  /* 0x0000000c4c18723c */ /* 0x040fec0000041818 */
[----:B------:R-:W-:Y:S01]  /*2d90*/  HMMA.16816.F32.BF16 R20, R76, R14, R20 ;  /* 0x0000000e4c14723c */ /* 0x000fe20000041814 */
[----:B------:R-:W2:Y:S05]  /*2da0*/  LDSM.16.M88.4 R12, [R192+0x4800] ;  /* 0x00480000c00c783b */ /* 0x000eaa0000000200 */
[C---:B-1----:R-:W-:Y:S06]  /*2db0*/  HMMA.16816.F32.BF16 R40, R60.reuse, R56, R40 ;  /* 0x000000383c28723c */ /* 0x042fec0000041828 */
[C---:B------:R-:W-:Y:S01]  /*2dc0*/  HMMA.16816.F32.BF16 R36, R60.reuse, R58, R36 ;  /* 0x0000003a3c24723c */ /* 0x040fe20000041824 */
[----:B------:R-:W1:Y:S05]  /*2dd0*/  LDSM.16.M88.4 R56, [R192+0x5000] ;  /* 0x00500000c038783b */ /* 0x000e6a0000000200 */
[----:B------:R-:W-:Y:S06]  /*2de0*/  HMMA.16816.F32.BF16 R32, R60, R52, R32 ;  /* 0x000000343c20723c */ /* 0x000fec0000041820 */
[C---:B------:R-:W-:Y:S06]  /*2df0*/  HMMA.16816.F32.BF16 R64, R76.reuse, R74, R64 ;  /* 0x0000004a4c40723c */ /* 0x040fec0000041840 */
[----:B------:R-:W-:Y:S06]  /*2e00*/  HMMA.16816.F32.BF16 R68, R76, R72, R68 ;  /* 0x000000484c44723c */ /* 0x000fec0000041844 */
[----:B------:R-:W-:Y:S01]  /*2e10*/  HMMA.16816.F32.BF16 R52, R60, R54, R28 ;  /* 0x000000363c34723c */ /* 0x000fe2000004181c */
[----:B------:R-:W4:Y:S01]  /*2e20*/  LDSM.16.M88.4 R28, [R192+0x5800] ;  /* 0x00580000c01c783b */ /* 0x000f220000000200 */
[----:B------:R-:W-:-:S04]  /*2e30*/  DEPBAR.LE SB0, 0x0 ;  /* 0x000080000000791a */ /* 0x000fc80000000000 */
[C---:B---3--:R-:W-:Y:S06]  /*2e40*/  HMMA.16816.F32.BF16 R24, R60.reuse, R48, R24 ;  /* 0x000000303c18723c */ /* 0x048fec0000041818 */
[----:B------:R-:W-:Y:S06]  /*2e50*/  HMMA.16816.F32.BF16 R20, R60, R50, R20 ;  /* 0x000000323c14723c */ /* 0x000fec0000041814 */
[----:B--2---:R-:W-:Y:S06]  /*2e60*/  HMMA.16816.F32.BF16 R32, R8, R12, R32 ;  /* 0x0000000c0820723c */ /* 0x004fec0000041820 */
[----:B------:R-:W-:Y:S01]  /*2e70*/  HMMA.16816.F32.BF16 R64, R60, R46, R64 ;  /* 0x0000002e3c40723c */ /* 0x000fe20000041840 */
[----:B------:R-:W-:-:S05]  /*2e80*/  LOP3.LUT R13, R82, 0xffffffe0, RZ, 0xc0, !PT ;  /* 0xffffffe0520d7812 */ /* 0x000fca00078ec0ff */
[----:B------:R-:W-:Y:S01]  /*2e90*/  HMMA.16816.F32.BF16 R40, R8, R16, R40 ;  /* 0x000000100828723c */ /* 0x000fe20000041828 */
[----:B------:R-:W-:-:S05]  /*2ea0*/  IMAD.IADD R13, R144, 0x1, -R13 ;  /* 0x00000001900d7824 */ /* 0x000fca00078e0a0d */
[----:B------:R-:W-:Y:S01]  /*2eb0*/  HMMA.16816.F32.BF16 R68, R60, R44, R68 ;  /* 0x0000002c3c44723c */ /* 0x000fe20000041844 */
[----:B------:R-:W-:-:S04]  /*2ec0*/  SHF.R.S32.HI R12, RZ, 0x1f, R13 ;  /* 0x0000001fff0c7819 */ /* 0x000fc8000001140d */
[----:B------:R-:W-:Y:S01]  /*2ed0*/  LEA.HI R13, R12, R13, RZ, 0x2 ;  /* 0x0000000d0c0d7211 */ /* 0x000fe200078f10ff */
[C---:B------:R-:W-:Y:S01]  /*2ee0*/  HMMA.16816.F32.BF16 R36, R8.reuse, R18, R36 ;  /* 0x000000120824723c */ /* 0x040fe20000041824 */
[----:B------:R-:W-:Y:S02]  /*2ef0*/  IMAD.SHL.U32 R12, R144, 0x2, RZ ;  /* 0x00000002900c7824 */ /* 0x000fe400078e00ff */
[----:B------:R-:W-:Y:S01]  /*2f00*/  FMUL.FTZ R32, R32, UR5 ;  /* 0x0000000520207c20 */ /* 0x000fe20008410000 */
[----:B------:R-:W-:Y:S01]  /*2f10*/  SHF.R.S32.HI R134, RZ, 0x2, R13 ;  /* 0x00000002ff867819 */ /* 0x000fe2000001140d */
[----:B------:R-:W-:Y:S01]  /*2f20*/  FMUL.FTZ R33, R33, UR5 ;  /* 0x0000000521217c20 */ /* 0x000fe20008410000 */
[----:B------:R2:W3:Y:S01]  /*2f30*/  @P0 MUFU.RCP R13, R0 ;  /* 0x00000000000d0308 */ /* 0x0004e20000001000 */
[----:B-1----:R-:W-:Y:S01]  /*2f40*/  HMMA.16816.F32.BF16 R24, R8, R56, R24 ;  /* 0x000000380818723c */ /* 0x002fe20000041818 */
[----:B------:R-:W-:Y:S01]  /*2f50*/  LOP3.LUT R12, R12, 0x6, RZ, 0xc0, !PT ;  /* 0x000000060c0c7812 */ /* 0x000fe200078ec0ff */
[----:B------:R-:W-:-:S02]  /*2f60*/  IMAD R134, R83, 0x10, R134 ;  /* 0x0000001053867824 */ /* 0x000fc400078e0286 */
[----:B------:R-:W-:Y:S01]  /*2f70*/  FMUL.FTZ R35, R35, UR5 ;  /* 0x0000000523237c20 */ /* 0x000fe20008410000 */
[----:B------:R-:W-:Y:S01]  /*2f80*/  FMUL.FTZ R34, R34, UR5 ;  /* 0x0000000522227c20 */ /* 0x000fe20008410000 */
[C---:B------:R-:W-:Y:S01]  /*2f90*/  HMMA.16816.F32.BF16 R20, R8.reuse, R58, R20 ;  /* 0x0000003a0814723c */ /* 0x040fe20000041814 */
[----:B------:R-:W-:Y:S02]  /*2fa0*/  IMAD R12, R81, 0x40, R12 ;  /* 0x00000040510c7824 */ /* 0x000fe400078e020c */
[----:B------:R-:W-:Y:S01]  /*2fb0*/  FMUL.FTZ R40, R40, UR5 ;  /* 0x0000000528287c20 */ /* 0x000fe20008410000 */
[----:B------:R-:W-:Y:S02]  /*2fc0*/  IMAD.IADD R134, R85, 0x1, R134 ;  /* 0x0000000155867824 */ /* 0x000fe400078e0286 */
[----:B------:R-:W-:Y:S01]  /*2fd0*/  FMUL.FTZ R43, R43, UR5 ;  /* 0x000000052b2b7c20 */ /* 0x000fe20008410000 */
[C---:B------:R-:W-:Y:S01]  /*2fe0*/  VIADD R44, R12.reuse, 0x9 ;  /* 0x000000090c2c7836 */ /* 0x040fe20000000000 */
[----:B----4-:R-:W-:Y:S01]  /*2ff0*/  HMMA.16816.F32.BF16 R64, R8, R30, R64 ;  /* 0x0000001e0840723c */ /* 0x010fe20000041840 */
[C---:B------:R-:W-:Y:S01]  /*3000*/  IADD3 R18, R12.reuse, 0x1, RZ ;  /* 0x000000010c127810 */ /* 0x040fe20007ffe0ff */
[C---:B------:R-:W-:Y:S01]  /*3010*/  VIADD R16, R12.reuse, 0x8 ;  /* 0x000000080c107836 */ /* 0x040fe20000000000 */
[----:B------:R-:W-:Y:S01]  /*3020*/  ISETP.GE.AND P1, PT, R12, R135, PT ;  /* 0x000000870c00720c */ /* 0x000fe20003f26270 */
[----:B--2---:R-:W-:-:S02]  /*3030*/  IMAD.MOV.U32 R0, RZ, RZ, RZ ;  /* 0x000000ffff007224 */ /* 0x004fc400078e00ff */
[----:B---3-5:R-:W-:Y:S01]  /*3040*/  @P0 FMUL.FTZ R0, R80, R13 ;  /* 0x0000000d50000220 */ /* 0x028fe20000410000 */
[C---:B------:R-:W-:Y:S01]  /*3050*/  HMMA.16816.F32.BF16 R52, R8.reuse, R14, R52 ;  /* 0x0000000e0834723c */ /* 0x040fe20000041834 */
[----:B------:R-:W-:Y:S01]  /*3060*/  FMUL.FTZ R31, R41, UR5 ;  /* 0x00000005291f7c20 */ /* 0x000fe20008410000 */
[----:B------:R-:W-:Y:S01]  /*3070*/  FMUL.FTZ R36, R36, UR5 ;  /* 0x0000000524247c20 */ /* 0x000fe20008410000 */
[----:B------:R-:W-:Y:S01]  /*3080*/  MUFU.TANH R13, R32 ;  /* 0x00000020000d7308 */ /* 0x000fe20000002400 */
[----:B------:R-:W-:Y:S01]  /*3090*/  FMUL.FTZ R38, R38, UR5 ;  /* 0x0000000526267c20 */ /* 0x000fe20008410000 */
[-C--:B------:R-:W-:Y:S01]  /*30a0*/  ISETP.GE.AND P5, PT, R16, R135.reuse, PT ;  /* 0x000000871000720c */ /* 0x080fe20003fa6270 */
[----:B------:R-:W-:Y:S01]  /*30b0*/  HMMA.16816.F32.BF16 R68, R8, R28, R68 ;  /* 0x0000001c0844723c */ /* 0x000fe20000041844 */
[----:B------:R-:W-:Y:S01]  /*30c0*/  FMUL.FTZ R17, R27, UR5 ;  /* 0x000000051b117c20 */ /* 0x000fe20008410000 */
[----:B------:R-:W-:Y:S01]  /*30d0*/  FMUL.FTZ R15, R26, UR5 ;  /* 0x000000051a0f7c20 */ /* 0x000fe20008410000 */
[----:B------:R-:W-:Y:S01]  /*30e0*/  FMUL.FTZ R24, R24, UR5 ;  /* 0x0000000518187c20 */ /* 0x000fe20008410000 */
[-C--:B------:R-:W-:Y:S01]  /*30f0*/  ISETP.GE.AND P6, PT, R44, R135.reuse, PT ;  /* 0x000000872c00720c */ /* 0x080fe20003fc6270 */
[----:B------:R-:W1:Y:S01]  /*3100*/  MUFU.TANH R31, R31 ;  /* 0x0000001f001f7308 */ /* 0x000e620000002400 */
[----:B------:R-:W-:Y:S01]  /*3110*/  FMUL.FTZ R19, R23, UR5 ;  /* 0x0000000517137c20 */ /* 0x000fe20008410000 */
[----:B------:R-:W-:Y:S01]  /*3120*/  FMUL.FTZ R8, R37, UR5 ;  /* 0x0000000525087c20 */ /* 0x000fe20008410000 */
[----:B------:R-:W-:Y:S01]  /*3130*/  IADD3 R37, R135, R134, -R222 ;  /* 0x0000008687257210 */ /* 0x000fe20007ffe8de */
[----:B------:R-:W-:Y:S01]  /*3140*/  FMUL.FTZ R29, R42, UR5 ;  /* 0x000000052a1d7c20 */ /* 0x000fe20008410000 */
[----:B------:R-:W-:Y:S01]  /*3150*/  FMUL.FTZ R9, R39, UR5 ;  /* 0x0000000527097c20 */ /* 0x000fe20008410000 */
[----:B------:R-:W-:Y:S01]  /*3160*/  IADD3 R42, R12, 0x20, RZ ;  /* 0x000000200c2a7810 */ /* 0x000fe20007ffe0ff */
[----:B------:R-:W-:Y:S01]  /*3170*/  FMUL.FTZ R39, R21, UR5 ;  /* 0x0000000515277c20 */ /* 0x000fe20008410000 */
[----:B------:R2:W3:Y:S01]  /*3180*/  MUFU.TANH R11, R40 ;  /* 0x00000028000b7308 */ /* 0x0004e20000002400 */
[C---:B------:R-:W-:Y:S01]  /*3190*/  IMAD.IADD R30, R37.reuse, 0x1, -R18 ;  /* 0x00000001251e7824 */ /* 0x040fe200078e0a12 */
[----:B------:R-:W-:Y:S01]  /*31a0*/  ISETP.GE.AND P0, PT, R18, R135, PT ;  /* 0x000000871200720c */ /* 0x000fe20003f06270 */
[----:B------:R-:W-:-:S02]  /*31b0*/  IMAD.IADD R26, R37, 0x1, -R44 ;  /* 0x00000001251a7824 */ /* 0x000fc400078e0a2c */
[----:B------:R-:W-:Y:S01]  /*31c0*/  FMUL.FTZ R21, R22, UR5 ;  /* 0x0000000516157c20 */ /* 0x000fe20008410000 */
[C---:B------:R-:W-:Y:S01]  /*31d0*/  IMAD.IADD R10, R37.reuse, 0x1, -R12 ;  /* 0x00000001250a7824 */ /* 0x040fe200078e0a0c */
[----:B------:R-:W-:Y:S01]  /*31e0*/  IABS R30, R30 ;  /* 0x0000001e001e7213 */ /* 0x000fe20000000000 */
[----:B------:R-:W-:Y:S01]  /*31f0*/  IMAD.IADD R28, R37, 0x1, -R16 ;  /* 0x00000001251c7824 */ /* 0x000fe200078e0a10 */
[----:B------:R4:W-:Y:S01]  /*3200*/  MUFU.TANH R41, R36 ;  /* 0x0000002400297308 */ /* 0x0009e20000002400 */
[----:B------:R-:W-:Y:S01]  /*3210*/  IABS R26, R26 ;  /* 0x0000001a001a7213 */ /* 0x000fe20000000000 */
[----:B------:R-:W-:Y:S01]  /*3220*/  FMUL.FTZ R52, R52, UR5 ;  /* 0x0000000534347c20 */ /* 0x000fe20008410000 */
[----:B------:R-:W-:Y:S01]  /*3230*/  I2FP.F32.S32 R30, R30 ;  /* 0x0000001e001e7245 */ /* 0x000fe20000201400 */
[----:B------:R-:W-:Y:S01]  /*3240*/  FMUL.FTZ R53, R53, UR5 ;  /* 0x0000000535357c20 */ /* 0x000fe20008410000 */
[----:B------:R-:W-:Y:S01]  /*3250*/  I2FP.F32.S32 R26, R26 ;  /* 0x0000001a001a7245 */ /* 0x000fe20000201400 */
[----:B------:R-:W-:Y:S01]  /*3260*/  FMUL.FTZ R55, R55, UR5 ;  /* 0x0000000537377c20 */ /* 0x000fe20008410000 */
[----:B------:R-:W-:Y:S01]  /*3270*/  IABS R10, R10 ;  /* 0x0000000a000a7213 */ /* 0x000fe20000000000 */
[----:B------:R-:W3:Y:S01]  /*3280*/  MUFU.TANH R27, R8 ;  /* 0x00000008001b7308 */ /* 0x000ee20000002400 */
[----:B--2---:R-:W-:-:S02]  /*3290*/  VIADD R40, R12, 0x10 ;  /* 0x000000100c287836 */ /* 0x004fc40000000000 */
[----:B-1----:R-:W-:Y:S01]  /*32a0*/  FFMA.FTZ R30, R30, -R0, R31 ;  /* 0x800000001e1e7223 */ /* 0x002fe2000001001f */
[----:B------:R-:W-:Y:S01]  /*32b0*/  IABS R28, R28 ;  /* 0x0000001c001c7213 */ /* 0x000fe20000000000 */
[----:B------:R-:W-:Y:S01]  /*32c0*/  FMUL.FTZ R54, R54, UR5 ;  /* 0x0000000536367c20 */ /* 0x000fe20008410000 */
[C---:B------:R-:W-:Y:S01]  /*32d0*/  IMAD.IADD R14, R37.reuse, 0x1, -R40 ;  /* 0x00000001250e7824 */ /* 0x040fe200078e0a28 */
[----:B------:R-:W-:Y:S01]  /*32e0*/  I2FP.F32.S32 R10, R10 ;  /* 0x0000000a000a7245 */ /* 0x000fe20000201400 */
[C---:B------:R-:W-:Y:S01]  /*32f0*/  VIADD R22, R12.reuse, 0x18 ;  /* 0x000000180c167836 */ /* 0x040fe20000000000 */
[----:B------:R-:W1:Y:S01]  /*3300*/  MUFU.TANH R23, R33 ;  /* 0x0000002100177308 */ /* 0x000e620000002400 */
[----:B----4-:R-:W-:Y:S01]  /*3310*/  IADD3 R36, R12, 0x11, RZ ;  /* 0x000000110c247810 */ /* 0x010fe20007ffe0ff */
[----:B------:R-:W-:Y:S01]  /*3320*/  FMUL.FTZ R45, R20, UR5 ;  /* 0x00000005142d7c20 */ /* 0x000fe20008410000 */
[----:B------:R-:W-:Y:S01]  /*3330*/  IABS R14, R14 ;  /* 0x0000000e000e7213 */ /* 0x000fe20000000000 */
[----:B---3--:R-:W-:Y:S01]  /*3340*/  FFMA.FTZ R11, R10, -R0, R11 ;  /* 0x800000000a0b7223 */ /* 0x008fe2000001000b */
[----:B------:R-:W-:Y:S01]  /*3350*/  I2FP.F32.S32 R28, R28 ;  /* 0x0000001c001c7245 */ /* 0x000fe20000201400 */
[C---:B------:R-:W-:Y:S01]  /*3360*/  IMAD.IADD R32, R37.reuse, 0x1, -R36 ;  /* 0x0000000125207824 */ /* 0x040fe200078e0a24 */
[----:B------:R-:W-:Y:S01]  /*3370*/  I2FP.F32.S32 R14, R14 ;  /* 0x0000000e000e7245 */ /* 0x000fe20000201400 */
[----:B------:R2:W-:Y:S01]  /*3380*/  MUFU.TANH R31, R43 ;  /* 0x0000002b001f7308 */ /* 0x0005e20000002400 */
[-C--:B------:R-:W-:Y:S01]  /*3390*/  FFMA.FTZ R26, R26, -R0.reuse, R27 ;  /* 0x800000001a1a7223 */ /* 0x080fe2000001001b */
[----:B------:R-:W-:Y:S01]  /*33a0*/  FFMA.FTZ R28, R28, -R0, R41 ;  /* 0x800000001c1c7223 */ /* 0x000fe20000010029 */
[----:B------:R-:W-:Y:S01]  /*33b0*/  IABS R32, R32 ;  /* 0x0000002000207213 */ /* 0x000fe20000000000 */
[----:B------:R-:W-:Y:S01]  /*33c0*/  FFMA.FTZ R14, R14, -R0, R13 ;  /* 0x800000000e0e7223 */ /* 0x000fe2000001000d */
[----:B------:R-:W-:Y:S01]  /*33d0*/  VIADD R20, R12, 0x19 ;  /* 0x000000190c147836 */ /* 0x000fe20000000000 */
[-C--:B------:R-:W-:Y:S01]  /*33e0*/  ISETP.GE.AND P3, PT, R36, R135.reuse, PT ;  /* 0x000000872400720c */ /* 0x080fe20003f66270 */
[C---:B------:R-:W-:Y:S01]  /*33f0*/  IMAD.IADD R10, R37.reuse, 0x1, -R22 ;  /* 0x00000001250a7824 */ /* 0x040fe200078e0a16 */
[----:B------:R-:W-:Y:S01]  /*3400*/  I2FP.F32.S32 R32, R32 ;  /* 0x0000002000207245 */ /* 0x000fe20000201400 */
[----:B------:R-:W-:Y:S01]  /*3410*/  MUFU.TANH R29, R29 ;  /* 0x0000001d001d7308 */ /* 0x000fe20000002400 */
[----:B------:R-:W-:Y:S01]  /*3420*/  IMAD.IADD R8, R37, 0x1, -R20 ;  /* 0x0000000125087824 */ /* 0x000fe200078e0a14 */
[----:B------:R-:W-:Y:S01]  /*3430*/  ISETP.GE.AND P2, PT, R22, R135, PT ;  /* 0x000000871600720c */ /* 0x000fe20003f46270 */
[----:B------:R-:W-:Y:S01]  /*3440*/  FMUL.FTZ R25, R25, UR5 ;  /* 0x0000000519197c20 */ /* 0x000fe20008410000 */
[----:B-1----:R-:W-:Y:S01]  /*3450*/  FFMA.FTZ R23, R32, -R0, R23 ;  /* 0x8000000020177223 */ /* 0x002fe20000010017 */
[C---:B------:R-:W-:Y:S01]  /*3460*/  IMAD.IADD R32, R37.reuse, 0x1, -R42 ;  /* 0x0000000125207824 */ /* 0x040fe200078e0a2a */
[----:B------:R-:W-:Y:S01]  /*3470*/  IABS R10, R10 ;  /* 0x0000000a000a7213 */ /* 0x000fe20000000000 */
[C---:B------:R-:W-:Y:S01]  /*3480*/  VIADD R48, R12.reuse, 0x21 ;  /* 0x000000210c307836 */ /* 0x040fe20000000000 */
[----:B------:R-:W-:Y:S01]  /*3490*/  MUFU.TANH R13, R38 ;  /* 0x00000026000d7308 */ /* 0x000fe20000002400 */
[----:B--2---:R-:W-:Y:S01]  /*34a0*/  VIADD R43, R37, 0x8 ;  /* 0x00000008252b7836 */ /* 0x004fe20000000000 */
[----:B------:R-:W-:Y:S01]  /*34b0*/  IABS R32, R32 ;  /* 0x0000002000207213 */ /* 0x000fe20000000000 */
[----:B------:R-:W-:Y:S01]  /*34c0*/  VIADD R46, R12, 0x29 ;  /* 0x000000290c2e7836 */ /* 0x000fe20000000000 */
[----:B------:R-:W-:Y:S01]  /*34d0*/  IABS R8, R8 ;  /* 0x0000000800087213 */ /* 0x000fe20000000000 */
[C---:B------:R-:W-:Y:S01]  /*34e0*/  IMAD.IADD R33, R43.reuse, 0x1, -R12 ;  /* 0x000000012b217824 */ /* 0x040fe200078e0a0c */
[----:B------:R-:W-:Y:S01]  /*34f0*/  I2FP.F32.S32 R32, R32 ;  /* 0x0000002000207245 */ /* 0x000fe20000201400 */
[C---:B------:R-:W-:Y:S01]  /*3500*/  IMAD.IADD R16, R43.reuse, 0x1, -R16 ;  /* 0x000000012b107824 */ /* 0x040fe200078e0a10 */
[----:B------:R1:W2:Y:S01]  /*3510*/  MUFU.TANH R27, R24 ;  /* 0x00000018001b7308 */ /* 0x0002a20000002400 */
[C---:B------:R-:W-:Y:S01]  /*3520*/  IMAD.IADD R44, R43.reuse, 0x1, -R44 ;  /* 0x000000012b2c7824 */ /* 0x040fe200078e0a2c */
[----:B------:R-:W-:Y:S01]  /*3530*/  IABS R33, R33 ;  /* 0x0000002100217213 */ /* 0x000fe20000000000 */
[----:B------:R-:W-:Y:S01]  /*3540*/  IMAD.IADD R18, R43, 0x1, -R18 ;  /* 0x000000012b127824 */ /* 0x000fe200078e0a12 */
[----:B------:R-:W-:Y:S01]  /*3550*/  IABS R16, R16 ;  /* 0x0000001000107213 */ /* 0x000fe20000000000 */
[----:B------:R-:W-:Y:S01]  /*3560*/  FMUL.FTZ R71, R71, UR5 ;  /* 0x0000000547477c20 */ /* 0x000fe20008410000 */
[----:B------:R-:W-:Y:S01]  /*3570*/  IABS R44, R44 ;  /* 0x0000002c002c7213 */ /* 0x000fe20000000000 */
[----:B------:R-:W-:Y:S01]  /*3580*/  FMUL.FTZ R65, R65, UR5 ;  /* 0x0000000541417c20 */ /* 0x000fe20008410000 */
[----:B------:R-:W3:Y:S01]  /*3590*/  MUFU.TANH R9, R9 ;  /* 0x0000000900097308 */ /* 0x000ee20000002400 */
[----:B------:R-:W-:Y:S01]  /*35a0*/  I2FP.F32.S32 R16, R16 ;  /* 0x0000001000107245 */ /* 0x000fe20000201400 */
[----:B------:R-:W-:Y:S01]  /*35b0*/  FMUL.FTZ R67, R67, UR5 ;  /* 0x0000000543437c20 */ /* 0x000fe20008410000 */
[----:B------:R-:W-:Y:S01]  /*35c0*/  IABS R18, R18 ;  /* 0x0000001200127213 */ /* 0x000fe20000000000 */
[----:B------:R-:W-:Y:S01]  /*35d0*/  FMUL.FTZ R70, R70, UR5 ;  /* 0x0000000546467c20 */ /* 0x000fe20008410000 */
[----:B------:R-:W-:Y:S01]  /*35e0*/  I2FP.F32.S32 R44, R44 ;  /* 0x0000002c002c7245 */ /* 0x000fe20000201400 */
[----:B------:R-:W-:Y:S01]  /*35f0*/  FMUL.FTZ R64, R64, UR5 ;  /* 0x0000000540407c20 */ /* 0x000fe20008410000 */
[----:B------:R-:W-:Y:S01]  /*3600*/  I2FP.F32.S32 R18, R18 ;  /* 0x0000001200127245 */ /* 0x000fe20000201400 */
[----:B------:R-:W4:Y:S01]  /*3610*/  MUFU.TANH R165, R15 ;  /* 0x0000000f00a57308 */ /* 0x000f220000002400 */
[----:B-1----:R-:W-:Y:S01]  /*3620*/  I2FP.F32.S32 R24, R33 ;  /* 0x0000002100187245 */ /* 0x002fe20000201400 */
[-C--:B--2---:R-:W-:Y:S01]  /*3630*/  FFMA.FTZ R170, R32, -R0.reuse, R27 ;  /* 0x8000000020aa7223 */ /* 0x084fe2000001001b */
[----:B------:R-:W-:Y:S01]  /*3640*/  FSEL R32, R11, -INF , !P1 ;  /* 0xff8000000b207808 */ /* 0x000fe20004800000 */
[----:B------:R-:W-:Y:S01]  /*3650*/  FFMA.FTZ R31, R18, -R0, R31 ;  /* 0x80000000121f7223 */ /* 0x000fe2000001001f */
[----:B------:R-:W-:-:S02]  /*3660*/  IMAD.IADD R11, R43, 0x1, -R22 ;  /* 0x000000012b0b7824 */ /* 0x000fc400078e0a16 */
[-C--:B------:R-:W-:Y:S01]  /*3670*/  FFMA.FTZ R24, R24, -R0.reuse, R29 ;  /* 0x8000000018187223 */ /* 0x080fe2000001001d */
[-C--:B------:R-:W-:Y:S01]  /*3680*/  FFMA.FTZ R29, R16, -R0.reuse, R13 ;  /* 0x80000000101d7223 */ /* 0x080fe2000001000d */
[----:B------:R-:W1:Y:S01]  /*3690*/  MUFU.TANH R41, R52 ;  /* 0x0000003400297308 */ /* 0x000e620000002400 */
[----:B---3--:R-:W-:Y:S01]  /*36a0*/  FFMA.FTZ R27, R44, -R0, R9 ;  /* 0x800000002c1b7223 */ /* 0x008fe20000010009 */
[C---:B------:R-:W-:Y:S01]  /*36b0*/  IMAD.IADD R16, R43.reuse, 0x1, -R42 ;  /* 0x000000012b107824 */ /* 0x040fe200078e0a2a */
[----:B------:R-:W-:Y:S01]  /*36c0*/  FSEL R33, R24, -INF , !P1 ;  /* 0xff80000018217808 */ /* 0x000fe20004800000 */
[C---:B------:R-:W-:Y:S01]  /*36d0*/  IMAD.IADD R24, R43.reuse, 0x1, -R40 ;  /* 0x000000012b187824 */ /* 0x040fe200078e0a28 */
[----:B------:R-:W-:Y:S01]  /*36e0*/  IADD3 R36, -R36, R43, RZ ;  /* 0x0000002b24247210 */ /* 0x000fe20007ffe1ff */
[----:B------:R-:W-:Y:S01]  /*36f0*/  IMAD.IADD R18, R43, 0x1, -R20 ;  /* 0x000000012b127824 */ /* 0x000fe200078e0a14 */
[----:B------:R-:W-:Y:S01]  /*3700*/  IABS R16, R16 ;  /* 0x0000001000107213 */ /* 0x000fe20000000000 */
[----:B------:R-:W2:Y:S01]  /*3710*/  MUFU.TANH R9, R54 ;  /* 0x0000003600097308 */ /* 0x000ea20000002400 */
[----:B------:R-:W-:Y:S01]  /*3720*/  ISETP.GE.AND P1, PT, R20, R135, PT ;  /* 0x000000871400720c */ /* 0x000fe20003f26270 */
[----:B------:R-:W-:Y:S01]  /*3730*/  IMAD.IADD R44, R37, 0x1, -R48 ;  /* 0x00000001252c7824 */ /* 0x000fe200078e0a30 */
[----:B------:R-:W-:Y:S01]  /*3740*/  IABS R20, R11 ;  /* 0x0000000b00147213 */ /* 0x000fe20000000000 */
[----:B------:R-:W-:Y:S01]  /*3750*/  FMUL.FTZ R66, R66, UR5 ;  /* 0x0000000542427c20 */ /* 0x000fe20008410000 */
[----:B------:R-:W-:-:S02]  /*3760*/  I2FP.F32.S32 R16, R16 ;  /* 0x0000001000107245 */ /* 0x000fc40000201400 */
[----:B------:R-:W-:Y:S01]  /*3770*/  IABS R24, R24 ;  /* 0x0000001800187213 */ /* 0x000fe20000000000 */
[----:B------:R-:W3:Y:S01]  /*3780*/  MUFU.TANH R53, R53 ;  /* 0x0000003500357308 */ /* 0x000ee20000002400 */
[----:B------:R-:W-:Y:S01]  /*3790*/  IABS R22, R36 ;  /* 0x0000002400167213 */ /* 0x000fe20000000000 */
[----:B----4-:R-:W-:Y:S01]  /*37a0*/  FFMA.FTZ R165, R16, -R0, R165 ;  /* 0x8000000010a57223 */ /* 0x010fe200000100a5 */
[----:B------:R-:W-:Y:S01]  /*37b0*/  IABS R18, R18 ;  /* 0x0000001200127213 */ /* 0x000fe20000000000 */
[----:B------:R-:W-:Y:S01]  /*37c0*/  VIADD R16, R12, 0x39 ;  /* 0x000000390c107836 */ /* 0x000fe20000000000 */
[----:B------:R-:W-:Y:S02]  /*37d0*/  I2FP.F32.S32 R10, R10 ;  /* 0x0000000a000a7245 */ /* 0x000fe40000201400 */
[----:B------:R-:W-:Y:S01]  /*37e0*/  I2FP.F32.S32 R20, R20 ;  /* 0x0000001400147245 */ /* 0x000fe20000201400 */
[----:B------:R-:W4:Y:S01]  /*37f0*/  MUFU.TANH R47, R34 ;  /* 0x00000022002f7308 */ /* 0x000f220000002400 */
[----:B------:R-:W-:Y:S01]  /*3800*/  I2FP.F32.S32 R8, R8 ;  /* 0x0000000800087245 */ /* 0x000fe20000201400 */
[----:B-1----:R-:W-:Y:S01]  /*3810*/  FFMA.FTZ R10, R10, -R0, R41 ;  /* 0x800000000a0a7223 */ /* 0x002fe20000010029 */
[----:B------:R-:W-:Y:S01]  /*3820*/  I2FP.F32.S32 R24, R24 ;  /* 0x0000001800187245 */ /* 0x000fe20000201400 */
[----:B--2---:R-:W-:Y:S01]  /*3830*/  FFMA.FTZ R11, R20, -R0, R9 ;  /* 0x80000000140b7223 */ /* 0x004fe20000010009 */
[----:B------:R-:W-:-:S02]  /*3840*/  I2FP.F32.S32 R22, R22 ;  /* 0x0000001600167245 */ /* 0x000fc40000201400 */
[----:B------:R-:W-:Y:S01]  /*3850*/  I2FP.F32.S32 R18, R18 ;  /* 0x0000001200127245 */ /* 0x000fe20000201400 */
[----:B------:R-:W1:Y:S01]  /*3860*/  MUFU.TANH R35, R35 ;  /* 0x0000002300237308 */ /* 0x000e620000002400 */
[-C--:B---3--:R-:W-:Y:S01]  /*3870*/  FFMA.FTZ R8, R8, -R0.reuse, R53 ;  /* 0x8000000008087223 */ /* 0x088fe20000010035 */
[----:B------:R-:W-:Y:S02]  /*3880*/  FSEL R30, R30, -INF , !P0 ;  /* 0xff8000001e1e7808 */ /* 0x000fe40004000000 */
[----:B------:R-:W-:Y:S02]  /*3890*/  FSEL R31, R31, -INF , !P0 ;  /* 0xff8000001f1f7808 */ /* 0x000fe40004000000 */
[----:B------:R-:W-:Y:S02]  /*38a0*/  ISETP.GE.AND P0, PT, R42, R135, PT ;  /* 0x000000872a00720c */ /* 0x000fe40003f06270 */
[----:B------:R-:W2:Y:S01]  /*38b0*/  MUFU.TANH R55, R55 ;  /* 0x0000003700377308 */ /* 0x000ea20000002400 */
[----:B----4-:R-:W-:Y:S01]  /*38c0*/  FFMA.FTZ R15, R24, -R0, R47 ;  /* 0x80000000180f7223 */ /* 0x010fe2000001002f */
[----:B------:R-:W-:Y:S01]  /*38d0*/  IMAD.IADD R34, R37, 0x1, -R16 ;  /* 0x0000000125227824 */ /* 0x000fe200078e0a10 */
[C---:B------:R-:W-:Y:S01]  /*38e0*/  IADD3 R20, R12.reuse, 0x31, RZ ;  /* 0x000000310c147810 */ /* 0x040fe20007ffe0ff */
[----:B------:R-:W-:Y:S01]  /*38f0*/  VIADD R24, R12, 0x28 ;  /* 0x000000280c187836 */ /* 0x000fe20000000000 */
[----:B------:R-:W-:-:S02]  /*3900*/  FSEL R26, R26, -INF , !P6 ;  /* 0xff8000001a1a7808 */ /* 0x000fc40007000000 */
[----:B------:R-:W-:Y:S01]  /*3910*/  FSEL R27, R27, -INF , !P6 ;  /* 0xff8000001b1b7808 */ /* 0x000fe20007000000 */
[----:B------:R3:W4:Y:S01]  /*3920*/  MUFU.TANH R41, R25 ;  /* 0x0000001900297308 */ /* 0x0007220000002400 */
[-C--:B-1----:R-:W-:Y:S01]  /*3930*/  FFMA.FTZ R13, R22, -R0.reuse, R35 ;  /* 0x80000000160d7223 */ /* 0x082fe20000010023 */
[----:B------:R-:W-:Y:S01]  /*3940*/  VIADD R22, R12, 0x30 ;  /* 0x000000300c167836 */ /* 0x000fe20000000000 */
[----:B------:R-:W-:Y:S01]  /*3950*/  FSEL R10, R10, -INF , !P2 ;  /* 0xff8000000a0a7808 */ /* 0x000fe20005000000 */
[----:B------:R-:W-:Y:S01]  /*3960*/  IMAD.IADD R42, R37, 0x1, -R24 ;  /* 0x00000001252a7824 */ /* 0x000fe200078e0a18 */
[----:B------:R-:W-:Y:S01]  /*3970*/  FSEL R11, R11, -INF , !P2 ;  /* 0xff8000000b0b7808 */ /* 0x000fe20005000000 */
[----:B------:R-:W-:Y:S01]  /*3980*/  IMAD.IADD R38, R37, 0x1, -R22 ;  /* 0x0000000125267824 */ /* 0x000fe200078e0a16 */
[----:B------:R-:W-:Y:S01]  /*3990*/  FSEL R13, R13, -INF , !P3 ;  /* 0xff8000000d0d7808 */ /* 0x000fe20005800000 */
[----:B------:R-:W1:Y:S01]  /*39a0*/  MUFU.TANH R17, R17 ;  /* 0x0000001100117308 */ /* 0x000e620000002400 */
[----:B--2---:R-:W-:Y:S01]  /*39b0*/  FFMA.FTZ R9, R18, -R0, R55 ;  /* 0x8000000012097223 */ /* 0x004fe20000010037 */
[----:B------:R-:W-:Y:S01]  /*39c0*/  VIADD R18, R12, 0x38 ;  /* 0x000000380c127836 */ /* 0x000fe20000000000 */
[----:B------:R-:W-:Y:S01]  /*39d0*/  FSEL R12, R23, -INF , !P3 ;  /* 0xff800000170c7808 */ /* 0x000fe20005800000 */
[----:B------:R-:W-:Y:S01]  /*39e0*/  IMAD.IADD R36, R37, 0x1, -R20 ;  /* 0x0000000125247824 */ /* 0x000fe200078e0a14 */
[----:B------:R-:W-:Y:S01]  /*39f0*/  FSEL R8, R8, -INF , !P1 ;  /* 0xff80000008087808 */ /* 0x000fe20004800000 */
[----:B------:R-:W-:Y:S01]  /*3a00*/  IMAD.IADD R23, R43, 0x1, -R46 ;  /* 0x000000012b177824 */ /* 0x000fe200078e0a2e */
[----:B------:R-:W-:Y:S01]  /*3a10*/  FSEL R9, R9, -INF , !P1 ;  /* 0xff80000009097808 */ /* 0x000fe20004800000 */
[----:B------:R-:W2:Y:S01]  /*3a20*/  MUFU.TANH R21, R21 ;  /* 0x0000001500157308 */ /* 0x000ea20000002400 */
[----:B---3--:R-:W-:Y:S01]  /*3a30*/  IMAD.IADD R25, R43, 0x1, -R48 ;  /* 0x000000012b197824 */ /* 0x008fe200078e0a30 */
[----:B------:R-:W-:-:S02]  /*3a40*/  FSEL R170, R170, -INF , !P0 ;  /* 0xff800000aaaa7808 */ /* 0x000fc40004000000 */
[----:B------:R-:W-:Y:S02]  /*3a50*/  FSEL R165, R165, -INF , !P0 ;  /* 0xff800000a5a57808 */ /* 0x000fe40004000000 */
[----:B------:R-:W-:Y:S02]  /*3a60*/  IABS R34, R34 ;  /* 0x0000002200227213 */ /* 0x000fe40000000000 */
[-C--:B------:R-:W-:Y:S01]  /*3a70*/  ISETP.GE.AND P4, PT, R40, R135.reuse, PT ;  /* 0x000000872800720c */ /* 0x080fe20003f86270 */
[----:B------:R-:W-:Y:S01]  /*3a80*/  IMAD.IADD R40, R37, 0x1, -R46 ;  /* 0x0000000125287824 */ /* 0x000fe200078e0a2e */
[-C--:B------:R-:W-:Y:S01]  /*3a90*/  ISETP.GE.AND P6, PT, R24, R135.reuse, PT ;  /* 0x000000871800720c */ /* 0x080fe20003fc6270 */
[C---:B------:R-:W-:Y:S01]  /*3aa0*/  IMAD.IADD R24, R43.reuse, 0x1, -R24 ;  /* 0x000000012b187824 */ /* 0x040fe200078e0a18 */
[-C--:B------:R-:W-:Y:S01]  /*3ab0*/  ISETP.GE.AND P3, PT, R22, R135.reuse, PT ;  /* 0x000000871600720c */ /* 0x080fe20003f66270 */
[C---:B------:R-:W-:Y:S01]  /*3ac0*/  IMAD.IADD R22, R43.reuse, 0x1, -R22 ;  /* 0x000000012b167824 */ /* 0x040fe200078e0a16 */
[-C--:B------:R-:W-:Y:S01]  /*3ad0*/  ISETP.GE.AND P2, PT, R20, R135.reuse, PT ;  /* 0x000000871400720c */ /* 0x080fe20003f46270 */
[C---:B------:R-:W-:Y:S01]  /*3ae0*/  IMAD.IADD R20, R43.reuse, 0x1, -R20 ;  /* 0x000000012b147824 */ /* 0x040fe200078e0a14 */
[-C--:B------:R-:W-:Y:S01]  /*3af0*/  ISETP.GE.AND P1, PT, R18, R135.reuse, PT ;  /* 0x000000871200720c */ /* 0x080fe20003f26270 */
[----:B------:R-:W3:Y:S01]  /*3b00*/  MUFU.TANH R45, R45 ;  /* 0x0000002d002d7308 */ /* 0x000ee20000002400 */
[----:B------:R-:W-:Y:S01]  /*3b10*/  ISETP.GE.AND P0, PT, R16, R135, PT ;  /* 0x000000871000720c */ /* 0x000fe20003f06270 */
[----:B------:R-:W-:Y:S01]  /*3b20*/  IMAD.IADD R16, R43, 0x1, -R16 ;  /* 0x000000012b107824 */ /* 0x000fe200078e0a10 */
[----:B------:R-:W-:Y:S01]  /*3b30*/  IADD3 R35, R37, -R18, RZ ;  /* 0x8000001225237210 */ /* 0x000fe20007ffe0ff */
[----:B------:R-:W-:Y:S01]  /*3b40*/  FMUL.FTZ R37, R68, UR5 ;  /* 0x0000000544257c20 */ /* 0x000fe20008410000 */
[----:B------:R-:W-:-:S02]  /*3b50*/  IABS R44, R44 ;  /* 0x0000002c002c7213 */ /* 0x000fc40000000000 */
[----:B------:R-:W-:Y:S01]  /*3b60*/  IABS R25, R25 ;  /* 0x0000001900197213 */ /* 0x000fe20000000000 */
[----:B------:R-:W3:Y:S01]  /*3b70*/  MUFU.TANH R39, R39 ;  /* 0x0000002700277308 */ /* 0x000ee20000002400 */
[----:B------:R-:W-:Y:S01]  /*3b80*/  IADD3 R18, -R18, R43, RZ ;  /* 0x0000002b12127210 */ /* 0x000fe20007ffe1ff */
[----:B------:R-:W-:Y:S01]  /*3b90*/  FMUL.FTZ R43, R69, UR5 ;  /* 0x00000005452b7c20 */ /* 0x000fe20008410000 */
[----:B------:R-:W-:Y:S02]  /*3ba0*/  I2FP.F32.S32 R172, R34 ;  /* 0x0000002200ac7245 */ /* 0x000fe40000201400 */
[----:B------:R-:W-:Y:S02]  /*3bb0*/  I2FP.F32.S32 R44, R44 ;  /* 0x0000002c002c7245 */ /* 0x000fe40000201400 */
[----:B------:R-:W-:Y:S01]  /*3bc0*/  I2FP.F32.S32 R34, R25 ;  /* 0x0000001900227245 */ /* 0x000fe20000201400 */
[----:B------:R-:W-:Y:S01]  /*3bd0*/  MUFU.TANH R19, R19 ;  /* 0x0000001300137308 */ /* 0x000fe20000002400 */
[----:B------:R-:W-:Y:S01]  /*3be0*/  FSEL R28, R28, -INF , !P5 ;  /* 0xff8000001c1c7808 */ /* 0x000fe20006800000 */
[-C--:B----4-:R-:W-:Y:S01]  /*3bf0*/  FFMA.FTZ R41, R44, -R0.reuse, R41 ;  /* 0x800000002c297223 */ /* 0x090fe20000010029 */
[----:B------:R-:W-:Y:S01]  /*3c00*/  FSEL R29, R29, -INF , !P5 ;  /* 0xff8000001d1d7808 */ /* 0x000fe20006800000 */
[----:B-1----:R-:W-:Y:S01]  /*3c10*/  FFMA.FTZ R17, R34, -R0, R17 ;  /* 0x8000000022117223 */ /* 0x002fe20000010011 */
[----:B------:R-:W-:-:S02]  /*3c20*/  ISETP.GE.AND P5, PT, R48, R135, PT ;  /* 0x000000873000720c */ /* 0x000fc40003fa6270 */
[----:B------:R-:W-:Y:S01]  /*3c30*/  IABS R24, R24 ;  /* 0x0000001800187213 */ /* 0x000fe20000000000 */
[----:B------:R-:W1:Y:S01]  /*3c40*/  MUFU.TANH R37, R37 ;  /* 0x0000002500257308 */ /* 0x000e620000002400 */
[----:B------:R-:W-:Y:S02]  /*3c50*/  FSEL R162, R41, -INF , !P5 ;  /* 0xff80000029a27808 */ /* 0x000fe40006800000 */
[----:B------:R-:W-:Y:S02]  /*3c60*/  I2FP.F32.S32 R24, R24 ;  /* 0x0000001800187245 */ /* 0x000fe40000201400 */
[----:B------:R-:W-:Y:S02]  /*3c70*/  FSEL R181, R17, -INF , !P5 ;  /* 0xff80000011b57808 */ /* 0x000fe40006800000 */
[----:B------:R-:W-:Y:S01]  /*3c80*/  ISETP.GE.AND P5, PT, R135, 0x41, PT ;  /* 0x000000418700780c */ /* 0x000fe20003fa6270 */
[----:B------:R-:W4:Y:S01]  /*3c90*/  MUFU.TANH R43, R43 ;  /* 0x0000002b002b7308 */ /* 0x000f220000002400 */
[----:B------:R-:W-:Y:S01]  /*3ca0*/  IABS R42, R42 ;  /* 0x0000002a002a7213 */ /* 0x000fe20000000000 */
[----:B--2---:R-:W-:Y:S01]  /*3cb0*/  FFMA.FTZ R21, R24, -R0, R21 ;  /* 0x8000000018157223 */ /* 0x004fe20000010015 */
[----:B------:R-:W-:-:S02]  /*3cc0*/  IABS R40, R40 ;  /* 0x0000002800287213 */ /* 0x000fc40000000000 */
[----:B------:R-:W-:Y:S02]  /*3cd0*/  IABS R38, R38 ;  /* 0x0000002600267213 */ /* 0x000fe40000000000 */
[----:B------:R-:W-:Y:S01]  /*3ce0*/  IABS R36, R36 ;  /* 0x0000002400247213 */ /* 0x000fe20000000000 */
[----:B------:R-:W-:Y:S01]  /*3cf0*/  MUFU.TANH R47, R70 ;  /* 0x00000046002f7308 */ /* 0x000fe20000002400 */
[----:B------:R-:W-:Y:S02]  /*3d00*/  IABS R35, R35 ;  /* 0x0000002300237213 */ /* 0x000fe40000000000 */
[----:B------:R-:W-:Y:S02]  /*3d10*/  IABS R23, R23 ;  /* 0x0000001700177213 */ /* 0x000fe40000000000 */
[----:B------:R-:W-:Y:S02]  /*3d20*/  IABS R22, R22 ;  /* 0x0000001600167213 */ /* 0x000fe40000000000 */
[----:B------:R-:W-:Y:S01]  /*3d30*/  IABS R20, R20 ;  /* 0x0000001400147213 */ /* 0x000fe20000000000 */
[----:B------:R-:W2:Y:S01]  /*3d40*/  MUFU.TANH R49, R64 ;  /* 0x0000004000317308 */ /* 0x000ea20000002400 */
[----:B------:R-:W-:-:S02]  /*3d50*/  IABS R18, R18 ;  /* 0x0000001200127213 */ /* 0x000fc40000000000 */
[----:B------:R-:W-:Y:S02]  /*3d60*/  IABS R16, R16 ;  /* 0x0000001000107213 */ /* 0x000fe40000000000 */
[----:B------:R-:W-:Y:S02]  /*3d70*/  I2FP.F32.S32 R166, R42 ;  /* 0x0000002a00a67245 */ /* 0x000fe40000201400 */
[----:B------:R-:W-:Y:S01]  /*3d80*/  I2FP.F32.S32 R164, R40 ;  /* 0x0000002800a47245 */ /* 0x000fe20000201400 */
[----:B------:R-:W2:Y:S01]  /*3d90*/  MUFU.TANH R65, R65 ;  /* 0x0000004100417308 */ /* 0x000ea20000002400 */
[----:B------:R-:W-:Y:S01]  /*3da0*/  I2FP.F32.S32 R178, R38 ;  /* 0x0000002600b27245 */ /* 0x000fe20000201400 */
[----:B---3--:R-:W-:Y:S01]  /*3db0*/  FFMA.FTZ R166, R166, -R0, R45 ;  /* 0x80000000a6a67223 */ /* 0x008fe2000001002d */
[----:B------:R-:W-:Y:S01]  /*3dc0*/  I2FP.F32.S32 R36, R36 ;  /* 0x0000002400247245 */ /* 0x000fe20000201400 */
[-C--:B------:R-:W-:Y:S01]  /*3dd0*/  FFMA.FTZ R164, R164, -R0.reuse, R39 ;  /* 0x80000000a4a47223 */ /* 0x080fe20000010027 */
[----:B------:R-:W-:Y:S01]  /*3de0*/  I2FP.F32.S32 R174, R35 ;  /* 0x0000002300ae7245 */ /* 0x000fe20000201400 */
[----:B-1----:R-:W-:Y:S01]  /*3df0*/  FFMA.FTZ R178, R178, -R0, R37 ;  /* 0x80000000b2b27223 */ /* 0x002fe20000010025 */
[----:B------:R-:W-:Y:S01]  /*3e00*/  I2FP.F32.S32 R24, R23 ;  /* 0x0000001700187245 */ /* 0x000fe20000201400 */
[----:B------:R-:W1:Y:S01]  /*3e10*/  MUFU.TANH R71, R71 ;  /* 0x0000004700477308 */ /* 0x000e620000002400 */
[----:B------:R-:W-:Y:S01]  /*3e20*/  I2FP.F32.S32 R22, R22 ;  /* 0x0000001600167245 */ /* 0x000fe20000201400 */
[----:B----4-:R-:W-:Y:S01]  /*3e30*/  FFMA.FTZ R176, R36, -R0, R43 ;  /* 0x8000000024b07223 */ /* 0x010fe2000001002b */
[----:B------:R-:W-:Y:S01]  /*3e40*/  I2FP.F32.S32 R20, R20 ;  /* 0x0000001400147245 */ /* 0x000fe20000201400 */
[----:B--2---:R-:W-:Y:S01]  /*3e50*/  FFMA.FTZ R174, R174, -R0, R49 ;  /* 0x80000000aeae7223 */ /* 0x004fe20000010031 */
[----:B------:R-:W-:Y:S01]  /*3e60*/  I2FP.F32.S32 R18, R18 ;  /* 0x0000001200127245 */ /* 0x000fe20000201400 */
[----:B------:R-:W-:Y:S01]  /*3e70*/  FFMA.FTZ R19, R24, -R0, R19 ;  /* 0x8000000018137223 */ /* 0x000fe20000010013 */
[----:B------:R-:W-:Y:S01]  /*3e80*/  I2FP.F32.S32 R16, R16 ;  /* 0x0000001000107245 */ /* 0x000fe20000201400 */
[----:B------:R-:W2:Y:S01]  /*3e90*/  MUFU.TANH R169, R66 ;  /* 0x0000004200a97308 */ /* 0x000ea20000002400 */
[----:B------:R-:W-:Y:S01]  /*3ea0*/  FSEL R14, R14, -INF , !P4 ;  /* 0xff8000000e0e7808 */ /* 0x000fe20006000000 */
[-C--:B------:R-:W-:Y:S01]  /*3eb0*/  FFMA.FTZ R172, R172, -R0.reuse, R65 ;  /* 0x80000000acac7223 */ /* 0x080fe20000010041 */
[----:B------:R-:W-:Y:S01]  /*3ec0*/  FSEL R15, R15, -INF , !P4 ;  /* 0xff8000000f0f7808 */ /* 0x000fe20006000000 */
[----:B------:R-:W-:Y:S01]  /*3ed0*/  FFMA.FTZ R47, R22, -R0, R47 ;  /* 0x80000000162f7223 */ /* 0x000fe2000001002f */
[----:B------:R-:W-:-:S02]  /*3ee0*/  ISETP.GE.AND P4, PT, R46, R135, PT ;  /* 0x000000872e00720c */ /* 0x000fc40003f86270 */
[----:B------:R-:W-:Y:S01]  /*3ef0*/  FSEL R166, R166, -INF , !P6 ;  /* 0xff800000a6a67808 */ /* 0x000fe20007000000 */
[----:B------:R-:W3:Y:S01]  /*3f00*/  MUFU.TANH R67, R67 ;  /* 0x0000004300437308 */ /* 0x000ee20000002400 */
[-C--:B-1----:R-:W-:Y:S01]  /*3f10*/  FFMA.FTZ R171, R20, -R0.reuse, R71 ;  /* 0x8000000014ab7223 */ /* 0x082fe20000010047 */
[----:B------:R-:W-:Y:S02]  /*3f20*/  FSEL R179, R21, -INF , !P6 ;  /* 0xff80000015b37808 */ /* 0x000fe40007000000 */
[----:B------:R-:W-:Y:S02]  /*3f30*/  FSEL R164, R164, -INF , !P4 ;  /* 0xff800000a4a47808 */ /* 0x000fe40006000000 */
[----:B------:R-:W-:Y:S02]  /*3f40*/  FSEL R173, R19, -INF , !P4 ;  /* 0xff80000013ad7808 */ /* 0x000fe40006000000 */
[----:B------:R-:W-:Y:S01]  /*3f50*/  FSEL R178, R178, -INF , !P3 ;  /* 0xff800000b2b27808 */ /* 0x000fe20005800000 */
[----:B--2---:R-:W-:Y:S01]  /*3f60*/  FFMA.FTZ R169, R18, -R0, R169 ;  /* 0x8000000012a97223 */ /* 0x004fe200000100a9 */
[----:B------:R-:W-:-:S02]  /*3f70*/  FSEL R175, R47, -INF , !P3 ;  /* 0xff8000002faf7808 */ /* 0x000fc40005800000 */
[----:B------:R-:W-:Y:S02]  /*3f80*/  FSEL R176, R176, -INF , !P2 ;  /* 0xff800000b0b07808 */ /* 0x000fe40005000000 */
[----:B------:R-:W-:Y:S02]  /*3f90*/  FSEL R171, R171, -INF , !P2 ;  /* 0xff800000abab7808 */ /* 0x000fe40005000000 */
[----:B------:R-:W-:Y:S01]  /*3fa0*/  FSEL R174, R174, -INF , !P1 ;  /* 0xff800000aeae7808 */ /* 0x000fe20004800000 */
[----:B---3--:R-:W-:Y:S01]  /*3fb0*/  FFMA.FTZ R167, R16, -R0, R67 ;  /* 0x8000000010a77223 */ /* 0x008fe20000010043 */
[----:B------:R-:W-:Y:S02]  /*3fc0*/  FSEL R169, R169, -INF , !P1 ;  /* 0xff800000a9a97808 */ /* 0x000fe40004800000 */
[----:B------:R-:W-:Y:S02]  /*3fd0*/  FSEL R172, R172, -INF , !P0 ;  /* 0xff800000acac7808 */ /* 0x000fe40004000000 */
        /* <DEDUP_REMOVED lines=65> */
.L_x_252:
[----:B------:R-:W-:Y:S05]  /*43f0*/  BSYNC B0 ;  /* 0x0000000000007941 */ /* 0x000fea0003800000 */
.L_x_251:
[----:B------:R-:W0:Y:S02]  /*4400*/  LDGDEPBAR ;  /* 0x00000000000079af */ /* 0x000e240000000000 */
.L_x_250:
        /* <DEDUP_REMOVED lines=78> */
[----:B------:R-:W1:Y:S01]  /*48f0*/  MUFU.EX2 R157, R157 ;  /* 0x0000009d009d7308 */ /* 0x000e620000000800 */
[----:B------:R-:W2:Y:S01]  /*4900*/  LDSM.16.MT88.4 R12, [R198+0x12800] ;  /* 0x01280000c60c783b */ /* 0x000ea20000004200 */
[--C-:B------:R-:W-:Y:S01]  /*4910*/  FFMA.FTZ R161, R170, UR5, -R177.reuse ;  /* 0x00000005aaa17c23 */ /* 0x100fe200080108b1 */
[--C-:B------:R-:W-:Y:S01]  /*4920*/  FFMA.FTZ R163, R166, UR5, -R177.reuse ;  /* 0x00000005a6a37c23 */ /* 0x100fe200080108b1 */
[--C-:B------:R-:W-:Y:S01]  /*4930*/  FFMA.FTZ R162, R162, UR5, -R177.reuse ;  /* 0x00000005a2a27c23 */ /* 0x100fe200080108b1 */
[----:B------:R-:W4:Y:S01]  /*4940*/  LDSM.16.MT88.4 R8, [R200+0x14800] ;  /* 0x01480000c808783b */ /* 0x000f220000004200 */
        /* <DEDUP_REMOVED lines=10> */
[----:B------:R-:W5:Y:S01]  /*49f0*/  MUFU.EX2 R153, R153 ;  /* 0x0000009900997308 */ /* 0x000f620000000800 */
[----:B-1----:R-:W-:Y:S01]  /*4a00*/  F2FP.BF16.F32.PACK_AB R96, R157, R158 ;  /* 0x0000009e9d60723e */ /* 0x002fe200000010ff */
[----:B------:R-:W-:Y:S01]  /*4a10*/  LDSM.16.MT88.4 R32, [R197+0x12800] ;  /* 0x01280000c520783b */ /* 0x000fe20000004200 */
[--C-:B------:R-:W-:Y:S01]  /*4a20*/  FFMA.FTZ R174, R174, UR5, -R177.reuse ;  /* 0x00000005aeae7c23 */ /* 0x100fe200080108b1 */
[----:B------:R-:W-:Y:S01]  /*4a30*/  FFMA.FTZ R177, R172, UR5, -R177 ;  /* 0x00000005acb17c23 */ /* 0x000fe200080108b1 */
[--C-:B------:R-:W-:Y:S01]  /*4a40*/  FFMA.FTZ R172, R175, UR5, -R168.reuse ;  /* 0x00000005afac7c23 */ /* 0x100fe200080108a8 */
[----:B------:R-:W-:Y:S01]  /*4a50*/  LDSM.16.MT88.4 R136, [R200+0x12800] ;  /* 0x01280000c888783b */ /* 0x000fe20000004200 */
[--C-:B------:R-:W-:Y:S01]  /*4a60*/  FFMA.FTZ R171, R171, UR5, -R168.reuse ;  /* 0x00000005abab7c23 */ /* 0x100fe200080108a8 */
[----:B------:R-:W-:Y:S01]  /*4a70*/  MUFU.EX2 R159, R159 ;  /* 0x0000009f009f7308 */ /* 0x000fe20000000800 */
[--C-:B------:R-:W-:Y:S01]  /*4a80*/  FFMA.FTZ R169, R169, UR5, -R168.reuse ;  /* 0x00000005a9a97c23 */ /* 0x100fe200080108a8 */
[----:B------:R-:W-:Y:S01]  /*4a90*/  LDSM.16.MT88.4 R28, [R196+0x12800] ;  /* 0x01280000c41c783b */ /* 0x000fe20000004200 */
[----:B------:R-:W-:Y:S01]  /*4aa0*/  FFMA.FTZ R168, R167, UR5, -R168 ;  /* 0x00000005a7a87c23 */ /* 0x000fe200080108a8 */
[----:B------:R-:W-:-:S02]  /*4ab0*/  FADD.FTZ R157, R158, R157 ;  /* 0x0000009d9e9d7221 */ /* 0x000fc40000010000 */
[----:B------:R-:W-:Y:S02]  /*4ac0*/  LDSM.16.MT88.4 R24, [R198+0x14800] ;  /* 0x01480000c618783b */ /* 0x000fe40000004200 */
[----:B------:R-:W1:Y:S01]  /*4ad0*/  MUFU.EX2 R160, R160 ;  /* 0x000000a000a07308 */ /* 0x000e620000000800 */
[----:B-----5:R-:W-:Y:S01]  /*4ae0*/  F2FP.BF16.F32.PACK_AB R98, R153, R156 ;  /* 0x0000009c9962723e */ /* 0x020fe200000010ff */
[----:B------:R-:W-:-:S04]  /*4af0*/  FADD.FTZ R156, R156, R157 ;  /* 0x0000009d9c9c7221 */ /* 0x000fc80000010000 */
[----:B------:R-:W-:Y:S02]  /*4b00*/  FADD.FTZ R156, R153, R156 ;  /* 0x0000009c999c7221 */ /* 0x000fe40000010000 */
[----:B------:R-:W-:Y:S08]  /*4b10*/  MUFU.EX2 R155, R155 ;  /* 0x0000009b009b7308 */ /* 0x000ff00000000800 */
[----:B------:R-:W5:Y:S01]  /*4b20*/  MUFU.EX2 R154, R154 ;  /* 0x0000009a009a7308 */ /* 0x000f620000000800 */
[----:B-1----:R-:W-:Y:S01]  /*4b30*/  F2FP.BF16.F32.PACK_AB R97, R160, R159 ;  /* 0x0000009fa061723e */ /* 0x002fe200000010ff */
[----:B------:R-:W-:-:S06]  /*4b40*/  FADD.FTZ R160, R159, R160 ;  /* 0x000000a09fa07221 */ /* 0x000fcc0000010000 */
[----:B------:R-:W-:Y:S08]  /*4b50*/  MUFU.EX2 R151, R151 ;  /* 0x0000009700977308 */ /* 0x000ff00000000800 */
[----:B------:R-:W1:Y:S01]  /*4b60*/  MUFU.EX2 R150, R150 ;  /* 0x0000009600967308 */ /* 0x000e620000000800 */
[----:B-----5:R-:W-:Y:S01]  /*4b70*/  F2FP.BF16.F32.PACK_AB R99, R154, R155 ;  /* 0x0000009b9a63723e */ /* 0x020fe200000010ff */
[----:B------:R-:W-:-:S04]  /*4b80*/  FADD.FTZ R155, R155, R160 ;  /* 0x000000a09b9b7221 */ /* 0x000fc80000010000 */
[----:B------:R-:W-:Y:S02]  /*4b90*/  FADD.FTZ R155, R154, R155 ;  /* 0x0000009b9a9b7221 */ /* 0x000fe40000010000 */
[C---:B------:R-:W-:Y:S01]  /*4ba0*/  HMMA.16816.F32.BF16 R120, R96.reuse, R116, RZ ;  /* 0x000000746078723c */ /* 0x040fe200000418ff */
[----:B------:R-:W-:Y:S05]  /*4bb0*/  MUFU.EX2 R149, R149 ;  /* 0x0000009500957308 */ /* 0x000fea0000000800 */
[C---:B------:R-:W-:Y:S03]  /*4bc0*/  HMMA.16816.F32.BF16 R36, R96.reuse, R40, RZ ;  /* 0x000000286024723c */ /* 0x040fe600000418ff */
[----:B------:R-:W5:Y:S01]  /*4bd0*/  MUFU.EX2 R2, R2 ;  /* 0x0000000200027308 */ /* 0x000f620000000800 */
[C---:B-1----:R-:W-:Y:S01]  /*4be0*/  F2FP.BF16.F32.PACK_AB R4, R150.reuse, R151 ;  /* 0x000000979604723e */ /* 0x042fe200000010ff */
[----:B------:R-:W-:Y:S01]  /*4bf0*/  FADD.FTZ R151, R151, R156 ;  /* 0x0000009c97977221 */ /* 0x000fe20000010000 */
[----:B------:R-:W-:Y:S03]  /*4c00*/  HMMA.16816.F32.BF16 R116, R96, R118, RZ ;  /* 0x000000766074723c */ /* 0x000fe600000418ff */
[----:B------:R-:W-:-:S02]  /*4c10*/  FADD.FTZ R150, R150, R151 ;  /* 0x0000009796967221 */ /* 0x000fc40000010000 */
[----:B------:R-:W-:Y:S01]  /*4c20*/  MUFU.EX2 R152, R152 ;  /* 0x0000009800987308 */ /* 0x000fe20000000800 */
[C---:B------:R-:W-:Y:S06]  /*4c30*/  HMMA.16816.F32.BF16 R40, R96.reuse, R42, RZ ;  /* 0x0000002a6028723c */ /* 0x040fec00000418ff */
[----:B------:R-:W-:Y:S01]  /*4c40*/  HMMA.16816.F32.BF16 R52, R96, R56, RZ ;  /* 0x000000386034723c */ /* 0x000fe200000418ff */
[----:B------:R-:W1:Y:S01]  /*4c50*/  MUFU.EX2 R145, R145 ;  /* 0x0000009100917308 */ /* 0x000e620000000800 */
[----:B-----5:R-:W-:Y:S01]  /*4c60*/  F2FP.BF16.F32.PACK_AB R6, R2, R149 ;  /* 0x000000950206723e */ /* 0x020fe200000010ff */
[----:B------:R-:W-:-:S03]  /*4c70*/  FADD.FTZ R149, R149, R150 ;  /* 0x0000009695957221 */ /* 0x000fc60000010000 */
[C---:B------:R-:W-:Y:S01]  /*4c80*/  HMMA.16816.F32.BF16 R60, R96.reuse, R64, RZ ;  /* 0x00000040603c723c */ /* 0x040fe200000418ff */
[----:B------:R-:W-:Y:S02]  /*4c90*/  FADD.FTZ R2, R2, R149 ;  /* 0x0000009502027221 */ /* 0x000fe40000010000 */
[----:B------:R-:W-:Y:S03]  /*4ca0*/  MUFU.EX2 R148, R148 ;  /* 0x0000009400947308 */ /* 0x000fe60000000800 */
[C---:B------:R-:W-:Y:S05]  /*4cb0*/  HMMA.16816.F32.BF16 R56, R96.reuse, R58, RZ ;  /* 0x0000003a6038723c */ /* 0x040fea00000418ff */
[----:B------:R-:W5:Y:S01]  /*4cc0*/  MUFU.EX2 R3, R3 ;  /* 0x0000000300037308 */ /* 0x000f620000000800 */
[----:B-1----:R-:W-:Y:S01]  /*4cd0*/  F2FP.BF16.F32.PACK_AB R5, R145, R152 ;  /* 0x000000989105723e */ /* 0x002fe200000010ff */
[----:B------:R-:W-:Y:S01]  /*4ce0*/  HMMA.16816.F32.BF16 R64, R96, R66, RZ ;  /* 0x000000426040723c */ /* 0x000fe200000418ff */
[----:B------:R-:W-:-:S04]  /*4cf0*/  FADD.FTZ R152, R152, R155 ;  /* 0x0000009b98987221 */ /* 0x000fc80000010000 */
[----:B------:R-:W-:Y:S01]  /*4d00*/  FADD.FTZ R145, R145, R152 ;  /* 0x0000009891917221 */ /* 0x000fe20000010000 */
[C---:B------:R-:W-:Y:S01]  /*4d10*/  HMMA.16816.F32.BF16 R68, R96.reuse, R72, RZ ;  /* 0x000000486044723c */ /* 0x040fe200000418ff */
[----:B------:R-:W-:Y:S05]  /*4d20*/  MUFU.EX2 R161, R161 ;  /* 0x000000a100a17308 */ /* 0x000fea0000000800 */
[----:B---3--:R-:W-:Y:S01]  /*4d30*/  HMMA.16816.F32.BF16 R76, R96, R80, RZ ;  /* 0x00000050604c723c */ /* 0x008fe200000418ff */
[----:B-----5:R-:W-:Y:S02]  /*4d40*/  F2FP.BF16.F32.PACK_AB R7, R3, R148 ;  /* 0x000000940307723e */ /* 0x020fe400000010ff */
[----:B------:R-:W1:Y:S01]  /*4d50*/  MUFU.EX2 R162, R162 ;  /* 0x000000a200a27308 */ /* 0x000e620000000800 */
[----:B------:R-:W-:-:S02]  /*4d60*/  FADD.FTZ R148, R148, R145 ;  /* 0x0000009194947221 */ /* 0x000fc40000010000 */
[----:B------:R-:W-:Y:S02]  /*4d70*/  HMMA.16816.F32.BF16 R72, R96, R74, RZ ;  /* 0x0000004a6048723c */ /* 0x000fe400000418ff */
[----:B------:R-:W-:-:S04]  /*4d80*/  FADD.FTZ R148, R3, R148 ;  /* 0x0000009403947221 */ /* 0x000fc80000010000 */
[C---:B--2---:R-:W-:Y:S01]  /*4d90*/  HMMA.16816.F32.BF16 R120, R4.reuse, R12, R120 ;  /* 0x0000000c0478723c */ /* 0x044fe20000041878 */
        /* <DEDUP_REMOVED lines=162> */
[----:B------:R-:W-:Y:S01]  /*57c0*/  ULDC UR4, c[0x0][0x2ec] ;  /* 0x0000bb0000047ab9 */ /* 0x000fe20000000800 */
[----:B------:R-:W-:Y:S01]  /*57d0*/  ULDC.64 UR6, c[0x0][0x248] ;  /* 0x0000920000067ab9 */ /* 0x000fe20000000a00 */
[----:B------:R-:W-:Y:S01]  /*57e0*/  LEA.HI R230, R3, R230, RZ, 0x6 ;  /* 0x000000e603e67211 */ /* 0x000fe200078f30ff */
[----:B------:R-:W-:Y:S01]  /*57f0*/  IMAD.MOV.U32 R3, RZ, RZ, R132 ;  /* 0x000000ffff037224 */ /* 0x000fe200078e0084 */
[----:B------:R-:W-:Y:S01]  /*5800*/  IADD3 R223, R135, R223, -R222 ;  /* 0x000000df87df7210 */ /* 0x000fe20007ffe8de */
[----:B------:R-:W2:Y:S01]  /*5810*/  @!P4 LDC.64 R210, c[0x0][0x220] ;  /* 0x00008800ffd2cb82 */ /* 0x000ea20000000a00 */
[----:B------:R-:W-:-:S07]  /*5820*/  LEA.HI.SX32 R230, R230, 0xfffffffe, 0x1a ;  /* 0xfffffffee6e67811 */ /* 0x000fce00078fd2ff */
[----:B------:R-:W3:Y:S01]  /*5830*/  @!P4 LDC.64 R208, c[0x0][0x220] ;  /* 0x00008800ffd0cb82 */ /* 0x000ee20000000a00 */
[----:B------:R-:W-:Y:S05]  /*5840*/  BRA `(.L_x_254) ;  /* 0x0000000000f07947 */ /* 0x000fea0003800000 */
.L_x_256:
        /* <DEDUP_REMOVED lines=60> */
.L_x_254:
        /* <DEDUP_REMOVED lines=21> */
[----:B------:R3:W-:Y:S06]  /*5d60*/  @!P4 LDGSTS.E.BYPASS.LTC128B.128 [R219+0x12000], desc[UR8][R240.64] ;  /* 0x12000000f0dbcfae */ /* 0x0007ec000b901d48 */
[----:B------:R-:W-:Y:S01]  /*5d70*/  @P3 STS.128 [R219+0x14000], RZ ;  /* 0x014000ffdb003388 */ /* 0x000fe20000000c00 */
[----:B------:R-:W4:Y:S08]  /*5d80*/  @!P3 LDC.64 R134, c[0x0][0x220] ;  /* 0x00008800ff86bb82 */ /* 0x000f300000000a00 */
[----:B------:R-:W5:Y:S01]  /*5d90*/  @!P2 LDC.64 R132, c[0x0][0x220] ;  /* 0x00008800ff84ab82 */ /* 0x000f620000000a00 */
[----:B---3--:R-:W-:Y:S04]  /*5da0*/  IMAD R241, R230, -0x40, R223 ;  /* 0xffffffc0e6f17824 */ /* 0x008fe800078e02df */
[----:B------:R-:W-:Y:S01]  /*5db0*/  VIADD R240, R241, 0x8 ;  /* 0x00000008f1f07836 */ /* 0x000fe20000000000 */
[C---:B-1----:R-:W-:Y:S02]  /*5dc0*/  @!P3 LEA R236, P1, R239.reuse, R236, 0x1 ;  /* 0x000000ecefecb211 */ /* 0x042fe400078208ff */
[C---:B--2---:R-:W-:Y:S02]  /*5dd0*/  @!P2 LEA R234, P0, R239.reuse, R234, 0x1 ;  /* 0x000000eaefeaa211 */ /* 0x044fe400078008ff */
[C-C-:B------:R-:W-:Y:S02]  /*5de0*/  @!P3 LEA.HI.X R237, R239.reuse, R237, R238.reuse, 0x1, P1 ;  /* 0x000000edefedb211 */ /* 0x140fe400008f0cee */
[----:B------:R-:W-:Y:S02]  /*5df0*/  @!P2 LEA.HI.X R235, R239, R235, R238, 0x1, P0 ;  /* 0x000000ebefeba211 */ /* 0x000fe400000f0cee */
[----:B------:R-:W-:Y:S01]  /*5e00*/  LEA.HI.X R238, R212, R238, R213, 0x5, P6 ;  /* 0x000000eed4ee7211 */ /* 0x000fe200030f2cd5 */
[----:B------:R-:W-:Y:S01]  /*5e10*/  @!PT LDS RZ, [RZ] ;  /* 0x00000000fffff984 */ /* 0x000fe20000000800 */
[----:B------:R-:W-:Y:S01]  /*5e20*/  @!PT LDS RZ, [RZ] ;  /* 0x00000000fffff984 */ /* 0x000fe20000000800 */
[----:B------:R-:W-:Y:S01]  /*5e30*/  @!PT LDS RZ, [RZ] ;  /* 0x00000000fffff984 */ /* 0x000fe20000000800 */
[----:B------:R-:W-:Y:S01]  /*5e40*/  @!P3 LDGSTS.E.BYPASS.LTC128B.128 [R219+0x14000], desc[UR8][R236.64+0x80] ;  /* 0x14000080ecdbbfae */ /* 0x000fe2000b901d48 */
[C---:B----4-:R-:W-:Y:S02]  /*5e50*/  @!P3 LEA R134, P1, R233.reuse, R134, 0x1 ;  /* 0x00000086e986b211 */ /* 0x050fe400078208ff */
[C-C-:B------:R-:W-:Y:S03]  /*5e60*/  @!P4 LEA.HI.X R243, R233.reuse, R209, R238.reuse, 0x1, P5 ;  /* 0x000000d1e9f3c211 */ /* 0x140fe600028f0cee */
[----:B------:R-:W-:Y:S01]  /*5e70*/  @P2 STS.128 [R219+0x16000], RZ ;  /* 0x016000ffdb002388 */ /* 0x000fe20000000c00 */
[C-C-:B------:R-:W-:Y:S02]  /*5e80*/  @!P3 LEA.HI.X R135, R233.reuse, R135, R238.reuse, 0x1, P1 ;  /* 0x00000087e987b211 */ /* 0x140fe400008f0cee */
[C---:B-----5:R-:W-:Y:S03]  /*5e90*/  @!P2 LEA R132, P0, R233.reuse, R132, 0x1 ;  /* 0x00000084e984a211 */ /* 0x060fe600078008ff */
[----:B------:R-:W-:Y:S01]  /*5ea0*/  @!PT LDS RZ, [RZ] ;  /* 0x00000000fffff984 */ /* 0x000fe20000000800 */
[----:B------:R-:W-:Y:S01]  /*5eb0*/  @!PT LDS RZ, [RZ] ;  /* 0x00000000fffff984 */ /* 0x000fe20000000800 */
[----:B------:R-:W-:Y:S01]  /*5ec0*/  @!PT LDS RZ, [RZ] ;  /* 0x00000000fffff984 */ /* 0x000fe20000000800 */
[----:B------:R-:W-:Y:S01]  /*5ed0*/  @!P2 LDGSTS.E.BYPASS.LTC128B.128 [R219+0x16000], desc[UR8][R234.64+0x100] ;  /* 0x16000100eadbafae */ /* 0x000fe2000b901d48 */
[----:B------:R-:W-:Y:S02]  /*5ee0*/  ISETP.GE.AND P1, PT, R240, RZ, PT ;  /* 0x000000fff000720c */ /* 0x000fe40003f26270 */
[----:B------:R-:W-:Y:S03]  /*5ef0*/  @!P2 LEA.HI.X R133, R233, R133, R238, 0x1, P0 ;  /* 0x00000085e985a211 */ /* 0x000fe600000f0cee */
[----:B------:R-:W-:Y:S06]  /*5f00*/  @P4 STS.128 [R219+0x13000], RZ ;  /* 0x013000ffdb004388 */ /* 0x000fec0000000c00 */
[----:B------:R-:W-:Y:S01]  /*5f10*/  @!PT LDS RZ, [RZ] ;  /* 0x00000000fffff984 */ /* 0x000fe20000000800 */
[----:B------:R-:W-:Y:S01]  /*5f20*/  @!PT LDS RZ, [RZ] ;  /* 0x00000000fffff984 */ /* 0x000fe20000000800 */
[----:B------:R-:W-:Y:S01]  /*5f30*/  @!PT LDS RZ, [RZ] ;  /* 0x00000000fffff984 */ /* 0x000fe20000000800 */
[----:B------:R-:W-:Y:S06]  /*5f40*/  @!P4 LDGSTS.E.BYPASS.LTC128B.128 [R219+0x13000], desc[UR8][R242.64] ;  /* 0x13000000f2dbcfae */ /* 0x000fec000b901d48 */
[----:B------:R-:W-:Y:S01]  /*5f50*/  @P3 STS.128 [R219+0x15000], RZ ;  /* 0x015000ffdb003388 */ /* 0x000fe20000000c00 */
[C---:B------:R-:W-:Y:S05]  /*5f60*/  @!P1 IADD3 R240, -R241.reuse, -0x8, RZ ;  /* 0xfffffff8f1f09810 */ /* 0x040fea0007ffe1ff */
[----:B------:R-:W-:Y:S01]  /*5f70*/  @!PT LDS RZ, [RZ] ;  /* 0x00000000fffff984 */ /* 0x000fe20000000800 */
[----:B------:R-:W-:Y:S01]  /*5f80*/  @!PT LDS RZ, [RZ] ;  /* 0x00000000fffff984 */ /* 0x000fe20000000800 */
[----:B------:R-:W-:Y:S01]  /*5f90*/  @!PT LDS RZ, [RZ] ;  /* 0x00000000fffff984 */ /* 0x000fe20000000800 */
[----:B------:R-:W-:Y:S06]  /*5fa0*/  @!P3 LDGSTS.E.BYPASS.LTC128B.128 [R219+0x15000], desc[UR8][R134.64+0x80] ;  /* 0x1500008086dbbfae */ /* 0x000fec000b901d48 */
[----:B------:R-:W-:Y:S06]  /*5fb0*/  @P2 STS.128 [R219+0x17000], RZ ;  /* 0x017000ffdb002388 */ /* 0x000fec0000000c00 */
[----:B------:R-:W-:Y:S01]  /*5fc0*/  @!PT LDS RZ, [RZ] ;  /* 0x00000000fffff984 */ /* 0x000fe20000000800 */
[----:B------:R-:W-:Y:S01]  /*5fd0*/  @!PT LDS RZ, [RZ] ;  /* 0x00000000fffff984 */ /* 0x000fe20000000800 */
[----:B------:R-:W-:Y:S01]  /*5fe0*/  @!PT LDS RZ, [RZ] ;  /* 0x00000000fffff984 */ /* 0x000fe20000000800 */
[----:B------:R1:W-:Y:S06]  /*5ff0*/  @!P2 LDGSTS.E.BYPASS.LTC128B.128 [R219+0x17000], desc[UR8][R132.64+0x100] ;  /* 0x1700010084dbafae */ /* 0x0003ec000b901d48 */
[----:B------:R-:W-:Y:S06]  /*6000*/  LDSM.16.M88.4 R136, [R206] ;  /* 0x00000000ce88783b */ /* 0x000fec0000000200 */
[----:B------:R-:W2:Y:S06]  /*6010*/  LDSM.16.M88.4 R140, [R205+0xc000] ;  /* 0x00c00000cd8c783b */ /* 0x000eac0000000200 */
[----:B------:R-:W3:Y:S06]  /*6020*/  LDSM.16.M88.4 R144, [R205+0xc800] ;  /* 0x00c80000cd90783b */ /* 0x000eec0000000200 */
[----:B------:R-:W4:Y:S06]  /*6030*/  LDSM.16.M88.4 R148, [R205+0xd000] ;  /* 0x00d00000cd94783b */ /* 0x000f2c0000000200 */
[----:B------:R-:W5:Y:S06]  /*6040*/  LDSM.16.M88.4 R152, [R205+0xd800] ;  /* 0x00d80000cd98783b */ /* 0x000f6c0000000200 */
[----:B------:R-:W0:Y:S06]  /*6050*/  LDGDEPBAR ;  /* 0x00000000000079af */ /* 0x000e2c0000000000 */
[----:B------:R-:W-:Y:S06]  /*6060*/  LDSM.16.M88.4 R156, [R204] ;  /* 0x00000000cc9c783b */ /* 0x000fec0000000200 */
[----:B------:R-:W5:Y:S01]  /*6070*/  LDSM.16.M88.4 R160, [R203] ;  /* 0x00000000cba0783b */ /* 0x000f620000000200 */
[C---:B--2---:R-:W-:Y:S05]  /*6080*/  HMMA.16816.F32.BF16 R4, R136.reuse, R140, RZ ;  /* 0x0000008c8804723c */ /* 0x044fea00000418ff */
[----:B------:R-:W2:Y:S01]  /*6090*/  LDSM.16.M88.4 R164, [R195] ;  /* 0x00000000c3a4783b */ /* 0x000ea20000000200 */
[C---:B------:R-:W-:Y:S05]  /*60a0*/  HMMA.16816.F32.BF16 R8, R136.reuse, R142, RZ ;  /* 0x0000008e8808723c */ /* 0x040fea00000418ff */
[----:B------:R-:W2:Y:S01]  /*60b0*/  LDSM.16.M88.4 R168, [R194] ;  /* 0x00000000c2a8783b */ /* 0x000ea20000000200 */
[C---:B---3--:R-:W-:Y:S05]  /*60c0*/  HMMA.16816.F32.BF16 R12, R136.reuse, R144, RZ ;  /* 0x00000090880c723c */ /* 0x048fea00000418ff */
[----:B------:R-:W3:Y:S01]  /*60d0*/  LDSM.16.M88.4 R172, [R193] ;  /* 0x00000000c1ac783b */ /* 0x000ee20000000200 */
[C---:B------:R-:W-:Y:S05]  /*60e0*/  HMMA.16816.F32.BF16 R16, R136.reuse, R146, RZ ;  /* 0x000000928810723c */ /* 0x040fea00000418ff */
[----:B------:R-:W-:Y:S01]  /*60f0*/  LDSM.16.M88.4 R176, [R202] ;  /* 0x00000000cab0783b */ /* 0x000fe20000000200 */
[C---:B----4-:R-:W-:Y:S05]  /*6100*/  HMMA.16816.F32.BF16 R20, R136.reuse, R148, RZ ;  /* 0x000000948814723c */ /* 0x050fea00000418ff */
[----:B------:R-:W4:Y:S01]  /*6110*/  LDSM.16.M88.4 R180, [R199+0xc000] ;  /* 0x00c00000c7b4783b */ /* 0x000f220000000200 */
[C---:B------:R-:W-:Y:S05]  /*6120*/  HMMA.16816.F32.BF16 R24, R136.reuse, R150, RZ ;  /* 0x000000968818723c */ /* 0x040fea00000418ff */
[----:B-1----:R-:W-:Y:S01]  /*6130*/  LDSM.16.M88.4 R132, [R199+0xd000] ;  /* 0x00d00000c784783b */ /* 0x002fe20000000200 */
[C---:B-----5:R-:W-:Y:S05]  /*6140*/  HMMA.16816.F32.BF16 R28, R136.reuse, R152, RZ ;  /* 0x00000098881c723c */ /* 0x060fea00000418ff */
[----:B------:R-:W-:Y:S01]  /*6150*/  LDSM.16.M88.4 R140, [R199+0xd800] ;  /* 0x00d80000c78c783b */ /* 0x000fe20000000200 */
[----:B------:R-:W-:Y:S05]  /*6160*/  HMMA.16816.F32.BF16 R32, R136, R154, RZ ;  /* 0x0000009a8820723c */ /* 0x000fea00000418ff */
[----:B------:R-:W1:Y:S01]  /*6170*/  LDSM.16.M88.4 R136, [R199+0xc800] ;  /* 0x00c80000c788783b */ /* 0x000e620000000200 */
[C---:B------:R-:W-:Y:S05]  /*6180*/  HMMA.16816.F32.BF16 R4, R156.reuse, R160, R4 ;  /* 0x000000a09c04723c */ /* 0x040fea0000041804 */
[----:B------:R-:W-:Y:S01]  /*6190*/  LDSM.16.M88.4 R144, [R201] ;  /* 0x00000000c990783b */ /* 0x000fe20000000200 */
[C---:B------:R-:W-:Y:S05]  /*61a0*/  HMMA.16816.F32.BF16 R8, R156.reuse, R162, R8 ;  /* 0x000000a29c08723c */ /* 0x040fea0000041808 */
[----:B------:R-:W5:Y:S01]  /*61b0*/  LDSM.16.M88.4 R148, [R192] ;  /* 0x00000000c094783b */ /* 0x000f620000000200 */
[C---:B--2---:R-:W-:Y:S05]  /*61c0*/  HMMA.16816.F32.BF16 R12, R156.reuse, R164, R12 ;  /* 0x000000a49c0c723c */ /* 0x044fea000004180c */
[----:B------:R-:W2:Y:S01]  /*61d0*/  LDSM.16.M88.4 R152, [R192+0x800] ;  /* 0x00080000c098783b */ /* 0x000ea20000000200 */
[C---:B------:R-:W-:Y:S05]  /*61e0*/  HMMA.16816.F32.BF16 R16, R156.reuse, R166, R16 ;  /* 0x000000a69c10723c */ /* 0x040fea0000041810 */
[----:B------:R-:W-:Y:S01]  /*61f0*/  LDSM.16.M88.4 R160, [R192+0x1800] ;  /* 0x00180000c0a0783b */ /* 0x000fe20000000200 */
[C---:B------:R-:W-:Y:S05]  /*6200*/  HMMA.16816.F32.BF16 R20, R156.reuse, R168, R20 ;  /* 0x000000a89c14723c */ /* 0x040fea0000041814 */
[----:B------:R-:W-:Y:S01]  /*6210*/  LDSM.16.M88.4 R164, [R206+0x4000] ;  /* 0x00400000cea4783b */ /* 0x000fe20000000200 */
[C---:B------:R-:W-:Y:S05]  /*6220*/  HMMA.16816.F32.BF16 R24, R156.reuse, R170, R24 ;  /* 0x000000aa9c18723c */ /* 0x040fea0000041818 */
[----:B------:R-:W-:Y:S01]  /*6230*/  LDSM.16.M88.4 R168, [R205+0xe000] ;  /* 0x00e00000cda8783b */ /* 0x000fe20000000200 */
[C---:B---3--:R-:W-:Y:S06]  /*6240*/  HMMA.16816.F32.BF16 R28, R156.reuse, R172, R28 ;  /* 0x000000ac9c1c723c */ /* 0x048fec000004181c */
[----:B------:R-:W-:Y:S01]  /*6250*/  HMMA.16816.F32.BF16 R32, R156, R174, R32 ;  /* 0x000000ae9c20723c */ /* 0x000fe20000041820 */
[----:B------:R-:W3:Y:S05]  /*6260*/  LDSM.16.M88.4 R156, [R192+0x1000] ;  /* 0x00100000c09c783b */ /* 0x000eea0000000200 */
[C---:B----4-:R-:W-:Y:S01]  /*6270*/  HMMA.16816.F32.BF16 R4, R176.reuse, R180, R4 ;  /* 0x000000b4b004723c */ /* 0x050fe20000041804 */
[----:B------:R-:W-:Y:S05]  /*6280*/  LDSM.16.M88.4 R172, [R204+0x4000] ;  /* 0x00400000ccac783b */ /* 0x000fea0000000200 */
[C---:B------:R-:W-:Y:S06]  /*6290*/  HMMA.16816.F32.BF16 R8, R176.reuse, R182, R8 ;  /* 0x000000b6b008723c */ /* 0x040fec0000041808 */
[C---:B-1----:R-:W-:Y:S06]  /*62a0*/  HMMA.16816.F32.BF16 R12, R176.reuse, R136, R12 ;  /* 0x00000088b00c723c */ /* 0x042fec000004180c */
[C---:B------:R-:W-:Y:S01]  /*62b0*/  HMMA.16816.F32.BF16 R16, R176.reuse, R138, R16 ;  /* 0x0000008ab010723c */ /* 0x040fe20000041810 */
[----:B------:R-:W-:Y:S05]  /*62c0*/  LDSM.16.M88.4 R136, [R205+0xf000] ;  /* 0x00f00000cd88783b */ /* 0x000fea0000000200 */
[C---:B------:R-:W-:Y:S06]  /*62d0*/  HMMA.16816.F32.BF16 R20, R176.reuse, R132, R20 ;  /* 0x00000084b014723c */ /* 0x040fec0000041814 */
[C---:B------:R-:W-:Y:S01]  /*62e0*/  HMMA.16816.F32.BF16 R24, R176.reuse, R134, R24 ;  /* 0x00000086b018723c */ /* 0x040fe20000041818 */
[----:B------:R-:W1:Y:S05]  /*62f0*/  LDSM.16.M88.4 R132, [R205+0xe800] ;  /* 0x00e80000cd84783b */ /* 0x000e6a0000000200 */
[C---:B------:R-:W-:Y:S06]  /*6300*/  HMMA.16816.F32.BF16 R28, R176.reuse, R140, R28 ;  /* 0x0000008cb01c723c */ /* 0x040fec000004181c */
[----:B------:R-:W-:Y:S01]  /*6310*/  HMMA.16816.F32.BF16 R32, R176, R142, R32 ;  /* 0x0000008eb020723c */ /* 0x000fe20000041820 */
[----:B------:R-:W4:Y:S05]  /*6320*/  LDSM.16.M88.4 R140, [R205+0xf800] ;  /* 0x00f80000cd8c783b */ /* 0x000f2a0000000200 */
[C---:B-----5:R-:W-:Y:S01]  /*6330*/  HMMA.16816.F32.BF16 R4, R144.reuse, R148, R4 ;  /* 0x000000949004723c */ /* 0x060fe20000041804 */
[----:B------:R-:W5:Y:S05]  /*6340*/  LDSM.16.M88.4 R176, [R191] ;  /* 0x00000000bfb0783b */ /* 0x000f6a0000000200 */
[C---:B------:R-:W-:Y:S01]  /*6350*/  HMMA.16816.F32.BF16 R8, R144.reuse, R150, R8 ;  /* 0x000000969008723c */ /* 0x040fe20000041808 */
[----:B------:R-:W-:Y:S05]  /*6360*/  LDSM.16.M88.4 R148, [R189] ;  /* 0x00000000bd94783b */ /* 0x000fea0000000200 */
[C---:B--2---:R-:W-:Y:S06]  /*6370*/  HMMA.16816.F32.BF16 R12, R144.reuse, R152, R12 ;  /* 0x00000098900c723c */ /* 0x044fec000004180c */
[C---:B------:R-:W-:Y:S01]  /*6380*/  HMMA.16816.F32.BF16 R16, R144.reuse, R154, R16 ;  /* 0x0000009a9010723c */ /* 0x040fe20000041810 */
[----:B------:R-:W-:Y:S05]  /*6390*/  LDSM.16.M88.4 R152, [R188] ;  /* 0x00000000bc98783b */ /* 0x000fea0000000200 */
[C---:B---3--:R-:W-:Y:S06]  /*63a0*/  HMMA.16816.F32.BF16 R20, R144.reuse, R156, R20 ;  /* 0x0000009c9014723c */ /* 0x048fec0000041814 */
[C---:B------:R-:W-:Y:S01]  /*63b0*/  HMMA.16816.F32.BF16 R24, R144.reuse, R158, R24 ;  /* 0x0000009e9018723c */ /* 0x040fe20000041818 */
[----:B------:R-:W-:Y:S05]  /*63c0*/  LDSM.16.M88.4 R156, [R202+0x4000] ;  /* 0x00400000ca9c783b */ /* 0x000fea0000000200 */
[C---:B------:R-:W-:Y:S06]  /*63d0*/  HMMA.16816.F32.BF16 R28, R144.reuse, R160, R28 ;  /* 0x000000a0901c723c */ /* 0x040fec000004181c */
[----:B------:R-:W-:Y:S01]  /*63e0*/  HMMA.16816.F32.BF16 R32, R144, R162, R32 ;  /* 0x000000a29020723c */ /* 0x000fe20000041820 */
[----:B------:R-:W2:Y:S05]  /*63f0*/  LDSM.16.M88.4 R144, [R190] ;  /* 0x00000000be90783b */ /* 0x000eaa0000000200 */
[C---:B------:R-:W-:Y:S01]  /*6400*/  HMMA.16816.F32.BF16 R4, R164.reuse, R168, R4 ;  /* 0x000000a8a404723c */ /* 0x040fe20000041804 */
[----:B------:R-:W3:Y:S05]  /*6410*/  LDSM.16.M88.4 R160, [R199+0xe000] ;  /* 0x00e00000c7a0783b */ /* 0x000eea0000000200 */
        /* <DEDUP_REMOVED lines=8> */
[C---:B----4-:R-:W-:Y:S06]  /*64a0*/  HMMA.16816.F32.BF16 R28, R164.reuse, R140, R28 ;  /* 0x0000008ca41c723c */ /* 0x050fec000004181c */
[----:B------:R-:W-:Y:S01]  /*64b0*/  HMMA.16816.F32.BF16 R32, R164, R142, R32 ;  /* 0x0000008ea420723c */ /* 0x000fe20000041820 */
[----:B------:R-:W4:Y:S05]  /*64c0*/  LDSM.16.M88.4 R140, [R199+0xf800] ;  /* 0x00f80000c78c783b */ /* 0x000f2a0000000200 */
[C---:B-----5:R-:W-:Y:S01]  /*64d0*/  HMMA.16816.F32.BF16 R4, R172.reuse, R176, R4 ;  /* 0x000000b0ac04723c */ /* 0x060fe20000041804 */
[----:B------:R-:W5:Y:S05]  /*64e0*/  LDSM.16.M88.4 R164, [R201+0x4000] ;  /* 0x00400000c9a4783b */ /* 0x000f6a0000000200 */
        /* <DEDUP_REMOVED lines=52> */
[C---:B------:R-:W-:Y:S06]  /*6830*/  HMMA.16816.F32.BF16 R8, R156.reuse, R162, R8 ;  /* 0x000000a29c08723c */ /* 0x040fec0000041808 */
[C---:B--2---:R-:W-:Y:S05]  /*6840*/  HMMA.16816.F32.BF16 R12, R156.reuse, R144, R12 ;  /* 0x000000909c0c723c */ /* 0x044fea000004180c */
[C---:B------:R-:W-:Y:S01]  /*6850*/  VIADD R163, R241.reuse, 0xffffffe0 ;  /* 0xffffffe0f1a37836 */ /* 0x040fe20000000000 */
[C---:B------:R-:W-:Y:S06]  /*6860*/  HMMA.16816.F32.BF16 R16, R156.reuse, R146, R16 ;  /* 0x000000929c10723c */ /* 0x040fec0000041810 */
[C---:B------:R-:W-:Y:S06]  /*6870*/  HMMA.16816.F32.BF16 R20, R156.reuse, R148, R20 ;  /* 0x000000949c14723c */ /* 0x040fec0000041814 */
[C---:B------:R-:W-:Y:S06]  /*6880*/  HMMA.16816.F32.BF16 R24, R156.reuse, R150, R24 ;  /* 0x000000969c18723c */ /* 0x040fec0000041818 */
[C---:B------:R-:W-:Y:S06]  /*6890*/  HMMA.16816.F32.BF16 R28, R156.reuse, R152, R28 ;  /* 0x000000989c1c723c */ /* 0x040fec000004181c */
[----:B------:R-:W-:Y:S06]  /*68a0*/  HMMA.16816.F32.BF16 R32, R156, R154, R32 ;  /* 0x0000009a9c20723c */ /* 0x000fec0000041820 */
[C---:B---3--:R-:W-:Y:S06]  /*68b0*/  HMMA.16816.F32.BF16 R4, R164.reuse, R168, R4 ;  /* 0x000000a8a404723c */ /* 0x048fec0000041804 */
[C---:B------:R-:W-:Y:S05]  /*68c0*/  HMMA.16816.F32.BF16 R8, R164.reuse, R170, R8 ;  /* 0x000000aaa408723c */ /* 0x040fea0000041808 */
[C---:B------:R-:W-:Y:S01]  /*68d0*/  VIADD R169, R241.reuse, 0xffffffef ;  /* 0xffffffeff1a97836 */ /* 0x040fe20000000000 */
[C---:B-1----:R-:W-:Y:S05]  /*68e0*/  HMMA.16816.F32.BF16 R12, R164.reuse, R132, R12 ;  /* 0x00000084a40c723c */ /* 0x042fea000004180c */
[----:B------:R-:W-:Y:S01]  /*68f0*/  VIADD R171, R241, 0xfffffff7 ;  /* 0xfffffff7f1ab7836 */ /* 0x000fe20000000000 */
[C---:B------:R-:W-:Y:S01]  /*6900*/  HMMA.16816.F32.BF16 R16, R164.reuse, R134, R16 ;  /* 0x00000086a410723c */ /* 0x040fe20000041810 */
[----:B------:R-:W1:Y:S03]  /*6910*/  LDSM.16.M88.4 R132, [R192+0x4800] ;  /* 0x00480000c084783b */ /* 0x000e660000000200 */
[----:B------:R-:W-:Y:S01]  /*6920*/  ISETP.GE.AND P1, PT, R171, RZ, PT ;  /* 0x000000ffab00720c */ /* 0x000fe20003f26270 */
[C---:B------:R-:W-:Y:S01]  /*6930*/  VIADD R170, R241.reuse, 0xfffffff0 ;  /* 0xfffffff0f1aa7836 */ /* 0x040fe20000000000 */
[C---:B------:R-:W-:Y:S06]  /*6940*/  HMMA.16816.F32.BF16 R20, R164.reuse, R136, R20 ;  /* 0x00000088a414723c */ /* 0x040fec0000041814 */
[C---:B------:R-:W-:Y:S01]  /*6950*/  HMMA.16816.F32.BF16 R24, R164.reuse, R138, R24 ;  /* 0x0000008aa418723c */ /* 0x040fe20000041818 */
[----:B------:R-:W2:Y:S04]  /*6960*/  LDSM.16.M88.4 R136, [R192+0x5000] ;  /* 0x00500000c088783b */ /* 0x000ea80000000200 */
[C---:B------:R-:W-:Y:S01]  /*6970*/  @!P1 IADD3 R171, -R241.reuse, 0x9, RZ ;  /* 0x00000009f1ab9810 */ /* 0x040fe20007ffe1ff */
[C---:B----4-:R-:W-:Y:S06]  /*6980*/  HMMA.16816.F32.BF16 R28, R164.reuse, R140, R28 ;  /* 0x0000008ca41c723c */ /* 0x050fec000004181c */
[----:B------:R-:W-:Y:S06]  /*6990*/  HMMA.16816.F32.BF16 R32, R164, R142, R32 ;  /* 0x0000008ea420723c */ /* 0x000fec0000041820 */
[C---:B-----5:R-:W-:Y:S05]  /*69a0*/  HMMA.16816.F32.BF16 R4, R172.reuse, R176, R4 ;  /* 0x000000b0ac04723c */ /* 0x060fea0000041804 */
[C---:B------:R-:W-:Y:S01]  /*69b0*/  VIADD R167, R241.reuse, 0xffffffe8 ;  /* 0xffffffe8f1a77836 */ /* 0x040fe20000000000 */
[C---:B------:R-:W-:Y:S05]  /*69c0*/  HMMA.16816.F32.BF16 R8, R172.reuse, R178, R8 ;  /* 0x000000b2ac08723c */ /* 0x040fea0000041808 */
[----:B------:R-:W-:Y:S01]  /*69d0*/  VIADD R177, R241, 0xfffffff8 ;  /* 0xfffffff8f1b17836 */ /* 0x000fe20000000000 */
[C---:B-1----:R-:W-:Y:S04]  /*69e0*/  HMMA.16816.F32.BF16 R12, R172.reuse, R132, R12 ;  /* 0x00000084ac0c723c */ /* 0x042fe8000004180c */
[----:B------:R-:W-:Y:S01]  /*69f0*/  ISETP.GE.AND P5, PT, R177, RZ, PT ;  /* 0x000000ffb100720c */ /* 0x000fe20003fa6270 */
[----:B------:R-:W-:Y:S01]  /*6a00*/  VIADD R165, R241, 0xffffffe7 ;  /* 0xffffffe7f1a57836 */ /* 0x000fe20000000000 */
[C---:B------:R-:W-:Y:S04]  /*6a10*/  HMMA.16816.F32.BF16 R16, R172.reuse, R134, R16 ;  /* 0x00000086ac10723c */ /* 0x040fe80000041810 */
[----:B------:R-:W-:Y:S02]  /*6a20*/  ISETP.GE.AND P1, PT, R165, RZ, PT ;  /* 0x000000ffa500720c */ /* 0x000fe40003f26270 */
[C---:B--2---:R-:W-:Y:S05]  /*6a30*/  HMMA.16816.F32.BF16 R20, R172.reuse, R136, R20 ;  /* 0x00000088ac14723c */ /* 0x044fea0000041814 */
[----:B------:R-:W-:Y:S01]  /*6a40*/  FMUL.FTZ R234, R6, UR5 ;  /* 0x0000000506ea7c20 */ /* 0x000fe20008410000 */
[C---:B------:R-:W-:Y:S03]  /*6a50*/  HMMA.16816.F32.BF16 R24, R172.reuse, R138, R24 ;  /* 0x0000008aac18723c */ /* 0x040fe60000041818 */
[----:B------:R1:W2:Y:S02]  /*6a60*/  MUFU.TANH R166, R234 ;  /* 0x000000ea00a67308 */ /* 0x0002a40000002400 */
[----:B------:R-:W-:Y:S01]  /*6a70*/  FMUL.FTZ R235, R7, UR5 ;  /* 0x0000000507eb7c20 */ /* 0x000fe20008410000 */
[----:B------:R-:W-:Y:S01]  /*6a80*/  FMUL.FTZ R133, R14, UR5 ;  /* 0x000000050e857c20 */ /* 0x000fe20008410000 */
[----:B------:R-:W-:Y:S01]  /*6a90*/  FMUL.FTZ R132, R15, UR5 ;  /* 0x000000050f847c20 */ /* 0x000fe20008410000 */
[----:B------:R-:W-:Y:S05]  /*6aa0*/  FMUL.FTZ R237, R4, UR5 ;  /* 0x0000000504ed7c20 */ /* 0x000fea0008410000 */
[----:B------:R-:W-:Y:S01]  /*6ab0*/  MUFU.TANH R178, R133 ;  /* 0x0000008500b27308 */ /* 0x000fe20000002400 */
[----:B------:R-:W-:Y:S01]  /*6ac0*/  FMUL.FTZ R252, R18, UR5 ;  /* 0x0000000512fc7c20 */ /* 0x000fe20008410000 */
[----:B------:R-:W-:Y:S01]  /*6ad0*/  FMUL.FTZ R250, R19, UR5 ;  /* 0x0000000513fa7c20 */ /* 0x000fe20008410000 */
[----:B------:R-:W-:Y:S02]  /*6ae0*/  VIADD R18, R241, 0x7 ;  /* 0x00000007f1127836 */ /* 0x000fe40000000000 */
[----:B------:R-:W-:Y:S01]  /*6af0*/  FMUL.FTZ R233, R5, UR5 ;  /* 0x0000000505e97c20 */ /* 0x000fe20008410000 */
[----:B------:R-:W-:Y:S02]  /*6b00*/  VIADD R19, R241, 0xffffffff ;  /* 0xfffffffff1137836 */ /* 0x000fe40000000000 */
[----:B------:R-:W-:Y:S01]  /*6b10*/  FMUL.FTZ R239, R11, UR5 ;  /* 0x000000050bef7c20 */ /* 0x000fe20008410000 */
[----:B------:R-:W-:Y:S01]  /*6b20*/  @!P5 IADD3 R177, -R241, 0x8, RZ ;  /* 0x00000008f1b1d810 */ /* 0x000fe20007ffe1ff */
[----:B------:R3:W-:Y:S01]  /*6b30*/  MUFU.TANH R162, R132 ;  /* 0x0000008400a27308 */ /* 0x0007e20000002400 */
[----:B------:R-:W-:Y:S01]  /*6b40*/  ISETP.GE.AND P0, PT, R18, RZ, PT ;  /* 0x000000ff1200720c */ /* 0x000fe20003f06270 */
[----:B-1----:R-:W-:Y:S01]  /*6b50*/  FMUL.FTZ R234, R9, UR5 ;  /* 0x0000000509ea7c20 */ /* 0x002fe20008410000 */
[----:B------:R-:W-:Y:S01]  /*6b60*/  ISETP.GE.AND P6, PT, R19, RZ, PT ;  /* 0x000000ff1300720c */ /* 0x000fe20003fc6270 */
[----:B------:R-:W-:Y:S01]  /*6b70*/  FMUL.FTZ R238, R10, UR5 ;  /* 0x000000050aee7c20 */ /* 0x000fe20008410000 */
[----:B------:R-:W-:Y:S01]  /*6b80*/  ISETP.GE.AND P5, PT, R167, RZ, PT ;  /* 0x000000ffa700720c */ /* 0x000fe20003fa6270 */
[----:B------:R-:W-:Y:S01]  /*6b90*/  FMUL.FTZ R247, R17, UR5 ;  /* 0x0000000511f77c20 */ /* 0x000fe20008410000 */
[----:B------:R-:W-:Y:S03]  /*6ba0*/  FMUL.FTZ R243, R21, UR5 ;  /* 0x0000000515f37c20 */ /* 0x000fe60008410000 */
[----:B------:R-:W1:Y:S01]  /*6bb0*/  MUFU.TANH R235, R235 ;  /* 0x000000eb00eb7308 */ /* 0x000e620000002400 */
[----:B------:R-:W-:Y:S01]  /*6bc0*/  FMUL.FTZ R248, R13, UR5 ;  /* 0x000000050df87c20 */ /* 0x000fe20008410000 */
[C---:B------:R-:W-:Y:S01]  /*6bd0*/  VIADD R17, R241.reuse, 0xffffffdf ;  /* 0xffffffdff1117836 */ /* 0x040fe20000000000 */
[----:B------:R-:W-:Y:S01]  /*6be0*/  IABS R21, R241 ;  /* 0x000000f100157213 */ /* 0x000fe20000000000 */
[C---:B------:R-:W-:Y:S02]  /*6bf0*/  VIADD R14, R241.reuse, 0xffffffd8 ;  /* 0xffffffd8f10e7836 */ /* 0x040fe40000000000 */
[----:B------:R-:W-:Y:S01]  /*6c00*/  FMUL.FTZ R251, R12, UR5 ;  /* 0x000000050cfb7c20 */ /* 0x000fe20008410000 */
[C---:B------:R-:W-:Y:S01]  /*6c10*/  @!P0 IADD3 R18, -R241.reuse, -0x7, RZ ;  /* 0xfffffff9f1128810 */ /* 0x040fe20007ffe1ff */
[C---:B------:R-:W-:Y:S02]  /*6c20*/  VIADD R15, R241.reuse, 0xffffffd7 ;  /* 0xffffffd7f10f7836 */ /* 0x040fe40000000000 */
[----:B------:R-:W4:Y:S01]  /*6c30*/  MUFU.TANH R237, R237 ;  /* 0x000000ed00ed7308 */ /* 0x000f220000002400 */
[----:B---3--:R-:W3:Y:S01]  /*6c40*/  LDSM.16.M88.4 R132, [R192+0x5800] ;  /* 0x00580000c084783b */ /* 0x008ee20000000200 */
[----:B------:R-:W-:Y:S04]  /*6c50*/  DEPBAR.LE SB0, 0x0 ;  /* 0x000080000000791a */ /* 0x000fe80000000000 */
[----:B------:R-:W-:Y:S01]  /*6c60*/  @!P6 IADD3 R19, -R241, 0x1, RZ ;  /* 0x00000001f113e810 */ /* 0x000fe20007ffe1ff */
[----:B------:R-:W-:Y:S03]  /*6c70*/  FMUL.FTZ R249, R16, UR5 ;  /* 0x0000000510f97c20 */ /* 0x000fe60008410000 */
[----:B------:R-:W-:Y:S01]  /*6c80*/  MUFU.TANH R233, R233 ;  /* 0x000000e900e97308 */ /* 0x000fe20000002400 */
[----:B------:R-:W-:Y:S01]  /*6c90*/  BAR.SYNC.DEFER_BLOCKING 0x0 ;  /* 0x0000000000007b1d */ /* 0x000fe20000010000 */
[----:B------:R-:W-:Y:S01]  /*6ca0*/  ISETP.GE.AND P0, PT, R170, RZ, PT ;  /* 0x000000ffaa00720c */ /* 0x000fe20003f06270 */
[----:B------:R-:W-:Y:S01]  /*6cb0*/  FMUL.FTZ R246, R22, UR5 ;  /* 0x0000000516f67c20 */ /* 0x000fe20008410000 */
[----:B------:R-:W-:Y:S01]  /*6cc0*/  ISETP.GE.AND P6, PT, R169, RZ, PT ;  /* 0x000000ffa900720c */ /* 0x000fe20003fc6270 */
[----:B------:R-:W-:Y:S01]  /*6cd0*/  FMUL.FTZ R242, R26, UR5 ;  /* 0x000000051af27c20 */ /* 0x000fe20008410000 */
[C---:B------:R-:W-:Y:S01]  /*6ce0*/  @!P5 IADD3 R167, -R241.reuse, 0x18, RZ ;  /* 0x00000018f1a7d810 */ /* 0x040fe20007ffe1ff */
[----:B------:R-:W-:Y:S03]  /*6cf0*/  FMUL.FTZ R236, R8, UR5 ;  /* 0x0000000508ec7c20 */ /* 0x000fe60008410000 */
[----:B------:R-:W-:Y:S01]  /*6d00*/  MUFU.TANH R239, R239 ;  /* 0x000000ef00ef7308 */ /* 0x000fe20000002400 */
[----:B------:R-:W-:Y:S01]  /*6d10*/  @!P1 IADD3 R165, -R241, 0x19, RZ ;  /* 0x00000019f1a59810 */ /* 0x000fe20007ffe1ff */
[----:B------:R-:W-:Y:S01]  /*6d20*/  FMUL.FTZ R244, R23, UR5 ;  /* 0x0000000517f47c20 */ /* 0x000fe20008410000 */
[----:B------:R-:W-:Y:S01]  /*6d30*/  ISETP.GE.AND P5, PT, R14, RZ, PT ;  /* 0x000000ff0e00720c */ /* 0x000fe20003fa6270 */
[----:B------:R-:W-:Y:S01]  /*6d40*/  VIADD R13, R241, 0xffffffd0 ;  /* 0xffffffd0f10d7836 */ /* 0x000fe20000000000 */
[----:B------:R-:W-:Y:S01]  /*6d50*/  ISETP.GE.AND P1, PT, R15, RZ, PT ;  /* 0x000000ff0f00720c */ /* 0x000fe20003f26270 */
[C---:B------:R-:W-:Y:S01]  /*6d60*/  VIADD R11, R241.reuse, 0xffffffcf ;  /* 0xffffffcff10b7836 */ /* 0x040fe20000000000 */
[C---:B------:R-:W-:Y:S03]  /*6d70*/  @!P0 IADD3 R170, -R241.reuse, 0x10, RZ ;  /* 0x00000010f1aa8810 */ /* 0x040fe60007ffe1ff */
[----:B------:R-:W-:Y:S01]  /*6d80*/  MUFU.TANH R234, R234 ;  /* 0x000000ea00ea7308 */ /* 0x000fe20000002400 */
[C---:B------:R-:W-:Y:S01]  /*6d90*/  @!P6 IADD3 R169, -R241.reuse, 0x11, RZ ;  /* 0x00000011f1a9e810 */ /* 0x040fe20007ffe1ff */
[----:B------:R-:W-:Y:S01]  /*6da0*/  VIADD R10, R241, 0xffffffc8 ;  /* 0xffffffc8f10a7836 */ /* 0x000fe20000000000 */
[----:B------:R-:W-:Y:S01]  /*6db0*/  ISETP.GE.AND P0, PT, R163, RZ, PT ;  /* 0x000000ffa300720c */ /* 0x000fe20003f06270 */
[----:B------:R-:W-:Y:S01]  /*6dc0*/  VIADD R9, R241, 0xffffffc7 ;  /* 0xffffffc7f1097836 */ /* 0x000fe20000000000 */
[----:B------:R-:W-:Y:S01]  /*6dd0*/  ISETP.GE.AND P6, PT, R17, RZ, PT ;  /* 0x000000ff1100720c */ /* 0x000fe20003fc6270 */
[----:B------:R-:W-:Y:S01]  /*6de0*/  FMUL.FTZ R27, R27, UR5 ;  /* 0x000000051b1b7c20 */ /* 0x000fe20008410000 */
[----:B------:R-:W-:Y:S03]  /*6df0*/  I2FP.F32.S32 R23, R240 ;  /* 0x000000f000177245 */ /* 0x000fe60000201400 */
[----:B------:R-:W5:Y:S01]  /*6e00*/  MUFU.TANH R238, R238 ;  /* 0x000000ee00ee7308 */ /* 0x000f620000002400 */
[----:B------:R-:W-:Y:S01]  /*6e10*/  FMUL.FTZ R245, R20, UR5 ;  /* 0x0000000514f57c20 */ /* 0x000fe20008410000 */
[C---:B------:R-:W-:Y:S02]  /*6e20*/  @!P5 IADD3 R14, -R241.reuse, 0x28, RZ ;  /* 0x00000028f10ed810 */ /* 0x040fe40007ffe1ff */
[----:B------:R-:W-:Y:S01]  /*6e30*/  @!P1 IADD3 R15, -R241, 0x29, RZ ;  /* 0x00000029f10f9810 */ /* 0x000fe20007ffe1ff */
[----:B--2---:R-:W-:Y:S01]  /*6e40*/  FFMA.FTZ R166, R23, -R0, R166 ;  /* 0x8000000017a67223 */ /* 0x004fe200000100a6 */
[----:B------:R-:W-:Y:S04]  /*6e50*/  ISETP.GE.AND P5, PT, R10, RZ, PT ;  /* 0x000000ff0a00720c */ /* 0x000fe80003fa6270 */
[----:B------:R-:W-:Y:S01]  /*6e60*/  MUFU.TANH R248, R248 ;  /* 0x000000f800f87308 */ /* 0x000fe20000002400 */
[C---:B---3--:R-:W-:Y:S05]  /*6e70*/  HMMA.16816.F32.BF16 R28, R172.reuse, R132, R28 ;  /* 0x00000084ac1c723c */ /* 0x048fea000004181c */
[----:B------:R-:W-:Y:S01]  /*6e80*/  @!P0 IADD3 R163, -R241, 0x20, RZ ;  /* 0x00000020f1a38810 */ /* 0x000fe20007ffe1ff */
[----:B------:R-:W-:Y:S03]  /*6e90*/  HMMA.16816.F32.BF16 R32, R172, R134, R32 ;  /* 0x00000086ac20723c */ /* 0x000fe60000041820 */
[----:B------:R-:W-:Y:S01]  /*6ea0*/  MUFU.TANH R250, R250 ;  /* 0x000000fa00fa7308 */ /* 0x000fe20000002400 */
[----:B------:R-:W-:Y:S02]  /*6eb0*/  ISETP.GE.AND P0, PT, R13, RZ, PT ;  /* 0x000000ff0d00720c */ /* 0x000fe40003f06270 */
[----:B------:R-:W-:Y:S02]  /*6ec0*/  I2FP.F32.S32 R133, R18 ;  /* 0x0000001200857245 */ /* 0x000fe40000201400 */
[----:B------:R-:W-:Y:S05]  /*6ed0*/  I2FP.F32.S32 R132, R21 ;  /* 0x0000001500847245 */ /* 0x000fea0000201400 */
[----:B------:R-:W2:Y:S01]  /*6ee0*/  MUFU.TANH R251, R251 ;  /* 0x000000fb00fb7308 */ /* 0x000ea20000002400 */
[----:B------:R-:W-:Y:S01]  /*6ef0*/  ISETP.GE.AND P1, PT, R9, RZ, PT ;  /* 0x000000ff0900720c */ /* 0x000fe20003f26270 */
[-C--:B-1----:R-:W-:Y:S01]  /*6f00*/  FFMA.FTZ R26, R133, -R0.reuse, R235 ;  /* 0x80000000851a7223 */ /* 0x082fe200000100eb */
[----:B------:R-:W-:Y:S01]  /*6f10*/  I2FP.F32.S32 R133, R19 ;  /* 0x0000001300857245 */ /* 0x000fe20000201400 */
[CC--:B----4-:R-:W-:Y:S01]  /*6f20*/  FFMA.FTZ R19, R132.reuse, -R0.reuse, R237 ;  /* 0x8000000084137223 */ /* 0x0d0fe200000100ed */
[----:B------:R-:W-:Y:S01]  /*6f30*/  FMUL.FTZ R237, R25, UR5 ;  /* 0x0000000519ed7c20 */ /* 0x000fe20008410000 */
[----:B------:R-:W-:Y:S01]  /*6f40*/  @!P6 IADD3 R17, -R241, 0x21, RZ ;  /* 0x00000021f111e810 */ /* 0x000fe20007ffe1ff */
[-C--:B-----5:R-:W-:Y:S03]  /*6f50*/  FFMA.FTZ R22, R132, -R0.reuse, R238 ;  /* 0x8000000084167223 */ /* 0x0a0fe600000100ee */
[----:B------:R-:W1:Y:S01]  /*6f60*/  MUFU.TANH R252, R252 ;  /* 0x000000fc00fc7308 */ /* 0x000e620000002400 */
[CC--:B------:R-:W-:Y:S01]  /*6f70*/  FFMA.FTZ R25, R133.reuse, -R0.reuse, R233 ;  /* 0x8000000085197223 */ /* 0x0c0fe200000100e9 */
[----:B------:R-:W-:Y:S01]  /*6f80*/  FFMA.FTZ R18, R133, -R0, R239 ;  /* 0x8000000085127223 */ /* 0x000fe200000100ef */
[----:B------:R-:W-:Y:S01]  /*6f90*/  I2FP.F32.S32 R133, R171 ;  /* 0x000000ab00857245 */ /* 0x000fe20000201400 */
[----:B------:R-:W-:Y:S01]  /*6fa0*/  FMUL.FTZ R238, R30, UR5 ;  /* 0x000000051eee7c20 */ /* 0x000fe20008410000 */
[----:B------:R-:W-:Y:S02]  /*6fb0*/  ISETP.GE.AND P6, PT, R11, RZ, PT ;  /* 0x000000ff0b00720c */ /* 0x000fe40003fc6270 */
[----:B------:R-:W-:Y:S03]  /*6fc0*/  I2FP.F32.S32 R132, R170 ;  /* 0x000000aa00847245 */ /* 0x000fe60000201400 */
[----:B------:R-:W3:Y:S01]  /*6fd0*/  MUFU.TANH R249, R249 ;  /* 0x000000f900f97308 */ /* 0x000ee20000002400 */
[CC--:B------:R-:W-:Y:S01]  /*6fe0*/  FFMA.FTZ R21, R133.reuse, -R0.reuse, R234 ;  /* 0x8000000085157223 */ /* 0x0c0fe200000100ea */
[-C--:B------:R-:W-:Y:S01]  /*6ff0*/  FFMA.FTZ R162, R133, -R0.reuse, R162 ;  /* 0x8000000085a27223 */ /* 0x080fe200000100a2 */
[----:B------:R-:W-:Y:S01]  /*7000*/  I2FP.F32.S32 R133, R169 ;  /* 0x000000a900857245 */ /* 0x000fe20000201400 */
[-C--:B--2---:R-:W-:Y:S01]  /*7010*/  FFMA.FTZ R251, R132, -R0.reuse, R251 ;  /* 0x8000000084fb7223 */ /* 0x084fe200000100fb */
[----:B------:R-:W-:Y:S01]  /*7020*/  I2FP.F32.S32 R134, R167 ;  /* 0x000000a700867245 */ /* 0x000fe20000201400 */
[----:B------:R-:W-:Y:S01]  /*7030*/  FMUL.FTZ R234, R32, UR5 ;  /* 0x0000000520ea7c20 */ /* 0x000fe20008410000 */
[----:B------:R-:W-:Y:S03]  /*7040*/  I2FP.F32.S32 R235, R177 ;  /* 0x000000b100eb7245 */ /* 0x000fe60000201400 */
[----:B------:R-:W2:Y:S01]  /*7050*/  MUFU.TANH R246, R246 ;  /* 0x000000f600f67308 */ /* 0x000ea20000002400 */
[CC--:B------:R-:W-:Y:S01]  /*7060*/  FFMA.FTZ R248, R133.reuse, -R0.reuse, R248 ;  /* 0x8000000085f87223 */ /* 0x0c0fe200000100f8 */
[-C--:B------:R-:W-:Y:S01]  /*7070*/  FFMA.FTZ R250, R133, -R0.reuse, R250 ;  /* 0x8000000085fa7223 */ /* 0x080fe200000100fa */
[-C--:B-1----:R-:W-:Y:S01]  /*7080*/  FFMA.FTZ R252, R132, -R0.reuse, R252 ;  /* 0x8000000084fc7223 */ /* 0x082fe200000100fc */
[----:B------:R-:W-:Y:S01]  /*7090*/  FMNMX.FTZ R133, R166, R3, !PT ;  /* 0x00000003a6857209 */ /* 0x000fe20007810000 */
[-C--:B------:R-:W-:Y:S01]  /*70a0*/  FFMA.FTZ R178, R235, -R0.reuse, R178 ;  /* 0x80000000ebb27223 */ /* 0x080fe200000100b2 */
[----:B------:R-:W-:Y:S01]  /*70b0*/  I2FP.F32.S32 R132, R165 ;  /* 0x000000a500847245 */ /* 0x000fe20000201400 */
[----:B------:R-:W-:Y:S03]  /*70c0*/  FMUL.FTZ R233, R33, UR5 ;  /* 0x0000000521e97c20 */ /* 0x000fe60008410000 */
[----:B------:R-:W1:Y:S01]  /*70d0*/  MUFU.TANH R236, R236 ;  /* 0x000000ec00ec7308 */ /* 0x000e620000002400 */
[-C--:B---3--:R-:W-:Y:S01]  /*70e0*/  FFMA.FTZ R249, R134, -R0.reuse, R249 ;  /* 0x8000000086f97223 */ /* 0x088fe200000100f9 */
[----:B------:R-:W-:Y:S02]  /*70f0*/  FMNMX.FTZ R133, R26, R133, !PT ;  /* 0x000000851a857209 */ /* 0x000fe40007810000 */
[C---:B------:R-:W-:Y:S02]  /*7100*/  @!P0 IADD3 R13, -R241.reuse, 0x30, RZ ;  /* 0x00000030f10d8810 */ /* 0x040fe40007ffe1ff */
[----:B------:R-:W-:Y:S04]  /*7110*/  @!P6 IADD3 R11, -R241, 0x31, RZ ;  /* 0x00000031f10be810 */ /* 0x000fe80007ffe1ff */
[----:B------:R-:W3:Y:S01]  /*7120*/  MUFU.TANH R247, R247 ;  /* 0x000000f700f77308 */ /* 0x000ee20000002400 */
[----:B--2---:R-:W-:Y:S01]  /*7130*/  FFMA.FTZ R246, R134, -R0, R246 ;  /* 0x8000000086f67223 */ /* 0x004fe200000100f6 */
[----:B------:R-:W-:Y:S02]  /*7140*/  FMNMX.FTZ R134, R19, R2, !PT ;  /* 0x0000000213867209 */ /* 0x000fe40007810000 */
[----:B------:R-:W-:Y:S02]  /*7150*/  @!P5 IADD3 R10, -R241, 0x38, RZ ;  /* 0x00000038f10ad810 */ /* 0x000fe40007ffe1ff */
[----:B------:R-:W-:Y:S04]  /*7160*/  FMNMX.FTZ R134, R25, R134, !PT ;  /* 0x0000008619867209 */ /* 0x000fe80007810000 */
[----:B------:R-:W2:Y:S01]  /*7170*/  MUFU.TANH R244, R244 ;  /* 0x000000f400f47308 */ /* 0x000ea20000002400 */
[----:B-1----:R-:W-:Y:S01]  /*7180*/  FFMA.FTZ R23, R235, -R0, R236 ;  /* 0x80000000eb177223 */ /* 0x002fe200000100ec */
[----:B------:R-:W-:Y:S01]  /*7190*/  @!P1 IADD3 R9, -R241, 0x39, RZ ;  /* 0x00000039f1099810 */ /* 0x000fe20007ffe1ff */
[----:B------:R-:W-:Y:S01]  /*71a0*/  FMUL.FTZ R241, R24, UR5 ;  /* 0x0000000518f17c20 */ /* 0x000fe20008410000 */
[----:B------:R-:W-:Y:S01]  /*71b0*/  FMNMX.FTZ R133, R22, R133, !PT ;  /* 0x0000008516857209 */ /* 0x000fe20007810000 */
[----:B------:R-:W-:Y:S01]  /*71c0*/  FMUL.FTZ R236, R31, UR5 ;  /* 0x000000051fec7c20 */ /* 0x000fe20008410000 */
[----:B------:R-:W-:Y:S01]  /*71d0*/  FMNMX.FTZ R134, R23, R134, !PT ;  /* 0x0000008617867209 */ /* 0x000fe20007810000 */
[----:B------:R-:W-:Y:S03]  /*71e0*/  FMUL.FTZ R235, R29, UR5 ;  /* 0x000000051deb7c20 */ /* 0x000fe60008410000 */
[----:B------:R-:W1:Y:S01]  /*71f0*/  MUFU.TANH R243, R243 ;  /* 0x000000f300f37308 */ /* 0x000e620000002400 */
[----:B---3--:R-:W-:Y:S01]  /*7200*/  FFMA.FTZ R247, R132, -R0, R247 ;  /* 0x8000000084f77223 */ /* 0x008fe200000100f7 */
[----:B------:R-:W-:Y:S02]  /*7210*/  I2FP.F32.S32 R135, R163 ;  /* 0x000000a300877245 */ /* 0x000fe40000201400 */
[----:B------:R-:W-:Y:S02]  /*7220*/  FMNMX.FTZ R133, R18, R133, !PT ;  /* 0x0000008512857209 */ /* 0x000fe40007810000 */
[----:B------:R-:W-:Y:S04]  /*7230*/  I2FP.F32.S32 R14, R14 ;  /* 0x0000000e000e7245 */ /* 0x000fe80000201400 */
[----:B------:R-:W3:Y:S01]  /*7240*/  MUFU.TANH R240, R27 ;  /* 0x0000001b00f07308 */ /* 0x000ee20000002400 */
[-C--:B--2---:R-:W-:Y:S01]  /*7250*/  FFMA.FTZ R244, R132, -R0.reuse, R244 ;  /* 0x8000000084f47223 */ /* 0x084fe200000100f4 */
[----:B------:R-:W-:Y:S02]  /*7260*/  I2FP.F32.S32 R132, R17 ;  /* 0x0000001100847245 */ /* 0x000fe40000201400 */
[----:B------:R-:W-:Y:S02]  /*7270*/  FMNMX.FTZ R17, R178, R133, !PT ;  /* 0x00000085b2117209 */ /* 0x000fe40007810000 */
[----:B------:R-:W-:Y:S04]  /*7280*/  I2FP.F32.S32 R133, R15 ;  /* 0x0000000f00857245 */ /* 0x000fe80000201400 */
[----:B------:R-:W2:Y:S01]  /*7290*/  MUFU.TANH R245, R245 ;  /* 0x000000f500f57308 */ /* 0x000ea20000002400 */
[-C--:B-1----:R-:W-:Y:S01]  /*72a0*/  FFMA.FTZ R243, R132, -R0.reuse, R243 ;  /* 0x8000000084f37223 */ /* 0x082fe200000100f3 */
[----:B------:R-:W-:Y:S02]  /*72b0*/  FMNMX.FTZ R17, R162, R17, !PT ;  /* 0x00000011a2117209 */ /* 0x000fe40007810000 */
[----:B------:R-:W-:Y:S02]  /*72c0*/  I2FP.F32.S32 R5, R11 ;  /* 0x0000000b00057245 */ /* 0x000fe40000201400 */
[----:B------:R-:W-:Y:S04]  /*72d0*/  FMNMX.FTZ R17, R252, R17, !PT ;  /* 0x00000011fc117209 */ /* 0x000fe80007810000 */
[----:B------:R-:W1:Y:S01]  /*72e0*/  MUFU.TANH R242, R242 ;  /* 0x000000f200f27308 */ /* 0x000e620000002400 */
[----:B---3--:R-:W-:Y:S01]  /*72f0*/  FFMA.FTZ R240, R132, -R0, R240 ;  /* 0x8000000084f07223 */ /* 0x008fe200000100f0 */
[----:B------:R-:W-:Y:S01]  /*7300*/  FMNMX.FTZ R132, R21, R134, !PT ;  /* 0x0000008615847209 */ /* 0x000fe20007810000 */
[----:B------:R-:W-:Y:S01]  /*7310*/  FMUL.FTZ R134, R35, UR5 ;  /* 0x0000000523867c20 */ /* 0x000fe20008410000 */
[----:B------:R-:W-:Y:S02]  /*7320*/  FMNMX.FTZ R17, R250, R17, !PT ;  /* 0x00000011fa117209 */ /* 0x000fe40007810000 */
[----:B------:R-:W-:Y:S04]  /*7330*/  FMNMX.FTZ R132, R251, R132, !PT ;  /* 0x00000084fb847209 */ /* 0x000fe80007810000 */
[----:B------:R3:W4:Y:S01]  /*7340*/  MUFU.TANH R239, R237 ;  /* 0x000000ed00ef7308 */ /* 0x0007220000002400 */
[----:B--2---:R-:W-:Y:S01]  /*7350*/  FFMA.FTZ R245, R135, -R0, R245 ;  /* 0x8000000087f57223 */ /* 0x004fe200000100f5 */
[----:B------:R-:W-:Y:S02]  /*7360*/  FMNMX.FTZ R132, R248, R132, !PT ;  /* 0x00000084f8847209 */ /* 0x000fe40007810000 */
[----:B------:R-:W-:Y:S02]  /*7370*/  FMNMX.FTZ R17, R246, R17, !PT ;  /* 0x00000011f6117209 */ /* 0x000fe40007810000 */
[----:B------:R-:W-:Y:S04]  /*7380*/  FMNMX.FTZ R132, R249, R132, !PT ;  /* 0x00000084f9847209 */ /* 0x000fe80007810000 */
[----:B------:R-:W2:Y:S01]  /*7390*/  MUFU.TANH R241, R241 ;  /* 0x000000f100f17308 */ /* 0x000ea20000002400 */
[----:B-1----:R-:W-:Y:S01]  /*73a0*/  FFMA.FTZ R242, R135, -R0, R242 ;  /* 0x8000000087f27223 */ /* 0x002fe200000100f2 */
[----:B------:R-:W-:Y:S01]  /*73b0*/  FMUL.FTZ R135, R34, UR5 ;  /* 0x0000000522877c20 */ /* 0x000fe20008410000 */
[----:B------:R-:W-:Y:S02]  /*73c0*/  FMNMX.FTZ R132, R247, R132, !PT ;  /* 0x00000084f7847209 */ /* 0x000fe40007810000 */
[----:B------:R-:W-:Y:S02]  /*73d0*/  ISETP.GT.AND P5, PT, R230, RZ, PT ;  /* 0x000000ffe600720c */ /* 0x000fe40003fa4270 */
[----:B------:R-:W-:Y:S03]  /*73e0*/  I2FP.F32.S32 R11, R10 ;  /* 0x0000000a000b7245 */ /* 0x000fe60000201400 */
[----:B------:R-:W1:Y:S01]  /*73f0*/  MUFU.TANH R238, R238 ;  /* 0x000000ee00ee7308 */ /* 0x000e620000002400 */
[----:B---3--:R-:W-:Y:S01]  /*7400*/  FMUL.FTZ R237, R28, UR5 ;  /* 0x000000051ced7c20 */ /* 0x008fe20008410000 */
[-C--:B----4-:R-:W-:Y:S08]  /*7410*/  FFMA.FTZ R239, R133, -R0.reuse, R239 ;  /* 0x8000000085ef7223 */ /* 0x090ff000000100ef */
[----:B------:R-:W3:Y:S01]  /*7420*/  MUFU.TANH R236, R236 ;  /* 0x000000ec00ec7308 */ /* 0x000ee20000002400 */
[CC--:B--2---:R-:W-:Y:S09]  /*7430*/  FFMA.FTZ R241, R14.reuse, -R0.reuse, R241 ;  /* 0x800000000ef17223 */ /* 0x0c4ff200000100f1 */
[----:B------:R-:W2:Y:S01]  /*7440*/  MUFU.TANH R237, R237 ;  /* 0x000000ed00ed7308 */ /* 0x000ea20000002400 */
[----:B-1----:R-:W-:Y:S01]  /*7450*/  FFMA.FTZ R238, R14, -R0, R238 ;  /* 0x800000000eee7223 */ /* 0x002fe200000100ee */
[----:B------:R-:W-:Y:S02]  /*7460*/  FMNMX.FTZ R14, R245, R132, !PT ;  /* 0x00000084f50e7209 */ /* 0x000fe40007810000 */
[----:B------:R-:W-:Y:S02]  /*7470*/  FMNMX.FTZ R132, R244, R17, !PT ;  /* 0x00000011f4847209 */ /* 0x000fe40007810000 */
[----:B------:R-:W-:Y:S04]  /*7480*/  FMNMX.FTZ R14, R243, R14, !PT ;  /* 0x0000000ef30e7209 */ /* 0x000fe80007810000 */
[----:B------:R-:W1:Y:S01]  /*7490*/  MUFU.TANH R135, R135 ;  /* 0x0000008700877308 */ /* 0x000e620000002400 */
[-C--:B---3--:R-:W-:Y:S01]  /*74a0*/  FFMA.FTZ R236, R133, -R0.reuse, R236 ;  /* 0x8000000085ec7223 */ /* 0x088fe200000100ec */
[----:B------:R-:W-:Y:S08]  /*74b0*/  I2FP.F32.S32 R133, R13 ;  /* 0x0000000d00857245 */ /* 0x000ff00000201400 */
[----:B------:R-:W3:Y:S01]  /*74c0*/  MUFU.TANH R235, R235 ;  /* 0x000000eb00eb7308 */ /* 0x000ee20000002400 */
[CC--:B--2---:R-:W-:Y:S09]  /*74d0*/  FFMA.FTZ R237, R133.reuse, -R0.reuse, R237 ;  /* 0x8000000085ed7223 */ /* 0x0c4ff200000100ed */
[----:B------:R-:W2:Y:S01]  /*74e0*/  MUFU.TANH R234, R234 ;  /* 0x000000ea00ea7308 */ /* 0x000ea20000002400 */
[----:B-1----:R-:W-:Y:S01]  /*74f0*/  FFMA.FTZ R135, R133, -R0, R135 ;  /* 0x8000000085877223 */ /* 0x002fe20000010087 */
[----:B------:R-:W-:Y:S02]  /*7500*/  FMNMX.FTZ R133, R242, R132, !PT ;  /* 0x00000084f2857209 */ /* 0x000fe40007810000 */
[----:B------:R-:W-:Y:S02]  /*7510*/  FMNMX.FTZ R132, R241, R14, !PT ;  /* 0x0000000ef1847209 */ /* 0x000fe40007810000 */
[----:B------:R-:W-:Y:S02]  /*7520*/  FMNMX.FTZ R13, R240, R133, !PT ;  /* 0x00000085f00d7209 */ /* 0x000fe40007810000 */
[----:B------:R-:W-:Y:S02]  /*7530*/  FMNMX.FTZ R133, R239, R132, !PT ;  /* 0x00000084ef857209 */ /* 0x000fe40007810000 */
[----:B------:R-:W1:Y:S01]  /*7540*/  MUFU.TANH R134, R134 ;  /* 0x0000008600867308 */ /* 0x000e620000002400 */
[----:B------:R-:W-:Y:S01]  /*7550*/  I2FP.F32.S32 R132, R9 ;  /* 0x0000000900847245 */ /* 0x000fe20000201400 */
[-C--:B---3--:R-:W-:Y:S01]  /*7560*/  FFMA.FTZ R235, R5, -R0.reuse, R235 ;  /* 0x8000000005eb7223 */ /* 0x088fe200000100eb */
[----:B------:R-:W-:Y:S02]  /*7570*/  FMNMX.FTZ R9, R238, R13, !PT ;  /* 0x0000000dee097209 */ /* 0x000fe40007810000 */
[----:B------:R-:W-:Y:S02]  /*7580*/  FMNMX.FTZ R133, R237, R133, !PT ;  /* 0x00000085ed857209 */ /* 0x000fe40007810000 */
[----:B------:R-:W-:Y:S03]  /*7590*/  FMNMX.FTZ R4, R236, R9, !PT ;  /* 0x00000009ec047209 */ /* 0x000fe60007810000 */
[----:B------:R-:W3:Y:S01]  /*75a0*/  MUFU.TANH R233, R233 ;  /* 0x000000e900e97308 */ /* 0x000ee20000002400 */
[----:B------:R-:W-:Y:S01]  /*75b0*/  FMNMX.FTZ R133, R235, R133, !PT ;  /* 0x00000085eb857209 */ /* 0x000fe20007810000 */
[-C--:B--2---:R-:W-:Y:S01]  /*75c0*/  FFMA.FTZ R234, R11, -R0.reuse, R234 ;  /* 0x800000000bea7223 */ /* 0x084fe200000100ea */
[----:B-1----:R-:W-:Y:S01]  /*75d0*/  FFMA.FTZ R134, R5, -R0, R134 ;  /* 0x8000000005867223 */ /* 0x002fe20000010086 */
[----:B------:R-:W-:Y:S04]  /*75e0*/  FMNMX.FTZ R5, R135, R4, !PT ;  /* 0x0000000487057209 */ /* 0x000fe80007810000 */
[----:B------:R-:W-:Y:S01]  /*75f0*/  FMNMX.FTZ R5, R134, R5, !PT ;  /* 0x0000000586057209 */ /* 0x000fe20007810000 */
[----:B---3--:R-:W-:Y:S01]  /*7600*/  FFMA.FTZ R233, R132, -R0, R233 ;  /* 0x8000000084e97223 */ /* 0x008fe200000100e9 */
[----:B------:R-:W-:Y:S04]  /*7610*/  FMNMX.FTZ R132, R234, R133, !PT ;  /* 0x00000085ea847209 */ /* 0x000fe80007810000 */
[----:B------:R-:W-:Y:S01]  /*7620*/  FMNMX.FTZ R27, R233, R132, !PT ;  /* 0x00000084e91b7209 */ /* 0x000fe20007810000 */
[----:B------:R-:W-:Y:S06]  /*7630*/  @P5 BRA `(.L_x_256) ;  /* 0xffffffe000845947 */ /* 0x000fec000383ffff */
.L_x_255:
[----:B------:R-:W1:Y:S01]  /*7640*/  SHFL.BFLY PT, R4, R5, 0x2, 0x1f ;  /* 0x0c401f0005047f89 */ /* 0x000e6200000e0000 */
[----:B------:R-:W-:Y:S07]  /*7650*/  IADD3 R230, R230, -0x1, RZ ;  /* 0xffffffffe6e67810 */ /* 0x000fee0007ffe0ff */
[----:B--2---:R-:W2:Y:S08]  /*7660*/  SHFL.BFLY PT, R8, R27, 0x2, 0x1f ;  /* 0x0c401f001b087f89 */ /* 0x004eb000000e0000 */
        /* <DEDUP_REMOVED lines=28> */
[----:B------:R-:W1:Y:S01]  /*7830*/  LDSM.16.MT88.4 R16, [R200+0x12000] ;  /* 0x01200000c810783b */ /* 0x000e620000004200 */
[--C-:B------:R-:W-:Y:S01]  /*7840*/  FFMA.FTZ R168, R23, UR4, -R144.reuse ;  /* 0x0000000417a87c23 */ /* 0x100fe20008010890 */
[--C-:B------:R-:W-:Y:S01]  /*7850*/  FFMA.FTZ R167, R21, UR4, -R144.reuse ;  /* 0x0000000415a77c23 */ /* 0x100fe20008010890 */
[----:B------:R-:W2:Y:S01]  /*7860*/  MUFU.EX2 R2, R2 ;  /* 0x0000000200027308 */ /* 0x000ea20000000800 */
[--C-:B------:R-:W-:Y:S01]  /*7870*/  FFMA.FTZ R173, R162, UR4, -R145.reuse ;  /* 0x00000004a2ad7c23 */ /* 0x100fe20008010891 */
[--C-:B------:R-:W-:Y:S01]  /*7880*/  FFMA.FTZ R176, R251, UR4, -R144.reuse ;  /* 0x00000004fbb07c23 */ /* 0x100fe20008010890 */
[--C-:B------:R-:W-:Y:S01]  /*7890*/  FFMA.FTZ R177, R248, UR4, -R144.reuse ;  /* 0x00000004f8b17c23 */ /* 0x100fe20008010890 */
[--C-:B------:R-:W-:Y:S01]  /*78a0*/  FFMA.FTZ R179, R247, UR4, -R144.reuse ;  /* 0x00000004f7b37c23 */ /* 0x100fe20008010890 */
[----:B------:R-:W3:Y:S01]  /*78b0*/  LDSM.16.MT88.4 R24, [R198+0x12000] ;  /* 0x01200000c618783b */ /* 0x000ee20000004200 */
[--C-:B------:R-:W-:Y:S01]  /*78c0*/  FFMA.FTZ R243, R243, UR4, -R144.reuse ;  /* 0x00000004f3f37c23 */ /* 0x100fe20008010890 */
[--C-:B------:R-:W-:Y:S03]  /*78d0*/  FFMA.FTZ R241, R241, UR4, -R144.reuse ;  /* 0x00000004f1f17c23 */ /* 0x100fe60008010890 */
[----:B------:R-:W4:Y:S01]  /*78e0*/  MUFU.EX2 R3, R5 ;  /* 0x0000000500037308 */ /* 0x000f220000000800 */
[--C-:B------:R-:W-:Y:S01]  /*78f0*/  FFMA.FTZ R235, R235, UR4, -R144.reuse ;  /* 0x00000004ebeb7c23 */ /* 0x100fe20008010890 */
[--C-:B------:R-:W-:Y:S01]  /*7900*/  FFMA.FTZ R234, R234, UR4, -R144.reuse ;  /* 0x00000004eaea7c23 */ /* 0x100fe20008010890 */
[--C-:B------:R-:W-:Y:S01]  /*7910*/  FFMA.FTZ R233, R233, UR4, -R144.reuse ;  /* 0x00000004e9e97c23 */ /* 0x100fe20008010890 */
[--C-:B------:R-:W-:Y:S01]  /*7920*/  FFMA.FTZ R172, R178, UR4, -R145.reuse ;  /* 0x00000004b2ac7c23 */ /* 0x100fe20008010891 */
[----:B------:R-:W-:Y:S01]  /*7930*/  LDSM.16.MT88.4 R160, [R200+0x17800] ;  /* 0x01780000c8a0783b */ /* 0x000fe20000004200 */
[--C-:B------:R-:W-:Y:S01]  /*7940*/  FFMA.FTZ R178, R249, UR4, -R144.reuse ;  /* 0x00000004f9b27c23 */ /* 0x100fe20008010890 */
[--C-:B------:R-:W-:Y:S03]  /*7950*/  FFMA.FTZ R174, R252, UR4, -R145.reuse ;  /* 0x00000004fcae7c23 */ /* 0x100fe60008010891 */
[----:B------:R-:W-:Y:S01]  /*7960*/  MUFU.EX2 R171, R171 ;  /* 0x000000ab00ab7308 */ /* 0x000fe20000000800 */
[C---:B--2---:R-:W-:Y:S01]  /*7970*/  FMUL.FTZ R6, R2.reuse, R130 ;  /* 0x0000008202067220 */ /* 0x044fe20000410000 */
[C---:B------:R-:W-:Y:S01]  /*7980*/  FMUL.FTZ R7, R2.reuse, R131 ;  /* 0x0000008302077220 */ /* 0x040fe20000410000 */
[C---:B------:R-:W-:Y:S01]  /*7990*/  FMUL.FTZ R10, R2.reuse, R126 ;  /* 0x0000007e020a7220 */ /* 0x040fe20000410000 */
[C---:B------:R-:W-:Y:S01]  /*79a0*/  FMUL.FTZ R11, R2.reuse, R127 ;  /* 0x0000007f020b7220 */ /* 0x040fe20000410000 */
[C---:B------:R-:W-:Y:S01]  /*79b0*/  FMUL.FTZ R14, R2.reuse, R122 ;  /* 0x0000007a020e7220 */ /* 0x040fe20000410000 */
[C---:B------:R-:W-:Y:S01]  /*79c0*/  FMUL.FTZ R15, R2.reuse, R123 ;  /* 0x0000007b020f7220 */ /* 0x040fe20000410000 */
[C---:B------:R-:W-:Y:S03]  /*79d0*/  FMUL.FTZ R22, R2.reuse, R114 ;  /* 0x0000007202167220 */ /* 0x040fe60000410000 */
[----:B------:R-:W2:Y:S01]  /*79e0*/  MUFU.EX2 R166, R166 ;  /* 0x000000a600a67308 */ /* 0x000ea20000000800 */
[C---:B----4-:R-:W-:Y:S01]  /*79f0*/  FMUL.FTZ R4, R3.reuse, R128 ;  /* 0x0000008003047220 */ /* 0x050fe20000410000 */
[C---:B------:R-:W-:Y:S01]  /*7a00*/  FMUL.FTZ R5, R3.reuse, R129 ;  /* 0x0000008103057220 */ /* 0x040fe20000410000 */
[C---:B------:R-:W-:Y:S01]  /*7a10*/  FMUL.FTZ R8, R3.reuse, R124 ;  /* 0x0000007c03087220 */ /* 0x040fe20000410000 */
[C---:B------:R-:W-:Y:S01]  /*7a20*/  FMUL.FTZ R9, R3.reuse, R125 ;  /* 0x0000007d03097220 */ /* 0x040fe20000410000 */
[C---:B------:R-:W-:Y:S01]  /*7a30*/  FMUL.FTZ R12, R3.reuse, R120 ;  /* 0x00000078030c7220 */ /* 0x040fe20000410000 */
[C---:B------:R-:W-:Y:S01]  /*7a40*/  FMUL.FTZ R13, R3.reuse, R121 ;  /* 0x00000079030d7220 */ /* 0x040fe20000410000 */
[C---:B------:R-:W-:Y:S03]  /*7a50*/  FMUL.FTZ R23, R2.reuse, R115 ;  /* 0x0000007302177220 */ /* 0x040fe60000410000 */
[----:B------:R-:W-:Y:S01]  /*7a60*/  MUFU.EX2 R165, R165 ;  /* 0x000000a500a57308 */ /* 0x000fe20000000800 */
[----:B------:R-:W4:Y:S01]  /*7a70*/  LDSM.16.MT88.4 R120, [R200+0x14000] ;  /* 0x01400000c878783b */ /* 0x000f220000004200 */
[C---:B------:R-:W-:Y:S01]  /*7a80*/  FMUL.FTZ R20, R3.reuse, R112 ;  /* 0x0000007003147220 */ /* 0x040fe20000410000 */
[C---:B------:R-:W-:Y:S01]  /*7a90*/  FMUL.FTZ R21, R3.reuse, R113 ;  /* 0x0000007103157220 */ /* 0x040fe20000410000 */
[C---:B------:R-:W-:Y:S01]  /*7aa0*/  FMUL.FTZ R30, R2.reuse, R106 ;  /* 0x0000006a021e7220 */ /* 0x040fe20000410000 */
[----:B------:R-:W-:Y:S01]  /*7ab0*/  FMUL.FTZ R31, R2, R107 ;  /* 0x0000006b021f7220 */ /* 0x000fe20000410000 */
[C---:B------:R-:W-:Y:S01]  /*7ac0*/  FMUL.FTZ R28, R3.reuse, R104 ;  /* 0x00000068031c7220 */ /* 0x040fe20000410000 */
[C---:B------:R-:W-:Y:S03]  /*7ad0*/  FMUL.FTZ R29, R3.reuse, R105 ;  /* 0x00000069031d7220 */ /* 0x040fe60000410000 */
[----:B------:R-:W5:Y:S01]  /*7ae0*/  MUFU.EX2 R164, R164 ;  /* 0x000000a400a47308 */ /* 0x000f620000000800 */
[----:B--2---:R-:W-:Y:S01]  /*7af0*/  F2FP.BF16.F32.PACK_AB R129, R166, R171 ;  /* 0x000000aba681723e */ /* 0x004fe200000010ff */
[----:B------:R-:W2:Y:S01]  /*7b00*/  LDSM.16.MT88.4 R104, [R198+0x14000] ;  /* 0x01400000c668783b */ /* 0x000ea20000004200 */
[C---:B------:R-:W-:Y:S01]  /*7b10*/  FMUL.FTZ R38, R2.reuse, R38 ;  /* 0x0000002602267220 */ /* 0x040fe20000410000 */
[C---:B------:R-:W-:Y:S01]  /*7b20*/  FMUL.FTZ R39, R2.reuse, R39 ;  /* 0x0000002702277220 */ /* 0x040fe20000410000 */
[C---:B------:R-:W-:Y:S01]  /*7b30*/  FMUL.FTZ R36, R3.reuse, R36 ;  /* 0x0000002403247220 */ /* 0x040fe20000410000 */
[C---:B------:R-:W-:Y:S01]  /*7b40*/  FMUL.FTZ R37, R3.reuse, R37 ;  /* 0x0000002503257220 */ /* 0x040fe20000410000 */
[C---:B------:R-:W-:Y:S03]  /*7b50*/  FMUL.FTZ R42, R2.reuse, R42 ;  /* 0x0000002a022a7220 */ /* 0x040fe60000410000 */
[----:B------:R-:W-:Y:S01]  /*7b60*/  MUFU.EX2 R170, R170 ;  /* 0x000000aa00aa7308 */ /* 0x000fe20000000800 */
[C---:B------:R-:W-:Y:S01]  /*7b70*/  FMUL.FTZ R43, R2.reuse, R43 ;  /* 0x0000002b022b7220 */ /* 0x040fe20000410000 */
[----:B------:R-:W-:Y:S01]  /*7b80*/  LDSM.16.MT88.4 R112, [R200+0x16000] ;  /* 0x01600000c870783b */ /* 0x000fe20000004200 */
[C---:B------:R-:W-:Y:S01]  /*7b90*/  FMUL.FTZ R40, R3.reuse, R40 ;  /* 0x0000002803287220 */ /* 0x040fe20000410000 */
[C---:B------:R-:W-:Y:S01]  /*7ba0*/  FMUL.FTZ R41, R3.reuse, R41 ;  /* 0x0000002903297220 */ /* 0x040fe20000410000 */
[C---:B------:R-:W-:Y:S01]  /*7bb0*/  FMUL.FTZ R46, R2.reuse, R46 ;  /* 0x0000002e022e7220 */ /* 0x040fe20000410000 */
[----:B------:R-:W-:Y:S01]  /*7bc0*/  FMUL.FTZ R47, R2, R47 ;  /* 0x0000002f022f7220 */ /* 0x000fe20000410000 */
[C---:B------:R-:W-:Y:S03]  /*7bd0*/  FMUL.FTZ R44, R3.reuse, R44 ;  /* 0x0000002c032c7220 */ /* 0x040fe60000410000 */
[----:B------:R-:W1:Y:S01]  /*7be0*/  MUFU.EX2 R169, R169 ;  /* 0x000000a900a97308 */ /* 0x000e620000000800 */
[----:B-----5:R-:W-:Y:S01]  /*7bf0*/  F2FP.BF16.F32.PACK_AB R131, R164, R165 ;  /* 0x000000a5a483723e */ /* 0x020fe200000010ff */
[----:B------:R-:W-:Y:S01]  /*7c00*/  LDSM.16.MT88.4 R124, [R200+0x14800] ;  /* 0x01480000c87c783b */ /* 0x000fe20000004200 */
        /* <DEDUP_REMOVED lines=13> */
[----:B------:R-:W5:Y:S01]  /*7ce0*/  MUFU.EX2 R167, R167 ;  /* 0x000000a700a77308 */ /* 0x000f620000000800 */
        /* <DEDUP_REMOVED lines=15> */
[C---:B------:R-:W-:Y:S01]  /*7de0*/  FMUL.FTZ R75, R2.reuse, R75 ;  /* 0x0000004b024b7220 */ /* 0x040fe20000410000 */
[----:B-----5:R-:W-:Y:S01]  /*7df0*/  F2FP.BF16.F32.PACK_AB R130, R167, R168 ;  /* 0x000000a8a782723e */ /* 0x020fe200000010ff */
        /* <DEDUP_REMOVED lines=9> */
[C---:B------:R-:W-:Y:S05]  /*7e90*/  HMMA.16816.F32.BF16 R8, R128.reuse, R18, R8 ;  /* 0x000000128008723c */ /* 0x040fea0000041808 */
[----:B------:R-:W1:Y:S01]  /*7ea0*/  MUFU.EX2 R173, R173 ;  /* 0x000000ad00ad7308 */ /* 0x000e620000000800 */
[C---:B------:R-:W-:Y:S01]  /*7eb0*/  FMUL.FTZ R16, R3.reuse, R116 ;  /* 0x0000007403107220 */ /* 0x040fe20000410000 */
[C---:B---3--:R-:W-:Y:S04]  /*7ec0*/  HMMA.16816.F32.BF16 R12, R128.reuse, R24, R12 ;  /* 0x00000018800c723c */ /* 0x048fe8000004180c */
[C---:B------:R-:W-:Y:S01]  /*7ed0*/  FMUL.FTZ R18, R2.reuse, R118 ;  /* 0x0000007602127220 */ /* 0x040fe20000410000 */
[C---:B------:R-:W-:Y:S01]  /*7ee0*/  FMUL.FTZ R19, R2.reuse, R119 ;  /* 0x0000007702137220 */ /* 0x040fe20000410000 */
[C---:B------:R-:W-:Y:S01]  /*7ef0*/  FMUL.FTZ R17, R3.reuse, R117 ;  /* 0x0000007503117220 */ /* 0x040fe20000410000 */
[C---:B------:R-:W-:Y:S01]  /*7f00*/  FMUL.FTZ R24, R3.reuse, R108 ;  /* 0x0000006c03187220 */ /* 0x040fe20000410000 */
[----:B------:R-:W-:Y:S01]  /*7f10*/  LDSM.16.MT88.4 R116, [R197+0x12800] ;  /* 0x01280000c574783b */ /* 0x000fe20000004200 */
[----:B------:R-:W-:Y:S02]  /*7f20*/  MUFU.EX2 R174, R174 ;  /* 0x000000ae00ae7308 */ /* 0x000fe40000000800 */
[C---:B------:R-:W-:Y:S01]  /*7f30*/  FMUL.FTZ R25, R3.reuse, R109 ;  /* 0x0000006d03197220 */ /* 0x040fe20000410000 */
[C---:B------:R-:W-:Y:S01]  /*7f40*/  FMUL.FTZ R83, R2.reuse, R83 ;  /* 0x0000005302537220 */ /* 0x040fe20000410000 */
[C---:B------:R-:W-:Y:S01]  /*7f50*/  FMUL.FTZ R80, R3.reuse, R80 ;  /* 0x0000005003507220 */ /* 0x040fe20000410000 */
[C---:B------:R-:W-:Y:S03]  /*7f60*/  HMMA.16816.F32.BF16 R16, R128.reuse, R26, R16 ;  /* 0x0000001a8010723c */ /* 0x040fe60000041810 */
[C---:B------:R-:W-:Y:S01]  /*7f70*/  FMUL.FTZ R81, R3.reuse, R81 ;  /* 0x0000005103517220 */ /* 0x040fe20000410000 */
[C---:B------:R-:W-:Y:S01]  /*7f80*/  FMUL.FTZ R86, R2.reuse, R86 ;  /* 0x0000005602567220 */ /* 0x040fe20000410000 */
[C---:B------:R-:W-:Y:S01]  /*7f90*/  FMUL.FTZ R87, R2.reuse, R87 ;  /* 0x0000005702577220 */ /* 0x040fe20000410000 */
[C---:B------:R-:W-:Y:S01]  /*7fa0*/  HMMA.16816.F32.BF16 R20, R128.reuse, R32, R20 ;  /* 0x000000208014723c */ /* 0x040fe20000041814 */
[----:B------:R-:W-:Y:S04]  /*7fb0*/  MUFU.EX2 R176, R176 ;  /* 0x000000b000b07308 */ /* 0x000fe80000000800 */
[C---:B------:R-:W-:Y:S01]  /*7fc0*/  FMUL.FTZ R26, R2.reuse, R110 ;  /* 0x0000006e021a7220 */ /* 0x040fe20000410000 */
[----:B------:R-:W-:Y:S01]  /*7fd0*/  FMUL.FTZ R27, R2, R111 ;  /* 0x0000006f021b7220 */ /* 0x000fe20000410000 */
[C---:B------:R-:W-:Y:S01]  /*7fe0*/  FMUL.FTZ R32, R3.reuse, R100 ;  /* 0x0000006403207220 */ /* 0x040fe20000410000 */
[----:B------:R-:W3:Y:S03]  /*7ff0*/  LDSM.16.MT88.4 R108, [R197+0x14000] ;  /* 0x01400000c56c783b */ /* 0x000ee60000004200 */
[----:B------:R-:W-:Y:S01]  /*8000*/  MUFU.EX2 R177, R177 ;  /* 0x000000b100b17308 */ /* 0x000fe20000000800 */
[C---:B------:R-:W-:Y:S01]  /*8010*/  FMUL.FTZ R33, R3.reuse, R101 ;  /* 0x0000006503217220 */ /* 0x040fe20000410000 */
[C---:B------:R-:W-:Y:S01]  /*8020*/  FMUL.FTZ R84, R3.reuse, R84 ;  /* 0x0000005403547220 */ /* 0x040fe20000410000 */
[C---:B------:R-:W-:Y:S03]  /*8030*/  HMMA.16816.F32.BF16 R24, R128.reuse, R34, R24 ;  /* 0x000000228018723c */ /* 0x040fe60000041818 */
[C---:B------:R-:W-:Y:S01]  /*8040*/  FMUL.FTZ R85, R3.reuse, R85 ;  /* 0x0000005503557220 */ /* 0x040fe20000410000 */
[--C-:B------:R-:W-:Y:S01]  /*8050*/  FFMA.FTZ R175, R250, UR4, -R145.reuse ;  /* 0x00000004faaf7c23 */ /* 0x100fe20008010891 */
[C---:B------:R-:W-:Y:S01]  /*8060*/  FMUL.FTZ R90, R2.reuse, R90 ;  /* 0x0000005a025a7220 */ /* 0x040fe20000410000 */
[C---:B------:R-:W-:Y:S01]  /*8070*/  HMMA.16816.F32.BF16 R28, R128.reuse, R136, R28 ;  /* 0x00000088801c723c */ /* 0x040fe2000004181c */
[----:B------:R-:W-:Y:S04]  /*8080*/  MUFU.EX2 R178, R178 ;  /* 0x000000b200b27308 */ /* 0x000fe80000000800 */
[C---:B------:R-:W-:Y:S01]  /*8090*/  FMUL.FTZ R34, R2.reuse, R102 ;  /* 0x0000006602227220 */ /* 0x040fe20000410000 */
[C---:B------:R-:W-:Y:S01]  /*80a0*/  FMUL.FTZ R35, R2.reuse, R103 ;  /* 0x0000006702237220 */ /* 0x040fe20000410000 */
[C---:B------:R-:W-:Y:S01]  /*80b0*/  FMUL.FTZ R91, R2.reuse, R91 ;  /* 0x0000005b025b7220 */ /* 0x040fe20000410000 */
[----:B------:R-:W5:Y:S03]  /*80c0*/  LDSM.16.MT88.4 R100, [R196+0x14000] ;  /* 0x01400000c464783b */ /* 0x000f660000004200 */
[----:B------:R-:W1:Y:S01]  /*80d0*/  MUFU.EX2 R175, R175 ;  /* 0x000000af00af7308 */ /* 0x000e620000000800 */
[C---:B------:R-:W-:Y:S01]  /*80e0*/  FMUL.FTZ R88, R3.reuse, R88 ;  /* 0x0000005803587220 */ /* 0x040fe20000410000 */
[C---:B------:R-:W-:Y:S01]  /*80f0*/  FMUL.FTZ R89, R3.reuse, R89 ;  /* 0x0000005903597220 */ /* 0x040fe20000410000 */
[C---:B------:R-:W-:Y:S02]  /*8100*/  HMMA.16816.F32.BF16 R32, R128.reuse, R138, R32 ;  /* 0x0000008a8020723c */ /* 0x040fe40000041820 */
[----:B------:R-:W-:Y:S05]  /*8110*/  LDSM.16.MT88.4 R136, [R198+0x14800] ;  /* 0x01480000c688783b */ /* 0x000fea0000004200 */
[----:B------:R-:W1:Y:S01]  /*8120*/  MUFU.EX2 R179, R179 ;  /* 0x000000b300b37308 */ /* 0x000e620000000800 */
[C---:B------:R-:W-:Y:S01]  /*8130*/  FMUL.FTZ R94, R2.reuse, R94 ;  /* 0x0000005e025e7220 */ /* 0x040fe20000410000 */
[C---:B----4-:R-:W-:Y:S03]  /*8140*/  HMMA.16816.F32.BF16 R36, R128.reuse, R120, R36 ;  /* 0x000000788024723c */ /* 0x050fe60000041824 */
[C---:B------:R-:W-:Y:S03]  /*8150*/  FMUL.FTZ R95, R2.reuse, R95 ;  /* 0x0000005f025f7220 */ /* 0x040fe60000410000 */
[C---:B------:R-:W-:Y:S01]  /*8160*/  HMMA.16816.F32.BF16 R40, R128.reuse, R122, R40 ;  /* 0x0000007a8028723c */ /* 0x040fe20000041828 */
[----:B------:R-:W-:Y:S01]  /*8170*/  LDSM.16.MT88.4 R120, [R196+0x12800] ;  /* 0x01280000c478783b */ /* 0x000fe20000004200 */
[----:B------:R-:W-:Y:S03]  /*8180*/  MUFU.EX2 R243, R243 ;  /* 0x000000f300f37308 */ /* 0x000fe60000000800 */
[C---:B------:R-:W-:Y:S01]  /*8190*/  FMUL.FTZ R92, R3.reuse, R92 ;  /* 0x0000005c035c7220 */ /* 0x040fe20000410000 */
[C---:B--2---:R-:W-:Y:S06]  /*81a0*/  HMMA.16816.F32.BF16 R44, R128.reuse, R104, R44 ;  /* 0x00000068802c723c */ /* 0x044fec000004182c */
[----:B------:R-:W-:Y:S01]  /*81b0*/  MUFU.EX2 R241, R241 ;  /* 0x000000f100f17308 */ /* 0x000fe20000000800 */
[C---:B------:R-:W-:Y:S01]  /*81c0*/  FMUL.FTZ R93, R3.reuse, R93 ;  /* 0x0000005d035d7220 */ /* 0x040fe20000410000 */
[C---:B------:R-:W-:Y:S01]  /*81d0*/  HMMA.16816.F32.BF16 R48, R128.reuse, R106, R48 ;  /* 0x0000006a8030723c */ /* 0x040fe20000041830 */
[----:B------:R-:W2:Y:S02]  /*81e0*/  LDSM.16.MT88.4 R104, [R198+0x16000] ;  /* 0x01600000c668783b */ /* 0x000ea40000004200 */
[C---:B------:R-:W-:Y:S03]  /*81f0*/  FMUL.FTZ R98, R2.reuse, R98 ;  /* 0x0000006202627220 */ /* 0x040fe60000410000 */
[C---:B---3--:R-:W-:Y:S02]  /*8200*/  HMMA.16816.F32.BF16 R52, R128.reuse, R108, R52 ;  /* 0x0000006c8034723c */ /* 0x048fe40000041834 */
[----:B------:R-:W-:Y:S03]  /*8210*/  MUFU.EX2 R235, R235 ;  /* 0x000000eb00eb7308 */ /* 0x000fe60000000800 */
[----:B------:R-:W-:Y:S01]  /*8220*/  FMUL.FTZ R99, R2, R99 ;  /* 0x0000006302637220 */ /* 0x000fe20000410000 */
[C---:B------:R-:W-:Y:S01]  /*8230*/  HMMA.16816.F32.BF16 R56, R128.reuse, R110, R56 ;  /* 0x0000006e8038723c */ /* 0x040fe20000041838 */
[----:B------:R-:W-:Y:S05]  /*8240*/  LDSM.16.MT88.4 R108, [R200+0x12800] ;  /* 0x01280000c86c783b */ /* 0x000fea0000004200 */
[----:B------:R-:W-:Y:S01]  /*8250*/  MUFU.EX2 R234, R234 ;  /* 0x000000ea00ea7308 */ /* 0x000fe20000000800 */
[C---:B------:R-:W-:Y:S01]  /*8260*/  FMUL.FTZ R96, R3.reuse, R96 ;  /* 0x0000006003607220 */ /* 0x040fe20000410000 */
[C---:B-----5:R-:W-:Y:S03]  /*8270*/  HMMA.16816.F32.BF16 R60, R128.reuse, R100, R60 ;  /* 0x00000064803c723c */ /* 0x060fe6000004183c */
[----:B------:R-:W-:Y:S03]  /*8280*/  FMUL.FTZ R97, R3, R97 ;  /* 0x0000006103617220 */ /* 0x000fe60000410000 */
[C---:B------:R-:W-:Y:S01]  /*8290*/  HMMA.16816.F32.BF16 R64, R128.reuse, R102, R64 ;  /* 0x000000668040723c */ /* 0x040fe20000041840 */
[----:B------:R-:W3:Y:S01]  /*82a0*/  LDSM.16.MT88.4 R100, [R197+0x16000] ;  /* 0x01600000c564783b */ /* 0x000ee20000004200 */
[----:B------:R-:W-:Y:S03]  /*82b0*/  MUFU.EX2 R233, R233 ;  /* 0x000000e900e97308 */ /* 0x000fe60000000800 */
[--C-:B------:R-:W-:Y:S01]  /*82c0*/  FFMA.FTZ R182, R242, UR4, -R145.reuse ;  /* 0x00000004f2b67c23 */ /* 0x100fe20008010891 */
[C---:B------:R-:W-:Y:S05]  /*82d0*/  HMMA.16816.F32.BF16 R68, R128.reuse, R112, R68 ;  /* 0x000000708044723c */ /* 0x040fea0000041844 */
[--C-:B------:R-:W-:Y:S01]  /*82e0*/  FFMA.FTZ R242, R239, UR4, -R144.reuse ;  /* 0x00000004eff27c23 */ /* 0x100fe20008010890 */
[C---:B------:R-:W-:Y:S01]  /*82f0*/  HMMA.16816.F32.BF16 R72, R128.reuse, R114, R72 ;  /* 0x000000728048723c */ /* 0x040fe20000041848 */
[----:B------:R-:W-:Y:S01]  /*8300*/  LDSM.16.MT88.4 R112, [R198+0x12800] ;  /* 0x01280000c670783b */ /* 0x000fe20000004200 */
[----:B------:R-:W-:Y:S03]  /*8310*/  MUFU.EX2 R182, R182 ;  /* 0x000000b600b67308 */ /* 0x000fe60000000800 */
[--C-:B------:R-:W-:Y:S01]  /*8320*/  FFMA.FTZ R183, R240, UR4, -R145.reuse ;  /* 0x00000004f0b77c23 */ /* 0x100fe20008010891 */
[C---:B--2---:R-:W-:Y:S06]  /*8330*/  HMMA.16816.F32.BF16 R76, R128.reuse, R104, R76 ;  /* 0x00000068804c723c */ /* 0x044fec000004184c */
[----:B------:R-:W-:Y:S01]  /*8340*/  MUFU.EX2 R242, R242 ;  /* 0x000000f200f27308 */ /* 0x000fe20000000800 */
[--C-:B------:R-:W-:Y:S01]  /*8350*/  FFMA.FTZ R240, R245, UR4, -R144.reuse ;  /* 0x00000004f5f07c23 */ /* 0x100fe20008010890 */
[C---:B------:R-:W-:Y:S01]  /*8360*/  HMMA.16816.F32.BF16 R80, R128.reuse, R106, R80 ;  /* 0x0000006a8050723c */ /* 0x040fe20000041850 */
[----:B------:R-:W2:Y:S02]  /*8370*/  LDSM.16.MT88.4 R104, [R196+0x16000] ;  /* 0x01600000c468783b */ /* 0x000ea40000004200 */
[--C-:B------:R-:W-:Y:S01]  /*8380*/  FFMA.FTZ R180, R246, UR4, -R145.reuse ;  /* 0x00000004f6b47c23 */ /* 0x100fe20008010891 */
[--C-:B------:R-:W-:Y:S01]  /*8390*/  FFMA.FTZ R181, R244, UR4, -R145.reuse ;  /* 0x00000004f4b57c23 */ /* 0x100fe20008010891 */
[--C-:B------:R-:W-:Y:S01]  /*83a0*/  FFMA.FTZ R239, R236, UR4, -R145.reuse ;  /* 0x00000004ecef7c23 */ /* 0x100fe20008010891 */
[----:B------:R-:W-:Y:S02]  /*83b0*/  FFMA.FTZ R236, R237, UR4, -R144 ;  /* 0x00000004edec7c23 */ /* 0x000fe40008010890 */
[----:B------:R-:W-:Y:S03]  /*83c0*/  MUFU.EX2 R183, R183 ;  /* 0x000000b700b77308 */ /* 0x000fe60000000800 */
[--C-:B------:R-:W-:Y:S01]  /*83d0*/  FFMA.FTZ R238, R238, UR4, -R145.reuse ;  /* 0x00000004eeee7c23 */ /* 0x100fe20008010891 */
[--C-:B------:R-:W-:Y:S01]  /*83e0*/  FFMA.FTZ R135, R135, UR4, -R145.reuse ;  /* 0x0000000487877c23 */ /* 0x100fe20008010891 */
[----:B------:R-:W-:Y:S01]  /*83f0*/  FFMA.FTZ R145, R134, UR4, -R145 ;  /* 0x0000000486917c23 */ /* 0x000fe20008010891 */
[----:B------:R-:W-:Y:S01]  /*8400*/  FFMA.FTZ R171, R2, R231, R171 ;  /* 0x000000e702ab7223 */ /* 0x000fe200000100ab */
[----:B------:R-:W-:Y:S01]  /*8410*/  MOV R2, R133 ;  /* 0x0000008500027202 */ /* 0x000fe20000000f00 */
[----:B------:R-:W-:Y:S01]  /*8420*/  FFMA.FTZ R170, R3, R232, R170 ;  /* 0x000000e803aa7223 */ /* 0x000fe200000100aa */
[C---:B---3--:R-:W-:Y:S01]  /*8430*/  HMMA.16816.F32.BF16 R84, R128.reuse, R100, R84 ;  /* 0x000000648054723c */ /* 0x048fe20000041854 */
[----:B------:R3:W-:Y:S02]  /*8440*/  MUFU.EX2 R134, R145 ;  /* 0x0000009100867308 */ /* 0x0007e40000000800 */
[----:B------:R-:W-:Y:S01]  /*8450*/  FADD.FTZ R166, R166, R171 ;  /* 0x000000aba6a67221 */ /* 0x000fe20000010000 */
[----:B------:R-:W-:Y:S02]  /*8460*/  FADD.FTZ R169, R169, R170 ;  /* 0x000000aaa9a97221 */ /* 0x000fe40000010000 */
[C---:B------:R-:W-:Y:S05]  /*8470*/  HMMA.16816.F32.BF16 R88, R128.reuse, R102, R88 ;  /* 0x000000668058723c */ /* 0x040fea0000041858 */
[----:B------:R-:W-:Y:S01]  /*8480*/  MUFU.EX2 R180, R180 ;  /* 0x000000b400b47308 */ /* 0x000fe20000000800 */
[----:B-1----:R-:W-:Y:S01]  /*8490*/  F2FP.BF16.F32.PACK_AB R101, R173, R172 ;  /* 0x000000acad65723e */ /* 0x002fe200000010ff */
[----:B------:R-:W-:Y:S01]  /*84a0*/  FADD.FTZ R3, R165, R166 ;  /* 0x000000a6a5037221 */ /* 0x000fe20000010000 */
[----:B------:R-:W-:Y:S03]  /*84b0*/  F2FP.BF16.F32.PACK_AB R103, R175, R174 ;  /* 0x000000aeaf67723e */ /* 0x000fe600000010ff */
[----:B------:R-:W-:Y:S01]  /*84c0*/  FADD.FTZ R168, R168, R169 ;  /* 0x000000a9a8a87221 */ /* 0x000fe20000010000 */
[----:B------:R-:W-:Y:S01]  /*84d0*/  F2FP.BF16.F32.PACK_AB R100, R177, R176 ;  /* 0x000000b0b164723e */ /* 0x000fe200000010ff */
[----:B---3--:R-:W-:Y:S01]  /*84e0*/  LDSM.16.MT88.4 R144, [R200+0x15800] ;  /* 0x01580000c890783b */ /* 0x008fe20000004200 */
[----:B------:R-:W-:Y:S01]  /*84f0*/  F2FP.BF16.F32.PACK_AB R102, R179, R178 ;  /* 0x000000b2b366723e */ /* 0x000fe200000010ff */
[----:B------:R-:W1:Y:S01]  /*8500*/  MUFU.EX2 R181, R181 ;  /* 0x000000b500b57308 */ /* 0x000e620000000800 */
[----:B------:R-:W-:Y:S01]  /*8510*/  FADD.FTZ R3, R164, R3 ;  /* 0x00000003a4037221 */ /* 0x000fe20000010000 */
[----:B------:R-:W-:Y:S01]  /*8520*/  FADD.FTZ R167, R167, R168 ;  /* 0x000000a8a7a77221 */ /* 0x000fe20000010000 */
[C---:B--2---:R-:W-:Y:S03]  /*8530*/  HMMA.16816.F32.BF16 R92, R128.reuse, R104, R92 ;  /* 0x00000068805c723c */ /* 0x044fe6000004185c */
[----:B------:R-:W-:Y:S04]  /*8540*/  FADD.FTZ R172, R172, R3 ;  /* 0x00000003acac7221 */ /* 0x000fe80000010000 */
[----:B------:R-:W2:Y:S01]  /*8550*/  MUFU.EX2 R240, R240 ;  /* 0x000000f000f07308 */ /* 0x000ea20000000800 */
[----:B------:R-:W-:Y:S01]  /*8560*/  MOV R3, R132 ;  /* 0x0000008400037202 */ /* 0x000fe20000000f00 */
[----:B------:R-:W-:Y:S01]  /*8570*/  HMMA.16816.F32.BF16 R96, R128, R106, R96 ;  /* 0x0000006a8060723c */ /* 0x000fe20000041860 */
[----:B------:R-:W3:Y:S02]  /*8580*/  LDSM.16.MT88.4 R104, [R196+0x14800] ;  /* 0x01480000c468783b */ /* 0x000ee40000004200 */
[----:B------:R-:W-:Y:S03]  /*8590*/  FADD.FTZ R176, R176, R167 ;  /* 0x000000a7b0b07221 */ /* 0x000fe60000010000 */
[C---:B------:R-:W-:Y:S02]  /*85a0*/  HMMA.16816.F32.BF16 R4, R100.reuse, R108, R4 ;  /* 0x0000006c6404723c */ /* 0x040fe40000041804 */
[----:B------:R-:W-:Y:S01]  /*85b0*/  MUFU.EX2 R238, R238 ;  /* 0x000000ee00ee7308 */ /* 0x000fe20000000800 */
[----:B------:R-:W-:Y:S02]  /*85c0*/  LDSM.16.MT88.4 R128, [R196+0x13000] ;  /* 0x01300000c480783b */ /* 0x000fe40000004200 */
[----:B------:R-:W-:Y:S01]  /*85d0*/  FADD.FTZ R173, R173, R172 ;  /* 0x000000acadad7221 */ /* 0x000fe20000010000 */
[C---:B------:R-:W-:Y:S06]  /*85e0*/  HMMA.16816.F32.BF16 R8, R100.reuse, R110, R8 ;  /* 0x0000006e6408723c */ /* 0x040fec0000041808 */
[----:B------:R-:W4:Y:S01]  /*85f0*/  MUFU.EX2 R239, R239 ;  /* 0x000000ef00ef7308 */ /* 0x000f220000000800 */
[----:B------:R-:W5:Y:S01]  /*8600*/  LDSM.16.MT88.4 R108, [R200+0x16800] ;  /* 0x01680000c86c783b */ /* 0x000f620000004200 */
[C---:B------:R-:W-:Y:S08]  /*8610*/  HMMA.16816.F32.BF16 R12, R100.reuse, R112, R12 ;  /* 0x00000070640c723c */ /* 0x040ff0000004180c */
[----:B------:R-:W4:Y:S01]  /*8620*/  MUFU.EX2 R135, R135 ;  /* 0x0000008700877308 */ /* 0x000f220000000800 */
[C---:B------:R-:W-:Y:S01]  /*8630*/  HMMA.16816.F32.BF16 R16, R100.reuse, R114, R16 ;  /* 0x000000726410723c */ /* 0x040fe20000041810 */
[----:B------:R-:W2:Y:S02]  /*8640*/  LDSM.16.MT88.4 R112, [R198+0x16800] ;  /* 0x01680000c670783b */ /* 0x000ea40000004200 */
[----:B------:R-:W-:Y:S03]  /*8650*/  FADD.FTZ R177, R177, R176 ;  /* 0x000000b0b1b17221 */ /* 0x000fe60000010000 */
[C---:B------:R-:W-:Y:S03]  /*8660*/  HMMA.16816.F32.BF16 R20, R100.reuse, R116, R20 ;  /* 0x000000746414723c */ /* 0x040fe60000041814 */
[----:B------:R-:W4:Y:S02]  /*8670*/  MUFU.EX2 R236, R236 ;  /* 0x000000ec00ec7308 */ /* 0x000f240000000800 */
[----:B------:R-:W-:Y:S01]  /*8680*/  FADD.FTZ R174, R174, R173 ;  /* 0x000000adaeae7221 */ /* 0x000fe20000010000 */
[C---:B------:R-:W-:Y:S01]  /*8690*/  HMMA.16816.F32.BF16 R24, R100.reuse, R118, R24 ;  /* 0x000000766418723c */ /* 0x040fe20000041818 */
[----:B------:R-:W4:Y:S04]  /*86a0*/  LDSM.16.MT88.4 R116, [R197+0x16800] ;  /* 0x01680000c574783b */ /* 0x000f280000004200 */
        /* <DEDUP_REMOVED lines=18> */
[C---:B-----5:R-:W-:Y:S06]  /*87d0*/  HMMA.16816.F32.BF16 R68, R100.reuse, R108, R68 ;  /* 0x0000006c6444723c */ /* 0x060fec0000041844 */
[C---:B------:R-:W-:Y:S05]  /*87e0*/  HMMA.16816.F32.BF16 R72, R100.reuse, R110, R72 ;  /* 0x0000006e6448723c */ /* 0x040fea0000041848 */
[----:B-1----:R-:W-:Y:S01]  /*87f0*/  F2FP.BF16.F32.PACK_AB R109, R181, R180 ;  /* 0x000000b4b56d723e */ /* 0x002fe200000010ff */
[C---:B--2---:R-:W-:Y:S05]  /*8800*/  HMMA.16816.F32.BF16 R76, R100.reuse, R112, R76 ;  /* 0x00000070644c723c */ /* 0x044fea000004184c */
[----:B------:R-:W-:Y:S01]  /*8810*/  F2FP.BF16.F32.PACK_AB R111, R183, R182 ;  /* 0x000000b6b76f723e */ /* 0x000fe200000010ff */
[C---:B------:R-:W-:Y:S01]  /*8820*/  HMMA.16816.F32.BF16 R80, R100.reuse, R114, R80 ;  /* 0x000000726450723c */ /* 0x040fe20000041850 */
[----:B------:R-:W1:Y:S04]  /*8830*/  LDSM.16.MT88.4 R112, [R197+0x13000] ;  /* 0x01300000c570783b */ /* 0x000e680000004200 */
[----:B------:R-:W-:Y:S01]  /*8840*/  F2FP.BF16.F32.PACK_AB R108, R243, R240 ;  /* 0x000000f0f36c723e */ /* 0x000fe200000010ff */
[C---:B----4-:R-:W-:Y:S05]  /*8850*/  HMMA.16816.F32.BF16 R84, R100.reuse, R116, R84 ;  /* 0x000000746454723c */ /* 0x050fea0000041854 */
[----:B------:R-:W-:Y:S01]  /*8860*/  F2FP.BF16.F32.PACK_AB R110, R242, R241 ;  /* 0x000000f1f26e723e */ /* 0x000fe200000010ff */
[C---:B------:R-:W-:Y:S01]  /*8870*/  HMMA.16816.F32.BF16 R88, R100.reuse, R118, R88 ;  /* 0x000000766458723c */ /* 0x040fe20000041858 */
[----:B------:R-:W2:Y:S04]  /*8880*/  LDSM.16.MT88.4 R116, [R198+0x15000] ;  /* 0x01500000c674783b */ /* 0x000ea80000004200 */
[----:B------:R-:W-:Y:S01]  /*8890*/  FADD.FTZ R180, R180, R175 ;  /* 0x000000afb4b47221 */ /* 0x000fe20000010000 */
[C---:B---3--:R-:W-:Y:S05]  /*88a0*/  HMMA.16816.F32.BF16 R92, R100.reuse, R104, R92 ;  /* 0x00000068645c723c */ /* 0x048fea000004185c */
[----:B------:R-:W-:Y:S01]  /*88b0*/  FADD.FTZ R240, R240, R179 ;  /* 0x000000b3f0f07221 */ /* 0x000fe20000010000 */
[----:B------:R-:W-:Y:S01]  /*88c0*/  HMMA.16816.F32.BF16 R96, R100, R106, R96 ;  /* 0x0000006a6460723c */ /* 0x000fe20000041860 */
[----:B------:R-:W3:Y:S04]  /*88d0*/  LDSM.16.MT88.4 R100, [R196+0x15000] ;  /* 0x01500000c464783b */ /* 0x000ee80000004200 */
[----:B------:R-:W-:Y:S01]  /*88e0*/  FADD.FTZ R181, R181, R180 ;  /* 0x000000b4b5b57221 */ /* 0x000fe20000010000 */
[C---:B------:R-:W-:Y:S03]  /*88f0*/  HMMA.16816.F32.BF16 R4, R108.reuse, R120, R4 ;  /* 0x000000786c04723c */ /* 0x040fe60000041804 */
[----:B------:R-:W4:Y:S02]  /*8900*/  LDSM.16.MT88.4 R104, [R200+0x17000] ;  /* 0x01700000c868783b */ /* 0x000f240000004200 */
[----:B------:R-:W-:Y:S01]  /*8910*/  FADD.FTZ R240, R243, R240 ;  /* 0x000000f0f3f07221 */ /* 0x000fe20000010000 */
[C---:B------:R-:W-:Y:S05]  /*8920*/  HMMA.16816.F32.BF16 R8, R108.reuse, R122, R8 ;  /* 0x0000007a6c08723c */ /* 0x040fea0000041808 */
[----:B------:R-:W-:Y:S01]  /*8930*/  LDSM.16.MT88.4 R120, [R196+0x17000] ;  /* 0x01700000c478783b */ /* 0x000fe20000004200 */
[C---:B------:R-:W-:Y:S05]  /*8940*/  HMMA.16816.F32.BF16 R12, R108.reuse, R124, R12 ;  /* 0x0000007c6c0c723c */ /* 0x040fea000004180c */
[----:B------:R-:W-:Y:S01]  /*8950*/  FADD.FTZ R182, R182, R181 ;  /* 0x000000b5b6b67221 */ /* 0x000fe20000010000 */
        /* <DEDUP_REMOVED lines=8> */
[C---:B------:R-:W-:Y:S06]  /*89e0*/  HMMA.16816.F32.BF16 R28, R108.reuse, R128, R28 ;  /* 0x000000806c1c723c */ /* 0x040fec000004181c */
[C---:B------:R-:W-:Y:S06]  /*89f0*/  HMMA.16816.F32.BF16 R32, R108.reuse, R130, R32 ;  /* 0x000000826c20723c */ /* 0x040fec0000041820 */
[C---:B------:R-:W-:Y:S06]  /*8a00*/  HMMA.16816.F32.BF16 R36, R108.reuse, R136, R36 ;  /* 0x000000886c24723c */ /* 0x040fec0000041824 */
[C---:B------:R-:W-:Y:S05]  /*8a10*/  HMMA.16816.F32.BF16 R40, R108.reuse, R138, R40 ;  /* 0x0000008a6c28723c */ /* 0x040fea0000041828 */
[----:B------:R-:W-:Y:S01]  /*8a20*/  F2FP.BF16.F32.PACK_AB R137, R239, R238 ;  /* 0x000000eeef89723e */ /* 0x000fe200000010ff */
[C---:B--2---:R-:W-:Y:S05]  /*8a30*/  HMMA.16816.F32.BF16 R44, R108.reuse, R116, R44 ;  /* 0x000000746c2c723c */ /* 0x044fea000004182c */
        /* <DEDUP_REMOVED lines=9> */
[C---:B---3--:R-:W-:Y:S05]  /*8ad0*/  HMMA.16816.F32.BF16 R60, R108.reuse, R100, R60 ;  /* 0x000000646c3c723c */ /* 0x048fea000004183c */
[----:B------:R-:W-:Y:S01]  /*8ae0*/  FADD.FTZ R236, R236, R241 ;  /* 0x000000f1ecec7221 */ /* 0x000fe20000010000 */
[C---:B------:R-:W-:Y:S01]  /*8af0*/  HMMA.16816.F32.BF16 R64, R108.reuse, R102, R64 ;  /* 0x000000666c40723c */ /* 0x040fe20000041840 */
[----:B------:R-:W3:Y:S04]  /*8b00*/  LDSM.16.MT88.4 R100, [R198+0x13800] ;  /* 0x01380000c664783b */ /* 0x000ee80000004200 */
[----:B------:R-:W-:Y:S01]  /*8b10*/  FADD.FTZ R238, R239, R238 ;  /* 0x000000eeefee7221 */ /* 0x000fe20000010000 */
[C---:B----4-:R-:W-:Y:S05]  /*8b20*/  HMMA.16816.F32.BF16 R68, R108.reuse, R104, R68 ;  /* 0x000000686c44723c */ /* 0x050fea0000041844 */
[----:B------:R-:W-:Y:S01]  /*8b30*/  FADD.FTZ R235, R235, R236 ;  /* 0x000000ecebeb7221 */ /* 0x000fe20000010000 */
[C---:B------:R-:W-:Y:S01]  /*8b40*/  HMMA.16816.F32.BF16 R72, R108.reuse, R106, R72 ;  /* 0x0000006a6c48723c */ /* 0x040fe20000041848 */
[----:B------:R-:W4:Y:S04]  /*8b50*/  LDSM.16.MT88.4 R104, [R197+0x13800] ;  /* 0x01380000c568783b */ /* 0x000f280000004200 */
[----:B------:R-:W-:Y:S01]  /*8b60*/  FADD.FTZ R135, R135, R238 ;  /* 0x000000ee87877221 */ /* 0x000fe20000010000 */
[C---:B-1----:R-:W-:Y:S05]  /*8b70*/  HMMA.16816.F32.BF16 R76, R108.reuse, R112, R76 ;  /* 0x000000706c4c723c */ /* 0x042fea000004184c */
[----:B------:R-:W-:Y:S01]  /*8b80*/  FADD.FTZ R232, R234, R235 ;  /* 0x000000ebeae87221 */ /* 0x000fe20000010000 */
[C---:B------:R-:W-:Y:S05]  /*8b90*/  HMMA.16816.F32.BF16 R80, R108.reuse, R114, R80 ;  /* 0x000000726c50723c */ /* 0x040fea0000041850 */
[----:B------:R-:W-:Y:S01]  /*8ba0*/  FADD.FTZ R231, R134, R135 ;  /* 0x0000008786e77221 */ /* 0x000fe20000010000 */
[C---:B--2---:R-:W-:Y:S05]  /*8bb0*/  HMMA.16816.F32.BF16 R84, R108.reuse, R116, R84 ;  /* 0x000000746c54723c */ /* 0x044fea0000041854 */
[----:B------:R-:W-:Y:S01]  /*8bc0*/  FADD.FTZ R232, R233, R232 ;  /* 0x000000e8e9e87221 */ /* 0x000fe20000010000 */
[C---:B------:R-:W-:Y:S06]  /*8bd0*/  HMMA.16816.F32.BF16 R88, R108.reuse, R118, R88 ;  /* 0x000000766c58723c */ /* 0x040fec0000041858 */
[C---:B------:R-:W-:Y:S06]  /*8be0*/  HMMA.16816.F32.BF16 R92, R108.reuse, R120, R92 ;  /* 0x000000786c5c723c */ /* 0x040fec000004185c */
[----:B------:R-:W-:Y:S06]  /*8bf0*/  HMMA.16816.F32.BF16 R96, R108, R122, R96 ;  /* 0x0000007a6c60723c */ /* 0x000fec0000041860 */
[C---:B------:R-:W-:Y:S06]  /*8c00*/  HMMA.16816.F32.BF16 R128, R136.reuse, R124, R4 ;  /* 0x0000007c8880723c */ /* 0x040fec0000041804 */
[C---:B------:R-:W-:Y:S01]  /*8c10*/  HMMA.16816.F32.BF16 R124, R136.reuse, R126, R8 ;  /* 0x0000007e887c723c */ /* 0x040fe20000041808 */
[----:B------:R-:W1:Y:S05]  /*8c20*/  LDSM.16.MT88.4 R8, [R198+0x17800] ;  /* 0x01780000c608783b */ /* 0x000e6a0000004200 */
[C---:B---3--:R-:W-:Y:S03]  /*8c30*/  HMMA.16816.F32.BF16 R120, R136.reuse, R100, R12 ;  /* 0x000000648878723c */ /* 0x048fe6000004180c */
[----:B------:R-:W2:Y:S03]  /*8c40*/  LDSM.16.MT88.4 R12, [R197+0x17800] ;  /* 0x01780000c50c783b */ /* 0x000ea60000004200 */
[C---:B------:R-:W-:Y:S05]  /*8c50*/  HMMA.16816.F32.BF16 R116, R136.reuse, R102, R16 ;  /* 0x000000668874723c */ /* 0x040fea0000041810 */
[----:B------:R-:W3:Y:S01]  /*8c60*/  LDSM.16.MT88.4 R16, [R196+0x17800] ;  /* 0x01780000c410783b */ /* 0x000ee20000004200 */
[C---:B----4-:R-:W-:Y:S06]  /*8c70*/  HMMA.16816.F32.BF16 R112, R136.reuse, R104, R20 ;  /* 0x000000688870723c */ /* 0x050fec0000041814 */
        /* <DEDUP_REMOVED lines=15> */
[C---:B--2---:R-:W-:Y:S06]  /*8d70*/  HMMA.16816.F32.BF16 R84, R136.reuse, R12, R84 ;  /* 0x0000000c8854723c */ /* 0x044fec0000041854 */
[C---:B------:R-:W-:Y:S06]  /*8d80*/  HMMA.16816.F32.BF16 R88, R136.reuse, R14, R88 ;  /* 0x0000000e8858723c */ /* 0x040fec0000041858 */
[C---:B---3--:R-:W-:Y:S06]  /*8d90*/  HMMA.16816.F32.BF16 R92, R136.reuse, R16, R92 ;  /* 0x00000010885c723c */ /* 0x048fec000004185c */
[----:B------:R-:W-:Y:S01]  /*8da0*/  HMMA.16816.F32.BF16 R96, R136, R18, R96 ;  /* 0x000000128860723c */ /* 0x000fe20000041860 */
[----:B------:R-:W-:Y:S11]  /*8db0*/  @!UPT UIADD3 URZ, URZ, URZ, URZ ;  /* 0x0000003f3f3ff290 */ /* 0x000ff6000fffe03f */
[----:B------:R-:W-:Y:S01]  /*8dc0*/  @!UPT UIADD3 URZ, URZ, URZ, URZ ;  /* 0x0000003f3f3ff290 */ /* 0x000fe2000fffe03f */
[----:B------:R-:W-:Y:S11]  /*8dd0*/  @P5 BRA `(.L_x_254) ;  /* 0xffffffcc008c5947 */ /* 0x000ff6000383ffff */
.L_x_253:
        /* <DEDUP_REMOVED lines=214> */
.L_x_257:
        /* <DEDUP_REMOVED lines=23> */
.L_x_258:
        /* <DEDUP_REMOVED lines=111> */
.L_x_260:
[----:B------:R-:W-:Y:S05]  /*a3a0*/  BSYNC B0 ;  /* 0x0000000000007941 */ /* 0x000fea0003800000 */
.L_x_259:
        /* <DEDUP_REMOVED lines=39> */
.L_x_262:
[----:B------:R-:W-:Y:S05]  /*a620*/  BSYNC B0 ;  /* 0x0000000000007941 */ /* 0x000fea0003800000 */
.L_x_261:
        /* <DEDUP_REMOVED lines=24> */
.L_x_264:
[----:B------:R-:W-:Y:S05]  /*a7b0*/  BSYNC B0 ;  /* 0x0000000000007941 */ /* 0x000fea0003800000 */
.L_x_263:
        /* <DEDUP_REMOVED lines=24> */
.L_x_266:
[----:B------:R-:W-:Y:S05]  /*a940*/  BSYNC B0 ;  /* 0x0000000000007941 */ /* 0x000fea0003800000 */
.L_x_265:
        /* <DEDUP_REMOVED lines=23> */
.L_x_231:
        /* <DEDUP_REMOVED lines=64> */
.L_x_268:
[----:B------:R-:W-:Y:S05]  /*aec0*/  BSYNC B0 ;  /* 0x0000000000007941 */ /* 0x000fea0003800000 */
.L_x_267:
        /* <DEDUP_REMOVED lines=24> */
.L_x_270:
[----:B------:R-:W-:Y:S05]  /*b050*/  BSYNC B0 ;  /* 0x0000000000007941 */ /* 0x000fea0003800000 */
.L_x_269:
        /* <DEDUP_REMOVED lines=29> */
.L_x_272:
[----:B------:R-:W-:Y:S05]  /*b230*/  BSYNC B0 ;  /* 0x0000000000007941 */ /* 0x000fea0003800000 */
.L_x_271:
        /* <DEDUP_REMOVED lines=32> */
.L_x_274:
[----:B------:R-:W-:Y:S05]  /*b440*/  BSYNC B0 ;  /* 0x0000000000007941 */ /* 0x000fea0003800000 */
.L_x_273:
        /* <DEDUP_REMOVED lines=16> */
.L_x_276:
[----:B------:R-:W-:Y:S05]  /*b550*/  BSYNC B0 ;  /* 0x0000000000007941 */ /* 0x000fea0003800000 */
.L_x_275:
        /* <DEDUP_REMOVED lines=10> */
.L_x_278:
[----:B------:R-:W-:Y:S05]  /*b600*/  BSYNC B0 ;  /* 0x0000000000007941 */ /* 0x000fea0003800000 */
.L_x_277:
        /* <DEDUP_REMOVED lines=10> */
.L_x_280:
[----:B------:R-:W-:Y:S05]  /*b6b0*/  BSYNC B0 ;  /* 0x0000000000007941 */ /* 0x000fea0003800000 */
.L_x_279:
        /* <DEDUP_REMOVED lines=10> */
.L_x_281:
        /* <DEDUP_REMOVED lines=10> */
.L_x_1513:


//--------------------- .text._ZN5flash16flash_fwd_kernelI23Flash_fwd_kernel_traitsILi192ELi128ELi64ELi8ELb0ELb0EN7cutlass10bfloat16_tE19Flash_kernel_traitsILi192ELi128ELi64ELi8ES3_EELb0ELb0ELb1ELb0ELb0ELb1ELb0ELb0EEEvNS_16Flash_fwd_paramsE --------------------------
	.section	.text._ZN5flash16flash_fwd_kernelI23Flash_fwd_kernel_traitsILi192ELi128ELi64ELi8ELb0ELb0EN7cutlass10bfloat16_tE19Flash_kernel_traitsILi192ELi128ELi64ELi8ES3_EELb0ELb0ELb1ELb0ELb0ELb1ELb0ELb0EEEvNS_16Flash_fwd_paramsE,"ax",@progbits
	.align	128
        .global         _ZN5flash16flash_fwd_kernelI23Flash_fwd_kernel_traitsILi192ELi128ELi64ELi8ELb0ELb0EN7cutlass10bfloat16_tE19Flash_kernel_traitsILi192ELi128ELi64ELi8ES3_EELb0ELb0ELb1ELb0ELb0ELb1ELb0ELb0EEEvNS_16Flash_fwd_paramsE
        .type           _ZN5flash16flash_fwd_kernelI23Flash_fwd_kernel_traitsILi192ELi128ELi64ELi8ELb0ELb0EN7cutlass10bfloat16_tE19Flash_kernel_traitsILi192ELi128ELi64ELi8ES3_EELb0ELb0ELb1ELb0ELb0ELb1ELb0ELb0EEEvNS_16Flash_fwd_paramsE,@function
        .size           _ZN5flash16flash_fwd_kernelI23Flash_fwd_kernel_traitsILi192ELi128ELi64ELi8ELb0ELb0EN7cutlass10bfloat16_tE19Flash_kernel_traitsILi192ELi128ELi64ELi8ES3_EELb0ELb0ELb1ELb0ELb0ELb1ELb0ELb0EEEvNS_16Flash_fwd_paramsE,(.L_x_1514 - _ZN5flash16flash_fwd_kernelI23Flash_fwd_kernel_traitsILi192ELi128ELi64ELi8ELb0ELb0EN7cutlass10bfloat16_tE19Flash_kernel_traitsILi192ELi128ELi64ELi8ES3_EELb0ELb0ELb1ELb0ELb0ELb1ELb0ELb0EEEvNS_16Flash_fwd_paramsE)
        .other          _ZN5flash16flash_fwd_kernelI23Flash_fwd_kernel_traitsILi192ELi128ELi64ELi8ELb0ELb0EN7cutlass10bfloat16_tE19Flash_kernel_traitsILi192ELi128ELi64ELi8ES3_EELb0ELb0ELb1ELb0ELb0ELb1ELb0ELb0EEEvNS_16Flash_fwd_paramsE,@"STO_CUDA_ENTRY STV_DEFAULT"
_ZN5flash16flash_fwd_kernelI23Flash_fwd_kernel_traitsILi192ELi128ELi64ELi8ELb0ELb0EN7cutlass10bfloat16_tE19Flash_kernel_traitsILi192ELi128ELi64ELi8ES3_EELb0ELb0ELb1ELb0ELb0ELb1ELb0ELb0EEEvNS_16Flash_fwd_paramsE:
.text._ZN5flash16flash_fwd_kernelI23Flash_fwd_kernel_traitsILi192ELi128ELi64ELi8ELb0ELb0EN7cutlass10bfloat16_tE19Flash_kernel_traitsILi192ELi128ELi64ELi8ES3_EELb0ELb0ELb1ELb0ELb0ELb1ELb0ELb0EEEvNS_16Flash_fwd_paramsE:
[----:B------:R-:W-:Y:S08]  /*0000*/  LDC R1, c[0x0][0x28] ;  /* 0x00000a00ff017b82 */ /* 0x000ff00000000800 */
[----:B------:R-:W1:Y:S01]  /*0010*/  S2UR UR8, SR_CTAID.Y ;  /* 0x00000000000879c3 */ /* 0x000e620000002600 */
[----:B------:R-:W-:Y:S01]  /*0020*/  ULDC.64 UR4, c[0x0][0x300] ;  /* 0x0000c00000047ab9 */ /* 0x000fe20000000a00 */
[----:B------:R-:W-:Y:S01]  /*0030*/  ULDC.64 UR6, c[0x0][0x2f0] ;  /* 0x0000bc0000067ab9 */ /* 0x000fe20000000a00 */
[----:B------:R-:W-:-:S02]  /*0040*/  UISETP.NE.U32.AND UP1, UPT, UR4, URZ, UPT ;  /* 0x0000003f0400728c */ /* 0x000fc4000bf25070 */
[----:B------:R-:W-:Y:S02]  /*0050*/  UISETP.NE.U32.AND UP2, UPT, UR6, URZ, UPT ;  /* 0x0000003f0600728c */ /* 0x000fe4000bf45070 */
[----:B------:R-:W-:Y:S02]  /*0060*/  UISETP.NE.AND.EX UP1, UPT, UR5, URZ, UPT, UP1 ;  /* 0x0000003f0500728c */ /* 0x000fe4000bf25310 */
[----:B------:R-:W-:Y:S01]  /*0070*/  UISETP.NE.AND.EX UP2, UPT, UR7, URZ, UPT, UP2 ;  /* 0x0000003f0700728c */ /* 0x000fe2000bf45320 */
[----:B------:R-:W-:Y:S01]  /*0080*/  ULDC.64 UR10, c[0x0][0x2f0] ;  /* 0x0000bc00000a7ab9 */ /* 0x000fe20000000a00 */
[----:B------:R-:W-:Y:S02]  /*0090*/  ULDC.U8 UR6, c[0x0][0x3c2] ;  /* 0x0000f08000067ab9 */ /* 0x000fe40000000000 */
[----:B------:R-:W-:Y:S01]  /*00a0*/  PLOP3.LUT P0, PT, PT, PT, UP1, 0x80, 0x0 ;  /* 0x000000000000781c */ /* 0x000fe20003f0f018 */
[----:B------:R-:W-:Y:S01]  /*00b0*/  ULDC.64 UR4, c[0x0][0x2f8] ;  /* 0x0000be0000047ab9 */ /* 0x000fe20000000a00 */
[----:B------:R-:W-:Y:S01]  /*00c0*/  PLOP3.LUT P2, PT, PT, PT, UP2, 0x80, 0x0 ;  /* 0x000000000000781c */ /* 0x000fe20003f4f028 */
[----:B------:R-:W-:-:S02]  /*00d0*/  UISETP.NE.AND UP3, UPT, UR6, URZ, UPT ;  /* 0x0000003f0600728c */ /* 0x000fc4000bf65270 */
[----:B------:R-:W-:Y:S01]  /*00e0*/  UISETP.EQ.U32.AND UP0, UPT, UR4, URZ, UPT ;  /* 0x0000003f0400728c */ /* 0x000fe2000bf02070 */
[----:B------:R-:W-:Y:S01]  /*00f0*/  ULDC.64 UR20, c[0x0][0x208] ;  /* 0x0000820000147ab9 */ /* 0x000fe20000000a00 */
[----:B------:R-:W-:Y:S02]  /*0100*/  ULDC.64 UR6, c[0x0][0x2f8] ;  /* 0x0000be0000067ab9 */ /* 0x000fe40000000a00 */
[----:B------:R-:W-:Y:S02]  /*0110*/  UISETP.EQ.OR.EX UP0, UPT, UR5, URZ, !UP3, UP0 ;  /* 0x0000003f0500728c */ /* 0x000fe4000df02700 */
[----:B-1----:R-:W-:-:S06]  /*0120*/  UIMAD.WIDE UR10, UR8, 0x4, UR10 ;  /* 0x00000004080a78a5 */ /* 0x002fcc000f8e020a */
[----:B------:R-:W-:Y:S02]  /*0130*/  IMAD.U32 R10, RZ, RZ, UR10 ;  /* 0x0000000aff0a7e24 */ /* 0x000fe4000f8e00ff */
[----:B------:R-:W-:Y:S01]  /*0140*/  IMAD.U32 R11, RZ, RZ, UR11 ;  /* 0x0000000bff0b7e24 */ /* 0x000fe2000f8e00ff */
[----:B------:R-:W-:Y:S02]  /*0150*/  @UP1 ULDC.64 UR10, c[0x0][0x300] ;  /* 0x0000c000000a1ab9 */ /* 0x000fe40000000a00 */
[----:B------:R-:W-:Y:S02]  /*0160*/  @UP1 UIMAD.WIDE UR10, UR8, 0x4, UR10 ;  /* 0x00000004080a18a5 */ /* 0x000fe4000f8e020a */
[----:B------:R-:W2:Y:S04]  /*0170*/  @P2 LDG.E R5, desc[UR20][R10.64] ;  /* 0x000000140a052981 */ /* 0x000ea8000c1e1900 */
[----:B------:R-:W-:Y:S01]  /*0180*/  IMAD.U32 R8, RZ, RZ, UR10 ;  /* 0x0000000aff087e24 */ /* 0x000fe2000f8e00ff */
[----:B------:R-:W3:Y:S01]  /*0190*/  @P2 LDG.E R0, desc[UR20][R10.64+0x4] ;  /* 0x000004140a002981 */ /* 0x000ee2000c1e1900 */
[----:B------:R-:W-:Y:S01]  /*01a0*/  IMAD.U32 R9, RZ, RZ, UR11 ;  /* 0x0000000bff097e24 */ /* 0x000fe2000f8e00ff */
[----:B------:R-:W-:Y:S01]  /*01b0*/  PLOP3.LUT P1, PT, PT, PT, UP0, 0x80, 0x0 ;  /* 0x000000000000781c */ /* 0x000fe20003f2f008 */
[----:B------:R-:W-:-:S03]  /*01c0*/  UIMAD.WIDE UR6, UR8, 0x4, UR6 ;  /* 0x00000004080678a5 */ /* 0x000fc6000f8e0206 */
[----:B------:R-:W4:Y:S03]  /*01d0*/  @P0 LDG.E R2, desc[UR20][R8.64] ;  /* 0x0000001408020981 */ /* 0x000f26000c1e1900 */
[----:B------:R-:W-:Y:S02]  /*01e0*/  IMAD.U32 R6, RZ, RZ, UR6 ;  /* 0x00000006ff067e24 */ /* 0x000fe4000f8e00ff */
[----:B------:R-:W-:-:S05]  /*01f0*/  IMAD.U32 R7, RZ, RZ, UR7 ;  /* 0x00000007ff077e24 */ /* 0x000fca000f8e00ff */
[----:B------:R-:W5:Y:S01]  /*0200*/  @!P1 LDG.E R4, desc[UR20][R6.64] ;  /* 0x0000001406049981 */ /* 0x000f62000c1e1900 */
[----:B------:R-:W-:Y:S01]  /*0210*/  UMOV UR16, 0xffffffff ;  /* 0xffffffff00107882 */ /* 0x000fe20000000000 */
[----:B------:R-:W-:Y:S01]  /*0220*/  UMOV UR9, URZ ;  /* 0x0000003f00097c82 */ /* 0x000fe20008000000 */
[----:B------:R-:W1:Y:S01]  /*0230*/  S2R R3, SR_TID.X ;  /* 0x0000000000037919 */ /* 0x000e620000002100 */
[----:B------:R-:W-:Y:S01]  /*0240*/  UMOV UR10, 0xffffffff ;  /* 0xffffffff000a7882 */ /* 0x000fe20000000000 */
[----:B------:R-:W1:Y:S08]  /*0250*/  S2UR UR17, SR_CTAID.X ;  /* 0x00000000001179c3 */ /* 0x000e700000002500 */
[----:B------:R-:W1:Y:S01]  /*0260*/  S2UR UR11, SR_CTAID.Z ;  /* 0x00000000000b79c3 */ /* 0x000e620000002700 */
[----:B--2---:R-:W-:-:S02]  /*0270*/  @P2 R2UR UR16, R5 ;  /* 0x00000000051022ca */ /* 0x004fc400000e0000 */
[----:B---3--:R-:W-:Y:S02]  /*0280*/  @P2 R2UR UR18, R0 ;  /* 0x00000000001222ca */ /* 0x008fe400000e0000 */
[----:B----4-:R-:W-:Y:S02]  /*0290*/  @P0 R2UR UR9, R2 ;  /* 0x00000000020902ca */ /* 0x010fe400000e0000 */
[----:B------:R-:W-:-:S04]  /*02a0*/  ISETP.NE.U32.AND P0, PT, RZ, UR4, PT ;  /* 0x00000004ff007c0c */ /* 0x000fc8000bf05070 */
[----:B------:R-:W-:-:S05]  /*02b0*/  ISETP.NE.AND.EX P0, PT, RZ, UR5, PT, P0 ;  /* 0x00000005ff007c0c */ /* 0x000fca000bf05300 */
[----:B------:R-:W-:Y:S01]  /*02c0*/  @UP2 UIADD3 UR18, UR18, -UR16, URZ ;  /* 0x8000001012122290 */ /* 0x000fe2000fffe03f */
[----:B-----5:R-:W-:-:S06]  /*02d0*/  @!P1 R2UR UR10, R4 ;  /* 0x00000000040a92ca */ /* 0x020fcc00000e0000 */
[----:B------:R-:W-:Y:S01]  /*02e0*/  @!UP2 ULDC UR18, c[0x0][0x2c4] ;  /* 0x0000b1000012aab9 */ /* 0x000fe20000000800 */
[----:B-1----:R-:W-:Y:S08]  /*02f0*/  @!P0 BRA `(.L_x_282) ;  /* 0x00000000001c8947 */ /* 0x002ff00003800000 */
[----:B------:R-:W-:-:S13]  /*0300*/  PLOP3.LUT P0, PT, PT, PT, UP3, 0x80, 0x0 ;  /* 0x000000000000781c */ /* 0x000fda0003f0f038 */
[----:B------:R-:W2:Y:S04]  /*0310*/  @P0 LDG.E R0, desc[UR20][R6.64+0x4] ;  /* 0x0000041406000981 */ /* 0x000ea8000c1e1900 */
[----:B------:R-:W3:Y:S01]  /*0320*/  @!P0 LDG.E R2, desc[UR20][R6.64] ;  /* 0x0000001406028981 */ /* 0x000ee2000c1e1900 */
[----:B--2---:R-:W-:-:S13]  /*0330*/  @P0 R2UR UR6, R0 ;  /* 0x00000000000602ca */ /* 0x004fda00000e0000 */
[----:B------:R-:W-:-:S07]  /*0340*/  @UP3 UIADD3 UR6, UR6, -UR10, URZ ;  /* 0x8000000a06063290 */ /* 0x000fce000fffe03f */
[----:B---3--:R-:W-:Y:S01]  /*0350*/  @!P0 R2UR UR6, R2 ;  /* 0x00000000020682ca */ /* 0x008fe200000e0000 */
[----:B------:R-:W-:-:S14]  /*0360*/  BRA `(.L_x_283) ;  /* 0x0000000000047947 */ /* 0x000fdc0003800000 */
.L_x_282:
[----:B------:R-:W-:-:S03]  /*0370*/  ULDC UR6, c[0x0][0x2c8] ;  /* 0x0000b20000067ab9 */ /* 0x000fc60000000800 */
.L_x_283:
[----:B------:R-:W-:Y:S02]  /*0380*/  ULDC.64 UR4, c[0x0][0x308] ;  /* 0x0000c20000047ab9 */ /* 0x000fe40000000a00 */
[----:B------:R-:W-:-:S04]  /*0390*/  UISETP.NE.U32.AND UP2, UPT, UR4, URZ, UPT ;  /* 0x0000003f0400728c */ /* 0x000fc8000bf45070 */
[----:B------:R-:W-:-:S06]  /*03a0*/  UISETP.NE.AND.EX UP2, UPT, UR5, URZ, UPT, UP2 ;  /* 0x0000003f0500728c */ /* 0x000fcc000bf45320 */
[----:B------:R-:W-:-:S05]  /*03b0*/  PLOP3.LUT P0, PT, PT, PT, UP2, 0x80, 0x0 ;  /* 0x000000000000781c */ /* 0x000fca0003f0f028 */
[----:B------:R-:W-:Y:S02]  /*03c0*/  @UP2 ULDC.64 UR4, c[0x0][0x308] ;  /* 0x0000c20000042ab9 */ /* 0x000fe40000000a00 */
[----:B------:R-:W-:-:S06]  /*03d0*/  @UP2 UIMAD.WIDE UR4, UR8, 0x4, UR4 ;  /* 0x00000004080428a5 */ /* 0x000fcc000f8e0204 */
[----:B------:R-:W-:Y:S02]  /*03e0*/  IMAD.U32 R4, RZ, RZ, UR4 ;  /* 0x00000004ff047e24 */ /* 0x000fe4000f8e00ff */
[----:B------:R-:W-:Y:S01]  /*03f0*/  IMAD.U32 R5, RZ, RZ, UR5 ;  /* 0x00000005ff057e24 */ /* 0x000fe2000f8e00ff */
[----:B------:R-:W-:Y:S01]  /*0400*/  USHF.L.U32 UR27, UR17, 0x7, URZ ;  /* 0x00000007111b7899 */ /* 0x000fe2000800063f */
[----:B------:R-:W-:-:S03]  /*0410*/  @!UP2 ULDC.64 UR4, c[0x0][0x318] ;  /* 0x0000c6000004aab9 */ /* 0x000fc60000000a00 */
[----:B------:R-:W2:Y:S01]  /*0420*/  @P0 LDG.E R0, desc[UR20][R4.64] ;  /* 0x0000001404000981 */ /* 0x000ea2000c1e1900 */
[----:B------:R-:W-:Y:S02]  /*0430*/  UISETP.GT.AND UP1, UPT, UR18, UR27, UPT ;  /* 0x0000001b1200728c */ /* 0x000fe4000bf24270 */
[----:B------:R-:W-:-:S03]  /*0440*/  @!UP2 UISETP.NE.U32.AND UP0, UPT, UR4, URZ, UPT ;  /* 0x0000003f0400a28c */ /* 0x000fc6000bf05070 */
[----:B------:R-:W-:Y:S01]  /*0450*/  @!UP2 ULDC UR4, c[0x0][0x2cc] ;  /* 0x0000b3000004aab9 */ /* 0x000fe20000000800 */
[----:B------:R-:W-:-:S04]  /*0460*/  @!UP2 UISETP.NE.AND.EX UP0, UPT, UR5, URZ, UPT, UP0 ;  /* 0x0000003f0500a28c */ /* 0x000fc8000bf05300 */
[----:B------:R-:W-:Y:S01]  /*0470*/  @!UP2 USEL UR4, UR4, URZ, UP0 ;  /* 0x0000003f0404a287 */ /* 0x000fe20008000000 */
[----:B--2---:R-:W-:Y:S02]  /*0480*/  @P0 R2UR UR28, R0 ;  /* 0x00000000001c02ca */ /* 0x004fe400000e0000 */
[----:B------:R-:W-:-:S11]  /*0490*/  PLOP3.LUT P0, PT, PT, PT, UP1, 0x80, 0x0 ;  /* 0x000000000000781c */ /* 0x000fd60003f0f018 */
[----:B------:R-:W-:Y:S02]  /*04a0*/  @UP2 UIADD3 UR28, UR28, -UR9, URZ ;  /* 0x800000091c1c2290 */ /* 0x000fe4000fffe03f */
[----:B------:R-:W-:Y:S10]  /*04b0*/  @!P0 EXIT ;  /* 0x000000000000894d */ /* 0x000ff40003800000 */
[----:B------:R-:W-:Y:S02]  /*04c0*/  @!UP2 UIADD3 UR28, UR4, UR6, -UR9 ;  /* 0x00000006041ca290 */ /* 0x000fe4000fffe809 */
[----:B------:R-:W-:Y:S02]  /*04d0*/  UIADD3 UR5, -UR18, 0xbf, UR27 ;  /* 0x000000bf12057890 */ /* 0x000fe4000fffe11b */
[----:B------:R-:W-:Y:S01]  /*04e0*/  UIADD3 UR13, UR28, UR27, -UR18 ;  /* 0x0000001b1c0d7290 */ /* 0x000fe2000fffe812 */
[----:B------:R-:W-:Y:S01]  /*04f0*/  ULDC UR26, c[0x0][0x394] ;  /* 0x0000e500001a7ab9 */ /* 0x000fe20000000800 */
[----:B------:R-:W-:Y:S01]  /*0500*/  ULDC UR25, c[0x0][0x398] ;  /* 0x0000e60000197ab9 */ /* 0x000fe20000000800 */
[----:B------:R-:W-:Y:S02]  /*0510*/  UIADD3 UR7, UR28, 0x3f, URZ ;  /* 0x0000003f1c077890 */ /* 0x000fe4000fffe03f */
[----:B------:R-:W-:Y:S02]  /*0520*/  UIADD3 UR5, UR5, UR25, UR28 ;  /* 0x0000001905057290 */ /* 0x000fe4000fffe01c */
[----:B------:R-:W-:-:S02]  /*0530*/  UIADD3 UR13, UR13, -UR26, URZ ;  /* 0x8000001a0d0d7290 */ /* 0x000fc4000fffe03f */
[----:B------:R-:W-:Y:S02]  /*0540*/  USHF.R.S32.HI UR6, URZ, 0x1f, UR7 ;  /* 0x0000001f3f067899 */ /* 0x000fe40008011407 */
[----:B------:R-:W-:Y:S02]  /*0550*/  USHF.R.S32.HI UR4, URZ, 0x1f, UR5 ;  /* 0x0000001f3f047899 */ /* 0x000fe40008011405 */
[----:B------:R-:W-:Y:S02]  /*0560*/  USHF.R.S32.HI UR12, URZ, 0x1f, UR13 ;  /* 0x0000001f3f0c7899 */ /* 0x000fe4000801140d */
[----:B------:R-:W-:Y:S02]  /*0570*/  ULEA.HI UR6, UR6, UR7, URZ, 0x6 ;  /* 0x0000000706067291 */ /* 0x000fe4000f8f303f */
[----:B------:R-:W-:Y:S02]  /*0580*/  ULEA.HI UR4, UR4, UR5, URZ, 0x6 ;  /* 0x0000000504047291 */ /* 0x000fe4000f8f303f */
[----:B------:R-:W-:-:S02]  /*0590*/  ULEA.HI UR12, UR12, UR13, URZ, 0x6 ;  /* 0x0000000d0c0c7291 */ /* 0x000fc4000f8f303f */
[----:B------:R-:W-:Y:S02]  /*05a0*/  USHF.R.S32.HI UR6, URZ, 0x6, UR6 ;  /* 0x000000063f067899 */ /* 0x000fe40008011406 */
[----:B------:R-:W-:Y:S02]  /*05b0*/  USHF.R.S32.HI UR4, URZ, 0x6, UR4 ;  /* 0x000000063f047899 */ /* 0x000fe40008011404 */
[----:B------:R-:W-:Y:S02]  /*05c0*/  USHF.R.S32.HI UR12, URZ, 0x6, UR12 ;  /* 0x000000063f0c7899 */ /* 0x000fe4000801140c */
[----:B------:R-:W-:Y:S02]  /*05d0*/  UISETP.LT.AND UP0, UPT, UR6, UR4, UPT ;  /* 0x000000040600728c */ /* 0x000fe4000bf01270 */
[----:B------:R-:W-:Y:S02]  /*05e0*/  UISETP.LT.AND UP1, UPT, URZ, UR12, UPT ;  /* 0x0000000c3f00728c */ /* 0x000fe4000bf21270 */
[----:B------:R-:W-:-:S02]  /*05f0*/  USEL UR19, UR6, UR4, UP0 ;  /* 0x0000000406137287 */ /* 0x000fc40008000000 */
[----:B------:R-:W-:-:S04]  /*0600*/  USEL UR15, URZ, UR12, !UP1 ;  /* 0x0000000c3f0f7287 */ /* 0x000fc8000c800000 */
[----:B------:R-:W-:-:S06]  /*0610*/  UISETP.GT.AND UP0, UPT, UR19, UR15, UPT ;  /* 0x0000000f1300728c */ /* 0x000fcc000bf04270 */
[----:B------:R-:W-:-:S13]  /*0620*/  PLOP3.LUT P0, PT, PT, PT, UP0, 0x80, 0x0 ;  /* 0x000000000000781c */ /* 0x000fda0003f0f008 */
[----:B------:R-:W-:Y:S05]  /*0630*/  @P0 BRA `(.L_x_284) ;  /* 0x0000000800e00947 */ /* 0x000fea0003800000 */
[----:B------:R-:W-:Y:S01]  /*0640*/  UISETP.NE.AND UP1, UPT, UR16, -0x1, UPT ;  /* 0xffffffff1000788c */ /* 0x000fe2000bf25270 */
[----:B------:R-:W-:Y:S01]  /*0650*/  SHF.R.S32.HI R12, RZ, 0x1f, R3 ;  /* 0x0000001fff0c7819 */ /* 0x000fe20000011403 */
[----:B------:R-:W-:Y:S01]  /*0660*/  ULDC.U8 UR9, c[0x0][0x3d9] ;  /* 0x0000f64000097ab9 */ /* 0x000fe20000000000 */
[----:B------:R-:W-:Y:S01]  /*0670*/  UIADD3 UR18, -UR27, UR18, URZ ;  /* 0x000000121b127290 */ /* 0x000fe2000fffe13f */
[C---:B------:R-:W-:Y:S01]  /*0680*/  LOP3.LUT P3, RZ, R3.reuse, 0x7, RZ, 0xc0, !PT ;  /* 0x0000000703ff7812 */ /* 0x040fe2000786c0ff */
[----:B------:R-:W-:Y:S01]  /*0690*/  UISETP.NE.AND UP2, UPT, UR9, URZ, UPT ;  /* 0x0000003f0900728c */ /* 0x000fe2000bf45270 */
[----:B------:R-:W-:Y:S01]  /*06a0*/  LEA.HI R12, R12, R3, RZ, 0x3 ;  /* 0x000000030c0c7211 */ /* 0x000fe200078f18ff */
[----:B------:R-:W-:Y:S01]  /*06b0*/  UMOV UR22, URZ ;  /* 0x0000003f00167c82 */ /* 0x000fe20008000000 */
[----:B------:R-:W-:Y:S01]  /*06c0*/  UMOV UR23, URZ ;  /* 0x0000003f00177c82 */ /* 0x000fe20008000000 */
[----:B------:R-:W-:Y:S01]  /*06d0*/  IMAD.U32 R11, RZ, RZ, UR17 ;  /* 0x00000011ff0b7e24 */ /* 0x000fe2000f8e00ff */
[----:B------:R-:W-:Y:S01]  /*06e0*/  LOP3.LUT R0, R12, 0x1ffffff8, RZ, 0xc0, !PT ;  /* 0x1ffffff80c007812 */ /* 0x000fe200078ec0ff */
[----:B------:R-:W-:Y:S01]  /*06f0*/  @!UP1 USHF.R.S32.HI UR10, URZ, 0x1f, UR8 ;  /* 0x0000001f3f0a9899 */ /* 0x000fe20008011408 */
[----:B------:R-:W-:Y:S01]  /*0700*/  SHF.R.S32.HI R12, RZ, 0x3, R12 ;  /* 0x00000003ff0c7819 */ /* 0x000fe2000001140c */
[----:B------:R-:W-:Y:S01]  /*0710*/  @UP1 ULDC.64 UR6, c[0x0][0x298] ;  /* 0x0000a60000061ab9 */ /* 0x000fe20000000a00 */
[----:B------:R-:W-:Y:S01]  /*0720*/  @!UP1 ULDC.64 UR4, c[0x0][0x290] ;  /* 0x0000a40000049ab9 */ /* 0x000fe20000000a00 */
[----:B------:R-:W-:Y:S01]  /*0730*/  @UP1 UIMAD.WIDE.U32 UR12, UR16, UR6, URZ ;  /* 0x00000006100c12a5 */ /* 0x000fe2000f8e003f */
[----:B------:R-:W-:Y:S01]  /*0740*/  IMAD.IADD R0, R3, 0x1, -R0 ;  /* 0x0000000103007824 */ /* 0x000fe200078e0a00 */
[----:B------:R-:W-:Y:S01]  /*0750*/  @!UP1 UIMAD UR6, UR10, UR4, URZ ;  /* 0x000000040a0692a4 */ /* 0x000fe2000f8e023f */
[----:B------:R-:W-:Y:S01]  /*0760*/  ISETP.GE.AND P4, PT, R12, UR18, PT ;  /* 0x000000120c007c0c */ /* 0x000fe2000bf86270 */
[----:B------:R-:W-:Y:S01]  /*0770*/  @!UP1 UIMAD.WIDE.U32 UR14, UR8, UR4, URZ ;  /* 0x00000004080e92a5 */ /* 0x000fe2000f8e003f */
[----:B------:R-:W-:Y:S01]  /*0780*/  IMAD.SHL.U32 R0, R0, 0x8, RZ ;  /* 0x0000000800007824 */ /* 0x000fe200078e00ff */
[----:B------:R-:W-:Y:S01]  /*0790*/  ULDC.U8 UR10, c[0x0][0x3d8] ;  /* 0x0000f600000a7ab9 */ /* 0x000fe20000000000 */
[----:B------:R-:W-:Y:S01]  /*07a0*/  @!UP1 UIMAD UR6, UR8, UR5, UR6 ;  /* 0x00000005080692a4 */ /* 0x000fe2000f8e0206 */
[--C-:B------:R-:W-:Y:S01]  /*07b0*/  SHF.R.S32.HI R13, RZ, 0x1f, R12.reuse ;  /* 0x0000001fff0d7819 */ /* 0x100fe2000001140c */
[----:B------:R-:W-:Y:S01]  /*07c0*/  UISETP.NE.AND UP3, UPT, UR10, URZ, UPT ;  /* 0x0000003f0a00728c */ /* 0x000fe2000bf65270 */
[C---:B------:R-:W-:Y:S01]  /*07d0*/  VIADD R2, R12.reuse, 0x60 ;  /* 0x000000600c027836 */ /* 0x040fe20000000000 */
[----:B------:R-:W-:Y:S01]  /*07e0*/  UISETP.NE.AND UP0, UPT, UR10, URZ, !UP2 ;  /* 0x0000003f0a00728c */ /* 0x000fe2000d705270 */
[----:B------:R-:W-:Y:S01]  /*07f0*/  BSSY B0, `(.L_x_285) ;  /* 0x000003a000007945 */ /* 0x000fe20003800000 */
[----:B------:R-:W-:Y:S01]  /*0800*/  @UP1 UIMAD UR7, UR16, UR7, UR13 ;  /* 0x00000007100712a4 */ /* 0x000fe2000f8e020d */
[----:B------:R-:W-:Y:S01]  /*0810*/  ISETP.GE.OR P6, PT, R12, UR18, P3 ;  /* 0x000000120c007c0c */ /* 0x000fe20009fc6670 */
[----:B------:R-:W-:Y:S01]  /*0820*/  @!UP1 UIADD3 UR7, UR15, UR6, URZ ;  /* 0x000000060f079290 */ /* 0x000fe2000fffe03f */
[----:B------:R-:W-:Y:S01]  /*0830*/  ISETP.GE.AND P1, PT, R2, UR18, PT ;  /* 0x0000001202007c0c */ /* 0x000fe2000bf26270 */
[----:B------:R-:W-:Y:S01]  /*0840*/  @!UP1 UMOV UR12, UR14 ;  /* 0x0000000e000c9c82 */ /* 0x000fe20008000000 */
[----:B------:R-:W-:Y:S01]  /*0850*/  UISETP.NE.OR UP3, UPT, UR9, URZ, !UP3 ;  /* 0x0000003f0900728c */ /* 0x000fe2000df65670 */
[C---:B------:R-:W-:Y:S01]  /*0860*/  IADD3 R4, P0, R0.reuse, UR12, RZ ;  /* 0x0000000c00047c10 */ /* 0x040fe2000ff1e0ff */
[----:B------:R-:W-:Y:S01]  /*0870*/  @UP2 ULDC.64 UR4, c[0x0][0x2c0] ;  /* 0x0000b00000042ab9 */ /* 0x000fe20000000a00 */
[----:B------:R-:W-:Y:S01]  /*0880*/  USHF.R.S32.HI UR13, URZ, 0x1f, UR11 ;  /* 0x0000001f3f0d7899 */ /* 0x000fe2000801140b */
[----:B------:R-:W-:Y:S01]  /*0890*/  IMAD.WIDE R10, R11, 0x80, R12 ;  /* 0x000000800b0a7825 */ /* 0x000fe200078e020c */
[----:B------:R-:W-:Y:S01]  /*08a0*/  @UP2 UIMAD UR19, UR5, UR4, URZ ;  /* 0x00000004051322a4 */ /* 0x000fe2000f8e023f */
[----:B------:R-:W-:Y:S01]  /*08b0*/  LEA.HI.X.SX32 R5, R0, UR7, 0x1, P0 ;  /* 0x0000000700057c11 */ /* 0x000fe200080f0eff */
[----:B------:R-:W-:Y:S01]  /*08c0*/  @!UP2 ULDC UR7, c[0x0][0x2c4] ;  /* 0x0000b1000007aab9 */ /* 0x000fe20000000800 */
[----:B------:R-:W-:Y:S01]  /*08d0*/  ULDC.64 UR4, c[0x0][0x2a0] ;  /* 0x0000a80000047ab9 */ /* 0x000fe20000000a00 */
[----:B------:R-:W-:Y:S01]  /*08e0*/  @UP0 ULDC UR7, c[0x0][0x2e4] ;  /* 0x0000b90000070ab9 */ /* 0x000fe20000000800 */
[----:B------:R-:W-:Y:S01]  /*08f0*/  UIMAD UR13, UR13, UR4, URZ ;  /* 0x000000040d0d72a4 */ /* 0x000fe2000f8e023f */
[----:B------:R-:W-:Y:S01]  /*0900*/  IMAD.U32 R6, RZ, RZ, UR4 ;  /* 0x00000004ff067e24 */ /* 0x000fe2000f8e00ff */
[----:B------:R-:W-:Y:S01]  /*0910*/  @UP2 UMOV UR9, 0x1 ;  /* 0x0000000100092882 */ /* 0x000fe20000000000 */
[----:B------:R-:W-:Y:S01]  /*0920*/  @!UP2 ULDC UR4, c[0x0][0x270] ;  /* 0x00009c000004aab9 */ /* 0x000fe20000000800 */
[----:B------:R-:W-:Y:S01]  /*0930*/  @!UP3 ULDC UR6, c[0x0][0x2c4] ;  /* 0x0000b1000006bab9 */ /* 0x000fe20000000800 */
[----:B------:R-:W-:Y:S01]  /*0940*/  @!UP2 UIMAD UR9, UR7, UR4, URZ ;  /* 0x000000040709a2a4 */ /* 0x000fe2000f8e023f */
[----:B------:R-:W-:Y:S01]  /*0950*/  IMAD.WIDE.U32 R6, R6, UR11, R4 ;  /* 0x0000000b06067c25 */ /* 0x000fe2000f8e0004 */
[----:B------:R-:W-:-:S02]  /*0960*/  @!UP3 UIMAD UR6, UR8, UR6, URZ ;  /* 0x000000060806b2a4 */ /* 0x000fc4000f8e023f */
[----:B------:R-:W-:Y:S01]  /*0970*/  UIMAD UR9, UR8, UR9, URZ ;  /* 0x00000009080972a4 */ /* 0x000fe2000f8e023f */
[C---:B------:R-:W-:Y:S01]  /*0980*/  VIADD R5, R12.reuse, 0x20 ;  /* 0x000000200c057836 */ /* 0x040fe20000000000 */
[----:B------:R-:W-:Y:S01]  /*0990*/  @!UP3 USEL UR6, UR6, UR16, !UP1 ;  /* 0x000000100606b287 */ /* 0x000fe2000c800000 */
[----:B------:R-:W-:Y:S01]  /*09a0*/  VIADD R4, R12, 0x40 ;  /* 0x000000400c047836 */ /* 0x000fe20000000000 */
[----:B------:R-:W-:Y:S01]  /*09b0*/  USEL UR9, UR9, URZ, UP3 ;  /* 0x0000003f09097287 */ /* 0x000fe20009800000 */
[----:B------:R-:W-:Y:S01]  /*09c0*/  @UP2 ULDC UR10, c[0x0][0x2c0] ;  /* 0x0000b000000a2ab9 */ /* 0x000fe20000000800 */
[----:B------:R-:W-:Y:S01]  /*09d0*/  @!UP2 UMOV UR10, 0x1 ;  /* 0x00000001000aa882 */ /* 0x000fe20000000000 */
[----:B------:R-:W-:Y:S01]  /*09e0*/  @!UP2 UMOV UR19, UR7 ;  /* 0x000000070013ac82 */ /* 0x000fe20008000000 */
[----:B------:R-:W-:Y:S01]  /*09f0*/  UIMAD UR27, UR27, UR10, URZ ;  /* 0x0000000a1b1b72a4 */ /* 0x000fe2000f8e023f */
[C---:B------:R-:W-:Y:S01]  /*0a00*/  ISETP.GE.AND P0, PT, R5.reuse, UR18, PT ;  /* 0x0000001205007c0c */ /* 0x040fe2000bf06270 */
[----:B------:R-:W-:Y:S01]  /*0a10*/  UIMAD UR19, UR11, UR19, UR9 ;  /* 0x000000130b1372a4 */ /* 0x000fe2000f8e0209 */
[----:B------:R-:W-:Y:S01]  /*0a20*/  ISETP.GE.AND P2, PT, R4, UR18, PT ;  /* 0x0000001204007c0c */ /* 0x000fe2000bf46270 */
[----:B------:R-:W-:Y:S01]  /*0a30*/  UIMAD UR5, UR11, UR5, UR13 ;  /* 0x000000050b0572a4 */ /* 0x000fe2000f8e020d */
[----:B------:R-:W-:Y:S01]  /*0a40*/  ISETP.GE.OR P5, PT, R5, UR18, P3 ;  /* 0x0000001205007c0c */ /* 0x000fe20009fa6670 */
[----:B------:R-:W-:Y:S01]  /*0a50*/  @!UP3 UMOV UR22, UR6 ;  /* 0x000000060016bc82 */ /* 0x000fe20008000000 */
[----:B------:R-:W-:-:S02]  /*0a60*/  @!UP3 USHF.R.S32.HI UR23, URZ, 0x1f, UR6 ;  /* 0x0000001f3f17b899 */ /* 0x000fc40008011406 */
[----:B------:R-:W-:Y:S01]  /*0a70*/  USHF.R.S32.HI UR4, URZ, 0x1f, UR27 ;  /* 0x0000001f3f047899 */ /* 0x000fe2000801141b */
[----:B------:R-:W-:Y:S01]  /*0a80*/  VIADD R9, R7, UR5 ;  /* 0x0000000507097c36 */ /* 0x000fe20008000000 */
[----:B------:R-:W-:Y:S02]  /*0a90*/  USHF.R.S32.HI UR7, URZ, 0x1f, UR19 ;  /* 0x0000001f3f077899 */ /* 0x000fe40008011413 */
[----:B------:R-:W-:-:S04]  /*0aa0*/  UIADD3 UR6, UP1, UP0, UR27, UR22, UR19 ;  /* 0x000000161b067290 */ /* 0x000fc8000f83e013 */
[----:B------:R-:W-:Y:S01]  /*0ab0*/  UIADD3.X UR22, UR4, UR23, UR7, UP1, UP0 ;  /* 0x0000001704167290 */ /* 0x000fe20008fe0407 */
        /* <DEDUP_REMOVED lines=13> */
.L_x_286:
[----:B------:R-:W-:Y:S05]  /*0b90*/  BSYNC B0 ;  /* 0x0000000000007941 */ /* 0x000fea0003800000 */
.L_x_285:
[----:B------:R-:W-:Y:S01]  /*0ba0*/  BSSY B0, `(.L_x_287) ;  /* 0x0000013000007945 */ /* 0x000fe20003800000 */
[----:B------:R-:W-:Y:S02]  /*0bb0*/  ISETP.GE.OR P4, PT, R4, UR18, P3 ;  /* 0x0000001204007c0c */ /* 0x000fe40009f86670 */
[----:B------:R-:W-:Y:S01]  /*0bc0*/  ISETP.GE.OR P3, PT, R2, UR18, P3 ;  /* 0x0000001202007c0c */ /* 0x000fe20009f66670 */
[----:B------:R-:W-:-:S12]  /*0bd0*/  @P0 BRA `(.L_x_288) ;  /* 0x00000000003c0947 */ /* 0x000fd80003800000 */
        /* <DEDUP_REMOVED lines=9> */
[----:B-1----:R-:W-:Y:S02]  /*0c70*/  LEA R16, P0, R14, UR4, 0x1 ;  /* 0x000000040e107c11 */ /* 0x002fe4000f8008ff */
[----:B------:R-:W-:-:S04]  /*0c80*/  IADD3 R0, R15, R0, RZ ;  /* 0x000000000f007210 */ /* 0x000fc80007ffe0ff */
[----:B------:R-:W-:-:S05]  /*0c90*/  LEA.HI.X R17, R14, UR5, R0, 0x1, P0 ;  /* 0x000000050e117c11 */ /* 0x000fca00080f0c00 */
[----:B------:R2:W-:Y:S04]  /*0ca0*/  STG.E.128 desc[UR20][R16.64], RZ ;  /* 0x000000ff10007986 */ /* 0x0005e8000c101d14 */
[----:B------:R2:W-:Y:S04]  /*0cb0*/  STG.E.128 desc[UR20][R16.64+0x80], RZ ;  /* 0x000080ff10007986 */ /* 0x0005e8000c101d14 */
[----:B------:R2:W-:Y:S02]  /*0cc0*/  STG.E.128 desc[UR20][R16.64+0x100], RZ ;  /* 0x000100ff10007986 */ /* 0x0005e4000c101d14 */
.L_x_288:
[----:B------:R-:W-:Y:S05]  /*0cd0*/  BSYNC B0 ;  /* 0x0000000000007941 */ /* 0x000fea0003800000 */
.L_x_287:
[----:B------:R-:W-:Y:S04]  /*0ce0*/  BSSY B0, `(.L_x_289) ;  /* 0x0000011000007945 */ /* 0x000fe80003800000 */
        /* <DEDUP_REMOVED lines=10> */
[----:B-12---:R-:W-:Y:S02]  /*0d90*/  LEA R16, P0, R14, UR4, 0x1 ;  /* 0x000000040e107c11 */ /* 0x006fe4000f8008ff */
[----:B------:R-:W-:-:S04]  /*0da0*/  IADD3 R0, R15, R0, RZ ;  /* 0x000000000f007210 */ /* 0x000fc80007ffe0ff */
[----:B------:R-:W-:-:S05]  /*0db0*/  LEA.HI.X R17, R14, UR5, R0, 0x1, P0 ;  /* 0x000000050e117c11 */ /* 0x000fca00080f0c00 */
[----:B------:R3:W-:Y:S04]  /*0dc0*/  STG.E.128 desc[UR20][R16.64], RZ ;  /* 0x000000ff10007986 */ /* 0x0007e8000c101d14 */
[----:B------:R3:W-:Y:S04]  /*0dd0*/  STG.E.128 desc[UR20][R16.64+0x80], RZ ;  /* 0x000080ff10007986 */ /* 0x0007e8000c101d14 */
[----:B------:R3:W-:Y:S02]  /*0de0*/  STG.E.128 desc[UR20][R16.64+0x100], RZ ;  /* 0x000100ff10007986 */ /* 0x0007e4000c101d14 */
.L_x_290:
[----:B------:R-:W-:Y:S05]  /*0df0*/  BSYNC B0 ;  /* 0x0000000000007941 */ /* 0x000fea0003800000 */
.L_x_289:
[----:B------:R-:W-:Y:S04]  /*0e00*/  BSSY B0, `(.L_x_291) ;  /* 0x0000010000007945 */ /* 0x000fe80003800000 */
[----:B------:R-:W-:Y:S05]  /*0e10*/  @P1 BRA `(.L_x_292) ;  /* 0x0000000000381947 */ /* 0x000fea0003800000 */
[----:B------:R-:W-:Y:S01]  /*0e20*/  IADD3 R0, P0, R10, 0x60, RZ ;  /* 0x000000600a007810 */ /* 0x000fe20007f1e0ff */
[----:B------:R-:W-:Y:S01]  /*0e30*/  ULDC.64 UR4, c[0x0][0x298] ;  /* 0x0000a60000047ab9 */ /* 0x000fe20000000a00 */
[----:B------:R-:W-:Y:S02]  /*0e40*/  MOV R7, R9 ;  /* 0x0000000900077202 */ /* 0x000fe40000000f00 */
[----:B------:R-:W-:Y:S01]  /*0e50*/  IADD3.X R3, RZ, R11, RZ, P0, !PT ;  /* 0x0000000bff037210 */ /* 0x000fe200007fe4ff */
        /* <DEDUP_REMOVED lines=10> */
.L_x_292:
[----:B------:R-:W-:Y:S05]  /*0f00*/  BSYNC B0 ;  /* 0x0000000000007941 */ /* 0x000fea0003800000 */
.L_x_291:
[----:B------:R-:W-:Y:S04]  /*0f10*/  BSSY B0, `(.L_x_293) ;  /* 0x000000a000007945 */ /* 0x000fe80003800000 */
[----:B------:R-:W-:Y:S05]  /*0f20*/  @P6 BRA `(.L_x_294) ;  /* 0x0000000000206947 */ /* 0x000fea0003800000 */
[----:B------:R-:W-:Y:S01]  /*0f30*/  IMAD R0, R12, UR10, RZ ;  /* 0x0000000a0c007c24 */ /* 0x000fe2000f8e02ff */
[----:B------:R-:W-:-:S04]  /*0f40*/  ULDC.64 UR4, c[0x0][0x2b0] ;  /* 0x0000ac0000047ab9 */ /* 0x000fc80000000a00 */
[----:B------:R-:W-:-:S04]  /*0f50*/  IADD3 R3, P0, R0, UR6, RZ ;  /* 0x0000000600037c10 */ /* 0x000fc8000ff1e0ff */
[----:B------:R-:W-:Y:S02]  /*0f60*/  LEA.HI.X.SX32 R0, R0, UR22, 0x1, P0 ;  /* 0x0000001600007c11 */ /* 0x000fe400080f0eff */
[----:B------:R-:W-:-:S04]  /*0f70*/  LEA R6, P0, R3, UR4, 0x2 ;  /* 0x0000000403067c11 */ /* 0x000fc8000f8010ff */
[----:B------:R-:W-:Y:S01]  /*0f80*/  LEA.HI.X R7, R3, UR5, R0, 0x2, P0 ;  /* 0x0000000503077c11 */ /* 0x000fe200080f1400 */
[----:B------:R-:W-:-:S05]  /*0f90*/  IMAD.MOV.U32 R3, RZ, RZ, 0x7f800000 ;  /* 0x7f800000ff037424 */ /* 0x000fca00078e00ff */
[----:B------:R1:W-:Y:S03]  /*0fa0*/  STG.E desc[UR20][R6.64], R3 ;  /* 0x0000000306007986 */ /* 0x0003e6000c101914 */
.L_x_294:
[----:B------:R-:W-:Y:S05]  /*0fb0*/  BSYNC B0 ;  /* 0x0000000000007941 */ /* 0x000fea0003800000 */
.L_x_293:
[----:B------:R-:W-:Y:S04]  /*0fc0*/  BSSY B0, `(.L_x_295) ;  /* 0x000000a000007945 */ /* 0x000fe80003800000 */
[----:B------:R-:W-:Y:S05]  /*0fd0*/  @P5 BRA `(.L_x_296) ;  /* 0x0000000000205947 */ /* 0x000fea0003800000 */
[----:B------:R-:W-:Y:S01]  /*0fe0*/  IMAD R0, R5, UR10, RZ ;  /* 0x0000000a05007c24 */ /* 0x000fe2000f8e02ff */
[----:B------:R-:W-:-:S04]  /*0ff0*/  ULDC.64 UR4, c[0x0][0x2b0] ;  /* 0x0000ac0000047ab9 */ /* 0x000fc80000000a00 */
[----:B-1----:R-:W-:-:S04]  /*1000*/  IADD3 R3, P0, R0, UR6, RZ ;  /* 0x0000000600037c10 */ /* 0x002fc8000ff1e0ff */
[----:B------:R-:W-:Y:S02]  /*1010*/  LEA.HI.X.SX32 R0, R0, UR22, 0x1, P0 ;  /* 0x0000001600007c11 */ /* 0x000fe400080f0eff */
[----:B------:R-:W-:-:S04]  /*1020*/  LEA R6, P0, R3, UR4, 0x2 ;  /* 0x0000000403067c11 */ /* 0x000fc8000f8010ff */
[----:B------:R-:W-:Y:S01]  /*1030*/  LEA.HI.X R7, R3, UR5, R0, 0x2, P0 ;  /* 0x0000000503077c11 */ /* 0x000fe200080f1400 */
[----:B------:R-:W-:-:S05]  /*1040*/  IMAD.MOV.U32 R3, RZ, RZ, 0x7f800000 ;  /* 0x7f800000ff037424 */ /* 0x000fca00078e00ff */
[----:B------:R1:W-:Y:S03]  /*1050*/  STG.E desc[UR20][R6.64], R3 ;  /* 0x0000000306007986 */ /* 0x0003e6000c101914 */
.L_x_296:
[----:B------:R-:W-:Y:S05]  /*1060*/  BSYNC B0 ;  /* 0x0000000000007941 */ /* 0x000fea0003800000 */
.L_x_295:
        /* <DEDUP_REMOVED lines=10> */
.L_x_298:
[----:B------:R-:W-:Y:S05]  /*1110*/  BSYNC B0 ;  /* 0x0000000000007941 */ /* 0x000fea0003800000 */
.L_x_297:
[----:B------:R-:W-:Y:S05]  /*1120*/  @P3 EXIT ;  /* 0x000000000000394d */ /* 0x000fea0003800000 */
[----:B------:R-:W-:Y:S01]  /*1130*/  IMAD R0, R2, UR10, RZ ;  /* 0x0000000a02007c24 */ /* 0x000fe2000f8e02ff */
[----:B------:R-:W-:Y:S01]  /*1140*/  ULDC.64 UR4, c[0x0][0x2b0] ;  /* 0x0000ac0000047ab9 */ /* 0x000fe20000000a00 */
[----:B-1----:R-:W-:-:S03]  /*1150*/  IMAD.MOV.U32 R5, RZ, RZ, 0x7f800000 ;  /* 0x7f800000ff057424 */ /* 0x002fc600078e00ff */
[----:B------:R-:W-:-:S04]  /*1160*/  IADD3 R3, P0, R0, UR6, RZ ;  /* 0x0000000600037c10 */ /* 0x000fc8000ff1e0ff */
[----:B------:R-:W-:Y:S02]  /*1170*/  LEA.HI.X.SX32 R0, R0, UR22, 0x1, P0 ;  /* 0x0000001600007c11 */ /* 0x000fe400080f0eff */
[----:B------:R-:W-:-:S04]  /*1180*/  LEA R2, P0, R3, UR4, 0x2 ;  /* 0x0000000403027c11 */ /* 0x000fc8000f8010ff */
[----:B------:R-:W-:-:S05]  /*1190*/  LEA.HI.X R3, R3, UR5, R0, 0x2, P0 ;  /* 0x0000000503037c11 */ /* 0x000fca00080f1400 */
[----:B------:R-:W-:Y:S01]  /*11a0*/  STG.E desc[UR20][R2.64], R5 ;  /* 0x0000000502007986 */ /* 0x000fe2000c101914 */
[----:B------:R-:W-:Y:S05]  /*11b0*/  EXIT ;  /* 0x000000000000794d */ /* 0x000fea0003800000 */
.L_x_284:
[----:B------:R-:W1:Y:S01]  /*11c0*/  LDC R12, c[0x0][0x278] ;  /* 0x00009e00ff0c7b82 */ /* 0x000e620000000800 */
[----:B------:R-:W2:Y:S01]  /*11d0*/  S2R R2, SR_CTAID.Z ;  /* 0x0000000000027919 */ /* 0x000ea20000002700 */
[----:B------:R-:W-:Y:S01]  /*11e0*/  SHF.R.S32.HI R14, RZ, 0x1f, R3 ;  /* 0x0000001fff0e7819 */ /* 0x000fe20000011403 */
[----:B------:R-:W-:Y:S01]  /*11f0*/  UIADD3 UR14, -UR27, UR18, URZ ;  /* 0x000000121b0e7290 */ /* 0x000fe2000fffe13f */
[----:B------:R-:W-:Y:S01]  /*1200*/  IMAD.U32 R11, RZ, RZ, UR17 ;  /* 0x00000011ff0b7e24 */ /* 0x000fe2000f8e00ff */
[----:B------:R-:W-:Y:S01]  /*1210*/  UISETP.NE.AND UP0, UPT, UR16, -0x1, UPT ;  /* 0xffffffff1000788c */ /* 0x000fe2000bf05270 */
[CC--:B------:R-:W-:Y:S01]  /*1220*/  LEA.HI R0, R14.reuse, R3.reuse, RZ, 0x3 ;  /* 0x000000030e007211 */ /* 0x0c0fe200078f18ff */
[----:B------:R-:W-:Y:S01]  /*1230*/  UIADD3 UR24, UR19, -0x1, URZ ;  /* 0xffffffff13187890 */ /* 0x000fe2000fffe03f */
[----:B------:R-:W3:Y:S01]  /*1240*/  S2UR UR13, SR_CgaCtaId ;  /* 0x00000000000d79c3 */ /* 0x000ee20000008800 */
[----:B------:R-:W-:Y:S02]  /*1250*/  LEA.HI R18, R14, R3, RZ, 0x6 ;  /* 0x000000030e127211 */ /* 0x000fe400078f30ff */
[----:B------:R-:W-:-:S02]  /*1260*/  SHF.R.S32.HI R22, RZ, 0x3, R0 ;  /* 0x00000003ff167819 */ /* 0x000fc40000011400 */
[----:B------:R-:W-:Y:S01]  /*1270*/  LOP3.LUT R0, R0, 0xfffffff8, RZ, 0xc0, !PT ;  /* 0xfffffff800007812 */ /* 0x000fe200078ec0ff */
[----:B------:R-:W-:Y:S01]  /*1280*/  IMAD.SHL.U32 R18, R18, 0x8, RZ ;  /* 0x0000000812127824 */ /* 0x000fe200078e00ff */
[C---:B------:R-:W-:Y:S01]  /*1290*/  ISETP.GE.AND P0, PT, R22.reuse, UR14, PT ;  /* 0x0000000e16007c0c */ /* 0x040fe2000bf06270 */
[C---:B------:R-:W-:Y:S01]  /*12a0*/  VIADD R6, R22.reuse, 0x40 ;  /* 0x0000004016067836 */ /* 0x040fe20000000000 */
[----:B------:R-:W-:Y:S01]  /*12b0*/  @UP0 ULDC.64 UR4, c[0x0][0x240] ;  /* 0x0000900000040ab9 */ /* 0x000fe20000000a00 */
[----:B------:R-:W-:Y:S01]  /*12c0*/  IMAD.SHL.U32 R25, R22, 0x40, RZ ;  /* 0x0000004016197824 */ /* 0x000fe200078e00ff */
[----:B------:R-:W-:Y:S01]  /*12d0*/  @UP0 UIMAD.WIDE.U32 UR6, UR16, UR4, URZ ;  /* 0x00000004100602a5 */ /* 0x000fe2000f8e003f */
[----:B------:R-:W-:Y:S01]  /*12e0*/  IMAD.IADD R0, R3, 0x1, -R0 ;  /* 0x0000000103007824 */ /* 0x000fe200078e0a00 */
[----:B------:R-:W-:Y:S01]  /*12f0*/  ISETP.GE.AND P3, PT, R6, UR14, PT ;  /* 0x0000000e06007c0c */ /* 0x000fe2000bf66270 */
[----:B------:R-:W-:Y:S01]  /*1300*/  IMAD.MOV.U32 R6, RZ, RZ, RZ ;  /* 0x000000ffff067224 */ /* 0x000fe200078e00ff */
[----:B------:R-:W-:Y:S01]  /*1310*/  @UP0 UIMAD UR12, UR16, UR5, UR7 ;  /* 0x00000005100c02a4 */ /* 0x000fe2000f8e0207 */
[----:B-1----:R-:W-:Y:S01]  /*1320*/  IABS R4, R12 ;  /* 0x0000000c00047213 */ /* 0x002fe20000000000 */
[----:B------:R-:W-:Y:S01]  /*1330*/  @!UP0 USHF.R.S32.HI UR7, URZ, 0x1f, UR8 ;  /* 0x0000001f3f078899 */ /* 0x000fe20008011408 */
[----:B------:R-:W-:Y:S01]  /*1340*/  IMAD.SHL.U32 R32, R0, 0x8, RZ ;  /* 0x0000000800207824 */ /* 0x000fe200078e00ff */
[----:B------:R-:W-:Y:S01]  /*1350*/  @!UP0 ULDC.64 UR4, c[0x0][0x228] ;  /* 0x00008a0000048ab9 */ /* 0x000fe20000000a00 */
[----:B------:R-:W1:Y:S01]  /*1360*/  I2F.RP R8, R4 ;  /* 0x0000000400087306 */ /* 0x000e620000209400 */
[----:B------:R-:W-:Y:S01]  /*1370*/  LOP3.LUT R25, R25, 0x1c0, RZ, 0xc0, !PT ;  /* 0x000001c019197812 */ /* 0x000fe200078ec0ff */
[----:B------:R-:W-:Y:S01]  /*1380*/  @!UP0 UIMAD UR7, UR7, UR4, URZ ;  /* 0x00000004070782a4 */ /* 0x000fe2000f8e023f */
[----:B------:R-:W-:Y:S01]  /*1390*/  SHF.R.S32.HI R33, RZ, 0x1f, R32 ;  /* 0x0000001fff217819 */ /* 0x000fe20000011420 */
[----:B------:R-:W-:Y:S01]  /*13a0*/  @!UP0 UIMAD.WIDE.U32 UR22, UR8, UR4, URZ ;  /* 0x00000004081682a5 */ /* 0x000fe2000f8e003f */
[----:B--2---:R-:W-:Y:S01]  /*13b0*/  IABS R2, R2 ;  /* 0x0000000200027213 */ /* 0x004fe20000000000 */
[----:B------:R-:W-:Y:S01]  /*13c0*/  @!UP0 UIMAD UR5, UR8, UR5, UR7 ;  /* 0x00000005080582a4 */ /* 0x000fe2000f8e0207 */
[----:B------:R-:W-:Y:S01]  /*13d0*/  SHF.R.S32.HI R23, RZ, 0x1f, R22 ;  /* 0x0000001fff177819 */ /* 0x000fe20000011416 */
[----:B------:R-:W-:-:S02]  /*13e0*/  USHF.R.S32.HI UR4, URZ, 0x1f, UR11 ;  /* 0x0000001f3f047899 */ /* 0x000fc4000801140b */
[----:B------:R-:W-:Y:S01]  /*13f0*/  @!UP0 UIADD3 UR12, UR23, UR5, URZ ;  /* 0x00000005170c8290 */ /* 0x000fe2000fffe03f */
[----:B------:R-:W-:Y:S01]  /*1400*/  @!UP0 UMOV UR6, UR22 ;  /* 0x0000001600068c82 */ /* 0x000fe20008000000 */
[----:B------:R-:W-:Y:S01]  /*1410*/  UIMAD UR5, UR24, -0x40, UR28 ;  /* 0xffffffc0180578a4 */ /* 0x000fe2000f8e021c */
[----:B------:R-:W-:Y:S01]  /*1420*/  IMAD.WIDE R10, R11, 0x80, R22 ;  /* 0x000000800b0a7825 */ /* 0x000fe200078e0216 */
[----:B-1----:R-:W1:Y:S01]  /*1430*/  MUFU.RCP R7, R8 ;  /* 0x0000000800077308 */ /* 0x002e620000001000 */
[----:B------:R-:W-:-:S03]  /*1440*/  UISETP.NE.AND UP0, UPT, UR10, -0x1, UPT ;  /* 0xffffffff0a00788c */ /* 0x000fc6000bf05270 */
[----:B------:R-:W-:-:S08]  /*1450*/  ISETP.GE.AND P6, PT, R22, UR5, PT ;  /* 0x0000000516007c0c */ /* 0x000fd0000bfc6270 */
[----:B------:R-:W-:Y:S01]  /*1460*/  @UP0 UIADD3 UR22, UR9, UR10, URZ ;  /* 0x0000000a09160290 */ /* 0x000fe2000fffe03f */
[----:B-1----:R-:W-:Y:S01]  /*1470*/  VIADD R7, R7, 0xffffffe ;  /* 0x0ffffffe07077836 */ /* 0x002fe20000000000 */
[----:B------:R-:W1:Y:S03]  /*1480*/  @!P0 LDC.64 R8, c[0x0][0x240] ;  /* 0x00009000ff088b82 */ /* 0x000e660000000a00 */
[----:B------:R-:W2:Y:S02]  /*1490*/  @!P6 S2R R24, SR_CgaCtaId ;  /* 0x000000000018e919 */ /* 0x000ea40000008800 */
[----:B------:R-:W4:Y:S02]  /*14a0*/  F2I.FTZ.U32.TRUNC.NTZ R7, R7 ;  /* 0x0000000700077305 */ /* 0x000f24000021f000 */
[----:B----4-:R-:W-:-:S04]  /*14b0*/  IMAD.MOV R5, RZ, RZ, -R7 ;  /* 0x000000ffff057224 */ /* 0x010fc800078e0a07 */
[----:B------:R-:W-:-:S04]  /*14c0*/  IMAD R5, R5, R4, RZ ;  /* 0x0000000405057224 */ /* 0x000fc800078e02ff */
[----:B------:R-:W-:Y:S01]  /*14d0*/  IMAD.HI.U32 R203, R7, R5, R6 ;  /* 0x0000000507cb7227 */ /* 0x000fe200078e0006 */
[----:B------:R-:W-:Y:S02]  /*14e0*/  LOP3.LUT R6, R25, 0x38, R32, 0xf8, !PT ;  /* 0x0000003819067812 */ /* 0x000fe400078ef820 */
[----:B------:R-:W-:-:S03]  /*14f0*/  SHF.R.U32.HI R25, RZ, 0x3, R25 ;  /* 0x00000003ff197819 */ /* 0x000fc60000011619 */
[----:B------:R-:W-:Y:S01]  /*1500*/  IMAD.HI.U32 R203, R203, R2, RZ ;  /* 0x00000002cbcb7227 */ /* 0x000fe200078e00ff */
[----:B------:R-:W-:Y:S02]  /*1510*/  LOP3.LUT R25, R6, R25, RZ, 0x3c, !PT ;  /* 0x0000001906197212 */ /* 0x000fe400078e3cff */
[----:B------:R-:W-:Y:S01]  /*1520*/  IADD3 R6, P2, R32, UR6, RZ ;  /* 0x0000000620067c10 */ /* 0x000fe2000ff5e0ff */
[----:B------:R-:W-:Y:S01]  /*1530*/  IMAD.MOV R5, RZ, RZ, -R203 ;  /* 0x000000ffff057224 */ /* 0x000fe200078e0acb */
[----:B------:R-:W-:Y:S01]  /*1540*/  ULDC.64 UR6, c[0x0][0x258] ;  /* 0x0000960000067ab9 */ /* 0x000fe20000000a00 */
[----:B------:R-:W-:Y:S01]  /*1550*/  LOP3.LUT R25, R25, 0xfffffe00, R18, 0xf8, !PT ;  /* 0xfffffe0019197812 */ /* 0x000fe200078ef812 */
[----:B------:R-:W-:Y:S01]  /*1560*/  IMAD.U32 R30, RZ, RZ, UR6 ;  /* 0x00000006ff1e7e24 */ /* 0x000fe2000f8e00ff */
[----:B------:R-:W-:Y:S01]  /*1570*/  IADD3.X R7, R33, UR12, RZ, P2, !PT ;  /* 0x0000000c21077c10 */ /* 0x000fe200097fe4ff */
[----:B------:R-:W-:Y:S01]  /*1580*/  IMAD R5, R4, R5, R2 ;  /* 0x0000000504057224 */ /* 0x000fe200078e0202 */
[----:B------:R-:W-:Y:S01]  /*1590*/  UIMAD UR4, UR4, UR6, URZ ;  /* 0x00000006040472a4 */ /* 0x000fe2000f8e023f */
[----:B------:R-:W-:Y:S01]  /*15a0*/  VIADD R2, R22, 0x20 ;  /* 0x0000002016027836 */ /* 0x000fe20000000000 */
[----:B------:R-:W-:Y:S01]  /*15b0*/  @UP0 UIADD3 UR6, UR9, UR10, URZ ;  /* 0x0000000a09060290 */ /* 0x000fe2000fffe03f */
[----:B------:R-:W-:Y:S01]  /*15c0*/  IMAD.WIDE.U32 R30, R30, UR11, R6 ;  /* 0x0000000b1e1e7c25 */ /* 0x000fe2000f8e0006 */
[----:B------:R-:W-:Y:S01]  /*15d0*/  ISETP.GT.U32.AND P1, PT, R4, R5, PT ;  /* 0x000000050400720c */ /* 0x000fe20003f24070 */
[----:B------:R-:W4:Y:S01]  /*15e0*/  @!P0 LDC.64 R6, c[0x0][0x210] ;  /* 0x00008400ff068b82 */ /* 0x000f220000000a00 */
[----:B------:R-:W-:Y:S01]  /*15f0*/  ISETP.GE.AND P4, PT, R2, UR14, PT ;  /* 0x0000000e02007c0c */ /* 0x000fe2000bf86270 */
[----:B------:R-:W-:Y:S01]  /*1600*/  UIMAD UR4, UR11, UR7, UR4 ;  /* 0x000000070b0472a4 */ /* 0x000fe2000f8e0204 */
[----:B------:R-:W-:-:S05]  /*1610*/  @!P0 IMAD.MOV.U32 R28, RZ, RZ, R30 ;  /* 0x000000ffff1c8224 */ /* 0x000fca00078e001e */
[----:B------:R-:W-:Y:S01]  /*1620*/  VIADD R29, R31, UR4 ;  /* 0x000000041f1d7c36 */ /* 0x000fe20008000000 */
[----:B------:R-:W-:Y:S02]  /*1630*/  UMOV UR4, 0x400 ;  /* 0x0000040000047882 */ /* 0x000fe40000000000 */
[----:B---3--:R-:W-:Y:S01]  /*1640*/  ULEA UR4, UR13, UR4, 0x18 ;  /* 0x000000040d047291 */ /* 0x008fe2000f8ec03f */
[----:B------:R-:W-:Y:S02]  /*1650*/  @!P1 IMAD.IADD R5, R5, 0x1, -R4 ;  /* 0x0000000105059824 */ /* 0x000fe400078e0a04 */
[----:B------:R-:W-:Y:S01]  /*1660*/  @!P1 VIADD R203, R203, 0x1 ;  /* 0x00000001cbcb9836 */ /* 0x000fe20000000000 */
[----:B------:R-:W3:Y:S01]  /*1670*/  @!P4 LDC.64 R26, c[0x0][0x210] ;  /* 0x00008400ff1acb82 */ /* 0x000ee20000000a00 */
[----:B------:R-:W-:Y:S01]  /*1680*/  ISETP.NE.AND P1, PT, R12, RZ, PT ;  /* 0x000000ff0c00720c */ /* 0x000fe20003f25270 */
[----:B-1----:R-:W-:Y:S01]  /*1690*/  @!P0 IMAD.WIDE.U32 R20, R10, R8, R28 ;  /* 0x000000080a148225 */ /* 0x002fe200078e001c */
[----:B------:R-:W-:Y:S01]  /*16a0*/  ISETP.GE.U32.AND P2, PT, R5, R4, PT ;  /* 0x000000040500720c */ /* 0x000fe20003f46070 */
[----:B------:R-:W-:Y:S01]  /*16b0*/  @UP0 ULDC.64 UR12, c[0x0][0x248] ;  /* 0x00009200000c0ab9 */ /* 0x000fe20000000a00 */
[----:B------:R-:W-:Y:S01]  /*16c0*/  LOP3.LUT R5, R12, UR11, RZ, 0x3c, !PT ;  /* 0x0000000b0c057c12 */ /* 0x000fe2000f8e3cff */
[----:B------:R-:W-:Y:S01]  /*16d0*/  @!P0 IMAD R4, R11, R8, RZ ;  /* 0x000000080b048224 */ /* 0x000fe200078e02ff */
[----:B------:R-:W-:Y:S01]  /*16e0*/  LEA R199, R25, UR4, 0x1 ;  /* 0x0000000419c77c11 */ /* 0x000fe2000f8e08ff */
[----:B------:R-:W-:Y:S01]  /*16f0*/  @!P4 IMAD.MOV.U32 R13, RZ, RZ, R29 ;  /* 0x000000ffff0dc224 */ /* 0x000fe200078e001d */
[----:B------:R-:W-:Y:S01]  /*1700*/  ISETP.GE.AND P5, PT, R5, RZ, PT ;  /* 0x000000ff0500720c */ /* 0x000fe20003fa6270 */
[C---:B------:R-:W-:Y:S01]  /*1710*/  @!P0 IMAD R9, R10.reuse, R9, R4 ;  /* 0x000000090a098224 */ /* 0x040fe200078e0204 */
[----:B------:R-:W-:Y:S01]  /*1720*/  @UP0 ULDC.64 UR10, c[0x0][0x250] ;  /* 0x00009400000a0ab9 */ /* 0x000fe20000000a00 */
[----:B------:R-:W1:Y:S01]  /*1730*/  @!P4 LDC.64 R4, c[0x0][0x240] ;  /* 0x00009000ff04cb82 */ /* 0x000e620000000a00 */
[----:B------:R-:W-:Y:S01]  /*1740*/  @UP0 UIMAD.WIDE.U32 UR32, UR22, UR12, URZ ;  /* 0x0000000c162002a5 */ /* 0x000fe2000f8e003f */
[----:B------:R-:W-:Y:S01]  /*1750*/  @!P0 IMAD.IADD R16, R21, 0x1, R9 ;  /* 0x0000000115108824 */ /* 0x000fe200078e0209 */
[----:B------:R-:W-:Y:S01]  /*1760*/  @UP0 UIMAD.WIDE.U32 UR30, UR6, UR10, URZ ;  /* 0x0000000a061e02a5 */ /* 0x000fe2000f8e003f */
[----:B------:R-:W-:Y:S01]  /*1770*/  @P2 VIADD R203, R203, 0x1 ;  /* 0x00000001cbcb2836 */ /* 0x000fe20000000000 */
[----:B------:R-:W-:Y:S01]  /*1780*/  @!P4 IADD3 R8, P2, R10, 0x20, RZ ;  /* 0x000000200a08c810 */ /* 0x000fe20007f5e0ff */
[----:B------:R-:W-:-:S02]  /*1790*/  @UP0 UIMAD UR22, UR22, UR13, URZ ;  /* 0x0000000d161602a4 */ /* 0x000fc4000f8e023f */
[----:B------:R-:W-:Y:S02]  /*17a0*/  @UP0 UIMAD UR6, UR6, UR11, URZ ;  /* 0x0000000b060602a4 */ /* 0x000fe4000f8e023f */
[----:B------:R-:W-:Y:S01]  /*17b0*/  @!P5 IMAD.MOV R203, RZ, RZ, -R203 ;  /* 0x000000ffffcbd224 */ /* 0x000fe200078e0acb */
[----:B----4-:R-:W-:Y:S01]  /*17c0*/  @!P0 LEA R34, P5, R20, R6, 0x1 ;  /* 0x0000000614228211 */ /* 0x010fe200078a08ff */
[----:B------:R-:W-:Y:S01]  /*17d0*/  VIADD R6, R22, 0x60 ;  /* 0x0000006016067836 */ /* 0x000fe20000000000 */
[----:B------:R-:W-:Y:S01]  /*17e0*/  @!P1 LOP3.LUT R203, RZ, R12, RZ, 0x33, !PT ;  /* 0x0000000cffcb9212 */ /* 0x000fe200078e33ff */
[----:B------:R-:W-:Y:S01]  /*17f0*/  @!P4 IMAD.X R9, RZ, RZ, R11, P2 ;  /* 0x000000ffff09c224 */ /* 0x000fe200010e060b */
[----:B------:R-:W-:Y:S01]  /*1800*/  @!P0 LEA.HI.X R35, R20, R7, R16, 0x1, P5 ;  /* 0x0000000714238211 */ /* 0x000fe200028f0c10 */
[----:B------:R-:W-:Y:S01]  /*1810*/  @!P4 IMAD.MOV.U32 R12, RZ, RZ, R30 ;  /* 0x000000ffff0cc224 */ /* 0x000fe200078e001e */
[----:B------:R-:W-:Y:S01]  /*1820*/  ISETP.GE.AND P2, PT, R6, UR14, PT ;  /* 0x0000000e06007c0c */ /* 0x000fe2000bf46270 */
[----:B------:R-:W4:Y:S01]  /*1830*/  @!P4 S2R R20, SR_CgaCtaId ;  /* 0x000000000014c919 */ /* 0x000f220000008800 */
[----:B------:R-:W-:Y:S01]  /*1840*/  ISETP.GE.AND P5, PT, R2, UR5, PT ;  /* 0x0000000502007c0c */ /* 0x000fe2000bfa6270 */
[----:B------:R-:W-:Y:S01]  /*1850*/  @UP0 UIADD3 UR29, UR31, UR6, URZ ;  /* 0x000000061f1d0290 */ /* 0x000fe2000fffe03f */
[----:B------:R-:W-:Y:S01]  /*1860*/  @!PT LDS RZ, [RZ] ;  /* 0x00000000fffff984 */ /* 0x000fe20000000800 */
[----:B------:R-:W-:Y:S01]  /*1870*/  @!PT LDS RZ, [RZ] ;  /* 0x00000000fffff984 */ /* 0x000fe20000000800 */
[----:B------:R-:W-:Y:S01]  /*1880*/  @!PT LDS RZ, [RZ] ;  /* 0x00000000fffff984 */ /* 0x000fe20000000800 */
[----:B------:R2:W-:Y:S01]  /*1890*/  @!P0 LDGSTS.E.BYPASS.LTC128B.128 [R199], desc[UR20][R34.64] ;  /* 0x0000000022c78fae */ /* 0x0005e2000b901d54 */
[----:B------:R-:W-:Y:S01]  /*18a0*/  @UP0 UIADD3 UR22, UR33, UR22, URZ ;  /* 0x0000001621160290 */ /* 0x000fe2000fffe03f */
[----:B-1----:R-:W-:-:S02]  /*18b0*/  @!P4 IMAD R6, R9, R4, RZ ;  /* 0x000000040906c224 */ /* 0x002fc400078e02ff */
[----:B------:R-:W-:Y:S01]  /*18c0*/  @!P4 IMAD.WIDE.U32 R12, R8, R4, R12 ;  /* 0x00000004080cc225 */ /* 0x000fe200078e000c */
[----:B------:R-:W-:Y:S01]  /*18d0*/  LEA.HI R4, R14, R3, RZ, 0x4 ;  /* 0x000000030e047211 */ /* 0x000fe200078f20ff */
[----:B------:R1:W-:Y:S02]  /*18e0*/  @!P0 LDGSTS.E.BYPASS.LTC128B.128 [R199+0x4000], desc[UR20][R34.64+0x80] ;  /* 0x0400008022c78fae */ /* 0x0003e4000b901d54 */
[----:B------:R-:W-:Y:S01]  /*18f0*/  @!P4 IMAD R6, R8, R5, R6 ;  /* 0x000000050806c224 */ /* 0x000fe200078e0206 */
[----:B---3--:R-:W-:Y:S01]  /*1900*/  @!P4 LEA R26, P1, R12, R26, 0x1 ;  /* 0x0000001a0c1ac211 */ /* 0x008fe200078208ff */
[----:B------:R-:W3:Y:S01]  /*1910*/  @!P3 S2R R8, SR_CgaCtaId ;  /* 0x000000000008b919 */ /* 0x000ee20000008800 */
[----:B------:R-:W-:Y:S01]  /*1920*/  @!P6 MOV R5, 0x400 ;  /* 0x000004000005e802 */ /* 0x000fe20000000f00 */
[----:B------:R-:W-:Y:S01]  /*1930*/  @!P4 IMAD.IADD R6, R13, 0x1, R6 ;  /* 0x000000010d06c824 */ /* 0x000fe200078e0206 */
[----:B------:R1:W-:Y:S02]  /*1940*/  @!P0 LDGSTS.E.BYPASS.LTC128B.128 [R199+0x8000], desc[UR20][R34.64+0x100] ;  /* 0x0800010022c78fae */ /* 0x0003e4000b901d54 */
[----:B--2---:R-:W-:-:S02]  /*1950*/  @!P6 LEA R24, R24, R5, 0x18 ;  /* 0x000000051818e211 */ /* 0x004fc400078ec0ff */
[----:B------:R-:W-:Y:S01]  /*1960*/  @!P4 LEA.HI.X R27, R12, R27, R6, 0x1, P1 ;  /* 0x0000001b0c1bc211 */ /* 0x000fe200008f0c06 */
[----:B------:R-:W2:Y:S01]  /*1970*/  @!P2 S2R R16, SR_CgaCtaId ;  /* 0x000000000010a919 */ /* 0x000ea20000008800 */
[----:B------:R-:W-:Y:S01]  /*1980*/  @!P3 IADD3 R9, P1, R10, 0x40, RZ ;  /* 0x000000400a09b810 */ /* 0x000fe20007f3e0ff */
[----:B------:R-:W1:Y:S01]  /*1990*/  @!P3 LDC.64 R6, c[0x0][0x240] ;  /* 0x00009000ff06bb82 */ /* 0x000e620000000a00 */
[----:B------:R-:W-:Y:S02]  /*19a0*/  SHF.R.S32.HI R5, RZ, 0x4, R4 ;  /* 0x00000004ff057819 */ /* 0x000fe40000011404 */
[----:B------:R-:W-:Y:S01]  /*19b0*/  ISETP.GE.AND P0, PT, R2, UR5, PT ;  /* 0x0000000502007c0c */ /* 0x000fe2000bf06270 */
[----:B------:R-:W-:Y:S01]  /*19c0*/  @!P3 IMAD.X R21, RZ, RZ, R11, P1 ;  /* 0x000000ffff15b224 */ /* 0x000fe200008e060b */
[----:B------:R-:W-:Y:S01]  /*19d0*/  @!P2 IADD3 R18, P1, R10, 0x60, RZ ;  /* 0x000000600a12a810 */ /* 0x000fe20007f3e0ff */
[----:B------:R-:W1:Y:S01]  /*19e0*/  @!P5 S2R R2, SR_CgaCtaId ;  /* 0x000000000002d919 */ /* 0x000e620000008800 */
[----:B------:R-:W-:-:S02]  /*19f0*/  LEA.HI R197, R4, R5, RZ, 0x1 ;  /* 0x0000000504c57211 */ /* 0x000fc400078f08ff */
[----:B------:R-:W-:Y:S01]  /*1a00*/  LOP3.LUT R4, R4, 0xfffffff0, RZ, 0xc0, !PT ;  /* 0xfffffff004047812 */ /* 0x000fe200078ec0ff */
[----:B------:R-:W-:Y:S01]  /*1a10*/  @!P2 IMAD.X R19, RZ, RZ, R11, P1 ;  /* 0x000000ffff13a224 */ /* 0x000fe200008e060b */
[----:B------:R-:W-:Y:S02]  /*1a20*/  LOP3.LUT R197, R197, 0xfffffffe, RZ, 0xc0, !PT ;  /* 0xfffffffec5c57812 */ /* 0x000fe400078ec0ff */
[----:B------:R-:W-:Y:S02]  /*1a30*/  PLOP3.LUT P1, PT, PT, PT, UP0, 0x80, 0x0 ;  /* 0x000000000000781c */ /* 0x000fe40003f2f008 */
[----:B------:R-:W-:Y:S01]  /*1a40*/  @!P3 MOV R11, 0x400 ;  /* 0x00000400000bb802 */ /* 0x000fe20000000f00 */
[----:B------:R-:W-:Y:S01]  /*1a50*/  IMAD.IADD R197, R5, 0x1, -R197 ;  /* 0x0000000105c57824 */ /* 0x000fe200078e0ac5 */
[----:B------:R-:W-:-:S04]  /*1a60*/  @!P4 MOV R5, 0x400 ;  /* 0x000004000005c802 */ /* 0x000fc80000000f00 */
[----:B----4-:R-:W-:Y:S01]  /*1a70*/  @!P4 LEA R20, R20, R5, 0x18 ;  /* 0x000000051414c211 */ /* 0x010fe200078ec0ff */
[----:B------:R-:W-:Y:S01]  /*1a80*/  IMAD.IADD R5, R3, 0x1, -R4 ;  /* 0x0000000103057824 */ /* 0x000fe200078e0a04 */
[----:B---3--:R-:W-:-:S04]  /*1a90*/  @!P3 LEA R8, R8, R11, 0x18 ;  /* 0x0000000b0808b211 */ /* 0x008fc800078ec0ff */
[----:B------:R-:W-:Y:S01]  /*1aa0*/  SHF.R.S32.HI R4, RZ, 0x1f, R5 ;  /* 0x0000001fff047819 */ /* 0x000fe20000011405 */
[----:B------:R-:W-:Y:S06]  /*1ab0*/  @P1 BRA `(.L_x_299) ;  /* 0x0000000000301947 */ /* 0x000fec0003800000 */
[----:B------:R-:W-:Y:S01]  /*1ac0*/  USHF.R.S32.HI UR23, URZ, 0x1f, UR9 ;  /* 0x0000001f3f177899 */ /* 0x000fe20008011409 */
[----:B------:R-:W-:Y:S01]  /*1ad0*/  ULDC.64 UR12, c[0x0][0x248] ;  /* 0x00009200000c7ab9 */ /* 0x000fe20000000a00 */
[----:B------:R-:W-:Y:S02]  /*1ae0*/  USHF.R.S32.HI UR22, URZ, 0x1f, UR8 ;  /* 0x0000001f3f167899 */ /* 0x000fe40008011408 */
[----:B------:R-:W-:Y:S02]  /*1af0*/  UIMAD UR23, UR23, UR12, URZ ;  /* 0x0000000c171772a4 */ /* 0x000fe4000f8e023f */
[----:B------:R-:W-:Y:S02]  /*1b00*/  UIMAD.WIDE.U32 UR32, UR9, UR12, URZ ;  /* 0x0000000c092072a5 */ /* 0x000fe4000f8e003f */
[----:B------:R-:W-:Y:S01]  /*1b10*/  UIMAD UR23, UR9, UR13, UR23 ;  /* 0x0000000d091772a4 */ /* 0x000fe2000f8e0217 */
[----:B------:R-:W-:-:S03]  /*1b20*/  ULDC.64 UR6, c[0x0][0x230] ;  /* 0x00008c0000067ab9 */ /* 0x000fc60000000a00 */
[----:B------:R-:W-:Y:S02]  /*1b30*/  UIADD3 UR33, UR33, UR23, URZ ;  /* 0x0000001721217290 */ /* 0x000fe4000fffe03f */
[----:B------:R-:W-:Y:S02]  /*1b40*/  UIMAD UR22, UR22, UR6, URZ ;  /* 0x00000006161672a4 */ /* 0x000fe4000f8e023f */
[----:B------:R-:W-:Y:S02]  /*1b50*/  UIMAD.WIDE.U32 UR32, UR8, UR6, UR32 ;  /* 0x00000006082072a5 */ /* 0x000fe4000f8e0020 */
[----:B------:R-:W-:-:S04]  /*1b60*/  UIMAD UR7, UR8, UR7, UR22 ;  /* 0x00000007080772a4 */ /* 0x000fc8000f8e0216 */
[----:B------:R-:W-:-:S12]  /*1b70*/  UIADD3 UR22, UR33, UR7, URZ ;  /* 0x0000000721167290 */ /* 0x000fd8000fffe03f */
.L_x_299:
[----:B------:R-:W-:Y:S01]  /*1b80*/  LEA.HI R13, R4, R5, RZ, 0x3 ;  /* 0x00000005040d7211 */ /* 0x000fe200078f18ff */
[----:B------:R-:W-:Y:S06]  /*1b90*/  @P1 BRA `(.L_x_300) ;  /* 0x0000000000301947 */ /* 0x000fec0003800000 */
[----:B------:R-:W-:Y:S01]  /*1ba0*/  USHF.R.S32.HI UR23, URZ, 0x1f, UR9 ;  /* 0x0000001f3f177899 */ /* 0x000fe20008011409 */
[----:B------:R-:W-:Y:S01]  /*1bb0*/  ULDC.64 UR10, c[0x0][0x250] ;  /* 0x00009400000a7ab9 */ /* 0x000fe20000000a00 */
[----:B------:R-:W-:Y:S02]  /*1bc0*/  ULDC.64 UR6, c[0x0][0x238] ;  /* 0x00008e0000067ab9 */ /* 0x000fe40000000a00 */
[----:B------:R-:W-:Y:S02]  /*1bd0*/  UIMAD UR23, UR23, UR10, URZ ;  /* 0x0000000a171772a4 */ /* 0x000fe4000f8e023f */
[----:B------:R-:W-:Y:S02]  /*1be0*/  UIMAD.WIDE.U32 UR30, UR9, UR10, URZ ;  /* 0x0000000a091e72a5 */ /* 0x000fe4000f8e003f */
[----:B------:R-:W-:Y:S02]  /*1bf0*/  UIMAD UR23, UR9, UR11, UR23 ;  /* 0x0000000b091772a4 */ /* 0x000fe4000f8e0217 */
[----:B------:R-:W-:-:S02]  /*1c00*/  USHF.R.S32.HI UR9, URZ, 0x1f, UR8 ;  /* 0x0000001f3f097899 */ /* 0x000fc40008011408 */
[----:B------:R-:W-:Y:S02]  /*1c10*/  UIADD3 UR31, UR31, UR23, URZ ;  /* 0x000000171f1f7290 */ /* 0x000fe4000fffe03f */
[----:B------:R-:W-:Y:S02]  /*1c20*/  UIMAD UR9, UR9, UR6, URZ ;  /* 0x00000006090972a4 */ /* 0x000fe4000f8e023f */
[----:B------:R-:W-:Y:S02]  /*1c30*/  UIMAD.WIDE.U32 UR30, UR8, UR6, UR30 ;  /* 0x00000006081e72a5 */ /* 0x000fe4000f8e001e */
[----:B------:R-:W-:-:S04]  /*1c40*/  UIMAD UR7, UR8, UR7, UR9 ;  /* 0x00000007080772a4 */ /* 0x000fc8000f8e0209 */
[----:B------:R-:W-:-:S12]  /*1c50*/  UIADD3 UR29, UR31, UR7, URZ ;  /* 0x000000071f1d7290 */ /* 0x000fd8000fffe03f */
.L_x_300:
[----:B------:R-:W-:Y:S01]  /*1c60*/  IMAD R17, R23, UR12, RZ ;  /* 0x0000000c17117c24 */ /* 0x000fe2000f8e02ff */
[----:B------:R-:W-:Y:S01]  /*1c70*/  @!P2 MOV R15, 0x400 ;  /* 0x00000400000fa802 */ /* 0x000fe20000000f00 */
[----:B-1----:R-:W-:Y:S01]  /*1c80*/  IMAD.WIDE.U32 R34, R22, UR12, R32 ;  /* 0x0000000c16227c25 */ /* 0x002fe2000f8e0020 */
[----:B------:R-:W-:Y:S01]  /*1c90*/  LOP3.LUT R12, R13, 0xfffffff8, RZ, 0xc0, !PT ;  /* 0xfffffff80d0c7812 */ /* 0x000fe200078ec0ff */
[----:B------:R-:W-:Y:S01]  /*1ca0*/  ULDC.64 UR8, c[0x0][0x260] ;  /* 0x0000980000087ab9 */ /* 0x000fe20000000a00 */
[----:B--2---:R-:W-:Y:S01]  /*1cb0*/  @!P2 LEA R16, R16, R15, 0x18 ;  /* 0x0000000f1010a211 */ /* 0x004fe200078ec0ff */
[----:B------:R-:W-:Y:S01]  /*1cc0*/  IMAD R4, R22, UR13, R17 ;  /* 0x0000000d16047c24 */ /* 0x000fe2000f8e0211 */
[----:B------:R-:W-:Y:S01]  /*1cd0*/  IADD3 R200, P1, R34, UR32, RZ ;  /* 0x0000002022c87c10 */ /* 0x000fe2000ff3e0ff */
[----:B------:R-:W-:Y:S01]  /*1ce0*/  IMAD.WIDE.U32 R32, R22, UR10, R32 ;  /* 0x0000000a16207c25 */ /* 0x000fe2000f8e0020 */
[----:B------:R-:W-:Y:S01]  /*1cf0*/  @!P5 MOV R11, 0x400 ;  /* 0x00000400000bd802 */ /* 0x000fe20000000f00 */
[----:B------:R-:W-:Y:S01]  /*1d00*/  ULDC.64 UR6, c[0x0][0x268] ;  /* 0x00009a0000067ab9 */ /* 0x000fe20000000a00 */
[----:B------:R-:W-:Y:S01]  /*1d10*/  IADD3.X R201, R35, UR22, R4, P1, !PT ;  /* 0x0000001623c97c10 */ /* 0x000fe20008ffe404 */
[----:B------:R-:W-:Y:S01]  /*1d20*/  IMAD R15, R23, UR10, RZ ;  /* 0x0000000a170f7c24 */ /* 0x000fe2000f8e02ff */
[----:B------:R-:W-:Y:S01]  /*1d30*/  IADD3 R144, P1, R32, UR30, RZ ;  /* 0x0000001e20907c10 */ /* 0x000fe2000ff3e0ff */
[----:B------:R-:W-:Y:S01]  /*1d40*/  IMAD.IADD R12, R5, 0x1, -R12 ;  /* 0x00000001050c7824 */ /* 0x000fe200078e0a0c */
[----:B------:R-:W-:Y:S01]  /*1d50*/  @!P5 LEA R2, R2, R11, 0x18 ;  /* 0x0000000b0202d211 */ /* 0x000fe200078ec0ff */
[----:B------:R-:W1:Y:S01]  /*1d60*/  @!P2 LDC.64 R4, c[0x0][0x240] ;  /* 0x00009000ff04ab82 */ /* 0x000e620000000a00 */
[----:B------:R-:W-:Y:S01]  /*1d70*/  @!P3 IMAD R17, R25, 0x2, R8 ;  /* 0x000000021911b824 */ /* 0x000fe200078e0208 */
[----:B------:R-:W-:Y:S01]  /*1d80*/  USHF.L.U64.HI UR22, UR12, 0x6, UR13 ;  /* 0x000000060c167899 */ /* 0x000fe2000801020d */
[----:B------:R-:W-:Y:S01]  /*1d90*/  IMAD R8, R22, UR11, R15 ;  /* 0x0000000b16087c24 */ /* 0x000fe2000f8e020f */
[----:B------:R-:W-:Y:S01]  /*1da0*/  USHF.L.U32 UR23, UR12, 0x6, URZ ;  /* 0x000000060c177899 */ /* 0x000fe2000800063f */
[----:B------:R-:W-:Y:S01]  /*1db0*/  @!P3 IMAD R28, R21, R6, RZ ;  /* 0x00000006151cb224 */ /* 0x000fe200078e02ff */
[----:B------:R-:W-:Y:S01]  /*1dc0*/  UIMAD.WIDE.U32 UR30, UR24, UR10, URZ ;  /* 0x0000000a181e72a5 */ /* 0x000fe2000f8e003f */
[----:B------:R-:W-:Y:S01]  /*1dd0*/  @!P3 IMAD.MOV.U32 R31, RZ, RZ, R29 ;  /* 0x000000ffff1fb224 */ /* 0x000fe200078e001d */
[----:B------:R-:W-:Y:S01]  /*1de0*/  IADD3.X R145, R33, UR29, R8, P1, !PT ;  /* 0x0000001d21917c10 */ /* 0x000fe20008ffe408 */
[----:B------:R-:W2:Y:S01]  /*1df0*/  @!P3 LDC.64 R10, c[0x0][0x210] ;  /* 0x00008400ff0abb82 */ /* 0x000ea20000000a00 */
[----:B------:R-:W-:Y:S01]  /*1e00*/  SHF.R.S32.HI R8, RZ, 0x1f, R203 ;  /* 0x0000001fff087819 */ /* 0x000fe200000114cb */
[C---:B------:R-:W-:Y:S01]  /*1e10*/  @!P4 IMAD R20, R25.reuse, 0x2, R20 ;  /* 0x000000021914c824 */ /* 0x040fe200078e0214 */
[----:B------:R-:W-:Y:S01]  /*1e20*/  UIADD3 UR26, UR28, -UR26, -UR18 ;  /* 0x8000001a1c1a7290 */ /* 0x000fe2000fffe812 */
[C---:B------:R-:W-:Y:S01]  /*1e30*/  @!P2 IMAD R16, R25.reuse, 0x2, R16 ;  /* 0x000000021910a824 */ /* 0x040fe200078e0210 */
[----:B------:R-:W-:Y:S01]  /*1e40*/  UISETP.GT.AND UP0, UPT, UR24, UR15, UPT ;  /* 0x0000000f1800728c */ /* 0x000fe2000bf04270 */
[C---:B------:R-:W-:Y:S01]  /*1e50*/  @!P6 IMAD R15, R25.reuse, 0x2, R24 ;  /* 0x00000002190fe824 */ /* 0x040fe200078e0218 */
[----:B------:R-:W-:Y:S01]  /*1e60*/  @!PT LDS RZ, [RZ] ;  /* 0x00000000fffff984 */ /* 0x000fe20000000800 */
[----:B------:R-:W-:Y:S01]  /*1e70*/  @!PT LDS RZ, [RZ] ;  /* 0x00000000fffff984 */ /* 0x000fe20000000800 */
[----:B------:R-:W-:Y:S01]  /*1e80*/  @!PT LDS RZ, [RZ] ;  /* 0x00000000fffff984 */ /* 0x000fe20000000800 */
[----:B------:R-:W-:Y:S01]  /*1e90*/  @!P4 LDGSTS.E.BYPASS.LTC128B.128 [R20+0x1000], desc[UR20][R26.64] ;  /* 0x010000001a14cfae */ /* 0x000fe2000b901d54 */
[----:B------:R-:W-:-:S02]  /*1ea0*/  @!P5 IMAD R2, R25, 0x2, R2 ;  /* 0x000000021902d824 */ /* 0x000fc400078e0202 */
[----:B------:R-:W-:Y:S01]  /*1eb0*/  @!P2 IMAD.MOV.U32 R25, RZ, RZ, R29 ;  /* 0x000000ffff19a224 */ /* 0x000fe200078e001d */
[----:B------:R-:W-:Y:S01]  /*1ec0*/  @!P4 LDGSTS.E.BYPASS.LTC128B.128 [R20+0x5000], desc[UR20][R26.64+0x80] ;  /* 0x050000801a14cfae */ /* 0x000fe2000b901d54 */
[C---:B------:R-:W-:Y:S02]  /*1ed0*/  @!P3 IMAD R21, R9.reuse, R7, R28 ;  /* 0x000000070915b224 */ /* 0x040fe400078e021c */
[----:B------:R-:W-:Y:S01]  /*1ee0*/  @!P3 IMAD.WIDE.U32 R28, R9, R6, R30 ;  /* 0x00000006091cb225 */ /* 0x000fe200078e001e */
[----:B------:R3:W-:Y:S03]  /*1ef0*/  @!P4 LDGSTS.E.BYPASS.LTC128B.128 [R20+0x9000], desc[UR20][R26.64+0x100] ;  /* 0x090001001a14cfae */ /* 0x0007e6000b901d54 */
[C---:B------:R-:W-:Y:S02]  /*1f00*/  IMAD R6, R8.reuse, UR8, RZ ;  /* 0x0000000808067c24 */ /* 0x040fe4000f8e02ff */
[----:B------:R-:W-:-:S02]  /*1f10*/  IMAD R8, R8, UR6, RZ ;  /* 0x0000000608087c24 */ /* 0x000fc4000f8e02ff */
[C---:B------:R-:W-:Y:S01]  /*1f20*/  IMAD R209, R203.reuse, UR9, R6 ;  /* 0x00000009cbd17c24 */ /* 0x040fe2000f8e0206 */
[----:B------:R-:W-:Y:S01]  /*1f30*/  USHF.L.U32 UR9, UR12, 0x5, URZ ;  /* 0x000000050c097899 */ /* 0x000fe2000800063f */
[----:B------:R-:W3:Y:S01]  /*1f40*/  @!P2 LDC.64 R6, c[0x0][0x210] ;  /* 0x00008400ff06ab82 */ /* 0x000ee20000000a00 */
[C---:B------:R-:W-:Y:S01]  /*1f50*/  IMAD.WIDE.U32 R200, R203.reuse, UR8, R200 ;  /* 0x00000008cbc87c25 */ /* 0x040fe2000f8e00c8 */
[----:B--2---:R-:W-:Y:S01]  /*1f60*/  @!P3 LEA R10, P1, R28, R10, 0x1 ;  /* 0x0000000a1c0ab211 */ /* 0x004fe200078208ff */
[----:B------:R-:W-:Y:S02]  /*1f70*/  USHF.L.U64.HI UR8, UR12, 0x5, UR13 ;  /* 0x000000050c087899 */ /* 0x000fe4000801020d */
[----:B------:R-:W-:Y:S01]  /*1f80*/  IMAD.WIDE.U32 R144, R203, UR6, R144 ;  /* 0x00000006cb907c25 */ /* 0x000fe2000f8e0090 */
[----:B------:R-:W-:-:S03]  /*1f90*/  USHF.R.S32.HI UR6, URZ, 0x1f, UR24 ;  /* 0x0000001f3f067899 */ /* 0x000fc60008011418 */
[----:B------:R-:W-:Y:S01]  /*1fa0*/  IMAD R203, R203, UR7, R8 ;  /* 0x00000007cbcb7c24 */ /* 0x000fe2000f8e0208 */
[----:B------:R-:W-:Y:S01]  /*1fb0*/  UIMAD UR7, UR22, UR24, URZ ;  /* 0x00000018160772a4 */ /* 0x000fe2000f8e023f */
[----:B------:R-:W2:Y:S01]  /*1fc0*/  @!P6 LDC.64 R8, c[0x0][0x218] ;  /* 0x00008600ff08eb82 */ /* 0x000ea20000000a00 */
[----:B------:R-:W-:Y:S02]  /*1fd0*/  @!P2 IMAD.MOV.U32 R24, RZ, RZ, R30 ;  /* 0x000000ffff18a224 */ /* 0x000fe400078e001e */
[-C--:B-1----:R-:W-:Y:S01]  /*1fe0*/  @!P2 IMAD R19, R19, R4.reuse, RZ ;  /* 0x000000041313a224 */ /* 0x082fe200078e02ff */
[----:B------:R-:W-:Y:S01]  /*1ff0*/  UIMAD UR7, UR6, UR23, UR7 ;  /* 0x00000017060772a4 */ /* 0x000fe2000f8e0207 */
[----:B------:R-:W-:Y:S01]  /*2000*/  @!P2 IMAD.WIDE.U32 R24, R18, R4, R24 ;  /* 0x000000041218a225 */ /* 0x000fe200078e0018 */
[----:B------:R-:W-:-:S03]  /*2010*/  UIMAD UR6, UR6, UR10, URZ ;  /* 0x0000000a060672a4 */ /* 0x000fc6000f8e023f */
[----:B------:R-:W-:Y:S01]  /*2020*/  @!P2 IMAD R19, R18, R5, R19 ;  /* 0x000000051213a224 */ /* 0x000fe200078e0213 */
[----:B------:R-:W-:Y:S01]  /*2030*/  UIMAD UR6, UR24, UR11, UR6 ;  /* 0x0000000b180672a4 */ /* 0x000fe2000f8e0206 */
[----:B------:R-:W1:Y:S01]  /*2040*/  @!P5 LDC.64 R4, c[0x0][0x218] ;  /* 0x00008600ff04db82 */ /* 0x000e620000000a00 */
[----:B------:R-:W-:Y:S02]  /*2050*/  @!P3 IMAD.IADD R21, R29, 0x1, R21 ;  /* 0x000000011d15b824 */ /* 0x000fe400078e0215 */
[----:B------:R-:W-:Y:S01]  /*2060*/  IMAD.IADD R209, R201, 0x1, R209 ;  /* 0x00000001c9d17824 */ /* 0x000fe200078e02d1 */
[----:B------:R-:W-:Y:S01]  /*2070*/  UIADD3 UR6, UR31, UR6, URZ ;  /* 0x000000061f067290 */ /* 0x000fe2000fffe03f */
[----:B------:R-:W-:Y:S01]  /*2080*/  IMAD.MOV.U32 R208, RZ, RZ, R200 ;  /* 0x000000ffffd07224 */ /* 0x000fe200078e00c8 */
[----:B------:R-:W-:Y:S01]  /*2090*/  @!P3 LEA.HI.X R11, R28, R11, R21, 0x1, P1 ;  /* 0x0000000b1c0bb211 */ /* 0x000fe200008f0c15 */
[----:B------:R-:W-:Y:S01]  /*20a0*/  IMAD.U32 R21, RZ, RZ, UR24 ;  /* 0x00000018ff157e24 */ /* 0x000fe2000f8e00ff */
[----:B---3--:R-:W-:Y:S01]  /*20b0*/  @!P2 LEA R20, P1, R24, R6, 0x1 ;  /* 0x000000061814a211 */ /* 0x008fe200078208ff */
[----:B------:R-:W-:-:S02]  /*20c0*/  @!P2 IMAD.IADD R18, R25, 0x1, R19 ;  /* 0x000000011912a824 */ /* 0x000fc400078e0213 */
[----:B------:R-:W-:Y:S01]  /*20d0*/  IMAD.WIDE.U32 R26, R21, UR23, R208 ;  /* 0x00000017151a7c25 */ /* 0x000fe2000f8e00d0 */
[----:B------:R-:W-:Y:S02]  /*20e0*/  @!P3 LDGSTS.E.BYPASS.LTC128B.128 [R17+0x2000], desc[UR20][R10.64] ;  /* 0x020000000a11bfae */ /* 0x000fe4000b901d54 */
[----:B------:R-:W-:Y:S01]  /*20f0*/  @!P2 LEA.HI.X R21, R24, R7, R18, 0x1, P1 ;  /* 0x000000071815a211 */ /* 0x000fe200008f0c12 */
[----:B------:R-:W-:Y:S01]  /*2100*/  VIADD R6, R27, UR7 ;  /* 0x000000071b067c36 */ /* 0x000fe20008000000 */
[C---:B--2---:R-:W-:Y:S01]  /*2110*/  @!P6 LEA R18, P4, R26.reuse, R8, 0x1 ;  /* 0x000000081a12e211 */ /* 0x044fe200078808ff */
[----:B------:R-:W-:Y:S01]  /*2120*/  @!P3 LDGSTS.E.BYPASS.LTC128B.128 [R17+0x6000], desc[UR20][R10.64+0x80] ;  /* 0x060000800a11bfae */ /* 0x000fe2000b901d54 */
[C---:B------:R-:W-:Y:S01]  /*2130*/  @!P5 IADD3 R7, P1, R26.reuse, UR9, RZ ;  /* 0x000000091a07dc10 */ /* 0x040fe2000ff3e0ff */
[----:B------:R-:W-:Y:S01]  /*2140*/  IMAD.IADD R203, R145, 0x1, R203 ;  /* 0x0000000191cb7824 */ /* 0x000fe200078e02cb */
[----:B------:R-:W-:Y:S01]  /*2150*/  @!P6 LEA.HI.X R19, R26, R9, R6, 0x1, P4 ;  /* 0x000000091a13e211 */ /* 0x000fe200020f0c06 */
[----:B------:R2:W-:Y:S01]  /*2160*/  @!P3 LDGSTS.E.BYPASS.LTC128B.128 [R17+0xa000], desc[UR20][R10.64+0x100] ;  /* 0x0a0001000a11bfae */ /* 0x0005e2000b901d54 */
[----:B------:R-:W-:Y:S01]  /*2170*/  @!P5 IADD3.X R6, R6, UR8, RZ, P1, !PT ;  /* 0x000000080606dc10 */ /* 0x000fe20008ffe4ff */
[----:B------:R-:W3:Y:S01]  /*2180*/  @!P0 LDC.64 R8, c[0x0][0x220] ;  /* 0x00008800ff088b82 */ /* 0x000ee20000000a00 */
[----:B-1----:R-:W-:Y:S01]  /*2190*/  @!P5 LEA R24, P1, R7, R4, 0x1 ;  /* 0x000000040718d211 */ /* 0x002fe200078208ff */
[----:B------:R-:W-:Y:S01]  /*21a0*/  @!P2 LDGSTS.E.BYPASS.LTC128B.128 [R16+0x3000], desc[UR20][R20.64] ;  /* 0x030000001410afae */ /* 0x000fe2000b901d54 */
[----:B------:R-:W-:Y:S01]  /*21b0*/  ISETP.GE.AND P3, PT, R22, UR5, PT ;  /* 0x0000000516007c0c */ /* 0x000fe2000bf66270 */
[----:B------:R-:W-:Y:S01]  /*21c0*/  IMAD.SHL.U32 R85, R13, 0x40, RZ ;  /* 0x000000400d557824 */ /* 0x000fe200078e00ff */
[----:B------:R-:W-:Y:S01]  /*21d0*/  @!P5 LEA.HI.X R25, R7, R5, R6, 0x1, P1 ;  /* 0x000000050719d211 */ /* 0x000fe200008f0c06 */
[----:B------:R-:W-:Y:S01]  /*21e0*/  @!P2 LDGSTS.E.BYPASS.LTC128B.128 [R16+0x7000], desc[UR20][R20.64+0x80] ;  /* 0x070000801410afae */ /* 0x000fe2000b901d54 */
[----:B------:R-:W-:Y:S01]  /*21f0*/  IMAD.SHL.U32 R6, R0, 0x40, RZ ;  /* 0x0000004000067824 */ /* 0x000fe200078e00ff */
[----:B------:R-:W-:Y:S01]  /*2200*/  USHF.L.U32 UR5, UR11, 0x5, URZ ;  /* 0x000000050b057899 */ /* 0x000fe2000800063f */
[----:B------:R-:W-:Y:S01]  /*2210*/  LOP3.LUT R85, R85, 0xfffffe00, RZ, 0xc0, !PT ;  /* 0xfffffe0055557812 */ /* 0x000fe200078ec0ff */
[----:B------:R1:W-:Y:S01]  /*2220*/  @!P2 LDGSTS.E.BYPASS.LTC128B.128 [R16+0xb000], desc[UR20][R20.64+0x100] ;  /* 0x0b0001001410afae */ /* 0x0003e2000b901d54 */
[----:B------:R-:W-:-:S02]  /*2230*/  IMAD.SHL.U32 R210, R3, 0x2, RZ ;  /* 0x0000000203d27824 */ /* 0x000fc400078e00ff */
[----:B------:R-:W-:Y:S01]  /*2240*/  IMAD.U32 R206, RZ, RZ, UR28 ;  /* 0x0000001cffce7e24 */ /* 0x000fe2000f8e00ff */
[----:B------:R-:W-:Y:S01]  /*2250*/  @!P6 LDGSTS.E.BYPASS.LTC128B.128 [R15+0xc000], desc[UR20][R18.64] ;  /* 0x0c000000120fefae */ /* 0x000fe2000b901d54 */
[----:B------:R-:W-:Y:S01]  /*2260*/  IMAD.U32 R13, RZ, RZ, UR5 ;  /* 0x00000005ff0d7e24 */ /* 0x000fe2000f8e00ff */
[----:B------:R-:W4:Y:S01]  /*2270*/  @!P3 LDC.64 R4, c[0x0][0x220] ;  /* 0x00008800ff04bb82 */ /* 0x000f220000000a00 */
[----:B------:R-:W-:Y:S01]  /*2280*/  LOP3.LUT R210, R210, 0x6, RZ, 0xc0, !PT ;  /* 0x00000006d2d27812 */ /* 0x000fe200078ec0ff */
[----:B------:R-:W-:Y:S04]  /*2290*/  @!P6 LDGSTS.E.BYPASS.LTC128B.128 [R15+0xe000], desc[UR20][R18.64+0x80] ;  /* 0x0e000080120fefae */ /* 0x000fe8000b901d54 */
[----:B------:R4:W-:Y:S01]  /*22a0*/  @!P6 LDGSTS.E.BYPASS.LTC128B.128 [R15+0x10000], desc[UR20][R18.64+0x100] ;  /* 0x10000100120fefae */ /* 0x0009e2000b901d54 */
[----:B--2---:R-:W-:-:S03]  /*22b0*/  IMAD.U32 R10, RZ, RZ, UR30 ;  /* 0x0000001eff0a7e24 */ /* 0x004fc6000f8e00ff */
[----:B------:R-:W-:Y:S01]  /*22c0*/  @!P5 LDGSTS.E.BYPASS.LTC128B.128 [R2+0xd000], desc[UR20][R24.64] ;  /* 0x0d0000001802dfae */ /* 0x000fe2000b901d54 */
[----:B------:R-:W-:Y:S02]  /*22d0*/  IMAD.SHL.U32 R17, R22, 0x8, RZ ;  /* 0x0000000816117824 */ /* 0x000fe400078e00ff */
[----:B------:R-:W-:Y:S01]  /*22e0*/  IMAD.U32 R11, RZ, RZ, UR31 ;  /* 0x0000001fff0b7e24 */ /* 0x000fe2000f8e00ff */
[----:B------:R-:W-:Y:S01]  /*22f0*/  @!P5 LDGSTS.E.BYPASS.LTC128B.128 [R2+0xf000], desc[UR20][R24.64+0x80] ;  /* 0x0f0000801802dfae */ /* 0x000fe2000b901d54 */
[----:B------:R-:W-:Y:S01]  /*2300*/  IMAD.U32 R11, RZ, RZ, UR6 ;  /* 0x00000006ff0b7e24 */ /* 0x000fe2000f8e00ff */
[C---:B------:R-:W-:Y:S01]  /*2310*/  LEA R7, P1, R10.reuse, R144, 0x6 ;  /* 0x000000900a077211 */ /* 0x040fe200078230ff */
[----:B------:R-:W-:Y:S01]  /*2320*/  UIMAD.WIDE.U32 UR6, UR10, 0x20, URZ ;  /* 0x000000200a0678a5 */ /* 0x000fe2000f8e003f */
[----:B------:R2:W-:Y:S02]  /*2330*/  @!P5 LDGSTS.E.BYPASS.LTC128B.128 [R2+0x11000], desc[UR20][R24.64+0x100] ;  /* 0x110001001802dfae */ /* 0x0005e4000b901d54 */
[----:B------:R-:W-:-:S02]  /*2340*/  LEA.HI.X R10, R10, R203, R11, 0x6, P1 ;  /* 0x000000cb0a0a7211 */ /* 0x000fc400008f340b */
[----:B------:R-:W0:Y:S01]  /*2350*/  LDGDEPBAR ;  /* 0x00000000000079af */ /* 0x000e220000000000 */
[----:B-1----:R-:W-:Y:S01]  /*2360*/  LOP3.LUT R16, R6, 0x1c0, RZ, 0xc0, !PT ;  /* 0x000001c006107812 */ /* 0x002fe200078ec0ff */
[----:B------:R-:W-:Y:S01]  /*2370*/  IMAD.SHL.U32 R6, R12, 0x40, RZ ;  /* 0x000000400c067824 */ /* 0x000fe200078e00ff */
[----:B------:R-:W-:Y:S01]  /*2380*/  @!P0 IADD3 R11, P1, R7, UR6, RZ ;  /* 0x00000006070b8c10 */ /* 0x000fe2000ff3e0ff */
[----:B------:R-:W-:Y:S01]  /*2390*/  UIADD3 UR6, UR28, 0x1, -UR18 ;  /* 0x000000011c067890 */ /* 0x000fe2000fffe812 */
[----:B------:R-:W-:Y:S02]  /*23a0*/  LOP3.LUT R17, R16, 0x8, R17, 0xf8, !PT ;  /* 0x0000000810117812 */ /* 0x000fe400078ef811 */
[----:B------:R-:W-:Y:S01]  /*23b0*/  SHF.R.U32.HI R16, RZ, 0x3, R16 ;  /* 0x00000003ff107819 */ /* 0x000fe20000011610 */
[----:B------:R-:W-:Y:S01]  /*23c0*/  UIADD3 UR5, UR6, UR25, URZ ;  /* 0x0000001906057290 */ /* 0x000fe2000fffe03f */
[----:B---3--:R-:W-:Y:S01]  /*23d0*/  @!P0 LEA R8, P4, R11, R8, 0x1 ;  /* 0x000000080b088211 */ /* 0x008fe200078808ff */
[----:B------:R-:W-:Y:S01]  /*23e0*/  IMAD.U32 R204, RZ, RZ, UR6 ;  /* 0x00000006ffcc7e24 */ /* 0x000fe2000f8e00ff */
[----:B----4-:R-:W-:Y:S01]  /*23f0*/  @!P3 LEA R18, P2, R7, R4, 0x1 ;  /* 0x000000040712b211 */ /* 0x010fe200078408ff */
[----:B------:R-:W-:Y:S01]  /*2400*/  IMAD.SHL.U32 R15, R197, 0x8, RZ ;  /* 0x00000008c50f7824 */ /* 0x000fe200078e00ff */
[----:B------:R-:W-:-:S02]  /*2410*/  LOP3.LUT R16, R17, R16, RZ, 0x3c, !PT ;  /* 0x0000001011107212 */ /* 0x000fc400078e3cff */
[----:B------:R-:W-:Y:S01]  /*2420*/  @!P3 LEA.HI.X R19, R7, R5, R10, 0x1, P2 ;  /* 0x000000050713b211 */ /* 0x000fe200010f0c0a */
[----:B------:R-:W-:Y:S02]  /*2430*/  IMAD.MOV.U32 R7, RZ, RZ, 0x10 ;  /* 0x00000010ff077424 */ /* 0x000fe400078e00ff */
[----:B------:R-:W-:Y:S01]  /*2440*/  IMAD R197, R197, 0x200, R16 ;  /* 0x00000200c5c57824 */ /* 0x000fe200078e0210 */
[----:B--2---:R-:W-:Y:S01]  /*2450*/  LOP3.LUT R2, R6, 0x1c0, RZ, 0xc0, !PT ;  /* 0x000001c006027812 */ /* 0x004fe200078ec0ff */
[----:B------:R-:W-:-:S04]  /*2460*/  DEPBAR.LE SB0, 0x0 ;  /* 0x000080000000791a */ /* 0x000fc80000000000 */
[----:B------:R-:W-:Y:S01]  /*2470*/  BAR.SYNC.DEFER_BLOCKING 0x0 ;  /* 0x0000000000007b1d */ /* 0x000fe20000010000 */
[----:B------:R-:W-:Y:S02]  /*2480*/  LEA.HI R6, R14, R3, RZ, 0x5 ;  /* 0x000000030e067211 */ /* 0x000fe400078f28ff */
[----:B------:R-:W-:Y:S02]  /*2490*/  LOP3.LUT R15, R2, 0x8, R15, 0xf8, !PT ;  /* 0x00000008020f7812 */ /* 0x000fe400078ef80f */
[----:B------:R-:W-:Y:S02]  /*24a0*/  SHF.R.U32.HI R2, RZ, 0x3, R2 ;  /* 0x00000003ff027819 */ /* 0x000fe40000011602 */
[----:B------:R-:W-:Y:S02]  /*24b0*/  SHF.R.S32.HI R4, RZ, 0x5, R6 ;  /* 0x00000005ff047819 */ /* 0x000fe40000011406 */
[----:B------:R-:W-:Y:S02]  /*24c0*/  LOP3.LUT R2, R15, R2, RZ, 0x3c, !PT ;  /* 0x000000020f027212 */ /* 0x000fe400078e3cff */
[----:B------:R-:W-:Y:S01]  /*24d0*/  @!P0 IADD3.X R14, R10, UR7, R13, P1, !PT ;  /* 0x000000070a0e8c10 */ /* 0x000fe20008ffe40d */
[----:B------:R-:W-:Y:S01]  /*24e0*/  IMAD R5, R4, 0x400, R85 ;  /* 0x0000040004057824 */ /* 0x000fe200078e0255 */
[----:B------:R-:W-:-:S02]  /*24f0*/  LEA R197, R197, UR4, 0x1 ;  /* 0x00000004c5c57c11 */ /* 0x000fc4000f8e08ff */
[----:B------:R-:W-:Y:S01]  /*2500*/  @!P0 LEA.HI.X R9, R11, R9, R14, 0x1, P4 ;  /* 0x000000090b098211 */ /* 0x000fe200020f0c0e */
[----:B------:R-:W-:Y:S01]  /*2510*/  IMAD.IADD R198, R2, 0x1, R5 ;  /* 0x0000000102c67824 */ /* 0x000fe200078e0205 */
[----:B------:R-:W-:Y:S01]  /*2520*/  R2P PR, R12, 0x6 ;  /* 0x000000060c007804 */ /* 0x000fe20000000000 */
[----:B------:R-:W-:Y:S01]  /*2530*/  IMAD.MOV.U32 R5, RZ, RZ, 0x20 ;  /* 0x00000020ff057424 */ /* 0x000fe200078e00ff */
[----:B------:R-:W-:Y:S01]  /*2540*/  LEA R207, R4, UR27, 0x4 ;  /* 0x0000001b04cf7c11 */ /* 0x000fe2000f8e20ff */
[----:B------:R-:W-:Y:S01]  /*2550*/  VIADD R195, R197, 0xc020 ;  /* 0x0000c020c5c37836 */ /* 0x000fe20000000000 */
[----:B------:R-:W-:Y:S02]  /*2560*/  LEA R198, R198, UR4, 0x1 ;  /* 0x00000004c6c67c11 */ /* 0x000fe4000f8e08ff */
[----:B------:R-:W-:Y:S01]  /*2570*/  SEL R7, R7, 0xfffffff0, !P1 ;  /* 0xfffffff007077807 */ /* 0x000fe20004800000 */
[----:B------:R-:W-:Y:S01]  /*2580*/  @P3 STS.128 [R199+0x12000], RZ ;  /* 0x012000ffc7003388 */ /* 0x000fe20000000c00 */
[----:B------:R-:W-:-:S02]  /*2590*/  SEL R5, R5, 0xffffffe0, !P2 ;  /* 0xffffffe005057807 */ /* 0x000fc40005000000 */
[----:B------:R-:W-:Y:S01]  /*25a0*/  R2P PR, R0, 0x6 ;  /* 0x0000000600007804 */ /* 0x000fe20000000000 */
[----:B------:R-:W-:Y:S01]  /*25b0*/  @P3 STS.128 [R199+0x14000], RZ ;  /* 0x014000ffc7003388 */ /* 0x000fe20000000c00 */
[----:B------:R-:W-:Y:S02]  /*25c0*/  VIADD R0, R197, 0xc000 ;  /* 0x0000c000c5007836 */ /* 0x000fe40000000000 */
[--C-:B------:R-:W-:Y:S01]  /*25d0*/  IMAD R196, R7, 0x2, R198.reuse ;  /* 0x0000000207c47824 */ /* 0x100fe200078e02c6 */
[----:B------:R-:W-:Y:S01]  /*25e0*/  @P3 STS.128 [R199+0x16000], RZ ;  /* 0x016000ffc7003388 */ /* 0x000fe20000000c00 */
[C---:B------:R-:W-:Y:S02]  /*25f0*/  IMAD R194, R5.reuse, 0x2, R198 ;  /* 0x0000000205c27824 */ /* 0x040fe400078e02c6 */
[----:B------:R-:W-:Y:S01]  /*2600*/  IMAD R193, R5, 0x2, R196 ;  /* 0x0000000205c17824 */ /* 0x000fe200078e02c4 */
[----:B------:R-:W-:Y:S01]  /*2610*/  @!PT LDS RZ, [RZ] ;  /* 0x00000000fffff984 */ /* 0x000fe20000000800 */
[----:B------:R-:W-:Y:S01]  /*2620*/  @!PT LDS RZ, [RZ] ;  /* 0x00000000fffff984 */ /* 0x000fe20000000800 */
[----:B------:R-:W-:Y:S01]  /*2630*/  @!PT LDS RZ, [RZ] ;  /* 0x00000000fffff984 */ /* 0x000fe20000000800 */
[----:B------:R-:W-:Y:S04]  /*2640*/  @!P3 LDGSTS.E.BYPASS.LTC128B.128 [R199+0x12000], desc[UR20][R18.64] ;  /* 0x1200000012c7bfae */ /* 0x000fe8000b901d54 */
[----:B------:R-:W-:Y:S01]  /*2650*/  @!P3 LDGSTS.E.BYPASS.LTC128B.128 [R199+0x14000], desc[UR20][R18.64+0x80] ;  /* 0x1400008012c7bfae */ /* 0x000fe2000b901d54 */
[----:B------:R-:W-:-:S02]  /*2660*/  @P1 VIADD R195, R0, 0xffffffe0 ;  /* 0xffffffe000c31836 */ /* 0x000fc40000000000 */
[----:B------:R-:W-:Y:S01]  /*2670*/  IMAD.MOV.U32 R0, RZ, RZ, 0x40 ;  /* 0x00000040ff007424 */ /* 0x000fe200078e00ff */
[----:B------:R-:W-:Y:S04]  /*2680*/  @!P3 LDGSTS.E.BYPASS.LTC128B.128 [R199+0x16000], desc[UR20][R18.64+0x100] ;  /* 0x1600010012c7bfae */ /* 0x000fe8000b901d54 */
[----:B------:R-:W-:Y:S01]  /*2690*/  @P0 STS.128 [R199+0x13000], RZ ;  /* 0x013000ffc7000388 */ /* 0x000fe20000000c00 */
[----:B------:R-:W-:-:S03]  /*26a0*/  SEL R0, R0, 0xffffffc0, !P2 ;  /* 0xffffffc000007807 */ /* 0x000fc60005000000 */
[----:B------:R-:W-:Y:S02]  /*26b0*/  @P0 STS.128 [R199+0x15000], RZ ;  /* 0x015000ffc7000388 */ /* 0x000fe40000000c00 */
[----:B------:R-:W-:Y:S02]  /*26c0*/  IMAD.IADD R191, R197, 0x1, R0 ;  /* 0x00000001c5bf7824 */ /* 0x000fe400078e0200 */
[----:B------:R-:W-:Y:S01]  /*26d0*/  @P0 STS.128 [R199+0x17000], RZ ;  /* 0x017000ffc7000388 */ /* 0x000fe20000000c00 */
[----:B------:R-:W-:Y:S01]  /*26e0*/  IMAD.IADD R184, R0, 0x1, R195 ;  /* 0x0000000100b87824 */ /* 0x000fe200078e02c3 */
[----:B------:R-:W-:Y:S02]  /*26f0*/  LOP3.LUT R0, R6, 0xffffffe0, RZ, 0xc0, !PT ;  /* 0xffffffe006007812 */ /* 0x000fe400078ec0ff */
[----:B------:R-:W-:Y:S01]  /*2700*/  @!PT LDS RZ, [RZ] ;  /* 0x00000000fffff984 */ /* 0x000fe20000000800 */
[----:B------:R-:W-:Y:S01]  /*2710*/  @!PT LDS RZ, [RZ] ;  /* 0x00000000fffff984 */ /* 0x000fe20000000800 */
[----:B------:R-:W-:Y:S01]  /*2720*/  @!PT LDS RZ, [RZ] ;  /* 0x00000000fffff984 */ /* 0x000fe20000000800 */
[----:B------:R-:W-:Y:S03]  /*2730*/  @!P0 LDGSTS.E.BYPASS.LTC128B.128 [R199+0x13000], desc[UR20][R8.64] ;  /* 0x1300000008c78fae */ /* 0x000fe6000b901d54 */
[----:B------:R-:W-:Y:S01]  /*2740*/  IMAD.IADD R0, R3, 0x1, -R0 ;  /* 0x0000000103007824 */ /* 0x000fe200078e0a00 */
[----:B------:R-:W-:Y:S01]  /*2750*/  @!P0 LDGSTS.E.BYPASS.LTC128B.128 [R199+0x15000], desc[UR20][R8.64+0x80] ;  /* 0x1500008008c78fae */ /* 0x000fe2000b901d54 */
[----:B------:R-:W-:-:S03]  /*2760*/  IMAD.U32 R3, RZ, RZ, UR24 ;  /* 0x00000018ff037e24 */ /* 0x000fc6000f8e00ff */
[----:B------:R1:W-:Y:S04]  /*2770*/  @!P0 LDGSTS.E.BYPASS.LTC128B.128 [R199+0x17000], desc[UR20][R8.64+0x100] ;  /* 0x1700010008c78fae */ /* 0x0003e8000b901d54 */
[----:B------:R-:W-:Y:S04]  /*2780*/  LDSM.16.M88.4 R60, [R198] ;  /* 0x00000000c63c783b */ /* 0x000fe80000000200 */
[----:B------:R-:W2:Y:S04]  /*2790*/  LDSM.16.M88.4 R44, [R197+0xc000] ;  /* 0x00c00000c52c783b */ /* 0x000ea80000000200 */
[----:B------:R-:W3:Y:S04]  /*27a0*/  LDSM.16.M88.4 R36, [R197+0xc800] ;  /* 0x00c80000c524783b */ /* 0x000ee80000000200 */
[----:B------:R-:W4:Y:S04]  /*27b0*/  LDSM.16.M88.4 R28, [R197+0xd000] ;  /* 0x00d00000c51c783b */ /* 0x000f280000000200 */
[----:B------:R-:W5:Y:S04]  /*27c0*/  LDSM.16.M88.4 R12, [R197+0xd800] ;  /* 0x00d80000c50c783b */ /* 0x000f680000000200 */
[----:B------:R-:W-:Y:S04]  /*27d0*/  LDSM.16.M88.4 R64, [R196] ;  /* 0x00000000c440783b */ /* 0x000fe80000000200 */
[----:B-1----:R-:W1:Y:S04]  /*27e0*/  LDSM.16.M88.4 R8, [R195] ;  /* 0x00000000c308783b */ /* 0x002e680000000200 */
[----:B------:R-:W1:Y:S04]  /*27f0*/  LDSM.16.M88.4 R52, [R195+0x800] ;  /* 0x00080000c334783b */ /* 0x000e680000000200 */
[----:B------:R-:W1:Y:S04]  /*2800*/  LDSM.16.M88.4 R20, [R195+0x1000] ;  /* 0x00100000c314783b */ /* 0x000e680000000200 */
[----:B------:R-:W-:Y:S04]  /*2810*/  LDSM.16.M88.4 R72, [R194] ;  /* 0x00000000c248783b */ /* 0x000fe80000000200 */
[----:B------:R-:W1:Y:S01]  /*2820*/  LDSM.16.M88.4 R16, [R191+0xc000] ;  /* 0x00c00000bf10783b */ /* 0x000e620000000200 */
[C---:B--2---:R-:W-:Y:S03]  /*2830*/  HMMA.16816.F32.BF16 R48, R60.reuse, R44, RZ ;  /* 0x0000002c3c30723c */ /* 0x044fe600000418ff */
[----:B------:R-:W2:Y:S04]  /*2840*/  LDSM.16.M88.4 R76, [R195+0x1800] ;  /* 0x00180000c34c783b */ /* 0x000ea80000000200 */
[----:B------:R-:W-:Y:S01]  /*2850*/  LDSM.16.M88.4 R68, [R193] ;  /* 0x00000000c144783b */ /* 0x000fe20000000200 */
[C---:B------:R-:W-:Y:S03]  /*2860*/  HMMA.16816.F32.BF16 R44, R60.reuse, R46, RZ ;  /* 0x0000002e3c2c723c */ /* 0x040fe600000418ff */
[----:B------:R-:W-:Y:S03]  /*2870*/  LDSM.16.M88.4 R56, [R184] ;  /* 0x00000000b838783b */ /* 0x000fe60000000200 */
[C---:B---3--:R-:W-:Y:S01]  /*2880*/  HMMA.16816.F32.BF16 R40, R60.reuse, R36, RZ ;  /* 0x000000243c28723c */ /* 0x048fe200000418ff */
[----:B------:R-:W-:Y:S04]  /*2890*/  LDSM.16.M88.4 R80, [R191+0xd800] ;  /* 0x00d80000bf50783b */ /* 0x000fe80000000200 */
[----:B------:R-:W0:Y:S01]  /*28a0*/  LDGDEPBAR ;  /* 0x00000000000079af */ /* 0x000e220000000000 */
[C---:B------:R-:W-:Y:S06]  /*28b0*/  HMMA.16816.F32.BF16 R36, R60.reuse, R38, RZ ;  /* 0x000000263c24723c */ /* 0x040fec00000418ff */
[C---:B----4-:R-:W-:Y:S06]  /*28c0*/  HMMA.16816.F32.BF16 R32, R60.reuse, R28, RZ ;  /* 0x0000001c3c20723c */ /* 0x050fec00000418ff */
[C---:B------:R-:W-:Y:S06]  /*28d0*/  HMMA.16816.F32.BF16 R28, R60.reuse, R30, RZ ;  /* 0x0000001e3c1c723c */ /* 0x040fec00000418ff */
[C---:B-----5:R-:W-:Y:S06]  /*28e0*/  HMMA.16816.F32.BF16 R24, R60.reuse, R12, RZ ;  /* 0x0000000c3c18723c */ /* 0x060fec00000418ff */
[----:B------:R-:W-:Y:S01]  /*28f0*/  HMMA.16816.F32.BF16 R60, R60, R14, RZ ;  /* 0x0000000e3c3c723c */ /* 0x000fe200000418ff */
[----:B------:R-:W3:Y:S05]  /*2900*/  LDSM.16.M88.4 R12, [R191+0xc800] ;  /* 0x00c80000bf0c783b */ /* 0x000eea0000000200 */
[C---:B-1----:R-:W-:Y:S06]  /*2910*/  HMMA.16816.F32.BF16 R48, R64.reuse, R8, R48 ;  /* 0x000000084030723c */ /* 0x042fec0000041830 */
[C---:B------:R-:W-:Y:S01]  /*2920*/  HMMA.16816.F32.BF16 R44, R64.reuse, R10, R44 ;  /* 0x0000000a402c723c */ /* 0x040fe2000004182c */
[----:B------:R-:W1:Y:S05]  /*2930*/  LDSM.16.M88.4 R8, [R191+0xd000] ;  /* 0x00d00000bf08783b */ /* 0x000e6a0000000200 */
[C---:B------:R-:W-:Y:S06]  /*2940*/  HMMA.16816.F32.BF16 R40, R64.reuse, R52, R40 ;  /* 0x000000344028723c */ /* 0x040fec0000041828 */
[C---:B------:R-:W-:Y:S01]  /*2950*/  HMMA.16816.F32.BF16 R36, R64.reuse, R54, R36 ;  /* 0x000000364024723c */ /* 0x040fe20000041824 */
[----:B------:R-:W4:Y:S05]  /*2960*/  LDSM.16.M88.4 R52, [R184+0x800] ;  /* 0x00080000b834783b */ /* 0x000f2a0000000200 */
[C---:B------:R-:W-:Y:S06]  /*2970*/  HMMA.16816.F32.BF16 R32, R64.reuse, R20, R32 ;  /* 0x000000144020723c */ /* 0x040fec0000041820 */
[----:B------:R-:W-:Y:S01]  /*2980*/  HMMA.16816.F32.BF16 R28, R64, R22, R28 ;  /* 0x00000016401c723c */ /* 0x000fe2000004181c */
[----:B------:R-:W5:Y:S05]  /*2990*/  LDSM.16.M88.4 R20, [R184+0x1000] ;  /* 0x00100000b814783b */ /* 0x000f6a0000000200 */
[----:B------:R-:W-:Y:S06]  /*29a0*/  HMMA.16816.F32.BF16 R48, R72, R16, R48 ;  /* 0x000000104830723c */ /* 0x000fec0000041830 */
[C---:B--2---:R-:W-:Y:S06]  /*29b0*/  HMMA.16816.F32.BF16 R24, R64.reuse, R76, R24 ;  /* 0x0000004c4018723c */ /* 0x044fec0000041818 */
[----:B------:R-:W-:Y:S01]  /*29c0*/  HMMA.16816.F32.BF16 R60, R64, R78, R60 ;  /* 0x0000004e403c723c */ /* 0x000fe2000004183c */
[----:B------:R-:W-:Y:S04]  /*29d0*/  LDSM.16.M88.4 R64, [R198+0x4000] ;  /* 0x00400000c640783b */ /* 0x000fe80000000200 */
[----:B------:R-:W-:Y:S01]  /*29e0*/  LDSM.16.M88.4 R76, [R184+0x1800] ;  /* 0x00180000b84c783b */ /* 0x000fe20000000200 */
[C---:B---3--:R-:W-:Y:S06]  /*29f0*/  HMMA.16816.F32.BF16 R40, R72.reuse, R12, R40 ;  /* 0x0000000c4828723c */ /* 0x048fec0000041828 */
[C---:B------:R-:W-:Y:S01]  /*2a00*/  HMMA.16816.F32.BF16 R36, R72.reuse, R14, R36 ;  /* 0x0000000e4824723c */ /* 0x040fe20000041824 */
[----:B------:R-:W-:Y:S05]  /*2a10*/  LDSM.16.M88.4 R12, [R197+0xe800] ;  /* 0x00e80000c50c783b */ /* 0x000fea0000000200 */
[C---:B-1----:R-:W-:Y:S06]  /*2a20*/  HMMA.16816.F32.BF16 R32, R72.reuse, R8, R32 ;  /* 0x000000084820723c */ /* 0x042fec0000041820 */
[C---:B------:R-:W-:Y:S01]  /*2a30*/  HMMA.16816.F32.BF16 R28, R72.reuse, R10, R28 ;  /* 0x0000000a481c723c */ /* 0x040fe2000004181c */
[----:B------:R-:W-:Y:S05]  /*2a40*/  LDSM.16.M88.4 R8, [R197+0xf000] ;  /* 0x00f00000c508783b */ /* 0x000fea0000000200 */
[----:B------:R-:W-:Y:S01]  /*2a50*/  HMMA.16816.F32.BF16 R44, R72, R18, R44 ;  /* 0x00000012482c723c */ /* 0x000fe2000004182c */
[----:B------:R-:W1:Y:S05]  /*2a60*/  LDSM.16.M88.4 R16, [R197+0xe000] ;  /* 0x00e00000c510783b */ /* 0x000e6a0000000200 */
[----:B------:R-:W-:Y:S06]  /*2a70*/  HMMA.16816.F32.BF16 R48, R68, R56, R48 ;  /* 0x000000384430723c */ /* 0x000fec0000041830 */
[C---:B------:R-:W-:Y:S06]  /*2a80*/  HMMA.16816.F32.BF16 R24, R72.reuse, R80, R24 ;  /* 0x000000504818723c */ /* 0x040fec0000041818 */
[----:B------:R-:W-:Y:S01]  /*2a90*/  HMMA.16816.F32.BF16 R72, R72, R82, R60 ;  /* 0x000000524848723c */ /* 0x000fe2000004183c */
[----:B------:R-:W-:Y:S04]  /*2aa0*/  LDSM.16.M88.4 R60, [R195+0x2000] ;  /* 0x00200000c33c783b */ /* 0x000fe80000000200 */
[----:B------:R-:W-:Y:S01]  /*2ab0*/  LDSM.16.M88.4 R80, [R197+0xf800] ;  /* 0x00f80000c550783b */ /* 0x000fe20000000200 */
[C---:B----4-:R-:W-:Y:S06]  /*2ac0*/  HMMA.16816.F32.BF16 R40, R68.reuse, R52, R40 ;  /* 0x000000344428723c */ /* 0x050fec0000041828 */
[C---:B------:R-:W-:Y:S01]  /*2ad0*/  HMMA.16816.F32.BF16 R36, R68.reuse, R54, R36 ;  /* 0x000000364424723c */ /* 0x040fe20000041824 */
[----:B------:R-:W2:Y:S05]  /*2ae0*/  LDSM.16.M88.4 R52, [R196+0x4000] ;  /* 0x00400000c434783b */ /* 0x000eaa0000000200 */
[C---:B-----5:R-:W-:Y:S06]  /*2af0*/  HMMA.16816.F32.BF16 R32, R68.reuse, R20, R32 ;  /* 0x000000144420723c */ /* 0x060fec0000041820 */
[C---:B------:R-:W-:Y:S01]  /*2b00*/  HMMA.16816.F32.BF16 R28, R68.reuse, R22, R28 ;  /* 0x00000016441c723c */ /* 0x040fe2000004181c */
[----:B------:R-:W-:Y:S05]  /*2b10*/  LDSM.16.M88.4 R20, [R195+0x3000] ;  /* 0x00300000c314783b */ /* 0x000fea0000000200 */
[----:B------:R-:W-:Y:S01]  /*2b20*/  HMMA.16816.F32.BF16 R44, R68, R58, R44 ;  /* 0x0000003a442c723c */ /* 0x000fe2000004182c */
[----:B------:R-:W3:Y:S05]  /*2b30*/  LDSM.16.M88.4 R56, [R195+0x2800] ;  /* 0x00280000c338783b */ /* 0x000eea0000000200 */
[----:B-1----:R-:W-:Y:S06]  /*2b40*/  HMMA.16816.F32.BF16 R48, R64, R16, R48 ;  /* 0x000000104030723c */ /* 0x002fec0000041830 */
[C---:B------:R-:W-:Y:S06]  /*2b50*/  HMMA.16816.F32.BF16 R24, R68.reuse, R76, R24 ;  /* 0x0000004c4418723c */ /* 0x040fec0000041818 */
[----:B------:R-:W-:Y:S01]  /*2b60*/  HMMA.16816.F32.BF16 R72, R68, R78, R72 ;  /* 0x0000004e4448723c */ /* 0x000fe20000041848 */
[----:B------:R-:W-:Y:S04]  /*2b70*/  LDSM.16.M88.4 R68, [R194+0x4000] ;  /* 0x00400000c244783b */ /* 0x000fe80000000200 */
[----:B------:R-:W-:Y:S01]  /*2b80*/  LDSM.16.M88.4 R76, [R195+0x3800] ;  /* 0x00380000c34c783b */ /* 0x000fe20000000200 */
[C---:B------:R-:W-:Y:S06]  /*2b90*/  HMMA.16816.F32.BF16 R40, R64.reuse, R12, R40 ;  /* 0x0000000c4028723c */ /* 0x040fec0000041828 */
[C---:B------:R-:W-:Y:S01]  /*2ba0*/  HMMA.16816.F32.BF16 R36, R64.reuse, R14, R36 ;  /* 0x0000000e4024723c */ /* 0x040fe20000041824 */
[----:B------:R-:W-:Y:S05]  /*2bb0*/  LDSM.16.M88.4 R12, [R191+0xe800] ;  /* 0x00e80000bf0c783b */ /* 0x000fea0000000200 */
[C---:B------:R-:W-:Y:S06]  /*2bc0*/  HMMA.16816.F32.BF16 R32, R64.reuse, R8, R32 ;  /* 0x000000084020723c */ /* 0x040fec0000041820 */
[C---:B------:R-:W-:Y:S01]  /*2bd0*/  HMMA.16816.F32.BF16 R28, R64.reuse, R10, R28 ;  /* 0x0000000a401c723c */ /* 0x040fe2000004181c */
[----:B------:R-:W-:Y:S05]  /*2be0*/  LDSM.16.M88.4 R8, [R191+0xf000] ;  /* 0x00f00000bf08783b */ /* 0x000fea0000000200 */
[----:B------:R-:W-:Y:S01]  /*2bf0*/  HMMA.16816.F32.BF16 R44, R64, R18, R44 ;  /* 0x00000012402c723c */ /* 0x000fe2000004182c */
[----:B------:R-:W1:Y:S05]  /*2c00*/  LDSM.16.M88.4 R16, [R191+0xe000] ;  /* 0x00e00000bf10783b */ /* 0x000e6a0000000200 */
[----:B--2---:R-:W-:Y:S06]  /*2c10*/  HMMA.16816.F32.BF16 R48, R52, R60, R48 ;  /* 0x0000003c3430723c */ /* 0x004fec0000041830 */
[C---:B------:R-:W-:Y:S06]  /*2c20*/  HMMA.16816.F32.BF16 R24, R64.reuse, R80, R24 ;  /* 0x000000504018723c */ /* 0x040fec0000041818 */
[----:B------:R-:W-:Y:S01]  /*2c30*/  HMMA.16816.F32.BF16 R72, R64, R82, R72 ;  /* 0x000000524048723c */ /* 0x000fe20000041848 */
[----:B------:R-:W-:Y:S04]  /*2c40*/  LDSM.16.M88.4 R64, [R184+0x2000] ;  /* 0x00200000b840783b */ /* 0x000fe80000000200 */
[----:B------:R-:W-:Y:S01]  /*2c50*/  LDSM.16.M88.4 R80, [R191+0xf800] ;  /* 0x00f80000bf50783b */ /* 0x000fe20000000200 */
[C---:B---3--:R-:W-:Y:S06]  /*2c60*/  HMMA.16816.F32.BF16 R40, R52.reuse, R56, R40 ;  /* 0x000000383428723c */ /* 0x048fec0000041828 */
[C---:B------:R-:W-:Y:S01]  /*2c70*/  HMMA.16816.F32.BF16 R36, R52.reuse, R58, R36 ;  /* 0x0000003a3424723c */ /* 0x040fe20000041824 */
[----:B------:R-:W-:Y:S05]  /*2c80*/  LDSM.16.M88.4 R56, [R184+0x3000] ;  /* 0x00300000b838783b */ /* 0x000fea0000000200 */
[C---:B------:R-:W-:Y:S06]  /*2c90*/  HMMA.16816.F32.BF16 R32, R52.reuse, R20, R32 ;  /* 0x000000143420723c */ /* 0x040fec0000041820 */
[C---:B------:R-:W-:Y:S01]  /*2ca0*/  HMMA.16816.F32.BF16 R28, R52.reuse, R22, R28 ;  /* 0x00000016341c723c */ /* 0x040fe2000004181c */
[----:B------:R-:W2:Y:S05]  /*2cb0*/  LDSM.16.M88.4 R20, [R193+0x4000] ;  /* 0x00400000c114783b */ /* 0x000eaa0000000200 */
        /* <DEDUP_REMOVED lines=25> */
[----:B------:R-:W-:Y:S05]  /*2e50*/  LDSM.16.M88.4 R56, [R195+0x5000] ;  /* 0x00500000c338783b */ /* 0x000fea0000000200 */
[----:B------:R-:W-:Y:S01]  /*2e60*/  HMMA.16816.F32.BF16 R44, R20, R66, R44 ;  /* 0x00000042142c723c */ /* 0x000fe2000004182c */
[----:B------:R-:W2:Y:S05]  /*2e70*/  LDSM.16.M88.4 R64, [R195+0x4000] ;  /* 0x00400000c340783b */ /* 0x000eaa0000000200 */
        /* <DEDUP_REMOVED lines=16> */
[----:B------:R-:W-:Y:S05]  /*2f80*/  LDSM.16.M88.4 R72, [R191+0x11800] ;  /* 0x01180000bf48783b */ /* 0x000fea0000000200 */
[C---:B------:R-:W-:Y:S06]  /*2f90*/  HMMA.16816.F32.BF16 R40, R68.reuse, R60, R40 ;  /* 0x0000003c4428723c */ /* 0x040fec0000041828 */
[C---:B------:R-:W-:Y:S06]  /*2fa0*/  HMMA.16816.F32.BF16 R36, R68.reuse, R62, R36 ;  /* 0x0000003e4424723c */ /* 0x040fec0000041824 */
[C---:B------:R-:W-:Y:S06]  /*2fb0*/  HMMA.16816.F32.BF16 R32, R68.reuse, R56, R32 ;  /* 0x000000384420723c */ /* 0x040fec0000041820 */
[C---:B------:R-:W-:Y:S01]  /*2fc0*/  HMMA.16816.F32.BF16 R60, R68.reuse, R58, R28 ;  /* 0x0000003a443c723c */ /* 0x040fe2000004181c */
[----:B------:R-:W-:Y:S04]  /*2fd0*/  LDSM.16.M88.4 R28, [R193+0x8000] ;  /* 0x00800000c11c783b */ /* 0x000fe80000000200 */
[----:B------:R-:W2:Y:S01]  /*2fe0*/  LDSM.16.M88.4 R56, [R184+0x4000] ;  /* 0x00400000b838783b */ /* 0x000ea20000000200 */
[----:B------:R-:W-:Y:S06]  /*2ff0*/  HMMA.16816.F32.BF16 R44, R68, R66, R44 ;  /* 0x00000042442c723c */ /* 0x000fec000004182c */
[----:B-1----:R-:W-:Y:S06]  /*3000*/  HMMA.16816.F32.BF16 R48, R20, R16, R48 ;  /* 0x000000101430723c */ /* 0x002fec0000041830 */
[C---:B------:R-:W-:Y:S06]  /*3010*/  HMMA.16816.F32.BF16 R24, R68.reuse, R52, R24 ;  /* 0x000000344418723c */ /* 0x040fec0000041818 */
[----:B------:R-:W-:Y:S06]  /*3020*/  HMMA.16816.F32.BF16 R76, R68, R54, R76 ;  /* 0x00000036444c723c */ /* 0x000fec000004184c */
[C---:B------:R-:W-:Y:S06]  /*3030*/  HMMA.16816.F32.BF16 R32, R20.reuse, R8, R32 ;  /* 0x000000081420723c */ /* 0x040fec0000041820 */
[C---:B------:R-:W-:Y:S01]  /*3040*/  HMMA.16816.F32.BF16 R60, R20.reuse, R10, R60 ;  /* 0x0000000a143c723c */ /* 0x040fe2000004183c */
[----:B------:R-:W1:Y:S05]  /*3050*/  LDSM.16.M88.4 R8, [R184+0x4800] ;  /* 0x00480000b808783b */ /* 0x000e6a0000000200 */
[C---:B------:R-:W-:Y:S06]  /*3060*/  HMMA.16816.F32.BF16 R40, R20.reuse, R12, R40 ;  /* 0x0000000c1428723c */ /* 0x040fec0000041828 */
[----:B------:R-:W-:Y:S01]  /*3070*/  HMMA.16816.F32.BF16 R44, R20, R18, R44 ;  /* 0x00000012142c723c */ /* 0x000fe2000004182c */
[----:B------:R-:W-:-:S04]  /*3080*/  SHF.R.S32.HI R13, RZ, 0x1f, R0 ;  /* 0x0000001fff0d7819 */ /* 0x000fc80000011400 */
[----:B------:R-:W-:Y:S01]  /*3090*/  LEA.HI R0, R13, R0, RZ, 0x2 ;  /* 0x000000000d007211 */ /* 0x000fe200078f10ff */
[----:B------:R-:W-:Y:S01]  /*30a0*/  HMMA.16816.F32.BF16 R36, R20, R14, R36 ;  /* 0x0000000e1424723c */ /* 0x000fe20000041824 */
[----:B------:R-:W3:Y:S02]  /*30b0*/  LDSM.16.M88.4 R12, [R184+0x5000] ;  /* 0x00500000b80c783b */ /* 0x000ee40000000200 */
[----:B------:R-:W-:-:S03]  /*30c0*/  SHF.R.S32.HI R0, RZ, 0x2, R0 ;  /* 0x00000002ff007819 */ /* 0x000fc60000011400 */
[----:B--2---:R-:W-:Y:S02]  /*30d0*/  HMMA.16816.F32.BF16 R48, R28, R56, R48 ;  /* 0x000000381c30723c */ /* 0x004fe40000041830 */
[----:B------:R-:W-:-:S04]  /*30e0*/  IMAD.IADD R207, R0, 0x1, R207 ;  /* 0x0000000100cf7824 */ /* 0x000fc800078e02cf */
[C---:B------:R-:W-:Y:S01]  /*30f0*/  VIADD R205, R207.reuse, 0x8 ;  /* 0x00000008cfcd7836 */ /* 0x040fe20000000000 */
[C---:B------:R-:W-:Y:S01]  /*3100*/  HMMA.16816.F32.BF16 R24, R20.reuse, R72, R24 ;  /* 0x000000481418723c */ /* 0x040fe20000041818 */
[C---:B------:R-:W-:Y:S02]  /*3110*/  VIADDMNMX R206, R207.reuse, UR5, R206, PT ;  /* 0x00000005cfce7c46 */ /* 0x040fe4000b8001ce */
[----:B------:R-:W-:Y:S02]  /*3120*/  VIADDMNMX R207, R207, UR26, RZ, !PT ;  /* 0x0000001acfcf7c46 */ /* 0x000fe4000f8001ff */
[C---:B------:R-:W-:Y:S01]  /*3130*/  IADD3 R204, R205.reuse, UR25, R204 ;  /* 0x00000019cdcc7c10 */ /* 0x040fe2000fffe0cc */
[----:B------:R-:W-:Y:S01]  /*3140*/  HMMA.16816.F32.BF16 R76, R20, R74, R76 ;  /* 0x0000004a144c723c */ /* 0x000fe2000004184c */
[----:B------:R-:W-:Y:S02]  /*3150*/  VIADDMNMX R205, R205, UR26, RZ, !PT ;  /* 0x0000001acdcd7c46 */ /* 0x000fe4000f8001ff */
[----:B------:R-:W-:-:S03]  /*3160*/  VIMNMX R204, R204, UR28, PT ;  /* 0x0000001ccccc7c48 */ /* 0x000fc6000bfe0100 */
[----:B------:R-:W-:Y:S01]  /*3170*/  HMMA.16816.F32.BF16 R44, R28, R58, R44 ;  /* 0x0000003a1c2c723c */ /* 0x000fe2000004182c */
[----:B------:R-:W-:-:S04]  /*3180*/  IMAD R20, R3, 0x40, R210 ;  /* 0x0000004003147824 */ /* 0x000fc800078e02d2 */
[C---:B------:R-:W-:Y:S01]  /*3190*/  VIADD R0, R20.reuse, 0x8 ;  /* 0x0000000814007836 */ /* 0x040fe20000000000 */
[C---:B------:R-:W-:Y:S01]  /*31a0*/  ISETP.GE.AND P4, PT, R20.reuse, R206, PT ;  /* 0x000000ce1400720c */ /* 0x040fe20003f86270 */
[C---:B------:R-:W-:Y:S01]  /*31b0*/  VIADD R3, R20.reuse, 0x1 ;  /* 0x0000000114037836 */ /* 0x040fe20000000000 */
[C---:B-1----:R-:W-:Y:S01]  /*31c0*/  HMMA.16816.F32.BF16 R40, R28.reuse, R8, R40 ;  /* 0x000000081c28723c */ /* 0x042fe20000041828 */
[C---:B------:R-:W-:Y:S01]  /*31d0*/  ISETP.GE.AND P2, PT, R20.reuse, R204, PT ;  /* 0x000000cc1400720c */ /* 0x040fe20003f46270 */
[----:B------:R-:W-:Y:S01]  /*31e0*/  VIADD R4, R20, 0x9 ;  /* 0x0000000914047836 */ /* 0x000fe20000000000 */
[C---:B------:R-:W-:Y:S02]  /*31f0*/  ISETP.GE.AND P6, PT, R0.reuse, R206, PT ;  /* 0x000000ce0000720c */ /* 0x040fe40003fc6270 */
[----:B------:R-:W-:Y:S01]  /*3200*/  ISETP.GE.AND P0, PT, R0, R204, PT ;  /* 0x000000cc0000720c */ /* 0x000fe20003f06270 */
[----:B------:R-:W-:Y:S01]  /*3210*/  HMMA.16816.F32.BF16 R36, R28, R10, R36 ;  /* 0x0000000a1c24723c */ /* 0x000fe20000041824 */
[C---:B------:R-:W-:Y:S01]  /*3220*/  ISETP.GE.AND P5, PT, R3.reuse, R206, PT ;  /* 0x000000ce0300720c */ /* 0x040fe20003fa6270 */
[----:B------:R-:W1:Y:S01]  /*3230*/  LDSM.16.M88.4 R8, [R184+0x5800] ;  /* 0x00580000b808783b */ /* 0x000e620000000200 */
[----:B------:R-:W-:Y:S01]  /*3240*/  ISETP.GE.AND P1, PT, R3, R204, PT ;  /* 0x000000cc0300720c */ /* 0x000fe20003f26270 */
[----:B------:R-:W-:-:S04]  /*3250*/  DEPBAR.LE SB0, 0x0 ;  /* 0x000080000000791a */ /* 0x000fc80000000000 */
[C---:B------:R-:W-:Y:S01]  /*3260*/  ISETP.LT.OR P6, PT, R0.reuse, R207, P6 ;  /* 0x000000cf0000720c */ /* 0x040fe200037c1670 */
[C---:B---3--:R-:W-:Y:S01]  /*3270*/  HMMA.16816.F32.BF16 R32, R28.reuse, R12, R32 ;  /* 0x0000000c1c20723c */ /* 0x048fe20000041820 */
[----:B------:R-:W-:Y:S01]  /*3280*/  ISETP.LT.OR P0, PT, R0, R205, P0 ;  /* 0x000000cd0000720c */ /* 0x000fe20000701670 */
[C---:B------:R-:W-:Y:S01]  /*3290*/  VIADD R0, R20.reuse, 0x10 ;  /* 0x0000001014007836 */ /* 0x040fe20000000000 */
[CC--:B------:R-:W-:Y:S02]  /*32a0*/  ISETP.LT.OR P5, PT, R3.reuse, R207.reuse, P5 ;  /* 0x000000cf0300720c */ /* 0x0c0fe40002fa1670 */
[----:B------:R-:W-:Y:S01]  /*32b0*/  ISETP.LT.OR P4, PT, R20, R207, P4 ;  /* 0x000000cf1400720c */ /* 0x000fe20002781670 */
[----:B------:R-:W-:Y:S01]  /*32c0*/  HMMA.16816.F32.BF16 R60, R28, R14, R60 ;  /* 0x0000000e1c3c723c */ /* 0x000fe2000004183c */
[----:B------:R-:W-:Y:S02]  /*32d0*/  ISETP.LT.OR P1, PT, R3, R205, P1 ;  /* 0x000000cd0300720c */ /* 0x000fe40000f21670 */
[----:B------:R-:W-:-:S02]  /*32e0*/  FSEL R3, R48, -INF , !P4 ;  /* 0xff80000030037808 */ /* 0x000fc40006000000 */
[----:B------:R-:W-:Y:S02]  /*32f0*/  FSEL R49, R49, -INF , !P5 ;  /* 0xff80000031317808 */ /* 0x000fe40006800000 */
[----:B------:R-:W-:Y:S01]  /*3300*/  ISETP.GE.AND P4, PT, R0, R206, PT ;  /* 0x000000ce0000720c */ /* 0x000fe20003f86270 */
[----:B------:R-:W-:Y:S01]  /*3310*/  VIADD R14, R20, 0x28 ;  /* 0x00000028140e7836 */ /* 0x000fe20000000000 */
[----:B------:R-:W-:Y:S02]  /*3320*/  ISETP.GE.AND P5, PT, R0, R204, PT ;  /* 0x000000cc0000720c */ /* 0x000fe40003fa6270 */
[----:B------:R-:W-:Y:S02]  /*3330*/  ISETP.LT.OR P2, PT, R20, R205, P2 ;  /* 0x000000cd1400720c */ /* 0x000fe40001741670 */
[C---:B------:R-:W-:Y:S02]  /*3340*/  ISETP.LT.OR P4, PT, R0.reuse, R207, P4 ;  /* 0x000000cf0000720c */ /* 0x040fe40002781670 */
[----:B------:R-:W-:Y:S01]  /*3350*/  ISETP.LT.OR P5, PT, R0, R205, P5 ;  /* 0x000000cd0000720c */ /* 0x000fe20002fa1670 */
[----:B------:R-:W-:Y:S01]  /*3360*/  VIADD R0, R20, 0x11 ;  /* 0x0000001114007836 */ /* 0x000fe20000000000 */
[----:B------:R-:W-:-:S02]  /*3370*/  FSEL R50, R50, -INF , !P2 ;  /* 0xff80000032327808 */ /* 0x000fc40005000000 */
[C---:B------:R-:W-:Y:S02]  /*3380*/  ISETP.GE.AND P3, PT, R4.reuse, R206, PT ;  /* 0x000000ce0400720c */ /* 0x040fe40003f66270 */
[----:B------:R-:W-:Y:S02]  /*3390*/  ISETP.GE.AND P2, PT, R4, R204, PT ;  /* 0x000000cc0400720c */ /* 0x000fe40003f46270 */
[----:B------:R-:W-:Y:S02]  /*33a0*/  FSEL R18, R51, -INF , !P1 ;  /* 0xff80000033127808 */ /* 0x000fe40004800000 */
[----:B------:R-:W-:Y:S02]  /*33b0*/  FSEL R46, R46, -INF , !P0 ;  /* 0xff8000002e2e7808 */ /* 0x000fe40004000000 */
[C---:B------:R-:W-:Y:S01]  /*33c0*/  ISETP.GE.AND P1, PT, R0.reuse, R206, PT ;  /* 0x000000ce0000720c */ /* 0x040fe20003f26270 */
[----:B-1----:R-:W-:Y:S01]  /*33d0*/  HMMA.16816.F32.BF16 R24, R28, R8, R24 ;  /* 0x000000081c18723c */ /* 0x002fe20000041818 */
[----:B------:R-:W-:-:S02]  /*33e0*/  ISETP.GE.AND P0, PT, R0, R204, PT ;  /* 0x000000cc0000720c */ /* 0x000fc40003f06270 */
[C---:B------:R-:W-:Y:S02]  /*33f0*/  ISETP.LT.OR P3, PT, R4.reuse, R207, P3 ;  /* 0x000000cf0400720c */ /* 0x040fe40001f61670 */
[----:B------:R-:W-:Y:S01]  /*3400*/  ISETP.LT.OR P2, PT, R4, R205, P2 ;  /* 0x000000cd0400720c */ /* 0x000fe20001741670 */
[----:B------:R-:W-:Y:S01]  /*3410*/  VIADD R4, R20, 0x18 ;  /* 0x0000001814047836 */ /* 0x000fe20000000000 */
[C---:B------:R-:W-:Y:S01]  /*3420*/  ISETP.LT.OR P1, PT, R0.reuse, R207, P1 ;  /* 0x000000cf0000720c */ /* 0x040fe20000f21670 */
[----:B------:R-:W-:Y:S01]  /*3430*/  HMMA.16816.F32.BF16 R76, R28, R10, R76 ;  /* 0x0000000a1c4c723c */ /* 0x000fe2000004184c */
[----:B------:R-:W-:Y:S01]  /*3440*/  ISETP.LT.OR P0, PT, R0, R205, P0 ;  /* 0x000000cd0000720c */ /* 0x000fe20000701670 */
[----:B------:R-:W-:Y:S01]  /*3450*/  VIADD R0, R20, 0x19 ;  /* 0x0000001914007836 */ /* 0x000fe20000000000 */
[----:B------:R-:W-:Y:S01]  /*3460*/  FSEL R21, R44, -INF , !P6 ;  /* 0xff8000002c157808 */ /* 0x000fe20007000000 */
[C---:B------:R-:W-:Y:S01]  /*3470*/  VIADD R8, R20.reuse, 0x30 ;  /* 0x0000003014087836 */ /* 0x040fe20000000000 */
[----:B------:R-:W-:Y:S01]  /*3480*/  FSEL R45, R45, -INF , !P3 ;  /* 0xff8000002d2d7808 */ /* 0x000fe20005800000 */
[----:B------:R-:W-:Y:S01]  /*3490*/  VIADD R9, R20, 0x31 ;  /* 0x0000003114097836 */ /* 0x000fe20000000000 */
[----:B------:R-:W-:-:S02]  /*34a0*/  ISETP.GE.AND P6, PT, R4, R206, PT ;  /* 0x000000ce0400720c */ /* 0x000fc40003fc6270 */
[----:B------:R-:W-:Y:S02]  /*34b0*/  ISETP.GE.AND P3, PT, R4, R204, PT ;  /* 0x000000cc0400720c */ /* 0x000fe40003f66270 */
[----:B------:R-:W-:Y:S02]  /*34c0*/  FSEL R16, R47, -INF , !P2 ;  /* 0xff8000002f107808 */ /* 0x000fe40005000000 */
[----:B------:R-:W-:Y:S02]  /*34d0*/  ISETP.GE.AND P2, PT, R0, R206, PT ;  /* 0x000000ce0000720c */ /* 0x000fe40003f46270 */
[C---:B------:R-:W-:Y:S02]  /*34e0*/  ISETP.LT.OR P6, PT, R4.reuse, R207, P6 ;  /* 0x000000cf0400720c */ /* 0x040fe400037c1670 */
[----:B------:R-:W-:Y:S01]  /*34f0*/  ISETP.LT.OR P3, PT, R4, R205, P3 ;  /* 0x000000cd0400720c */ /* 0x000fe20001f61670 */
[----:B------:R-:W-:Y:S01]  /*3500*/  VIADD R4, R20, 0x20 ;  /* 0x0000002014047836 */ /* 0x000fe20000000000 */
[----:B------:R-:W-:-:S02]  /*3510*/  FSEL R6, R42, -INF , !P5 ;  /* 0xff8000002a067808 */ /* 0x000fc40006800000 */
[C---:B------:R-:W-:Y:S02]  /*3520*/  ISETP.GE.AND P5, PT, R0.reuse, R204, PT ;  /* 0x000000cc0000720c */ /* 0x040fe40003fa6270 */
[----:B------:R-:W-:Y:S02]  /*3530*/  ISETP.LT.OR P2, PT, R0, R207, P2 ;  /* 0x000000cf0000720c */ /* 0x000fe40001741670 */
[----:B------:R-:W-:Y:S02]  /*3540*/  FSEL R19, R40, -INF , !P4 ;  /* 0xff80000028137808 */ /* 0x000fe40006000000 */
[----:B------:R-:W-:Y:S02]  /*3550*/  FSEL R17, R41, -INF , !P1 ;  /* 0xff80000029117808 */ /* 0x000fe40004800000 */
[C---:B------:R-:W-:Y:S02]  /*3560*/  ISETP.GE.AND P4, PT, R4.reuse, R206, PT ;  /* 0x000000ce0400720c */ /* 0x040fe40003f86270 */
[----:B------:R-:W-:-:S02]  /*3570*/  ISETP.GE.AND P1, PT, R4, R204, PT ;  /* 0x000000cc0400720c */ /* 0x000fc40003f26270 */
[----:B------:R-:W-:Y:S01]  /*3580*/  ISETP.LT.OR P5, PT, R0, R205, P5 ;  /* 0x000000cd0000720c */ /* 0x000fe20002fa1670 */
[----:B------:R-:W-:Y:S01]  /*3590*/  VIADD R0, R20, 0x21 ;  /* 0x0000002114007836 */ /* 0x000fe20000000000 */
[----:B------:R-:W-:Y:S02]  /*35a0*/  FSEL R15, R36, -INF , !P6 ;  /* 0xff800000240f7808 */ /* 0x000fe40007000000 */
[----:B------:R-:W-:Y:S01]  /*35b0*/  FSEL R13, R37, -INF , !P2 ;  /* 0xff800000250d7808 */ /* 0x000fe20005000000 */
[----:B------:R-:W-:Y:S01]  /*35c0*/  BAR.SYNC.DEFER_BLOCKING 0x0 ;  /* 0x0000000000007b1d */ /* 0x000fe20000010000 */
[C---:B------:R-:W-:Y:S02]  /*35d0*/  ISETP.GE.AND P6, PT, R14.reuse, R206, PT ;  /* 0x000000ce0e00720c */ /* 0x040fe40003fc6270 */
[----:B------:R-:W-:Y:S02]  /*35e0*/  ISETP.GE.AND P2, PT, R14, R204, PT ;  /* 0x000000cc0e00720c */ /* 0x000fe40003f46270 */
[----:B------:R-:W-:-:S02]  /*35f0*/  ISETP.LT.OR P4, PT, R4, R207, P4 ;  /* 0x000000cf0400720c */ /* 0x000fc40002781670 */
[----:B------:R-:W-:Y:S02]  /*3600*/  ISETP.LT.OR P1, PT, R4, R205, P1 ;  /* 0x000000cd0400720c */ /* 0x000fe40000f21670 */
[----:B------:R-:W-:Y:S02]  /*3610*/  FSEL R12, R43, -INF , !P0 ;  /* 0xff8000002b0c7808 */ /* 0x000fe40004000000 */
[----:B------:R-:W-:Y:S02]  /*3620*/  FSEL R4, R38, -INF , !P3 ;  /* 0xff80000026047808 */ /* 0x000fe40005800000 */
[C---:B------:R-:W-:Y:S02]  /*3630*/  ISETP.GE.AND P0, PT, R0.reuse, R206, PT ;  /* 0x000000ce0000720c */ /* 0x040fe40003f06270 */
[----:B------:R-:W-:Y:S02]  /*3640*/  ISETP.GE.AND P3, PT, R0, R204, PT ;  /* 0x000000cc0000720c */ /* 0x000fe40003f66270 */
[----:B------:R-:W-:-:S02]  /*3650*/  ISETP.LT.OR P6, PT, R14, R207, P6 ;  /* 0x000000cf0e00720c */ /* 0x000fc400037c1670 */
[----:B------:R-:W-:Y:S01]  /*3660*/  ISETP.LT.OR P2, PT, R14, R205, P2 ;  /* 0x000000cd0e00720c */ /* 0x000fe20001741670 */
[----:B------:R-:W-:Y:S01]  /*3670*/  VIADD R14, R20, 0x29 ;  /* 0x00000029140e7836 */ /* 0x000fe20000000000 */
[----:B------:R-:W-:Y:S02]  /*3680*/  FMNMX.FTZ R22, R3, R49, !PT ;  /* 0x0000003103167209 */ /* 0x000fe40007810000 */
[C---:B------:R-:W-:Y:S02]  /*3690*/  ISETP.LT.OR P0, PT, R0.reuse, R207, P0 ;  /* 0x000000cf0000720c */ /* 0x040fe40000701670 */
[----:B------:R-:W-:Y:S02]  /*36a0*/  ISETP.LT.OR P3, PT, R0, R205, P3 ;  /* 0x000000cd0000720c */ /* 0x000fe40001f61670 */
[----:B------:R-:W-:Y:S02]  /*36b0*/  FSEL R0, R39, -INF , !P5 ;  /* 0xff80000027007808 */ /* 0x000fe40006800000 */
[----:B------:R-:W-:-:S02]  /*36c0*/  FSEL R160, R34, -INF , !P1 ;  /* 0xff80000022a07808 */ /* 0x000fc40004800000 */
[C---:B------:R-:W-:Y:S02]  /*36d0*/  ISETP.GE.AND P5, PT, R14.reuse, R206, PT ;  /* 0x000000ce0e00720c */ /* 0x040fe40003fa6270 */
[C---:B------:R-:W-:Y:S02]  /*36e0*/  ISETP.GE.AND P1, PT, R14.reuse, R204, PT ;  /* 0x000000cc0e00720c */ /* 0x040fe40003f26270 */
[----:B------:R-:W-:Y:S02]  /*36f0*/  FMNMX.FTZ R22, R21, R22, !PT ;  /* 0x0000001615167209 */ /* 0x000fe40007810000 */
[C---:B------:R-:W-:Y:S02]  /*3700*/  ISETP.LT.OR P5, PT, R14.reuse, R207, P5 ;  /* 0x000000cf0e00720c */ /* 0x040fe40002fa1670 */
[----:B------:R-:W-:Y:S02]  /*3710*/  ISETP.LT.OR P1, PT, R14, R205, P1 ;  /* 0x000000cd0e00720c */ /* 0x000fe40000f21670 */
[----:B------:R-:W-:-:S02]  /*3720*/  FMNMX.FTZ R14, R45, R22, !PT ;  /* 0x000000162d0e7209 */ /* 0x000fc40007810000 */
[----:B------:R-:W-:Y:S02]  /*3730*/  FMNMX.FTZ R11, R50, R18, !PT ;  /* 0x00000012320b7209 */ /* 0x000fe40007810000 */
[----:B------:R-:W-:Y:S02]  /*3740*/  FMNMX.FTZ R14, R19, R14, !PT ;  /* 0x0000000e130e7209 */ /* 0x000fe40007810000 */
[----:B------:R-:W-:Y:S02]  /*3750*/  FSEL R161, R32, -INF , !P4 ;  /* 0xff80000020a17808 */ /* 0x000fe40006000000 */
[----:B------:R-:W-:Y:S02]  /*3760*/  FMNMX.FTZ R10, R17, R14, !PT ;  /* 0x0000000e110a7209 */ /* 0x000fe40007810000 */
[----:B------:R-:W-:Y:S02]  /*3770*/  FSEL R159, R33, -INF , !P0 ;  /* 0xff800000219f7808 */ /* 0x000fe40004000000 */
[----:B------:R-:W-:-:S02]  /*3780*/  FMNMX.FTZ R10, R15, R10, !PT ;  /* 0x0000000a0f0a7209 */ /* 0x000fc40007810000 */
[C---:B------:R-:W-:Y:S02]  /*3790*/  ISETP.GE.AND P4, PT, R8.reuse, R206, PT ;  /* 0x000000ce0800720c */ /* 0x040fe40003f86270 */
[----:B------:R-:W-:Y:S02]  /*37a0*/  FMNMX.FTZ R10, R13, R10, !PT ;  /* 0x0000000a0d0a7209 */ /* 0x000fe40007810000 */
[----:B------:R-:W-:Y:S02]  /*37b0*/  ISETP.GE.AND P0, PT, R8, R204, PT ;  /* 0x000000cc0800720c */ /* 0x000fe40003f06270 */
[----:B------:R-:W-:Y:S02]  /*37c0*/  FMNMX.FTZ R11, R46, R11, !PT ;  /* 0x0000000b2e0b7209 */ /* 0x000fe40007810000 */
[----:B------:R-:W-:Y:S02]  /*37d0*/  FMNMX.FTZ R10, R161, R10, !PT ;  /* 0x0000000aa10a7209 */ /* 0x000fe40007810000 */
[----:B------:R-:W-:-:S02]  /*37e0*/  ISETP.LT.OR P4, PT, R8, R207, P4 ;  /* 0x000000cf0800720c */ /* 0x000fc40002781670 */
[----:B------:R-:W-:Y:S01]  /*37f0*/  ISETP.LT.OR P0, PT, R8, R205, P0 ;  /* 0x000000cd0800720c */ /* 0x000fe20000701670 */
[C---:B------:R-:W-:Y:S01]  /*3800*/  VIADD R8, R20.reuse, 0x38 ;  /* 0x0000003814087836 */ /* 0x040fe20000000000 */
[----:B------:R-:W-:Y:S01]  /*3810*/  FSEL R176, R35, -INF , !P3 ;  /* 0xff80000023b07808 */ /* 0x000fe20005800000 */
[----:B------:R-:W-:Y:S01]  /*3820*/  VIADD R20, R20, 0x39 ;  /* 0x0000003914147836 */ /* 0x000fe20000000000 */
[----:B------:R-:W-:Y:S02]  /*3830*/  ISETP.GE.AND P3, PT, R9, R206, PT ;  /* 0x000000ce0900720c */ /* 0x000fe40003f66270 */
[----:B------:R-:W-:Y:S02]  /*3840*/  FMNMX.FTZ R11, R16, R11, !PT ;  /* 0x0000000b100b7209 */ /* 0x000fe40007810000 */
[----:B------:R-:W-:Y:S02]  /*3850*/  FSEL R143, R60, -INF , !P6 ;  /* 0xff8000003c8f7808 */ /* 0x000fe40007000000 */
[----:B------:R-:W-:-:S02]  /*3860*/  FMNMX.FTZ R10, R159, R10, !PT ;  /* 0x0000000a9f0a7209 */ /* 0x000fc40007810000 */
[----:B------:R-:W-:Y:S02]  /*3870*/  FSEL R174, R63, -INF , !P1 ;  /* 0xff8000003fae7808 */ /* 0x000fe40004800000 */
[----:B------:R-:W-:Y:S02]  /*3880*/  FMNMX.FTZ R11, R6, R11, !PT ;  /* 0x0000000b060b7209 */ /* 0x000fe40007810000 */
[----:B------:R-:W-:Y:S02]  /*3890*/  ISETP.LT.OR P3, PT, R9, R207, P3 ;  /* 0x000000cf0900720c */ /* 0x000fe40001f61670 */
[----:B------:R-:W-:Y:S02]  /*38a0*/  FSEL R141, R61, -INF , !P5 ;  /* 0xff8000003d8d7808 */ /* 0x000fe40006800000 */
[----:B------:R-:W-:Y:S02]  /*38b0*/  ISETP.GE.AND P1, PT, R20, R206, PT ;  /* 0x000000ce1400720c */ /* 0x000fe40003f26270 */
[----:B------:R-:W-:-:S02]  /*38c0*/  FMNMX.FTZ R10, R143, R10, !PT ;  /* 0x0000000a8f0a7209 */ /* 0x000fc40007810000 */
[----:B------:R-:W-:Y:S02]  /*38d0*/  FSEL R162, R62, -INF , !P2 ;  /* 0xff8000003ea27808 */ /* 0x000fe40005000000 */
[----:B------:R-:W-:Y:S02]  /*38e0*/  FMNMX.FTZ R11, R12, R11, !PT ;  /* 0x0000000b0c0b7209 */ /* 0x000fe40007810000 */
[----:B------:R-:W-:Y:S02]  /*38f0*/  FSEL R173, R25, -INF , !P3 ;  /* 0xff80000019ad7808 */ /* 0x000fe40005800000 */
[----:B------:R-:W-:Y:S02]  /*3900*/  ISETP.GE.AND P2, PT, R8, R206, PT ;  /* 0x000000ce0800720c */ /* 0x000fe40003f46270 */
[----:B------:R-:W-:Y:S02]  /*3910*/  FSEL R175, R24, -INF , !P4 ;  /* 0xff80000018af7808 */ /* 0x000fe40006000000 */
[----:B------:R-:W-:-:S02]  /*3920*/  FMNMX.FTZ R10, R141, R10, !PT ;  /* 0x0000000a8d0a7209 */ /* 0x000fc40007810000 */
[----:B------:R-:W-:Y:S02]  /*3930*/  ISETP.LT.OR P3, PT, R20, R207, P1 ;  /* 0x000000cf1400720c */ /* 0x000fe40000f61670 */
[----:B------:R-:W-:Y:S02]  /*3940*/  PLOP3.LUT P1, PT, PT, PT, UP0, 0x80, 0x0 ;  /* 0x000000000000781c */ /* 0x000fe40003f2f008 */
[----:B------:R-:W-:Y:S02]  /*3950*/  FMNMX.FTZ R11, R4, R11, !PT ;  /* 0x0000000b040b7209 */ /* 0x000fe40007810000 */
[----:B------:R-:W-:Y:S02]  /*3960*/  ISETP.LT.OR P2, PT, R8, R207, P2 ;  /* 0x000000cf0800720c */ /* 0x000fe40001741670 */
[----:B------:R-:W-:Y:S02]  /*3970*/  FMNMX.FTZ R10, R175, R10, !PT ;  /* 0x0000000aaf0a7209 */ /* 0x000fe40007810000 */
[----:B------:R-:W-:-:S02]  /*3980*/  FMNMX.FTZ R11, R0, R11, !PT ;  /* 0x0000000b000b7209 */ /* 0x000fc40007810000 */
[----:B------:R-:W-:Y:S02]  /*3990*/  FSEL R171, R76, -INF , !P2 ;  /* 0xff8000004cab7808 */ /* 0x000fe40005000000 */
[----:B------:R-:W-:Y:S02]  /*39a0*/  FMNMX.FTZ R10, R173, R10, !PT ;  /* 0x0000000aad0a7209 */ /* 0x000fe40007810000 */
[----:B------:R-:W-:Y:S02]  /*39b0*/  FMNMX.FTZ R11, R160, R11, !PT ;  /* 0x0000000ba00b7209 */ /* 0x000fe40007810000 */
[----:B------:R-:W-:Y:S02]  /*39c0*/  FSEL R169, R77, -INF , !P3 ;  /* 0xff8000004da97808 */ /* 0x000fe40005800000 */
[----:B------:R-:W-:Y:S02]  /*39d0*/  FMNMX.FTZ R10, R171, R10, !PT ;  /* 0x0000000aab0a7209 */ /* 0x000fe40007810000 */
[----:B------:R-:W-:-:S02]  /*39e0*/  FMNMX.FTZ R25, R176, R11, !PT ;  /* 0x0000000bb0197209 */ /* 0x000fc40007810000 */
[----:B------:R-:W-:Y:S01]  /*39f0*/  FMNMX.FTZ R11, R169, R10, !PT ;  /* 0x0000000aa90b7209 */ /* 0x000fe20007810000 */
[----:B------:R-:W-:Y:S06]  /*3a00*/  @!P1 BRA `(.L_x_301) ;  /* 0x0000000000609947 */ /* 0x000fec0003800000 */
[----:B------:R-:W-:Y:S01]  /*3a10*/  UIADD3 UR7, UR19, -0x2, URZ ;  /* 0xfffffffe13077890 */ /* 0x000fe2000fffe03f */
[----:B------:R-:W-:-:S03]  /*3a20*/  IMAD.U32 R10, RZ, RZ, UR8 ;  /* 0x00000008ff0a7e24 */ /* 0x000fc6000f8e00ff */
[----:B------:R-:W-:Y:S02]  /*3a30*/  USHF.R.S32.HI UR6, URZ, 0x1f, UR7 ;  /* 0x0000001f3f067899 */ /* 0x000fe40008011407 */
[----:B------:R-:W-:Y:S01]  /*3a40*/  UIMAD UR5, UR22, UR7, URZ ;  /* 0x00000007160572a4 */ /* 0x000fe2000f8e023f */
[----:B------:R-:W-:-:S03]  /*3a50*/  IMAD.U32 R23, RZ, RZ, UR7 ;  /* 0x00000007ff177e24 */ /* 0x000fc6000f8e00ff */
[----:B------:R-:W-:Y:S01]  /*3a60*/  UIMAD UR5, UR6, UR23, UR5 ;  /* 0x00000017060572a4 */ /* 0x000fe2000f8e0205 */
[----:B------:R-:W-:Y:S02]  /*3a70*/  IMAD.WIDE.U32 R22, R23, UR23, R208 ;  /* 0x0000001717167c25 */ /* 0x000fe4000f8e00d0 */
[----:B------:R-:W-:-:S03]  /*3a80*/  ULDC.64 UR6, c[0x0][0x218] ;  /* 0x0000860000067ab9 */ /* 0x000fc60000000a00 */
[----:B------:R-:W-:Y:S01]  /*3a90*/  VIADD R14, R23, UR5 ;  /* 0x00000005170e7c36 */ /* 0x000fe20008000000 */
[C---:B------:R-:W-:Y:S02]  /*3aa0*/  LEA R28, P2, R22.reuse, UR6, 0x1 ;  /* 0x00000006161c7c11 */ /* 0x040fe4000f8408ff */
[----:B------:R-:W-:Y:S02]  /*3ab0*/  MOV R23, UR9 ;  /* 0x0000000900177c02 */ /* 0x000fe40008000f00 */
        /* <DEDUP_REMOVED lines=13> */
.L_x_301:
[CC--:B------:R-:W-:Y:S01]  /*3b90*/  ISETP.GE.AND P2, PT, R9.reuse, R204.reuse, PT ;  /* 0x000000cc0900720c */ /* 0x0c0fe20003f46270 */
[----:B------:R-:W2:Y:S01]  /*3ba0*/  SHFL.BFLY PT, R10, R11, 0x2, 0x1f ;  /* 0x0c401f000b0a7f89 */ /* 0x000ea200000e0000 */
[----:B------:R-:W-:Y:S01]  /*3bb0*/  FMNMX.FTZ R25, R162, R25, !PT ;  /* 0x00000019a2197209 */ /* 0x000fe20007810000 */
[----:B------:R-:W-:Y:S01]  /*3bc0*/  ULDC UR8, c[0x0][0x2ec] ;  /* 0x0000bb0000087ab9 */ /* 0x000fe20000000800 */
[----:B------:R-:W-:Y:S02]  /*3bd0*/  ISETP.GE.AND P3, PT, R8, R204, PT ;  /* 0x000000cc0800720c */ /* 0x000fe40003f66270 */
[----:B------:R-:W-:Y:S02]  /*3be0*/  ISETP.LT.OR P2, PT, R9, R205, P2 ;  /* 0x000000cd0900720c */ /* 0x000fe40001741670 */
[----:B------:R-:W-:Y:S02]  /*3bf0*/  FSEL R170, R26, -INF , !P0 ;  /* 0xff8000001aaa7808 */ /* 0x000fe40004000000 */
[----:B------:R-:W-:-:S02]  /*3c00*/  FMNMX.FTZ R25, R174, R25, !PT ;  /* 0x00000019ae197209 */ /* 0x000fc40007810000 */
[----:B------:R-:W-:Y:S02]  /*3c10*/  ISETP.LT.OR P3, PT, R8, R205, P3 ;  /* 0x000000cd0800720c */ /* 0x000fe40001f61670 */
[----:B------:R-:W-:Y:S02]  /*3c20*/  ISETP.GE.AND P0, PT, R20, R204, PT ;  /* 0x000000cc1400720c */ /* 0x000fe40003f06270 */
[----:B------:R-:W-:Y:S02]  /*3c30*/  FSEL R168, R27, -INF , !P2 ;  /* 0xff8000001ba87808 */ /* 0x000fe40005000000 */
[----:B------:R-:W-:Y:S02]  /*3c40*/  FMNMX.FTZ R25, R170, R25, !PT ;  /* 0x00000019aa197209 */ /* 0x000fe40007810000 */
[----:B------:R-:W-:Y:S02]  /*3c50*/  ISETP.LT.OR P0, PT, R20, R205, P0 ;  /* 0x000000cd1400720c */ /* 0x000fe40000701670 */
[----:B------:R-:W-:-:S02]  /*3c60*/  FSEL R166, R78, -INF , !P3 ;  /* 0xff8000004ea67808 */ /* 0x000fc40005800000 */
[----:B------:R-:W-:Y:S02]  /*3c70*/  FMNMX.FTZ R25, R168, R25, !PT ;  /* 0x00000019a8197209 */ /* 0x000fe40007810000 */
[----:B------:R-:W-:Y:S02]  /*3c80*/  FSEL R164, R79, -INF , !P0 ;  /* 0xff8000004fa47808 */ /* 0x000fe40004000000 */
[----:B------:R-:W-:Y:S02]  /*3c90*/  FMNMX.FTZ R25, R166, R25, !PT ;  /* 0x00000019a6197209 */ /* 0x000fe40007810000 */
[----:B--2---:R-:W-:Y:S02]  /*3ca0*/  FMNMX.FTZ R11, R11, R10, !PT ;  /* 0x0000000a0b0b7209 */ /* 0x004fe40007810000 */
[----:B------:R-:W-:Y:S02]  /*3cb0*/  FMNMX.FTZ R14, R164, R25, !PT ;  /* 0x00000019a40e7209 */ /* 0x000fe40007810000 */
[----:B------:R-:W-:Y:S01]  /*3cc0*/  IADD3 R192, R85, R2, RZ ;  /* 0x0000000255c07210 */ /* 0x000fe20007ffe0ff */
[----:B------:R-:W2:Y:S01]  /*3cd0*/  SHFL.BFLY PT, R132, R11, 0x1, 0x1f ;  /* 0x0c201f000b847f89 */ /* 0x000ea200000e0000 */
[----:B------:R-:W-:-:S02]  /*3ce0*/  IADD3 R187, R195, 0x800, RZ ;  /* 0x00000800c3bb7810 */ /* 0x000fc40007ffe0ff */
[----:B------:R-:W-:Y:S01]  /*3cf0*/  LEA R192, R192, UR4, 0x1 ;  /* 0x00000004c0c07c11 */ /* 0x000fe2000f8e08ff */
[----:B------:R-:W3:Y:S01]  /*3d00*/  SHFL.BFLY PT, R9, R14, 0x2, 0x1f ;  /* 0x0c401f000e097f89 */ /* 0x000ee200000e0000 */
[----:B------:R-:W-:Y:S02]  /*3d10*/  IADD3 R186, R195, 0x1000, RZ ;  /* 0x00001000c3ba7810 */ /* 0x000fe40007ffe0ff */
[-C--:B------:R-:W-:Y:S01]  /*3d20*/  LEA R190, R7, R192.reuse, 0x1 ;  /* 0x000000c007be7211 */ /* 0x080fe200078e08ff */
[----:B------:R-:W-:Y:S01]  /*3d30*/  LDSM.16.MT88.4 R124, [R192+0x12000] ;  /* 0x01200000c07c783b */ /* 0x000fe20000004200 */
[C---:B------:R-:W-:Y:S02]  /*3d40*/  LEA R189, R5.reuse, R192, 0x1 ;  /* 0x000000c005bd7211 */ /* 0x040fe400078e08ff */
[----:B------:R-:W-:Y:S01]  /*3d50*/  LEA R188, R5, R190, 0x1 ;  /* 0x000000be05bc7211 */ /* 0x000fe200078e08ff */
        /* <DEDUP_REMOVED lines=8> */
[----:B------:R-:W-:Y:S01]  /*3de0*/  IADD3 R179, R195, 0x4000, RZ ;  /* 0x00004000c3b37810 */ /* 0x000fe20007ffe0ff */
[----:B------:R-:W-:Y:S01]  /*3df0*/  LDSM.16.MT88.4 R40, [R192+0x14000] ;  /* 0x01400000c028783b */ /* 0x000fe20000004200 */
[----:B--2---:R-:W-:-:S02]  /*3e00*/  FMNMX.FTZ R132, R11, R132, !PT ;  /* 0x000000840b847209 */ /* 0x004fc40007810000 */
[C---:B------:R-:W-:Y:S01]  /*3e10*/  IADD3 R178, R195.reuse, 0x4800, RZ ;  /* 0x00004800c3b27810 */ /* 0x040fe20007ffe0ff */
[----:B------:R-:W-:Y:S01]  /*3e20*/  LDSM.16.MT88.4 R56, [R189+0x14000] ;  /* 0x01400000bd38783b */ /* 0x000fe20000004200 */
[----:B---3--:R-:W-:Y:S01]  /*3e30*/  FMNMX.FTZ R9, R14, R9, !PT ;  /* 0x000000090e097209 */ /* 0x008fe20007810000 */
[C---:B------:R-:W-:Y:S01]  /*3e40*/  FMUL.FTZ R172, R132.reuse, UR8 ;  /* 0x0000000884ac7c20 */ /* 0x040fe20008410000 */
[----:B------:R-:W-:Y:S01]  /*3e50*/  FSETP.NEU.FTZ.AND P0, PT, R132, -INF , PT ;  /* 0xff8000008400780b */ /* 0x000fe20003f1d000 */
[----:B------:R-:W-:Y:S01]  /*3e60*/  LDSM.16.MT88.4 R64, [R188+0x14000] ;  /* 0x01400000bc40783b */ /* 0x000fe20000004200 */
[----:B------:R-:W-:Y:S02]  /*3e70*/  IADD3 R177, R195, 0x5000, RZ ;  /* 0x00005000c3b17810 */ /* 0x000fe40007ffe0ff */
[----:B------:R-:W-:Y:S01]  /*3e80*/  FSEL R172, R172, RZ, P0 ;  /* 0x000000ffacac7208 */ /* 0x000fe20000000000 */
[----:B------:R-:W2:Y:S04]  /*3e90*/  SHFL.BFLY PT, R8, R9, 0x1, 0x1f ;  /* 0x0c201f0009087f89 */ /* 0x000ea800000e0000 */
[--C-:B------:R-:W-:Y:S01]  /*3ea0*/  FFMA.FTZ R155, R3, UR8, -R172.reuse ;  /* 0x00000008039b7c23 */ /* 0x100fe200080108ac */
[--C-:B------:R-:W-:Y:S01]  /*3eb0*/  FFMA.FTZ R152, R49, UR8, -R172.reuse ;  /* 0x0000000831987c23 */ /* 0x100fe200080108ac */
[----:B------:R-:W-:Y:S01]  /*3ec0*/  LDSM.16.MT88.4 R72, [R192+0x16000] ;  /* 0x01600000c048783b */ /* 0x000fe20000004200 */
[--C-:B------:R-:W-:Y:S01]  /*3ed0*/  FFMA.FTZ R149, R19, UR8, -R172.reuse ;  /* 0x0000000813957c23 */ /* 0x100fe200080108ac */
[--C-:B------:R-:W-:Y:S01]  /*3ee0*/  FFMA.FTZ R146, R17, UR8, -R172.reuse ;  /* 0x0000000811927c23 */ /* 0x100fe200080108ac */
[--C-:B------:R-:W-:Y:S01]  /*3ef0*/  FFMA.FTZ R151, R21, UR8, -R172.reuse ;  /* 0x0000000815977c23 */ /* 0x100fe200080108ac */
[----:B------:R-:W-:Y:S01]  /*3f00*/  LDSM.16.MT88.4 R80, [R190+0x16000] ;  /* 0x01600000be50783b */ /* 0x000fe20000004200 */
        /* <DEDUP_REMOVED lines=10> */
[--C-:B------:R-:W-:Y:S01]  /*3fb0*/  FFMA.FTZ R161, R141, UR8, -R172.reuse ;  /* 0x000000088da17c23 */ /* 0x100fe200080108ac */
[----:B-1----:R-:W-:Y:S01]  /*3fc0*/  LDSM.16.MT88.4 R20, [R192+0x14800] ;  /* 0x01480000c014783b */ /* 0x002fe20000004200 */
[--C-:B------:R-:W-:Y:S01]  /*3fd0*/  FFMA.FTZ R173, R173, UR8, -R172.reuse ;  /* 0x00000008adad7c23 */ /* 0x100fe200080108ac */
[----:B--2---:R-:W-:Y:S01]  /*3fe0*/  FMNMX.FTZ R3, R9, R8, !PT ;  /* 0x0000000809037209 */ /* 0x004fe20007810000 */
[----:B------:R-:W-:Y:S01]  /*3ff0*/  FFMA.FTZ R171, R171, UR8, -R172 ;  /* 0x00000008abab7c23 */ /* 0x000fe200080108ac */
[----:B------:R-:W-:Y:S02]  /*4000*/  LDSM.16.MT88.4 R8, [R190+0x14800] ;  /* 0x01480000be08783b */ /* 0x000fe40000004200 */
[C---:B------:R-:W-:Y:S01]  /*4010*/  FSETP.NEU.FTZ.AND P0, PT, R3.reuse, -INF , PT ;  /* 0xff8000000300780b */ /* 0x040fe20003f1d000 */
[----:B------:R-:W-:Y:S01]  /*4020*/  FMUL.FTZ R165, R3, UR8 ;  /* 0x0000000803a57c20 */ /* 0x000fe20008410000 */
[----:B------:R-:W-:Y:S01]  /*4030*/  MUFU.EX2 R151, R151 ;  /* 0x0000009700977308 */ /* 0x000fe20000000800 */
[----:B------:R-:W-:Y:S03]  /*4040*/  LDSM.16.MT88.4 R32, [R192+0x12800] ;  /* 0x01280000c020783b */ /* 0x000fe60000004200 */
[----:B------:R-:W-:Y:S01]  /*4050*/  FSEL R165, R165, RZ, P0 ;  /* 0x000000ffa5a57208 */ /* 0x000fe20000000000 */
[----:B------:R-:W-:Y:S01]  /*4060*/  LDSM.16.MT88.4 R28, [R190+0x12800] ;  /* 0x01280000be1c783b */ /* 0x000fe20000004200 */
[----:B---3--:R-:W-:-:S02]  /*4070*/  F2FP.BF16.F32.PACK_AB R96, R152, R155 ;  /* 0x0000009b9860723e */ /* 0x008fc400000010ff */
[----:B------:R-:W1:Y:S01]  /*4080*/  MUFU.EX2 R148, R148 ;  /* 0x0000009400947308 */ /* 0x000e620000000800 */
[--C-:B------:R-:W-:Y:S01]  /*4090*/  FFMA.FTZ R154, R50, UR8, -R165.reuse ;  /* 0x00000008329a7c23 */ /* 0x100fe200080108a5 */
[--C-:B------:R-:W-:Y:S01]  /*40a0*/  FFMA.FTZ R157, R18, UR8, -R165.reuse ;  /* 0x00000008129d7c23 */ /* 0x100fe200080108a5 */
[--C-:B------:R-:W-:Y:S01]  /*40b0*/  FFMA.FTZ R150, R16, UR8, -R165.reuse ;  /* 0x0000000810967c23 */ /* 0x100fe200080108a5 */
[----:B------:R-:W2:Y:S01]  /*40c0*/  LDSM.16.MT88.4 R48, [R190+0x14000] ;  /* 0x01400000be30783b */ /* 0x000ea20000004200 */
[--C-:B------:R-:W-:Y:S01]  /*40d0*/  FFMA.FTZ R153, R46, UR8, -R165.reuse ;  /* 0x000000082e997c23 */ /* 0x100fe200080108a5 */
[--C-:B------:R-:W-:Y:S01]  /*40e0*/  FFMA.FTZ R147, R6, UR8, -R165.reuse ;  /* 0x0000000806937c23 */ /* 0x100fe200080108a5 */
[--C-:B------:R-:W-:Y:S01]  /*40f0*/  FFMA.FTZ R134, R12, UR8, -R165.reuse ;  /* 0x000000080c867c23 */ /* 0x100fe200080108a5 */
[----:B------:R-:W3:Y:S01]  /*4100*/  LDSM.16.MT88.4 R16, [R188+0x16000] ;  /* 0x01600000bc10783b */ /* 0x000ee20000004200 */
[----:B------:R-:W-:Y:S01]  /*4110*/  MUFU.EX2 R154, R154 ;  /* 0x0000009a009a7308 */ /* 0x000fe20000000800 */
[--C-:B------:R-:W-:Y:S01]  /*4120*/  FFMA.FTZ R133, R4, UR8, -R165.reuse ;  /* 0x0000000804857c23 */ /* 0x100fe200080108a5 */
[--C-:B------:R-:W-:Y:S01]  /*4130*/  FFMA.FTZ R0, R0, UR8, -R165.reuse ;  /* 0x0000000800007c23 */ /* 0x100fe200080108a5 */
[----:B------:R-:W4:Y:S01]  /*4140*/  LDSM.16.MT88.4 R12, [R189+0x12800] ;  /* 0x01280000bd0c783b */ /* 0x000f220000004200 */
[--C-:B------:R-:W-:Y:S01]  /*4150*/  FFMA.FTZ R160, R160, UR8, -R165.reuse ;  /* 0x00000008a0a07c23 */ /* 0x100fe200080108a5 */
[--C-:B------:R-:W-:Y:S01]  /*4160*/  FFMA.FTZ R163, R176, UR8, -R165.reuse ;  /* 0x00000008b0a37c23 */ /* 0x100fe200080108a5 */
[--C-:B------:R-:W-:Y:S01]  /*4170*/  FFMA.FTZ R162, R162, UR8, -R165.reuse ;  /* 0x00000008a2a27c23 */ /* 0x100fe200080108a5 */
[----:B------:R-:W5:Y:S01]  /*4180*/  LDSM.16.MT88.4 R4, [R189+0x14800] ;  /* 0x01480000bd04783b */ /* 0x000f620000004200 */
[----:B------:R-:W2:Y:S01]  /*4190*/  MUFU.EX2 R157, R157 ;  /* 0x0000009d009d7308 */ /* 0x000ea20000000800 */
[----:B-1----:R-:W-:Y:S01]  /*41a0*/  F2FP.BF16.F32.PACK_AB R98, R148, R151 ;  /* 0x000000979462723e */ /* 0x002fe200000010ff */
[--C-:B------:R-:W-:Y:S01]  /*41b0*/  FFMA.FTZ R167, R174, UR8, -R165.reuse ;  /* 0x00000008aea77c23 */ /* 0x100fe200080108a5 */
[----:B------:R-:W-:Y:S01]  /*41c0*/  LDSM.16.MT88.4 R140, [R188+0x16800] ;  /* 0x01680000bc8c783b */ /* 0x000fe20000004200 */
[--C-:B------:R-:W-:Y:S01]  /*41d0*/  FFMA.FTZ R174, R175, UR8, -R172.reuse ;  /* 0x00000008afae7c23 */ /* 0x100fe200080108ac */
[----:B------:R-:W-:Y:S01]  /*41e0*/  FFMA.FTZ R172, R169, UR8, -R172 ;  /* 0x00000008a9ac7c23 */ /* 0x000fe200080108ac */
[--C-:B------:R-:W-:Y:S01]  /*41f0*/  FFMA.FTZ R169, R170, UR8, -R165.reuse ;  /* 0x00000008aaa97c23 */ /* 0x100fe200080108a5 */
[--C-:B------:R-:W-:Y:S01]  /*4200*/  FFMA.FTZ R168, R168, UR8, -R165.reuse ;  /* 0x00000008a8a87c23 */ /* 0x100fe200080108a5 */
[----:B------:R-:W-:Y:S01]  /*4210*/  MUFU.EX2 R153, R153 ;  /* 0x0000009900997308 */ /* 0x000fe20000000800 */
[--C-:B------:R-:W-:Y:S01]  /*4220*/  FFMA.FTZ R166, R166, UR8, -R165.reuse ;  /* 0x00000008a6a67c23 */ /* 0x100fe200080108a5 */
[----:B------:R-:W-:Y:S01]  /*4230*/  FFMA.FTZ R211, R164, UR8, -R165 ;  /* 0x00000008a4d37c23 */ /* 0x000fe200080108a5 */
[----:B------:R-:W-:Y:S01]  /*4240*/  FADD.FTZ R152, R155, R152 ;  /* 0x000000989b987221 */ /* 0x000fe20000010000 */
[----:B------:R-:W-:-:S03]  /*4250*/  IADD3 R176, R195, 0x5800, RZ ;  /* 0x00005800c3b07810 */ /* 0x000fc60007ffe0ff */
[----:B------:R-:W-:Y:S01]  /*4260*/  FADD.FTZ R151, R151, R152 ;  /* 0x0000009897977221 */ /* 0x000fe20000010000 */
[----:B------:R-:W1:Y:S01]  /*4270*/  MUFU.EX2 R150, R150 ;  /* 0x0000009600967308 */ /* 0x000e620000000800 */
[----:B--2---:R-:W-:Y:S01]  /*4280*/  F2FP.BF16.F32.PACK_AB R97, R157, R154 ;  /* 0x0000009a9d61723e */ /* 0x004fe200000010ff */
[----:B------:R-:W-:Y:S01]  /*4290*/  FADD.FTZ R154, R154, R157 ;  /* 0x0000009d9a9a7221 */ /* 0x000fe20000010000 */
[----:B------:R-:W-:-:S05]  /*42a0*/  FADD.FTZ R148, R148, R151 ;  /* 0x0000009794947221 */ /* 0x000fca0000010000 */
[----:B------:R-:W-:Y:S08]  /*42b0*/  MUFU.EX2 R149, R149 ;  /* 0x0000009500957308 */ /* 0x000ff00000000800 */
[----:B------:R-:W2:Y:S01]  /*42c0*/  MUFU.EX2 R146, R146 ;  /* 0x0000009200927308 */ /* 0x000ea20000000800 */
[----:B-1----:R-:W-:Y:S01]  /*42d0*/  F2FP.BF16.F32.PACK_AB R99, R150, R153 ;  /* 0x000000999663723e */ /* 0x002fe200000010ff */
[----:B------:R-:W-:-:S04]  /*42e0*/  FADD.FTZ R153, R153, R154 ;  /* 0x0000009a99997221 */ /* 0x000fc80000010000 */
[----:B------:R-:W-:Y:S02]  /*42f0*/  FADD.FTZ R150, R150, R153 ;  /* 0x0000009996967221 */ /* 0x000fe40000010000 */
[C---:B------:R-:W-:Y:S01]  /*4300*/  HMMA.16816.F32.BF16 R128, R96.reuse, R124, RZ ;  /* 0x0000007c6080723c */ /* 0x040fe200000418ff */
        /* <DEDUP_REMOVED lines=11> */
[----:B-1----:R-:W-:-:S04]  /*43c0*/  F2FP.BF16.F32.PACK_AB R138, R2, R135 ;  /* 0x00000087028a723e */ /* 0x002fc800000010ff */
[C---:B------:R-:W-:Y:S03]  /*43d0*/  HMMA.16816.F32.BF16 R44, R96.reuse, R48, RZ ;  /* 0x00000030602c723c */ /* 0x040fe600000418ff */
[----:B------:R-:W-:Y:S03]  /*43e0*/  MUFU.EX2 R133, R133 ;  /* 0x0000008500857308 */ /* 0x000fe60000000800 */
[C---:B------:R-:W-:Y:S05]  /*43f0*/  HMMA.16816.F32.BF16 R52, R96.reuse, R56, RZ ;  /* 0x000000386034723c */ /* 0x040fea00000418ff */
[----:B------:R-:W1:Y:S01]  /*4400*/  MUFU.EX2 R0, R0 ;  /* 0x0000000000007308 */ /* 0x000e620000000800 */
[----:B------:R-:W-:Y:S01]  /*4410*/  HMMA.16816.F32.BF16 R60, R96, R64, RZ ;  /* 0x00000040603c723c */ /* 0x000fe200000418ff */
[----:B--2---:R-:W-:Y:S01]  /*4420*/  F2FP.BF16.F32.PACK_AB R137, R134, R147 ;  /* 0x000000938689723e */ /* 0x004fe200000010ff */
[----:B------:R-:W-:-:S04]  /*4430*/  FADD.FTZ R147, R147, R150 ;  /* 0x0000009693937221 */ /* 0x000fc80000010000 */
[----:B------:R-:W-:Y:S01]  /*4440*/  HMMA.16816.F32.BF16 R68, R96, R72, RZ ;  /* 0x000000486044723c */ /* 0x000fe200000418ff */
[----:B------:R-:W-:Y:S01]  /*4450*/  MUFU.EX2 R156, R156 ;  /* 0x0000009c009c7308 */ /* 0x000fe20000000800 */
[----:B------:R-:W-:-:S04]  /*4460*/  FADD.FTZ R134, R134, R147 ;  /* 0x0000009386867221 */ /* 0x000fc80000010000 */
[C---:B------:R-:W-:Y:S03]  /*4470*/  HMMA.16816.F32.BF16 R76, R96.reuse, R80, RZ ;  /* 0x00000050604c723c */ /* 0x040fe600000418ff */
[----:B------:R-:W2:Y:S01]  /*4480*/  MUFU.EX2 R159, R159 ;  /* 0x0000009f009f7308 */ /* 0x000ea20000000800 */
[----:B-1----:R-:W-:Y:S02]  /*4490*/  F2FP.BF16.F32.PACK_AB R139, R0, R133 ;  /* 0x00000085008b723e */ /* 0x002fe400000010ff */
        /* <DEDUP_REMOVED lines=8> */
[----:B------:R-:W1:Y:S01]  /*4520*/  MUFU.EX2 R163, R163 ;  /* 0x000000a300a37308 */ /* 0x000e620000000800 */
[C---:B------:R-:W-:Y:S06]  /*4530*/  HMMA.16816.F32.BF16 R40, R96.reuse, R42, RZ ;  /* 0x0000002a6028723c */ /* 0x040fec00000418ff */
[C---:B------:R-:W-:Y:S01]  /*4540*/  HMMA.16816.F32.BF16 R48, R96.reuse, R50, RZ ;  /* 0x000000326030723c */ /* 0x040fe200000418ff */
[----:B------:R-:W-:Y:S05]  /*4550*/  MUFU.EX2 R162, R162 ;  /* 0x000000a200a27308 */ /* 0x000fea0000000800 */
[C---:B------:R-:W-:Y:S03]  /*4560*/  HMMA.16816.F32.BF16 R56, R96.reuse, R58, RZ ;  /* 0x0000003a6038723c */ /* 0x040fe600000418ff */
[----:B------:R-:W1:Y:S03]  /*4570*/  MUFU.EX2 R167, R167 ;  /* 0x000000a700a77308 */ /* 0x000e660000000800 */
[C---:B------:R-:W-:Y:S05]  /*4580*/  HMMA.16816.F32.BF16 R64, R96.reuse, R66, RZ ;  /* 0x000000426040723c */ /* 0x040fea00000418ff */
[----:B------:R-:W-:Y:S01]  /*4590*/  MUFU.EX2 R174, R174 ;  /* 0x000000ae00ae7308 */ /* 0x000fe20000000800 */
[C---:B------:R-:W-:Y:S06]  /*45a0*/  HMMA.16816.F32.BF16 R72, R96.reuse, R74, RZ ;  /* 0x0000004a6048723c */ /* 0x040fec00000418ff */
[C---:B------:R-:W-:Y:S01]  /*45b0*/  HMMA.16816.F32.BF16 R80, R96.reuse, R82, RZ ;  /* 0x000000526050723c */ /* 0x040fe200000418ff */
[----:B------:R-:W1:Y:S05]  /*45c0*/  MUFU.EX2 R173, R173 ;  /* 0x000000ad00ad7308 */ /* 0x000e6a0000000800 */
[C---:B------:R-:W-:Y:S03]  /*45d0*/  HMMA.16816.F32.BF16 R88, R96.reuse, R90, RZ ;  /* 0x0000005a6058723c */ /* 0x040fe600000418ff */
[----:B------:R-:W-:Y:S03]  /*45e0*/  MUFU.EX2 R171, R171 ;  /* 0x000000ab00ab7308 */ /* 0x000fe60000000800 */
[C---:B---3--:R-:W-:Y:S05]  /*45f0*/  HMMA.16816.F32.BF16 R92, R96.reuse, R16, RZ ;  /* 0x00000010605c723c */ /* 0x048fea00000418ff */
[----:B------:R-:W-:Y:S01]  /*4600*/  MUFU.EX2 R172, R172 ;  /* 0x000000ac00ac7308 */ /* 0x000fe20000000800 */
[----:B------:R-:W-:Y:S01]  /*4610*/  HMMA.16816.F32.BF16 R96, R96, R18, RZ ;  /* 0x000000126060723c */ /* 0x000fe200000418ff */
[----:B------:R-:W3:Y:S05]  /*4620*/  LDSM.16.MT88.4 R16, [R188+0x14800] ;  /* 0x01480000bc10783b */ /* 0x000eea0000004200 */
[C---:B------:R-:W-:Y:S01]  /*4630*/  HMMA.16816.F32.BF16 R44, R136.reuse, R8, R44 ;  /* 0x00000008882c723c */ /* 0x040fe2000004182c */
[----:B------:R-:W-:Y:S05]  /*4640*/  MUFU.EX2 R169, R169 ;  /* 0x000000a900a97308 */ /* 0x000fea0000000800 */
[C---:B------:R-:W-:Y:S01]  /*4650*/  HMMA.16816.F32.BF16 R48, R136.reuse, R10, R48 ;  /* 0x0000000a8830723c */ /* 0x040fe20000041830 */
[----:B------:R-:W2:Y:S02]  /*4660*/  LDSM.16.MT88.4 R8, [R190+0x16800] ;  /* 0x01680000be08783b */ /* 0x000ea40000004200 */
[----:B------:R-:W1:Y:S03]  /*4670*/  MUFU.EX2 R168, R168 ;  /* 0x000000a800a87308 */ /* 0x000e660000000800 */
[C---:B----4-:R-:W-:Y:S05]  /*4680*/  HMMA.16816.F32.BF16 R112, R136.reuse, R12, R112 ;  /* 0x0000000c8870723c */ /* 0x050fea0000041870 */
[----:B------:R-:W-:Y:S01]  /*4690*/  MUFU.EX2 R166, R166 ;  /* 0x000000a600a67308 */ /* 0x000fe20000000800 */
[C---:B------:R-:W-:Y:S01]  /*46a0*/  HMMA.16816.F32.BF16 R108, R136.reuse, R14, R108 ;  /* 0x0000000e886c723c */ /* 0x040fe2000004186c */
[----:B------:R-:W4:Y:S05]  /*46b0*/  LDSM.16.MT88.4 R12, [R192+0x16800] ;  /* 0x01680000c00c783b */ /* 0x000f2a0000004200 */
[C---:B-----5:R-:W-:Y:S01]  /*46c0*/  HMMA.16816.F32.BF16 R52, R136.reuse, R4, R52 ;  /* 0x000000048834723c */ /* 0x060fe20000041834 */
[----:B------:R-:W5:Y:S05]  /*46d0*/  MUFU.EX2 R211, R211 ;  /* 0x000000d300d37308 */ /* 0x000f6a0000000800 */
[C---:B------:R-:W-:Y:S01]  /*46e0*/  HMMA.16816.F32.BF16 R56, R136.reuse, R6, R56 ;  /* 0x000000068838723c */ /* 0x040fe20000041838 */
[----:B------:R-:W1:Y:S05]  /*46f0*/  LDSM.16.MT88.4 R4, [R189+0x16800] ;  /* 0x01680000bd04783b */ /* 0x000e6a0000004200 */
[C---:B---3--:R-:W-:Y:S06]  /*4700*/  HMMA.16816.F32.BF16 R60, R136.reuse, R16, R60 ;  /* 0x00000010883c723c */ /* 0x048fec000004183c */
[C---:B------:R-:W-:Y:S01]  /*4710*/  HMMA.16816.F32.BF16 R64, R136.reuse, R18, R64 ;  /* 0x000000128840723c */ /* 0x040fe20000041840 */
[----:B------:R-:W3:Y:S05]  /*4720*/  LDSM.16.MT88.4 R16, [R189+0x13000] ;  /* 0x01300000bd10783b */ /* 0x000eea0000004200 */
        /* <DEDUP_REMOVED lines=9> */
[C---:B----4-:R-:W-:Y:S06]  /*47c0*/  HMMA.16816.F32.BF16 R68, R136.reuse, R12, R68 ;  /* 0x0000000c8844723c */ /* 0x050fec0000041844 */
[C---:B------:R-:W-:Y:S01]  /*47d0*/  HMMA.16816.F32.BF16 R72, R136.reuse, R14, R72 ;  /* 0x0000000e8848723c */ /* 0x040fe20000041848 */
[----:B------:R-:W4:Y:S05]  /*47e0*/  LDSM.16.MT88.4 R12, [R190+0x15000] ;  /* 0x01500000be0c783b */ /* 0x000f2a0000004200 */
[C---:B-1----:R-:W-:Y:S06]  /*47f0*/  HMMA.16816.F32.BF16 R84, R136.reuse, R4, R84 ;  /* 0x000000048854723c */ /* 0x042fec0000041854 */
[----:B------:R-:W-:Y:S01]  /*4800*/  HMMA.16816.F32.BF16 R88, R136, R6, R88 ;  /* 0x000000068858723c */ /* 0x000fe20000041858 */
[----:B------:R-:W-:-:S02]  /*4810*/  F2FP.BF16.F32.PACK_AB R4, R159, R156 ;  /* 0x0000009c9f04723e */ /* 0x000fc400000010ff */
[----:B------:R-:W-:-:S03]  /*4820*/  F2FP.BF16.F32.PACK_AB R5, R163, R160 ;  /* 0x000000a0a305723e */ /* 0x000fc600000010ff */
[----:B------:R-:W-:Y:S01]  /*4830*/  HMMA.16816.F32.BF16 R128, R136, R32, R128 ;  /* 0x000000208880723c */ /* 0x000fe20000041880 */
[----:B------:R-:W-:Y:S02]  /*4840*/  F2FP.BF16.F32.PACK_AB R6, R161, R158 ;  /* 0x0000009ea106723e */ /* 0x000fe400000010ff */
[----:B------:R-:W-:-:S03]  /*4850*/  F2FP.BF16.F32.PACK_AB R7, R167, R162 ;  /* 0x000000a2a707723e */ /* 0x000fc600000010ff */
[----:B------:R-:W-:Y:S01]  /*4860*/  HMMA.16816.F32.BF16 R124, R136, R34, R124 ;  /* 0x00000022887c723c */ /* 0x000fe2000004187c */
[----:B------:R-:W-:Y:S05]  /*4870*/  LDSM.16.MT88.4 R32, [R190+0x13000] ;  /* 0x01300000be20783b */ /* 0x000fea0000004200 */
[C---:B---3--:R-:W-:Y:S06]  /*4880*/  HMMA.16816.F32.BF16 R112, R4.reuse, R16, R112 ;  /* 0x000000100470723c */ /* 0x048fec0000041870 */
[C---:B------:R-:W-:Y:S01]  /*4890*/  HMMA.16816.F32.BF16 R108, R4.reuse, R18, R108 ;  /* 0x00000012046c723c */ /* 0x040fe2000004186c */
[----:B------:R-:W1:Y:S05]  /*48a0*/  LDSM.16.MT88.4 R16, [R192+0x17000] ;  /* 0x01700000c010783b */ /* 0x000e6a0000004200 */
[C---:B--2---:R-:W-:Y:S06]  /*48b0*/  HMMA.16816.F32.BF16 R52, R4.reuse, R8, R52 ;  /* 0x000000080434723c */ /* 0x044fec0000041834 */
[----:B------:R-:W-:Y:S01]  /*48c0*/  HMMA.16816.F32.BF16 R56, R4, R10, R56 ;  /* 0x0000000a0438723c */ /* 0x000fe20000041838 */
[----:B------:R-:W2:Y:S05]  /*48d0*/  LDSM.16.MT88.4 R8, [R189+0x17000] ;  /* 0x01700000bd08783b */ /* 0x000eaa0000004200 */
[C---:B------:R-:W-:Y:S06]  /*48e0*/  HMMA.16816.F32.BF16 R120, R136.reuse, R28, R120 ;  /* 0x0000001c8878723c */ /* 0x040fec0000041878 */
[----:B------:R-:W-:Y:S01]  /*48f0*/  HMMA.16816.F32.BF16 R116, R136, R30, R116 ;  /* 0x0000001e8874723c */ /* 0x000fe20000041874 */
[----:B------:R-:W3:Y:S05]  /*4900*/  LDSM.16.MT88.4 R28, [R188+0x13000] ;  /* 0x01300000bc1c783b */ /* 0x000eea0000004200 */
[C---:B-----5:R-:W-:Y:S06]  /*4910*/  HMMA.16816.F32.BF16 R128, R4.reuse, R24, R128 ;  /* 0x000000180480723c */ /* 0x060fec0000041880 */
[C---:B------:R-:W-:Y:S01]  /*4920*/  HMMA.16816.F32.BF16 R124, R4.reuse, R26, R124 ;  /* 0x0000001a047c723c */ /* 0x040fe2000004187c */
[----:B------:R-:W5:Y:S05]  /*4930*/  LDSM.16.MT88.4 R24, [R188+0x15000] ;  /* 0x01500000bc18783b */ /* 0x000f6a0000004200 */
[C---:B------:R-:W-:Y:S06]  /*4940*/  HMMA.16816.F32.BF16 R36, R4.reuse, R20, R36 ;  /* 0x000000140424723c */ /* 0x040fec0000041824 */
[C---:B------:R-:W-:Y:S01]  /*4950*/  HMMA.16816.F32.BF16 R40, R4.reuse, R22, R40 ;  /* 0x000000160428723c */ /* 0x040fe20000041828 */
[----:B------:R-:W-:Y:S05]  /*4960*/  LDSM.16.MT88.4 R20, [R188+0x17000] ;  /* 0x01700000bc14783b */ /* 0x000fea0000004200 */
        /* <DEDUP_REMOVED lines=10> */
[C---:B--2---:R-:W-:Y:S06]  /*4a10*/  HMMA.16816.F32.BF16 R84, R4.reuse, R8, R84 ;  /* 0x000000080454723c */ /* 0x044fec0000041854 */
[C---:B------:R-:W-:Y:S01]  /*4a20*/  HMMA.16816.F32.BF16 R88, R4.reuse, R10, R88 ;  /* 0x0000000a0458723c */ /* 0x040fe20000041858 */
[----:B------:R-:W2:Y:S05]  /*4a30*/  LDSM.16.MT88.4 R8, [R188+0x15800] ;  /* 0x01580000bc08783b */ /* 0x000eaa0000004200 */
        /* <DEDUP_REMOVED lines=34> */
[C---:B--2---:R-:W-:Y:S01]  /*4c60*/  HMMA.16816.F32.BF16 R92, R4.reuse, R8, R92 ;  /* 0x00000008045c723c */ /* 0x044fe2000004185c */
        /* <DEDUP_REMOVED lines=15> */
[----:B------:R-:W-:Y:S01]  /*4d60*/  FADD.FTZ R9, R169, R0 ;  /* 0x00000000a9097221 */ /* 0x000fe20000010000 */
[----:B------:R-:W-:-:S03]  /*4d70*/  FADD.FTZ R0, R173, R174 ;  /* 0x000000aead007221 */ /* 0x000fc60000010000 */
[----:B------:R-:W-:Y:S01]  /*4d80*/  FADD.FTZ R9, R168, R9 ;  /* 0x00000009a8097221 */ /* 0x000fe20000010000 */
[----:B------:R-:W-:Y:S01]  /*4d90*/  FADD.FTZ R171, R171, R0 ;  /* 0x00000000abab7221 */ /* 0x000fe20000010000 */
[----:B------:R-:W-:Y:S02]  /*4da0*/  HMMA.16816.F32.BF16 R44, R4, R28, R44 ;  /* 0x0000001c042c723c */ /* 0x000fe4000004182c */
[----:B------:R-:W-:Y:S01]  /*4db0*/  FADD.FTZ R166, R166, R9 ;  /* 0x00000009a6a67221 */ /* 0x000fe20000010000 */
[----:B------:R-:W-:-:S03]  /*4dc0*/  FADD.FTZ R213, R172, R171 ;  /* 0x000000abacd57221 */ /* 0x000fc60000010000 */
[----:B------:R-:W-:Y:S01]  /*4dd0*/  HMMA.16816.F32.BF16 R48, R4, R30, R48 ;  /* 0x0000001e0430723c */ /* 0x000fe20000041830 */
[----:B------:R-:W-:-:S05]  /*4de0*/  FADD.FTZ R211, R211, R166 ;  /* 0x000000a6d3d37221 */ /* 0x000fca0000010000 */
[C---:B------:R-:W-:Y:S06]  /*4df0*/  HMMA.16816.F32.BF16 R52, R4.reuse, R24, R52 ;  /* 0x000000180434723c */ /* 0x040fec0000041834 */
[C---:B------:R-:W-:Y:S06]  /*4e00*/  HMMA.16816.F32.BF16 R56, R4.reuse, R26, R56 ;  /* 0x0000001a0438723c */ /* 0x040fec0000041838 */
[C---:B------:R-:W-:Y:S06]  /*4e10*/  HMMA.16816.F32.BF16 R68, R4.reuse, R20, R68 ;  /* 0x000000140444723c */ /* 0x040fec0000041844 */
[C---:B------:R-:W-:Y:S06]  /*4e20*/  HMMA.16816.F32.BF16 R72, R4.reuse, R22, R72 ;  /* 0x000000160448723c */ /* 0x040fec0000041848 */
[C---:B---3--:R-:W-:Y:S06]  /*4e30*/  HMMA.16816.F32.BF16 R84, R4.reuse, R12, R84 ;  /* 0x0000000c0454723c */ /* 0x048fec0000041854 */
[C---:B------:R-:W-:Y:S06]  /*4e40*/  HMMA.16816.F32.BF16 R88, R4.reuse, R14, R88 ;  /* 0x0000000e0458723c */ /* 0x040fec0000041858 */
[----:B------:R-:W-:Y:S01]  /*4e50*/  HMMA.16816.F32.BF16 R96, R4, R10, R96 ;  /* 0x0000000a0460723c */ /* 0x000fe20000041860 */
[----:B------:R-:W-:-:S08]  /*4e60*/  NOP ;  /* 0x0000000000007918 */ /* 0x000fd00000000000 */
[----:B------:R-:W-:-:S15]  /*4e70*/  @!P1 BRA `(.L_x_302) ;  /* 0x0000005c00189947 */ /* 0x000fde0003800000 */
[----:B------:R-:W-:Y:S01]  /*4e80*/  UIADD3 UR24, UR19, -0x2, URZ ;  /* 0xfffffffe13187890 */ /* 0x000fe2000fffe03f */
[----:B------:R-:W-:-:S04]  /*4e90*/  DEPBAR.LE SB0, 0x0 ;  /* 0x000080000000791a */ /* 0x000fc80000000000 */
[----:B------:R-:W-:Y:S02]  /*4ea0*/  USHF.R.S32.HI UR5, URZ, 0x1f, UR24 ;  /* 0x0000001f3f057899 */ /* 0x000fe40008011418 */
[----:B------:R-:W-:Y:S02]  /*4eb0*/  UIMAD.WIDE.U32 UR6, UR24, UR10, URZ ;  /* 0x0000000a180672a5 */ /* 0x000fe4000f8e003f */
[----:B------:R-:W-:Y:S02]  /*4ec0*/  UIMAD UR5, UR5, UR10, URZ ;  /* 0x0000000a050572a4 */ /* 0x000fe4000f8e023f */
[----:B------:R-:W-:Y:S02]  /*4ed0*/  USHF.L.U32 UR4, UR11, 0x6, URZ ;  /* 0x000000060b047899 */ /* 0x000fe4000800063f */
[----:B------:R-:W-:Y:S01]  /*4ee0*/  UIMAD UR5, UR24, UR11, UR5 ;  /* 0x0000000b180572a4 */ /* 0x000fe2000f8e0205 */
[----:B------:R-:W-:Y:S01]  /*4ef0*/  IMAD.U32 R6, RZ, RZ, UR6 ;  /* 0x00000006ff067e24 */ /* 0x000fe2000f8e00ff */
[----:B------:R-:W-:Y:S01]  /*4f00*/  UIMAD.WIDE.U32 UR26, UR10, 0x40, URZ ;  /* 0x000000400a1a78a5 */ /* 0x000fe2000f8e003f */
[----:B------:R-:W-:Y:S01]  /*4f10*/  IMAD.U32 R7, RZ, RZ, UR7 ;  /* 0x00000007ff077e24 */ /* 0x000fe2000f8e00ff */
[----:B------:R-:W-:Y:S01]  /*4f20*/  UIADD3 UR5, UR7, UR5, URZ ;  /* 0x0000000507057290 */ /* 0x000fe2000fffe03f */
[----:B------:R-:W-:Y:S01]  /*4f30*/  IMAD.U32 R0, RZ, RZ, UR4 ;  /* 0x00000004ff007e24 */ /* 0x000fe2000f8e00ff */
[----:B------:R-:W-:Y:S01]  /*4f40*/  BAR.SYNC.DEFER_BLOCKING 0x0 ;  /* 0x0000000000007b1d */ /* 0x000fe20000010000 */
[----:B------:R-:W-:Y:S01]  /*4f50*/  LEA R5, P0, R6, R144, 0x6 ;  /* 0x0000009006057211 */ /* 0x000fe200078030ff */
[----:B------:R-:W-:-:S02]  /*4f60*/  UISETP.GT.AND UP0, UPT, UR24, UR15, UPT ;  /* 0x0000000f1800728c */ /* 0x000fc4000bf04270 */
[----:B------:R-:W-:Y:S02]  /*4f70*/  IMAD.U32 R7, RZ, RZ, UR5 ;  /* 0x00000005ff077e24 */ /* 0x000fe4000f8e00ff */
[----:B------:R-:W-:Y:S02]  /*4f80*/  ULDC.64 UR6, c[0x0][0x220] ;  /* 0x0000880000067ab9 */ /* 0x000fe40000000a00 */
[C---:B------:R-:W-:Y:S02]  /*4f90*/  LEA R4, P1, R5.reuse, UR6, 0x1 ;  /* 0x0000000605047c11 */ /* 0x040fe4000f8208ff */
[----:B------:R-:W-:Y:S02]  /*4fa0*/  LEA.HI.X R2, R6, R203, R7, 0x6, P0 ;  /* 0x000000cb06027211 */ /* 0x000fe400000f3407 */
[----:B------:R-:W-:Y:S02]  /*4fb0*/  IADD3 R6, P0, R4, UR26, RZ ;  /* 0x0000001a04067c10 */ /* 0x000fe4000ff1e0ff */
[----:B------:R-:W-:-:S04]  /*4fc0*/  LEA.HI.X R5, R5, UR7, R2, 0x1, P1 ;  /* 0x0000000705057c11 */ /* 0x000fc800088f0c02 */
[----:B------:R-:W-:Y:S01]  /*4fd0*/  IADD3.X R7, R5, UR27, R0, P0, !PT ;  /* 0x0000001b05077c10 */ /* 0x000fe200087fe400 */
[----:B------:R-:W-:Y:S01]  /*4fe0*/  @!PT LDS RZ, [RZ] ;  /* 0x00000000fffff984 */ /* 0x000fe20000000800 */
[----:B------:R-:W-:Y:S01]  /*4ff0*/  @!PT LDS RZ, [RZ] ;  /* 0x00000000fffff984 */ /* 0x000fe20000000800 */
[----:B------:R-:W-:Y:S01]  /*5000*/  @!PT LDS RZ, [RZ] ;  /* 0x00000000fffff984 */ /* 0x000fe20000000800 */
[----:B------:R-:W-:Y:S04]  /*5010*/  LDGSTS.E.BYPASS.LTC128B.128 [R199+0x12000], desc[UR20][R4.64] ;  /* 0x1200000004c77fae */ /* 0x000fe8000b901d54 */
        /* <DEDUP_REMOVED lines=10> */
[----:B------:R-:W-:Y:S04]  /*50c0*/  LDSM.16.M88.4 R28, [R196] ;  /* 0x00000000c41c783b */ /* 0x000fe80000000200 */
[----:B------:R-:W5:Y:S04]  /*50d0*/  LDSM.16.M88.4 R32, [R195] ;  /* 0x00000000c320783b */ /* 0x000f680000000200 */
[----:B------:R-:W5:Y:S04]  /*50e0*/  LDSM.16.M88.4 R136, [R186] ;  /* 0x00000000ba88783b */ /* 0x000f680000000200 */
[----:B------:R-:W5:Y:S04]  /*50f0*/  LDSM.16.M88.4 R140, [R187] ;  /* 0x00000000bb8c783b */ /* 0x000f680000000200 */
[----:B------:R-:W5:Y:S04]  /*5100*/  LDSM.16.M88.4 R168, [R185] ;  /* 0x00000000b9a8783b */ /* 0x000f680000000200 */
[----:B-1----:R-:W-:Y:S01]  /*5110*/  LDSM.16.M88.4 R4, [R194] ;  /* 0x00000000c204783b */ /* 0x002fe20000000200 */
[C---:B--2---:R-:W-:Y:S03]  /*5120*/  HMMA.16816.F32.BF16 R24, R152.reuse, R20, RZ ;  /* 0x000000149818723c */ /* 0x044fe600000418ff */
[----:B------:R-:W1:Y:S04]  /*5130*/  LDSM.16.M88.4 R8, [R191+0xc000] ;  /* 0x00c00000bf08783b */ /* 0x000e680000000200 */
[----:B------:R-:W-:Y:S01]  /*5140*/  LDSM.16.M88.4 R216, [R184] ;  /* 0x00000000b8d8783b */ /* 0x000fe20000000200 */
[C---:B------:R-:W-:Y:S03]  /*5150*/  HMMA.16816.F32.BF16 R20, R152.reuse, R22, RZ ;  /* 0x000000169814723c */ /* 0x040fe600000418ff */
[----:B------:R-:W-:Y:S03]  /*5160*/  LDSM.16.M88.4 R172, [R184+0x1800] ;  /* 0x00180000b8ac783b */ /* 0x000fe60000000200 */
[C---:B---3--:R-:W-:Y:S01]  /*5170*/  HMMA.16816.F32.BF16 R164, R152.reuse, R160, RZ ;  /* 0x000000a098a4723c */ /* 0x048fe200000418ff */
[----:B------:R-:W0:Y:S05]  /*5180*/  LDGDEPBAR ;  /* 0x00000000000079af */ /* 0x000e2a0000000000 */
[C---:B------:R-:W-:Y:S06]  /*5190*/  HMMA.16816.F32.BF16 R160, R152.reuse, R162, RZ ;  /* 0x000000a298a0723c */ /* 0x040fec00000418ff */
[C---:B----4-:R-:W-:Y:S06]  /*51a0*/  HMMA.16816.F32.BF16 R16, R152.reuse, R12, RZ ;  /* 0x0000000c9810723c */ /* 0x050fec00000418ff */
[C---:B------:R-:W-:Y:S06]  /*51b0*/  HMMA.16816.F32.BF16 R12, R152.reuse, R14, RZ ;  /* 0x0000000e980c723c */ /* 0x040fec00000418ff */
[C---:B-----5:R-:W-:Y:S06]  /*51c0*/  HMMA.16816.F32.BF16 R156, R152.reuse, R148, RZ ;  /* 0x00000094989c723c */ /* 0x060fec00000418ff */
[----:B------:R-:W-:Y:S01]  /*51d0*/  HMMA.16816.F32.BF16 R152, R152, R150, RZ ;  /* 0x000000969898723c */ /* 0x000fe200000418ff */
[----:B------:R-:W2:Y:S05]  /*51e0*/  LDSM.16.M88.4 R148, [R191+0xc800] ;  /* 0x00c80000bf94783b */ /* 0x000eaa0000000200 */
[C---:B------:R-:W-:Y:S06]  /*51f0*/  HMMA.16816.F32.BF16 R24, R28.reuse, R32, R24 ;  /* 0x000000201c18723c */ /* 0x040fec0000041818 */
[C---:B------:R-:W-:Y:S01]  /*5200*/  HMMA.16816.F32.BF16 R20, R28.reuse, R34, R20 ;  /* 0x000000221c14723c */ /* 0x040fe20000041814 */
[----:B------:R-:W3:Y:S05]  /*5210*/  LDSM.16.M88.4 R32, [R191+0xd000] ;  /* 0x00d00000bf20783b */ /* 0x000eea0000000200 */
[C---:B------:R-:W-:Y:S06]  /*5220*/  HMMA.16816.F32.BF16 R164, R28.reuse, R136, R164 ;  /* 0x000000881ca4723c */ /* 0x040fec00000418a4 */
[C---:B------:R-:W-:Y:S01]  /*5230*/  HMMA.16816.F32.BF16 R160, R28.reuse, R138, R160 ;  /* 0x0000008a1ca0723c */ /* 0x040fe200000418a0 */
[----:B------:R-:W4:Y:S05]  /*5240*/  LDSM.16.M88.4 R136, [R191+0xd800] ;  /* 0x00d80000bf88783b */ /* 0x000f2a0000000200 */
[C---:B------:R-:W-:Y:S06]  /*5250*/  HMMA.16816.F32.BF16 R16, R28.reuse, R140, R16 ;  /* 0x0000008c1c10723c */ /* 0x040fec0000041810 */
[C---:B------:R-:W-:Y:S01]  /*5260*/  HMMA.16816.F32.BF16 R12, R28.reuse, R142, R12 ;  /* 0x0000008e1c0c723c */ /* 0x040fe2000004180c */
[----:B------:R-:W5:Y:S05]  /*5270*/  LDSM.16.M88.4 R140, [R193] ;  /* 0x00000000c18c783b */ /* 0x000f6a0000000200 */
[C---:B------:R-:W-:Y:S06]  /*5280*/  HMMA.16816.F32.BF16 R156, R28.reuse, R168, R156 ;  /* 0x000000a81c9c723c */ /* 0x040fec000004189c */
[----:B------:R-:W-:Y:S01]  /*5290*/  HMMA.16816.F32.BF16 R152, R28, R170, R152 ;  /* 0x000000aa1c98723c */ /* 0x000fe20000041898 */
[----:B------:R-:W5:Y:S04]  /*52a0*/  LDSM.16.M88.4 R28, [R184+0x800] ;  /* 0x00080000b81c783b */ /* 0x000f680000000200 */
[----:B------:R-:W-:Y:S01]  /*52b0*/  LDSM.16.M88.4 R168, [R197+0xf800] ;  /* 0x00f80000c5a8783b */ /* 0x000fe20000000200 */
[C---:B-1----:R-:W-:Y:S06]  /*52c0*/  HMMA.16816.F32.BF16 R24, R4.reuse, R8, R24 ;  /* 0x000000080418723c */ /* 0x042fec0000041818 */
[C---:B------:R-:W-:Y:S01]  /*52d0*/  HMMA.16816.F32.BF16 R20, R4.reuse, R10, R20 ;  /* 0x0000000a0414723c */ /* 0x040fe20000041814 */
[----:B------:R-:W1:Y:S05]  /*52e0*/  LDSM.16.M88.4 R8, [R184+0x1000] ;  /* 0x00100000b808783b */ /* 0x000e6a0000000200 */
[C---:B--2---:R-:W-:Y:S06]  /*52f0*/  HMMA.16816.F32.BF16 R16, R4.reuse, R148, R16 ;  /* 0x000000940410723c */ /* 0x044fec0000041810 */
[C---:B------:R-:W-:Y:S01]  /*5300*/  HMMA.16816.F32.BF16 R12, R4.reuse, R150, R12 ;  /* 0x00000096040c723c */ /* 0x040fe2000004180c */
[----:B------:R-:W-:Y:S05]  /*5310*/  LDSM.16.M88.4 R148, [R198+0x4000] ;  /* 0x00400000c694783b */ /* 0x000fea0000000200 */
[C---:B---3--:R-:W-:Y:S06]  /*5320*/  HMMA.16816.F32.BF16 R164, R4.reuse, R32, R164 ;  /* 0x0000002004a4723c */ /* 0x048fec00000418a4 */
[C---:B------:R-:W-:Y:S01]  /*5330*/  HMMA.16816.F32.BF16 R160, R4.reuse, R34, R160 ;  /* 0x0000002204a0723c */ /* 0x040fe200000418a0 */
[----:B------:R-:W2:Y:S05]  /*5340*/  LDSM.16.M88.4 R32, [R197+0xe000] ;  /* 0x00e00000c520783b */ /* 0x000eaa0000000200 */
[C---:B----4-:R-:W-:Y:S06]  /*5350*/  HMMA.16816.F32.BF16 R156, R4.reuse, R136, R156 ;  /* 0x00000088049c723c */ /* 0x050fec000004189c */
[----:B------:R-:W-:Y:S01]  /*5360*/  HMMA.16816.F32.BF16 R152, R4, R138, R152 ;  /* 0x0000008a0498723c */ /* 0x000fe20000041898 */
[----:B------:R-:W3:Y:S04]  /*5370*/  LDSM.16.M88.4 R136, [R197+0xe800] ;  /* 0x00e80000c588783b */ /* 0x000ee80000000200 */
[----:B------:R-:W4:Y:S01]  /*5380*/  LDSM.16.M88.4 R4, [R197+0xf000] ;  /* 0x00f00000c504783b */ /* 0x000f220000000200 */
[C---:B-----5:R-:W-:Y:S06]  /*5390*/  HMMA.16816.F32.BF16 R24, R140.reuse, R216, R24 ;  /* 0x000000d88c18723c */ /* 0x060fec0000041818 */
[C---:B------:R-:W-:Y:S01]  /*53a0*/  HMMA.16816.F32.BF16 R20, R140.reuse, R218, R20 ;  /* 0x000000da8c14723c */ /* 0x040fe20000041814 */
[----:B------:R-:W-:Y:S05]  /*53b0*/  LDSM.16.M88.4 R216, [R196+0x8000] ;  /* 0x00800000c4d8783b */ /* 0x000fea0000000200 */
[C---:B------:R-:W-:Y:S06]  /*53c0*/  HMMA.16816.F32.BF16 R16, R140.reuse, R28, R16 ;  /* 0x0000001c8c10723c */ /* 0x040fec0000041810 */
[C---:B------:R-:W-:Y:S01]  /*53d0*/  HMMA.16816.F32.BF16 R12, R140.reuse, R30, R12 ;  /* 0x0000001e8c0c723c */ /* 0x040fe2000004180c */
[----:B------:R-:W-:Y:S05]  /*53e0*/  LDSM.16.M88.4 R28, [R196+0x4000] ;  /* 0x00400000c41c783b */ /* 0x000fea0000000200 */
[C---:B-1----:R-:W-:Y:S06]  /*53f0*/  HMMA.16816.F32.BF16 R164, R140.reuse, R8, R164 ;  /* 0x000000088ca4723c */ /* 0x042fec00000418a4 */
[C---:B------:R-:W-:Y:S01]  /*5400*/  HMMA.16816.F32.BF16 R160, R140.reuse, R10, R160 ;  /* 0x0000000a8ca0723c */ /* 0x040fe200000418a0 */
[----:B------:R-:W1:Y:S05]  /*5410*/  LDSM.16.M88.4 R8, [R183] ;  /* 0x00000000b708783b */ /* 0x000e6a0000000200 */
[C---:B------:R-:W-:Y:S06]  /*5420*/  HMMA.16816.F32.BF16 R156, R140.reuse, R172, R156 ;  /* 0x000000ac8c9c723c */ /* 0x040fec000004189c */
[----:B------:R-:W-:Y:S01]  /*5430*/  HMMA.16816.F32.BF16 R152, R140, R174, R152 ;  /* 0x000000ae8c98723c */ /* 0x000fe20000041898 */
[----:B------:R-:W5:Y:S04]  /*5440*/  LDSM.16.M88.4 R140, [R182] ;  /* 0x00000000b68c783b */ /* 0x000f680000000200 */
[----:B------:R-:W-:Y:S01]  /*5450*/  LDSM.16.M88.4 R172, [R180] ;  /* 0x00000000b4ac783b */ /* 0x000fe20000000200 */
[C---:B--2---:R-:W-:Y:S06]  /*5460*/  HMMA.16816.F32.BF16 R24, R148.reuse, R32, R24 ;  /* 0x000000209418723c */ /* 0x044fec0000041818 */
[C---:B------:R-:W-:Y:S01]  /*5470*/  HMMA.16816.F32.BF16 R20, R148.reuse, R34, R20 ;  /* 0x000000229414723c */ /* 0x040fe20000041814 */
[----:B------:R-:W2:Y:S05]  /*5480*/  LDSM.16.M88.4 R32, [R181] ;  /* 0x00000000b520783b */ /* 0x000eaa0000000200 */
[C---:B---3--:R-:W-:Y:S06]  /*5490*/  HMMA.16816.F32.BF16 R16, R148.reuse, R136, R16 ;  /* 0x000000889410723c */ /* 0x048fec0000041810 */
[C---:B------:R-:W-:Y:S01]  /*54a0*/  HMMA.16816.F32.BF16 R12, R148.reuse, R138, R12 ;  /* 0x0000008a940c723c */ /* 0x040fe2000004180c */
[----:B------:R-:W-:Y:S05]  /*54b0*/  LDSM.16.M88.4 R136, [R194+0x4000] ;  /* 0x00400000c288783b */ /* 0x000fea0000000200 */
[C---:B----4-:R-:W-:Y:S06]  /*54c0*/  HMMA.16816.F32.BF16 R164, R148.reuse, R4, R164 ;  /* 0x0000000494a4723c */ /* 0x050fec00000418a4 */
[C---:B------:R-:W-:Y:S01]  /*54d0*/  HMMA.16816.F32.BF16 R160, R148.reuse, R6, R160 ;  /* 0x0000000694a0723c */ /* 0x040fe200000418a0 */
[----:B------:R-:W3:Y:S05]  /*54e0*/  LDSM.16.M88.4 R4, [R191+0xe000] ;  /* 0x00e00000bf04783b */ /* 0x000eea0000000200 */
[C---:B------:R-:W-:Y:S06]  /*54f0*/  HMMA.16816.F32.BF16 R156, R148.reuse, R168, R156 ;  /* 0x000000a8949c723c */ /* 0x040fec000004189c */
[----:B------:R-:W-:Y:S01]  /*5500*/  HMMA.16816.F32.BF16 R152, R148, R170, R152 ;  /* 0x000000aa9498723c */ /* 0x000fe20000041898 */
[----:B------:R-:W4:Y:S04]  /*5510*/  LDSM.16.M88.4 R148, [R191+0xe800] ;  /* 0x00e80000bf94783b */ /* 0x000f280000000200 */
[----:B------:R-:W-:Y:S01]  /*5520*/  LDSM.16.M88.4 R168, [R193+0x4000] ;  /* 0x00400000c1a8783b */ /* 0x000fe20000000200 */
[C---:B-1----:R-:W-:Y:S06]  /*5530*/  HMMA.16816.F32.BF16 R24, R28.reuse, R8, R24 ;  /* 0x000000081c18723c */ /* 0x042fec0000041818 */
[C---:B------:R-:W-:Y:S01]  /*5540*/  HMMA.16816.F32.BF16 R20, R28.reuse, R10, R20 ;  /* 0x0000000a1c14723c */ /* 0x040fe20000041814 */
[----:B------:R-:W1:Y:S05]  /*5550*/  LDSM.16.M88.4 R8, [R191+0xf000] ;  /* 0x00f00000bf08783b */ /* 0x000e6a0000000200 */
[C---:B-----5:R-:W-:Y:S06]  /*5560*/  HMMA.16816.F32.BF16 R16, R28.reuse, R140, R16 ;  /* 0x0000008c1c10723c */ /* 0x060fec0000041810 */
[C---:B------:R-:W-:Y:S01]  /*5570*/  HMMA.16816.F32.BF16 R12, R28.reuse, R142, R12 ;  /* 0x0000008e1c0c723c */ /* 0x040fe2000004180c */
[----:B------:R-:W5:Y:S05]  /*5580*/  LDSM.16.M88.4 R140, [R191+0xf800] ;  /* 0x00f80000bf8c783b */ /* 0x000f6a0000000200 */
[C---:B--2---:R-:W-:Y:S06]  /*5590*/  HMMA.16816.F32.BF16 R164, R28.reuse, R32, R164 ;  /* 0x000000201ca4723c */ /* 0x044fec00000418a4 */
[C---:B------:R-:W-:Y:S01]  /*55a0*/  HMMA.16816.F32.BF16 R160, R28.reuse, R34, R160 ;  /* 0x000000221ca0723c */ /* 0x040fe200000418a0 */
[----:B------:R-:W2:Y:S05]  /*55b0*/  LDSM.16.M88.4 R32, [R184+0x2000] ;  /* 0x00200000b820783b */ /* 0x000eaa0000000200 */
[C---:B------:R-:W-:Y:S06]  /*55c0*/  HMMA.16816.F32.BF16 R156, R28.reuse, R172, R156 ;  /* 0x000000ac1c9c723c */ /* 0x040fec000004189c */
[----:B------:R-:W-:Y:S01]  /*55d0*/  HMMA.16816.F32.BF16 R152, R28, R174, R152 ;  /* 0x000000ae1c98723c */ /* 0x000fe20000041898 */
[----:B------:R-:W-:Y:S04]  /*55e0*/  LDSM.16.M88.4 R28, [R184+0x3000] ;  /* 0x00300000b81c783b */ /* 0x000fe80000000200 */
[----:B------:R-:W-:Y:S01]  /*55f0*/  LDSM.16.M88.4 R172, [R184+0x3800] ;  /* 0x00380000b8ac783b */ /* 0x000fe20000000200 */
[C---:B---3--:R-:W-:Y:S06]  /*5600*/  HMMA.16816.F32.BF16 R24, R136.reuse, R4, R24 ;  /* 0x000000048818723c */ /* 0x048fec0000041818 */
[C---:B------:R-:W-:Y:S01]  /*5610*/  HMMA.16816.F32.BF16 R20, R136.reuse, R6, R20 ;  /* 0x000000068814723c */ /* 0x040fe20000041814 */
[----:B------:R-:W3:Y:S05]  /*5620*/  LDSM.16.M88.4 R4, [R184+0x2800] ;  /* 0x00280000b804783b */ /* 0x000eea0000000200 */
[C---:B----4-:R-:W-:Y:S06]  /*5630*/  HMMA.16816.F32.BF16 R16, R136.reuse, R148, R16 ;  /* 0x000000948810723c */ /* 0x050fec0000041810 */
[C---:B------:R-:W-:Y:S01]  /*5640*/  HMMA.16816.F32.BF16 R12, R136.reuse, R150, R12 ;  /* 0x00000096880c723c */ /* 0x040fe2000004180c */
[----:B------:R-:W-:Y:S05]  /*5650*/  LDSM.16.M88.4 R148, [R197+0x10000] ;  /* 0x01000000c594783b */ /* 0x000fea0000000200 */
[C---:B-1----:R-:W-:Y:S06]  /*5660*/  HMMA.16816.F32.BF16 R164, R136.reuse, R8, R164 ;  /* 0x0000000888a4723c */ /* 0x042fec00000418a4 */
[C---:B------:R-:W-:Y:S01]  /*5670*/  HMMA.16816.F32.BF16 R160, R136.reuse, R10, R160 ;  /* 0x0000000a88a0723c */ /* 0x040fe200000418a0 */
[----:B------:R-:W1:Y:S05]  /*5680*/  LDSM.16.M88.4 R8, [R198+0x8000] ;  /* 0x00800000c608783b */ /* 0x000e6a0000000200 */
[C---:B-----5:R-:W-:Y:S06]  /*5690*/  HMMA.16816.F32.BF16 R156, R136.reuse, R140, R156 ;  /* 0x0000008c889c723c */ /* 0x060fec000004189c */
[----:B------:R-:W-:Y:S01]  /*56a0*/  HMMA.16816.F32.BF16 R152, R136, R142, R152 ;  /* 0x0000008e8898723c */ /* 0x000fe20000041898 */
[----:B------:R-:W4:Y:S04]  /*56b0*/  LDSM.16.M88.4 R140, [R197+0x10800] ;  /* 0x01080000c58c783b */ /* 0x000f280000000200 */
[----:B------:R-:W5:Y:S01]  /*56c0*/  LDSM.16.M88.4 R136, [R197+0x11000] ;  /* 0x01100000c588783b */ /* 0x000f620000000200 */
[C---:B--2---:R-:W-:Y:S06]  /*56d0*/  HMMA.16816.F32.BF16 R24, R168.reuse, R32, R24 ;  /* 0x00000020a818723c */ /* 0x044fec0000041818 */
[C---:B------:R-:W-:Y:S01]  /*56e0*/  HMMA.16816.F32.BF16 R20, R168.reuse, R34, R20 ;  /* 0x00000022a814723c */ /* 0x040fe20000041814 */
[----:B------:R-:W-:Y:S05]  /*56f0*/  LDSM.16.M88.4 R32, [R197+0x11800] ;  /* 0x01180000c520783b */ /* 0x000fea0000000200 */
[C---:B---3--:R-:W-:Y:S06]  /*5700*/  HMMA.16816.F32.BF16 R16, R168.reuse, R4, R16 ;  /* 0x00000004a810723c */ /* 0x048fec0000041810 */
[C---:B------:R-:W-:Y:S01]  /*5710*/  HMMA.16816.F32.BF16 R12, R168.reuse, R6, R12 ;  /* 0x00000006a80c723c */ /* 0x040fe2000004180c */
[----:B------:R-:W2:Y:S05]  /*5720*/  LDSM.16.M88.4 R4, [R179] ;  /* 0x00000000b304783b */ /* 0x000eaa0000000200 */
[C---:B------:R-:W-:Y:S06]  /*5730*/  HMMA.16816.F32.BF16 R164, R168.reuse, R28, R164 ;  /* 0x0000001ca8a4723c */ /* 0x040fec00000418a4 */
[----:B------:R-:W-:Y:S01]  /*5740*/  HMMA.16816.F32.BF16 R160, R168, R30, R160 ;  /* 0x0000001ea8a0723c */ /* 0x000fe200000418a0 */
[----:B------:R-:W3:Y:S05]  /*5750*/  LDSM.16.M88.4 R28, [R178] ;  /* 0x00000000b21c783b */ /* 0x000eea0000000200 */
[C---:B-1----:R-:W-:Y:S06]  /*5760*/  HMMA.16816.F32.BF16 R24, R8.reuse, R148, R24 ;  /* 0x000000940818723c */ /* 0x042fec0000041818 */
[----:B------:R-:W-:Y:S01]  /*5770*/  HMMA.16816.F32.BF16 R20, R8, R150, R20 ;  /* 0x000000960814723c */ /* 0x000fe20000041814 */
[----:B------:R-:W-:Y:S05]  /*5780*/  LDSM.16.M88.4 R148, [R194+0x8000] ;  /* 0x00800000c294783b */ /* 0x000fea0000000200 */
[C---:B------:R-:W-:Y:S06]  /*5790*/  HMMA.16816.F32.BF16 R156, R168.reuse, R172, R156 ;  /* 0x000000aca89c723c */ /* 0x040fec000004189c */
[----:B------:R-:W-:Y:S01]  /*57a0*/  HMMA.16816.F32.BF16 R152, R168, R174, R152 ;  /* 0x000000aea898723c */ /* 0x000fe20000041898 */
[----:B------:R-:W-:Y:S04]  /*57b0*/  LDSM.16.M88.4 R172, [R177] ;  /* 0x00000000b1ac783b */ /* 0x000fe80000000200 */
[----:B------:R-:W-:Y:S01]  /*57c0*/  LDSM.16.M88.4 R168, [R176] ;  /* 0x00000000b0a8783b */ /* 0x000fe20000000200 */
[C---:B----4-:R-:W-:Y:S06]  /*57d0*/  HMMA.16816.F32.BF16 R16, R8.reuse, R140, R16 ;  /* 0x0000008c0810723c */ /* 0x050fec0000041810 */
[C---:B------:R-:W-:Y:S01]  /*57e0*/  HMMA.16816.F32.BF16 R12, R8.reuse, R142, R12 ;  /* 0x0000008e080c723c */ /* 0x040fe2000004180c */
[----:B------:R-:W1:Y:S05]  /*57f0*/  LDSM.16.M88.4 R140, [R191+0x10000] ;  /* 0x01000000bf8c783b */ /* 0x000e6a0000000200 */
[C---:B-----5:R-:W-:Y:S06]  /*5800*/  HMMA.16816.F32.BF16 R164, R8.reuse, R136, R164 ;  /* 0x0000008808a4723c */ /* 0x060fec00000418a4 */
[----:B------:R-:W-:Y:S01]  /*5810*/  HMMA.16816.F32.BF16 R160, R8, R138, R160 ;  /* 0x0000008a08a0723c */ /* 0x000fe200000418a0 */
[----:B------:R-:W4:Y:S05]  /*5820*/  LDSM.16.M88.4 R136, [R191+0x10800] ;  /* 0x01080000bf88783b */ /* 0x000f2a0000000200 */
[C---:B--2---:R-:W-:Y:S06]  /*5830*/  HMMA.16816.F32.BF16 R24, R216.reuse, R4, R24 ;  /* 0x00000004d818723c */ /* 0x044fec0000041818 */
[----:B------:R-:W-:Y:S01]  /*5840*/  HMMA.16816.F32.BF16 R20, R216, R6, R20 ;  /* 0x00000006d814723c */ /* 0x000fe20000041814 */
[----:B------:R-:W-:Y:S05]  /*5850*/  LDSM.16.M88.4 R4, [R184+0x4000] ;  /* 0x00400000b804783b */ /* 0x000fea0000000200 */
[C---:B------:R-:W-:Y:S06]  /*5860*/  HMMA.16816.F32.BF16 R156, R8.reuse, R32, R156 ;  /* 0x00000020089c723c */ /* 0x040fec000004189c */
[----:B------:R-:W-:Y:S01]  /*5870*/  HMMA.16816.F32.BF16 R152, R8, R34, R152 ;  /* 0x000000220898723c */ /* 0x000fe20000041898 */
[----:B------:R-:W2:Y:S04]  /*5880*/  LDSM.16.M88.4 R8, [R193+0x8000] ;  /* 0x00800000c108783b */ /* 0x000ea80000000200 */
[----:B------:R-:W5:Y:S01]  /*5890*/  LDSM.16.M88.4 R32, [R191+0x11000] ;  /* 0x01100000bf20783b */ /* 0x000f620000000200 */
[C---:B---3--:R-:W-:Y:S06]  /*58a0*/  HMMA.16816.F32.BF16 R16, R216.reuse, R28, R16 ;  /* 0x0000001cd810723c */ /* 0x048fec0000041810 */
[----:B------:R-:W-:Y:S01]  /*58b0*/  HMMA.16816.F32.BF16 R12, R216, R30, R12 ;  /* 0x0000001ed80c723c */ /* 0x000fe2000004180c */
[----:B------:R-:W3:Y:S05]  /*58c0*/  LDSM.16.M88.4 R28, [R191+0x11800] ;  /* 0x01180000bf1c783b */ /* 0x000eea0000000200 */
[C---:B-1----:R-:W-:Y:S06]  /*58d0*/  HMMA.16816.F32.BF16 R24, R148.reuse, R140, R24 ;  /* 0x0000008c9418723c */ /* 0x042fec0000041818 */
[----:B------:R-:W-:Y:S06]  /*58e0*/  HMMA.16816.F32.BF16 R20, R148, R142, R20 ;  /* 0x0000008e9414723c */ /* 0x000fec0000041814 */
[----:B------:R-:W-:Y:S06]  /*58f0*/  HMMA.16816.F32.BF16 R164, R216, R172, R164 ;  /* 0x000000acd8a4723c */ /* 0x000fec00000418a4 */
[C---:B----4-:R-:W-:Y:S06]  /*5900*/  HMMA.16816.F32.BF16 R16, R148.reuse, R136, R16 ;  /* 0x000000889410723c */ /* 0x050fec0000041810 */
[----:B------:R-:W-:Y:S01]  /*5910*/  HMMA.16816.F32.BF16 R12, R148, R138, R12 ;  /* 0x0000008a940c723c */ /* 0x000fe2000004180c */
[----:B------:R-:W1:Y:S05]  /*5920*/  LDSM.16.M88.4 R136, [R184+0x4800] ;  /* 0x00480000b888783b */ /* 0x000e6a0000000200 */
[----:B------:R-:W-:Y:S06]  /*5930*/  HMMA.16816.F32.BF16 R156, R216, R168, R156 ;  /* 0x000000a8d89c723c */ /* 0x000fec000004189c */
[C---:B--2---:R-:W-:Y:S06]  /*5940*/  HMMA.16816.F32.BF16 R24, R8.reuse, R4, R24 ;  /* 0x000000040818723c */ /* 0x044fec0000041818 */
[----:B------:R-:W-:Y:S01]  /*5950*/  HMMA.16816.F32.BF16 R20, R8, R6, R20 ;  /* 0x000000060814723c */ /* 0x000fe20000041814 */
[----:B------:R-:W2:Y:S05]  /*5960*/  LDSM.16.M88.4 R4, [R184+0x5000] ;  /* 0x00500000b804783b */ /* 0x000eaa0000000200 */
[----:B-----5:R-:W-:Y:S06]  /*5970*/  HMMA.16816.F32.BF16 R164, R148, R32, R164 ;  /* 0x0000002094a4723c */ /* 0x020fec00000418a4 */
[----:B------:R-:W-:Y:S01]  /*5980*/  HMMA.16816.F32.BF16 R152, R216, R170, R152 ;  /* 0x000000aad898723c */ /* 0x000fe20000041898 */
[----:B------:R-:W-:-:S04]  /*5990*/  IMAD.U32 R33, RZ, RZ, UR24 ;  /* 0x00000018ff217e24 */ /* 0x000fc8000f8e00ff */
[----:B------:R-:W-:Y:S01]  /*59a0*/  IMAD R0, R33, 0x40, R210 ;  /* 0x0000004021007824 */ /* 0x000fe200078e02d2 */
[----:B------:R-:W-:Y:S03]  /*59b0*/  HMMA.16816.F32.BF16 R160, R216, R174, R160 ;  /* 0x000000aed8a0723c */ /* 0x000fe600000418a0 */
[C---:B------:R-:W-:Y:S01]  /*59c0*/  VIADD R2, R0.reuse, 0x1 ;  /* 0x0000000100027836 */ /* 0x040fe20000000000 */
[C---:B------:R-:W-:Y:S01]  /*59d0*/  ISETP.GE.AND P1, PT, R0.reuse, R206, PT ;  /* 0x000000ce0000720c */ /* 0x040fe20003f26270 */
[C---:B------:R-:W-:Y:S01]  /*59e0*/  VIADD R32, R0.reuse, 0x19 ;  /* 0x0000001900207836 */ /* 0x040fe20000000000 */
[----:B---3--:R-:W-:Y:S01]  /*59f0*/  HMMA.16816.F32.BF16 R156, R148, R28, R156 ;  /* 0x0000001c949c723c */ /* 0x008fe2000004189c */
[----:B------:R-:W-:Y:S02]  /*5a00*/  ISETP.GE.AND P5, PT, R0, R204, PT ;  /* 0x000000cc0000720c */ /* 0x000fe40003fa6270 */
[----:B------:R-:W-:-:S02]  /*5a10*/  ISETP.GE.AND P6, PT, R2, R206, PT ;  /* 0x000000ce0200720c */ /* 0x000fc40003fc6270 */
[C---:B------:R-:W-:Y:S01]  /*5a20*/  ISETP.GE.AND P0, PT, R2.reuse, R204, PT ;  /* 0x000000cc0200720c */ /* 0x040fe20003f06270 */
[----:B-1----:R-:W-:Y:S01]  /*5a30*/  HMMA.16816.F32.BF16 R16, R8, R136, R16 ;  /* 0x000000880810723c */ /* 0x002fe20000041810 */
[----:B------:R-:W-:Y:S01]  /*5a40*/  ISETP.LT.OR P6, PT, R2, R207, P6 ;  /* 0x000000cf0200720c */ /* 0x000fe200037c1670 */
[----:B------:R-:W-:Y:S01]  /*5a50*/  VIADD R28, R0, 0x8 ;  /* 0x00000008001c7836 */ /* 0x000fe20000000000 */
[----:B------:R-:W-:Y:S01]  /*5a60*/  ISETP.LT.OR P0, PT, R2, R205, P0 ;  /* 0x000000cd0200720c */ /* 0x000fe20000701670 */
[C---:B------:R-:W-:Y:S01]  /*5a70*/  VIADD R2, R0.reuse, 0x9 ;  /* 0x0000000900027836 */ /* 0x040fe20000000000 */
[----:B------:R-:W-:Y:S01]  /*5a80*/  ISETP.LT.OR P1, PT, R0, R207, P1 ;  /* 0x000000cf0000720c */ /* 0x000fe20000f21670 */
[----:B------:R-:W-:Y:S01]  /*5a90*/  HMMA.16816.F32.BF16 R152, R148, R30, R152 ;  /* 0x0000001e9498723c */ /* 0x000fe20000041898 */
[----:B------:R-:W-:Y:S02]  /*5aa0*/  ISETP.GE.AND P3, PT, R28, R206, PT ;  /* 0x000000ce1c00720c */ /* 0x000fe40003f66270 */
[----:B------:R-:W-:-:S02]  /*5ab0*/  FSEL R24, R24, -INF , !P1 ;  /* 0xff80000018187808 */ /* 0x000fc40004800000 */
[C---:B------:R-:W-:Y:S01]  /*5ac0*/  ISETP.GE.AND P4, PT, R2.reuse, R206, PT ;  /* 0x000000ce0200720c */ /* 0x040fe20003f86270 */
[----:B------:R-:W-:Y:S01]  /*5ad0*/  HMMA.16816.F32.BF16 R12, R8, R138, R12 ;  /* 0x0000008a080c723c */ /* 0x000fe2000004180c */
[-C--:B------:R-:W-:Y:S01]  /*5ae0*/  ISETP.GE.AND P1, PT, R2, R204.reuse, PT ;  /* 0x000000cc0200720c */ /* 0x080fe20003f26270 */
[----:B------:R-:W-:Y:S01]  /*5af0*/  VIADD R30, R0, 0x10 ;  /* 0x00000010001e7836 */ /* 0x000fe20000000000 */
[----:B------:R-:W-:Y:S02]  /*5b00*/  ISETP.GE.AND P2, PT, R28, R204, PT ;  /* 0x000000cc1c00720c */ /* 0x000fe40003f46270 */
[C---:B------:R-:W-:Y:S01]  /*5b10*/  ISETP.LT.OR P4, PT, R2.reuse, R207, P4 ;  /* 0x000000cf0200720c */ /* 0x040fe20002781670 */
[----:B------:R-:W-:Y:S01]  /*5b20*/  HMMA.16816.F32.BF16 R160, R148, R34, R160 ;  /* 0x0000002294a0723c */ /* 0x000fe200000418a0 */
[-C--:B------:R-:W-:Y:S01]  /*5b30*/  ISETP.LT.OR P1, PT, R2, R205.reuse, P1 ;  /* 0x000000cd0200720c */ /* 0x080fe20000f21670 */
[C---:B------:R-:W-:Y:S01]  /*5b40*/  VIADD R2, R0.reuse, 0x11 ;  /* 0x0000001100027836 */ /* 0x040fe20000000000 */
[----:B------:R-:W-:-:S02]  /*5b50*/  ISETP.LT.OR P5, PT, R0, R205, P5 ;  /* 0x000000cd0000720c */ /* 0x000fc40002fa1670 */
[C---:B------:R-:W-:Y:S01]  /*5b60*/  ISETP.LT.OR P3, PT, R28.reuse, R207, P3 ;  /* 0x000000cf1c00720c */ /* 0x040fe20001f61670 */
[----:B--2---:R-:W-:Y:S01]  /*5b70*/  HMMA.16816.F32.BF16 R164, R8, R4, R164 ;  /* 0x0000000408a4723c */ /* 0x004fe200000418a4 */
[----:B------:R-:W-:Y:S02]  /*5b80*/  ISETP.LT.OR P2, PT, R28, R205, P2 ;  /* 0x000000cd1c00720c */ /* 0x000fe40001741670 */
[----:B------:R-:W-:Y:S02]  /*5b90*/  FSEL R29, R26, -INF , !P5 ;  /* 0xff8000001a1d7808 */ /* 0x000fe40006800000 */
[----:B------:R-:W-:Y:S02]  /*5ba0*/  FSEL R27, R27, -INF , !P0 ;  /* 0xff8000001b1b7808 */ /* 0x000fe40004000000 */
[----:B------:R-:W-:Y:S01]  /*5bb0*/  FSEL R26, R25, -INF , !P6 ;  /* 0xff800000191a7808 */ /* 0x000fe20007000000 */
[----:B------:R-:W-:Y:S01]  /*5bc0*/  VIADD R4, R0, 0x20 ;  /* 0x0000002000047836 */ /* 0x000fe20000000000 */
[----:B------:R-:W-:-:S02]  /*5bd0*/  ISETP.GE.AND P0, PT, R30, R206, PT ;  /* 0x000000ce1e00720c */ /* 0x000fc40003f06270 */
[----:B------:R-:W-:Y:S02]  /*5be0*/  ISETP.GE.AND P5, PT, R30, R204, PT ;  /* 0x000000cc1e00720c */ /* 0x000fe40003fa6270 */
[----:B------:R-:W-:Y:S02]  /*5bf0*/  FSEL R28, R20, -INF , !P3 ;  /* 0xff800000141c7808 */ /* 0x000fe40005800000 */
[C---:B------:R-:W-:Y:S02]  /*5c00*/  ISETP.GE.AND P6, PT, R2.reuse, R206, PT ;  /* 0x000000ce0200720c */ /* 0x040fe40003fc6270 */
[----:B------:R-:W-:Y:S01]  /*5c10*/  ISETP.GE.AND P3, PT, R2, R204, PT ;  /* 0x000000cc0200720c */ /* 0x000fe20003f66270 */
[----:B------:R-:W-:Y:S01]  /*5c20*/  HMMA.16816.F32.BF16 R160, R8, R6, R160 ;  /* 0x0000000608a0723c */ /* 0x000fe200000418a0 */
[C---:B------:R-:W-:Y:S02]  /*5c30*/  ISETP.LT.OR P0, PT, R30.reuse, R207, P0 ;  /* 0x000000cf1e00720c */ /* 0x040fe40000701670 */
[----:B------:R-:W-:-:S02]  /*5c40*/  ISETP.LT.OR P5, PT, R30, R205, P5 ;  /* 0x000000cd1e00720c */ /* 0x000fc40002fa1670 */
[C---:B------:R-:W-:Y:S02]  /*5c50*/  ISETP.LT.OR P6, PT, R2.reuse, R207, P6 ;  /* 0x000000cf0200720c */ /* 0x040fe400037c1670 */
[----:B------:R-:W-:Y:S01]  /*5c60*/  ISETP.LT.OR P3, PT, R2, R205, P3 ;  /* 0x000000cd0200720c */ /* 0x000fe20001f61670 */
[----:B------:R-:W-:Y:S01]  /*5c70*/  VIADD R2, R0, 0x18 ;  /* 0x0000001800027836 */ /* 0x000fe20000000000 */
[----:B------:R-:W-:Y:S02]  /*5c80*/  FSEL R31, R22, -INF , !P2 ;  /* 0xff800000161f7808 */ /* 0x000fe40005000000 */
[----:B------:R-:W-:Y:S02]  /*5c90*/  FSEL R30, R21, -INF , !P4 ;  /* 0xff800000151e7808 */ /* 0x000fe40006000000 */
[----:B------:R-:W-:Y:S02]  /*5ca0*/  FSEL R25, R23, -INF , !P1 ;  /* 0xff80000017197808 */ /* 0x000fe40004800000 */
[----:B------:R-:W1:Y:S01]  /*5cb0*/  LDSM.16.M88.4 R20, [R184+0x5800] ;  /* 0x00580000b814783b */ /* 0x000e620000000200 */
[----:B------:R-:W-:Y:S01]  /*5cc0*/  ISETP.GE.AND P2, PT, R2, R206, PT ;  /* 0x000000ce0200720c */ /* 0x000fe20003f46270 */
[----:B------:R-:W-:-:S04]  /*5cd0*/  DEPBAR.LE SB0, 0x0 ;  /* 0x000080000000791a */ /* 0x000fc80000000000 */
[C---:B------:R-:W-:Y:S02]  /*5ce0*/  ISETP.GE.AND P1, PT, R2.reuse, R204, PT ;  /* 0x000000cc0200720c */ /* 0x040fe40003f26270 */
[C---:B------:R-:W-:Y:S02]  /*5cf0*/  ISETP.LT.OR P2, PT, R2.reuse, R207, P2 ;  /* 0x000000cf0200720c */ /* 0x040fe40001741670 */
[----:B------:R-:W-:Y:S01]  /*5d00*/  ISETP.LT.OR P1, PT, R2, R205, P1 ;  /* 0x000000cd0200720c */ /* 0x000fe20000f21670 */
[----:B------:R-:W-:Y:S01]  /*5d10*/  VIADD R2, R0, 0x21 ;  /* 0x0000002100027836 */ /* 0x000fe20000000000 */
[----:B------:R-:W-:Y:S02]  /*5d20*/  FSEL R138, R17, -INF , !P6 ;  /* 0xff800000118a7808 */ /* 0x000fe40007000000 */
[----:B------:R-:W-:Y:S02]  /*5d30*/  FSEL R134, R12, -INF , !P2 ;  /* 0xff8000000c867808 */ /* 0x000fe40005000000 */
[----:B------:R-:W-:-:S02]  /*5d40*/  FSEL R172, R16, -INF , !P0 ;  /* 0xff80000010ac7808 */ /* 0x000fc40004000000 */
[----:B------:R-:W-:Y:S02]  /*5d50*/  FSEL R133, R19, -INF , !P3 ;  /* 0xff80000013857808 */ /* 0x000fe40005800000 */
[C---:B------:R-:W-:Y:S02]  /*5d60*/  ISETP.GE.AND P6, PT, R2.reuse, R206, PT ;  /* 0x000000ce0200720c */ /* 0x040fe40003fc6270 */
[-C--:B------:R-:W-:Y:S02]  /*5d70*/  ISETP.GE.AND P2, PT, R2, R204.reuse, PT ;  /* 0x000000cc0200720c */ /* 0x080fe40003f46270 */
[----:B------:R-:W-:Y:S02]  /*5d80*/  ISETP.GE.AND P0, PT, R32, R204, PT ;  /* 0x000000cc2000720c */ /* 0x000fe40003f06270 */
[----:B------:R-:W-:Y:S02]  /*5d90*/  ISETP.GE.AND P3, PT, R4, R206, PT ;  /* 0x000000ce0400720c */ /* 0x000fe40003f66270 */
[----:B------:R-:W-:-:S02]  /*5da0*/  ISETP.LT.OR P6, PT, R2, R207, P6 ;  /* 0x000000cf0200720c */ /* 0x000fc400037c1670 */
[-C--:B------:R-:W-:Y:S01]  /*5db0*/  ISETP.LT.OR P2, PT, R2, R205.reuse, P2 ;  /* 0x000000cd0200720c */ /* 0x080fe20001741670 */
[----:B------:R-:W-:Y:S01]  /*5dc0*/  VIADD R2, R0, 0x29 ;  /* 0x0000002900027836 */ /* 0x000fe20000000000 */
[----:B------:R-:W-:Y:S02]  /*5dd0*/  ISETP.LT.OR P0, PT, R32, R205, P0 ;  /* 0x000000cd2000720c */ /* 0x000fe40000701670 */
[----:B------:R-:W-:Y:S02]  /*5de0*/  ISETP.LT.OR P3, PT, R4, R207, P3 ;  /* 0x000000cf0400720c */ /* 0x000fe40001f61670 */
[----:B------:R-:W-:Y:S02]  /*5df0*/  FMNMX.FTZ R5, R132, R24, !PT ;  /* 0x0000001884057209 */ /* 0x000fe40007810000 */
[----:B------:R-:W-:Y:S02]  /*5e00*/  FSEL R219, R15, -INF , !P0 ;  /* 0xff8000000fdb7808 */ /* 0x000fe40004000000 */
[----:B------:R-:W-:Y:S01]  /*5e10*/  FSEL R150, R164, -INF , !P3 ;  /* 0xff800000a4967808 */ /* 0x000fe20005800000 */
[----:B-1----:R-:W-:Y:S01]  /*5e20*/  HMMA.16816.F32.BF16 R156, R8, R20, R156 ;  /* 0x00000014089c723c */ /* 0x002fe2000004189c */
[----:B------:R-:W-:-:S02]  /*5e30*/  FMNMX.FTZ R5, R26, R5, !PT ;  /* 0x000000051a057209 */ /* 0x000fc40007810000 */
[----:B------:R-:W-:Y:S02]  /*5e40*/  FSEL R135, R18, -INF , !P5 ;  /* 0xff80000012877808 */ /* 0x000fe40006800000 */
[C---:B------:R-:W-:Y:S01]  /*5e50*/  ISETP.GE.AND P0, PT, R2.reuse, R206, PT ;  /* 0x000000ce0200720c */ /* 0x040fe20003f06270 */
[----:B------:R-:W-:Y:S01]  /*5e60*/  HMMA.16816.F32.BF16 R152, R8, R22, R152 ;  /* 0x000000160898723c */ /* 0x000fe20000041898 */
[-C--:B------:R-:W-:Y:S02]  /*5e70*/  ISETP.GE.AND P3, PT, R2, R204.reuse, PT ;  /* 0x000000cc0200720c */ /* 0x080fe40003f66270 */
[----:B------:R-:W-:Y:S02]  /*5e80*/  ISETP.GE.AND P5, PT, R4, R204, PT ;  /* 0x000000cc0400720c */ /* 0x000fe40003fa6270 */
[----:B------:R-:W-:Y:S02]  /*5e90*/  ISETP.GE.AND P4, PT, R32, R206, PT ;  /* 0x000000ce2000720c */ /* 0x000fe40003f86270 */
[----:B------:R-:W-:-:S02]  /*5ea0*/  FMNMX.FTZ R5, R28, R5, !PT ;  /* 0x000000051c057209 */ /* 0x000fc40007810000 */
[C---:B------:R-:W-:Y:S02]  /*5eb0*/  ISETP.LT.OR P0, PT, R2.reuse, R207, P0 ;  /* 0x000000cf0200720c */ /* 0x040fe40000701670 */
[-C--:B------:R-:W-:Y:S01]  /*5ec0*/  ISETP.LT.OR P3, PT, R2, R205.reuse, P3 ;  /* 0x000000cd0200720c */ /* 0x080fe20001f61670 */
[----:B------:R-:W-:Y:S01]  /*5ed0*/  VIADD R2, R0, 0x30 ;  /* 0x0000003000027836 */ /* 0x000fe20000000000 */
[----:B------:R-:W-:Y:S01]  /*5ee0*/  ISETP.LT.OR P5, PT, R4, R205, P5 ;  /* 0x000000cd0400720c */ /* 0x000fe20002fa1670 */
[----:B------:R-:W-:Y:S01]  /*5ef0*/  VIADD R4, R0, 0x28 ;  /* 0x0000002800047836 */ /* 0x000fe20000000000 */
[----:B------:R-:W-:Y:S02]  /*5f00*/  ISETP.LT.OR P4, PT, R32, R207, P4 ;  /* 0x000000cf2000720c */ /* 0x000fe40002781670 */
[----:B------:R-:W-:Y:S02]  /*5f10*/  FMNMX.FTZ R5, R30, R5, !PT ;  /* 0x000000051e057209 */ /* 0x000fe40007810000 */
[----:B------:R-:W-:-:S02]  /*5f20*/  FSEL R148, R165, -INF , !P6 ;  /* 0xff800000a5947808 */ /* 0x000fc40007000000 */
[----:B------:R-:W-:Y:S02]  /*5f30*/  FSEL R149, R167, -INF , !P2 ;  /* 0xff800000a7957808 */ /* 0x000fe40005000000 */
[----:B------:R-:W-:Y:S02]  /*5f40*/  FSEL R215, R14, -INF , !P1 ;  /* 0xff8000000ed77808 */ /* 0x000fe40004800000 */
[----:B------:R-:W-:Y:S02]  /*5f50*/  FSEL R136, R13, -INF , !P4 ;  /* 0xff8000000d887808 */ /* 0x000fe40006000000 */
[C---:B------:R-:W-:Y:S02]  /*5f60*/  ISETP.GE.AND P6, PT, R2.reuse, R206, PT ;  /* 0x000000ce0200720c */ /* 0x040fe40003fc6270 */
[----:B------:R-:W-:Y:S02]  /*5f70*/  ISETP.GE.AND P2, PT, R2, R204, PT ;  /* 0x000000cc0200720c */ /* 0x000fe40003f46270 */
[----:B------:R-:W-:-:S02]  /*5f80*/  ISETP.GE.AND P1, PT, R4, R206, PT ;  /* 0x000000ce0400720c */ /* 0x000fc40003f26270 */
[----:B------:R-:W-:Y:S02]  /*5f90*/  ISETP.GE.AND P4, PT, R4, R204, PT ;  /* 0x000000cc0400720c */ /* 0x000fe40003f86270 */
[----:B------:R-:W-:Y:S02]  /*5fa0*/  FMNMX.FTZ R5, R172, R5, !PT ;  /* 0x00000005ac057209 */ /* 0x000fe40007810000 */
[C---:B------:R-:W-:Y:S02]  /*5fb0*/  ISETP.LT.OR P6, PT, R2.reuse, R207, P6 ;  /* 0x000000cf0200720c */ /* 0x040fe400037c1670 */
[----:B------:R-:W-:Y:S02]  /*5fc0*/  ISETP.LT.OR P2, PT, R2, R205, P2 ;  /* 0x000000cd0200720c */ /* 0x000fe40001741670 */
[C---:B------:R-:W-:Y:S02]  /*5fd0*/  ISETP.LT.OR P1, PT, R4.reuse, R207, P1 ;  /* 0x000000cf0400720c */ /* 0x040fe40000f21670 */
[----:B------:R-:W-:Y:S01]  /*5fe0*/  ISETP.LT.OR P4, PT, R4, R205, P4 ;  /* 0x000000cd0400720c */ /* 0x000fe20002781670 */
[----:B------:R-:W-:Y:S01]  /*5ff0*/  VIADD R4, R0, 0x31 ;  /* 0x0000003100047836 */ /* 0x000fe20000000000 */
[----:B------:R-:W-:-:S02]  /*6000*/  FMNMX.FTZ R2, R3, R29, !PT ;  /* 0x0000001d03027209 */ /* 0x000fc40007810000 */
[----:B------:R-:W-:Y:S02]  /*6010*/  FMNMX.FTZ R5, R138, R5, !PT ;  /* 0x000000058a057209 */ /* 0x000fe40007810000 */
[----:B------:R-:W-:Y:S02]  /*6020*/  FMNMX.FTZ R2, R27, R2, !PT ;  /* 0x000000021b027209 */ /* 0x000fe40007810000 */
[----:B------:R-:W-:Y:S02]  /*6030*/  FMNMX.FTZ R5, R134, R5, !PT ;  /* 0x0000000586057209 */ /* 0x000fe40007810000 */
[----:B------:R-:W-:Y:S02]  /*6040*/  FSEL R151, R166, -INF , !P5 ;  /* 0xff800000a6977808 */ /* 0x000fe40006800000 */
[----:B------:R-:W-:Y:S02]  /*6050*/  FSEL R140, R160, -INF , !P1 ;  /* 0xff800000a08c7808 */ /* 0x000fe40004800000 */
[----:B------:R-:W-:-:S02]  /*6060*/  ISETP.GE.AND P5, PT, R4, R206, PT ;  /* 0x000000ce0400720c */ /* 0x000fc40003fa6270 */
[----:B------:R-:W-:Y:S02]  /*6070*/  ISETP.GE.AND P1, PT, R4, R204, PT ;  /* 0x000000cc0400720c */ /* 0x000fe40003f26270 */
[----:B------:R-:W-:Y:S02]  /*6080*/  FMNMX.FTZ R2, R31, R2, !PT ;  /* 0x000000021f027209 */ /* 0x000fe40007810000 */
[----:B------:R-:W-:Y:S02]  /*6090*/  FMNMX.FTZ R5, R136, R5, !PT ;  /* 0x0000000588057209 */ /* 0x000fe40007810000 */
[C---:B------:R-:W-:Y:S02]  /*60a0*/  ISETP.LT.OR P5, PT, R4.reuse, R207, P5 ;  /* 0x000000cf0400720c */ /* 0x040fe40002fa1670 */
[----:B------:R-:W-:Y:S01]  /*60b0*/  ISETP.LT.OR P1, PT, R4, R205, P1 ;  /* 0x000000cd0400720c */ /* 0x000fe20000f21670 */
[C---:B------:R-:W-:Y:S01]  /*60c0*/  VIADD R4, R0.reuse, 0x38 ;  /* 0x0000003800047836 */ /* 0x040fe20000000000 */
[----:B------:R-:W-:Y:S01]  /*60d0*/  FMNMX.FTZ R2, R25, R2, !PT ;  /* 0x0000000219027209 */ /* 0x000fe20007810000 */
[----:B------:R-:W-:Y:S01]  /*60e0*/  VIADD R0, R0, 0x39 ;  /* 0x0000003900007836 */ /* 0x000fe20000000000 */
[----:B------:R-:W-:-:S02]  /*60f0*/  FMNMX.FTZ R5, R150, R5, !PT ;  /* 0x0000000596057209 */ /* 0x000fc40007810000 */
[----:B------:R-:W-:Y:S02]  /*6100*/  FSEL R143, R162, -INF , !P4 ;  /* 0xff800000a28f7808 */ /* 0x000fe40006000000 */
[----:B------:R-:W-:Y:S02]  /*6110*/  ISETP.GE.AND P4, PT, R4, R206, PT ;  /* 0x000000ce0400720c */ /* 0x000fe40003f86270 */
[----:B------:R-:W-:Y:S02]  /*6120*/  FMNMX.FTZ R2, R135, R2, !PT ;  /* 0x0000000287027209 */ /* 0x000fe40007810000 */
[----:B------:R-:W-:Y:S02]  /*6130*/  FMNMX.FTZ R5, R148, R5, !PT ;  /* 0x0000000594057209 */ /* 0x000fe40007810000 */
[----:B------:R-:W-:Y:S02]  /*6140*/  FSEL R142, R161, -INF , !P0 ;  /* 0xff800000a18e7808 */ /* 0x000fe40004000000 */
[----:B------:R-:W-:-:S02]  /*6150*/  ISETP.LT.OR P4, PT, R4, R207, P4 ;  /* 0x000000cf0400720c */ /* 0x000fc40002781670 */
[----:B------:R-:W-:Y:S02]  /*6160*/  FMNMX.FTZ R2, R133, R2, !PT ;  /* 0x0000000285027209 */ /* 0x000fe40007810000 */
[----:B------:R-:W-:Y:S02]  /*6170*/  FMNMX.FTZ R5, R140, R5, !PT ;  /* 0x000000058c057209 */ /* 0x000fe40007810000 */
[----:B------:R-:W-:Y:S02]  /*6180*/  FSEL R174, R156, -INF , !P6 ;  /* 0xff8000009cae7808 */ /* 0x000fe40007000000 */
[----:B------:R-:W-:Y:S02]  /*6190*/  FMNMX.FTZ R2, R215, R2, !PT ;  /* 0x00000002d7027209 */ /* 0x000fe40007810000 */
[----:B------:R-:W-:Y:S02]  /*61a0*/  FMNMX.FTZ R5, R142, R5, !PT ;  /* 0x000000058e057209 */ /* 0x000fe40007810000 */
[----:B------:R-:W-:Y:S01]  /*61b0*/  FSEL R168, R152, -INF , !P4 ;  /* 0xff80000098a87808 */ /* 0x000fe20006000000 */
[----:B------:R-:W-:Y:S01]  /*61c0*/  BAR.SYNC.DEFER_BLOCKING 0x0 ;  /* 0x0000000000007b1d */ /* 0x000fe20000010000 */
[----:B------:R-:W-:-:S02]  /*61d0*/  PLOP3.LUT P4, PT, PT, PT, UP0, 0x80, 0x0 ;  /* 0x000000000000781c */ /* 0x000fc40003f8f008 */
[----:B------:R-:W-:Y:S02]  /*61e0*/  FSEL R141, R163, -INF , !P3 ;  /* 0xff800000a38d7808 */ /* 0x000fe40005800000 */
[----:B------:R-:W-:Y:S02]  /*61f0*/  ISETP.GE.AND P3, PT, R0, R206, PT ;  /* 0x000000ce0000720c */ /* 0x000fe40003f66270 */
[----:B------:R-:W-:Y:S02]  /*6200*/  FSEL R170, R157, -INF , !P5 ;  /* 0xff8000009daa7808 */ /* 0x000fe40006800000 */
[----:B------:R-:W-:Y:S02]  /*6210*/  FMNMX.FTZ R6, R219, R2, !PT ;  /* 0x00000002db067209 */ /* 0x000fe40007810000 */
[----:B------:R-:W-:Y:S02]  /*6220*/  FMNMX.FTZ R5, R174, R5, !PT ;  /* 0x00000005ae057209 */ /* 0x000fe40007810000 */
[----:B------:R-:W-:-:S02]  /*6230*/  ISETP.LT.OR P3, PT, R0, R207, P3 ;  /* 0x000000cf0000720c */ /* 0x000fc40001f61670 */
[----:B------:R-:W-:Y:S02]  /*6240*/  FMNMX.FTZ R6, R151, R6, !PT ;  /* 0x0000000697067209 */ /* 0x000fe40007810000 */
[----:B------:R-:W-:Y:S02]  /*6250*/  FMNMX.FTZ R5, R170, R5, !PT ;  /* 0x00000005aa057209 */ /* 0x000fe40007810000 */
[----:B------:R-:W-:Y:S02]  /*6260*/  ISETP.GE.AND P0, PT, R4, R204, PT ;  /* 0x000000cc0400720c */ /* 0x000fe40003f06270 */
[----:B------:R-:W-:Y:S02]  /*6270*/  FSEL R166, R153, -INF , !P3 ;  /* 0xff80000099a67808 */ /* 0x000fe40005800000 */
[----:B------:R-:W-:Y:S02]  /*6280*/  FMNMX.FTZ R6, R149, R6, !PT ;  /* 0x0000000695067209 */ /* 0x000fe40007810000 */
[----:B------:R-:W-:-:S02]  /*6290*/  FMNMX.FTZ R5, R168, R5, !PT ;  /* 0x00000005a8057209 */ /* 0x000fc40007810000 */
[----:B------:R-:W-:Y:S02]  /*62a0*/  ISETP.LT.OR P0, PT, R4, R205, P0 ;  /* 0x000000cd0400720c */ /* 0x000fe40000701670 */
[----:B------:R-:W-:Y:S02]  /*62b0*/  FSEL R169, R158, -INF , !P2 ;  /* 0xff8000009ea97808 */ /* 0x000fe40005000000 */
[----:B------:R-:W-:Y:S02]  /*62c0*/  FMNMX.FTZ R6, R143, R6, !PT ;  /* 0x000000068f067209 */ /* 0x000fe40007810000 */
[----:B------:R-:W-:Y:S01]  /*62d0*/  FMNMX.FTZ R5, R166, R5, !PT ;  /* 0x00000005a6057209 */ /* 0x000fe20007810000 */
[----:B------:R-:W-:Y:S06]  /*62e0*/  @!P4 BRA `(.L_x_303) ;  /* 0x000000000068c947 */ /* 0x000fec0003800000 */
[----:B------:R-:W-:-:S04]  /*62f0*/  UIADD3 UR5, UR19, -0x3, URZ ;  /* 0xfffffffd13057890 */ /* 0x000fc8000fffe03f */
[----:B------:R-:W-:Y:S02]  /*6300*/  USHF.R.S32.HI UR4, URZ, 0x1f, UR5 ;  /* 0x0000001f3f047899 */ /* 0x000fe40008011405 */
[----:B------:R-:W-:Y:S02]  /*6310*/  UIMAD.WIDE.U32 UR26, UR5, UR12, URZ ;  /* 0x0000000c051a72a5 */ /* 0x000fe4000f8e003f */
[----:B------:R-:W-:-:S04]  /*6320*/  UIMAD UR4, UR4, UR12, URZ ;  /* 0x0000000c040472a4 */ /* 0x000fc8000f8e023f */
[----:B------:R-:W-:Y:S01]  /*6330*/  UIMAD UR4, UR5, UR13, UR4 ;  /* 0x0000000d050472a4 */ /* 0x000fe2000f8e0204 */
[----:B------:R-:W-:Y:S02]  /*6340*/  IMAD.U32 R7, RZ, RZ, UR26 ;  /* 0x0000001aff077e24 */ /* 0x000fe4000f8e00ff */
[----:B------:R-:W-:Y:S01]  /*6350*/  IMAD.U32 R2, RZ, RZ, UR26 ;  /* 0x0000001aff027e24 */ /* 0x000fe2000f8e00ff */
[----:B------:R-:W-:Y:S02]  /*6360*/  UIADD3 UR4, UR27, UR4, URZ ;  /* 0x000000041b047290 */ /* 0x000fe4000fffe03f */
[----:B------:R-:W-:-:S04]  /*6370*/  LEA R4, P2, R7, R200, 0x6 ;  /* 0x000000c807047211 */ /* 0x000fc800078430ff */
[----:B------:R-:W-:Y:S01]  /*6380*/  IMAD.U32 R7, RZ, RZ, UR4 ;  /* 0x00000004ff077e24 */ /* 0x000fe2000f8e00ff */
[----:B------:R-:W-:Y:S02]  /*6390*/  ULDC.64 UR4, c[0x0][0x218] ;  /* 0x0000860000047ab9 */ /* 0x000fe40000000a00 */
[----:B------:R-:W-:Y:S02]  /*63a0*/  LEA R8, P3, R4, UR4, 0x1 ;  /* 0x0000000404087c11 */ /* 0x000fe4000f8608ff */
[----:B------:R-:W-:Y:S02]  /*63b0*/  LEA.HI.X R7, R2, R209, R7, 0x6, P2 ;  /* 0x000000d102077211 */ /* 0x000fe400010f3407 */
[----:B------:R-:W-:Y:S02]  /*63c0*/  IADD3 R10, P2, R8, UR23, RZ ;  /* 0x00000017080a7c10 */ /* 0x000fe4000ff5e0ff */
[----:B------:R-:W-:-:S04]  /*63d0*/  LEA.HI.X R9, R4, UR5, R7, 0x1, P3 ;  /* 0x0000000504097c11 */ /* 0x000fc800098f0c07 */
[----:B------:R-:W-:Y:S01]  /*63e0*/  IADD3.X R11, R9, UR22, RZ, P2, !PT ;  /* 0x00000016090b7c10 */ /* 0x000fe200097fe4ff */
        /* <DEDUP_REMOVED lines=10> */
.L_x_303:
[----:B------:R-:W-:Y:S01]  /*6490*/  FMNMX.FTZ R4, R141, R6, !PT ;  /* 0x000000068d047209 */ /* 0x000fe20007810000 */
[----:B------:R-:W2:Y:S01]  /*64a0*/  SHFL.BFLY PT, R2, R5, 0x2, 0x1f ;  /* 0x0c401f0005027f89 */ /* 0x000ea200000e0000 */
[C---:B------:R-:W-:Y:S02]  /*64b0*/  ISETP.GE.AND P2, PT, R0.reuse, R204, PT ;  /* 0x000000cc0000720c */ /* 0x040fe40003f46270 */
[----:B------:R-:W-:Y:S01]  /*64c0*/  FSEL R167, R159, -INF , !P1 ;  /* 0xff8000009fa77808 */ /* 0x000fe20004800000 */
[----:B------:R-:W-:Y:S01]  /*64d0*/  LDSM.16.MT88.4 R16, [R190+0x12000] ;  /* 0x01200000be10783b */ /* 0x000fe20000004200 */
[----:B------:R-:W-:Y:S02]  /*64e0*/  FMNMX.FTZ R4, R169, R4, !PT ;  /* 0x00000004a9047209 */ /* 0x000fe40007810000 */
[----:B------:R-:W-:Y:S01]  /*64f0*/  ISETP.LT.OR P2, PT, R0, R205, P2 ;  /* 0x000000cd0000720c */ /* 0x000fe20001741670 */
[----:B------:R-:W-:Y:S01]  /*6500*/  LDSM.16.MT88.4 R32, [R188+0x12000] ;  /* 0x01200000bc20783b */ /* 0x000fe20000004200 */
[----:B------:R-:W-:-:S02]  /*6510*/  FSEL R165, R154, -INF , !P0 ;  /* 0xff8000009aa57808 */ /* 0x000fc40004000000 */
[----:B------:R-:W-:Y:S02]  /*6520*/  FMNMX.FTZ R4, R167, R4, !PT ;  /* 0x00000004a7047209 */ /* 0x000fe40007810000 */
[----:B------:R-:W-:Y:S02]  /*6530*/  FSEL R163, R155, -INF , !P2 ;  /* 0xff8000009ba37808 */ /* 0x000fe40005000000 */
[----:B------:R-:W-:Y:S01]  /*6540*/  FMNMX.FTZ R4, R165, R4, !PT ;  /* 0x00000004a5047209 */ /* 0x000fe20007810000 */
[----:B------:R-:W-:Y:S03]  /*6550*/  LDSM.16.MT88.4 R152, [R188+0x13000] ;  /* 0x01300000bc98783b */ /* 0x000fe60000004200 */
[----:B-1----:R-:W-:-:S05]  /*6560*/  FMNMX.FTZ R9, R163, R4, !PT ;  /* 0x00000004a3097209 */ /* 0x002fca0007810000 */
[----:B------:R-:W1:Y:S01]  /*6570*/  SHFL.BFLY PT, R0, R9, 0x2, 0x1f ;  /* 0x0c401f0009007f89 */ /* 0x000e6200000e0000 */
[----:B--2---:R-:W-:-:S05]  /*6580*/  FMNMX.FTZ R7, R5, R2, !PT ;  /* 0x0000000205077209 */ /* 0x004fca0007810000 */
[----:B------:R-:W2:Y:S01]  /*6590*/  SHFL.BFLY PT, R2, R7, 0x1, 0x1f ;  /* 0x0c201f0007027f89 */ /* 0x000ea200000e0000 */
[----:B-1----:R-:W-:-:S03]  /*65a0*/  FMNMX.FTZ R5, R9, R0, !PT ;  /* 0x0000000009057209 */ /* 0x002fc60007810000 */
[----:B------:R-:W-:Y:S04]  /*65b0*/  LDSM.16.MT88.4 R8, [R192+0x12000] ;  /* 0x01200000c008783b */ /* 0x000fe80000004200 */
[----:B------:R-:W1:Y:S01]  /*65c0*/  SHFL.BFLY PT, R0, R5, 0x1, 0x1f ;  /* 0x0c201f0005007f89 */ /* 0x000e6200000e0000 */
[----:B--2---:R-:W-:-:S04]  /*65d0*/  FMNMX.FTZ R2, R7, R2, !PT ;  /* 0x0000000207027209 */ /* 0x004fc80007810000 */
[C---:B------:R-:W-:Y:S01]  /*65e0*/  FSETP.NEU.FTZ.AND P1, PT, R2.reuse, -INF , PT ;  /* 0xff8000000200780b */ /* 0x040fe20003f3d000 */
[----:B------:R-:W-:-:S05]  /*65f0*/  FMUL.FTZ R171, R2, UR8 ;  /* 0x0000000802ab7c20 */ /* 0x000fca0008410000 */
[----:B------:R-:W-:-:S05]  /*6600*/  FSEL R171, R171, RZ, P1 ;  /* 0x000000ffabab7208 */ /* 0x000fca0000800000 */
        /* <DEDUP_REMOVED lines=8> */
[----:B-1----:R-:W-:Y:S01]  /*6690*/  FMNMX.FTZ R0, R5, R0, !PT ;  /* 0x0000000005007209 */ /* 0x002fe20007810000 */
[----:B------:R-:W-:Y:S01]  /*66a0*/  FFMA.FTZ R212, R136, UR8, -R171 ;  /* 0x0000000888d47c23 */ /* 0x000fe200080108ab */
[----:B------:R-:W-:Y:S01]  /*66b0*/  FSEL R5, R2, RZ, P1 ;  /* 0x000000ff02057208 */ /* 0x000fe20000800000 */
[----:B------:R-:W-:Y:S01]  /*66c0*/  LDSM.16.MT88.4 R136, [R188+0x16000] ;  /* 0x01600000bc88783b */ /* 0x000fe20000004200 */
[C---:B------:R-:W-:Y:S01]  /*66d0*/  FSETP.NEU.FTZ.AND P0, PT, R0.reuse, -INF , PT ;  /* 0xff8000000000780b */ /* 0x040fe20003f1d000 */
[----:B------:R-:W-:Y:S01]  /*66e0*/  FMUL.FTZ R164, R0, UR8 ;  /* 0x0000000800a47c20 */ /* 0x000fe20008410000 */
[----:B------:R-:W1:Y:S01]  /*66f0*/  MUFU.EX2 R159, R159 ;  /* 0x0000009f009f7308 */ /* 0x000e620000000800 */
[----:B------:R-:W-:Y:S01]  /*6700*/  FADD.FTZ R4, R132, -R5 ;  /* 0x8000000584047221 */ /* 0x000fe20000010000 */
[----:B------:R-:W-:Y:S01]  /*6710*/  FSEL R6, R0, RZ, P0 ;  /* 0x000000ff00067208 */ /* 0x000fe20000000000 */
[--C-:B------:R-:W-:Y:S01]  /*6720*/  FFMA.FTZ R218, R150, UR8, -R171.reuse ;  /* 0x0000000896da7c23 */ /* 0x100fe200080108ab */
[----:B------:R-:W-:Y:S01]  /*6730*/  FSEL R164, R164, RZ, P0 ;  /* 0x000000ffa4a47208 */ /* 0x000fe20000000000 */
[----:B------:R-:W-:Y:S01]  /*6740*/  FMUL.FTZ R162, R4, UR8 ;  /* 0x0000000804a27c20 */ /* 0x000fe20008410000 */
[--C-:B------:R-:W-:Y:S01]  /*6750*/  FFMA.FTZ R220, R140, UR8, -R171.reuse ;  /* 0x000000088cdc7c23 */ /* 0x100fe200080108ab */
[----:B------:R-:W-:Y:S01]  /*6760*/  FADD.FTZ R6, R3, -R6 ;  /* 0x8000000603067221 */ /* 0x000fe20000010000 */
[----:B------:R-:W-:Y:S01]  /*6770*/  MUFU.EX2 R158, R158 ;  /* 0x0000009e009e7308 */ /* 0x000fe20000000800 */
[--C-:B------:R-:W-:Y:S01]  /*6780*/  FFMA.FTZ R156, R29, UR8, -R164.reuse ;  /* 0x000000081d9c7c23 */ /* 0x100fe200080108a4 */
[--C-:B------:R-:W-:Y:S01]  /*6790*/  FFMA.FTZ R147, R27, UR8, -R164.reuse ;  /* 0x000000081b937c23 */ /* 0x100fe200080108a4 */
[--C-:B------:R-:W-:Y:S01]  /*67a0*/  FFMA.FTZ R146, R31, UR8, -R164.reuse ;  /* 0x000000081f927c23 */ /* 0x100fe200080108a4 */
[--C-:B------:R-:W-:Y:S01]  /*67b0*/  FFMA.FTZ R161, R25, UR8, -R164.reuse ;  /* 0x0000000819a17c23 */ /* 0x100fe200080108a4 */
[----:B------:R-:W-:Y:S01]  /*67c0*/  FMUL.FTZ R3, R6, UR8 ;  /* 0x0000000806037c20 */ /* 0x000fe20008410000 */
[----:B------:R-:W2:Y:S01]  /*67d0*/  LDSM.16.MT88.4 R24, [R189+0x12000] ;  /* 0x01200000bd18783b */ /* 0x000ea20000004200 */
[--C-:B------:R-:W-:Y:S01]  /*67e0*/  FFMA.FTZ R214, R135, UR8, -R164.reuse ;  /* 0x0000000887d67c23 */ /* 0x100fe200080108a4 */
[----:B------:R-:W3:Y:S01]  /*67f0*/  MUFU.EX2 R157, R157 ;  /* 0x0000009d009d7308 */ /* 0x000ee20000000800 */
[----:B-1----:R-:W-:Y:S01]  /*6800*/  F2FP.BF16.F32.PACK_AB R4, R159, R160 ;  /* 0x000000a09f04723e */ /* 0x002fe200000010ff */
[--C-:B------:R-:W-:Y:S01]  /*6810*/  FFMA.FTZ R217, R133, UR8, -R164.reuse ;  /* 0x0000000885d97c23 */ /* 0x100fe200080108a4 */
[--C-:B------:R-:W-:Y:S01]  /*6820*/  FFMA.FTZ R215, R215, UR8, -R164.reuse ;  /* 0x00000008d7d77c23 */ /* 0x100fe200080108a4 */
[--C-:B------:R-:W-:Y:S01]  /*6830*/  FFMA.FTZ R216, R219, UR8, -R164.reuse ;  /* 0x00000008dbd87c23 */ /* 0x100fe200080108a4 */
[----:B------:R-:W-:Y:S01]  /*6840*/  LDSM.16.MT88.4 R132, [R192+0x12800] ;  /* 0x01280000c084783b */ /* 0x000fe20000004200 */
[--C-:B------:R-:W-:Y:S01]  /*6850*/  FFMA.FTZ R219, R148, UR8, -R171.reuse ;  /* 0x0000000894db7c23 */ /* 0x100fe200080108ab */
[--C-:B------:R-:W-:Y:S01]  /*6860*/  FFMA.FTZ R222, R151, UR8, -R164.reuse ;  /* 0x0000000897de7c23 */ /* 0x100fe200080108a4 */
[----:B------:R-:W-:Y:S01]  /*6870*/  MUFU.EX2 R156, R156 ;  /* 0x0000009c009c7308 */ /* 0x000fe20000000800 */
[--C-:B------:R-:W-:Y:S01]  /*6880*/  FFMA.FTZ R223, R149, UR8, -R164.reuse ;  /* 0x0000000895df7c23 */ /* 0x100fe200080108a4 */
[----:B------:R-:W-:Y:S01]  /*6890*/  FFMA.FTZ R221, R142, UR8, -R171 ;  /* 0x000000088edd7c23 */ /* 0x000fe200080108ab */
[----:B------:R-:W-:Y:S01]  /*68a0*/  LDSM.16.MT88.4 R148, [R192+0x15000] ;  /* 0x01500000c094783b */ /* 0x000fe20000004200 */
[--C-:B------:R-:W-:Y:S01]  /*68b0*/  FFMA.FTZ R224, R143, UR8, -R164.reuse ;  /* 0x000000088fe07c23 */ /* 0x100fe200080108a4 */
[--C-:B------:R-:W-:Y:S01]  /*68c0*/  FFMA.FTZ R225, R141, UR8, -R164.reuse ;  /* 0x000000088de17c23 */ /* 0x100fe200080108a4 */
[--C-:B------:R-:W-:Y:S01]  /*68d0*/  FFMA.FTZ R167, R167, UR8, -R164.reuse ;  /* 0x00000008a7a77c23 */ /* 0x100fe200080108a4 */
[----:B------:R-:W-:Y:S01]  /*68e0*/  LDSM.16.MT88.4 R140, [R190+0x15000] ;  /* 0x01500000be8c783b */ /* 0x000fe20000004200 */
[----:B------:R-:W1:Y:S01]  /*68f0*/  MUFU.EX2 R147, R147 ;  /* 0x0000009300937308 */ /* 0x000e620000000800 */
[----:B---3--:R-:W-:Y:S01]  /*6900*/  F2FP.BF16.F32.PACK_AB R6, R157, R158 ;  /* 0x0000009e9d06723e */ /* 0x008fe200000010ff */
[----:B------:R-:W-:-:S06]  /*6910*/  FFMA.FTZ R165, R165, UR8, -R164 ;  /* 0x00000008a5a57c23 */ /* 0x000fcc00080108a4 */
[----:B------:R-:W-:Y:S08]  /*6920*/  MUFU.EX2 R146, R146 ;  /* 0x0000009200927308 */ /* 0x000ff00000000800 */
[----:B------:R-:W3:Y:S01]  /*6930*/  MUFU.EX2 R161, R161 ;  /* 0x000000a100a17308 */ /* 0x000ee20000000800 */
[----:B-1----:R-:W-:-:S07]  /*6940*/  F2FP.BF16.F32.PACK_AB R5, R147, R156 ;  /* 0x0000009c9305723e */ /* 0x002fce00000010ff */
[----:B------:R-:W1:Y:S08]  /*6950*/  MUFU.EX2 R162, R162 ;  /* 0x000000a200a27308 */ /* 0x000e700000000800 */
[----:B------:R-:W4:Y:S01]  /*6960*/  MUFU.EX2 R3, R3 ;  /* 0x0000000300037308 */ /* 0x000f220000000800 */
[----:B---3--:R-:W-:-:S07]  /*6970*/  F2FP.BF16.F32.PACK_AB R7, R161, R146 ;  /* 0x00000092a107723e */ /* 0x008fce00000010ff */
[----:B------:R-:W-:Y:S01]  /*6980*/  MUFU.EX2 R172, R172 ;  /* 0x000000ac00ac7308 */ /* 0x000fe20000000800 */
[-C--:B-1----:R-:W-:Y:S01]  /*6990*/  FMUL.FTZ R20, R120, R162.reuse ;  /* 0x000000a278147220 */ /* 0x082fe20000410000 */
[-C--:B------:R-:W-:Y:S01]  /*69a0*/  FMUL.FTZ R21, R121, R162.reuse ;  /* 0x000000a279157220 */ /* 0x080fe20000410000 */
[-C--:B------:R-:W-:Y:S01]  /*69b0*/  FMUL.FTZ R116, R116, R162.reuse ;  /* 0x000000a274747220 */ /* 0x080fe20000410000 */
[-C--:B------:R-:W-:Y:S01]  /*69c0*/  FMUL.FTZ R117, R117, R162.reuse ;  /* 0x000000a275757220 */ /* 0x080fe20000410000 */
[-C--:B------:R-:W-:Y:S01]  /*69d0*/  FMUL.FTZ R28, R112, R162.reuse ;  /* 0x000000a2701c7220 */ /* 0x080fe20000410000 */
[-C--:B------:R-:W-:Y:S01]  /*69e0*/  FMUL.FTZ R29, R113, R162.reuse ;  /* 0x000000a2711d7220 */ /* 0x080fe20000410000 */
[-C--:B------:R-:W-:Y:S01]  /*69f0*/  FMUL.FTZ R108, R108, R162.reuse ;  /* 0x000000a26c6c7220 */ /* 0x080fe20000410000 */
[-C--:B------:R-:W-:Y:S01]  /*6a00*/  FMUL.FTZ R109, R109, R162.reuse ;  /* 0x000000a26d6d7220 */ /* 0x080fe20000410000 */
[-C--:B----4-:R-:W-:Y:S01]  /*6a10*/  FMUL.FTZ R22, R122, R3.reuse ;  /* 0x000000037a167220 */ /* 0x090fe20000410000 */
[-C--:B------:R-:W-:Y:S01]  /*6a20*/  FMUL.FTZ R23, R123, R3.reuse ;  /* 0x000000037b177220 */ /* 0x080fe20000410000 */
[-C--:B------:R-:W-:Y:S01]  /*6a30*/  FMUL.FTZ R118, R118, R3.reuse ;  /* 0x0000000376767220 */ /* 0x080fe20000410000 */
[-C--:B------:R-:W-:Y:S01]  /*6a40*/  FMUL.FTZ R119, R119, R3.reuse ;  /* 0x0000000377777220 */ /* 0x080fe20000410000 */
[-C--:B------:R-:W-:Y:S01]  /*6a50*/  FMUL.FTZ R30, R114, R3.reuse ;  /* 0x00000003721e7220 */ /* 0x080fe20000410000 */
[-C--:B------:R-:W-:Y:S01]  /*6a60*/  FMUL.FTZ R31, R115, R3.reuse ;  /* 0x00000003731f7220 */ /* 0x080fe20000410000 */
[-C--:B------:R-:W-:Y:S01]  /*6a70*/  FMUL.FTZ R110, R110, R3.reuse ;  /* 0x000000036e6e7220 */ /* 0x080fe20000410000 */
[----:B------:R-:W-:Y:S01]  /*6a80*/  LDSM.16.MT88.4 R112, [R190+0x14000] ;  /* 0x01400000be70783b */ /* 0x000fe20000004200 */
[C---:B------:R-:W-:Y:S01]  /*6a90*/  HMMA.16816.F32.BF16 R20, R4.reuse, R16, R20 ;  /* 0x000000100414723c */ /* 0x040fe20000041814 */
[-C--:B------:R-:W-:Y:S01]  /*6aa0*/  FMUL.FTZ R111, R111, R3.reuse ;  /* 0x000000036f6f7220 */ /* 0x080fe20000410000 */
[----:B------:R-:W1:Y:S01]  /*6ab0*/  MUFU.EX2 R175, R175 ;  /* 0x000000af00af7308 */ /* 0x000e620000000800 */
[-C--:B------:R-:W-:Y:S01]  /*6ac0*/  FMUL.FTZ R88, R88, R162.reuse ;  /* 0x000000a258587220 */ /* 0x080fe20000410000 */
[-C--:B------:R-:W-:Y:S01]  /*6ad0*/  FMUL.FTZ R89, R89, R162.reuse ;  /* 0x000000a259597220 */ /* 0x080fe20000410000 */
[-C--:B------:R-:W-:Y:S01]  /*6ae0*/  FMUL.FTZ R90, R90, R3.reuse ;  /* 0x000000035a5a7220 */ /* 0x080fe20000410000 */
[C---:B------:R-:W-:Y:S01]  /*6af0*/  HMMA.16816.F32.BF16 R16, R4.reuse, R18, R116 ;  /* 0x000000120410723c */ /* 0x040fe20000041874 */
[----:B------:R-:W3:Y:S01]  /*6b00*/  LDSM.16.MT88.4 R116, [R192+0x14000] ;  /* 0x01400000c074783b */ /* 0x000ee20000004200 */
[-C--:B------:R-:W-:Y:S01]  /*6b10*/  FMUL.FTZ R91, R91, R3.reuse ;  /* 0x000000035b5b7220 */ /* 0x080fe20000410000 */
[-C--:B------:R-:W-:Y:S01]  /*6b20*/  FMUL.FTZ R12, R128, R162.reuse ;  /* 0x000000a2800c7220 */ /* 0x080fe20000410000 */
[----:B------:R-:W-:Y:S01]  /*6b30*/  MUFU.EX2 R173, R173 ;  /* 0x000000ad00ad7308 */ /* 0x000fe20000000800 */
[-C--:B------:R-:W-:Y:S01]  /*6b40*/  FMUL.FTZ R13, R129, R162.reuse ;  /* 0x000000a2810d7220 */ /* 0x080fe20000410000 */
[C---:B--2---:R-:W-:Y:S01]  /*6b50*/  HMMA.16816.F32.BF16 R28, R4.reuse, R24, R28 ;  /* 0x00000018041c723c */ /* 0x044fe2000004181c */
[-C--:B------:R-:W-:Y:S01]  /*6b60*/  FMUL.FTZ R14, R130, R3.reuse ;  /* 0x00000003820e7220 */ /* 0x080fe20000410000 */
[-C--:B------:R-:W-:Y:S01]  /*6b70*/  FMUL.FTZ R15, R131, R3.reuse ;  /* 0x00000003830f7220 */ /* 0x080fe20000410000 */
[-C--:B------:R-:W-:Y:S01]  /*6b80*/  FMUL.FTZ R124, R124, R162.reuse ;  /* 0x000000a27c7c7220 */ /* 0x080fe20000410000 */
[-C--:B------:R-:W-:Y:S01]  /*6b90*/  FMUL.FTZ R125, R125, R162.reuse ;  /* 0x000000a27d7d7220 */ /* 0x080fe20000410000 */
[-C--:B------:R-:W-:Y:S01]  /*6ba0*/  FMUL.FTZ R126, R126, R3.reuse ;  /* 0x000000037e7e7220 */ /* 0x080fe20000410000 */
[C---:B------:R-:W-:Y:S01]  /*6bb0*/  HMMA.16816.F32.BF16 R24, R4.reuse, R26, R108 ;  /* 0x0000001a0418723c */ /* 0x040fe2000004186c */
[----:B------:R-:W-:Y:S01]  /*6bc0*/  MUFU.EX2 R212, R212 ;  /* 0x000000d400d47308 */ /* 0x000fe20000000800 */
[-C--:B------:R-:W-:Y:S01]  /*6bd0*/  FMUL.FTZ R127, R127, R3.reuse ;  /* 0x000000037f7f7220 */ /* 0x080fe20000410000 */
        /* <DEDUP_REMOVED lines=12> */
[----:B------:R-:W-:Y:S01]  /*6ca0*/  MUFU.EX2 R214, R214 ;  /* 0x000000d600d67308 */ /* 0x000fe20000000800 */
[C---:B------:R-:W-:Y:S01]  /*6cb0*/  HMMA.16816.F32.BF16 R12, R4.reuse, R8, R12 ;  /* 0x00000008040c723c */ /* 0x040fe2000004180c */
[----:B------:R-:W-:Y:S01]  /*6cc0*/  LDSM.16.MT88.4 R128, [R189+0x12800] ;  /* 0x01280000bd80783b */ /* 0x000fe20000004200 */
[-C--:B------:R-:W-:Y:S01]  /*6cd0*/  FMUL.FTZ R92, R92, R162.reuse ;  /* 0x000000a25c5c7220 */ /* 0x080fe20000410000 */
[-C--:B------:R-:W-:Y:S01]  /*6ce0*/  FMUL.FTZ R93, R93, R162.reuse ;  /* 0x000000a25d5d7220 */ /* 0x080fe20000410000 */
[-C--:B------:R-:W-:Y:S01]  /*6cf0*/  FMUL.FTZ R94, R94, R3.reuse ;  /* 0x000000035e5e7220 */ /* 0x080fe20000410000 */
[----:B------:R-:W-:Y:S01]  /*6d00*/  LDSM.16.MT88.4 R120, [R192+0x14800] ;  /* 0x01480000c078783b */ /* 0x000fe20000004200 */
[C---:B------:R-:W-:Y:S01]  /*6d10*/  HMMA.16816.F32.BF16 R100, R4.reuse, R32, R108 ;  /* 0x000000200464723c */ /* 0x040fe2000004186c */
[----:B------:R-:W2:Y:S01]  /*6d20*/  MUFU.EX2 R217, R217 ;  /* 0x000000d900d97308 */ /* 0x000ea20000000800 */
[-C--:B------:R-:W-:Y:S01]  /*6d30*/  FMUL.FTZ R95, R95, R3.reuse ;  /* 0x000000035f5f7220 */ /* 0x080fe20000410000 */
[----:B------:R-:W4:Y:S01]  /*6d40*/  LDSM.16.MT88.4 R108, [R189+0x14000] ;  /* 0x01400000bd6c783b */ /* 0x000f220000004200 */
[-C--:B------:R-:W-:Y:S01]  /*6d50*/  FMUL.FTZ R96, R96, R162.reuse ;  /* 0x000000a260607220 */ /* 0x080fe20000410000 */
[-C--:B------:R-:W-:Y:S01]  /*6d60*/  FMUL.FTZ R97, R97, R162.reuse ;  /* 0x000000a261617220 */ /* 0x080fe20000410000 */
[C---:B------:R-:W-:Y:S01]  /*6d70*/  HMMA.16816.F32.BF16 R32, R4.reuse, R34, R104 ;  /* 0x000000220420723c */ /* 0x040fe20000041868 */
[-C--:B------:R-:W-:Y:S01]  /*6d80*/  FMUL.FTZ R98, R98, R3.reuse ;  /* 0x0000000362627220 */ /* 0x080fe20000410000 */
[-C--:B------:R-:W-:Y:S01]  /*6d90*/  FMUL.FTZ R99, R99, R3.reuse ;  /* 0x0000000363637220 */ /* 0x080fe20000410000 */
[----:B------:R-:W-:Y:S01]  /*6da0*/  MUFU.EX2 R215, R215 ;  /* 0x000000d700d77308 */ /* 0x000fe20000000800 */
[-C--:B------:R-:W-:Y:S01]  /*6db0*/  FFMA.FTZ R160, R213, R162.reuse, R160 ;  /* 0x000000a2d5a07223 */ /* 0x080fe200000100a0 */
[-C--:B------:R-:W-:Y:S01]  /*6dc0*/  FFMA.FTZ R156, R211, R3.reuse, R156 ;  /* 0x00000003d39c7223 */ /* 0x080fe2000001009c */
[C---:B------:R-:W-:Y:S01]  /*6dd0*/  HMMA.16816.F32.BF16 R8, R4.reuse, R10, R124 ;  /* 0x0000000a0408723c */ /* 0x040fe2000004187c */
        /* <DEDUP_REMOVED lines=8> */
[----:B------:R-:W5:Y:S01]  /*6e60*/  MUFU.EX2 R216, R216 ;  /* 0x000000d800d87308 */ /* 0x000f620000000800 */
[----:B------:R-:W-:Y:S01]  /*6e70*/  LDSM.16.MT88.4 R124, [R188+0x12800] ;  /* 0x01280000bc7c783b */ /* 0x000fe20000004200 */
[C---:B---3--:R-:W-:Y:S01]  /*6e80*/  HMMA.16816.F32.BF16 R40, R4.reuse, R116, R104 ;  /* 0x000000740428723c */ /* 0x048fe20000041868 */
[----:B------:R-:W-:Y:S01]  /*6e90*/  FADD.FTZ R159, R159, R160 ;  /* 0x000000a09f9f7221 */ /* 0x000fe20000010000 */
[----:B------:R-:W-:Y:S01]  /*6ea0*/  FADD.FTZ R147, R147, R156 ;  /* 0x0000009c93937221 */ /* 0x000fe20000010000 */
[----:B------:R-:W3:Y:S02]  /*6eb0*/  LDSM.16.MT88.4 R104, [R188+0x14000] ;  /* 0x01400000bc68783b */ /* 0x000ee40000004200 */
[----:B------:R-:W-:Y:S01]  /*6ec0*/  FADD.FTZ R158, R158, R159 ;  /* 0x0000009f9e9e7221 */ /* 0x000fe20000010000 */
[C---:B------:R-:W-:Y:S01]  /*6ed0*/  HMMA.16816.F32.BF16 R36, R4.reuse, R118, R36 ;  /* 0x000000760424723c */ /* 0x040fe20000041824 */
[-C--:B------:R-:W-:Y:S01]  /*6ee0*/  FMUL.FTZ R116, R44, R162.reuse ;  /* 0x000000a22c747220 */ /* 0x080fe20000410000 */
[-C--:B------:R-:W-:Y:S01]  /*6ef0*/  FMUL.FTZ R117, R45, R162.reuse ;  /* 0x000000a22d757220 */ /* 0x080fe20000410000 */
[-C--:B------:R-:W-:Y:S01]  /*6f00*/  FMUL.FTZ R44, R48, R162.reuse ;  /* 0x000000a2302c7220 */ /* 0x080fe20000410000 */
[----:B------:R-:W-:Y:S01]  /*6f10*/  FMUL.FTZ R45, R49, R162 ;  /* 0x000000a2312d7220 */ /* 0x000fe20000410000 */
[----:B------:R-:W-:Y:S01]  /*6f20*/  MUFU.EX2 R218, R218 ;  /* 0x000000da00da7308 */ /* 0x000fe20000000800 */
[C---:B------:R-:W-:Y:S01]  /*6f30*/  HMMA.16816.F32.BF16 R92, R4.reuse, R136, R92 ;  /* 0x00000088045c723c */ /* 0x040fe2000004185c */
[-C--:B------:R-:W-:Y:S01]  /*6f40*/  FMUL.FTZ R118, R46, R3.reuse ;  /* 0x000000032e767220 */ /* 0x080fe20000410000 */
[-C--:B------:R-:W-:Y:S01]  /*6f50*/  FMUL.FTZ R119, R47, R3.reuse ;  /* 0x000000032f777220 */ /* 0x080fe20000410000 */
[-C--:B------:R-:W-:Y:S01]  /*6f60*/  FMUL.FTZ R46, R50, R3.reuse ;  /* 0x00000003322e7220 */ /* 0x080fe20000410000 */
[----:B------:R-:W-:Y:S01]  /*6f70*/  FMUL.FTZ R47, R51, R3 ;  /* 0x00000003332f7220 */ /* 0x000fe20000410000 */
[----:B------:R-:W-:Y:S01]  /*6f80*/  FADD.FTZ R146, R146, R147 ;  /* 0x0000009392927221 */ /* 0x000fe20000010000 */
[----:B------:R-:W-:Y:S01]  /*6f90*/  FADD.FTZ R157, R157, R158 ;  /* 0x0000009e9d9d7221 */ /* 0x000fe20000010000 */
[----:B------:R-:W5:Y:S02]  /*6fa0*/  MUFU.EX2 R219, R219 ;  /* 0x000000db00db7308 */ /* 0x000f640000000800 */
[----:B------:R-:W-:Y:S01]  /*6fb0*/  HMMA.16816.F32.BF16 R48, R4, R112, R116 ;  /* 0x000000700430723c */ /* 0x000fe20000041874 */
[----:B------:R-:W-:-:S05]  /*6fc0*/  FADD.FTZ R161, R161, R146 ;  /* 0x00000092a1a17221 */ /* 0x000fca0000010000 */
[C---:B------:R-:W-:Y:S01]  /*6fd0*/  HMMA.16816.F32.BF16 R44, R4.reuse, R114, R44 ;  /* 0x00000072042c723c */ /* 0x040fe2000004182c */
[----:B------:R-:W1:Y:S01]  /*6fe0*/  LDSM.16.MT88.4 R112, [R192+0x16000] ;  /* 0x01600000c070783b */ /* 0x000e620000004200 */
        /* <DEDUP_REMOVED lines=8> */
[----:B------:R-:W-:Y:S02]  /*7070*/  MUFU.EX2 R220, R220 ;  /* 0x000000dc00dc7308 */ /* 0x000fe40000000800 */
[C---:B----4-:R-:W-:Y:S06]  /*7080*/  HMMA.16816.F32.BF16 R56, R4.reuse, R108, R116 ;  /* 0x0000006c0438723c */ /* 0x050fec0000041874 */
        /* <DEDUP_REMOVED lines=9> */
[----:B------:R-:W4:Y:S01]  /*7120*/  LDSM.16.MT88.4 R108, [R190+0x16000] ;  /* 0x01600000be6c783b */ /* 0x000f220000004200 */
[----:B------:R-:W-:Y:S01]  /*7130*/  MUFU.EX2 R221, R221 ;  /* 0x000000dd00dd7308 */ /* 0x000fe20000000800 */
[C---:B---3--:R-:W-:Y:S06]  /*7140*/  HMMA.16816.F32.BF16 R64, R4.reuse, R104, R116 ;  /* 0x000000680440723c */ /* 0x048fec0000041874 */
[C---:B------:R-:W-:Y:S01]  /*7150*/  HMMA.16816.F32.BF16 R60, R4.reuse, R106, R60 ;  /* 0x0000006a043c723c */ /* 0x040fe2000004183c */
[----:B------:R-:W3:Y:S01]  /*7160*/  LDSM.16.MT88.4 R104, [R189+0x16000] ;  /* 0x01600000bd68783b */ /* 0x000ee20000004200 */
        /* <DEDUP_REMOVED lines=9> */
[C---:B-1----:R-:W-:Y:S01]  /*7200*/  HMMA.16816.F32.BF16 R72, R4.reuse, R112, R116 ;  /* 0x000000700448723c */ /* 0x042fe20000041874 */
[----:B------:R-:W1:Y:S05]  /*7210*/  LDSM.16.MT88.4 R116, [R190+0x12800] ;  /* 0x01280000be74783b */ /* 0x000e6a0000004200 */
[----:B------:R-:W-:Y:S01]  /*7220*/  HMMA.16816.F32.BF16 R68, R4, R114, R68 ;  /* 0x000000720444723c */ /* 0x000fe20000041844 */
[-C--:B------:R-:W-:Y:S01]  /*7230*/  FMUL.FTZ R112, R80, R162.reuse ;  /* 0x000000a250707220 */ /* 0x080fe20000410000 */
[-C--:B------:R-:W-:Y:S01]  /*7240*/  FMUL.FTZ R113, R81, R162.reuse ;  /* 0x000000a251717220 */ /* 0x080fe20000410000 */
[-C--:B------:R-:W-:Y:S01]  /*7250*/  FMUL.FTZ R80, R84, R162.reuse ;  /* 0x000000a254507220 */ /* 0x080fe20000410000 */
[----:B------:R-:W-:Y:S01]  /*7260*/  FMUL.FTZ R81, R85, R162 ;  /* 0x000000a255517220 */ /* 0x000fe20000410000 */
[----:B------:R-:W1:Y:S02]  /*7270*/  MUFU.EX2 R223, R223 ;  /* 0x000000df00df7308 */ /* 0x000e640000000800 */
[-C--:B------:R-:W-:Y:S01]  /*7280*/  FMUL.FTZ R114, R82, R3.reuse ;  /* 0x0000000352727220 */ /* 0x080fe20000410000 */
[-C--:B------:R-:W-:Y:S01]  /*7290*/  FMUL.FTZ R115, R83, R3.reuse ;  /* 0x0000000353737220 */ /* 0x080fe20000410000 */
[-C--:B------:R-:W-:Y:S01]  /*72a0*/  FMUL.FTZ R82, R86, R3.reuse ;  /* 0x0000000356527220 */ /* 0x080fe20000410000 */
[----:B------:R-:W-:-:S03]  /*72b0*/  FMUL.FTZ R83, R87, R3 ;  /* 0x0000000357537220 */ /* 0x000fc60000410000 */
[----:B------:R-:W-:Y:S01]  /*72c0*/  MUFU.EX2 R224, R224 ;  /* 0x000000e000e07308 */ /* 0x000fe20000000800 */
[C---:B----4-:R-:W-:Y:S06]  /*72d0*/  HMMA.16816.F32.BF16 R76, R4.reuse, R108, R76 ;  /* 0x0000006c044c723c */ /* 0x050fec000004184c */
[C---:B------:R-:W-:Y:S01]  /*72e0*/  HMMA.16816.F32.BF16 R84, R4.reuse, R110, R112 ;  /* 0x0000006e0454723c */ /* 0x040fe20000041870 */
[----:B------:R-:W4:Y:S01]  /*72f0*/  LDSM.16.MT88.4 R112, [R190+0x14800] ;  /* 0x01480000be70783b */ /* 0x000f220000004200 */
[----:B------:R-:W4:Y:S03]  /*7300*/  MUFU.EX2 R225, R225 ;  /* 0x000000e100e17308 */ /* 0x000f260000000800 */
[----:B------:R-:W4:Y:S01]  /*7310*/  LDSM.16.MT88.4 R108, [R189+0x14800] ;  /* 0x01480000bd6c783b */ /* 0x000f220000004200 */
[C---:B---3--:R-:W-:Y:S04]  /*7320*/  HMMA.16816.F32.BF16 R80, R4.reuse, R104, R80 ;  /* 0x000000680450723c */ /* 0x048fe80000041850 */
[----:B------:R-:W-:Y:S02]  /*7330*/  MUFU.EX2 R167, R167 ;  /* 0x000000a700a77308 */ /* 0x000fe40000000800 */
[----:B------:R-:W-:Y:S01]  /*7340*/  HMMA.16816.F32.BF16 R88, R4, R106, R88 ;  /* 0x0000006a0458723c */ /* 0x000fe20000041858 */
[----:B------:R-:W-:-:S02]  /*7350*/  F2FP.BF16.F32.PACK_AB R104, R175, R172 ;  /* 0x000000acaf68723e */ /* 0x000fc400000010ff */
[----:B--2---:R-:W-:-:S03]  /*7360*/  F2FP.BF16.F32.PACK_AB R105, R217, R214 ;  /* 0x000000d6d969723e */ /* 0x004fc600000010ff */
[----:B------:R-:W-:Y:S01]  /*7370*/  HMMA.16816.F32.BF16 R4, R4, R138, R96 ;  /* 0x0000008a0404723c */ /* 0x000fe20000041860 */
[----:B------:R-:W-:Y:S01]  /*7380*/  F2FP.BF16.F32.PACK_AB R106, R212, R173 ;  /* 0x000000add46a723e */ /* 0x000fe200000010ff */
[----:B------:R-:W-:Y:S01]  /*7390*/  LDSM.16.MT88.4 R96, [R189+0x16800] ;  /* 0x01680000bd60783b */ /* 0x000fe20000004200 */
[----:B-----5:R-:W-:Y:S01]  /*73a0*/  F2FP.BF16.F32.PACK_AB R107, R216, R215 ;  /* 0x000000d7d86b723e */ /* 0x020fe200000010ff */
[----:B------:R-:W-:Y:S02]  /*73b0*/  MUFU.EX2 R165, R165 ;  /* 0x000000a500a57308 */ /* 0x000fe40000000800 */
[----:B------:R-:W-:Y:S04]  /*73c0*/  LDSM.16.MT88.4 R136, [R188+0x15000] ;  /* 0x01500000bc88783b */ /* 0x000fe80000004200 */
[C---:B-1----:R-:W-:Y:S06]  /*73d0*/  HMMA.16816.F32.BF16 R20, R104.reuse, R116, R20 ;  /* 0x000000746814723c */ /* 0x042fec0000041814 */
[C---:B------:R-:W-:Y:S01]  /*73e0*/  HMMA.16816.F32.BF16 R16, R104.reuse, R118, R16 ;  /* 0x000000766810723c */ /* 0x040fe20000041810 */
[----:B------:R-:W1:Y:S05]  /*73f0*/  LDSM.16.MT88.4 R116, [R188+0x14800] ;  /* 0x01480000bc74783b */ /* 0x000e6a0000004200 */
[C---:B------:R-:W-:Y:S06]  /*7400*/  HMMA.16816.F32.BF16 R28, R104.reuse, R128, R28 ;  /* 0x00000080681c723c */ /* 0x040fec000004181c */
[C---:B------:R-:W-:Y:S01]  /*7410*/  HMMA.16816.F32.BF16 R24, R104.reuse, R130, R24 ;  /* 0x000000826818723c */ /* 0x040fe20000041818 */
[----:B------:R-:W2:Y:S05]  /*7420*/  LDSM.16.MT88.4 R128, [R192+0x16800] ;  /* 0x01680000c080783b */ /* 0x000eaa0000004200 */
[C---:B------:R-:W-:Y:S06]  /*7430*/  HMMA.16816.F32.BF16 R100, R104.reuse, R124, R100 ;  /* 0x0000007c6864723c */ /* 0x040fec0000041864 */
[C---:B------:R-:W-:Y:S01]  /*7440*/  HMMA.16816.F32.BF16 R32, R104.reuse, R126, R32 ;  /* 0x0000007e6820723c */ /* 0x040fe20000041820 */
[----:B------:R-:W-:Y:S05]  /*7450*/  LDSM.16.MT88.4 R124, [R192+0x13000] ;  /* 0x01300000c07c783b */ /* 0x000fea0000004200 */
[C---:B----4-:R-:W-:Y:S06]  /*7460*/  HMMA.16816.F32.BF16 R48, R104.reuse, R112, R48 ;  /* 0x000000706830723c */ /* 0x050fec0000041830 */
[C---:B------:R-:W-:Y:S01]  /*7470*/  HMMA.16816.F32.BF16 R44, R104.reuse, R114, R44 ;  /* 0x00000072682c723c */ /* 0x040fe2000004182c */
[----:B------:R-:W3:Y:S05]  /*7480*/  LDSM.16.MT88.4 R112, [R188+0x16800] ;  /* 0x01680000bc70783b */ /* 0x000eea0000004200 */
[C---:B------:R-:W-:Y:S06]  /*7490*/  HMMA.16816.F32.BF16 R56, R104.reuse, R108, R56 ;  /* 0x0000006c6838723c */ /* 0x040fec0000041838 */
[C---:B------:R-:W-:Y:S01]  /*74a0*/  HMMA.16816.F32.BF16 R52, R104.reuse, R110, R52 ;  /* 0x0000006e6834723c */ /* 0x040fe20000041834 */
[----:B------:R-:W4:Y:S05]  /*74b0*/  LDSM.16.MT88.4 R108, [R189+0x13000] ;  /* 0x01300000bd6c783b */ /* 0x000f2a0000004200 */
[C---:B------:R-:W-:Y:S06]  /*74c0*/  HMMA.16816.F32.BF16 R40, R104.reuse, R120, R40 ;  /* 0x000000786828723c */ /* 0x040fec0000041828 */
[C---:B------:R-:W-:Y:S01]  /*74d0*/  HMMA.16816.F32.BF16 R36, R104.reuse, R122, R36 ;  /* 0x0000007a6824723c */ /* 0x040fe20000041824 */
[----:B------:R-:W5:Y:S05]  /*74e0*/  LDSM.16.MT88.4 R120, [R190+0x16800] ;  /* 0x01680000be78783b */ /* 0x000f6a0000004200 */
[C---:B-1----:R-:W-:Y:S06]  /*74f0*/  HMMA.16816.F32.BF16 R64, R104.reuse, R116, R64 ;  /* 0x000000746840723c */ /* 0x042fec0000041840 */
[C---:B------:R-:W-:Y:S01]  /*7500*/  HMMA.16816.F32.BF16 R60, R104.reuse, R118, R60 ;  /* 0x00000076683c723c */ /* 0x040fe2000004183c */
[----:B------:R-:W1:Y:S05]  /*7510*/  LDSM.16.MT88.4 R116, [R190+0x13000] ;  /* 0x01300000be74783b */ /* 0x000e6a0000004200 */
[C---:B------:R-:W-:Y:S06]  /*7520*/  HMMA.16816.F32.BF16 R12, R104.reuse, R132, R12 ;  /* 0x00000084680c723c */ /* 0x040fec000004180c */
[C---:B------:R-:W-:Y:S01]  /*7530*/  HMMA.16816.F32.BF16 R8, R104.reuse, R134, R8 ;  /* 0x000000866808723c */ /* 0x040fe20000041808 */
[----:B------:R-:W1:Y:S05]  /*7540*/  LDSM.16.MT88.4 R132, [R189+0x15000] ;  /* 0x01500000bd84783b */ /* 0x000e6a0000004200 */
[C---:B------:R-:W-:Y:S06]  /*7550*/  HMMA.16816.F32.BF16 R80, R104.reuse, R96, R80 ;  /* 0x000000606850723c */ /* 0x040fec0000041850 */
[----:B------:R-:W-:Y:S01]  /*7560*/  HMMA.16816.F32.BF16 R88, R104, R98, R88 ;  /* 0x000000626858723c */ /* 0x000fe20000041858 */
[----:B------:R-:W-:-:S02]  /*7570*/  F2FP.BF16.F32.PACK_AB R96, R219, R218 ;  /* 0x000000dadb60723e */ /* 0x000fc400000010ff */
[----:B------:R-:W-:-:S03]  /*7580*/  F2FP.BF16.F32.PACK_AB R97, R223, R222 ;  /* 0x000000dedf61723e */ /* 0x000fc600000010ff */
[----:B--2---:R-:W-:Y:S01]  /*7590*/  HMMA.16816.F32.BF16 R72, R104, R128, R72 ;  /* 0x000000806848723c */ /* 0x004fe20000041848 */
[----:B------:R-:W-:Y:S02]  /*75a0*/  F2FP.BF16.F32.PACK_AB R98, R221, R220 ;  /* 0x000000dcdd62723e */ /* 0x000fe400000010ff */
[----:B------:R-:W-:-:S03]  /*75b0*/  F2FP.BF16.F32.PACK_AB R99, R225, R224 ;  /* 0x000000e0e163723e */ /* 0x000fc600000010ff */
[C---:B------:R-:W-:Y:S06]  /*75c0*/  HMMA.16816.F32.BF16 R68, R104.reuse, R130, R68 ;  /* 0x000000826844723c */ /* 0x040fec0000041844 */
[C---:B---3--:R-:W-:Y:S06]  /*75d0*/  HMMA.16816.F32.BF16 R92, R104.reuse, R112, R92 ;  /* 0x00000070685c723c */ /* 0x048fec000004185c */
[----:B------:R-:W-:Y:S06]  /*75e0*/  HMMA.16816.F32.BF16 R4, R104, R114, R4 ;  /* 0x000000726804723c */ /* 0x000fec0000041804 */
[C---:B------:R-:W-:Y:S06]  /*75f0*/  HMMA.16816.F32.BF16 R128, R96.reuse, R124, R12 ;  /* 0x0000007c6080723c */ /* 0x040fec000004180c */
[C---:B------:R-:W-:Y:S01]  /*7600*/  HMMA.16816.F32.BF16 R124, R96.reuse, R126, R8 ;  /* 0x0000007e607c723c */ /* 0x040fe20000041808 */
[----:B------:R-:W2:Y:S05]  /*7610*/  LDSM.16.MT88.4 R8, [R192+0x17000] ;  /* 0x01700000c008783b */ /* 0x000eaa0000004200 */
[C---:B----4-:R-:W-:Y:S06]  /*7620*/  HMMA.16816.F32.BF16 R112, R96.reuse, R108, R28 ;  /* 0x0000006c6070723c */ /* 0x050fec000004181c */
[C---:B------:R-:W-:Y:S06]  /*7630*/  HMMA.16816.F32.BF16 R28, R96.reuse, R148, R40 ;  /* 0x00000094601c723c */ /* 0x040fec0000041828 */
[----:B------:R-:W-:Y:S01]  /*7640*/  HMMA.16816.F32.BF16 R40, R96, R150, R36 ;  /* 0x000000966028723c */ /* 0x000fe20000041824 */
[----:B------:R-:W3:Y:S04]  /*7650*/  LDSM.16.MT88.4 R36, [R190+0x17000] ;  /* 0x01700000be24783b */ /* 0x000ee80000004200 */
[----:B------:R-:W-:Y:S01]  /*7660*/  LDSM.16.MT88.4 R148, [R188+0x17000] ;  /* 0x01700000bc94783b */ /* 0x000fe20000004200 */
[C---:B-----5:R-:W-:Y:S06]  /*7670*/  HMMA.16816.F32.BF16 R76, R104.reuse, R120, R76 ;  /* 0x00000078684c723c */ /* 0x060fec000004184c */
[----:B------:R-:W-:Y:S01]  /*7680*/  HMMA.16816.F32.BF16 R84, R104, R122, R84 ;  /* 0x0000007a6854723c */ /* 0x000fe20000041854 */
[----:B------:R-:W-:Y:S05]  /*7690*/  LDSM.16.MT88.4 R104, [R189+0x13800] ;  /* 0x01380000bd68783b */ /* 0x000fea0000004200 */
[C---:B-1----:R-:W-:Y:S06]  /*76a0*/  HMMA.16816.F32.BF16 R120, R96.reuse, R116, R20 ;  /* 0x000000746078723c */ /* 0x042fec0000041814 */
[C---:B------:R-:W-:Y:S06]  /*76b0*/  HMMA.16816.F32.BF16 R20, R96.reuse, R132, R56 ;  /* 0x000000846014723c */ /* 0x040fec0000041838 */
[C---:B------:R-:W-:Y:S01]  /*76c0*/  HMMA.16816.F32.BF16 R56, R96.reuse, R134, R52 ;  /* 0x000000866038723c */ /* 0x040fe20000041834 */
[----:B------:R-:W1:Y:S04]  /*76d0*/  LDSM.16.MT88.4 R132, [R189+0x17000] ;  /* 0x01700000bd84783b */ /* 0x000e680000004200 */
[----:B------:R-:W-:Y:S01]  /*76e0*/  LDSM.16.MT88.4 R52, [R190+0x15800] ;  /* 0x01580000be34783b */ /* 0x000fe20000004200 */
[C---:B--2---:R-:W-:Y:S06]  /*76f0*/  HMMA.16816.F32.BF16 R12, R96.reuse, R8, R72 ;  /* 0x00000008600c723c */ /* 0x044fec0000041848 */
[C---:B------:R-:W-:Y:S01]  /*7700*/  HMMA.16816.F32.BF16 R72, R96.reuse, R10, R68 ;  /* 0x0000000a6048723c */ /* 0x040fe20000041844 */
[----:B------:R-:W-:Y:S05]  /*7710*/  LDSM.16.MT88.4 R68, [R188+0x15800] ;  /* 0x01580000bc44783b */ /* 0x000fea0000004200 */
[C---:B------:R-:W-:Y:S06]  /*7720*/  HMMA.16816.F32.BF16 R108, R96.reuse, R110, R24 ;  /* 0x0000006e606c723c */ /* 0x040fec0000041818 */
[C---:B---3--:R-:W-:Y:S06]  /*7730*/  HMMA.16816.F32.BF16 R76, R96.reuse, R36, R76 ;  /* 0x00000024604c723c */ /* 0x048fec000004184c */
[C---:B------:R-:W-:Y:S01]  /*7740*/  HMMA.16816.F32.BF16 R8, R96.reuse, R38, R84 ;  /* 0x000000266008723c */ /* 0x040fe20000041854 */
[----:B------:R-:W2:Y:S05]  /*7750*/  LDSM.16.MT88.4 R36, [R188+0x13800] ;  /* 0x01380000bc24783b */ /* 0x000eaa0000004200 */
[C---:B------:R-:W-:Y:S06]  /*7760*/  HMMA.16816.F32.BF16 R24, R96.reuse, R140, R48 ;  /* 0x0000008c6018723c */ /* 0x040fec0000041830 */
[C---:B------:R-:W-:Y:S06]  /*7770*/  HMMA.16816.F32.BF16 R116, R96.reuse, R118, R16 ;  /* 0x000000766074723c */ /* 0x040fec0000041810 */
[C---:B------:R-:W-:Y:S01]  /*7780*/  HMMA.16816.F32.BF16 R48, R96.reuse, R142, R44 ;  /* 0x0000008e6030723c */ /* 0x040fe2000004182c */
[----:B------:R-:W3:Y:S04]  /*7790*/  LDSM.16.MT88.4 R44, [R192+0x15800] ;  /* 0x01580000c02c783b */ /* 0x000ee80000004200 */
[----:B------:R-:W-:Y:S01]  /*77a0*/  LDSM.16.MT88.4 R140, [R192+0x13800] ;  /* 0x01380000c08c783b */ /* 0x000fe20000004200 */
[C---:B------:R-:W-:Y:S06]  /*77b0*/  HMMA.16816.F32.BF16 R16, R96.reuse, R136, R64 ;  /* 0x000000886010723c */ /* 0x040fec0000041840 */
[C---:B------:R-:W-:Y:S01]  /*77c0*/  HMMA.16816.F32.BF16 R64, R96.reuse, R138, R60 ;  /* 0x0000008a6040723c */ /* 0x040fe2000004183c */
[----:B------:R-:W4:Y:S04]  /*77d0*/  LDSM.16.MT88.4 R60, [R189+0x15800] ;  /* 0x01580000bd3c783b */ /* 0x000f280000004200 */
[----:B------:R-:W-:Y:S01]  /*77e0*/  LDSM.16.MT88.4 R136, [R190+0x13800] ;  /* 0x01380000be88783b */ /* 0x000fe20000004200 */
[C---:B-1----:R-:W-:Y:S03]  /*77f0*/  HMMA.16816.F32.BF16 R84, R96.reuse, R132, R80 ;  /* 0x000000846054723c */ /* 0x042fe60000041850 */
[----:B------:R-:W1:Y:S03]  /*7800*/  LDSM.16.MT88.4 R80, [R190+0x17800] ;  /* 0x01780000be50783b */ /* 0x000e660000004200 */
[C---:B------:R-:W-:Y:S06]  /*7810*/  HMMA.16816.F32.BF16 R32, R96.reuse, R154, R32 ;  /* 0x0000009a6020723c */ /* 0x040fec0000041820 */
[----:B------:R-:W-:Y:S01]  /*7820*/  HMMA.16816.F32.BF16 R100, R96, R152, R100 ;  /* 0x000000986064723c */ /* 0x000fe20000041864 */
[--C-:B------:R-:W-:Y:S01]  /*7830*/  FFMA.FTZ R155, R166, UR8, -R171.reuse ;  /* 0x00000008a69b7c23 */ /* 0x100fe200080108ab */
[--C-:B------:R-:W-:Y:S01]  /*7840*/  FFMA.FTZ R166, R169, UR8, -R164.reuse ;  /* 0x00000008a9a67c23 */ /* 0x100fe200080108a4 */
[----:B------:R-:W-:Y:S01]  /*7850*/  FFMA.FTZ R154, R168, UR8, -R171 ;  /* 0x00000008a89a7c23 */ /* 0x000fe200080108ab */
[----:B------:R-:W-:-:S02]  /*7860*/  FFMA.FTZ R164, R163, UR8, -R164 ;  /* 0x00000008a3a47c23 */ /* 0x000fc400080108a4 */
[C---:B------:R-:W-:Y:S01]  /*7870*/  HMMA.16816.F32.BF16 R88, R96.reuse, R134, R88 ;  /* 0x000000866058723c */ /* 0x040fe20000041858 */
[--C-:B------:R-:W-:Y:S01]  /*7880*/  FFMA.FTZ R152, R174, UR8, -R171.reuse ;  /* 0x00000008ae987c23 */ /* 0x100fe200080108ab */
[----:B------:R-:W-:Y:S01]  /*7890*/  FFMA.FTZ R153, R170, UR8, -R171 ;  /* 0x00000008aa997c23 */ /* 0x000fe200080108ab */
[----:B------:R-:W-:Y:S01]  /*78a0*/  MUFU.EX2 R154, R154 ;  /* 0x0000009a009a7308 */ /* 0x000fe20000000800 */
[----:B------:R-:W5:Y:S02]  /*78b0*/  LDSM.16.MT88.4 R132, [R192+0x17800] ;  /* 0x01780000c084783b */ /* 0x000f640000004200 */
[C---:B------:R-:W-:Y:S05]  /*78c0*/  HMMA.16816.F32.BF16 R92, R96.reuse, R148, R92 ;  /* 0x00000094605c723c */ /* 0x040fea000004185c */
[----:B------:R-:W-:Y:S01]  /*78d0*/  MUFU.EX2 R152, R152 ;  /* 0x0000009800987308 */ /* 0x000fe20000000800 */
[----:B------:R-:W-:Y:S07]  /*78e0*/  HMMA.16816.F32.BF16 R4, R96, R150, R4 ;  /* 0x000000966004723c */ /* 0x000fee0000041804 */
[----:B------:R-:W2:Y:S08]  /*78f0*/  MUFU.EX2 R153, R153 ;  /* 0x0000009900997308 */ /* 0x000eb00000000800 */
[----:B------:R-:W3:Y:S08]  /*7900*/  MUFU.EX2 R155, R155 ;  /* 0x0000009b009b7308 */ /* 0x000ef00000000800 */
[----:B------:R-:W4:Y:S01]  /*7910*/  MUFU.EX2 R166, R166 ;  /* 0x000000a600a67308 */ /* 0x000f220000000800 */
[----:B--2---:R-:W-:-:S07]  /*7920*/  F2FP.BF16.F32.PACK_AB R96, R153, R152 ;  /* 0x000000989960723e */ /* 0x004fce00000010ff */
[----:B------:R-:W2:Y:S01]  /*7930*/  MUFU.EX2 R164, R164 ;  /* 0x000000a400a47308 */ /* 0x000ea20000000800 */
[----:B---3--:R-:W-:Y:S02]  /*7940*/  F2FP.BF16.F32.PACK_AB R98, R155, R154 ;  /* 0x0000009a9b62723e */ /* 0x008fe400000010ff */
[----:B----4-:R-:W-:Y:S02]  /*7950*/  F2FP.BF16.F32.PACK_AB R97, R167, R166 ;  /* 0x000000a6a761723e */ /* 0x010fe400000010ff */
[----:B--2---:R-:W-:-:S07]  /*7960*/  F2FP.BF16.F32.PACK_AB R99, R164, R165 ;  /* 0x000000a5a463723e */ /* 0x004fce00000010ff */
        /* <DEDUP_REMOVED lines=12> */
[C---:B------:R-:W-:Y:S01]  /*7a30*/  HMMA.16816.F32.BF16 R116, R96.reuse, R138, R116 ;  /* 0x0000008a6074723c */ /* 0x040fe20000041874 */
[----:B------:R-:W1:Y:S05]  /*7a40*/  LDSM.16.MT88.4 R136, [R189+0x17800] ;  /* 0x01780000bd88783b */ /* 0x000e6a0000004200 */
[C---:B------:R-:W-:Y:S01]  /*7a50*/  HMMA.16816.F32.BF16 R60, R96.reuse, R68, R16 ;  /* 0x00000044603c723c */ /* 0x040fe20000041810 */
[----:B------:R-:W2:Y:S05]  /*7a60*/  LDSM.16.MT88.4 R16, [R188+0x17800] ;  /* 0x01780000bc10783b */ /* 0x000eaa0000004200 */
[C---:B------:R-:W-:Y:S06]  /*7a70*/  HMMA.16816.F32.BF16 R80, R96.reuse, R82, R8 ;  /* 0x000000526050723c */ /* 0x040fec0000041808 */
        /* <DEDUP_REMOVED lines=8> */
[----:B------:R-:W-:Y:S01]  /*7b00*/  FADD.FTZ R3, R212, R3 ;  /* 0x00000003d4037221 */ /* 0x000fe20000010000 */
[----:B------:R-:W-:Y:S01]  /*7b10*/  FADD.FTZ R9, R216, R9 ;  /* 0x00000009d8097221 */ /* 0x000fe20000010000 */
[C---:B------:R-:W-:Y:S02]  /*7b20*/  HMMA.16816.F32.BF16 R124, R96.reuse, R142, R124 ;  /* 0x0000008e607c723c */ /* 0x040fe4000004187c */
[----:B------:R-:W-:Y:S01]  /*7b30*/  FADD.FTZ R218, R218, R3 ;  /* 0x00000003dada7221 */ /* 0x000fe20000010000 */
[----:B------:R-:W-:Y:S01]  /*7b40*/  FADD.FTZ R222, R222, R9 ;  /* 0x00000009dede7221 */ /* 0x000fe20000010000 */
[----:B------:R-:W-:Y:S02]  /*7b50*/  MOV R3, R0 ;  /* 0x0000000000037202 */ /* 0x000fe40000000f00 */
[----:B------:R-:W-:Y:S01]  /*7b60*/  FADD.FTZ R219, R219, R218 ;  /* 0x000000dadbdb7221 */ /* 0x000fe20000010000 */
[----:B------:R-:W-:Y:S01]  /*7b70*/  FADD.FTZ R223, R223, R222 ;  /* 0x000000dedfdf7221 */ /* 0x000fe20000010000 */
[----:B-----5:R-:W-:Y:S02]  /*7b80*/  HMMA.16816.F32.BF16 R68, R96, R132, R12 ;  /* 0x000000846044723c */ /* 0x020fe4000004180c */
[----:B------:R-:W-:Y:S01]  /*7b90*/  FADD.FTZ R220, R220, R219 ;  /* 0x000000dbdcdc7221 */ /* 0x000fe20000010000 */
[----:B------:R-:W-:-:S03]  /*7ba0*/  FADD.FTZ R224, R224, R223 ;  /* 0x000000dfe0e07221 */ /* 0x000fc60000010000 */
[----:B------:R-:W-:Y:S01]  /*7bb0*/  FADD.FTZ R221, R221, R220 ;  /* 0x000000dcdddd7221 */ /* 0x000fe20000010000 */
[----:B------:R-:W-:Y:S01]  /*7bc0*/  FADD.FTZ R225, R225, R224 ;  /* 0x000000e0e1e17221 */ /* 0x000fe20000010000 */
[----:B------:R-:W-:Y:S01]  /*7bd0*/  HMMA.16816.F32.BF16 R72, R96, R134, R72 ;  /* 0x000000866048723c */ /* 0x000fe20000041848 */
[----:B------:R-:W-:Y:S01]  /*7be0*/  MOV R132, R2 ;  /* 0x0000000200847202 */ /* 0x000fe20000000f00 */
[----:B------:R-:W-:Y:S01]  /*7bf0*/  FADD.FTZ R152, R152, R221 ;  /* 0x000000dd98987221 */ /* 0x000fe20000010000 */
[----:B------:R-:W-:-:S03]  /*7c00*/  FADD.FTZ R166, R166, R225 ;  /* 0x000000e1a6a67221 */ /* 0x000fc60000010000 */
[----:B------:R-:W-:Y:S01]  /*7c10*/  FADD.FTZ R153, R153, R152 ;  /* 0x0000009899997221 */ /* 0x000fe20000010000 */
[----:B------:R-:W-:Y:S01]  /*7c20*/  FADD.FTZ R166, R167, R166 ;  /* 0x000000a6a7a67221 */ /* 0x000fe20000010000 */
[----:B-1----:R-:W-:Y:S02]  /*7c30*/  HMMA.16816.F32.BF16 R84, R96, R136, R84 ;  /* 0x000000886054723c */ /* 0x002fe40000041854 */
[----:B------:R-:W-:Y:S01]  /*7c40*/  FADD.FTZ R154, R154, R153 ;  /* 0x000000999a9a7221 */ /* 0x000fe20000010000 */
[----:B------:R-:W-:-:S03]  /*7c50*/  FADD.FTZ R165, R165, R166 ;  /* 0x000000a6a5a57221 */ /* 0x000fc60000010000 */
[----:B------:R-:W-:Y:S01]  /*7c60*/  HMMA.16816.F32.BF16 R88, R96, R138, R88 ;  /* 0x0000008a6058723c */ /* 0x000fe20000041858 */
[----:B------:R-:W-:Y:S01]  /*7c70*/  FADD.FTZ R213, R155, R154 ;  /* 0x0000009a9bd57221 */ /* 0x000fe20000010000 */
[----:B------:R-:W-:-:S04]  /*7c80*/  FADD.FTZ R211, R164, R165 ;  /* 0x000000a5a4d37221 */ /* 0x000fc80000010000 */
[C---:B--2---:R-:W-:Y:S06]  /*7c90*/  HMMA.16816.F32.BF16 R92, R96.reuse, R16, R92 ;  /* 0x00000010605c723c */ /* 0x044fec000004185c */
[----:B------:R-:W-:Y:S01]  /*7ca0*/  HMMA.16816.F32.BF16 R96, R96, R18, R4 ;  /* 0x000000126060723c */ /* 0x000fe20000041804 */
[----:B------:R-:W-:-:S08]  /*7cb0*/  NOP ;  /* 0x0000000000007918 */ /* 0x000fd00000000000 */
[----:B------:R-:W-:-:S15]  /*7cc0*/  @!P4 BRA `(.L_x_302) ;  /* 0x0000002c0084c947 */ /* 0x000fde0003800000 */
[----:B------:R-:W-:Y:S01]  /*7cd0*/  UIADD3 UR24, UR19, -0x3, URZ ;  /* 0xfffffffd13187890 */ /* 0x000fe2000fffe03f */
[----:B------:R-:W-:-:S04]  /*7ce0*/  DEPBAR.LE SB0, 0x0 ;  /* 0x000080000000791a */ /* 0x000fc80000000000 */
[----:B------:R-:W-:Y:S01]  /*7cf0*/  USHF.R.S32.HI UR4, URZ, 0x1f, UR24 ;  /* 0x0000001f3f047899 */ /* 0x000fe20008011418 */
[----:B------:R-:W-:Y:S01]  /*7d00*/  IMAD.U32 R3, RZ, RZ, UR10 ;  /* 0x0000000aff037e24 */ /* 0x000fe2000f8e00ff */
[----:B------:R-:W-:Y:S02]  /*7d10*/  UIMAD.WIDE.U32 UR26, UR24, UR10, URZ ;  /* 0x0000000a181a72a5 */ /* 0x000fe4000f8e003f */
[----:B------:R-:W-:Y:S02]  /*7d20*/  UIMAD UR4, UR4, UR10, URZ ;  /* 0x0000000a040472a4 */ /* 0x000fe4000f8e023f */
[----:B------:R-:W-:Y:S02]  /*7d30*/  UISETP.GT.AND UP0, UPT, UR24, UR15, UPT ;  /* 0x0000000f1800728c */ /* 0x000fe4000bf04270 */
[----:B------:R-:W-:Y:S01]  /*7d40*/  UIMAD UR4, UR24, UR11, UR4 ;  /* 0x0000000b180472a4 */ /* 0x000fe2000f8e0204 */
[----:B------:R-:W-:Y:S02]  /*7d50*/  IMAD.U32 R4, RZ, RZ, UR26 ;  /* 0x0000001aff047e24 */ /* 0x000fe4000f8e00ff */
[----:B------:R-:W-:Y:S01]  /*7d60*/  IMAD.U32 R5, RZ, RZ, UR27 ;  /* 0x0000001bff057e24 */ /* 0x000fe2000f8e00ff */
[----:B------:R-:W-:Y:S01]  /*7d70*/  UIADD3 UR4, UR27, UR4, URZ ;  /* 0x000000041b047290 */ /* 0x000fe2000fffe03f */
[----:B------:R-:W-:Y:S01]  /*7d80*/  BAR.SYNC.DEFER_BLOCKING 0x0 ;  /* 0x0000000000007b1d */ /* 0x000fe20000010000 */
[----:B------:R-:W-:-:S04]  /*7d90*/  LEA R6, P1, R4, R144, 0x6 ;  /* 0x0000009004067211 */ /* 0x000fc800078230ff */
[----:B------:R-:W-:Y:S01]  /*7da0*/  IMAD.U32 R5, RZ, RZ, UR4 ;  /* 0x00000004ff057e24 */ /* 0x000fe2000f8e00ff */
[----:B------:R-:W-:-:S04]  /*7db0*/  LEA R8, P0, R6, UR6, 0x1 ;  /* 0x0000000606087c11 */ /* 0x000fc8000f8008ff */
[----:B------:R-:W-:Y:S01]  /*7dc0*/  LEA.HI.X R5, R4, R203, R5, 0x6, P1 ;  /* 0x000000cb04057211 */ /* 0x000fe200008f3405 */
[----:B------:R-:W-:-:S03]  /*7dd0*/  IMAD.U32 R4, RZ, RZ, UR10 ;  /* 0x0000000aff047e24 */ /* 0x000fc6000f8e00ff */
[----:B------:R-:W-:Y:S01]  /*7de0*/  LEA.HI.X R9, R6, UR7, R5, 0x1, P0 ;  /* 0x0000000706097c11 */ /* 0x000fe200080f0c05 */
[----:B------:R-:W-:Y:S01]  /*7df0*/  IMAD.U32 R6, RZ, RZ, UR11 ;  /* 0x0000000bff067e24 */ /* 0x000fe2000f8e00ff */
[----:B------:R-:W-:-:S04]  /*7e00*/  LEA R10, P0, R4, R8, 0x6 ;  /* 0x00000008040a7211 */ /* 0x000fc800078030ff */
[----:B------:R-:W-:Y:S01]  /*7e10*/  LEA.HI.X R11, R3, R9, R6, 0x6, P0 ;  /* 0x00000009030b7211 */ /* 0x000fe200000f3406 */
[----:B------:R-:W-:Y:S01]  /*7e20*/  IMAD.U32 R3, RZ, RZ, UR24 ;  /* 0x00000018ff037e24 */ /* 0x000fe2000f8e00ff */
[----:B------:R-:W-:Y:S01]  /*7e30*/  @!PT LDS RZ, [RZ] ;  /* 0x00000000fffff984 */ /* 0x000fe20000000800 */
[----:B------:R-:W-:Y:S01]  /*7e40*/  @!PT LDS RZ, [RZ] ;  /* 0x00000000fffff984 */ /* 0x000fe20000000800 */
[----:B------:R-:W-:Y:S01]  /*7e50*/  @!PT LDS RZ, [RZ] ;  /* 0x00000000fffff984 */ /* 0x000fe20000000800 */
[----:B------:R-:W-:Y:S03]  /*7e60*/  LDGSTS.E.BYPASS.LTC128B.128 [R199+0x12000], desc[UR20][R8.64] ;  /* 0x1200000008c77fae */ /* 0x000fe6000b901d54 */
[----:B------:R-:W-:Y:S01]  /*7e70*/  IMAD R3, R3, 0x40, R210 ;  /* 0x0000004003037824 */ /* 0x000fe200078e02d2 */
[----:B------:R-:W-:Y:S04]  /*7e80*/  LDGSTS.E.BYPASS.LTC128B.128 [R199+0x14000], desc[UR20][R8.64+0x80] ;  /* 0x1400008008c77fae */ /* 0x000fe8000b901d54 */
[C---:B------:R-:W-:Y:S01]  /*7e90*/  ISETP.GE.AND P5, PT, R3.reuse, R204, PT ;  /* 0x000000cc0300720c */ /* 0x040fe20003fa6270 */
[----:B------:R-:W-:Y:S01]  /*7ea0*/  LDGSTS.E.BYPASS.LTC128B.128 [R199+0x16000], desc[UR20][R8.64+0x100] ;  /* 0x1600010008c77fae */ /* 0x000fe2000b901d54 */
[----:B------:R-:W-:-:S02]  /*7eb0*/  ISETP.GE.AND P1, PT, R3, R206, PT ;  /* 0x000000ce0300720c */ /* 0x000fc40003f26270 */
[C---:B------:R-:W-:Y:S01]  /*7ec0*/  ISETP.LT.OR P5, PT, R3.reuse, R205, P5 ;  /* 0x000000cd0300720c */ /* 0x040fe20002fa1670 */
[----:B------:R-:W-:Y:S01]  /*7ed0*/  LDGSTS.E.BYPASS.LTC128B.128 [R199+0x13000], desc[UR20][R10.64] ;  /* 0x130000000ac77fae */ /* 0x000fe2000b901d54 */
[----:B------:R-:W-:-:S03]  /*7ee0*/  ISETP.LT.OR P1, PT, R3, R207, P1 ;  /* 0x000000cf0300720c */ /* 0x000fc60000f21670 */
        /* <DEDUP_REMOVED lines=15> */
[----:B------:R-:W-:Y:S01]  /*7fe0*/  LDSM.16.M88.4 R28, [R191+0xc800] ;  /* 0x00c80000bf1c783b */ /* 0x000fe20000000200 */
[C---:B------:R-:W-:Y:S03]  /*7ff0*/  HMMA.16816.F32.BF16 R12, R136.reuse, R14, RZ ;  /* 0x0000000e880c723c */ /* 0x040fe600000418ff */
[----:B------:R-:W-:Y:S03]  /*8000*/  LDSM.16.M88.4 R24, [R191+0xd000] ;  /* 0x00d00000bf18783b */ /* 0x000fe60000000200 */
[C---:B---3--:R-:W-:Y:S01]  /*8010*/  HMMA.16816.F32.BF16 R160, R136.reuse, R156, RZ ;  /* 0x0000009c88a0723c */ /* 0x048fe200000418ff */
[----:B------:R-:W-:Y:S04]  /*8020*/  LDSM.16.M88.4 R216, [R193] ;  /* 0x00000000c1d8783b */ /* 0x000fe80000000200 */
[----:B------:R-:W0:Y:S01]  /*8030*/  LDGDEPBAR ;  /* 0x00000000000079af */ /* 0x000e220000000000 */
[C---:B----4-:R-:W-:Y:S06]  /*8040*/  HMMA.16816.F32.BF16 R152, R136.reuse, R148, RZ ;  /* 0x000000948898723c */ /* 0x050fec00000418ff */
[C---:B------:R-:W-:Y:S06]  /*8050*/  HMMA.16816.F32.BF16 R156, R136.reuse, R158, RZ ;  /* 0x0000009e889c723c */ /* 0x040fec00000418ff */
[C---:B------:R-:W-:Y:S06]  /*8060*/  HMMA.16816.F32.BF16 R148, R136.reuse, R150, RZ ;  /* 0x000000968894723c */ /* 0x040fec00000418ff */
[C---:B-----5:R-:W-:Y:S06]  /*8070*/  HMMA.16816.F32.BF16 R140, R136.reuse, R20, RZ ;  /* 0x00000014888c723c */ /* 0x060fec00000418ff */
[----:B------:R-:W-:Y:S01]  /*8080*/  HMMA.16816.F32.BF16 R136, R136, R22, RZ ;  /* 0x000000168888723c */ /* 0x000fe200000418ff */
[----:B------:R-:W2:Y:S05]  /*8090*/  LDSM.16.M88.4 R20, [R191+0xd800] ;  /* 0x00d80000bf14783b */ /* 0x000eaa0000000200 */
[C---:B------:R-:W-:Y:S06]  /*80a0*/  HMMA.16816.F32.BF16 R16, R132.reuse, R4, R16 ;  /* 0x000000048410723c */ /* 0x040fec0000041810 */
[C---:B------:R-:W-:Y:S01]  /*80b0*/  HMMA.16816.F32.BF16 R12, R132.reuse, R6, R12 ;  /* 0x00000006840c723c */ /* 0x040fe2000004180c */
[----:B------:R-:W3:Y:S05]  /*80c0*/  LDSM.16.M88.4 R4, [R184] ;  /* 0x00000000b804783b */ /* 0x000eea0000000200 */
[C---:B------:R-:W-:Y:S06]  /*80d0*/  HMMA.16816.F32.BF16 R140, R132.reuse, R164, R140 ;  /* 0x000000a4848c723c */ /* 0x040fec000004188c */
[C---:B------:R-:W-:Y:S06]  /*80e0*/  HMMA.16816.F32.BF16 R160, R132.reuse, R172, R160 ;  /* 0x000000ac84a0723c */ /* 0x040fec00000418a0 */
[C---:B------:R-:W-:Y:S01]  /*80f0*/  HMMA.16816.F32.BF16 R156, R132.reuse, R174, R156 ;  /* 0x000000ae849c723c */ /* 0x040fe2000004189c */
[----:B------:R-:W-:Y:S05]  /*8100*/  LDSM.16.M88.4 R172, [R184+0x800] ;  /* 0x00080000b8ac783b */ /* 0x000fea0000000200 */
[C---:B------:R-:W-:Y:S06]  /*8110*/  HMMA.16816.F32.BF16 R152, R132.reuse, R168, R152 ;  /* 0x000000a88498723c */ /* 0x040fec0000041898 */
[C---:B------:R-:W-:Y:S01]  /*8120*/  HMMA.16816.F32.BF16 R148, R132.reuse, R170, R148 ;  /* 0x000000aa8494723c */ /* 0x040fe20000041894 */
[----:B------:R-:W-:Y:S05]  /*8130*/  LDSM.16.M88.4 R168, [R184+0x1000] ;  /* 0x00100000b8a8783b */ /* 0x000fea0000000200 */
[----:B------:R-:W-:Y:S01]  /*8140*/  HMMA.16816.F32.BF16 R136, R132, R166, R136 ;  /* 0x000000a68488723c */ /* 0x000fe20000041888 */
[----:B------:R-:W4:Y:S04]  /*8150*/  LDSM.16.M88.4 R164, [R184+0x1800] ;  /* 0x00180000b8a4783b */ /* 0x000f280000000200 */
[----:B------:R-:W-:Y:S01]  /*8160*/  LDSM.16.M88.4 R132, [R198+0x4000] ;  /* 0x00400000c684783b */ /* 0x000fe20000000200 */
[C---:B-1----:R-:W-:Y:S06]  /*8170*/  HMMA.16816.F32.BF16 R16, R8.reuse, R32, R16 ;  /* 0x000000200810723c */ /* 0x042fec0000041810 */
[C---:B------:R-:W-:Y:S01]  /*8180*/  HMMA.16816.F32.BF16 R12, R8.reuse, R34, R12 ;  /* 0x00000022080c723c */ /* 0x040fe2000004180c */
[----:B------:R-:W1:Y:S05]  /*8190*/  LDSM.16.M88.4 R32, [R197+0xe000] ;  /* 0x00e00000c520783b */ /* 0x000e6a0000000200 */
[C---:B--2---:R-:W-:Y:S06]  /*81a0*/  HMMA.16816.F32.BF16 R140, R8.reuse, R20, R140 ;  /* 0x00000014088c723c */ /* 0x044fec000004188c */
[C---:B------:R-:W-:Y:S06]  /*81b0*/  HMMA.16816.F32.BF16 R160, R8.reuse, R28, R160 ;  /* 0x0000001c08a0723c */ /* 0x040fec00000418a0 */
[C---:B------:R-:W-:Y:S01]  /*81c0*/  HMMA.16816.F32.BF16 R156, R8.reuse, R30, R156 ;  /* 0x0000001e089c723c */ /* 0x040fe2000004189c */
[----:B------:R-:W2:Y:S05]  /*81d0*/  LDSM.16.M88.4 R28, [R197+0xe800] ;  /* 0x00e80000c51c783b */ /* 0x000eaa0000000200 */
[C---:B------:R-:W-:Y:S06]  /*81e0*/  HMMA.16816.F32.BF16 R152, R8.reuse, R24, R152 ;  /* 0x000000180898723c */ /* 0x040fec0000041898 */
[C---:B------:R-:W-:Y:S01]  /*81f0*/  HMMA.16816.F32.BF16 R148, R8.reuse, R26, R148 ;  /* 0x0000001a0894723c */ /* 0x040fe20000041894 */
[----:B------:R-:W5:Y:S05]  /*8200*/  LDSM.16.M88.4 R24, [R197+0xf000] ;  /* 0x00f00000c518783b */ /* 0x000f6a0000000200 */
[----:B------:R-:W-:Y:S01]  /*8210*/  HMMA.16816.F32.BF16 R136, R8, R22, R136 ;  /* 0x000000160888723c */ /* 0x000fe20000041888 */
[----:B------:R-:W5:Y:S04]  /*8220*/  LDSM.16.M88.4 R20, [R197+0xf800] ;  /* 0x00f80000c514783b */ /* 0x000f680000000200 */
[----:B------:R-:W-:Y:S01]  /*8230*/  LDSM.16.M88.4 R8, [R196+0x4000] ;  /* 0x00400000c408783b */ /* 0x000fe20000000200 */
[C---:B---3--:R-:W-:Y:S06]  /*8240*/  HMMA.16816.F32.BF16 R16, R216.reuse, R4, R16 ;  /* 0x00000004d810723c */ /* 0x048fec0000041810 */
[C---:B------:R-:W-:Y:S01]  /*8250*/  HMMA.16816.F32.BF16 R12, R216.reuse, R6, R12 ;  /* 0x00000006d80c723c */ /* 0x040fe2000004180c */
[----:B------:R-:W3:Y:S05]  /*8260*/  LDSM.16.M88.4 R4, [R183] ;  /* 0x00000000b704783b */ /* 0x000eea0000000200 */
[C---:B----4-:R-:W-:Y:S06]  /*8270*/  HMMA.16816.F32.BF16 R140, R216.reuse, R164, R140 ;  /* 0x000000a4d88c723c */ /* 0x050fec000004188c */
[C---:B------:R-:W-:Y:S06]  /*8280*/  HMMA.16816.F32.BF16 R160, R216.reuse, R172, R160 ;  /* 0x000000acd8a0723c */ /* 0x040fec00000418a0 */
[C---:B------:R-:W-:Y:S06]  /*8290*/  HMMA.16816.F32.BF16 R156, R216.reuse, R174, R156 ;  /* 0x000000aed89c723c */ /* 0x040fec000004189c */
[C---:B------:R-:W-:Y:S06]  /*82a0*/  HMMA.16816.F32.BF16 R152, R216.reuse, R168, R152 ;  /* 0x000000a8d898723c */ /* 0x040fec0000041898 */
[C---:B------:R-:W-:Y:S01]  /*82b0*/  HMMA.16816.F32.BF16 R148, R216.reuse, R170, R148 ;  /* 0x000000aad894723c */ /* 0x040fe20000041894 */
[----:B------:R-:W-:Y:S05]  /*82c0*/  LDSM.16.M88.4 R168, [R181] ;  /* 0x00000000b5a8783b */ /* 0x000fea0000000200 */
[----:B------:R-:W-:Y:S01]  /*82d0*/  HMMA.16816.F32.BF16 R164, R216, R166, R136 ;  /* 0x000000a6d8a4723c */ /* 0x000fe20000041888 */
[----:B------:R-:W4:Y:S05]  /*82e0*/  LDSM.16.M88.4 R136, [R182] ;  /* 0x00000000b688783b */ /* 0x000f2a0000000200 */
[C---:B-1----:R-:W-:Y:S06]  /*82f0*/  HMMA.16816.F32.BF16 R16, R132.reuse, R32, R16 ;  /* 0x000000208410723c */ /* 0x042fec0000041810 */
[C---:B------:R-:W-:Y:S01]  /*8300*/  HMMA.16816.F32.BF16 R12, R132.reuse, R34, R12 ;  /* 0x00000022840c723c */ /* 0x040fe2000004180c */
[----:B------:R-:W1:Y:S05]  /*8310*/  LDSM.16.M88.4 R32, [R180] ;  /* 0x00000000b420783b */ /* 0x000e6a0000000200 */
[C---:B--2---:R-:W-:Y:S06]  /*8320*/  HMMA.16816.F32.BF16 R160, R132.reuse, R28, R160 ;  /* 0x0000001c84a0723c */ /* 0x044fec00000418a0 */
[C---:B------:R-:W-:Y:S01]  /*8330*/  HMMA.16816.F32.BF16 R156, R132.reuse, R30, R156 ;  /* 0x0000001e849c723c */ /* 0x040fe2000004189c */
[----:B------:R-:W-:Y:S05]  /*8340*/  LDSM.16.M88.4 R28, [R191+0xe800] ;  /* 0x00e80000bf1c783b */ /* 0x000fea0000000200 */
[C---:B-----5:R-:W-:Y:S06]  /*8350*/  HMMA.16816.F32.BF16 R152, R132.reuse, R24, R152 ;  /* 0x000000188498723c */ /* 0x060fec0000041898 */
[C---:B------:R-:W-:Y:S01]  /*8360*/  HMMA.16816.F32.BF16 R148, R132.reuse, R26, R148 ;  /* 0x0000001a8494723c */ /* 0x040fe20000041894 */
[----:B------:R-:W-:Y:S05]  /*8370*/  LDSM.16.M88.4 R24, [R194+0x4000] ;  /* 0x00400000c218783b */ /* 0x000fea0000000200 */
[C---:B------:R-:W-:Y:S06]  /*8380*/  HMMA.16816.F32.BF16 R140, R132.reuse, R20, R140 ;  /* 0x00000014848c723c */ /* 0x040fec000004188c */
[----:B------:R-:W-:Y:S01]  /*8390*/  HMMA.16816.F32.BF16 R164, R132, R22, R164 ;  /* 0x0000001684a4723c */ /* 0x000fe200000418a4 */
[----:B------:R-:W2:Y:S04]  /*83a0*/  LDSM.16.M88.4 R20, [R191+0xe000] ;  /* 0x00e00000bf14783b */ /* 0x000ea80000000200 */
[----:B------:R-:W-:Y:S01]  /*83b0*/  LDSM.16.M88.4 R132, [R191+0xf800] ;  /* 0x00f80000bf84783b */ /* 0x000fe20000000200 */
[C---:B---3--:R-:W-:Y:S06]  /*83c0*/  HMMA.16816.F32.BF16 R16, R8.reuse, R4, R16 ;  /* 0x000000040810723c */ /* 0x048fec0000041810 */
[C---:B------:R-:W-:Y:S01]  /*83d0*/  HMMA.16816.F32.BF16 R12, R8.reuse, R6, R12 ;  /* 0x00000006080c723c */ /* 0x040fe2000004180c */
[----:B------:R-:W3:Y:S05]  /*83e0*/  LDSM.16.M88.4 R4, [R191+0xf000] ;  /* 0x00f00000bf04783b */ /* 0x000eea0000000200 */
[C---:B----4-:R-:W-:Y:S06]  /*83f0*/  HMMA.16816.F32.BF16 R160, R8.reuse, R136, R160 ;  /* 0x0000008808a0723c */ /* 0x050fec00000418a0 */
[C---:B------:R-:W-:Y:S01]  /*8400*/  HMMA.16816.F32.BF16 R156, R8.reuse, R138, R156 ;  /* 0x0000008a089c723c */ /* 0x040fe2000004189c */
[----:B------:R-:W-:Y:S05]  /*8410*/  LDSM.16.M88.4 R136, [R184+0x2800] ;  /* 0x00280000b888783b */ /* 0x000fea0000000200 */
[C---:B------:R-:W-:Y:S06]  /*8420*/  HMMA.16816.F32.BF16 R152, R8.reuse, R168, R152 ;  /* 0x000000a80898723c */ /* 0x040fec0000041898 */
[C---:B------:R-:W-:Y:S01]  /*8430*/  HMMA.16816.F32.BF16 R148, R8.reuse, R170, R148 ;  /* 0x000000aa0894723c */ /* 0x040fe20000041894 */
[----:B------:R-:W-:Y:S05]  /*8440*/  LDSM.16.M88.4 R168, [R193+0x4000] ;  /* 0x00400000c1a8783b */ /* 0x000fea0000000200 */
[C---:B-1----:R-:W-:Y:S01]  /*8450*/  HMMA.16816.F32.BF16 R172, R8.reuse, R32, R140 ;  /* 0x0000002008ac723c */ /* 0x042fe2000004188c */
[----:B------:R-:W1:Y:S05]  /*8460*/  LDSM.16.M88.4 R140, [R184+0x2000] ;  /* 0x00200000b88c783b */ /* 0x000e6a0000000200 */
[----:B------:R-:W-:Y:S01]  /*8470*/  HMMA.16816.F32.BF16 R164, R8, R34, R164 ;  /* 0x0000002208a4723c */ /* 0x000fe200000418a4 */
[----:B------:R-:W4:Y:S04]  /*8480*/  LDSM.16.M88.4 R8, [R184+0x3000] ;  /* 0x00300000b808783b */ /* 0x000f280000000200 */
[----:B------:R-:W-:Y:S01]  /*8490*/  LDSM.16.M88.4 R32, [R198+0x8000] ;  /* 0x00800000c620783b */ /* 0x000fe20000000200 */
[C---:B--2---:R-:W-:Y:S06]  /*84a0*/  HMMA.16816.F32.BF16 R16, R24.reuse, R20, R16 ;  /* 0x000000141810723c */ /* 0x044fec0000041810 */
[C---:B------:R-:W-:Y:S01]  /*84b0*/  HMMA.16816.F32.BF16 R12, R24.reuse, R22, R12 ;  /* 0x00000016180c723c */ /* 0x040fe2000004180c */
[----:B------:R-:W-:Y:S05]  /*84c0*/  LDSM.16.M88.4 R20, [R184+0x3800] ;  /* 0x00380000b814783b */ /* 0x000fea0000000200 */
[C---:B------:R-:W-:Y:S06]  /*84d0*/  HMMA.16816.F32.BF16 R160, R24.reuse, R28, R160 ;  /* 0x0000001c18a0723c */ /* 0x040fec00000418a0 */
[C---:B------:R-:W-:Y:S01]  /*84e0*/  HMMA.16816.F32.BF16 R156, R24.reuse, R30, R156 ;  /* 0x0000001e189c723c */ /* 0x040fe2000004189c */
[----:B------:R-:W2:Y:S05]  /*84f0*/  LDSM.16.M88.4 R28, [R197+0x10000] ;  /* 0x01000000c51c783b */ /* 0x000eaa0000000200 */
[C---:B---3--:R-:W-:Y:S06]  /*8500*/  HMMA.16816.F32.BF16 R152, R24.reuse, R4, R152 ;  /* 0x000000041898723c */ /* 0x048fec0000041898 */
[C---:B------:R-:W-:Y:S01]  /*8510*/  HMMA.16816.F32.BF16 R148, R24.reuse, R6, R148 ;  /* 0x000000061894723c */ /* 0x040fe20000041894 */
[----:B------:R-:W-:Y:S05]  /*8520*/  LDSM.16.M88.4 R4, [R197+0x11000] ;  /* 0x01100000c504783b */ /* 0x000fea0000000200 */
[C---:B------:R-:W-:Y:S06]  /*8530*/  HMMA.16816.F32.BF16 R172, R24.reuse, R132, R172 ;  /* 0x0000008418ac723c */ /* 0x040fec00000418ac */
[----:B------:R-:W-:Y:S01]  /*8540*/  HMMA.16816.F32.BF16 R164, R24, R134, R164 ;  /* 0x0000008618a4723c */ /* 0x000fe200000418a4 */
[----:B------:R-:W3:Y:S04]  /*8550*/  LDSM.16.M88.4 R24, [R197+0x10800] ;  /* 0x01080000c518783b */ /* 0x000ee80000000200 */
[----:B------:R-:W-:Y:S01]  /*8560*/  LDSM.16.M88.4 R132, [R179] ;  /* 0x00000000b384783b */ /* 0x000fe20000000200 */
[C---:B-1----:R-:W-:Y:S06]  /*8570*/  HMMA.16816.F32.BF16 R16, R168.reuse, R140, R16 ;  /* 0x0000008ca810723c */ /* 0x042fec0000041810 */
[C---:B------:R-:W-:Y:S01]  /*8580*/  HMMA.16816.F32.BF16 R12, R168.reuse, R142, R12 ;  /* 0x0000008ea80c723c */ /* 0x040fe2000004180c */
[----:B------:R-:W-:Y:S05]  /*8590*/  LDSM.16.M88.4 R140, [R197+0x11800] ;  /* 0x01180000c58c783b */ /* 0x000fea0000000200 */
[C---:B------:R-:W-:Y:S06]  /*85a0*/  HMMA.16816.F32.BF16 R160, R168.reuse, R136, R160 ;  /* 0x00000088a8a0723c */ /* 0x040fec00000418a0 */
[C---:B------:R-:W-:Y:S01]  /*85b0*/  HMMA.16816.F32.BF16 R156, R168.reuse, R138, R156 ;  /* 0x0000008aa89c723c */ /* 0x040fe2000004189c */
[----:B------:R-:W1:Y:S05]  /*85c0*/  LDSM.16.M88.4 R136, [R196+0x8000] ;  /* 0x00800000c488783b */ /* 0x000e6a0000000200 */
[C---:B----4-:R-:W-:Y:S06]  /*85d0*/  HMMA.16816.F32.BF16 R152, R168.reuse, R8, R152 ;  /* 0x00000008a898723c */ /* 0x050fec0000041898 */
[----:B------:R-:W-:Y:S01]  /*85e0*/  HMMA.16816.F32.BF16 R148, R168, R10, R148 ;  /* 0x0000000aa894723c */ /* 0x000fe20000041894 */
[----:B------:R-:W4:Y:S05]  /*85f0*/  LDSM.16.M88.4 R8, [R178] ;  /* 0x00000000b208783b */ /* 0x000f2a0000000200 */
[C---:B--2---:R-:W-:Y:S06]  /*8600*/  HMMA.16816.F32.BF16 R16, R32.reuse, R28, R16 ;  /* 0x0000001c2010723c */ /* 0x044fec0000041810 */
[----:B------:R-:W-:Y:S01]  /*8610*/  HMMA.16816.F32.BF16 R12, R32, R30, R12 ;  /* 0x0000001e200c723c */ /* 0x000fe2000004180c */
[----:B------:R-:W-:Y:S05]  /*8620*/  LDSM.16.M88.4 R28, [R194+0x8000] ;  /* 0x00800000c21c783b */ /* 0x000fea0000000200 */
[C---:B------:R-:W-:Y:S06]  /*8630*/  HMMA.16816.F32.BF16 R172, R168.reuse, R20, R172 ;  /* 0x00000014a8ac723c */ /* 0x040fec00000418ac */
[----:B------:R-:W-:Y:S01]  /*8640*/  HMMA.16816.F32.BF16 R164, R168, R22, R164 ;  /* 0x00000016a8a4723c */ /* 0x000fe200000418a4 */
[----:B------:R-:W-:Y:S04]  /*8650*/  LDSM.16.M88.4 R20, [R177] ;  /* 0x00000000b114783b */ /* 0x000fe80000000200 */
[----:B------:R-:W-:Y:S01]  /*8660*/  LDSM.16.M88.4 R168, [R191+0x11800] ;  /* 0x01180000bfa8783b */ /* 0x000fe20000000200 */
[C---:B---3--:R-:W-:Y:S06]  /*8670*/  HMMA.16816.F32.BF16 R160, R32.reuse, R24, R160 ;  /* 0x0000001820a0723c */ /* 0x048fec00000418a0 */
[C---:B------:R-:W-:Y:S01]  /*8680*/  HMMA.16816.F32.BF16 R156, R32.reuse, R26, R156 ;  /* 0x0000001a209c723c */ /* 0x040fe2000004189c */
[----:B------:R-:W2:Y:S05]  /*8690*/  LDSM.16.M88.4 R24, [R191+0x10000] ;  /* 0x01000000bf18783b */ /* 0x000eaa0000000200 */
        /* <DEDUP_REMOVED lines=8> */
[----:B------:R-:W1:Y:S04]  /*8720*/  LDSM.16.M88.4 R32, [R191+0x10800] ;  /* 0x01080000bf20783b */ /* 0x000e680000000200 */
[----:B------:R-:W-:Y:S01]  /*8730*/  LDSM.16.M88.4 R140, [R193+0x8000] ;  /* 0x00800000c18c783b */ /* 0x000fe20000000200 */
[C---:B----4-:R-:W-:Y:S06]  /*8740*/  HMMA.16816.F32.BF16 R160, R136.reuse, R8, R160 ;  /* 0x0000000888a0723c */ /* 0x050fec00000418a0 */
[----:B------:R-:W-:Y:S01]  /*8750*/  HMMA.16816.F32.BF16 R156, R136, R10, R156 ;  /* 0x0000000a889c723c */ /* 0x000fe2000004189c */
[----:B------:R-:W4:Y:S05]  /*8760*/  LDSM.16.M88.4 R8, [R184+0x4000] ;  /* 0x00400000b808783b */ /* 0x000f2a0000000200 */
[C---:B--2---:R-:W-:Y:S06]  /*8770*/  HMMA.16816.F32.BF16 R16, R28.reuse, R24, R16 ;  /* 0x000000181c10723c */ /* 0x044fec0000041810 */
[----:B------:R-:W-:Y:S06]  /*8780*/  HMMA.16816.F32.BF16 R12, R28, R26, R12 ;  /* 0x0000001a1c0c723c */ /* 0x000fec000004180c */
[C---:B---3--:R-:W-:Y:S06]  /*8790*/  HMMA.16816.F32.BF16 R172, R136.reuse, R4, R172 ;  /* 0x0000000488ac723c */ /* 0x048fec00000418ac */
[----:B------:R-:W-:Y:S01]  /*87a0*/  HMMA.16816.F32.BF16 R164, R136, R6, R164 ;  /* 0x0000000688a4723c */ /* 0x000fe200000418a4 */
[----:B------:R-:W2:Y:S05]  /*87b0*/  LDSM.16.M88.4 R4, [R184+0x4800] ;  /* 0x00480000b804783b */ /* 0x000eaa0000000200 */
[----:B-1----:R-:W-:Y:S06]  /*87c0*/  HMMA.16816.F32.BF16 R160, R28, R32, R160 ;  /* 0x000000201ca0723c */ /* 0x002fec00000418a0 */
[----:B------:R-:W-:Y:S06]  /*87d0*/  HMMA.16816.F32.BF16 R148, R136, R22, R148 ;  /* 0x000000168894723c */ /* 0x000fec0000041894 */
[C---:B----4-:R-:W-:Y:S06]  /*87e0*/  HMMA.16816.F32.BF16 R16, R140.reuse, R8, R16 ;  /* 0x000000088c10723c */ /* 0x050fec0000041810 */
[----:B------:R-:W-:Y:S01]  /*87f0*/  HMMA.16816.F32.BF16 R12, R140, R10, R12 ;  /* 0x0000000a8c0c723c */ /* 0x000fe2000004180c */
[----:B------:R-:W-:-:S05]  /*8800*/  VIADD R8, R3, 0x1 ;  /* 0x0000000103087836 */ /* 0x000fca0000000000 */
[----:B------:R-:W-:Y:S01]  /*8810*/  HMMA.16816.F32.BF16 R156, R28, R34, R156 ;  /* 0x000000221c9c723c */ /* 0x000fe2000004189c */
[C---:B------:R-:W-:Y:S02]  /*8820*/  ISETP.GE.AND P6, PT, R8.reuse, R206, PT ;  /* 0x000000ce0800720c */ /* 0x040fe40003fc6270 */
[C---:B------:R-:W-:Y:S02]  /*8830*/  ISETP.GE.AND P0, PT, R8.reuse, R204, PT ;  /* 0x000000cc0800720c */ /* 0x040fe40003f06270 */
[C---:B------:R-:W-:Y:S01]  /*8840*/  ISETP.LT.OR P6, PT, R8.reuse, R207, P6 ;  /* 0x000000cf0800720c */ /* 0x040fe200037c1670 */
[----:B------:R-:W-:Y:S01]  /*8850*/  HMMA.16816.F32.BF16 R152, R136, R20, R152 ;  /* 0x000000148898723c */ /* 0x000fe20000041898 */
[----:B------:R-:W-:Y:S02]  /*8860*/  ISETP.LT.OR P0, PT, R8, R205, P0 ;  /* 0x000000cd0800720c */ /* 0x000fe40000701670 */
[----:B------:R-:W1:Y:S03]  /*8870*/  LDSM.16.M88.4 R8, [R184+0x5000] ;  /* 0x00500000b808783b */ /* 0x000e660000000200 */
[----:B--2---:R-:W-:Y:S01]  /*8880*/  HMMA.16816.F32.BF16 R160, R140, R4, R160 ;  /* 0x000000048ca0723c */ /* 0x004fe200000418a0 */
[C---:B------:R-:W-:Y:S01]  /*8890*/  VIADD R21, R3.reuse, 0x8 ;  /* 0x0000000803157836 */ /* 0x040fe20000000000 */
[----:B------:R-:W-:Y:S01]  /*88a0*/  FSEL R18, R18, -INF , !P5 ;  /* 0xff80000012127808 */ /* 0x000fe20006800000 */
[----:B------:R-:W-:Y:S01]  /*88b0*/  VIADD R20, R3, 0x9 ;  /* 0x0000000903147836 */ /* 0x000fe20000000000 */
[----:B------:R-:W-:Y:S01]  /*88c0*/  FSEL R138, R17, -INF , !P6 ;  /* 0xff800000118a7808 */ /* 0x000fe20007000000 */
[----:B------:R-:W-:Y:S01]  /*88d0*/  VIADD R17, R3, 0x18 ;  /* 0x0000001803117836 */ /* 0x000fe20000000000 */
[----:B------:R-:W-:Y:S01]  /*88e0*/  ISETP.GE.AND P3, PT, R21, R206, PT ;  /* 0x000000ce1500720c */ /* 0x000fe20003f66270 */
[C---:B------:R-:W-:Y:S01]  /*88f0*/  VIADD R5, R3.reuse, 0x10 ;  /* 0x0000001003057836 */ /* 0x040fe20000000000 */
[----:B------:R-:W-:Y:S01]  /*8900*/  HMMA.16816.F32.BF16 R148, R28, R134, R148 ;  /* 0x000000861c94723c */ /* 0x000fe20000041894 */
[----:B------:R-:W-:Y:S01]  /*8910*/  VIADD R4, R3, 0x11 ;  /* 0x0000001103047836 */ /* 0x000fe20000000000 */
[----:B------:R-:W-:-:S02]  /*8920*/  ISETP.LT.OR P3, PT, R21, R207, P3 ;  /* 0x000000cf1500720c */ /* 0x000fc40001f61670 */
[----:B------:R-:W-:Y:S02]  /*8930*/  ISETP.GE.AND P5, PT, R5, R204, PT ;  /* 0x000000cc0500720c */ /* 0x000fe40003fa6270 */
[----:B------:R-:W-:Y:S01]  /*8940*/  FSEL R12, R12, -INF , !P3 ;  /* 0xff8000000c0c7808 */ /* 0x000fe20005800000 */
[----:B------:R-:W-:Y:S01]  /*8950*/  HMMA.16816.F32.BF16 R156, R140, R6, R156 ;  /* 0x000000068c9c723c */ /* 0x000fe2000004189c */
[----:B------:R-:W-:Y:S02]  /*8960*/  FSEL R134, R19, -INF , !P0 ;  /* 0xff80000013867808 */ /* 0x000fe40004000000 */
[-C--:B------:R-:W-:Y:S02]  /*8970*/  ISETP.GE.AND P0, PT, R5, R206.reuse, PT ;  /* 0x000000ce0500720c */ /* 0x080fe40003f06270 */
[C---:B------:R-:W-:Y:S01]  /*8980*/  ISETP.GE.AND P6, PT, R4.reuse, R206, PT ;  /* 0x000000ce0400720c */ /* 0x040fe20003fc6270 */
[----:B------:R-:W-:Y:S01]  /*8990*/  HMMA.16816.F32.BF16 R152, R28, R132, R152 ;  /* 0x000000841c98723c */ /* 0x000fe20000041898 */
[----:B------:R-:W-:-:S02]  /*89a0*/  ISETP.GE.AND P3, PT, R4, R204, PT ;  /* 0x000000cc0400720c */ /* 0x000fc40003f66270 */
[C---:B------:R-:W-:Y:S02]  /*89b0*/  ISETP.LT.OR P0, PT, R5.reuse, R207, P0 ;  /* 0x000000cf0500720c */ /* 0x040fe40000701670 */
[----:B------:R-:W-:Y:S01]  /*89c0*/  ISETP.LT.OR P5, PT, R5, R205, P5 ;  /* 0x000000cd0500720c */ /* 0x000fe20002fa1670 */
[C---:B------:R-:W-:Y:S01]  /*89d0*/  HMMA.16816.F32.BF16 R172, R28.reuse, R168, R172 ;  /* 0x000000a81cac723c */ /* 0x040fe200000418ac */
[C---:B------:R-:W-:Y:S02]  /*89e0*/  ISETP.LT.OR P6, PT, R4.reuse, R207, P6 ;  /* 0x000000cf0400720c */ /* 0x040fe400037c1670 */
[----:B------:R-:W-:Y:S02]  /*89f0*/  ISETP.LT.OR P3, PT, R4, R205, P3 ;  /* 0x000000cd0400720c */ /* 0x000fe40001f61670 */
[----:B------:R-:W2:Y:S01]  /*8a00*/  LDSM.16.M88.4 R4, [R184+0x5800] ;  /* 0x00580000b804783b */ /* 0x000ea20000000200 */
[----:B------:R-:W-:Y:S01]  /*8a10*/  ISETP.GE.AND P4, PT, R20, R206, PT ;  /* 0x000000ce1400720c */ /* 0x000fe20003f86270 */
[----:B------:R-:W-:Y:S01]  /*8a20*/  HMMA.16816.F32.BF16 R164, R28, R170, R164 ;  /* 0x000000aa1ca4723c */ /* 0x000fe200000418a4 */
[----:B------:R-:W-:Y:S01]  /*8a30*/  FSEL R16, R16, -INF , !P1 ;  /* 0xff80000010107808 */ /* 0x000fe20004800000 */
[----:B------:R-:W-:-:S04]  /*8a40*/  DEPBAR.LE SB0, 0x0 ;  /* 0x000080000000791a */ /* 0x000fc80000000000 */
[C---:B------:R-:W-:Y:S01]  /*8a50*/  ISETP.LT.OR P4, PT, R20.reuse, R207, P4 ;  /* 0x000000cf1400720c */ /* 0x040fe20002781670 */
[C---:B-1----:R-:W-:Y:S01]  /*8a60*/  HMMA.16816.F32.BF16 R148, R140.reuse, R10, R148 ;  /* 0x0000000a8c94723c */ /* 0x042fe20000041894 */
[CC--:B------:R-:W-:Y:S02]  /*8a70*/  ISETP.GE.AND P1, PT, R20.reuse, R204.reuse, PT ;  /* 0x000000cc1400720c */ /* 0x0c0fe40003f26270 */
[----:B------:R-:W-:Y:S01]  /*8a80*/  FSEL R146, R13, -INF , !P4 ;  /* 0xff8000000d927808 */ /* 0x000fe20006000000 */
[----:B------:R-:W-:Y:S01]  /*8a90*/  VIADD R13, R3, 0x19 ;  /* 0x00000019030d7836 */ /* 0x000fe20000000000 */
[----:B------:R-:W-:Y:S01]  /*8aa0*/  ISETP.LT.OR P1, PT, R20, R205, P1 ;  /* 0x000000cd1400720c */ /* 0x000fe20000f21670 */
[----:B------:R-:W-:Y:S01]  /*8ab0*/  HMMA.16816.F32.BF16 R152, R140, R8, R152 ;  /* 0x000000088c98723c */ /* 0x000fe20000041898 */
[----:B------:R-:W-:Y:S02]  /*8ac0*/  ISETP.GE.AND P2, PT, R21, R204, PT ;  /* 0x000000cc1500720c */ /* 0x000fe40003f46270 */
[----:B------:R-:W-:-:S02]  /*8ad0*/  FSEL R22, R162, -INF , !P5 ;  /* 0xff800000a2167808 */ /* 0x000fc40006800000 */
[----:B------:R-:W-:Y:S02]  /*8ae0*/  FSEL R20, R163, -INF , !P3 ;  /* 0xff800000a3147808 */ /* 0x000fe40005800000 */
[----:B------:R-:W-:Y:S01]  /*8af0*/  VIADD R9, R3, 0x20 ;  /* 0x0000002003097836 */ /* 0x000fe20000000000 */
[----:B------:R-:W-:Y:S01]  /*8b00*/  FSEL R136, R15, -INF , !P1 ;  /* 0xff8000000f887808 */ /* 0x000fe20004800000 */
[----:B------:R-:W-:Y:S01]  /*8b10*/  VIADD R8, R3, 0x21 ;  /* 0x0000002103087836 */ /* 0x000fe20000000000 */
[----:B------:R-:W-:Y:S02]  /*8b20*/  ISETP.GE.AND P1, PT, R17, R204, PT ;  /* 0x000000cc1100720c */ /* 0x000fe40003f26270 */
[C---:B------:R-:W-:Y:S02]  /*8b30*/  ISETP.GE.AND P3, PT, R9.reuse, R206, PT ;  /* 0x000000ce0900720c */ /* 0x040fe40003f66270 */
[----:B------:R-:W-:Y:S02]  /*8b40*/  ISETP.GE.AND P5, PT, R9, R204, PT ;  /* 0x000000cc0900720c */ /* 0x000fe40003fa6270 */
[----:B------:R-:W-:-:S02]  /*8b50*/  ISETP.GE.AND P4, PT, R13, R206, PT ;  /* 0x000000ce0d00720c */ /* 0x000fc40003f86270 */
[----:B------:R-:W-:Y:S02]  /*8b60*/  ISETP.LT.OR P2, PT, R21, R205, P2 ;  /* 0x000000cd1500720c */ /* 0x000fe40001741670 */
[C---:B------:R-:W-:Y:S02]  /*8b70*/  ISETP.LT.OR P3, PT, R9.reuse, R207, P3 ;  /* 0x000000cf0900720c */ /* 0x040fe40001f61670 */
[-C--:B------:R-:W-:Y:S01]  /*8b80*/  ISETP.LT.OR P5, PT, R9, R205.reuse, P5 ;  /* 0x000000cd0900720c */ /* 0x080fe20002fa1670 */
[----:B------:R-:W-:Y:S01]  /*8b90*/  VIADD R9, R3, 0x28 ;  /* 0x0000002803097836 */ /* 0x000fe20000000000 */
[----:B------:R-:W-:Y:S01]  /*8ba0*/  ISETP.LT.OR P1, PT, R17, R205, P1 ;  /* 0x000000cd1100720c */ /* 0x000fe20000f21670 */
[----:B--2---:R-:W-:Y:S01]  /*8bb0*/  HMMA.16816.F32.BF16 R172, R140, R4, R172 ;  /* 0x000000048cac723c */ /* 0x004fe200000418ac */
[----:B------:R-:W-:Y:S02]  /*8bc0*/  ISETP.LT.OR P4, PT, R13, R207, P4 ;  /* 0x000000cf0d00720c */ /* 0x000fe40002781670 */
[----:B------:R-:W-:-:S02]  /*8bd0*/  FSEL R14, R14, -INF , !P2 ;  /* 0xff8000000e0e7808 */ /* 0x000fc40005000000 */
[-C--:B------:R-:W-:Y:S02]  /*8be0*/  ISETP.GE.AND P2, PT, R17, R206.reuse, PT ;  /* 0x000000ce1100720c */ /* 0x080fe40003f46270 */
[----:B------:R-:W-:Y:S01]  /*8bf0*/  FSEL R26, R158, -INF , !P1 ;  /* 0xff8000009e1a7808 */ /* 0x000fe20004800000 */
[----:B------:R-:W-:Y:S01]  /*8c00*/  VIADD R4, R3, 0x30 ;  /* 0x0000003003047836 */ /* 0x000fe20000000000 */
[----:B------:R-:W-:Y:S02]  /*8c10*/  FSEL R30, R157, -INF , !P4 ;  /* 0xff8000009d1e7808 */ /* 0x000fe40006000000 */
[C---:B------:R-:W-:Y:S02]  /*8c20*/  ISETP.GE.AND P1, PT, R9.reuse, R206, PT ;  /* 0x000000ce0900720c */ /* 0x040fe40003f26270 */
[----:B------:R-:W-:Y:S02]  /*8c30*/  ISETP.GE.AND P4, PT, R9, R204, PT ;  /* 0x000000cc0900720c */ /* 0x000fe40003f86270 */
[----:B------:R-:W-:-:S02]  /*8c40*/  FMNMX.FTZ R5, R2, R16, !PT ;  /* 0x0000001002057209 */ /* 0x000fc40007810000 */
[-C--:B------:R-:W-:Y:S02]  /*8c50*/  ISETP.LT.OR P2, PT, R17, R207.reuse, P2 ;  /* 0x000000cf1100720c */ /* 0x080fe40001741670 */
[C---:B------:R-:W-:Y:S02]  /*8c60*/  ISETP.LT.OR P1, PT, R9.reuse, R207, P1 ;  /* 0x000000cf0900720c */ /* 0x040fe40000f21670 */
[----:B------:R-:W-:Y:S02]  /*8c70*/  ISETP.LT.OR P4, PT, R9, R205, P4 ;  /* 0x000000cd0900720c */ /* 0x000fe40002781670 */
[----:B------:R-:W-:Y:S01]  /*8c80*/  FMNMX.FTZ R9, R138, R5, !PT ;  /* 0x000000058a097209 */ /* 0x000fe20007810000 */
[----:B------:R-:W-:Y:S01]  /*8c90*/  VIADD R5, R3, 0x31 ;  /* 0x0000003103057836 */ /* 0x000fe20000000000 */
[----:B------:R-:W-:Y:S02]  /*8ca0*/  FSEL R32, R161, -INF , !P6 ;  /* 0xff800000a1207808 */ /* 0x000fe40007000000 */
[----:B------:R-:W-:-:S02]  /*8cb0*/  FSEL R28, R156, -INF , !P2 ;  /* 0xff8000009c1c7808 */ /* 0x000fc40005000000 */
[C---:B------:R-:W-:Y:S02]  /*8cc0*/  ISETP.GE.AND P6, PT, R8.reuse, R206, PT ;  /* 0x000000ce0800720c */ /* 0x040fe40003fc6270 */
[----:B------:R-:W-:Y:S02]  /*8cd0*/  ISETP.GE.AND P2, PT, R8, R204, PT ;  /* 0x000000cc0800720c */ /* 0x000fe40003f46270 */
[----:B------:R-:W-:Y:S02]  /*8ce0*/  FMNMX.FTZ R9, R12, R9, !PT ;  /* 0x000000090c097209 */ /* 0x000fe40007810000 */
[C---:B------:R-:W-:Y:S02]  /*8cf0*/  ISETP.LT.OR P6, PT, R8.reuse, R207, P6 ;  /* 0x000000cf0800720c */ /* 0x040fe400037c1670 */
[----:B------:R-:W-:Y:S01]  /*8d00*/  ISETP.LT.OR P2, PT, R8, R205, P2 ;  /* 0x000000cd0800720c */ /* 0x000fe20001741670 */
[----:B------:R-:W-:Y:S01]  /*8d10*/  VIADD R8, R3, 0x29 ;  /* 0x0000002903087836 */ /* 0x000fe20000000000 */
[----:B------:R-:W-:-:S02]  /*8d20*/  FSEL R34, R160, -INF , !P0 ;  /* 0xff800000a0227808 */ /* 0x000fc40004000000 */
[----:B------:R-:W-:Y:S02]  /*8d30*/  FMNMX.FTZ R9, R146, R9, !PT ;  /* 0x0000000992097209 */ /* 0x000fe40007810000 */
[----:B------:R-:W-:Y:S02]  /*8d40*/  FSEL R222, R154, -INF , !P5 ;  /* 0xff8000009ade7808 */ /* 0x000fe40006800000 */
[----:B------:R-:W-:Y:S02]  /*8d50*/  FSEL R224, R153, -INF , !P6 ;  /* 0xff80000099e07808 */ /* 0x000fe40007000000 */
[----:B------:R-:W-:Y:S02]  /*8d60*/  FSEL R220, R155, -INF , !P2 ;  /* 0xff8000009bdc7808 */ /* 0x000fe40005000000 */
[----:B------:R-:W-:Y:S02]  /*8d70*/  FSEL R148, R148, -INF , !P1 ;  /* 0xff80000094947808 */ /* 0x000fe40004800000 */
[----:B------:R-:W-:-:S02]  /*8d80*/  ISETP.GE.AND P6, PT, R4, R206, PT ;  /* 0x000000ce0400720c */ /* 0x000fc40003fc6270 */
[----:B------:R-:W-:Y:S02]  /*8d90*/  ISETP.GE.AND P2, PT, R4, R204, PT ;  /* 0x000000cc0400720c */ /* 0x000fe40003f46270 */
[C---:B------:R-:W-:Y:S02]  /*8da0*/  ISETP.GE.AND P5, PT, R5.reuse, R206, PT ;  /* 0x000000ce0500720c */ /* 0x040fe40003fa6270 */
[-C--:B------:R-:W-:Y:S02]  /*8db0*/  ISETP.GE.AND P1, PT, R5, R204.reuse, PT ;  /* 0x000000cc0500720c */ /* 0x080fe40003f26270 */
[----:B------:R-:W-:Y:S02]  /*8dc0*/  FMNMX.FTZ R9, R34, R9, !PT ;  /* 0x0000000922097209 */ /* 0x000fe40007810000 */
[----:B------:R-:W-:Y:S02]  /*8dd0*/  ISETP.GE.AND P0, PT, R13, R204, PT ;  /* 0x000000cc0d00720c */ /* 0x000fe40003f06270 */
[----:B------:R-:W-:-:S02]  /*8de0*/  ISETP.LT.OR P6, PT, R4, R207, P6 ;  /* 0x000000cf0400720c */ /* 0x000fc400037c1670 */
[----:B------:R-:W-:Y:S02]  /*8df0*/  ISETP.LT.OR P2, PT, R4, R205, P2 ;  /* 0x000000cd0400720c */ /* 0x000fe40001741670 */
[C---:B------:R-:W-:Y:S02]  /*8e00*/  ISETP.LT.OR P5, PT, R5.reuse, R207, P5 ;  /* 0x000000cf0500720c */ /* 0x040fe40002fa1670 */
[----:B------:R-:W-:Y:S02]  /*8e10*/  ISETP.LT.OR P1, PT, R5, R205, P1 ;  /* 0x000000cd0500720c */ /* 0x000fe40000f21670 */
[----:B------:R-:W-:Y:S01]  /*8e20*/  FMNMX.FTZ R11, R0, R18, !PT ;  /* 0x00000012000b7209 */ /* 0x000fe20007810000 */
[----:B------:R-:W-:Y:S01]  /*8e30*/  HMMA.16816.F32.BF16 R4, R140, R6, R164 ;  /* 0x000000068c04723c */ /* 0x000fe200000418a4 */
[----:B------:R-:W-:Y:S02]  /*8e40*/  FMNMX.FTZ R9, R32, R9, !PT ;  /* 0x0000000920097209 */ /* 0x000fe40007810000 */
[----:B------:R-:W-:-:S02]  /*8e50*/  ISETP.LT.OR P0, PT, R13, R205, P0 ;  /* 0x000000cd0d00720c */ /* 0x000fc40000701670 */
[----:B------:R-:W-:Y:S02]  /*8e60*/  FMNMX.FTZ R11, R134, R11, !PT ;  /* 0x0000000b860b7209 */ /* 0x000fe40007810000 */
[----:B------:R-:W-:Y:S02]  /*8e70*/  FMNMX.FTZ R9, R28, R9, !PT ;  /* 0x000000091c097209 */ /* 0x000fe40007810000 */
[----:B------:R-:W-:Y:S02]  /*8e80*/  FSEL R24, R159, -INF , !P0 ;  /* 0xff8000009f187808 */ /* 0x000fe40004000000 */
[----:B------:R-:W-:Y:S02]  /*8e90*/  FSEL R226, R152, -INF , !P3 ;  /* 0xff80000098e27808 */ /* 0x000fe40005800000 */
[C---:B------:R-:W-:Y:S02]  /*8ea0*/  ISETP.GE.AND P0, PT, R8.reuse, R206, PT ;  /* 0x000000ce0800720c */ /* 0x040fe40003f06270 */
[----:B------:R-:W-:-:S02]  /*8eb0*/  ISETP.GE.AND P3, PT, R8, R204, PT ;  /* 0x000000cc0800720c */ /* 0x000fc40003f66270 */
[----:B------:R-:W-:Y:S02]  /*8ec0*/  FMNMX.FTZ R11, R14, R11, !PT ;  /* 0x0000000b0e0b7209 */ /* 0x000fe40007810000 */
[----:B------:R-:W-:Y:S01]  /*8ed0*/  FMNMX.FTZ R13, R30, R9, !PT ;  /* 0x000000091e0d7209 */ /* 0x000fe20007810000 */
[----:B------:R-:W-:Y:S01]  /*8ee0*/  BAR.SYNC.DEFER_BLOCKING 0x0 ;  /* 0x0000000000007b1d */ /* 0x000fe20000010000 */
[C---:B------:R-:W-:Y:S02]  /*8ef0*/  ISETP.LT.OR P0, PT, R8.reuse, R207, P0 ;  /* 0x000000cf0800720c */ /* 0x040fe40000701670 */
[----:B------:R-:W-:Y:S01]  /*8f00*/  ISETP.LT.OR P3, PT, R8, R205, P3 ;  /* 0x000000cd0800720c */ /* 0x000fe20001f61670 */
[C---:B------:R-:W-:Y:S01]  /*8f10*/  VIADD R8, R3.reuse, 0x38 ;  /* 0x0000003803087836 */ /* 0x040fe20000000000 */
[----:B------:R-:W-:Y:S01]  /*8f20*/  FMNMX.FTZ R9, R136, R11, !PT ;  /* 0x0000000b88097209 */ /* 0x000fe20007810000 */
[----:B------:R-:W-:Y:S01]  /*8f30*/  VIADD R3, R3, 0x39 ;  /* 0x0000003903037836 */ /* 0x000fe20000000000 */
[----:B------:R-:W-:-:S02]  /*8f40*/  FMNMX.FTZ R11, R226, R13, !PT ;  /* 0x0000000de20b7209 */ /* 0x000fc40007810000 */
[----:B------:R-:W-:Y:S02]  /*8f50*/  FSEL R218, R150, -INF , !P4 ;  /* 0xff80000096da7808 */ /* 0x000fe40006000000 */
[----:B------:R-:W-:Y:S02]  /*8f60*/  FMNMX.FTZ R9, R22, R9, !PT ;  /* 0x0000000916097209 */ /* 0x000fe40007810000 */
[----:B------:R-:W-:Y:S02]  /*8f70*/  ISETP.GE.AND P4, PT, R8, R206, PT ;  /* 0x000000ce0800720c */ /* 0x000fe40003f86270 */
[----:B------:R-:W-:Y:S02]  /*8f80*/  FMNMX.FTZ R11, R224, R11, !PT ;  /* 0x0000000be00b7209 */ /* 0x000fe40007810000 */
[----:B------:R-:W-:Y:S02]  /*8f90*/  FMNMX.FTZ R9, R20, R9, !PT ;  /* 0x0000000914097209 */ /* 0x000fe40007810000 */
[----:B------:R-:W-:-:S02]  /*8fa0*/  FSEL R150, R149, -INF , !P0 ;  /* 0xff80000095967808 */ /* 0x000fc40004000000 */
[----:B------:R-:W-:Y:S02]  /*8fb0*/  ISETP.LT.OR P4, PT, R8, R207, P4 ;  /* 0x000000cf0800720c */ /* 0x000fe40002781670 */
[----:B------:R-:W-:Y:S02]  /*8fc0*/  FMNMX.FTZ R11, R148, R11, !PT ;  /* 0x0000000b940b7209 */ /* 0x000fe40007810000 */
[----:B------:R-:W-:Y:S02]  /*8fd0*/  FMNMX.FTZ R9, R26, R9, !PT ;  /* 0x000000091a097209 */ /* 0x000fe40007810000 */
[----:B------:R-:W-:Y:S02]  /*8fe0*/  FSEL R170, R172, -INF , !P6 ;  /* 0xff800000acaa7808 */ /* 0x000fe40007000000 */
[----:B------:R-:W-:Y:S02]  /*8ff0*/  FMNMX.FTZ R13, R150, R11, !PT ;  /* 0x0000000b960d7209 */ /* 0x000fe40007810000 */
[----:B------:R-:W-:-:S02]  /*9000*/  FSEL R166, R4, -INF , !P4 ;  /* 0xff80000004a67808 */ /* 0x000fc40006000000 */
[----:B------:R-:W-:Y:S02]  /*9010*/  PLOP3.LUT P4, PT, PT, PT, UP0, 0x80, 0x0 ;  /* 0x000000000000781c */ /* 0x000fe40003f8f008 */
[----:B------:R-:W-:Y:S02]  /*9020*/  FSEL R216, R151, -INF , !P3 ;  /* 0xff80000097d87808 */ /* 0x000fe40005800000 */
[----:B------:R-:W-:Y:S02]  /*9030*/  ISETP.GE.AND P3, PT, R3, R206, PT ;  /* 0x000000ce0300720c */ /* 0x000fe40003f66270 */
[----:B------:R-:W-:Y:S02]  /*9040*/  FMNMX.FTZ R11, R24, R9, !PT ;  /* 0x00000009180b7209 */ /* 0x000fe40007810000 */
[----:B------:R-:W-:Y:S02]  /*9050*/  FSEL R168, R173, -INF , !P5 ;  /* 0xff800000ada87808 */ /* 0x000fe40006800000 */
[----:B------:R-:W-:-:S02]  /*9060*/  FMNMX.FTZ R9, R170, R13, !PT ;  /* 0x0000000daa097209 */ /* 0x000fc40007810000 */
[----:B------:R-:W-:Y:S02]  /*9070*/  ISETP.LT.OR P3, PT, R3, R207, P3 ;  /* 0x000000cf0300720c */ /* 0x000fe40001f61670 */
[----:B------:R-:W-:Y:S02]  /*9080*/  FMNMX.FTZ R11, R222, R11, !PT ;  /* 0x0000000bde0b7209 */ /* 0x000fe40007810000 */
[----:B------:R-:W-:Y:S02]  /*9090*/  FMNMX.FTZ R9, R168, R9, !PT ;  /* 0x00000009a8097209 */ /* 0x000fe40007810000 */
[----:B------:R-:W-:Y:S02]  /*90a0*/  FSEL R164, R5, -INF , !P3 ;  /* 0xff80000005a47808 */ /* 0x000fe40005800000 */
[----:B------:R-:W-:Y:S02]  /*90b0*/  ISETP.GE.AND P0, PT, R8, R204, PT ;  /* 0x000000cc0800720c */ /* 0x000fe40003f06270 */
[----:B------:R-:W-:-:S02]  /*90c0*/  FMNMX.FTZ R11, R220, R11, !PT ;  /* 0x0000000bdc0b7209 */ /* 0x000fc40007810000 */
[----:B------:R-:W-:Y:S02]  /*90d0*/  FMNMX.FTZ R5, R166, R9, !PT ;  /* 0x00000009a6057209 */ /* 0x000fe40007810000 */
        /* <DEDUP_REMOVED lines=31> */
.L_x_304:
[----:B-1----:R-:W-:Y:S01]  /*92d0*/  FMNMX.FTZ R9, R216, R11, !PT ;  /* 0x0000000bd8097209 */ /* 0x002fe20007810000 */
[----:B------:R-:W1:Y:S01]  /*92e0*/  SHFL.BFLY PT, R4, R5, 0x2, 0x1f ;  /* 0x0c401f0005047f89 */ /* 0x000e6200000e0000 */
[----:B------:R-:W-:Y:S02]  /*92f0*/  ISETP.GE.AND P2, PT, R3, R204, PT ;  /* 0x000000cc0300720c */ /* 0x000fe40003f46270 */
[----:B------:R-:W-:Y:S01]  /*9300*/  FSEL R160, R175, -INF , !P1 ;  /* 0xff800000afa07808 */ /* 0x000fe20004800000 */
[----:B------:R-:W-:Y:S01]  /*9310*/  LDSM.16.MT88.4 R140, [R188+0x16000] ;  /* 0x01600000bc8c783b */ /* 0x000fe20000004200 */
[----:B------:R-:W-:Y:S02]  /*9320*/  FMNMX.FTZ R9, R162, R9, !PT ;  /* 0x00000009a2097209 */ /* 0x000fe40007810000 */
[----:B------:R-:W-:Y:S02]  /*9330*/  ISETP.LT.OR P2, PT, R3, R205, P2 ;  /* 0x000000cd0300720c */ /* 0x000fe40001741670 */
[----:B------:R-:W-:-:S02]  /*9340*/  FSEL R158, R6, -INF , !P0 ;  /* 0xff800000069e7808 */ /* 0x000fc40004000000 */
[----:B------:R-:W-:Y:S02]  /*9350*/  FMNMX.FTZ R9, R160, R9, !PT ;  /* 0x00000009a0097209 */ /* 0x000fe40007810000 */
[----:B------:R-:W-:Y:S02]  /*9360*/  FSEL R156, R7, -INF , !P2 ;  /* 0xff800000079c7808 */ /* 0x000fe40005000000 */
[----:B------:R-:W-:-:S04]  /*9370*/  FMNMX.FTZ R9, R158, R9, !PT ;  /* 0x000000099e097209 */ /* 0x000fc80007810000 */
[----:B------:R-:W-:-:S05]  /*9380*/  FMNMX.FTZ R6, R156, R9, !PT ;  /* 0x000000099c067209 */ /* 0x000fca0007810000 */
[----:B------:R-:W2:Y:S01]  /*9390*/  SHFL.BFLY PT, R3, R6, 0x2, 0x1f ;  /* 0x0c401f0006037f89 */ /* 0x000ea200000e0000 */
[----:B-1----:R-:W-:-:S05]  /*93a0*/  FMNMX.FTZ R5, R5, R4, !PT ;  /* 0x0000000405057209 */ /* 0x002fca0007810000 */
[----:B------:R-:W1:Y:S01]  /*93b0*/  SHFL.BFLY PT, R132, R5, 0x1, 0x1f ;  /* 0x0c201f0005847f89 */ /* 0x000e6200000e0000 */
[----:B--2---:R-:W-:-:S05]  /*93c0*/  FMNMX.FTZ R4, R6, R3, !PT ;  /* 0x0000000306047209 */ /* 0x004fca0007810000 */
[----:B------:R-:W2:Y:S01]  /*93d0*/  SHFL.BFLY PT, R3, R4, 0x1, 0x1f ;  /* 0x0c201f0004037f89 */ /* 0x000ea200000e0000 */
[----:B-1----:R-:W-:-:S04]  /*93e0*/  FMNMX.FTZ R132, R5, R132, !PT ;  /* 0x0000008405847209 */ /* 0x002fc80007810000 */
[C---:B------:R-:W-:Y:S01]  /*93f0*/  FSETP.NEU.FTZ.AND P1, PT, R132.reuse, -INF , PT ;  /* 0xff8000008400780b */ /* 0x040fe20003f3d000 */
[----:B------:R-:W-:-:S03]  /*9400*/  FMUL.FTZ R157, R132, UR8 ;  /* 0x00000008849d7c20 */ /* 0x000fc60008410000 */
[----:B------:R-:W-:Y:S02]  /*9410*/  FSEL R5, R132, RZ, P1 ;  /* 0x000000ff84057208 */ /* 0x000fe40000800000 */
        /* <DEDUP_REMOVED lines=8> */
[----:B------:R-:W-:Y:S01]  /*94a0*/  FFMA.FTZ R161, R28, UR8, -R157 ;  /* 0x000000081ca17c23 */ /* 0x000fe2000801089d */
[----:B--2---:R-:W-:Y:S01]  /*94b0*/  FMNMX.FTZ R3, R4, R3, !PT ;  /* 0x0000000304037209 */ /* 0x004fe20007810000 */
[----:B------:R-:W-:Y:S01]  /*94c0*/  FADD.FTZ R4, R2, -R5 ;  /* 0x8000000502047221 */ /* 0x000fe20000010000 */
[--C-:B------:R-:W-:Y:S01]  /*94d0*/  FFMA.FTZ R174, R30, UR8, -R157.reuse ;  /* 0x000000081eae7c23 */ /* 0x100fe2000801089d */
[--C-:B------:R-:W-:Y:S01]  /*94e0*/  FFMA.FTZ R167, R226, UR8, -R157.reuse ;  /* 0x00000008e2a77c23 */ /* 0x100fe2000801089d */
[C---:B------:R-:W-:Y:S01]  /*94f0*/  FSETP.NEU.FTZ.AND P0, PT, R3.reuse, -INF , PT ;  /* 0xff8000000300780b */ /* 0x040fe20003f1d000 */
[----:B------:R-:W-:Y:S01]  /*9500*/  FMUL.FTZ R153, R4, UR8 ;  /* 0x0000000804997c20 */ /* 0x000fe20008410000 */
[C---:B------:R-:W-:Y:S01]  /*9510*/  FMUL.FTZ R155, R3.reuse, UR8 ;  /* 0x00000008039b7c20 */ /* 0x040fe20008410000 */
[----:B------:R-:W-:Y:S01]  /*9520*/  MUFU.EX2 R154, R154 ;  /* 0x0000009a009a7308 */ /* 0x000fe20000000800 */
[----:B------:R-:W-:Y:S01]  /*9530*/  FSEL R5, R3, RZ, P0 ;  /* 0x000000ff03057208 */ /* 0x000fe20000000000 */
[--C-:B------:R-:W-:Y:S01]  /*9540*/  FFMA.FTZ R224, R224, UR8, -R157.reuse ;  /* 0x00000008e0e07c23 */ /* 0x100fe2000801089d */
[--C-:B------:R-:W-:Y:S01]  /*9550*/  FFMA.FTZ R169, R148, UR8, -R157.reuse ;  /* 0x0000000894a97c23 */ /* 0x100fe2000801089d */
[----:B------:R-:W-:Y:S01]  /*9560*/  FSEL R155, R155, RZ, P0 ;  /* 0x000000ff9b9b7208 */ /* 0x000fe20000000000 */
[----:B------:R-:W-:Y:S01]  /*9570*/  FFMA.FTZ R226, R150, UR8, -R157 ;  /* 0x0000000896e27c23 */ /* 0x000fe2000801089d */
[----:B------:R-:W-:Y:S01]  /*9580*/  FADD.FTZ R5, R0, -R5 ;  /* 0x8000000500057221 */ /* 0x000fe20000010000 */
[----:B------:R-:W-:Y:S01]  /*9590*/  LDSM.16.MT88.4 R32, [R189+0x12800] ;  /* 0x01280000bd20783b */ /* 0x000fe20000004200 */
[----:B------:R-:W1:Y:S01]  /*95a0*/  MUFU.EX2 R147, R147 ;  /* 0x0000009300937308 */ /* 0x000e620000000800 */
[--C-:B------:R-:W-:Y:S01]  /*95b0*/  FFMA.FTZ R146, R18, UR8, -R155.reuse ;  /* 0x0000000812927c23 */ /* 0x100fe2000801089b */
[----:B------:R-:W-:Y:S01]  /*95c0*/  FMUL.FTZ R0, R5, UR8 ;  /* 0x0000000805007c20 */ /* 0x000fe20008410000 */
[--C-:B------:R-:W-:Y:S01]  /*95d0*/  FFMA.FTZ R134, R134, UR8, -R155.reuse ;  /* 0x0000000886867c23 */ /* 0x100fe2000801089b */
[----:B------:R-:W2:Y:S01]  /*95e0*/  LDSM.16.MT88.4 R4, [R190+0x12000] ;  /* 0x01200000be04783b */ /* 0x000ea20000004200 */
[--C-:B------:R-:W-:Y:S01]  /*95f0*/  FFMA.FTZ R133, R14, UR8, -R155.reuse ;  /* 0x000000080e857c23 */ /* 0x100fe2000801089b */
[--C-:B------:R-:W-:Y:S01]  /*9600*/  FFMA.FTZ R2, R136, UR8, -R155.reuse ;  /* 0x0000000888027c23 */ /* 0x100fe2000801089b */
[--C-:B------:R-:W-:Y:S01]  /*9610*/  FFMA.FTZ R165, R26, UR8, -R155.reuse ;  /* 0x000000081aa57c23 */ /* 0x100fe2000801089b */
[----:B------:R-:W3:Y:S01]  /*9620*/  MUFU.EX2 R152, R152 ;  /* 0x0000009800987308 */ /* 0x000ee20000000800 */
[----:B------:R-:W4:Y:S01]  /*9630*/  LDSM.16.MT88.4 R12, [R192+0x12000] ;  /* 0x01200000c00c783b */ /* 0x000f220000004200 */
[--C-:B------:R-:W-:Y:S01]  /*9640*/  FFMA.FTZ R214, R24, UR8, -R155.reuse ;  /* 0x0000000818d67c23 */ /* 0x100fe2000801089b */
[--C-:B------:R-:W-:Y:S01]  /*9650*/  FFMA.FTZ R163, R22, UR8, -R155.reuse ;  /* 0x0000000816a37c23 */ /* 0x100fe2000801089b */
[--C-:B------:R-:W-:Y:S01]  /*9660*/  FFMA.FTZ R212, R20, UR8, -R155.reuse ;  /* 0x0000000814d47c23 */ /* 0x100fe2000801089b */
[----:B------:R-:W5:Y:S01]  /*9670*/  LDSM.16.MT88.4 R16, [R189+0x12000] ;  /* 0x01200000bd10783b */ /* 0x000f620000004200 */
[--C-:B------:R-:W-:Y:S01]  /*9680*/  FFMA.FTZ R171, R222, UR8, -R155.reuse ;  /* 0x00000008deab7c23 */ /* 0x100fe2000801089b */
[--C-:B------:R-:W-:Y:S01]  /*9690*/  FFMA.FTZ R220, R220, UR8, -R155.reuse ;  /* 0x00000008dcdc7c23 */ /* 0x100fe2000801089b */
[----:B------:R-:W-:Y:S01]  /*96a0*/  MUFU.EX2 R146, R146 ;  /* 0x0000009200927308 */ /* 0x000fe20000000800 */
[----:B-1----:R-:W-:Y:S01]  /*96b0*/  F2FP.BF16.F32.PACK_AB R8, R147, R154 ;  /* 0x0000009a9308723e */ /* 0x002fe200000010ff */
[----:B------:R-:W-:Y:S01]  /*96c0*/  LDSM.16.MT88.4 R24, [R192+0x14800] ;  /* 0x01480000c018783b */ /* 0x000fe20000004200 */
[--C-:B------:R-:W-:Y:S01]  /*96d0*/  FFMA.FTZ R173, R218, UR8, -R155.reuse ;  /* 0x00000008daad7c23 */ /* 0x100fe2000801089b */
[----:B------:R-:W-:Y:S01]  /*96e0*/  FFMA.FTZ R216, R216, UR8, -R155 ;  /* 0x00000008d8d87c23 */ /* 0x000fe2000801089b */
[--C-:B------:R-:W-:Y:S01]  /*96f0*/  FFMA.FTZ R170, R170, UR8, -R157.reuse ;  /* 0x00000008aaaa7c23 */ /* 0x100fe2000801089d */
[----:B------:R-:W-:Y:S01]  /*9700*/  LDSM.16.MT88.4 R20, [R190+0x12800] ;  /* 0x01280000be14783b */ /* 0x000fe20000004200 */
[--C-:B------:R-:W-:Y:S01]  /*9710*/  FFMA.FTZ R175, R168, UR8, -R157.reuse ;  /* 0x00000008a8af7c23 */ /* 0x100fe2000801089d */
[----:B------:R-:W1:Y:S01]  /*9720*/  MUFU.EX2 R134, R134 ;  /* 0x0000008600867308 */ /* 0x000e620000000800 */
[----:B---3--:R-:W-:Y:S01]  /*9730*/  F2FP.BF16.F32.PACK_AB R10, R135, R152 ;  /* 0x00000098870a723e */ /* 0x008fe200000010ff */
[----:B------:R-:W-:Y:S01]  /*9740*/  LDSM.16.MT88.4 R136, [R192+0x12800] ;  /* 0x01280000c088783b */ /* 0x000fe20000004200 */
[----:B------:R-:W-:Y:S01]  /*9750*/  FFMA.FTZ R166, R166, UR8, -R157 ;  /* 0x00000008a6a67c23 */ /* 0x000fe2000801089d */
[--C-:B------:R-:W-:Y:S01]  /*9760*/  FFMA.FTZ R162, R162, UR8, -R155.reuse ;  /* 0x00000008a2a27c23 */ /* 0x100fe2000801089b */
[--C-:B------:R-:W-:Y:S01]  /*9770*/  FFMA.FTZ R215, R160, UR8, -R155.reuse ;  /* 0x00000008a0d77c23 */ /* 0x100fe2000801089b */
[----:B------:R-:W-:Y:S01]  /*9780*/  LDSM.16.MT88.4 R28, [R188+0x12800] ;  /* 0x01280000bc1c783b */ /* 0x000fe20000004200 */
[----:B------:R-:W-:Y:S01]  /*9790*/  FFMA.FTZ R158, R158, UR8, -R155 ;  /* 0x000000089e9e7c23 */ /* 0x000fe2000801089b */
[----:B------:R-:W-:Y:S01]  /*97a0*/  MUFU.EX2 R133, R133 ;  /* 0x0000008500857308 */ /* 0x000fe20000000800 */
[----:B------:R-:W-:Y:S01]  /*97b0*/  FFMA.FTZ R157, R164, UR8, -R157 ;  /* 0x00000008a49d7c23 */ /* 0x000fe2000801089d */
[----:B------:R-:W-:Y:S01]  /*97c0*/  LDSM.16.MT88.4 R148, [R188+0x16800] ;  /* 0x01680000bc94783b */ /* 0x000fe20000004200 */
[----:B------:R-:W-:-:S05]  /*97d0*/  FFMA.FTZ R155, R156, UR8, -R155 ;  /* 0x000000089c9b7c23 */ /* 0x000fca000801089b */
[----:B------:R-:W3:Y:S01]  /*97e0*/  MUFU.EX2 R2, R2 ;  /* 0x0000000200027308 */ /* 0x000ee20000000800 */
[----:B-1----:R-:W-:-:S07]  /*97f0*/  F2FP.BF16.F32.PACK_AB R9, R134, R146 ;  /* 0x000000928609723e */ /* 0x002fce00000010ff */
[----:B------:R-:W1:Y:S08]  /*9800*/  MUFU.EX2 R153, R153 ;  /* 0x0000009900997308 */ /* 0x000e700000000800 */
[----:B------:R-:W2:Y:S01]  /*9810*/  MUFU.EX2 R0, R0 ;  /* 0x0000000000007308 */ /* 0x000ea20000000800 */
        /* <DEDUP_REMOVED lines=10> */
[-C--:B--2---:R-:W-:Y:S01]  /*98c0*/  FMUL.FTZ R122, R122, R0.reuse ;  /* 0x000000007a7a7220 */ /* 0x084fe20000410000 */
[-C--:B------:R-:W-:Y:S01]  /*98d0*/  FMUL.FTZ R123, R123, R0.reuse ;  /* 0x000000007b7b7220 */ /* 0x080fe20000410000 */
[-C--:B------:R-:W-:Y:S01]  /*98e0*/  FMUL.FTZ R118, R118, R0.reuse ;  /* 0x0000000076767220 */ /* 0x080fe20000410000 */
[-C--:B------:R-:W-:Y:S01]  /*98f0*/  FMUL.FTZ R119, R119, R0.reuse ;  /* 0x0000000077777220 */ /* 0x080fe20000410000 */
[-C--:B------:R-:W-:Y:S01]  /*9900*/  FMUL.FTZ R130, R130, R0.reuse ;  /* 0x0000000082827220 */ /* 0x080fe20000410000 */
[-C--:B------:R-:W-:Y:S01]  /*9910*/  FMUL.FTZ R131, R131, R0.reuse ;  /* 0x0000000083837220 */ /* 0x080fe20000410000 */
[-C--:B------:R-:W-:Y:S01]  /*9920*/  FMUL.FTZ R126, R126, R0.reuse ;  /* 0x000000007e7e7220 */ /* 0x080fe20000410000 */
[-C--:B------:R-:W-:Y:S01]  /*9930*/  FMUL.FTZ R127, R127, R0.reuse ;  /* 0x000000007f7f7220 */ /* 0x080fe20000410000 */
[C---:B------:R-:W-:Y:S01]  /*9940*/  HMMA.16816.F32.BF16 R120, R8.reuse, R4, R120 ;  /* 0x000000040878723c */ /* 0x040fe20000041878 */
[-C--:B------:R-:W-:Y:S01]  /*9950*/  FMUL.FTZ R36, R36, R153.reuse ;  /* 0x0000009924247220 */ /* 0x080fe20000410000 */
[-C--:B------:R-:W-:Y:S01]  /*9960*/  FMUL.FTZ R37, R37, R153.reuse ;  /* 0x0000009925257220 */ /* 0x080fe20000410000 */
[-C--:B------:R-:W-:Y:S01]  /*9970*/  FMUL.FTZ R40, R40, R153.reuse ;  /* 0x0000009928287220 */ /* 0x080fe20000410000 */
[-C--:B------:R-:W-:Y:S01]  /*9980*/  FMUL.FTZ R41, R41, R153.reuse ;  /* 0x0000009929297220 */ /* 0x080fe20000410000 */
[-C--:B------:R-:W-:Y:S01]  /*9990*/  FMUL.FTZ R38, R38, R0.reuse ;  /* 0x0000000026267220 */ /* 0x080fe20000410000 */
[C---:B------:R-:W-:Y:S01]  /*99a0*/  HMMA.16816.F32.BF16 R116, R8.reuse, R6, R116 ;  /* 0x000000060874723c */ /* 0x040fe20000041874 */
[----:B------:R-:W1:Y:S01]  /*99b0*/  LDSM.16.MT88.4 R4, [R192+0x14000] ;  /* 0x01400000c004783b */ /* 0x000e620000004200 */
[-C--:B------:R-:W-:Y:S01]  /*99c0*/  FMUL.FTZ R39, R39, R0.reuse ;  /* 0x0000000027277220 */ /* 0x080fe20000410000 */
[-C--:B------:R-:W-:Y:S01]  /*99d0*/  FMUL.FTZ R42, R42, R0.reuse ;  /* 0x000000002a2a7220 */ /* 0x080fe20000410000 */
[-C--:B------:R-:W-:Y:S01]  /*99e0*/  FMUL.FTZ R43, R43, R0.reuse ;  /* 0x000000002b2b7220 */ /* 0x080fe20000410000 */
[-C--:B------:R-:W-:Y:S01]  /*99f0*/  FMUL.FTZ R112, R112, R153.reuse ;  /* 0x0000009970707220 */ /* 0x080fe20000410000 */
[C---:B----4-:R-:W-:Y:S01]  /*9a00*/  HMMA.16816.F32.BF16 R128, R8.reuse, R12, R128 ;  /* 0x0000000c0880723c */ /* 0x050fe20000041880 */
[-C--:B------:R-:W-:Y:S01]  /*9a10*/  FMUL.FTZ R113, R113, R153.reuse ;  /* 0x0000009971717220 */ /* 0x080fe20000410000 */
[-C--:B------:R-:W-:Y:S01]  /*9a20*/  FMUL.FTZ R108, R108, R153.reuse ;  /* 0x000000996c6c7220 */ /* 0x080fe20000410000 */
[-C--:B------:R-:W-:Y:S01]  /*9a30*/  FMUL.FTZ R109, R109, R153.reuse ;  /* 0x000000996d6d7220 */ /* 0x080fe20000410000 */
[-C--:B------:R-:W-:Y:S01]  /*9a40*/  FMUL.FTZ R114, R114, R0.reuse ;  /* 0x0000000072727220 */ /* 0x080fe20000410000 */
[-C--:B------:R-:W-:Y:S01]  /*9a50*/  FMUL.FTZ R115, R115, R0.reuse ;  /* 0x0000000073737220 */ /* 0x080fe20000410000 */
[C---:B------:R-:W-:Y:S01]  /*9a60*/  HMMA.16816.F32.BF16 R124, R8.reuse, R14, R124 ;  /* 0x0000000e087c723c */ /* 0x040fe2000004187c */
[----:B------:R-:W2:Y:S01]  /*9a70*/  LDSM.16.MT88.4 R12, [R188+0x12000] ;  /* 0x01200000bc0c783b */ /* 0x000ea20000004200 */
[-C--:B------:R-:W-:Y:S01]  /*9a80*/  FMUL.FTZ R110, R110, R0.reuse ;  /* 0x000000006e6e7220 */ /* 0x080fe20000410000 */
[-C--:B------:R-:W-:Y:S01]  /*9a90*/  FMUL.FTZ R111, R111, R0.reuse ;  /* 0x000000006f6f7220 */ /* 0x080fe20000410000 */
[-C--:B------:R-:W-:Y:S01]  /*9aa0*/  FMUL.FTZ R104, R104, R153.reuse ;  /* 0x0000009968687220 */ /* 0x080fe20000410000 */
[-C--:B------:R-:W-:Y:S01]  /*9ab0*/  FMUL.FTZ R105, R105, R153.reuse ;  /* 0x0000009969697220 */ /* 0x080fe20000410000 */
[C---:B-----5:R-:W-:Y:S01]  /*9ac0*/  HMMA.16816.F32.BF16 R112, R8.reuse, R16, R112 ;  /* 0x000000100870723c */ /* 0x060fe20000041870 */
[-C--:B------:R-:W-:Y:S01]  /*9ad0*/  FMUL.FTZ R100, R100, R153.reuse ;  /* 0x0000009964647220 */ /* 0x080fe20000410000 */
[-C--:B------:R-:W-:Y:S01]  /*9ae0*/  FMUL.FTZ R101, R101, R153.reuse ;  /* 0x0000009965657220 */ /* 0x080fe20000410000 */
[-C--:B------:R-:W-:Y:S01]  /*9af0*/  FMUL.FTZ R106, R106, R0.reuse ;  /* 0x000000006a6a7220 */ /* 0x080fe20000410000 */
[-C--:B------:R-:W-:Y:S01]  /*9b00*/  FMUL.FTZ R107, R107, R0.reuse ;  /* 0x000000006b6b7220 */ /* 0x080fe20000410000 */
[-C--:B------:R-:W-:Y:S01]  /*9b10*/  FMUL.FTZ R102, R102, R0.reuse ;  /* 0x0000000066667220 */ /* 0x080fe20000410000 */
        /* <DEDUP_REMOVED lines=17> */
[C---:B-1----:R-:W-:Y:S01]  /*9c30*/  HMMA.16816.F32.BF16 R36, R8.reuse, R4, R36 ;  /* 0x000000040824723c */ /* 0x042fe20000041824 */
[-C--:B------:R-:W-:Y:S01]  /*9c40*/  FMUL.FTZ R50, R50, R0.reuse ;  /* 0x0000000032327220 */ /* 0x080fe20000410000 */
[-C--:B------:R-:W-:Y:S01]  /*9c50*/  FMUL.FTZ R51, R51, R0.reuse ;  /* 0x0000000033337220 */ /* 0x080fe20000410000 */
[----:B------:R-:W1:Y:S01]  /*9c60*/  MUFU.EX2 R172, R172 ;  /* 0x000000ac00ac7308 */ /* 0x000e620000000800 */
[-C--:B------:R-:W-:Y:S01]  /*9c70*/  FMUL.FTZ R52, R52, R153.reuse ;  /* 0x0000009934347220 */ /* 0x080fe20000410000 */
[-C--:B------:R-:W-:Y:S01]  /*9c80*/  FMUL.FTZ R53, R53, R153.reuse ;  /* 0x0000009935357220 */ /* 0x080fe20000410000 */
[C---:B------:R-:W-:Y:S01]  /*9c90*/  HMMA.16816.F32.BF16 R40, R8.reuse, R6, R40 ;  /* 0x000000060828723c */ /* 0x040fe20000041828 */
[----:B------:R-:W4:Y:S01]  /*9ca0*/  LDSM.16.MT88.4 R4, [R188+0x14000] ;  /* 0x01400000bc04783b */ /* 0x000f220000004200 */
[-C--:B------:R-:W-:Y:S01]  /*9cb0*/  FMUL.FTZ R56, R56, R153.reuse ;  /* 0x0000009938387220 */ /* 0x080fe20000410000 */
[-C--:B------:R-:W-:Y:S01]  /*9cc0*/  FMUL.FTZ R57, R57, R153.reuse ;  /* 0x0000009939397220 */ /* 0x080fe20000410000 */
[-C--:B------:R-:W-:Y:S01]  /*9cd0*/  FMUL.FTZ R54, R54, R0.reuse ;  /* 0x0000000036367220 */ /* 0x080fe20000410000 */
[----:B------:R-:W-:Y:S01]  /*9ce0*/  MUFU.EX2 R161, R161 ;  /* 0x000000a100a17308 */ /* 0x000fe20000000800 */
[C---:B--2---:R-:W-:Y:S01]  /*9cf0*/  HMMA.16816.F32.BF16 R104, R8.reuse, R12, R104 ;  /* 0x0000000c0868723c */ /* 0x044fe20000041868 */
[-C--:B------:R-:W-:Y:S01]  /*9d00*/  FMUL.FTZ R55, R55, R0.reuse ;  /* 0x0000000037377220 */ /* 0x080fe20000410000 */
[-C--:B------:R-:W-:Y:S01]  /*9d10*/  FMUL.FTZ R58, R58, R0.reuse ;  /* 0x000000003a3a7220 */ /* 0x080fe20000410000 */
[-C--:B------:R-:W-:Y:S01]  /*9d20*/  FMUL.FTZ R59, R59, R0.reuse ;  /* 0x000000003b3b7220 */ /* 0x080fe20000410000 */
[-C--:B------:R-:W-:Y:S01]  /*9d30*/  FMUL.FTZ R84, R84, R153.reuse ;  /* 0x0000009954547220 */ /* 0x080fe20000410000 */
[-C--:B------:R-:W-:Y:S01]  /*9d40*/  FMUL.FTZ R85, R85, R153.reuse ;  /* 0x0000009955557220 */ /* 0x080fe20000410000 */
[C---:B------:R-:W-:Y:S01]  /*9d50*/  HMMA.16816.F32.BF16 R100, R8.reuse, R14, R100 ;  /* 0x0000000e0864723c */ /* 0x040fe20000041864 */
[----:B------:R-:W2:Y:S01]  /*9d60*/  LDSM.16.MT88.4 R12, [R189+0x14000] ;  /* 0x01400000bd0c783b */ /* 0x000ea20000004200 */
[----:B------:R-:W-:Y:S01]  /*9d70*/  MUFU.EX2 R174, R174 ;  /* 0x000000ae00ae7308 */ /* 0x000fe20000000800 */
[-C--:B------:R-:W-:Y:S01]  /*9d80*/  FMUL.FTZ R86, R86, R0.reuse ;  /* 0x0000000056567220 */ /* 0x080fe20000410000 */
[-C--:B------:R-:W-:Y:S01]  /*9d90*/  FMUL.FTZ R87, R87, R0.reuse ;  /* 0x0000000057577220 */ /* 0x080fe20000410000 */
[-C--:B------:R-:W-:Y:S01]  /*9da0*/  FMUL.FTZ R88, R88, R153.reuse ;  /* 0x0000009958587220 */ /* 0x080fe20000410000 */
[C---:B---3--:R-:W-:Y:S01]  /*9db0*/  HMMA.16816.F32.BF16 R44, R8.reuse, R16, R44 ;  /* 0x00000010082c723c */ /* 0x048fe2000004182c */
[-C--:B------:R-:W-:Y:S01]  /*9dc0*/  FMUL.FTZ R89, R89, R153.reuse ;  /* 0x0000009959597220 */ /* 0x080fe20000410000 */
[-C--:B------:R-:W-:Y:S01]  /*9dd0*/  FMUL.FTZ R90, R90, R0.reuse ;  /* 0x000000005a5a7220 */ /* 0x080fe20000410000 */
[-C--:B------:R-:W-:Y:S01]  /*9de0*/  FMUL.FTZ R91, R91, R0.reuse ;  /* 0x000000005b5b7220 */ /* 0x080fe20000410000 */
[----:B------:R-:W-:Y:S01]  /*9df0*/  MUFU.EX2 R163, R163 ;  /* 0x000000a300a37308 */ /* 0x000fe20000000800 */
[-C--:B------:R-:W-:Y:S01]  /*9e00*/  FMUL.FTZ R68, R68, R153.reuse ;  /* 0x0000009944447220 */ /* 0x080fe20000410000 */
[C---:B------:R-:W-:Y:S01]  /*9e10*/  HMMA.16816.F32.BF16 R48, R8.reuse, R18, R48 ;  /* 0x000000120830723c */ /* 0x040fe20000041830 */
[----:B------:R-:W3:Y:S01]  /*9e20*/  LDSM.16.MT88.4 R16, [R192+0x16000] ;  /* 0x01600000c010783b */ /* 0x000ee20000004200 */
[-C--:B------:R-:W-:Y:S01]  /*9e30*/  FMUL.FTZ R69, R69, R153.reuse ;  /* 0x0000009945457220 */ /* 0x080fe20000410000 */
[-C--:B------:R-:W-:Y:S01]  /*9e40*/  FMUL.FTZ R70, R70, R0.reuse ;  /* 0x0000000046467220 */ /* 0x080fe20000410000 */
[-C--:B------:R-:W-:Y:S01]  /*9e50*/  FMUL.FTZ R71, R71, R0.reuse ;  /* 0x0000000047477220 */ /* 0x080fe20000410000 */
[-C--:B------:R-:W-:Y:S01]  /*9e60*/  FMUL.FTZ R72, R72, R153.reuse ;  /* 0x0000009948487220 */ /* 0x080fe20000410000 */
[----:B------:R-:W5:Y:S01]  /*9e70*/  MUFU.EX2 R212, R212 ;  /* 0x000000d400d47308 */ /* 0x000f620000000800 */
        /* <DEDUP_REMOVED lines=8> */
[-C--:B------:R-:W-:Y:S01]  /*9f00*/  FMUL.FTZ R80, R80, R153.reuse ;  /* 0x0000009950507220 */ /* 0x080fe20000410000 */
[-C--:B------:R-:W-:Y:S01]  /*9f10*/  FMUL.FTZ R81, R81, R153.reuse ;  /* 0x0000009951517220 */ /* 0x080fe20000410000 */
[C---:B----4-:R-:W-:Y:S01]  /*9f20*/  HMMA.16816.F32.BF16 R60, R8.reuse, R4, R60 ;  /* 0x00000004083c723c */ /* 0x050fe2000004183c */
[-C--:B------:R-:W-:Y:S01]  /*9f30*/  FMUL.FTZ R82, R82, R0.reuse ;  /* 0x0000000052527220 */ /* 0x080fe20000410000 */
[-C--:B------:R-:W-:Y:S01]  /*9f40*/  FMUL.FTZ R83, R83, R0.reuse ;  /* 0x0000000053537220 */ /* 0x080fe20000410000 */
[-C--:B------:R-:W-:Y:S01]  /*9f50*/  FMUL.FTZ R92, R92, R153.reuse ;  /* 0x000000995c5c7220 */ /* 0x080fe20000410000 */
[-C--:B------:R-:W-:Y:S01]  /*9f60*/  FMUL.FTZ R93, R93, R153.reuse ;  /* 0x000000995d5d7220 */ /* 0x080fe20000410000 */
[----:B------:R-:W4:Y:S01]  /*9f70*/  MUFU.EX2 R214, R214 ;  /* 0x000000d600d67308 */ /* 0x000f220000000800 */
[C---:B------:R-:W-:Y:S01]  /*9f80*/  HMMA.16816.F32.BF16 R64, R8.reuse, R6, R64 ;  /* 0x000000060840723c */ /* 0x040fe20000041840 */
[----:B------:R-:W1:Y:S01]  /*9f90*/  LDSM.16.MT88.4 R4, [R189+0x16000] ;  /* 0x01600000bd04783b */ /* 0x000e620000004200 */
[-C--:B------:R-:W-:Y:S01]  /*9fa0*/  FMUL.FTZ R94, R94, R0.reuse ;  /* 0x000000005e5e7220 */ /* 0x080fe20000410000 */
[-C--:B------:R-:W-:Y:S01]  /*9fb0*/  FMUL.FTZ R95, R95, R0.reuse ;  /* 0x000000005f5f7220 */ /* 0x080fe20000410000 */
[-C--:B------:R-:W-:Y:S01]  /*9fc0*/  FMUL.FTZ R96, R96, R153.reuse ;  /* 0x0000009960607220 */ /* 0x080fe20000410000 */
[-C--:B------:R-:W-:Y:S01]  /*9fd0*/  FMUL.FTZ R97, R97, R153.reuse ;  /* 0x0000009961617220 */ /* 0x080fe20000410000 */
[C---:B--2---:R-:W-:Y:S01]  /*9fe0*/  HMMA.16816.F32.BF16 R52, R8.reuse, R12, R52 ;  /* 0x0000000c0834723c */ /* 0x044fe20000041834 */
[-C--:B------:R-:W-:Y:S01]  /*9ff0*/  FMUL.FTZ R98, R98, R0.reuse ;  /* 0x0000000062627220 */ /* 0x080fe20000410000 */
[-C--:B------:R-:W-:Y:S01]  /*a000*/  FMUL.FTZ R99, R99, R0.reuse ;  /* 0x0000000063637220 */ /* 0x080fe20000410000 */
[----:B------:R-:W-:Y:S01]  /*a010*/  MUFU.EX2 R167, R167 ;  /* 0x000000a700a77308 */ /* 0x000fe20000000800 */
[----:B------:R-:W-:Y:S01]  /*a020*/  FFMA.FTZ R154, R213, R153, R154 ;  /* 0x00000099d59a7223 */ /* 0x000fe2000001009a */
[----:B------:R-:W-:Y:S01]  /*a030*/  FFMA.FTZ R211, R211, R0, R146 ;  /* 0x00000000d3d37223 */ /* 0x000fe20000010092 */
[----:B------:R-:W-:Y:S01]  /*a040*/  HMMA.16816.F32.BF16 R56, R8, R14, R56 ;  /* 0x0000000e0838723c */ /* 0x000fe20000041838 */
[----:B------:R-:W2:Y:S01]  /*a050*/  LDSM.16.MT88.4 R12, [R190+0x16000] ;  /* 0x01600000be0c783b */ /* 0x000ea20000004200 */
[----:B------:R-:W-:Y:S01]  /*a060*/  FADD.FTZ R147, R147, R154 ;  /* 0x0000009a93937221 */ /* 0x000fe20000010000 */
[----:B------:R-:W-:-:S02]  /*a070*/  FADD.FTZ R134, R134, R211 ;  /* 0x000000d386867221 */ /* 0x000fc40000010000 */
[----:B------:R-:W4:Y:S01]  /*a080*/  MUFU.EX2 R224, R224 ;  /* 0x000000e000e07308 */ /* 0x000f220000000800 */
[----:B---3--:R-:W-:Y:S01]  /*a090*/  HMMA.16816.F32.BF16 R68, R8, R16, R68 ;  /* 0x000000100844723c */ /* 0x008fe20000041844 */
[----:B------:R-:W-:Y:S01]  /*a0a0*/  FADD.FTZ R152, R152, R147 ;  /* 0x0000009398987221 */ /* 0x000fe20000010000 */
[----:B------:R-:W-:-:S03]  /*a0b0*/  FADD.FTZ R133, R133, R134 ;  /* 0x0000008685857221 */ /* 0x000fc60000010000 */
[----:B------:R-:W-:Y:S01]  /*a0c0*/  FADD.FTZ R152, R135, R152 ;  /* 0x0000009887987221 */ /* 0x000fe20000010000 */
[----:B------:R-:W-:Y:S01]  /*a0d0*/  HMMA.16816.F32.BF16 R72, R8, R18, R72 ;  /* 0x000000120848723c */ /* 0x000fe20000041848 */
[----:B------:R-:W3:Y:S01]  /*a0e0*/  LDSM.16.MT88.4 R16, [R190+0x14800] ;  /* 0x01480000be10783b */ /* 0x000ee20000004200 */
[----:B------:R-:W-:Y:S01]  /*a0f0*/  MUFU.EX2 R169, R169 ;  /* 0x000000a900a97308 */ /* 0x000fe20000000800 */
[----:B------:R-:W-:-:S03]  /*a100*/  FADD.FTZ R2, R2, R133 ;  /* 0x0000008502027221 */ /* 0x000fc60000010000 */
[C---:B------:R-:W-:Y:S04]  /*a110*/  HMMA.16816.F32.BF16 R92, R8.reuse, R140, R92 ;  /* 0x0000008c085c723c */ /* 0x040fe8000004185c */
[----:B------:R-:W-:Y:S02]  /*a120*/  MUFU.EX2 R226, R226 ;  /* 0x000000e200e27308 */ /* 0x000fe40000000800 */
[C---:B------:R-:W-:Y:S01]  /*a130*/  HMMA.16816.F32.BF16 R96, R8.reuse, R142, R96 ;  /* 0x0000008e0860723c */ /* 0x040fe20000041860 */
[----:B------:R-:W-:Y:S05]  /*a140*/  LDSM.16.MT88.4 R140, [R192+0x13000] ;  /* 0x01300000c08c783b */ /* 0x000fea0000004200 */
[C---:B-1----:R-:W-:Y:S01]  /*a150*/  HMMA.16816.F32.BF16 R84, R8.reuse, R4, R84 ;  /* 0x000000040854723c */ /* 0x042fe20000041854 */
[----:B------:R-:W-:Y:S05]  /*a160*/  MUFU.EX2 R171, R171 ;  /* 0x000000ab00ab7308 */ /* 0x000fea0000000800 */
[C---:B------:R-:W-:Y:S01]  /*a170*/  HMMA.16816.F32.BF16 R88, R8.reuse, R6, R88 ;  /* 0x000000060858723c */ /* 0x040fe20000041858 */
[----:B------:R-:W-:Y:S01]  /*a180*/  F2FP.BF16.F32.PACK_AB R4, R172, R159 ;  /* 0x0000009fac04723e */ /* 0x000fe200000010ff */
[----:B------:R-:W-:Y:S01]  /*a190*/  FADD.FTZ R159, R159, R152 ;  /* 0x000000989f9f7221 */ /* 0x000fe20000010000 */
[----:B-----5:R-:W-:Y:S01]  /*a1a0*/  F2FP.BF16.F32.PACK_AB R5, R212, R163 ;  /* 0x000000a3d405723e */ /* 0x020fe200000010ff */
[----:B------:R-:W1:Y:S01]  /*a1b0*/  MUFU.EX2 R220, R220 ;  /* 0x000000dc00dc7308 */ /* 0x000e620000000800 */
[----:B------:R-:W-:Y:S01]  /*a1c0*/  FADD.FTZ R163, R163, R2 ;  /* 0x00000002a3a37221 */ /* 0x000fe20000010000 */
[----:B--2---:R-:W-:Y:S01]  /*a1d0*/  HMMA.16816.F32.BF16 R76, R8, R12, R76 ;  /* 0x0000000c084c723c */ /* 0x004fe2000004184c */
[----:B------:R-:W-:Y:S01]  /*a1e0*/  F2FP.BF16.F32.PACK_AB R6, R174, R161 ;  /* 0x000000a1ae06723e */ /* 0x000fe200000010ff */
[----:B------:R-:W-:Y:S01]  /*a1f0*/  FADD.FTZ R172, R172, R159 ;  /* 0x0000009facac7221 */ /* 0x000fe20000010000 */
[----:B----4-:R-:W-:Y:S01]  /*a200*/  F2FP.BF16.F32.PACK_AB R7, R214, R165 ;  /* 0x000000a5d607723e */ /* 0x010fe200000010ff */
[----:B------:R-:W-:-:S02]  /*a210*/  FADD.FTZ R212, R212, R163 ;  /* 0x000000a3d4d47221 */ /* 0x000fc40000010000 */
[----:B------:R-:W-:Y:S01]  /*a220*/  HMMA.16816.F32.BF16 R80, R8, R14, R80 ;  /* 0x0000000e0850723c */ /* 0x000fe20000041850 */
[----:B------:R-:W2:Y:S01]  /*a230*/  LDSM.16.MT88.4 R8, [R189+0x16800] ;  /* 0x01680000bd08783b */ /* 0x000ea20000004200 */
[----:B------:R-:W-:Y:S01]  /*a240*/  MUFU.EX2 R173, R173 ;  /* 0x000000ad00ad7308 */ /* 0x000fe20000000800 */
[----:B------:R-:W-:Y:S01]  /*a250*/  FADD.FTZ R161, R161, R172 ;  /* 0x000000aca1a17221 */ /* 0x000fe20000010000 */
[----:B------:R-:W-:Y:S01]  /*a260*/  FADD.FTZ R165, R165, R212 ;  /* 0x000000d4a5a57221 */ /* 0x000fe20000010000 */
[----:B------:R-:W-:Y:S01]  /*a270*/  LDSM.16.MT88.4 R12, [R189+0x14800] ;  /* 0x01480000bd0c783b */ /* 0x000fe20000004200 */
[C---:B------:R-:W-:Y:S01]  /*a280*/  HMMA.16816.F32.BF16 R36, R4.reuse, R24, R36 ;  /* 0x000000180424723c */ /* 0x040fe20000041824 */
[----:B------:R-:W-:Y:S01]  /*a290*/  FADD.FTZ R174, R174, R161 ;  /* 0x000000a1aeae7221 */ /* 0x000fe20000010000 */
[----:B------:R-:W-:Y:S02]  /*a2a0*/  FADD.FTZ R214, R214, R165 ;  /* 0x000000a5d6d67221 */ /* 0x000fe40000010000 */
[----:B------:R-:W4:Y:S02]  /*a2b0*/  MUFU.EX2 R216, R216 ;  /* 0x000000d800d87308 */ /* 0x000f240000000800 */
[C---:B------:R-:W-:Y:S01]  /*a2c0*/  HMMA.16816.F32.BF16 R40, R4.reuse, R26, R40 ;  /* 0x0000001a0428723c */ /* 0x040fe20000041828 */
[----:B------:R-:W5:Y:S05]  /*a2d0*/  LDSM.16.MT88.4 R24, [R192+0x16800] ;  /* 0x01680000c018783b */ /* 0x000f6a0000004200 */
[C---:B------:R-:W-:Y:S01]  /*a2e0*/  HMMA.16816.F32.BF16 R120, R4.reuse, R20, R120 ;  /* 0x000000140478723c */ /* 0x040fe20000041878 */
[----:B------:R-:W-:Y:S05]  /*a2f0*/  MUFU.EX2 R170, R170 ;  /* 0x000000aa00aa7308 */ /* 0x000fea0000000800 */
[C---:B------:R-:W-:Y:S01]  /*a300*/  HMMA.16816.F32.BF16 R116, R4.reuse, R22, R116 ;  /* 0x000000160474723c */ /* 0x040fe20000041874 */
[----:B------:R-:W4:Y:S02]  /*a310*/  LDSM.16.MT88.4 R20, [R188+0x14800] ;  /* 0x01480000bc14783b */ /* 0x000f240000004200 */
[----:B------:R-:W4:Y:S03]  /*a320*/  MUFU.EX2 R175, R175 ;  /* 0x000000af00af7308 */ /* 0x000f260000000800 */
[C---:B---3--:R-:W-:Y:S05]  /*a330*/  HMMA.16816.F32.BF16 R44, R4.reuse, R16, R44 ;  /* 0x00000010042c723c */ /* 0x048fea000004182c */
[----:B------:R-:W-:Y:S01]  /*a340*/  MUFU.EX2 R166, R166 ;  /* 0x000000a600a67308 */ /* 0x000fe20000000800 */
[C---:B------:R-:W-:Y:S01]  /*a350*/  HMMA.16816.F32.BF16 R48, R4.reuse, R18, R48 ;  /* 0x000000120430723c */ /* 0x040fe20000041830 */
[----:B------:R-:W3:Y:S05]  /*a360*/  LDSM.16.MT88.4 R16, [R190+0x16800] ;  /* 0x01680000be10783b */ /* 0x000eea0000004200 */
[C---:B--2---:R-:W-:Y:S01]  /*a370*/  HMMA.16816.F32.BF16 R84, R4.reuse, R8, R84 ;  /* 0x000000080454723c */ /* 0x044fe20000041854 */
[----:B------:R-:W-:Y:S05]  /*a380*/  MUFU.EX2 R157, R157 ;  /* 0x0000009d009d7308 */ /* 0x000fea0000000800 */
[C---:B------:R-:W-:Y:S01]  /*a390*/  HMMA.16816.F32.BF16 R88, R4.reuse, R10, R88 ;  /* 0x0000000a0458723c */ /* 0x040fe20000041858 */
[----:B------:R-:W-:Y:S01]  /*a3a0*/  F2FP.BF16.F32.PACK_AB R8, R224, R167 ;  /* 0x000000a7e008723e */ /* 0x000fe200000010ff */
[----:B------:R-:W-:Y:S01]  /*a3b0*/  FADD.FTZ R167, R167, R174 ;  /* 0x000000aea7a77221 */ /* 0x000fe20000010000 */
[----:B-1----:R-:W-:Y:S01]  /*a3c0*/  F2FP.BF16.F32.PACK_AB R9, R220, R171 ;  /* 0x000000abdc09723e */ /* 0x002fe200000010ff */
[----:B------:R-:W-:Y:S01]  /*a3d0*/  MUFU.EX2 R162, R162 ;  /* 0x000000a200a27308 */ /* 0x000fe20000000800 */
[----:B------:R-:W-:Y:S01]  /*a3e0*/  FADD.FTZ R171, R171, R214 ;  /* 0x000000d6abab7221 */ /* 0x000fe20000010000 */
[----:B-----5:R-:W-:Y:S01]  /*a3f0*/  HMMA.16816.F32.BF16 R68, R4, R24, R68 ;  /* 0x000000180444723c */ /* 0x020fe20000041844 */
[----:B------:R-:W-:Y:S01]  /*a400*/  F2FP.BF16.F32.PACK_AB R10, R226, R169 ;  /* 0x000000a9e20a723e */ /* 0x000fe200000010ff */
[----:B------:R-:W-:Y:S01]  /*a410*/  FADD.FTZ R224, R224, R167 ;  /* 0x000000a7e0e07221 */ /* 0x000fe20000010000 */
[----:B----4-:R-:W-:Y:S01]  /*a420*/  F2FP.BF16.F32.PACK_AB R11, R216, R173 ;  /* 0x000000add80b723e */ /* 0x010fe200000010ff */
[----:B------:R-:W-:-:S02]  /*a430*/  FADD.FTZ R220, R220, R171 ;  /* 0x000000abdcdc7221 */ /* 0x000fc40000010000 */
[C---:B------:R-:W-:Y:S01]  /*a440*/  HMMA.16816.F32.BF16 R72, R4.reuse, R26, R72 ;  /* 0x0000001a0448723c */ /* 0x040fe20000041848 */
[----:B------:R-:W1:Y:S01]  /*a450*/  LDSM.16.MT88.4 R24, [R192+0x15000] ;  /* 0x01500000c018783b */ /* 0x000e620000004200 */
[----:B------:R-:W2:Y:S01]  /*a460*/  MUFU.EX2 R215, R215 ;  /* 0x000000d700d77308 */ /* 0x000ea20000000800 */
[----:B------:R-:W-:Y:S01]  /*a470*/  FADD.FTZ R169, R169, R224 ;  /* 0x000000e0a9a97221 */ /* 0x000fe20000010000 */
[----:B------:R-:W-:Y:S02]  /*a480*/  FADD.FTZ R173, R173, R220 ;  /* 0x000000dcadad7221 */ /* 0x000fe40000010000 */
[C---:B------:R-:W-:Y:S01]  /*a490*/  HMMA.16816.F32.BF16 R52, R4.reuse, R12, R52 ;  /* 0x0000000c0434723c */ /* 0x040fe20000041834 */
[----:B------:R-:W-:Y:S01]  /*a4a0*/  FADD.FTZ R169, R226, R169 ;  /* 0x000000a9e2a97221 */ /* 0x000fe20000010000 */
[----:B------:R-:W-:Y:S02]  /*a4b0*/  FADD.FTZ R173, R216, R173 ;  /* 0x000000add8ad7221 */ /* 0x000fe40000010000 */
[----:B------:R-:W-:Y:S02]  /*a4c0*/  MUFU.EX2 R158, R158 ;  /* 0x0000009e009e7308 */ /* 0x000fe40000000800 */
[C---:B------:R-:W-:Y:S01]  /*a4d0*/  HMMA.16816.F32.BF16 R56, R4.reuse, R14, R56 ;  /* 0x0000000e0438723c */ /* 0x040fe20000041838 */
[----:B------:R-:W-:Y:S05]  /*a4e0*/  LDSM.16.MT88.4 R12, [R189+0x15000] ;  /* 0x01500000bd0c783b */ /* 0x000fea0000004200 */
[C---:B------:R-:W-:Y:S01]  /*a4f0*/  HMMA.16816.F32.BF16 R60, R4.reuse, R20, R60 ;  /* 0x00000014043c723c */ /* 0x040fe2000004183c */
[----:B------:R-:W4:Y:S05]  /*a500*/  MUFU.EX2 R155, R155 ;  /* 0x0000009b009b7308 */ /* 0x000f2a0000000800 */
[C---:B------:R-:W-:Y:S01]  /*a510*/  HMMA.16816.F32.BF16 R64, R4.reuse, R22, R64 ;  /* 0x000000160440723c */ /* 0x040fe20000041840 */
[----:B------:R-:W5:Y:S05]  /*a520*/  LDSM.16.MT88.4 R20, [R190+0x15000] ;  /* 0x01500000be14783b */ /* 0x000f6a0000004200 */
[C---:B---3--:R-:W-:Y:S06]  /*a530*/  HMMA.16816.F32.BF16 R76, R4.reuse, R16, R76 ;  /* 0x00000010044c723c */ /* 0x048fec000004184c */
[----:B------:R-:W-:Y:S01]  /*a540*/  HMMA.16816.F32.BF16 R80, R4, R18, R80 ;  /* 0x000000120450723c */ /* 0x000fe20000041850 */
[----:B------:R-:W3:Y:S05]  /*a550*/  LDSM.16.MT88.4 R16, [R188+0x15000] ;  /* 0x01500000bc10783b */ /* 0x000eea0000004200 */
[C---:B-1----:R-:W-:Y:S06]  /*a560*/  HMMA.16816.F32.BF16 R36, R8.reuse, R24, R36 ;  /* 0x000000180824723c */ /* 0x042fec0000041824 */
[----:B------:R-:W-:Y:S01]  /*a570*/  HMMA.16816.F32.BF16 R40, R8, R26, R40 ;  /* 0x0000001a0828723c */ /* 0x000fe20000041828 */
[----:B------:R-:W1:Y:S05]  /*a580*/  LDSM.16.MT88.4 R24, [R190+0x17000] ;  /* 0x01700000be18783b */ /* 0x000e6a0000004200 */
        /* <DEDUP_REMOVED lines=10> */
[----:B------:R-:W-:Y:S01]  /*a630*/  HMMA.16816.F32.BF16 R96, R4, R150, R96 ;  /* 0x000000960460723c */ /* 0x000fe20000041860 */
[----:B------:R-:W2:Y:S04]  /*a640*/  LDSM.16.MT88.4 R4, [R192+0x17000] ;  /* 0x01700000c004783b */ /* 0x000ea80000004200 */
[----:B------:R-:W-:Y:S01]  /*a650*/  LDSM.16.MT88.4 R148, [R190+0x13800] ;  /* 0x01380000be94783b */ /* 0x000fe20000004200 */
[C---:B-----5:R-:W-:Y:S06]  /*a660*/  HMMA.16816.F32.BF16 R44, R8.reuse, R20, R44 ;  /* 0x00000014082c723c */ /* 0x060fec000004182c */
[C---:B------:R-:W-:Y:S01]  /*a670*/  HMMA.16816.F32.BF16 R48, R8.reuse, R22, R48 ;  /* 0x000000160830723c */ /* 0x040fe20000041830 */
[----:B------:R-:W-:Y:S05]  /*a680*/  LDSM.16.MT88.4 R20, [R188+0x17000] ;  /* 0x01700000bc14783b */ /* 0x000fea0000004200 */
[C---:B------:R-:W-:Y:S06]  /*a690*/  HMMA.16816.F32.BF16 R52, R8.reuse, R12, R52 ;  /* 0x0000000c0834723c */ /* 0x040fec0000041834 */
[C---:B------:R-:W-:Y:S01]  /*a6a0*/  HMMA.16816.F32.BF16 R56, R8.reuse, R14, R56 ;  /* 0x0000000e0838723c */ /* 0x040fe20000041838 */
[----:B------:R-:W5:Y:S05]  /*a6b0*/  LDSM.16.MT88.4 R12, [R189+0x17000] ;  /* 0x01700000bd0c783b */ /* 0x000f6a0000004200 */
[C---:B---3--:R-:W-:Y:S06]  /*a6c0*/  HMMA.16816.F32.BF16 R60, R8.reuse, R16, R60 ;  /* 0x00000010083c723c */ /* 0x048fec000004183c */
        /* <DEDUP_REMOVED lines=8> */
[C---:B--2---:R-:W-:Y:S06]  /*a750*/  HMMA.16816.F32.BF16 R68, R8.reuse, R4, R68 ;  /* 0x000000040844723c */ /* 0x044fec0000041844 */
[----:B------:R-:W-:Y:S01]  /*a760*/  HMMA.16816.F32.BF16 R72, R8, R6, R72 ;  /* 0x000000060848723c */ /* 0x000fe20000041848 */
[----:B------:R-:W-:Y:S01]  /*a770*/  F2FP.BF16.F32.PACK_AB R4, R175, R170 ;  /* 0x000000aaaf04723e */ /* 0x000fe200000010ff */
[----:B------:R-:W-:Y:S01]  /*a780*/  FADD.FTZ R170, R170, R169 ;  /* 0x000000a9aaaa7221 */ /* 0x000fe20000010000 */
[----:B------:R-:W-:Y:S01]  /*a790*/  F2FP.BF16.F32.PACK_AB R5, R215, R162 ;  /* 0x000000a2d705723e */ /* 0x000fe200000010ff */
[----:B------:R-:W-:-:S02]  /*a7a0*/  FADD.FTZ R162, R162, R173 ;  /* 0x000000ada2a27221 */ /* 0x000fc40000010000 */
[C---:B------:R-:W-:Y:S01]  /*a7b0*/  HMMA.16816.F32.BF16 R120, R8.reuse, R136, R120 ;  /* 0x000000880878723c */ /* 0x040fe20000041878 */
[----:B------:R-:W-:Y:S01]  /*a7c0*/  F2FP.BF16.F32.PACK_AB R6, R157, R166 ;  /* 0x000000a69d06723e */ /* 0x000fe200000010ff */
[----:B------:R-:W-:Y:S01]  /*a7d0*/  FADD.FTZ R175, R175, R170 ;  /* 0x000000aaafaf7221 */ /* 0x000fe20000010000 */
[----:B----4-:R-:W-:Y:S01]  /*a7e0*/  F2FP.BF16.F32.PACK_AB R7, R155, R158 ;  /* 0x0000009e9b07723e */ /* 0x010fe200000010ff */
[----:B------:R-:W-:Y:S02]  /*a7f0*/  FADD.FTZ R215, R215, R162 ;  /* 0x000000a2d7d77221 */ /* 0x000fe40000010000 */
[----:B------:R-:W-:Y:S01]  /*a800*/  HMMA.16816.F32.BF16 R116, R8, R138, R116 ;  /* 0x0000008a0874723c */ /* 0x000fe20000041874 */
[----:B------:R-:W2:Y:S01]  /*a810*/  LDSM.16.MT88.4 R136, [R188+0x13800] ;  /* 0x01380000bc88783b */ /* 0x000ea20000004200 */
[----:B------:R-:W-:Y:S01]  /*a820*/  FADD.FTZ R166, R166, R175 ;  /* 0x000000afa6a67221 */ /* 0x000fe20000010000 */
[----:B------:R-:W-:-:S03]  /*a830*/  FADD.FTZ R158, R158, R215 ;  /* 0x000000d79e9e7221 */ /* 0x000fc60000010000 */
[----:B------:R-:W-:Y:S01]  /*a840*/  HMMA.16816.F32.BF16 R112, R8, R32, R112 ;  /* 0x000000200870723c */ /* 0x000fe20000041870 */
[----:B------:R-:W-:Y:S01]  /*a850*/  FADD.FTZ R213, R157, R166 ;  /* 0x000000a69dd57221 */ /* 0x000fe20000010000 */
[----:B------:R-:W-:-:S04]  /*a860*/  FADD.FTZ R211, R155, R158 ;  /* 0x0000009e9bd37221 */ /* 0x000fc80000010000 */
[C---:B------:R-:W-:Y:S01]  /*a870*/  HMMA.16816.F32.BF16 R108, R8.reuse, R34, R108 ;  /* 0x00000022086c723c */ /* 0x040fe2000004186c */
[----:B------:R-:W4:Y:S05]  /*a880*/  LDSM.16.MT88.4 R32, [R192+0x15800] ;  /* 0x01580000c020783b */ /* 0x000f2a0000004200 */
[C---:B------:R-:W-:Y:S06]  /*a890*/  HMMA.16816.F32.BF16 R104, R8.reuse, R28, R104 ;  /* 0x0000001c0868723c */ /* 0x040fec0000041868 */
[C---:B------:R-:W-:Y:S01]  /*a8a0*/  HMMA.16816.F32.BF16 R100, R8.reuse, R30, R100 ;  /* 0x0000001e0864723c */ /* 0x040fe20000041864 */
[----:B------:R-:W4:Y:S05]  /*a8b0*/  LDSM.16.MT88.4 R28, [R190+0x15800] ;  /* 0x01580000be1c783b */ /* 0x000f2a0000004200 */
[C---:B-----5:R-:W-:Y:S06]  /*a8c0*/  HMMA.16816.F32.BF16 R84, R8.reuse, R12, R84 ;  /* 0x0000000c0854723c */ /* 0x060fec0000041854 */
[C---:B------:R-:W-:Y:S01]  /*a8d0*/  HMMA.16816.F32.BF16 R88, R8.reuse, R14, R88 ;  /* 0x0000000e0858723c */ /* 0x040fe20000041858 */
[----:B------:R-:W5:Y:S05]  /*a8e0*/  LDSM.16.MT88.4 R12, [R188+0x15800] ;  /* 0x01580000bc0c783b */ /* 0x000f6a0000004200 */
[C---:B------:R-:W-:Y:S06]  /*a8f0*/  HMMA.16816.F32.BF16 R92, R8.reuse, R20, R92 ;  /* 0x00000014085c723c */ /* 0x040fec000004185c */
[----:B------:R-:W-:Y:S01]  /*a900*/  HMMA.16816.F32.BF16 R96, R8, R22, R96 ;  /* 0x000000160860723c */ /* 0x000fe20000041860 */
[----:B------:R-:W5:Y:S04]  /*a910*/  LDSM.16.MT88.4 R20, [R192+0x17800] ;  /* 0x01780000c014783b */ /* 0x000f680000004200 */
[----:B------:R-:W-:Y:S01]  /*a920*/  LDSM.16.MT88.4 R8, [R189+0x17800] ;  /* 0x01780000bd08783b */ /* 0x000fe20000004200 */
[C---:B---3--:R-:W-:Y:S06]  /*a930*/  HMMA.16816.F32.BF16 R128, R4.reuse, R16, R128 ;  /* 0x000000100480723c */ /* 0x048fec0000041880 */
[C---:B------:R-:W-:Y:S01]  /*a940*/  HMMA.16816.F32.BF16 R124, R4.reuse, R18, R124 ;  /* 0x00000012047c723c */ /* 0x040fe2000004187c */
[----:B------:R-:W3:Y:S05]  /*a950*/  LDSM.16.MT88.4 R16, [R190+0x17800] ;  /* 0x01780000be10783b */ /* 0x000eea0000004200 */
[C---:B-1----:R-:W-:Y:S06]  /*a960*/  HMMA.16816.F32.BF16 R52, R4.reuse, R24, R52 ;  /* 0x000000180434723c */ /* 0x042fec0000041834 */
[C---:B------:R-:W-:Y:S01]  /*a970*/  HMMA.16816.F32.BF16 R56, R4.reuse, R26, R56 ;  /* 0x0000001a0438723c */ /* 0x040fe20000041838 */
[----:B------:R-:W1:Y:S05]  /*a980*/  LDSM.16.MT88.4 R24, [R188+0x17800] ;  /* 0x01780000bc18783b */ /* 0x000e6a0000004200 */
[C---:B------:R-:W-:Y:S06]  /*a990*/  HMMA.16816.F32.BF16 R120, R4.reuse, R148, R120 ;  /* 0x000000940478723c */ /* 0x040fec0000041878 */
[C---:B------:R-:W-:Y:S06]  /*a9a0*/  HMMA.16816.F32.BF16 R116, R4.reuse, R150, R116 ;  /* 0x000000960474723c */ /* 0x040fec0000041874 */
[C---:B------:R-:W-:Y:S06]  /*a9b0*/  HMMA.16816.F32.BF16 R112, R4.reuse, R140, R112 ;  /* 0x0000008c0470723c */ /* 0x040fec0000041870 */
[C---:B------:R-:W-:Y:S06]  /*a9c0*/  HMMA.16816.F32.BF16 R108, R4.reuse, R142, R108 ;  /* 0x0000008e046c723c */ /* 0x040fec000004186c */
[C---:B--2---:R-:W-:Y:S06]  /*a9d0*/  HMMA.16816.F32.BF16 R104, R4.reuse, R136, R104 ;  /* 0x000000880468723c */ /* 0x044fec0000041868 */
[C---:B------:R-:W-:Y:S06]  /*a9e0*/  HMMA.16816.F32.BF16 R100, R4.reuse, R138, R100 ;  /* 0x0000008a0464723c */ /* 0x040fec0000041864 */
[C---:B----4-:R-:W-:Y:S06]  /*a9f0*/  HMMA.16816.F32.BF16 R36, R4.reuse, R32, R36 ;  /* 0x000000200424723c */ /* 0x050fec0000041824 */
[C---:B------:R-:W-:Y:S06]  /*aa00*/  HMMA.16816.F32.BF16 R40, R4.reuse, R34, R40 ;  /* 0x000000220428723c */ /* 0x040fec0000041828 */
[C---:B------:R-:W-:Y:S06]  /*aa10*/  HMMA.16816.F32.BF16 R44, R4.reuse, R28, R44 ;  /* 0x0000001c042c723c */ /* 0x040fec000004182c */
[C---:B------:R-:W-:Y:S06]  /*aa20*/  HMMA.16816.F32.BF16 R48, R4.reuse, R30, R48 ;  /* 0x0000001e0430723c */ /* 0x040fec0000041830 */
[C---:B-----5:R-:W-:Y:S06]  /*aa30*/  HMMA.16816.F32.BF16 R60, R4.reuse, R12, R60 ;  /* 0x0000000c043c723c */ /* 0x060fec000004183c */
[C---:B------:R-:W-:Y:S06]  /*aa40*/  HMMA.16816.F32.BF16 R64, R4.reuse, R14, R64 ;  /* 0x0000000e0440723c */ /* 0x040fec0000041840 */
[C---:B------:R-:W-:Y:S06]  /*aa50*/  HMMA.16816.F32.BF16 R68, R4.reuse, R20, R68 ;  /* 0x000000140444723c */ /* 0x040fec0000041844 */
[C---:B------:R-:W-:Y:S06]  /*aa60*/  HMMA.16816.F32.BF16 R72, R4.reuse, R22, R72 ;  /* 0x000000160448723c */ /* 0x040fec0000041848 */
[C---:B---3--:R-:W-:Y:S06]  /*aa70*/  HMMA.16816.F32.BF16 R76, R4.reuse, R16, R76 ;  /* 0x00000010044c723c */ /* 0x048fec000004184c */
[C---:B------:R-:W-:Y:S06]  /*aa80*/  HMMA.16816.F32.BF16 R80, R4.reuse, R18, R80 ;  /* 0x000000120450723c */ /* 0x040fec0000041850 */
[C---:B------:R-:W-:Y:S06]  /*aa90*/  HMMA.16816.F32.BF16 R84, R4.reuse, R8, R84 ;  /* 0x000000080454723c */ /* 0x040fec0000041854 */
[C---:B------:R-:W-:Y:S06]  /*aaa0*/  HMMA.16816.F32.BF16 R88, R4.reuse, R10, R88 ;  /* 0x0000000a0458723c */ /* 0x040fec0000041858 */
[C---:B-1----:R-:W-:Y:S06]  /*aab0*/  HMMA.16816.F32.BF16 R92, R4.reuse, R24, R92 ;  /* 0x00000018045c723c */ /* 0x042fec000004185c */
[----:B------:R-:W-:-:S15]  /*aac0*/  HMMA.16816.F32.BF16 R96, R4, R26, R96 ;  /* 0x0000001a0460723c */ /* 0x000fde0000041860 */
[----:B------:R-:W-:-:S09]  /*aad0*/  NOP ;  /* 0x0000000000007918 */ /* 0x000fd20000000000 */
.L_x_302:
[----:B------:R-:W-:-:S06]  /*aae0*/  UISETP.GT.AND UP0, UPT, UR24, UR15, UPT ;  /* 0x0000000f1800728c */ /* 0x000fcc000bf04270 */
[----:B------:R-:W-:-:S13]  /*aaf0*/  PLOP3.LUT P0, PT, PT, PT, UP0, 0x80, 0x0 ;  /* 0x000000000000781c */ /* 0x000fda0003f0f008 */
[----:B------:R-:W-:Y:S05]  /*ab00*/  @!P0 BRA `(.L_x_305) ;  /* 0x0000002c00bc8947 */ /* 0x000fea0003800000 */
[----:B------:R-:W-:Y:S01]  /*ab10*/  USHF.L.U64.HI UR19, UR10, 0x5, UR11 ;  /* 0x000000050a137899 */ /* 0x000fe2000801020b */
[----:B------:R-:W-:Y:S01]  /*ab20*/  MOV R2, R3 ;  /* 0x0000000300027202 */ /* 0x000fe20000000f00 */
[----:B------:R-:W-:Y:S01]  /*ab30*/  USHF.L.U32 UR25, UR10, 0x5, URZ ;  /* 0x000000050a197899 */ /* 0x000fe2000800063f */
[----:B------:R-:W-:Y:S01]  /*ab40*/  MOV R0, R132 ;  /* 0x0000008400007202 */ /* 0x000fe20000000f00 */
[----:B------:R-:W-:Y:S01]  /*ab50*/  USHF.L.U64.HI UR5, UR10, 0x6, UR11 ;  /* 0x000000060a057899 */ /* 0x000fe2000801020b */
[----:B------:R-:W-:Y:S01]  /*ab60*/  MOV R202, R144 ;  /* 0x0000009000ca7202 */ /* 0x000fe20000000f00 */
[----:B------:R-:W-:Y:S02]  /*ab70*/  USHF.L.U32 UR13, UR10, 0x6, URZ ;  /* 0x000000060a0d7899 */ /* 0x000fe4000800063f */
[----:B------:R-:W-:Y:S02]  /*ab80*/  USHF.L.U64.HI UR19, UR25, 0x1, UR19 ;  /* 0x0000000119137899 */ /* 0x000fe40008010213 */
[----:B------:R-:W-:Y:S01]  /*ab90*/  USHF.L.U32 UR25, UR25, 0x1, URZ ;  /* 0x0000000119197899 */ /* 0x000fe2000800063f */
[----:B------:R-:W-:Y:S01]  /*aba0*/  ULDC UR4, c[0x0][0x2ec] ;  /* 0x0000bb0000047ab9 */ /* 0x000fe20000000800 */
[----:B------:R-:W-:Y:S01]  /*abb0*/  ULDC.64 UR6, c[0x0][0x218] ;  /* 0x0000860000067ab9 */ /* 0x000fe20000000a00 */
[----:B------:R-:W-:Y:S01]  /*abc0*/  ULDC.64 UR10, c[0x0][0x220] ;  /* 0x00008800000a7ab9 */ /* 0x000fe20000000a00 */
[----:B------:R-:W-:Y:S01]  /*abd0*/  ULDC.64 UR8, c[0x0][0x248] ;  /* 0x0000920000087ab9 */ /* 0x000fe20000000a00 */
[----:B------:R-:W-:Y:S07]  /*abe0*/  BRA `(.L_x_306) ;  /* 0x0000000000687947 */ /* 0x000fee0003800000 */
.L_x_308:
[----:B------:R-:W-:Y:S04]  /*abf0*/  UIADD3 UR26, UR24, -0x2, URZ ;  /* 0xfffffffe181a7890 */ /* 0x000fe8000fffe03f */
[----:B------:R-:W-:Y:S02]  /*ac00*/  USHF.R.S32.HI UR24, URZ, 0x1f, UR26 ;  /* 0x0000001f3f187899 */ /* 0x000fe4000801141a */
[----:B------:R-:W-:Y:S02]  /*ac10*/  UIMAD.WIDE.U32 UR28, UR26, UR8, URZ ;  /* 0x000000081a1c72a5 */ /* 0x000fe4000f8e003f */
[----:B------:R-:W-:Y:S04]  /*ac20*/  UIMAD UR24, UR24, UR8, URZ ;  /* 0x00000008181872a4 */ /* 0x000fe8000f8e023f */
[----:B------:R-:W-:Y:S01]  /*ac30*/  UIMAD UR24, UR26, UR9, UR24 ;  /* 0x000000091a1872a4 */ /* 0x000fe2000f8e0218 */
[----:B------:R-:W-:Y:S02]  /*ac40*/  IMAD.U32 R8, RZ, RZ, UR28 ;  /* 0x0000001cff087e24 */ /* 0x000fe4000f8e00ff */
[----:B------:R-:W-:Y:S01]  /*ac50*/  IMAD.U32 R9, RZ, RZ, UR29 ;  /* 0x0000001dff097e24 */ /* 0x000fe2000f8e00ff */
[----:B------:R-:W-:Y:S02]  /*ac60*/  UIADD3 UR24, UR29, UR24, URZ ;  /* 0x000000181d187290 */ /* 0x000fe4000fffe03f */
[----:B------:R-:W-:Y:S04]  /*ac70*/  LEA R4, P1, R8, R200, 0x6 ;  /* 0x000000c808047211 */ /* 0x000fe800078230ff */
[----:B------:R-:W-:Y:S01]  /*ac80*/  IMAD.U32 R5, RZ, RZ, UR24 ;  /* 0x00000018ff057e24 */ /* 0x000fe2000f8e00ff */
[----:B------:R-:W-:Y:S04]  /*ac90*/  LEA R6, P3, R4, UR6, 0x1 ;  /* 0x0000000604067c11 */ /* 0x000fe8000f8608ff */
[----:B------:R-:W-:Y:S02]  /*aca0*/  LEA.HI.X R5, R8, R209, R5, 0x6, P1 ;  /* 0x000000d108057211 */ /* 0x000fe400008f3405 */
[----:B------:R-:W-:Y:S02]  /*acb0*/  IADD3 R8, P1, R6, UR23, RZ ;  /* 0x0000001706087c10 */ /* 0x000fe4000ff3e0ff */
[----:B------:R-:W-:Y:S04]  /*acc0*/  LEA.HI.X R7, R4, UR7, R5, 0x1, P3 ;  /* 0x0000000704077c11 */ /* 0x000fe800098f0c05 */
        /* <DEDUP_REMOVED lines=10> */
[----:B------:R-:W0:Y:S01]  /*ad70*/  LDGDEPBAR ;  /* 0x00000000000079af */ /* 0x000e220000000000 */
[----:B------:R-:W-:Y:S05]  /*ad80*/  BRA `(.L_x_307) ;  /* 0x0000001000fc7947 */ /* 0x000fea0003800000 */
.L_x_306:
[----:B------:R-:W-:Y:S04]  /*ad90*/  DEPBAR.LE SB0, 0x0 ;  /* 0x000080000000791a */ /* 0x000fe80000000000 */
[----:B------:R-:W-:Y:S01]  /*ada0*/  BAR.SYNC.DEFER_BLOCKING 0x0 ;  /* 0x0000000000007b1d */ /* 0x000fe20000010000 */
[----:B------:R-:W-:Y:S04]  /*adb0*/  UIADD3 UR12, UR24, -0x1, URZ ;  /* 0xffffffff180c7890 */ /* 0x000fe8000fffe03f */
[----:B------:R-:W-:Y:S02]  /*adc0*/  USHF.R.S32.HI UR27, URZ, 0x1f, UR12 ;  /* 0x0000001f3f1b7899 */ /* 0x000fe4000801140c */
[----:B------:R-:W-:Y:S01]  /*add0*/  UIMAD UR26, UR5, UR12, URZ ;  /* 0x0000000c051a72a4 */ /* 0x000fe2000f8e023f */
[----:B------:R-:W-:Y:S01]  /*ade0*/  IMAD.U32 R3, RZ, RZ, UR12 ;  /* 0x0000000cff037e24 */ /* 0x000fe2000f8e00ff */
[----:B------:R-:W-:Y:S02]  /*adf0*/  UISETP.GT.AND UP0, UPT, UR12, UR15, UPT ;  /* 0x0000000f0c00728c */ /* 0x000fe4000bf04270 */
[----:B------:R-:W-:Y:S01]  /*ae00*/  UIMAD UR26, UR27, UR13, UR26 ;  /* 0x0000000d1b1a72a4 */ /* 0x000fe2000f8e021a */
[----:B------:R-:W-:Y:S05]  /*ae10*/  IMAD.WIDE.U32 R214, R3, UR13, R202 ;  /* 0x0000000d03d67c25 */ /* 0x000fea000f8e00ca */
[----:B------:R-:W-:Y:S01]  /*ae20*/  VIADD R3, R215, UR26 ;  /* 0x0000001ad7037c36 */ /* 0x000fe20008000000 */
[C---:B------:R-:W-:Y:S04]  /*ae30*/  LEA R216, P0, R214.reuse, UR10, 0x1 ;  /* 0x0000000ad6d87c11 */ /* 0x040fe8000f8008ff */
[----:B------:R-:W-:Y:S01]  /*ae40*/  LEA.HI.X R217, R214, UR11, R3, 0x1, P0 ;  /* 0x0000000bd6d97c11 */ /* 0x000fe200080f0c03 */
[----:B------:R-:W-:Y:S01]  /*ae50*/  IMAD.U32 R3, RZ, RZ, UR12 ;  /* 0x0000000cff037e24 */ /* 0x000fe2000f8e00ff */
[----:B------:R-:W-:Y:S03]  /*ae60*/  IADD3 R214, P0, R216, UR25, RZ ;  /* 0x00000019d8d67c10 */ /* 0x000fe6000ff1e0ff */
[----:B------:R-:W-:Y:S01]  /*ae70*/  @!PT LDS RZ, [RZ] ;  /* 0x00000000fffff984 */ /* 0x000fe20000000800 */
[----:B------:R-:W-:Y:S01]  /*ae80*/  @!PT LDS RZ, [RZ] ;  /* 0x00000000fffff984 */ /* 0x000fe20000000800 */
[----:B------:R-:W-:Y:S01]  /*ae90*/  @!PT LDS RZ, [RZ] ;  /* 0x00000000fffff984 */ /* 0x000fe20000000800 */
[----:B------:R-:W-:Y:S01]  /*aea0*/  LDGSTS.E.BYPASS.LTC128B.128 [R199+0x12000], desc[UR20][R216.64] ;  /* 0x12000000d8c77fae */ /* 0x000fe2000b901d54 */
[----:B------:R-:W-:Y:S01]  /*aeb0*/  IADD3.X R215, R217, UR19, RZ, P0, !PT ;  /* 0x00000013d9d77c10 */ /* 0x000fe200087fe4ff */
[----:B------:R-:W-:Y:S03]  /*aec0*/  IMAD R3, R3, 0x40, R210 ;  /* 0x0000004003037824 */ /* 0x000fe600078e02d2 */
[----:B------:R-:W-:Y:S01]  /*aed0*/  LDGSTS.E.BYPASS.LTC128B.128 [R199+0x14000], desc[UR20][R216.64+0x80] ;  /* 0x14000080d8c77fae */ /* 0x000fe2000b901d54 */
[C---:B------:R-:W-:Y:S01]  /*aee0*/  VIADD R212, R3.reuse, 0x8 ;  /* 0x0000000803d47836 */ /* 0x040fe20000000000 */
[CC--:B------:R-:W-:Y:S03]  /*aef0*/  ISETP.GE.AND P0, PT, R3.reuse, R207.reuse, PT ;  /* 0x000000cf0300720c */ /* 0x0c0fe60003f06270 */
[----:B------:R-:W-:Y:S01]  /*af00*/  LDGSTS.E.BYPASS.LTC128B.128 [R199+0x16000], desc[UR20][R216.64+0x100] ;  /* 0x16000100d8c77fae */ /* 0x000fe2000b901d54 */
[CC--:B------:R-:W-:Y:S04]  /*af10*/  ISETP.GE.OR P0, PT, R3.reuse, R206.reuse, !P0 ;  /* 0x000000ce0300720c */ /* 0x0c0fe80004706670 */
[----:B------:R-:W-:Y:S01]  /*af20*/  LDGSTS.E.BYPASS.LTC128B.128 [R199+0x13000], desc[UR20][R214.64] ;  /* 0x13000000d6c77fae */ /* 0x000fe2000b901d54 */
[C---:B------:R-:W-:Y:S02]  /*af30*/  ISETP.GE.AND P4, PT, R212.reuse, R207, PT ;  /* 0x000000cfd400720c */ /* 0x040fe40003f86270 */
[C---:B------:R-:W-:Y:S02]  /*af40*/  ISETP.GE.AND P2, PT, R212.reuse, R205, PT ;  /* 0x000000cdd400720c */ /* 0x040fe40003f46270 */
[----:B------:R-:W-:Y:S01]  /*af50*/  LDGSTS.E.BYPASS.LTC128B.128 [R199+0x15000], desc[UR20][R214.64+0x80] ;  /* 0x15000080d6c77fae */ /* 0x000fe2000b901d54 */
[C---:B------:R-:W-:Y:S02]  /*af60*/  ISETP.GE.OR P4, PT, R212.reuse, R206, !P4 ;  /* 0x000000ced400720c */ /* 0x040fe40006786670 */
[----:B------:R-:W-:Y:S02]  /*af70*/  ISETP.GE.OR P2, PT, R212, R204, !P2 ;  /* 0x000000ccd400720c */ /* 0x000fe40005746670 */
[----:B------:R1:W-:Y:S01]  /*af80*/  LDGSTS.E.BYPASS.LTC128B.128 [R199+0x17000], desc[UR20][R214.64+0x100] ;  /* 0x17000100d6c77fae */ /* 0x0003e2000b901d54 */
[C---:B------:R-:W-:Y:S04]  /*af90*/  VIADD R212, R3.reuse, 0x11 ;  /* 0x0000001103d47836 */ /* 0x040fe80000000000 */
[----:B------:R-:W-:Y:S05]  /*afa0*/  LDSM.16.M88.4 R132, [R198] ;  /* 0x00000000c684783b */ /* 0x000fea0000000200 */
[----:B------:R-:W2:Y:S05]  /*afb0*/  LDSM.16.M88.4 R136, [R197+0xc000] ;  /* 0x00c00000c588783b */ /* 0x000eaa0000000200 */
[----:B------:R-:W3:Y:S05]  /*afc0*/  LDSM.16.M88.4 R140, [R197+0xc800] ;  /* 0x00c80000c58c783b */ /* 0x000eea0000000200 */
[----:B------:R-:W4:Y:S05]  /*afd0*/  LDSM.16.M88.4 R144, [R197+0xd000] ;  /* 0x00d00000c590783b */ /* 0x000f2a0000000200 */
[----:B------:R-:W5:Y:S01]  /*afe0*/  LDSM.16.M88.4 R148, [R197+0xd800] ;  /* 0x00d80000c594783b */ /* 0x000f620000000200 */
[C---:B-1----:R-:W-:Y:S04]  /*aff0*/  VIADD R214, R3.reuse, 0x1 ;  /* 0x0000000103d67836 */ /* 0x042fe80000000000 */
[----:B------:R-:W0:Y:S01]  /*b000*/  LDGDEPBAR ;  /* 0x00000000000079af */ /* 0x000e220000000000 */
[C---:B------:R-:W-:Y:S04]  /*b010*/  ISETP.GE.AND P6, PT, R214.reuse, R207, PT ;  /* 0x000000cfd600720c */ /* 0x040fe80003fc6270 */
[----:B------:R-:W-:Y:S01]  /*b020*/  LDSM.16.M88.4 R152, [R196] ;  /* 0x00000000c498783b */ /* 0x000fe20000000200 */
[C---:B------:R-:W-:Y:S02]  /*b030*/  ISETP.GE.AND P5, PT, R214.reuse, R205, PT ;  /* 0x000000cdd600720c */ /* 0x040fe40003fa6270 */
[C---:B------:R-:W-:Y:S02]  /*b040*/  ISETP.GE.OR P6, PT, R214.reuse, R206, !P6 ;  /* 0x000000ced600720c */ /* 0x040fe400077c6670 */
[----:B------:R-:W1:Y:S01]  /*b050*/  LDSM.16.M88.4 R156, [R195] ;  /* 0x00000000c39c783b */ /* 0x000e620000000200 */
[----:B------:R-:W-:Y:S01]  /*b060*/  ISETP.GE.OR P5, PT, R214, R204, !P5 ;  /* 0x000000ccd600720c */ /* 0x000fe20006fa6670 */
[C---:B------:R-:W-:Y:S03]  /*b070*/  VIADD R214, R3.reuse, 0x9 ;  /* 0x0000000903d67836 */ /* 0x040fe60000000000 */
[----:B------:R-:W1:Y:S02]  /*b080*/  LDSM.16.M88.4 R160, [R187] ;  /* 0x00000000bba0783b */ /* 0x000e640000000200 */
[C---:B------:R-:W-:Y:S02]  /*b090*/  ISETP.GE.AND P3, PT, R214.reuse, R207, PT ;  /* 0x000000cfd600720c */ /* 0x040fe40003f66270 */
[CC--:B------:R-:W-:Y:S01]  /*b0a0*/  ISETP.GE.AND P1, PT, R214.reuse, R205.reuse, PT ;  /* 0x000000cdd600720c */ /* 0x0c0fe20003f26270 */
[----:B------:R-:W1:Y:S01]  /*b0b0*/  LDSM.16.M88.4 R164, [R186] ;  /* 0x00000000baa4783b */ /* 0x000e620000000200 */
[C---:B--2---:R-:W-:Y:S03]  /*b0c0*/  HMMA.16816.F32.BF16 R4, R132.reuse, R136, RZ ;  /* 0x000000888404723c */ /* 0x044fe600000418ff */
[C---:B------:R-:W-:Y:S01]  /*b0d0*/  ISETP.GE.OR P3, PT, R214.reuse, R206, !P3 ;  /* 0x000000ced600720c */ /* 0x040fe20005f66670 */
[----:B------:R-:W2:Y:S01]  /*b0e0*/  LDSM.16.M88.4 R168, [R185] ;  /* 0x00000000b9a8783b */ /* 0x000ea20000000200 */
[-C--:B------:R-:W-:Y:S01]  /*b0f0*/  ISETP.GE.OR P1, PT, R214, R204.reuse, !P1 ;  /* 0x000000ccd600720c */ /* 0x080fe20004f26670 */
[C---:B------:R-:W-:Y:S01]  /*b100*/  HMMA.16816.F32.BF16 R8, R132.reuse, R138, RZ ;  /* 0x0000008a8408723c */ /* 0x040fe200000418ff */
[C---:B------:R-:W-:Y:S02]  /*b110*/  VIADD R214, R3.reuse, 0x10 ;  /* 0x0000001003d67836 */ /* 0x040fe40000000000 */
[----:B------:R-:W-:Y:S03]  /*b120*/  LDSM.16.M88.4 R136, [R194] ;  /* 0x00000000c288783b */ /* 0x000fe60000000200 */
[C---:B---3--:R-:W-:Y:S02]  /*b130*/  HMMA.16816.F32.BF16 R12, R132.reuse, R140, RZ ;  /* 0x0000008c840c723c */ /* 0x048fe400000418ff */
[----:B------:R-:W-:Y:S04]  /*b140*/  LDSM.16.M88.4 R172, [R191+0xd000] ;  /* 0x00d00000bfac783b */ /* 0x000fe80000000200 */
[C---:B------:R-:W-:Y:S01]  /*b150*/  HMMA.16816.F32.BF16 R16, R132.reuse, R142, RZ ;  /* 0x0000008e8410723c */ /* 0x040fe200000418ff */
[----:B------:R-:W3:Y:S05]  /*b160*/  LDSM.16.M88.4 R140, [R191+0xc000] ;  /* 0x00c00000bf8c783b */ /* 0x000eea0000000200 */
[C---:B----4-:R-:W-:Y:S06]  /*b170*/  HMMA.16816.F32.BF16 R20, R132.reuse, R144, RZ ;  /* 0x000000908414723c */ /* 0x050fec00000418ff */
[C---:B------:R-:W-:Y:S01]  /*b180*/  HMMA.16816.F32.BF16 R24, R132.reuse, R146, RZ ;  /* 0x000000928418723c */ /* 0x040fe200000418ff */
[----:B------:R-:W4:Y:S05]  /*b190*/  LDSM.16.M88.4 R144, [R191+0xc800] ;  /* 0x00c80000bf90783b */ /* 0x000f2a0000000200 */
[C---:B-----5:R-:W-:Y:S06]  /*b1a0*/  HMMA.16816.F32.BF16 R28, R132.reuse, R148, RZ ;  /* 0x00000094841c723c */ /* 0x060fec00000418ff */
[----:B------:R-:W-:Y:S01]  /*b1b0*/  HMMA.16816.F32.BF16 R32, R132, R150, RZ ;  /* 0x000000968420723c */ /* 0x000fe200000418ff */
[----:B------:R-:W5:Y:S05]  /*b1c0*/  LDSM.16.M88.4 R132, [R191+0xd800] ;  /* 0x00d80000bf84783b */ /* 0x000f6a0000000200 */
[C---:B-1----:R-:W-:Y:S01]  /*b1d0*/  HMMA.16816.F32.BF16 R4, R152.reuse, R156, R4 ;  /* 0x0000009c9804723c */ /* 0x042fe20000041804 */
[----:B------:R-:W-:Y:S05]  /*b1e0*/  LDSM.16.M88.4 R148, [R193] ;  /* 0x00000000c194783b */ /* 0x000fea0000000200 */
        /* <DEDUP_REMOVED lines=10> */
[----:B------:R-:W2:Y:S05]  /*b290*/  LDSM.16.M88.4 R152, [R184+0x1800] ;  /* 0x00180000b898783b */ /* 0x000eaa0000000200 */
[C---:B---3--:R-:W-:Y:S01]  /*b2a0*/  HMMA.16816.F32.BF16 R4, R136.reuse, R140, R4 ;  /* 0x0000008c8804723c */ /* 0x048fe20000041804 */
[----:B------:R-:W-:Y:S05]  /*b2b0*/  LDSM.16.M88.4 R168, [R197+0xe800] ;  /* 0x00e80000c5a8783b */ /* 0x000fea0000000200 */
        /* <DEDUP_REMOVED lines=8> */
[C---:B-----5:R-:W-:Y:S06]  /*b340*/  HMMA.16816.F32.BF16 R28, R136.reuse, R132, R28 ;  /* 0x00000084881c723c */ /* 0x060fec000004181c */
[----:B------:R-:W-:Y:S01]  /*b350*/  HMMA.16816.F32.BF16 R32, R136, R134, R32 ;  /* 0x000000868820723c */ /* 0x000fe20000041820 */
[----:B------:R-:W5:Y:S05]  /*b360*/  LDSM.16.M88.4 R132, [R197+0xf800] ;  /* 0x00f80000c584783b */ /* 0x000f6a0000000200 */
[C---:B-1----:R-:W-:Y:S01]  /*b370*/  HMMA.16816.F32.BF16 R4, R148.reuse, R156, R4 ;  /* 0x0000009c9404723c */ /* 0x042fe20000041804 */
[----:B------:R-:W-:Y:S05]  /*b380*/  LDSM.16.M88.4 R136, [R196+0x4000] ;  /* 0x00400000c488783b */ /* 0x000fea0000000200 */
        /* <DEDUP_REMOVED lines=10> */
[----:B------:R-:W2:Y:S05]  /*b430*/  LDSM.16.M88.4 R148, [R180] ;  /* 0x00000000b494783b */ /* 0x000eaa0000000200 */
[C---:B---3--:R-:W-:Y:S01]  /*b440*/  HMMA.16816.F32.BF16 R4, R140.reuse, R144, R4 ;  /* 0x000000908c04723c */ /* 0x048fe20000041804 */
[----:B------:R-:W-:Y:S05]  /*b450*/  LDSM.16.M88.4 R152, [R191+0xe000] ;  /* 0x00e00000bf98783b */ /* 0x000fea0000000200 */
        /* <DEDUP_REMOVED lines=68> */
[C---:B------:R-:W-:Y:S06]  /*b8a0*/  HMMA.16816.F32.BF16 R16, R144.reuse, R162, R16 ;  /* 0x000000a29010723c */ /* 0x040fec0000041810 */
[C---:B------:R-:W-:Y:S06]  /*b8b0*/  HMMA.16816.F32.BF16 R20, R144.reuse, R164, R20 ;  /* 0x000000a49014723c */ /* 0x040fec0000041814 */
[C---:B------:R-:W-:Y:S06]  /*b8c0*/  HMMA.16816.F32.BF16 R24, R144.reuse, R166, R24 ;  /* 0x000000a69018723c */ /* 0x040fec0000041818 */
[C---:B--2---:R-:W-:Y:S06]  /*b8d0*/  HMMA.16816.F32.BF16 R28, R144.reuse, R136, R28 ;  /* 0x00000088901c723c */ /* 0x044fec000004181c */
[----:B------:R-:W-:Y:S01]  /*b8e0*/  HMMA.16816.F32.BF16 R32, R144, R138, R32 ;  /* 0x0000008a9020723c */ /* 0x000fe20000041820 */
[----:B------:R-:W2:Y:S05]  /*b8f0*/  LDSM.16.M88.4 R136, [R184+0x4800] ;  /* 0x00480000b888783b */ /* 0x000eaa0000000200 */
[C---:B---3--:R-:W-:Y:S06]  /*b900*/  HMMA.16816.F32.BF16 R4, R140.reuse, R152, R4 ;  /* 0x000000988c04723c */ /* 0x048fec0000041804 */
[C---:B------:R-:W-:Y:S06]  /*b910*/  HMMA.16816.F32.BF16 R8, R140.reuse, R154, R8 ;  /* 0x0000009a8c08723c */ /* 0x040fec0000041808 */
[C---:B------:R-:W-:Y:S06]  /*b920*/  HMMA.16816.F32.BF16 R12, R140.reuse, R168, R12 ;  /* 0x000000a88c0c723c */ /* 0x040fec000004180c */
[C---:B------:R-:W-:Y:S06]  /*b930*/  HMMA.16816.F32.BF16 R16, R140.reuse, R170, R16 ;  /* 0x000000aa8c10723c */ /* 0x040fec0000041810 */
[C---:B----4-:R-:W-:Y:S06]  /*b940*/  HMMA.16816.F32.BF16 R20, R140.reuse, R172, R20 ;  /* 0x000000ac8c14723c */ /* 0x050fec0000041814 */
[C---:B------:R-:W-:Y:S06]  /*b950*/  HMMA.16816.F32.BF16 R24, R140.reuse, R174, R24 ;  /* 0x000000ae8c18723c */ /* 0x040fec0000041818 */
[C---:B-----5:R-:W-:Y:S06]  /*b960*/  HMMA.16816.F32.BF16 R28, R140.reuse, R132, R28 ;  /* 0x000000848c1c723c */ /* 0x060fec000004181c */
[----:B------:R-:W-:Y:S01]  /*b970*/  HMMA.16816.F32.BF16 R32, R140, R134, R32 ;  /* 0x000000868c20723c */ /* 0x000fe20000041820 */
[----:B------:R-:W3:Y:S05]  /*b980*/  LDSM.16.M88.4 R132, [R184+0x5000] ;  /* 0x00500000b884783b */ /* 0x000eea0000000200 */
[C---:B-1----:R-:W-:Y:S06]  /*b990*/  HMMA.16816.F32.BF16 R4, R148.reuse, R156, R4 ;  /* 0x0000009c9404723c */ /* 0x042fec0000041804 */
[C---:B------:R-:W-:Y:S06]  /*b9a0*/  HMMA.16816.F32.BF16 R8, R148.reuse, R158, R8 ;  /* 0x0000009e9408723c */ /* 0x040fec0000041808 */
[C---:B--2---:R-:W-:Y:S06]  /*b9b0*/  HMMA.16816.F32.BF16 R12, R148.reuse, R136, R12 ;  /* 0x00000088940c723c */ /* 0x044fec000004180c */
[C---:B------:R-:W-:Y:S01]  /*b9c0*/  HMMA.16816.F32.BF16 R16, R148.reuse, R138, R16 ;  /* 0x0000008a9410723c */ /* 0x040fe20000041810 */
[----:B------:R-:W1:Y:S01]  /*b9d0*/  LDSM.16.M88.4 R136, [R184+0x5800] ;  /* 0x00580000b888783b */ /* 0x000e620000000200 */
[----:B------:R-:W-:Y:S04]  /*b9e0*/  DEPBAR.LE SB0, 0x0 ;  /* 0x000080000000791a */ /* 0x000fe80000000000 */
[----:B------:R-:W-:Y:S01]  /*b9f0*/  FSEL R215, R4, -INF , !P0 ;  /* 0xff80000004d77808 */ /* 0x000fe20004000000 */
[----:B------:R-:W-:Y:S01]  /*ba00*/  BAR.SYNC.DEFER_BLOCKING 0x0 ;  /* 0x0000000000007b1d */ /* 0x000fe20000010000 */
[----:B------:R-:W-:Y:S03]  /*ba10*/  ISETP.GE.AND P0, PT, R3, R205, PT ;  /* 0x000000cd0300720c */ /* 0x000fe60003f06270 */
[----:B------:R-:W-:Y:S02]  /*ba20*/  FSEL R221, R5, -INF , !P6 ;  /* 0xff80000005dd7808 */ /* 0x000fe40007000000 */
[----:B------:R-:W-:Y:S02]  /*ba30*/  ISETP.GE.OR P0, PT, R3, R204, !P0 ;  /* 0x000000cc0300720c */ /* 0x000fe40004706670 */
[----:B------:R-:W-:Y:S02]  /*ba40*/  FSEL R223, R8, -INF , !P4 ;  /* 0xff80000008df7808 */ /* 0x000fe40006000000 */
[----:B------:R-:W-:Y:S01]  /*ba50*/  FSEL R219, R6, -INF , !P0 ;  /* 0xff80000006db7808 */ /* 0x000fe20004000000 */
[C---:B---3--:R-:W-:Y:S05]  /*ba60*/  HMMA.16816.F32.BF16 R20, R148.reuse, R132, R20 ;  /* 0x000000849414723c */ /* 0x048fea0000041814 */
[----:B------:R-:W-:Y:S01]  /*ba70*/  FSEL R217, R7, -INF , !P5 ;  /* 0xff80000007d97808 */ /* 0x000fe20006800000 */
[C---:B------:R-:W-:Y:S03]  /*ba80*/  HMMA.16816.F32.BF16 R24, R148.reuse, R134, R24 ;  /* 0x000000869418723c */ /* 0x040fe60000041818 */
[C---:B------:R-:W-:Y:S02]  /*ba90*/  ISETP.GE.AND P6, PT, R212.reuse, R207, PT ;  /* 0x000000cfd400720c */ /* 0x040fe40003fc6270 */
[----:B------:R-:W-:Y:S02]  /*baa0*/  ISETP.GE.AND P4, PT, R212, R205, PT ;  /* 0x000000cdd400720c */ /* 0x000fe40003f86270 */
[C---:B------:R-:W-:Y:S02]  /*bab0*/  ISETP.GE.AND P0, PT, R214.reuse, R207, PT ;  /* 0x000000cfd600720c */ /* 0x040fe40003f06270 */
[----:B------:R-:W-:Y:S02]  /*bac0*/  ISETP.GE.AND P5, PT, R214, R205, PT ;  /* 0x000000cdd600720c */ /* 0x000fe40003fa6270 */
[C---:B------:R-:W-:Y:S02]  /*bad0*/  ISETP.GE.OR P6, PT, R212.reuse, R206, !P6 ;  /* 0x000000ced400720c */ /* 0x040fe400077c6670 */
[----:B------:R-:W-:Y:S01]  /*bae0*/  ISETP.GE.OR P4, PT, R212, R204, !P4 ;  /* 0x000000ccd400720c */ /* 0x000fe20006786670 */
[C---:B------:R-:W-:Y:S01]  /*baf0*/  VIADD R212, R3.reuse, 0x19 ;  /* 0x0000001903d47836 */ /* 0x040fe20000000000 */
[C---:B------:R-:W-:Y:S02]  /*bb00*/  ISETP.GE.OR P0, PT, R214.reuse, R206, !P0 ;  /* 0x000000ced600720c */ /* 0x040fe40004706670 */
[----:B------:R-:W-:Y:S01]  /*bb10*/  ISETP.GE.OR P5, PT, R214, R204, !P5 ;  /* 0x000000ccd600720c */ /* 0x000fe20006fa6670 */
[----:B------:R-:W-:Y:S01]  /*bb20*/  VIADD R214, R3, 0x18 ;  /* 0x0000001803d67836 */ /* 0x000fe20000000000 */
[----:B------:R-:W-:Y:S01]  /*bb30*/  FSEL R227, R10, -INF , !P2 ;  /* 0xff8000000ae37808 */ /* 0x000fe20005000000 */
[C---:B-1----:R-:W-:Y:S03]  /*bb40*/  HMMA.16816.F32.BF16 R28, R148.reuse, R136, R28 ;  /* 0x00000088941c723c */ /* 0x042fe6000004181c */
[----:B------:R-:W-:Y:S02]  /*bb50*/  FSEL R252, R12, -INF , !P0 ;  /* 0xff8000000cfc7808 */ /* 0x000fe40004000000 */
[----:B------:R-:W-:Y:S01]  /*bb60*/  FSEL R229, R9, -INF , !P3 ;  /* 0xff80000009e57808 */ /* 0x000fe20005800000 */
[----:B------:R-:W-:Y:S03]  /*bb70*/  HMMA.16816.F32.BF16 R32, R148, R138, R32 ;  /* 0x0000008a9420723c */ /* 0x000fe60000041820 */
[C---:B------:R-:W-:Y:S02]  /*bb80*/  ISETP.GE.AND P2, PT, R212.reuse, R207, PT ;  /* 0x000000cfd400720c */ /* 0x040fe40003f46270 */
[----:B------:R-:W-:Y:S02]  /*bb90*/  FSEL R225, R11, -INF , !P1 ;  /* 0xff8000000be17808 */ /* 0x000fe40004800000 */
        /* <DEDUP_REMOVED lines=9> */
[----:B------:R-:W-:Y:S02]  /*bc30*/  FSEL R250, R13, -INF , !P6 ;  /* 0xff8000000dfa7808 */ /* 0x000fe40007000000 */
[----:B------:R-:W-:Y:S02]  /*bc40*/  FSEL R246, R16, -INF , !P3 ;  /* 0xff80000010f67808 */ /* 0x000fe40005800000 */
[----:B------:R-:W-:Y:S02]  /*bc50*/  FSEL R242, R15, -INF , !P4 ;  /* 0xff8000000ff27808 */ /* 0x000fe40006000000 */
[C---:B------:R-:W-:Y:S02]  /*bc60*/  ISETP.GE.AND P6, PT, R212.reuse, R207, PT ;  /* 0x000000cfd400720c */ /* 0x040fe40003fc6270 */
[----:B------:R-:W-:Y:S02]  /*bc70*/  ISETP.GE.AND P3, PT, R212, R205, PT ;  /* 0x000000cdd400720c */ /* 0x000fe40003f66270 */
[----:B------:R-:W-:Y:S02]  /*bc80*/  ISETP.GE.AND P4, PT, R214, R207, PT ;  /* 0x000000cfd600720c */ /* 0x000fe40003f86270 */
[C---:B------:R-:W-:Y:S02]  /*bc90*/  ISETP.GE.OR P6, PT, R212.reuse, R206, !P6 ;  /* 0x000000ced400720c */ /* 0x040fe400077c6670 */
[----:B------:R-:W-:Y:S01]  /*bca0*/  ISETP.GE.OR P3, PT, R212, R204, !P3 ;  /* 0x000000ccd400720c */ /* 0x000fe20005f66670 */
[C---:B------:R-:W-:Y:S01]  /*bcb0*/  VIADD R212, R3.reuse, 0x29 ;  /* 0x0000002903d47836 */ /* 0x040fe20000000000 */
[----:B------:R-:W-:Y:S02]  /*bcc0*/  ISETP.GE.OR P4, PT, R214, R206, !P4 ;  /* 0x000000ced600720c */ /* 0x000fe40006786670 */
[----:B------:R-:W-:Y:S02]  /*bcd0*/  FSEL R244, R14, -INF , !P5 ;  /* 0xff8000000ef47808 */ /* 0x000fe40006800000 */
[----:B------:R-:W-:Y:S02]  /*bce0*/  FSEL R240, R18, -INF , !P1 ;  /* 0xff80000012f07808 */ /* 0x000fe40004800000 */
[----:B------:R-:W-:Y:S02]  /*bcf0*/  FSEL R234, R20, -INF , !P4 ;  /* 0xff80000014ea7808 */ /* 0x000fe40006000000 */
[----:B------:R-:W-:Y:S02]  /*bd00*/  ISETP.GE.AND P5, PT, R214, R205, PT ;  /* 0x000000cdd600720c */ /* 0x000fe40003fa6270 */
[C---:B------:R-:W-:Y:S02]  /*bd10*/  ISETP.GE.AND P1, PT, R212.reuse, R207, PT ;  /* 0x000000cfd400720c */ /* 0x040fe40003f26270 */
[----:B------:R-:W-:Y:S02]  /*bd20*/  ISETP.GE.AND P4, PT, R212, R205, PT ;  /* 0x000000cdd400720c */ /* 0x000fe40003f86270 */
[----:B------:R-:W-:Y:S01]  /*bd30*/  ISETP.GE.OR P5, PT, R214, R204, !P5 ;  /* 0x000000ccd600720c */ /* 0x000fe20006fa6670 */
[----:B------:R-:W-:Y:S01]  /*bd40*/  VIADD R214, R3, 0x28 ;  /* 0x0000002803d67836 */ /* 0x000fe20000000000 */
[C---:B------:R-:W-:Y:S02]  /*bd50*/  ISETP.GE.OR P1, PT, R212.reuse, R206, !P1 ;  /* 0x000000ced400720c */ /* 0x040fe40004f26670 */
[----:B------:R-:W-:Y:S02]  /*bd60*/  ISETP.GE.OR P4, PT, R212, R204, !P4 ;  /* 0x000000ccd400720c */ /* 0x000fe40006786670 */
[----:B------:R-:W-:Y:S02]  /*bd70*/  FMNMX.FTZ R212, R215, R0, !PT ;  /* 0x00000000d7d47209 */ /* 0x000fe40007810000 */
[----:B------:R-:W-:Y:S02]  /*bd80*/  FSEL R248, R17, -INF , !P2 ;  /* 0xff80000011f87808 */ /* 0x000fe40005000000 */
[----:B------:R-:W-:Y:S01]  /*bd90*/  FMNMX.FTZ R216, R221, R212, !PT ;  /* 0x000000d4ddd87209 */ /* 0x000fe20007810000 */
[----:B------:R-:W-:Y:S01]  /*bda0*/  VIADD R212, R3, 0x31 ;  /* 0x0000003103d47836 */ /* 0x000fe20000000000 */
[CC--:B------:R-:W-:Y:S02]  /*bdb0*/  ISETP.GE.AND P2, PT, R214.reuse, R207.reuse, PT ;  /* 0x000000cfd600720c */ /* 0x0c0fe40003f46270 */
[----:B------:R-:W-:Y:S02]  /*bdc0*/  FMNMX.FTZ R216, R223, R216, !PT ;  /* 0x000000d8dfd87209 */ /* 0x000fe40007810000 */
[----:B------:R-:W-:Y:S02]  /*bdd0*/  ISETP.GE.OR P2, PT, R214, R206, !P2 ;  /* 0x000000ced600720c */ /* 0x000fe40005746670 */
[----:B------:R-:W-:Y:S02]  /*bde0*/  FMNMX.FTZ R231, R229, R216, !PT ;  /* 0x000000d8e5e77209 */ /* 0x000fe40007810000 */
[----:B------:R-:W-:Y:S02]  /*bdf0*/  FSEL R226, R22, -INF , !P5 ;  /* 0xff80000016e27808 */ /* 0x000fe40006800000 */
[----:B------:R-:W-:Y:S02]  /*be00*/  FSEL R232, R24, -INF , !P2 ;  /* 0xff80000018e87808 */ /* 0x000fe40005000000 */
[C---:B------:R-:W-:Y:S02]  /*be10*/  ISETP.GE.AND P5, PT, R212.reuse, R207, PT ;  /* 0x000000cfd400720c */ /* 0x040fe40003fa6270 */
[-C--:B------:R-:W-:Y:S02]  /*be20*/  ISETP.GE.AND P2, PT, R212, R205.reuse, PT ;  /* 0x000000cdd400720c */ /* 0x080fe40003f46270 */
[----:B------:R-:W-:Y:S02]  /*be30*/  FSEL R238, R19, -INF , !P0 ;  /* 0xff80000013ee7808 */ /* 0x000fe40004000000 */
[----:B------:R-:W-:Y:S02]  /*be40*/  ISETP.GE.AND P0, PT, R214, R205, PT ;  /* 0x000000cdd600720c */ /* 0x000fe40003f06270 */
[----:B------:R-:W-:Y:S02]  /*be50*/  FMNMX.FTZ R231, R252, R231, !PT ;  /* 0x000000e7fce77209 */ /* 0x000fe40007810000 */
[C---:B------:R-:W-:Y:S02]  /*be60*/  ISETP.GE.OR P5, PT, R212.reuse, R206, !P5 ;  /* 0x000000ced400720c */ /* 0x040fe40006fa6670 */
[----:B------:R-:W-:Y:S02]  /*be70*/  ISETP.GE.OR P2, PT, R212, R204, !P2 ;  /* 0x000000ccd400720c */ /* 0x000fe40005746670 */
[----:B------:R-:W-:Y:S02]  /*be80*/  FMNMX.FTZ R212, R219, R2, !PT ;  /* 0x00000002dbd47209 */ /* 0x000fe40007810000 */
[----:B------:R-:W-:Y:S01]  /*be90*/  ISETP.GE.OR P0, PT, R214, R204, !P0 ;  /* 0x000000ccd600720c */ /* 0x000fe20004706670 */
[----:B------:R-:W-:Y:S01]  /*bea0*/  VIADD R214, R3, 0x30 ;  /* 0x0000003003d67836 */ /* 0x000fe20000000000 */
[----:B------:R-:W-:Y:S02]  /*beb0*/  FMNMX.FTZ R231, R250, R231, !PT ;  /* 0x000000e7fae77209 */ /* 0x000fe40007810000 */
[----:B------:R-:W-:Y:S02]  /*bec0*/  FMNMX.FTZ R212, R217, R212, !PT ;  /* 0x000000d4d9d47209 */ /* 0x000fe40007810000 */
[----:B------:R-:W-:Y:S02]  /*bed0*/  FMNMX.FTZ R231, R246, R231, !PT ;  /* 0x000000e7f6e77209 */ /* 0x000fe40007810000 */
[----:B------:R-:W-:Y:S02]  /*bee0*/  FSEL R230, R21, -INF , !P6 ;  /* 0xff80000015e67808 */ /* 0x000fe40007000000 */
[----:B------:R-:W-:Y:S02]  /*bef0*/  FSEL R224, R23, -INF , !P3 ;  /* 0xff80000017e07808 */ /* 0x000fe40005800000 */
[C---:B------:R-:W-:Y:S02]  /*bf00*/  ISETP.GE.AND P6, PT, R214.reuse, R207, PT ;  /* 0x000000cfd600720c */ /* 0x040fe40003fc6270 */
[----:B------:R-:W-:Y:S02]  /*bf10*/  ISETP.GE.AND P3, PT, R214, R205, PT ;  /* 0x000000cdd600720c */ /* 0x000fe40003f66270 */
[----:B------:R-:W-:Y:S02]  /*bf20*/  FMNMX.FTZ R212, R227, R212, !PT ;  /* 0x000000d4e3d47209 */ /* 0x000fe40007810000 */
[----:B------:R-:W-:Y:S02]  /*bf30*/  FMNMX.FTZ R233, R248, R231, !PT ;  /* 0x000000e7f8e97209 */ /* 0x000fe40007810000 */
[C---:B------:R-:W-:Y:S02]  /*bf40*/  ISETP.GE.OR P6, PT, R214.reuse, R206, !P6 ;  /* 0x000000ced600720c */ /* 0x040fe400077c6670 */
[----:B------:R-:W-:Y:S01]  /*bf50*/  ISETP.GE.OR P3, PT, R214, R204, !P3 ;  /* 0x000000ccd600720c */ /* 0x000fe20005f66670 */
[----:B------:R-:W-:Y:S01]  /*bf60*/  VIADD R214, R3, 0x38 ;  /* 0x0000003803d67836 */ /* 0x000fe20000000000 */
[----:B------:R-:W-:Y:S01]  /*bf70*/  FMNMX.FTZ R231, R225, R212, !PT ;  /* 0x000000d4e1e77209 */ /* 0x000fe20007810000 */
[----:B------:R-:W-:Y:S01]  /*bf80*/  VIADD R3, R3, 0x39 ;  /* 0x0000003903037836 */ /* 0x000fe20000000000 */
[----:B------:R-:W-:Y:S02]  /*bf90*/  FMNMX.FTZ R233, R234, R233, !PT ;  /* 0x000000e9eae97209 */ /* 0x000fe40007810000 */
[----:B------:R-:W-:Y:S02]  /*bfa0*/  FSEL R236, R25, -INF , !P1 ;  /* 0xff80000019ec7808 */ /* 0x000fe40004800000 */
[----:B------:R-:W-:Y:S02]  /*bfb0*/  FMNMX.FTZ R231, R244, R231, !PT ;  /* 0x000000e7f4e77209 */ /* 0x000fe40007810000 */
[----:B------:R-:W-:Y:S02]  /*bfc0*/  ISETP.GE.AND P1, PT, R214, R207, PT ;  /* 0x000000cfd600720c */ /* 0x000fe40003f26270 */
[----:B------:R-:W-:Y:S02]  /*bfd0*/  FMNMX.FTZ R233, R230, R233, !PT ;  /* 0x000000e9e6e97209 */ /* 0x000fe40007810000 */
[----:B------:R-:W-:Y:S02]  /*bfe0*/  FMNMX.FTZ R231, R242, R231, !PT ;  /* 0x000000e7f2e77209 */ /* 0x000fe40007810000 */
[-C--:B------:R-:W-:Y:S02]  /*bff0*/  ISETP.GE.OR P1, PT, R214, R206.reuse, !P1 ;  /* 0x000000ced600720c */ /* 0x080fe40004f26670 */
[----:B------:R-:W-:Y:S02]  /*c000*/  FMNMX.FTZ R233, R232, R233, !PT ;  /* 0x000000e9e8e97209 */ /* 0x000fe40007810000 */
[----:B------:R-:W-:Y:S02]  /*c010*/  FMNMX.FTZ R231, R240, R231, !PT ;  /* 0x000000e7f0e77209 */ /* 0x000fe40007810000 */
[----:B------:R-:W-:Y:S02]  /*c020*/  FSEL R220, R28, -INF , !P6 ;  /* 0xff8000001cdc7808 */ /* 0x000fe40007000000 */
[----:B------:R-:W-:Y:S02]  /*c030*/  FMNMX.FTZ R235, R236, R233, !PT ;  /* 0x000000e9eceb7209 */ /* 0x000fe40007810000 */
[----:B------:R-:W-:Y:S02]  /*c040*/  FSEL R216, R32, -INF , !P1 ;  /* 0xff80000020d87808 */ /* 0x000fe40004800000 */
[----:B------:R-:W-:Y:S02]  /*c050*/  PLOP3.LUT P1, PT, PT, PT, UP0, 0x80, 0x0 ;  /* 0x000000000000781c */ /* 0x000fe40003f2f008 */
[----:B------:R-:W-:Y:S02]  /*c060*/  FSEL R222, R27, -INF , !P4 ;  /* 0xff8000001bde7808 */ /* 0x000fe40006000000 */
[----:B------:R-:W-:Y:S02]  /*c070*/  FMNMX.FTZ R233, R238, R231, !PT ;  /* 0x000000e7eee97209 */ /* 0x000fe40007810000 */
[----:B------:R-:W-:Y:S02]  /*c080*/  ISETP.GE.AND P4, PT, R3, R207, PT ;  /* 0x000000cf0300720c */ /* 0x000fe40003f86270 */
[----:B------:R-:W-:Y:S02]  /*c090*/  FSEL R218, R29, -INF , !P5 ;  /* 0xff8000001dda7808 */ /* 0x000fe40006800000 */
[----:B------:R-:W-:Y:S02]  /*c0a0*/  FMNMX.FTZ R231, R220, R235, !PT ;  /* 0x000000ebdce77209 */ /* 0x000fe40007810000 */
[----:B------:R-:W-:Y:S02]  /*c0b0*/  FSEL R228, R26, -INF , !P0 ;  /* 0xff8000001ae47808 */ /* 0x000fe40004000000 */
[----:B------:R-:W-:Y:S02]  /*c0c0*/  ISETP.GE.AND P0, PT, R214, R205, PT ;  /* 0x000000cdd600720c */ /* 0x000fe40003f06270 */
[----:B------:R-:W-:Y:S02]  /*c0d0*/  ISETP.GE.OR P4, PT, R3, R206, !P4 ;  /* 0x000000ce0300720c */ /* 0x000fe40006786670 */
[----:B------:R-:W-:Y:S02]  /*c0e0*/  FMNMX.FTZ R233, R226, R233, !PT ;  /* 0x000000e9e2e97209 */ /* 0x000fe40007810000 */
[----:B------:R-:W-:Y:S02]  /*c0f0*/  FMNMX.FTZ R231, R218, R231, !PT ;  /* 0x000000e7dae77209 */ /* 0x000fe40007810000 */
[----:B------:R-:W-:Y:S02]  /*c100*/  ISETP.GE.OR P0, PT, R214, R204, !P0 ;  /* 0x000000ccd600720c */ /* 0x000fe40004706670 */
[----:B------:R-:W-:Y:S02]  /*c110*/  FSEL R214, R33, -INF , !P4 ;  /* 0xff80000021d67808 */ /* 0x000fe40006000000 */
[----:B------:R-:W-:Y:S02]  /*c120*/  FMNMX.FTZ R233, R224, R233, !PT ;  /* 0x000000e9e0e97209 */ /* 0x000fe40007810000 */
[----:B------:R-:W-:Y:S02]  /*c130*/  FMNMX.FTZ R231, R216, R231, !PT ;  /* 0x000000e7d8e77209 */ /* 0x000fe40007810000 */
[----:B------:R-:W-:Y:S02]  /*c140*/  FSEL R212, R30, -INF , !P3 ;  /* 0xff8000001ed47808 */ /* 0x000fe40005800000 */
[----:B------:R-:W-:Y:S02]  /*c150*/  FMNMX.FTZ R233, R228, R233, !PT ;  /* 0x000000e9e4e97209 */ /* 0x000fe40007810000 */
[----:B------:R-:W-:Y:S01]  /*c160*/  FMNMX.FTZ R231, R214, R231, !PT ;  /* 0x000000e7d6e77209 */ /* 0x000fe20007810000 */
[----:B------:R-:W-:Y:S06]  /*c170*/  @P1 BRA `(.L_x_308) ;  /* 0xffffffe8009c1947 */ /* 0x000fec000383ffff */
.L_x_307:
[----:B------:R-:W-:Y:S01]  /*c180*/  FMNMX.FTZ R5, R222, R233, !PT ;  /* 0x000000e9de057209 */ /* 0x000fe20007810000 */
[----:B------:R-:W2:Y:S01]  /*c190*/  SHFL.BFLY PT, R4, R231, 0x2, 0x1f ;  /* 0x0c401f00e7047f89 */ /* 0x000ea200000e0000 */
[----:B------:R-:W-:Y:S01]  /*c1a0*/  FSEL R146, R31, -INF , !P2 ;  /* 0xff8000001f927808 */ /* 0x000fe20005000000 */
[----:B------:R-:W-:Y:S01]  /*c1b0*/  UISETP.GT.AND UP0, UPT, UR12, UR15, UPT ;  /* 0x0000000f0c00728c */ /* 0x000fe2000bf04270 */
[----:B------:R-:W-:Y:S05]  /*c1c0*/  FMNMX.FTZ R5, R212, R5, !PT ;  /* 0x00000005d4057209 */ /* 0x000fea0007810000 */
[----:B------:R-:W-:Y:S01]  /*c1d0*/  LDSM.16.MT88.4 R12, [R192+0x12000] ;  /* 0x01200000c00c783b */ /* 0x000fe20000004200 */
[C---:B------:R-:W-:Y:S01]  /*c1e0*/  ISETP.GE.AND P1, PT, R3.reuse, R205, PT ;  /* 0x000000cd0300720c */ /* 0x040fe20003f26270 */
[----:B------:R-:W-:Y:S01]  /*c1f0*/  UMOV UR24, UR12 ;  /* 0x0000000c00187c82 */ /* 0x000fe20008000000 */
[----:B------:R-:W-:Y:S02]  /*c200*/  FSEL R144, R34, -INF , !P0 ;  /* 0xff80000022907808 */ /* 0x000fe40004000000 */
[----:B------:R-:W-:Y:S02]  /*c210*/  FMNMX.FTZ R5, R146, R5, !PT ;  /* 0x0000000592057209 */ /* 0x000fe40007810000 */
[----:B------:R-:W-:Y:S01]  /*c220*/  ISETP.GE.OR P1, PT, R3, R204, !P1 ;  /* 0x000000cc0300720c */ /* 0x000fe20004f26670 */
[----:B------:R-:W-:Y:S01]  /*c230*/  LDSM.16.MT88.4 R20, [R190+0x12000] ;  /* 0x01200000be14783b */ /* 0x000fe20000004200 */
[----:B-1----:R-:W-:Y:S02]  /*c240*/  FMNMX.FTZ R8, R144, R5, !PT ;  /* 0x0000000590087209 */ /* 0x002fe40007810000 */
[----:B------:R-:W-:Y:S04]  /*c250*/  FSEL R133, R35, -INF , !P1 ;  /* 0xff80000023857808 */ /* 0x000fe80004800000 */
[----:B------:R-:W-:Y:S01]  /*c260*/  FMNMX.FTZ R6, R133, R8, !PT ;  /* 0x0000000885067209 */ /* 0x000fe20007810000 */
[----:B------:R-:W-:Y:S08]  /*c270*/  LDSM.16.MT88.4 R28, [R189+0x12000] ;  /* 0x01200000bd1c783b */ /* 0x000ff00000004200 */
[----:B------:R-:W1:Y:S08]  /*c280*/  SHFL.BFLY PT, R3, R6, 0x2, 0x1f ;  /* 0x0c401f0006037f89 */ /* 0x000e7000000e0000 */
[----:B------:R-:W-:Y:S08]  /*c290*/  LDSM.16.MT88.4 R140, [R189+0x14800] ;  /* 0x01480000bd8c783b */ /* 0x000ff00000004200 */
[----:B------:R-:W-:Y:S08]  /*c2a0*/  LDSM.16.MT88.4 R148, [R190+0x15800] ;  /* 0x01580000be94783b */ /* 0x000ff00000004200 */
[----:B------:R-:W-:Y:S08]  /*c2b0*/  LDSM.16.MT88.4 R152, [R189+0x15800] ;  /* 0x01580000bd98783b */ /* 0x000ff00000004200 */
[----:B------:R-:W-:Y:S08]  /*c2c0*/  LDSM.16.MT88.4 R156, [R188+0x15800] ;  /* 0x01580000bc9c783b */ /* 0x000ff00000004200 */
[----:B------:R-:W-:Y:S01]  /*c2d0*/  LDSM.16.MT88.4 R160, [R192+0x17800] ;  /* 0x01780000c0a0783b */ /* 0x000fe20000004200 */
[----:B--2---:R-:W-:Y:S02]  /*c2e0*/  FMNMX.FTZ R231, R231, R4, !PT ;  /* 0x00000004e7e77209 */ /* 0x004fe40007810000 */
[----:B-1----:R-:W-:Y:S05]  /*c2f0*/  FMNMX.FTZ R4, R6, R3, !PT ;  /* 0x0000000306047209 */ /* 0x002fea0007810000 */
[----:B------:R-:W1:Y:S08]  /*c300*/  SHFL.BFLY PT, R132, R231, 0x1, 0x1f ;  /* 0x0c201f00e7847f89 */ /* 0x000e7000000e0000 */
[----:B------:R-:W2:Y:S01]  /*c310*/  SHFL.BFLY PT, R3, R4, 0x1, 0x1f ;  /* 0x0c201f0004037f89 */ /* 0x000ea200000e0000 */
[----:B-1----:R-:W-:Y:S04]  /*c320*/  FMNMX.FTZ R132, R231, R132, !PT ;  /* 0x00000084e7847209 */ /* 0x002fe80007810000 */
[C---:B------:R-:W-:Y:S01]  /*c330*/  FSETP.NEU.FTZ.AND P1, PT, R132.reuse, -INF , PT ;  /* 0xff8000008400780b */ /* 0x040fe20003f3d000 */
[----:B------:R-:W-:Y:S01]  /*c340*/  FMUL.FTZ R147, R132, UR4 ;  /* 0x0000000484937c20 */ /* 0x000fe20008410000 */
[----:B--2---:R-:W-:Y:S02]  /*c350*/  FMNMX.FTZ R3, R4, R3, !PT ;  /* 0x0000000304037209 */ /* 0x004fe40007810000 */
[----:B------:R-:W-:Y:S02]  /*c360*/  FSEL R5, R132, RZ, P1 ;  /* 0x000000ff84057208 */ /* 0x000fe40000800000 */
[C---:B------:R-:W-:Y:S01]  /*c370*/  FSETP.NEU.FTZ.AND P0, PT, R3.reuse, -INF , PT ;  /* 0xff8000000300780b */ /* 0x040fe20003f1d000 */
[----:B------:R-:W-:Y:S01]  /*c380*/  FMUL.FTZ R145, R3, UR4 ;  /* 0x0000000403917c20 */ /* 0x000fe20008410000 */
[----:B------:R-:W-:Y:S01]  /*c390*/  FSEL R147, R147, RZ, P1 ;  /* 0x000000ff93937208 */ /* 0x000fe20000800000 */
[----:B------:R-:W-:Y:S01]  /*c3a0*/  FADD.FTZ R0, -R5, R0 ;  /* 0x0000000005007221 */ /* 0x000fe20000010100 */
[----:B------:R-:W-:Y:S02]  /*c3b0*/  FSEL R5, R3, RZ, P0 ;  /* 0x000000ff03057208 */ /* 0x000fe40000000000 */
[----:B------:R-:W-:Y:S01]  /*c3c0*/  FSEL R145, R145, RZ, P0 ;  /* 0x000000ff91917208 */ /* 0x000fe20000000000 */
[----:B------:R-:W-:Y:S01]  /*c3d0*/  FMUL.FTZ R6, R0, UR4 ;  /* 0x0000000400067c20 */ /* 0x000fe20008410000 */
[--C-:B------:R-:W-:Y:S01]  /*c3e0*/  FFMA.FTZ R169, R215, UR4, -R147.reuse ;  /* 0x00000004d7a97c23 */ /* 0x100fe20008010893 */
[----:B------:R-:W-:Y:S01]  /*c3f0*/  FADD.FTZ R0, -R5, R2 ;  /* 0x0000000205007221 */ /* 0x000fe20000010100 */
[----:B------:R-:W-:Y:S01]  /*c400*/  FFMA.FTZ R166, R221, UR4, -R147 ;  /* 0x00000004dda67c23 */ /* 0x000fe20008010893 */
[--C-:B------:R-:W-:Y:S01]  /*c410*/  FFMA.FTZ R171, R219, UR4, -R145.reuse ;  /* 0x00000004dbab7c23 */ /* 0x100fe20008010891 */
[--C-:B------:R-:W-:Y:S01]  /*c420*/  FFMA.FTZ R135, R217, UR4, -R145.reuse ;  /* 0x00000004d9877c23 */ /* 0x100fe20008010891 */
[--C-:B------:R-:W-:Y:S01]  /*c430*/  FFMA.FTZ R134, R227, UR4, -R145.reuse ;  /* 0x00000004e3867c23 */ /* 0x100fe20008010891 */
[----:B------:R-:W-:Y:S01]  /*c440*/  FFMA.FTZ R167, R225, UR4, -R145 ;  /* 0x00000004e1a77c23 */ /* 0x000fe20008010891 */
[--C-:B------:R-:W-:Y:S01]  /*c450*/  FFMA.FTZ R165, R223, UR4, -R147.reuse ;  /* 0x00000004dfa57c23 */ /* 0x100fe20008010893 */
[----:B------:R-:W-:Y:S01]  /*c460*/  FFMA.FTZ R164, R229, UR4, -R147 ;  /* 0x00000004e5a47c23 */ /* 0x000fe20008010893 */
[----:B------:R-:W-:Y:S01]  /*c470*/  FMUL.FTZ R8, R0, UR4 ;  /* 0x0000000400087c20 */ /* 0x000fe20008410000 */
[----:B------:R-:W-:Y:S01]  /*c480*/  MUFU.EX2 R169, R169 ;  /* 0x000000a900a97308 */ /* 0x000fe20000000800 */
[--C-:B------:R-:W-:Y:S01]  /*c490*/  FFMA.FTZ R172, R244, UR4, -R145.reuse ;  /* 0x00000004f4ac7c23 */ /* 0x100fe20008010891 */
[--C-:B------:R-:W-:Y:S01]  /*c4a0*/  FFMA.FTZ R215, R242, UR4, -R145.reuse ;  /* 0x00000004f2d77c23 */ /* 0x100fe20008010891 */
[--C-:B------:R-:W-:Y:S01]  /*c4b0*/  FFMA.FTZ R174, R240, UR4, -R145.reuse ;  /* 0x00000004f0ae7c23 */ /* 0x100fe20008010891 */
[--C-:B------:R-:W-:Y:S01]  /*c4c0*/  FFMA.FTZ R217, R238, UR4, -R145.reuse ;  /* 0x00000004eed97c23 */ /* 0x100fe20008010891 */
[--C-:B------:R-:W-:Y:S01]  /*c4d0*/  FFMA.FTZ R223, R226, UR4, -R145.reuse ;  /* 0x00000004e2df7c23 */ /* 0x100fe20008010891 */
[--C-:B------:R-:W-:Y:S01]  /*c4e0*/  FFMA.FTZ R224, R224, UR4, -R145.reuse ;  /* 0x00000004e0e07c23 */ /* 0x100fe20008010891 */
[--C-:B------:R-:W-:Y:S03]  /*c4f0*/  FFMA.FTZ R225, R228, UR4, -R145.reuse ;  /* 0x00000004e4e17c23 */ /* 0x100fe60008010891 */
[----:B------:R-:W1:Y:S01]  /*c500*/  MUFU.EX2 R166, R166 ;  /* 0x000000a600a67308 */ /* 0x000e620000000800 */
[--C-:B------:R-:W-:Y:S01]  /*c510*/  FFMA.FTZ R222, R222, UR4, -R145.reuse ;  /* 0x00000004dede7c23 */ /* 0x100fe20008010891 */
[--C-:B------:R-:W-:Y:S01]  /*c520*/  FFMA.FTZ R212, R212, UR4, -R145.reuse ;  /* 0x00000004d4d47c23 */ /* 0x100fe20008010891 */
[--C-:B------:R-:W-:Y:S01]  /*c530*/  FFMA.FTZ R231, R146, UR4, -R145.reuse ;  /* 0x0000000492e77c23 */ /* 0x100fe20008010891 */
[----:B------:R-:W-:Y:S01]  /*c540*/  FFMA.FTZ R133, R133, UR4, -R145 ;  /* 0x0000000485857c23 */ /* 0x000fe20008010891 */
[--C-:B------:R-:W-:Y:S01]  /*c550*/  FFMA.FTZ R168, R252, UR4, -R147.reuse ;  /* 0x00000004fca87c23 */ /* 0x100fe20008010893 */
[--C-:B------:R-:W-:Y:S01]  /*c560*/  FFMA.FTZ R173, R250, UR4, -R147.reuse ;  /* 0x00000004faad7c23 */ /* 0x100fe20008010893 */
[--C-:B------:R-:W-:Y:S03]  /*c570*/  FFMA.FTZ R170, R246, UR4, -R147.reuse ;  /* 0x00000004f6aa7c23 */ /* 0x100fe60008010893 */
        /* <DEDUP_REMOVED lines=8> */
[----:B------:R-:W2:Y:S01]  /*c600*/  MUFU.EX2 R164, R164 ;  /* 0x000000a400a47308 */ /* 0x000ea20000000800 */
[----:B-1----:R-:W-:Y:S01]  /*c610*/  F2FP.BF16.F32.PACK_AB R136, R166, R169 ;  /* 0x000000a9a688723e */ /* 0x002fe200000010ff */
[--C-:B------:R-:W-:Y:S01]  /*c620*/  FFMA.FTZ R216, R216, UR4, -R147.reuse ;  /* 0x00000004d8d87c23 */ /* 0x100fe20008010893 */
[----:B------:R-:W-:Y:S01]  /*c630*/  FFMA.FTZ R147, R214, UR4, -R147 ;  /* 0x00000004d6937c23 */ /* 0x000fe20008010893 */
[----:B------:R-:W-:Y:S01]  /*c640*/  FFMA.FTZ R214, R144, UR4, -R145 ;  /* 0x0000000490d67c23 */ /* 0x000fe20008010891 */
[----:B------:R-:W-:Y:S05]  /*c650*/  PLOP3.LUT P0, PT, PT, PT, UP0, 0x80, 0x0 ;  /* 0x000000000000781c */ /* 0x000fea0003f0f008 */
[----:B------:R-:W-:Y:S10]  /*c660*/  MUFU.EX2 R171, R171 ;  /* 0x000000ab00ab7308 */ /* 0x000ff40000000800 */
[----:B------:R-:W1:Y:S01]  /*c670*/  MUFU.EX2 R135, R135 ;  /* 0x0000008700877308 */ /* 0x000e620000000800 */
[----:B--2---:R-:W-:Y:S09]  /*c680*/  F2FP.BF16.F32.PACK_AB R138, R164, R165 ;  /* 0x000000a5a48a723e */ /* 0x004ff200000010ff */
[----:B------:R-:W-:Y:S10]  /*c690*/  MUFU.EX2 R134, R134 ;  /* 0x0000008600867308 */ /* 0x000ff40000000800 */
[----:B------:R-:W2:Y:S01]  /*c6a0*/  MUFU.EX2 R167, R167 ;  /* 0x000000a700a77308 */ /* 0x000ea20000000800 */
[----:B-1----:R-:W-:Y:S09]  /*c6b0*/  F2FP.BF16.F32.PACK_AB R137, R135, R171 ;  /* 0x000000ab8789723e */ /* 0x002ff200000010ff */
[----:B------:R-:W1:Y:S10]  /*c6c0*/  MUFU.EX2 R2, R6 ;  /* 0x0000000600027308 */ /* 0x000e740000000800 */
[----:B------:R-:W3:Y:S01]  /*c6d0*/  MUFU.EX2 R0, R8 ;  /* 0x0000000800007308 */ /* 0x000ee20000000800 */
[----:B--2---:R-:W-:Y:S09]  /*c6e0*/  F2FP.BF16.F32.PACK_AB R139, R167, R134 ;  /* 0x00000086a78b723e */ /* 0x004ff200000010ff */
[----:B------:R2:W-:Y:S01]  /*c6f0*/  MUFU.EX2 R229, R147 ;  /* 0x0000009300e57308 */ /* 0x0005e20000000800 */
[C---:B-1----:R-:W-:Y:S01]  /*c700*/  FMUL.FTZ R4, R2.reuse, R128 ;  /* 0x0000008002047220 */ /* 0x042fe20000410000 */
[C---:B------:R-:W-:Y:S01]  /*c710*/  FMUL.FTZ R5, R2.reuse, R129 ;  /* 0x0000008102057220 */ /* 0x040fe20000410000 */
[C---:B------:R-:W-:Y:S01]  /*c720*/  FMUL.FTZ R9, R2.reuse, R125 ;  /* 0x0000007d02097220 */ /* 0x040fe20000410000 */
[C---:B------:R-:W-:Y:S01]  /*c730*/  FMUL.FTZ R16, R2.reuse, R116 ;  /* 0x0000007402107220 */ /* 0x040fe20000410000 */
[C---:B------:R-:W-:Y:S01]  /*c740*/  FMUL.FTZ R17, R2.reuse, R117 ;  /* 0x0000007502117220 */ /* 0x040fe20000410000 */
[C---:B------:R-:W-:Y:S01]  /*c750*/  FMUL.FTZ R24, R2.reuse, R108 ;  /* 0x0000006c02187220 */ /* 0x040fe20000410000 */
[C---:B------:R-:W-:Y:S01]  /*c760*/  FMUL.FTZ R25, R2.reuse, R109 ;  /* 0x0000006d02197220 */ /* 0x040fe20000410000 */
[----:B------:R-:W-:Y:S01]  /*c770*/  FMUL.FTZ R32, R2, R100 ;  /* 0x0000006402207220 */ /* 0x000fe20000410000 */
[C---:B---3--:R-:W-:Y:S01]  /*c780*/  FMUL.FTZ R6, R0.reuse, R130 ;  /* 0x0000008200067220 */ /* 0x048fe20000410000 */
[----:B------:R-:W-:Y:S01]  /*c790*/  FMUL.FTZ R7, R0, R131 ;  /* 0x0000008300077220 */ /* 0x000fe20000410000 */
[----:B------:R-:W-:Y:S01]  /*c7a0*/  FMUL.FTZ R8, R2, R124 ;  /* 0x0000007c02087220 */ /* 0x000fe20000410000 */
[C---:B------:R-:W-:Y:S01]  /*c7b0*/  FMUL.FTZ R10, R0.reuse, R126 ;  /* 0x0000007e000a7220 */ /* 0x040fe20000410000 */
[C---:B------:R-:W-:Y:S01]  /*c7c0*/  FMUL.FTZ R11, R0.reuse, R127 ;  /* 0x0000007f000b7220 */ /* 0x040fe20000410000 */
[----:B------:R-:W-:Y:S01]  /*c7d0*/  LDSM.16.MT88.4 R128, [R190+0x14800] ;  /* 0x01480000be80783b */ /* 0x000fe20000004200 */
[C---:B------:R-:W-:Y:S01]  /*c7e0*/  FMUL.FTZ R18, R0.reuse, R118 ;  /* 0x0000007600127220 */ /* 0x040fe20000410000 */
[----:B------:R-:W-:Y:S01]  /*c7f0*/  FMUL.FTZ R19, R0, R119 ;  /* 0x0000007700137220 */ /* 0x000fe20000410000 */
[C---:B------:R-:W-:Y:S01]  /*c800*/  HMMA.16816.F32.BF16 R4, R136.reuse, R12, R4 ;  /* 0x0000000c8804723c */ /* 0x040fe20000041804 */
[----:B------:R-:W-:Y:S04]  /*c810*/  MUFU.EX2 R168, R168 ;  /* 0x000000a800a87308 */ /* 0x000fe80000000800 */
[----:B------:R-:W1:Y:S01]  /*c820*/  LDSM.16.MT88.4 R124, [R188+0x12000] ;  /* 0x01200000bc7c783b */ /* 0x000e620000004200 */
[C---:B------:R-:W-:Y:S05]  /*c830*/  HMMA.16816.F32.BF16 R8, R136.reuse, R14, R8 ;  /* 0x0000000e8808723c */ /* 0x040fea0000041808 */
[----:B------:R-:W3:Y:S01]  /*c840*/  MUFU.EX2 R173, R173 ;  /* 0x000000ad00ad7308 */ /* 0x000ee20000000800 */
[C---:B------:R-:W-:Y:S01]  /*c850*/  FMUL.FTZ R12, R2.reuse, R120 ;  /* 0x00000078020c7220 */ /* 0x040fe20000410000 */
[----:B------:R-:W-:Y:S01]  /*c860*/  FMUL.FTZ R13, R2, R121 ;  /* 0x00000079020d7220 */ /* 0x000fe20000410000 */
[C---:B------:R-:W-:Y:S03]  /*c870*/  FMUL.FTZ R14, R0.reuse, R122 ;  /* 0x0000007a000e7220 */ /* 0x040fe60000410000 */
[C---:B------:R-:W-:Y:S01]  /*c880*/  FMUL.FTZ R15, R0.reuse, R123 ;  /* 0x0000007b000f7220 */ /* 0x040fe20000410000 */
[----:B------:R-:W4:Y:S01]  /*c890*/  LDSM.16.MT88.4 R116, [R192+0x14000] ;  /* 0x01400000c074783b */ /* 0x000f220000004200 */
[C---:B------:R-:W-:Y:S01]  /*c8a0*/  FMUL.FTZ R26, R0.reuse, R110 ;  /* 0x0000006e001a7220 */ /* 0x040fe20000410000 */
[----:B------:R-:W-:Y:S01]  /*c8b0*/  FMUL.FTZ R27, R0, R111 ;  /* 0x0000006f001b7220 */ /* 0x000fe20000410000 */
[----:B------:R-:W-:Y:S01]  /*c8c0*/  FMUL.FTZ R33, R2, R101 ;  /* 0x0000006502217220 */ /* 0x000fe20000410000 */
[C---:B------:R-:W-:Y:S02]  /*c8d0*/  FMUL.FTZ R34, R0.reuse, R102 ;  /* 0x0000006600227220 */ /* 0x040fe40000410000 */
[C---:B------:R-:W-:Y:S01]  /*c8e0*/  HMMA.16816.F32.BF16 R12, R136.reuse, R20, R12 ;  /* 0x00000014880c723c */ /* 0x040fe2000004180c */
[----:B------:R-:W-:Y:S01]  /*c8f0*/  MUFU.EX2 R170, R170 ;  /* 0x000000aa00aa7308 */ /* 0x000fe20000000800 */
[----:B------:R-:W5:Y:S01]  /*c900*/  LDSM.16.MT88.4 R108, [R190+0x14000] ;  /* 0x01400000be6c783b */ /* 0x000f620000004200 */
[----:B------:R-:W-:Y:S01]  /*c910*/  FMUL.FTZ R35, R0, R103 ;  /* 0x0000006700237220 */ /* 0x000fe20000410000 */
[C---:B------:R-:W-:Y:S01]  /*c920*/  FMUL.FTZ R36, R2.reuse, R36 ;  /* 0x0000002402247220 */ /* 0x040fe20000410000 */
[C---:B------:R-:W-:Y:S01]  /*c930*/  FMUL.FTZ R37, R2.reuse, R37 ;  /* 0x0000002502257220 */ /* 0x040fe20000410000 */
[C---:B------:R-:W-:Y:S05]  /*c940*/  HMMA.16816.F32.BF16 R16, R136.reuse, R22, R16 ;  /* 0x000000168810723c */ /* 0x040fea0000041810 */
[----:B------:R-:W3:Y:S01]  /*c950*/  MUFU.EX2 R175, R175 ;  /* 0x000000af00af7308 */ /* 0x000ee20000000800 */
[----:B------:R-:W3:Y:S01]  /*c960*/  LDSM.16.MT88.4 R100, [R189+0x14000] ;  /* 0x01400000bd64783b */ /* 0x000ee20000004200 */
[C---:B------:R-:W-:Y:S01]  /*c970*/  FMUL.FTZ R20, R2.reuse, R112 ;  /* 0x0000007002147220 */ /* 0x040fe20000410000 */
[----:B------:R-:W-:Y:S03]  /*c980*/  FMUL.FTZ R21, R2, R113 ;  /* 0x0000007102157220 */ /* 0x000fe60000410000 */
[C---:B------:R-:W-:Y:S01]  /*c990*/  FMUL.FTZ R22, R0.reuse, R114 ;  /* 0x0000007200167220 */ /* 0x040fe20000410000 */
[C---:B------:R-:W-:Y:S01]  /*c9a0*/  FMUL.FTZ R23, R0.reuse, R115 ;  /* 0x0000007300177220 */ /* 0x040fe20000410000 */
[C---:B------:R-:W-:Y:S01]  /*c9b0*/  FMUL.FTZ R38, R0.reuse, R38 ;  /* 0x0000002600267220 */ /* 0x040fe20000410000 */
[----:B------:R-:W-:Y:S01]  /*c9c0*/  LDSM.16.MT88.4 R112, [R192+0x12800] ;  /* 0x01280000c070783b */ /* 0x000fe20000004200 */
[----:B------:R-:W-:Y:S01]  /*c9d0*/  FMUL.FTZ R39, R0, R39 ;  /* 0x0000002700277220 */ /* 0x000fe20000410000 */
[C---:B------:R-:W-:Y:S03]  /*c9e0*/  FMUL.FTZ R40, R2.reuse, R40 ;  /* 0x0000002802287220 */ /* 0x040fe60000410000 */
[C---:B------:R-:W-:Y:S01]  /*c9f0*/  HMMA.16816.F32.BF16 R20, R136.reuse, R28, R20 ;  /* 0x0000001c8814723c */ /* 0x040fe20000041814 */
[----:B------:R-:W-:Y:S02]  /*ca00*/  MUFU.EX2 R172, R172 ;  /* 0x000000ac00ac7308 */ /* 0x000fe40000000800 */
[----:B------:R-:W-:Y:S01]  /*ca10*/  FMUL.FTZ R41, R2, R41 ;  /* 0x0000002902297220 */ /* 0x000fe20000410000 */
[----:B------:R-:W-:Y:S01]  /*ca20*/  FMUL.FTZ R42, R0, R42 ;  /* 0x0000002a002a7220 */ /* 0x000fe20000410000 */
[----:B------:R-:W-:Y:S01]  /*ca30*/  LDSM.16.MT88.4 R120, [R189+0x12800] ;  /* 0x01280000bd78783b */ /* 0x000fe20000004200 */
[C---:B------:R-:W-:Y:S05]  /*ca40*/  HMMA.16816.F32.BF16 R24, R136.reuse, R30, R24 ;  /* 0x0000001e8818723c */ /* 0x040fea0000041818 */
[----:B------:R-:W3:Y:S01]  /*ca50*/  MUFU.EX2 R215, R215 ;  /* 0x000000d700d77308 */ /* 0x000ee20000000800 */
[C---:B------:R-:W-:Y:S01]  /*ca60*/  FMUL.FTZ R28, R2.reuse, R104 ;  /* 0x00000068021c7220 */ /* 0x040fe20000410000 */
[----:B------:R-:W-:Y:S01]  /*ca70*/  FMUL.FTZ R29, R2, R105 ;  /* 0x00000069021d7220 */ /* 0x000fe20000410000 */
[C---:B------:R-:W-:Y:S03]  /*ca80*/  FMUL.FTZ R30, R0.reuse, R106 ;  /* 0x0000006a001e7220 */ /* 0x040fe60000410000 */
[C---:B------:R-:W-:Y:S01]  /*ca90*/  FMUL.FTZ R31, R0.reuse, R107 ;  /* 0x0000006b001f7220 */ /* 0x040fe20000410000 */
[----:B--2---:R-:W-:Y:S01]  /*caa0*/  LDSM.16.MT88.4 R144, [R192+0x15800] ;  /* 0x01580000c090783b */ /* 0x004fe20000004200 */
[----:B------:R-:W-:Y:S01]  /*cab0*/  FMUL.FTZ R43, R0, R43 ;  /* 0x0000002b002b7220 */ /* 0x000fe20000410000 */
[C---:B------:R-:W-:Y:S01]  /*cac0*/  FMUL.FTZ R44, R2.reuse, R44 ;  /* 0x0000002c022c7220 */ /* 0x040fe20000410000 */
[----:B------:R-:W-:Y:S01]  /*cad0*/  FMUL.FTZ R45, R2, R45 ;  /* 0x0000002d022d7220 */ /* 0x000fe20000410000 */
[C---:B------:R-:W-:Y:S02]  /*cae0*/  FMUL.FTZ R46, R0.reuse, R46 ;  /* 0x0000002e002e7220 */ /* 0x040fe40000410000 */
[C---:B-1----:R-:W-:Y:S01]  /*caf0*/  HMMA.16816.F32.BF16 R28, R136.reuse, R124, R28 ;  /* 0x0000007c881c723c */ /* 0x042fe2000004181c */
[----:B------:R-:W-:Y:S01]  /*cb00*/  MUFU.EX2 R174, R174 ;  /* 0x000000ae00ae7308 */ /* 0x000fe20000000800 */
[----:B------:R-:W1:Y:S01]  /*cb10*/  LDSM.16.MT88.4 R104, [R188+0x14000] ;  /* 0x01400000bc68783b */ /* 0x000e620000004200 */
[----:B------:R-:W-:Y:S01]  /*cb20*/  FMUL.FTZ R47, R0, R47 ;  /* 0x0000002f002f7220 */ /* 0x000fe20000410000 */
[C---:B------:R-:W-:Y:S01]  /*cb30*/  FMUL.FTZ R48, R2.reuse, R48 ;  /* 0x0000003002307220 */ /* 0x040fe20000410000 */
[----:B------:R-:W-:Y:S01]  /*cb40*/  FMUL.FTZ R49, R2, R49 ;  /* 0x0000003102317220 */ /* 0x000fe20000410000 */
[C---:B------:R-:W-:Y:S05]  /*cb50*/  HMMA.16816.F32.BF16 R32, R136.reuse, R126, R32 ;  /* 0x0000007e8820723c */ /* 0x040fea0000041820 */
[----:B------:R-:W2:Y:S01]  /*cb60*/  MUFU.EX2 R217, R217 ;  /* 0x000000d900d97308 */ /* 0x000ea20000000800 */
[----:B------:R-:W-:Y:S01]  /*cb70*/  LDSM.16.MT88.4 R124, [R192+0x14800] ;  /* 0x01480000c07c783b */ /* 0x000fe20000004200 */
[C---:B------:R-:W-:Y:S01]  /*cb80*/  FMUL.FTZ R50, R0.reuse, R50 ;  /* 0x0000003200327220 */ /* 0x040fe20000410000 */
[C---:B----4-:R-:W-:Y:S03]  /*cb90*/  HMMA.16816.F32.BF16 R36, R136.reuse, R116, R36 ;  /* 0x000000748824723c */ /* 0x050fe60000041824 */
[----:B------:R-:W-:Y:S03]  /*cba0*/  FMUL.FTZ R51, R0, R51 ;  /* 0x0000003300337220 */ /* 0x000fe60000410000 */
[C---:B------:R-:W-:Y:S01]  /*cbb0*/  HMMA.16816.F32.BF16 R40, R136.reuse, R118, R40 ;  /* 0x000000768828723c */ /* 0x040fe20000041828 */
[----:B------:R-:W-:Y:S01]  /*cbc0*/  LDSM.16.MT88.4 R116, [R190+0x12800] ;  /* 0x01280000be74783b */ /* 0x000fe20000004200 */
[----:B------:R-:W-:Y:S03]  /*cbd0*/  MUFU.EX2 R219, R219 ;  /* 0x000000db00db7308 */ /* 0x000fe60000000800 */
[C---:B------:R-:W-:Y:S01]  /*cbe0*/  FMUL.FTZ R52, R2.reuse, R52 ;  /* 0x0000003402347220 */ /* 0x040fe20000410000 */
[C---:B-----5:R-:W-:Y:S06]  /*cbf0*/  HMMA.16816.F32.BF16 R44, R136.reuse, R108, R44 ;  /* 0x0000006c882c723c */ /* 0x060fec000004182c */
[----:B------:R-:W4:Y:S01]  /*cc00*/  MUFU.EX2 R230, R230 ;  /* 0x000000e600e67308 */ /* 0x000f220000000800 */
[----:B------:R-:W-:Y:S01]  /*cc10*/  FMUL.FTZ R53, R2, R53 ;  /* 0x0000003502357220 */ /* 0x000fe20000410000 */
[C---:B------:R-:W-:Y:S01]  /*cc20*/  HMMA.16816.F32.BF16 R48, R136.reuse, R110, R48 ;  /* 0x0000006e8830723c */ /* 0x040fe20000041830 */
[----:B------:R-:W5:Y:S02]  /*cc30*/  LDSM.16.MT88.4 R108, [R192+0x16000] ;  /* 0x01600000c06c783b */ /* 0x000f640000004200 */
[C---:B------:R-:W-:Y:S01]  /*cc40*/  FMUL.FTZ R54, R0.reuse, R54 ;  /* 0x0000003600367220 */ /* 0x040fe20000410000 */
[----:B------:R-:W-:Y:S01]  /*cc50*/  FMUL.FTZ R55, R0, R55 ;  /* 0x0000003700377220 */ /* 0x000fe20000410000 */
[C---:B------:R-:W-:Y:S01]  /*cc60*/  FMUL.FTZ R56, R2.reuse, R56 ;  /* 0x0000003802387220 */ /* 0x040fe20000410000 */
[----:B------:R-:W-:Y:S02]  /*cc70*/  FMUL.FTZ R57, R2, R57 ;  /* 0x0000003902397220 */ /* 0x000fe40000410000 */
[----:B------:R-:W-:Y:S03]  /*cc80*/  MUFU.EX2 R221, R221 ;  /* 0x000000dd00dd7308 */ /* 0x000fe60000000800 */
[C---:B------:R-:W-:Y:S01]  /*cc90*/  FMUL.FTZ R58, R0.reuse, R58 ;  /* 0x0000003a003a7220 */ /* 0x040fe20000410000 */
[----:B------:R-:W-:Y:S01]  /*cca0*/  FMUL.FTZ R59, R0, R59 ;  /* 0x0000003b003b7220 */ /* 0x000fe20000410000 */
[C---:B---3--:R-:W-:Y:S03]  /*ccb0*/  HMMA.16816.F32.BF16 R52, R136.reuse, R100, R52 ;  /* 0x000000648834723c */ /* 0x048fe60000041834 */
[C---:B------:R-:W-:Y:S01]  /*ccc0*/  FMUL.FTZ R60, R2.reuse, R60 ;  /* 0x0000003c023c7220 */ /* 0x040fe20000410000 */
[----:B------:R-:W-:Y:S01]  /*ccd0*/  FMUL.FTZ R61, R2, R61 ;  /* 0x0000003d023d7220 */ /* 0x000fe20000410000 */
[C---:B------:R-:W-:Y:S01]  /*cce0*/  FMUL.FTZ R62, R0.reuse, R62 ;  /* 0x0000003e003e7220 */ /* 0x040fe20000410000 */
[C---:B------:R-:W-:Y:S01]  /*ccf0*/  HMMA.16816.F32.BF16 R56, R136.reuse, R102, R56 ;  /* 0x000000668838723c */ /* 0x040fe20000041838 */
[----:B------:R-:W3:Y:S01]  /*cd00*/  LDSM.16.MT88.4 R100, [R190+0x16000] ;  /* 0x01600000be64783b */ /* 0x000ee20000004200 */
[----:B------:R-:W4:Y:S03]  /*cd10*/  MUFU.EX2 R232, R232 ;  /* 0x000000e800e87308 */ /* 0x000f260000000800 */
[----:B------:R-:W-:Y:S01]  /*cd20*/  FMUL.FTZ R63, R0, R63 ;  /* 0x0000003f003f7220 */ /* 0x000fe20000410000 */
[C---:B------:R-:W-:Y:S01]  /*cd30*/  FMUL.FTZ R64, R2.reuse, R64 ;  /* 0x0000004002407220 */ /* 0x040fe20000410000 */
[----:B------:R-:W-:Y:S01]  /*cd40*/  FMUL.FTZ R65, R2, R65 ;  /* 0x0000004102417220 */ /* 0x000fe20000410000 */
[C---:B------:R-:W-:Y:S04]  /*cd50*/  FMUL.FTZ R66, R0.reuse, R66 ;  /* 0x0000004200427220 */ /* 0x040fe80000410000 */
[----:B------:R-:W-:Y:S01]  /*cd60*/  MUFU.EX2 R223, R223 ;  /* 0x000000df00df7308 */ /* 0x000fe20000000800 */
[----:B------:R-:W-:Y:S01]  /*cd70*/  FMUL.FTZ R67, R0, R67 ;  /* 0x0000004300437220 */ /* 0x000fe20000410000 */
[C---:B-1----:R-:W-:Y:S03]  /*cd80*/  HMMA.16816.F32.BF16 R60, R136.reuse, R104, R60 ;  /* 0x00000068883c723c */ /* 0x042fe6000004183c */
[C---:B------:R-:W-:Y:S01]  /*cd90*/  FMUL.FTZ R68, R2.reuse, R68 ;  /* 0x0000004402447220 */ /* 0x040fe20000410000 */
[----:B------:R-:W-:Y:S01]  /*cda0*/  FMUL.FTZ R69, R2, R69 ;  /* 0x0000004502457220 */ /* 0x000fe20000410000 */
[C---:B------:R-:W-:Y:S01]  /*cdb0*/  FMUL.FTZ R70, R0.reuse, R70 ;  /* 0x0000004600467220 */ /* 0x040fe20000410000 */
[C---:B------:R-:W-:Y:S01]  /*cdc0*/  HMMA.16816.F32.BF16 R64, R136.reuse, R106, R64 ;  /* 0x0000006a8840723c */ /* 0x040fe20000041840 */
[----:B------:R-:W1:Y:S01]  /*cdd0*/  LDSM.16.MT88.4 R104, [R189+0x16000] ;  /* 0x01600000bd68783b */ /* 0x000e620000004200 */
[----:B------:R-:W4:Y:S03]  /*cde0*/  MUFU.EX2 R224, R224 ;  /* 0x000000e000e07308 */ /* 0x000f260000000800 */
[----:B------:R-:W-:Y:S01]  /*cdf0*/  FMUL.FTZ R71, R0, R71 ;  /* 0x0000004700477220 */ /* 0x000fe20000410000 */
[C---:B------:R-:W-:Y:S01]  /*ce00*/  FMUL.FTZ R72, R2.reuse, R72 ;  /* 0x0000004802487220 */ /* 0x040fe20000410000 */
[----:B------:R-:W-:Y:S01]  /*ce10*/  FMUL.FTZ R73, R2, R73 ;  /* 0x0000004902497220 */ /* 0x000fe20000410000 */
[C---:B------:R-:W-:Y:S04]  /*ce20*/  FMUL.FTZ R74, R0.reuse, R74 ;  /* 0x0000004a004a7220 */ /* 0x040fe80000410000 */
[----:B------:R-:W-:Y:S01]  /*ce30*/  MUFU.EX2 R225, R225 ;  /* 0x000000e100e17308 */ /* 0x000fe20000000800 */
[----:B------:R-:W-:Y:S01]  /*ce40*/  FMUL.FTZ R75, R0, R75 ;  /* 0x0000004b004b7220 */ /* 0x000fe20000410000 */
[C---:B-----5:R-:W-:Y:S03]  /*ce50*/  HMMA.16816.F32.BF16 R68, R136.reuse, R108, R68 ;  /* 0x0000006c8844723c */ /* 0x060fe60000041844 */
[C---:B------:R-:W-:Y:S01]  /*ce60*/  FMUL.FTZ R76, R2.reuse, R76 ;  /* 0x0000004c024c7220 */ /* 0x040fe20000410000 */
[----:B------:R-:W-:Y:S01]  /*ce70*/  FMUL.FTZ R77, R2, R77 ;  /* 0x0000004d024d7220 */ /* 0x000fe20000410000 */
[C---:B------:R-:W-:Y:S01]  /*ce80*/  FMUL.FTZ R78, R0.reuse, R78 ;  /* 0x0000004e004e7220 */ /* 0x040fe20000410000 */
[C---:B------:R-:W-:Y:S01]  /*ce90*/  HMMA.16816.F32.BF16 R72, R136.reuse, R110, R72 ;  /* 0x0000006e8848723c */ /* 0x040fe20000041848 */
[----:B------:R-:W5:Y:S01]  /*cea0*/  LDSM.16.MT88.4 R108, [R188+0x16000] ;  /* 0x01600000bc6c783b */ /* 0x000f620000004200 */
[----:B------:R-:W4:Y:S03]  /*ceb0*/  MUFU.EX2 R222, R222 ;  /* 0x000000de00de7308 */ /* 0x000f260000000800 */
[----:B------:R-:W-:Y:S01]  /*cec0*/  FMUL.FTZ R79, R0, R79 ;  /* 0x0000004f004f7220 */ /* 0x000fe20000410000 */
[C---:B------:R-:W-:Y:S01]  /*ced0*/  FMUL.FTZ R80, R2.reuse, R80 ;  /* 0x0000005002507220 */ /* 0x040fe20000410000 */
[----:B------:R-:W-:Y:S01]  /*cee0*/  FMUL.FTZ R81, R2, R81 ;  /* 0x0000005102517220 */ /* 0x000fe20000410000 */
[C---:B------:R-:W-:Y:S04]  /*cef0*/  FMUL.FTZ R82, R0.reuse, R82 ;  /* 0x0000005200527220 */ /* 0x040fe80000410000 */
[----:B------:R-:W-:Y:S01]  /*cf00*/  MUFU.EX2 R220, R220 ;  /* 0x000000dc00dc7308 */ /* 0x000fe20000000800 */
[----:B------:R-:W-:Y:S01]  /*cf10*/  FMUL.FTZ R83, R0, R83 ;  /* 0x0000005300537220 */ /* 0x000fe20000410000 */
[C---:B---3--:R-:W-:Y:S03]  /*cf20*/  HMMA.16816.F32.BF16 R76, R136.reuse, R100, R76 ;  /* 0x00000064884c723c */ /* 0x048fe6000004184c */
[C---:B------:R-:W-:Y:S01]  /*cf30*/  FMUL.FTZ R84, R2.reuse, R84 ;  /* 0x0000005402547220 */ /* 0x040fe20000410000 */
[----:B------:R-:W-:Y:S01]  /*cf40*/  FMUL.FTZ R85, R2, R85 ;  /* 0x0000005502557220 */ /* 0x000fe20000410000 */
[C---:B------:R-:W-:Y:S01]  /*cf50*/  FMUL.FTZ R86, R0.reuse, R86 ;  /* 0x0000005600567220 */ /* 0x040fe20000410000 */
[C---:B------:R-:W-:Y:S02]  /*cf60*/  HMMA.16816.F32.BF16 R80, R136.reuse, R102, R80 ;  /* 0x000000668850723c */ /* 0x040fe40000041850 */
[----:B------:R-:W3:Y:S03]  /*cf70*/  MUFU.EX2 R227, R227 ;  /* 0x000000e300e37308 */ /* 0x000ee60000000800 */
[----:B------:R-:W-:Y:S01]  /*cf80*/  FMUL.FTZ R87, R0, R87 ;  /* 0x0000005700577220 */ /* 0x000fe20000410000 */
[C---:B------:R-:W-:Y:S01]  /*cf90*/  FMUL.FTZ R88, R2.reuse, R88 ;  /* 0x0000005802587220 */ /* 0x040fe20000410000 */
[----:B------:R-:W-:Y:S01]  /*cfa0*/  FMUL.FTZ R89, R2, R89 ;  /* 0x0000005902597220 */ /* 0x000fe20000410000 */
[C---:B------:R-:W-:Y:S04]  /*cfb0*/  FMUL.FTZ R90, R0.reuse, R90 ;  /* 0x0000005a005a7220 */ /* 0x040fe80000410000 */
[----:B------:R-:W3:Y:S01]  /*cfc0*/  MUFU.EX2 R216, R216 ;  /* 0x000000d800d87308 */ /* 0x000ee20000000800 */
[----:B------:R-:W-:Y:S01]  /*cfd0*/  FMUL.FTZ R91, R0, R91 ;  /* 0x0000005b005b7220 */ /* 0x000fe20000410000 */
[C---:B-1----:R-:W-:Y:S03]  /*cfe0*/  HMMA.16816.F32.BF16 R84, R136.reuse, R104, R84 ;  /* 0x000000688854723c */ /* 0x042fe60000041854 */
[C---:B------:R-:W-:Y:S01]  /*cff0*/  FMUL.FTZ R92, R2.reuse, R92 ;  /* 0x0000005c025c7220 */ /* 0x040fe20000410000 */
[----:B------:R-:W-:Y:S01]  /*d000*/  FMUL.FTZ R93, R2, R93 ;  /* 0x0000005d025d7220 */ /* 0x000fe20000410000 */
[C---:B------:R-:W-:Y:S01]  /*d010*/  FMUL.FTZ R94, R0.reuse, R94 ;  /* 0x0000005e005e7220 */ /* 0x040fe20000410000 */
[C---:B------:R-:W-:Y:S01]  /*d020*/  HMMA.16816.F32.BF16 R88, R136.reuse, R106, R88 ;  /* 0x0000006a8858723c */ /* 0x040fe20000041858 */
[----:B------:R-:W1:Y:S01]  /*d030*/  LDSM.16.MT88.4 R104, [R188+0x12800] ;  /* 0x01280000bc68783b */ /* 0x000e620000004200 */
[----:B------:R-:W-:Y:S03]  /*d040*/  MUFU.EX2 R212, R212 ;  /* 0x000000d400d47308 */ /* 0x000fe60000000800 */
[----:B------:R-:W-:Y:S01]  /*d050*/  FMUL.FTZ R95, R0, R95 ;  /* 0x0000005f005f7220 */ /* 0x000fe20000410000 */
[C---:B------:R-:W-:Y:S01]  /*d060*/  FMUL.FTZ R96, R2.reuse, R96 ;  /* 0x0000006002607220 */ /* 0x040fe20000410000 */
[----:B------:R-:W-:Y:S01]  /*d070*/  FMUL.FTZ R97, R2, R97 ;  /* 0x0000006102617220 */ /* 0x000fe20000410000 */
[C---:B------:R-:W-:Y:S04]  /*d080*/  FMUL.FTZ R98, R0.reuse, R98 ;  /* 0x0000006200627220 */ /* 0x040fe80000410000 */
[----:B------:R-:W3:Y:S01]  /*d090*/  MUFU.EX2 R231, R231 ;  /* 0x000000e700e77308 */ /* 0x000ee20000000800 */
[----:B------:R-:W-:Y:S01]  /*d0a0*/  FMUL.FTZ R99, R0, R99 ;  /* 0x0000006300637220 */ /* 0x000fe20000410000 */
[C---:B-----5:R-:W-:Y:S03]  /*d0b0*/  HMMA.16816.F32.BF16 R92, R136.reuse, R108, R92 ;  /* 0x0000006c885c723c */ /* 0x060fe6000004185c */
[----:B------:R-:W-:Y:S01]  /*d0c0*/  F2FP.BF16.F32.PACK_AB R100, R173, R168 ;  /* 0x000000a8ad64723e */ /* 0x000fe200000010ff */
[----:B------:R-:W-:Y:S01]  /*d0d0*/  FFMA.FTZ R169, R2, R213, R169 ;  /* 0x000000d502a97223 */ /* 0x000fe200000100a9 */
[----:B------:R-:W-:Y:S01]  /*d0e0*/  F2FP.BF16.F32.PACK_AB R102, R175, R170 ;  /* 0x000000aaaf66723e */ /* 0x000fe200000010ff */
[----:B------:R-:W-:Y:S01]  /*d0f0*/  HMMA.16816.F32.BF16 R96, R136, R110, R96 ;  /* 0x0000006e8860723c */ /* 0x000fe20000041860 */
[----:B------:R-:W5:Y:S01]  /*d100*/  LDSM.16.MT88.4 R108, [R188+0x14800] ;  /* 0x01480000bc6c783b */ /* 0x000f620000004200 */
[----:B------:R-:W-:Y:S03]  /*d110*/  MUFU.EX2 R214, R214 ;  /* 0x000000d600d67308 */ /* 0x000fe60000000800 */
[----:B------:R-:W-:Y:S01]  /*d120*/  F2FP.BF16.F32.PACK_AB R101, R215, R172 ;  /* 0x000000acd765723e */ /* 0x000fe200000010ff */
[----:B------:R-:W-:Y:S01]  /*d130*/  FFMA.FTZ R171, R0, R211, R171 ;  /* 0x000000d300ab7223 */ /* 0x000fe200000100ab */
[----:B--2---:R-:W-:Y:S01]  /*d140*/  F2FP.BF16.F32.PACK_AB R103, R217, R174 ;  /* 0x000000aed967723e */ /* 0x004fe200000010ff */
[----:B------:R-:W-:Y:S01]  /*d150*/  FADD.FTZ R166, R166, R169 ;  /* 0x000000a9a6a67221 */ /* 0x000fe20000010000 */
[----:B------:R-:W-:Y:S03]  /*d160*/  LDSM.16.MT88.4 R136, [R192+0x15000] ;  /* 0x01500000c088783b */ /* 0x000fe60000004200 */
[----:B------:R-:W2:Y:S01]  /*d170*/  MUFU.EX2 R133, R133 ;  /* 0x0000008500857308 */ /* 0x000ea20000000800 */
[----:B------:R-:W-:Y:S01]  /*d180*/  MOV R2, R3 ;  /* 0x0000000300027202 */ /* 0x000fe20000000f00 */
[----:B------:R-:W-:Y:S01]  /*d190*/  FADD.FTZ R171, R135, R171 ;  /* 0x000000ab87ab7221 */ /* 0x000fe20000010000 */
[C---:B------:R-:W-:Y:S05]  /*d1a0*/  HMMA.16816.F32.BF16 R4, R100.reuse, R112, R4 ;  /* 0x000000706404723c */ /* 0x040fea0000041804 */
        /* <DEDUP_REMOVED lines=14> */
[C---:B-1----:R-:W-:Y:S06]  /*d290*/  HMMA.16816.F32.BF16 R28, R100.reuse, R104, R28 ;  /* 0x00000068641c723c */ /* 0x042fec000004181c */
[C---:B------:R-:W-:Y:S01]  /*d2a0*/  HMMA.16816.F32.BF16 R32, R100.reuse, R106, R32 ;  /* 0x0000006a6420723c */ /* 0x040fe20000041820 */
        /* <DEDUP_REMOVED lines=10> */
[C---:B-----5:R-:W-:Y:S06]  /*d350*/  HMMA.16816.F32.BF16 R60, R100.reuse, R108, R60 ;  /* 0x0000006c643c723c */ /* 0x060fec000004183c */
[C---:B------:R-:W-:Y:S01]  /*d360*/  HMMA.16816.F32.BF16 R64, R100.reuse, R110, R64 ;  /* 0x0000006e6440723c */ /* 0x040fe20000041840 */
[----:B------:R-:W5:Y:S05]  /*d370*/  LDSM.16.MT88.4 R108, [R188+0x16800] ;  /* 0x01680000bc6c783b */ /* 0x000f6a0000004200 */
[C---:B----4-:R-:W-:Y:S06]  /*d380*/  HMMA.16816.F32.BF16 R68, R100.reuse, R112, R68 ;  /* 0x000000706444723c */ /* 0x050fec0000041844 */
[C---:B------:R-:W-:Y:S01]  /*d390*/  HMMA.16816.F32.BF16 R72, R100.reuse, R114, R72 ;  /* 0x000000726448723c */ /* 0x040fe20000041848 */
[----:B------:R-:W4:Y:S05]  /*d3a0*/  LDSM.16.MT88.4 R112, [R192+0x13000] ;  /* 0x01300000c070783b */ /* 0x000f2a0000004200 */
[C---:B-1----:R-:W-:Y:S06]  /*d3b0*/  HMMA.16816.F32.BF16 R76, R100.reuse, R104, R76 ;  /* 0x00000068644c723c */ /* 0x042fec000004184c */
[C---:B------:R-:W-:Y:S05]  /*d3c0*/  HMMA.16816.F32.BF16 R80, R100.reuse, R106, R80 ;  /* 0x0000006a6450723c */ /* 0x040fea0000041850 */
[----:B------:R-:W-:Y:S01]  /*d3d0*/  F2FP.BF16.F32.PACK_AB R104, R230, R219 ;  /* 0x000000dbe668723e */ /* 0x000fe200000010ff */
[C---:B------:R-:W-:Y:S05]  /*d3e0*/  HMMA.16816.F32.BF16 R84, R100.reuse, R116, R84 ;  /* 0x000000746454723c */ /* 0x040fea0000041854 */
[----:B------:R-:W-:Y:S01]  /*d3f0*/  F2FP.BF16.F32.PACK_AB R106, R232, R221 ;  /* 0x000000dde86a723e */ /* 0x000fe200000010ff */
[C---:B------:R-:W-:Y:S01]  /*d400*/  HMMA.16816.F32.BF16 R88, R100.reuse, R118, R88 ;  /* 0x000000766458723c */ /* 0x040fe20000041858 */
[----:B------:R-:W1:Y:S04]  /*d410*/  LDSM.16.MT88.4 R116, [R190+0x15000] ;  /* 0x01500000be74783b */ /* 0x000e680000004200 */
[----:B------:R-:W-:Y:S01]  /*d420*/  F2FP.BF16.F32.PACK_AB R105, R224, R223 ;  /* 0x000000dfe069723e */ /* 0x000fe200000010ff */
[C---:B-----5:R-:W-:Y:S05]  /*d430*/  HMMA.16816.F32.BF16 R92, R100.reuse, R108, R92 ;  /* 0x0000006c645c723c */ /* 0x060fea000004185c */
[----:B------:R-:W-:Y:S01]  /*d440*/  F2FP.BF16.F32.PACK_AB R107, R222, R225 ;  /* 0x000000e1de6b723e */ /* 0x000fe200000010ff */
[----:B------:R-:W-:Y:S01]  /*d450*/  HMMA.16816.F32.BF16 R96, R100, R110, R96 ;  /* 0x0000006e6460723c */ /* 0x000fe20000041860 */
[----:B------:R-:W5:Y:S04]  /*d460*/  LDSM.16.MT88.4 R100, [R188+0x15000] ;  /* 0x01500000bc64783b */ /* 0x000f680000004200 */
[----:B------:R-:W-:Y:S01]  /*d470*/  FADD.FTZ R223, R223, R0 ;  /* 0x00000000dfdf7221 */ /* 0x000fe20000010000 */
[C---:B----4-:R-:W-:Y:S03]  /*d480*/  HMMA.16816.F32.BF16 R4, R104.reuse, R112, R4 ;  /* 0x000000706804723c */ /* 0x050fe60000041804 */
[----:B------:R-:W4:Y:S02]  /*d490*/  LDSM.16.MT88.4 R108, [R192+0x17000] ;  /* 0x01700000c06c783b */ /* 0x000f240000004200 */
[----:B------:R-:W-:Y:S01]  /*d4a0*/  MOV R0, R132 ;  /* 0x0000008400007202 */ /* 0x000fe20000000f00 */
[C---:B------:R-:W-:Y:S05]  /*d4b0*/  HMMA.16816.F32.BF16 R8, R104.reuse, R114, R8 ;  /* 0x000000726808723c */ /* 0x040fea0000041808 */
[----:B------:R-:W4:Y:S01]  /*d4c0*/  LDSM.16.MT88.4 R112, [R190+0x17000] ;  /* 0x01700000be70783b */ /* 0x000f220000004200 */
        /* <DEDUP_REMOVED lines=8> */
[----:B------:R-:W-:Y:S05]  /*d550*/  LDSM.16.MT88.4 R124, [R192+0x13800] ;  /* 0x01380000c07c783b */ /* 0x000fea0000004200 */
[C---:B------:R-:W-:Y:S06]  /*d560*/  HMMA.16816.F32.BF16 R28, R104.reuse, R128, R28 ;  /* 0x00000080681c723c */ /* 0x040fec000004181c */
[C---:B------:R-:W-:Y:S06]  /*d570*/  HMMA.16816.F32.BF16 R32, R104.reuse, R130, R32 ;  /* 0x000000826820723c */ /* 0x040fec0000041820 */
[C---:B------:R-:W-:Y:S06]  /*d580*/  HMMA.16816.F32.BF16 R36, R104.reuse, R136, R36 ;  /* 0x000000886824723c */ /* 0x040fec0000041824 */
[C---:B------:R-:W-:Y:S05]  /*d590*/  HMMA.16816.F32.BF16 R40, R104.reuse, R138, R40 ;  /* 0x0000008a6828723c */ /* 0x040fea0000041828 */
[----:B---3--:R-:W-:Y:S01]  /*d5a0*/  F2FP.BF16.F32.PACK_AB R136, R227, R220 ;  /* 0x000000dce388723e */ /* 0x008fe200000010ff */
[C---:B-1----:R-:W-:Y:S05]  /*d5b0*/  HMMA.16816.F32.BF16 R44, R104.reuse, R116, R44 ;  /* 0x00000074682c723c */ /* 0x042fea000004182c */
[----:B------:R-:W-:Y:S01]  /*d5c0*/  F2FP.BF16.F32.PACK_AB R138, R229, R216 ;  /* 0x000000d8e58a723e */ /* 0x000fe200000010ff */
[C---:B------:R-:W-:Y:S01]  /*d5d0*/  HMMA.16816.F32.BF16 R48, R104.reuse, R118, R48 ;  /* 0x000000766830723c */ /* 0x040fe20000041830 */
[----:B------:R-:W1:Y:S04]  /*d5e0*/  LDSM.16.MT88.4 R116, [R189+0x17000] ;  /* 0x01700000bd74783b */ /* 0x000e680000004200 */
[----:B------:R-:W-:Y:S01]  /*d5f0*/  F2FP.BF16.F32.PACK_AB R137, R231, R212 ;  /* 0x000000d4e789723e */ /* 0x000fe200000010ff */
[C---:B------:R-:W-:Y:S05]  /*d600*/  HMMA.16816.F32.BF16 R52, R104.reuse, R140, R52 ;  /* 0x0000008c6834723c */ /* 0x040fea0000041834 */
[----:B--2---:R-:W-:Y:S01]  /*d610*/  F2FP.BF16.F32.PACK_AB R139, R133, R214 ;  /* 0x000000d6858b723e */ /* 0x004fe200000010ff */
[C---:B------:R-:W-:Y:S01]  /*d620*/  HMMA.16816.F32.BF16 R56, R104.reuse, R142, R56 ;  /* 0x0000008e6838723c */ /* 0x040fe20000041838 */
[----:B------:R-:W-:Y:S04]  /*d630*/  LDSM.16.MT88.4 R140, [R188+0x13800] ;  /* 0x01380000bc8c783b */ /* 0x000fe80000004200 */
[----:B------:R-:W-:Y:S01]  /*d640*/  FADD.FTZ R212, R212, R225 ;  /* 0x000000e1d4d47221 */ /* 0x000fe20000010000 */
[C---:B-----5:R-:W-:Y:S05]  /*d650*/  HMMA.16816.F32.BF16 R60, R104.reuse, R100, R60 ;  /* 0x00000064683c723c */ /* 0x060fea000004183c */
[----:B------:R-:W-:Y:S01]  /*d660*/  FADD.FTZ R231, R231, R212 ;  /* 0x000000d4e7e77221 */ /* 0x000fe20000010000 */
[C---:B------:R-:W-:Y:S01]  /*d670*/  HMMA.16816.F32.BF16 R64, R104.reuse, R102, R64 ;  /* 0x000000666840723c */ /* 0x040fe20000041840 */
[----:B------:R-:W2:Y:S04]  /*d680*/  LDSM.16.MT88.4 R100, [R190+0x13800] ;  /* 0x01380000be64783b */ /* 0x000ea80000004200 */
[----:B------:R-:W-:Y:S01]  /*d690*/  FADD.FTZ R214, R214, R231 ;  /* 0x000000e7d6d67221 */ /* 0x000fe20000010000 */
[C---:B----4-:R-:W-:Y:S05]  /*d6a0*/  HMMA.16816.F32.BF16 R68, R104.reuse, R108, R68 ;  /* 0x0000006c6844723c */ /* 0x050fea0000041844 */
[----:B------:R-:W-:Y:S01]  /*d6b0*/  FADD.FTZ R211, R133, R214 ;  /* 0x000000d685d37221 */ /* 0x000fe20000010000 */
[C---:B------:R-:W-:Y:S01]  /*d6c0*/  HMMA.16816.F32.BF16 R72, R104.reuse, R110, R72 ;  /* 0x0000006e6848723c */ /* 0x040fe20000041848 */
[----:B------:R-:W3:Y:S05]  /*d6d0*/  LDSM.16.MT88.4 R108, [R189+0x13800] ;  /* 0x01380000bd6c783b */ /* 0x000eea0000004200 */
[C---:B------:R-:W-:Y:S06]  /*d6e0*/  HMMA.16816.F32.BF16 R76, R104.reuse, R112, R76 ;  /* 0x00000070684c723c */ /* 0x040fec000004184c */
[C---:B------:R-:W-:Y:S06]  /*d6f0*/  HMMA.16816.F32.BF16 R80, R104.reuse, R114, R80 ;  /* 0x000000726850723c */ /* 0x040fec0000041850 */
[C---:B-1----:R-:W-:Y:S06]  /*d700*/  HMMA.16816.F32.BF16 R84, R104.reuse, R116, R84 ;  /* 0x000000746854723c */ /* 0x042fec0000041854 */
[C---:B------:R-:W-:Y:S06]  /*d710*/  HMMA.16816.F32.BF16 R88, R104.reuse, R118, R88 ;  /* 0x000000766858723c */ /* 0x040fec0000041858 */
[C---:B------:R-:W-:Y:S06]  /*d720*/  HMMA.16816.F32.BF16 R92, R104.reuse, R120, R92 ;  /* 0x00000078685c723c */ /* 0x040fec000004185c */
[----:B------:R-:W-:Y:S06]  /*d730*/  HMMA.16816.F32.BF16 R96, R104, R122, R96 ;  /* 0x0000007a6860723c */ /* 0x000fec0000041860 */
[C---:B------:R-:W-:Y:S01]  /*d740*/  HMMA.16816.F32.BF16 R128, R136.reuse, R124, R4 ;  /* 0x0000007c8880723c */ /* 0x040fe20000041804 */
[----:B------:R-:W1:Y:S05]  /*d750*/  LDSM.16.MT88.4 R4, [R190+0x17800] ;  /* 0x01780000be04783b */ /* 0x000e6a0000004200 */
[C---:B------:R-:W-:Y:S03]  /*d760*/  HMMA.16816.F32.BF16 R124, R136.reuse, R126, R8 ;  /* 0x0000007e887c723c */ /* 0x040fe60000041808 */
[----:B------:R-:W4:Y:S03]  /*d770*/  LDSM.16.MT88.4 R8, [R189+0x17800] ;  /* 0x01780000bd08783b */ /* 0x000f260000004200 */
[C---:B--2---:R-:W-:Y:S05]  /*d780*/  HMMA.16816.F32.BF16 R120, R136.reuse, R100, R12 ;  /* 0x000000648878723c */ /* 0x044fea000004180c */
[----:B------:R-:W2:Y:S01]  /*d790*/  LDSM.16.MT88.4 R12, [R188+0x17800] ;  /* 0x01780000bc0c783b */ /* 0x000ea20000004200 */
[C---:B------:R-:W-:Y:S06]  /*d7a0*/  HMMA.16816.F32.BF16 R116, R136.reuse, R102, R16 ;  /* 0x000000668874723c */ /* 0x040fec0000041810 */
[C---:B---3--:R-:W-:Y:S05]  /*d7b0*/  HMMA.16816.F32.BF16 R112, R136.reuse, R108, R20 ;  /* 0x0000006c8870723c */ /* 0x048fea0000041814 */
        /* <DEDUP_REMOVED lines=27> */
[C---:B-1----:R-:W-:Y:S06]  /*d970*/  HMMA.16816.F32.BF16 R76, R136.reuse, R4, R76 ;  /* 0x00000004884c723c */ /* 0x042fec000004184c */
[C---:B------:R-:W-:Y:S06]  /*d980*/  HMMA.16816.F32.BF16 R80, R136.reuse, R6, R80 ;  /* 0x000000068850723c */ /* 0x040fec0000041850 */
[C---:B----4-:R-:W-:Y:S06]  /*d990*/  HMMA.16816.F32.BF16 R84, R136.reuse, R8, R84 ;  /* 0x000000088854723c */ /* 0x050fec0000041854 */
[C---:B------:R-:W-:Y:S06]  /*d9a0*/  HMMA.16816.F32.BF16 R88, R136.reuse, R10, R88 ;  /* 0x0000000a8858723c */ /* 0x040fec0000041858 */
[C---:B--2---:R-:W-:Y:S06]  /*d9b0*/  HMMA.16816.F32.BF16 R92, R136.reuse, R12, R92 ;  /* 0x0000000c885c723c */ /* 0x044fec000004185c */
[----:B------:R-:W-:Y:S01]  /*d9c0*/  HMMA.16816.F32.BF16 R96, R136, R14, R96 ;  /* 0x0000000e8860723c */ /* 0x000fe20000041860 */
[----:B------:R-:W-:Y:S11]  /*d9d0*/  @!UPT UIADD3 URZ, URZ, URZ, URZ ;  /* 0x0000003f3f3ff290 */ /* 0x000ff6000fffe03f */
[----:B------:R-:W-:Y:S01]  /*d9e0*/  @!UPT UIADD3 URZ, URZ, URZ, URZ ;  /* 0x0000003f3f3ff290 */ /* 0x000fe2000fffe03f */
[----:B------:R-:W-:Y:S11]  /*d9f0*/  @P0 BRA `(.L_x_306) ;  /* 0xffffffd000e40947 */ /* 0x000ff6000383ffff */
.L_x_305:
[----:B------:R-:W1:Y:S01]  /*da00*/  SHFL.BFLY PT, R0, R213, 0x2, 0x1f ;  /* 0x0c401f00d5007f89 */ /* 0x000e6200000e0000 */
[----:B------:R-:W2:Y:S01]  /*da10*/  S2UR UR4, SR_CgaCtaId ;  /* 0x00000000000479c3 */ /* 0x000ea20000008800 */
[----:B------:R-:W-:Y:S01]  /*da20*/  MOV R13, 0x3f800000 ;  /* 0x3f800000000d7802 */ /* 0x000fe20000000f00 */
[----:B------:R-:W-:Y:S01]  /*da30*/  UMOV UR5, 0x400 ;  /* 0x0000040000057882 */ /* 0x000fe20000000000 */
[----:B------:R-:W3:Y:S01]  /*da40*/  SHFL.BFLY PT, R2, R211, 0x2, 0x1f ;  /* 0x0c401f00d3027f89 */ /* 0x000ee200000e0000 */
[----:B------:R-:W-:Y:S01]  /*da50*/  MOV R14, 0x3f800000 ;  /* 0x3f800000000e7802 */ /* 0x000fe20000000f00 */
[----:B------:R-:W-:Y:S01]  /*da60*/  UISETP.NE.AND UP0, UPT, UR16, -0x1, UPT ;  /* 0xffffffff1000788c */ /* 0x000fe2000bf05270 */
[----:B------:R-:W4:Y:S01]  /*da70*/  S2R R6, SR_TID.X ;  /* 0x0000000000067919 */ /* 0x000f220000002100 */
[----:B-1----:R-:W-:Y:S01]  /*da80*/  FADD.FTZ R7, R0, R213 ;  /* 0x000000d500077221 */ /* 0x002fe20000010000 */
[----:B--2---:R-:W-:Y:S01]  /*da90*/  ULEA UR4, UR4, UR5, 0x18 ;  /* 0x0000000504047291 */ /* 0x004fe2000f8ec03f */
[----:B------:R-:W1:Y:S01]  /*daa0*/  S2R R0, SR_TID.X ;  /* 0x0000000000007919 */ /* 0x000e620000002100 */
[----:B---3--:R-:W-:-:S02]  /*dab0*/  FADD.FTZ R2, R2, R211 ;  /* 0x000000d302027221 */ /* 0x008fc40000010000 */
[----:B------:R-:W2:Y:S04]  /*dac0*/  SHFL.BFLY PT, R10, R7, 0x1, 0x1f ;  /* 0x0c201f00070a7f89 */ /* 0x000ea800000e0000 */
[----:B------:R-:W3:Y:S01]  /*dad0*/  SHFL.BFLY PT, R9, R2, 0x1, 0x1f ;  /* 0x0c201f0002097f89 */ /* 0x000ee200000e0000 */
[----:B--2---:R-:W-:Y:S01]  /*dae0*/  FADD.FTZ R10, R7, R10 ;  /* 0x0000000a070a7221 */ /* 0x004fe20000010000 */
[----:B----4-:R-:W-:Y:S02]  /*daf0*/  SHF.R.S32.HI R7, RZ, 0x1f, R6 ;  /* 0x0000001fff077819 */ /* 0x010fe40000011406 */
[----:B-1----:R-:W-:Y:S01]  /*db00*/  SHF.R.S32.HI R5, RZ, 0x1f, R0 ;  /* 0x0000001fff057819 */ /* 0x002fe20000011400 */
[----:B---3--:R-:W-:Y:S01]  /*db10*/  FADD.FTZ R9, R2, R9 ;  /* 0x0000000902097221 */ /* 0x008fe20000010000 */
[----:B------:R-:W-:-:S02]  /*db20*/  LEA.HI R4, R7, R6, RZ, 0x3 ;  /* 0x0000000607047211 */ /* 0x000fc400078f18ff */
[CC--:B------:R-:W-:Y:S02]  /*db30*/  LEA.HI R12, R5.reuse, R0.reuse, RZ, 0x2 ;  /* 0x00000000050c7211 */ /* 0x0c0fe400078f10ff */
[----:B------:R-:W-:Y:S02]  /*db40*/  LEA.HI R8, R5, R0, RZ, 0x5 ;  /* 0x0000000005087211 */ /* 0x000fe400078f28ff */
[----:B------:R-:W-:Y:S02]  /*db50*/  LEA.HI R5, R7, R6, RZ, 0x5 ;  /* 0x0000000607057211 */ /* 0x000fe400078f28ff */
[----:B------:R-:W-:Y:S02]  /*db60*/  LOP3.LUT R11, R12, 0x3ffffffc, RZ, 0xc0, !PT ;  /* 0x3ffffffc0c0b7812 */ /* 0x000fe400078ec0ff */
[----:B------:R-:W-:Y:S02]  /*db70*/  LOP3.LUT R7, R8, 0xffffffe0, RZ, 0xc0, !PT ;  /* 0xffffffe008077812 */ /* 0x000fe400078ec0ff */
[----:B------:R-:W-:-:S02]  /*db80*/  LOP3.LUT R5, R5, 0xffffffe0, RZ, 0xc0, !PT ;  /* 0xffffffe005057812 */ /* 0x000fc400078ec0ff */
[----:B------:R-:W-:Y:S02]  /*db90*/  LOP3.LUT R2, R4, 0xfffffff8, RZ, 0xc0, !PT ;  /* 0xfffffff804027812 */ /* 0x000fe400078ec0ff */
[----:B------:R-:W-:Y:S02]  /*dba0*/  IADD3 R11, -R11, R0, RZ ;  /* 0x000000000b0b7210 */ /* 0x000fe40007ffe1ff */
[----:B------:R-:W-:Y:S02]  /*dbb0*/  IADD3 R0, R0, -R7, RZ ;  /* 0x8000000700007210 */ /* 0x000fe40007ffe0ff */
[----:B------:R-:W-:Y:S02]  /*dbc0*/  IADD3 R5, R6, -R5, RZ ;  /* 0x8000000506057210 */ /* 0x000fe40007ffe0ff */
[----:B------:R-:W-:Y:S02]  /*dbd0*/  IADD3 R2, -R2, R6, RZ ;  /* 0x0000000602027210 */ /* 0x000fe40007ffe1ff */
[----:B------:R-:W-:-:S02]  /*dbe0*/  SHF.R.S32.HI R6, RZ, 0x2, R12 ;  /* 0x00000002ff067819 */ /* 0x000fc4000001140c */
[----:B------:R-:W-:Y:S02]  /*dbf0*/  SHF.R.S32.HI R7, RZ, 0x1f, R12 ;  /* 0x0000001fff077819 */ /* 0x000fe4000001140c */
[----:B------:R-:W-:Y:S02]  /*dc00*/  FSETP.NE.FTZ.AND P3, PT, R10, RZ, PT ;  /* 0x000000ff0a00720b */ /* 0x000fe40003f75000 */
[----:B------:R-:W-:Y:S02]  /*dc10*/  FSETP.NE.FTZ.AND P0, PT, R9, RZ, PT ;  /* 0x000000ff0900720b */ /* 0x000fe40003f15000 */
[----:B------:R-:W-:Y:S02]  /*dc20*/  LEA.HI R7, R7, R6, RZ, 0x3 ;  /* 0x0000000607077211 */ /* 0x000fe400078f18ff */
[----:B------:R-:W-:Y:S02]  /*dc30*/  SHF.R.S32.HI R8, RZ, 0x5, R8 ;  /* 0x00000005ff087819 */ /* 0x000fe40000011408 */
[----:B------:R-:W-:-:S02]  /*dc40*/  LOP3.LUT R7, R7, 0xfffffff8, RZ, 0xc0, !PT ;  /* 0xfffffff807077812 */ /* 0x000fc400078ec0ff */
[----:B------:R-:W-:Y:S02]  /*dc50*/  LEA R11, R8, R11, 0x9 ;  /* 0x0000000b080b7211 */ /* 0x000fe400078e48ff */
[----:B------:R-:W-:Y:S01]  /*dc60*/  IADD3 R7, R6, -R7, RZ ;  /* 0x8000000706077210 */ /* 0x000fe20007ffe0ff */
[----:B------:R-:W1:Y:S03]  /*dc70*/  @P3 MUFU.RCP R13, R10 ;  /* 0x0000000a000d3308 */ /* 0x000e660000001000 */
[C---:B------:R-:W-:Y:S02]  /*dc80*/  SHF.L.U32 R6, R7.reuse, 0x6, RZ ;  /* 0x0000000607067819 */ /* 0x040fe400000006ff */
[----:B------:R-:W-:Y:S02]  /*dc90*/  LOP3.LUT R12, R7, 0x1, RZ, 0xc0, !PT ;  /* 0x00000001070c7812 */ /* 0x000fe400078ec0ff */
[----:B------:R-:W-:Y:S01]  /*dca0*/  LOP3.LUT R6, R6, 0x1c0, RZ, 0xc0, !PT ;  /* 0x000001c006067812 */ /* 0x000fe200078ec0ff */
[----:B------:R-:W2:Y:S01]  /*dcb0*/  @P0 MUFU.RCP R14, R9 ;  /* 0x00000009000e0308 */ /* 0x000ea20000001000 */
[----:B------:R-:W-:-:S02]  /*dcc0*/  ISETP.NE.U32.AND P4, PT, R12, 0x1, PT ;  /* 0x000000010c00780c */ /* 0x000fc40003f85070 */
[----:B------:R-:W-:Y:S02]  /*dcd0*/  LEA.HI R6, R6, R6, RZ, 0x1d ;  /* 0x0000000606067211 */ /* 0x000fe400078fe8ff */
[----:B------:R-:W-:Y:S02]  /*dce0*/  R2P PR, R7, 0x6 ;  /* 0x0000000607007804 */ /* 0x000fe40000000000 */
[----:B------:R-:W-:Y:S01]  /*dcf0*/  LEA R6, R11, R6, 0x1 ;  /* 0x000000060b067211 */ /* 0x000fe200078e08ff */
[C---:B-1----:R-:W-:Y:S01]  /*dd00*/  FMUL.FTZ R128, R13.reuse, R128 ;  /* 0x000000800d807220 */ /* 0x042fe20000410000 */
[C---:B------:R-:W-:Y:S02]  /*dd10*/  FMUL.FTZ R129, R13.reuse, R129 ;  /* 0x000000810d817220 */ /* 0x040fe40000410000 */
[----:B------:R-:W-:Y:S01]  /*dd20*/  LEA R11, R6, UR4, 0x1 ;  /* 0x00000004060b7c11 */ /* 0x000fe2000f8e08ff */
[C---:B------:R-:W-:Y:S01]  /*dd30*/  FMUL.FTZ R124, R13.reuse, R124 ;  /* 0x0000007c0d7c7220 */ /* 0x040fe20000410000 */
[----:B------:R-:W-:Y:S01]  /*dd40*/  MOV R6, 0x20 ;  /* 0x0000002000067802 */ /* 0x000fe20000000f00 */
[C---:B------:R-:W-:Y:S01]  /*dd50*/  FMUL.FTZ R125, R13.reuse, R125 ;  /* 0x0000007d0d7d7220 */ /* 0x040fe20000410000 */
[----:B------:R-:W-:Y:S01]  /*dd60*/  MOV R12, 0x40 ;  /* 0x00000040000c7802 */ /* 0x000fe20000000f00 */
[C---:B------:R-:W-:Y:S01]  /*dd70*/  FMUL.FTZ R120, R13.reuse, R120 ;  /* 0x000000780d787220 */ /* 0x040fe20000410000 */
[C---:B--2---:R-:W-:Y:S01]  /*dd80*/  FMUL.FTZ R131, R14.reuse, R131 ;  /* 0x000000830e837220 */ /* 0x044fe20000410000 */
        /* <DEDUP_REMOVED lines=9> */
[----:B------:R-:W-:Y:S01]  /*de20*/  FMUL.FTZ R118, R14, R118 ;  /* 0x000000760e767220 */ /* 0x000fe20000410000 */
[----:B------:R-:W-:Y:S01]  /*de30*/  IADD3 R7, R11, -0x10, RZ ;  /* 0xfffffff00b077810 */ /* 0x000fe20007ffe0ff */
[C---:B------:R-:W-:Y:S01]  /*de40*/  FMUL.FTZ R112, R13.reuse, R112 ;  /* 0x000000700d707220 */ /* 0x040fe20000410000 */
[----:B------:R-:W-:Y:S01]  /*de50*/  SEL R6, R6, 0xffffffe0, !P1 ;  /* 0xffffffe006067807 */ /* 0x000fe20004800000 */
[----:B------:R-:W-:Y:S01]  /*de60*/  FMUL.FTZ R113, R13, R113 ;  /* 0x000000710d717220 */ /* 0x000fe20000410000 */
[C---:B------:R-:W-:Y:S01]  /*de70*/  FMUL.FTZ R115, R14.reuse, R115 ;  /* 0x000000730e737220 */ /* 0x040fe20000410000 */
[----:B------:R-:W-:Y:S01]  /*de80*/  FMUL.FTZ R114, R14, R114 ;  /* 0x000000720e727220 */ /* 0x000fe20000410000 */
[----:B------:R-:W-:Y:S01]  /*de90*/  @P4 IADD3 R7, R11, 0x10, RZ ;  /* 0x000000100b074810 */ /* 0x000fe20007ffe0ff */
[C---:B------:R-:W-:Y:S01]  /*dea0*/  FMUL.FTZ R108, R13.reuse, R108 ;  /* 0x0000006c0d6c7220 */ /* 0x040fe20000410000 */
[----:B------:R-:W-:Y:S01]  /*deb0*/  FMUL.FTZ R109, R13, R109 ;  /* 0x0000006d0d6d7220 */ /* 0x000fe20000410000 */
[----:B------:R-:W-:Y:S01]  /*dec0*/  F2FP.BF16.F32.PACK_AB R128, R129, R128 ;  /* 0x000000808180723e */ /* 0x000fe200000010ff */
[----:B------:R-:W-:Y:S01]  /*ded0*/  @UP0 ULDC.64 UR4, c[0x0][0x298] ;  /* 0x0000a60000040ab9 */ /* 0x000fe20000000a00 */
[----:B------:R-:W-:Y:S01]  /*dee0*/  F2FP.BF16.F32.PACK_AB R130, R131, R130 ;  /* 0x000000828382723e */ /* 0x000fe200000010ff */
[----:B------:R-:W-:Y:S01]  /*def0*/  @UP0 UIMAD.WIDE.U32 UR8, UR16, UR4, URZ ;  /* 0x00000004100802a5 */ /* 0x000fe2000f8e003f */
        /* <DEDUP_REMOVED lines=12> */
[----:B------:R-:W-:Y:S01]  /*dfc0*/  F2FP.BF16.F32.PACK_AB R116, R117, R116 ;  /* 0x000000747574723e */ /* 0x000fe200000010ff */
[----:B------:R1:W-:Y:S01]  /*dfd0*/  STS [R7+0x400], R126 ;  /* 0x0004007e07007388 */ /* 0x0003e20000000800 */
[----:B------:R-:W-:Y:S01]  /*dfe0*/  F2FP.BF16.F32.PACK_AB R118, R119, R118 ;  /* 0x000000767776723e */ /* 0x000fe200000010ff */
[----:B------:R-:W-:Y:S01]  /*dff0*/  FMUL.FTZ R101, R13, R101 ;  /* 0x000000650d657220 */ /* 0x000fe20000410000 */
[----:B------:R-:W-:Y:S01]  /*e000*/  IADD3 R17, R6, R7, RZ ;  /* 0x0000000706117210 */ /* 0x000fe20007ffe0ff */
        /* <DEDUP_REMOVED lines=9> */
[----:B------:R-:W-:Y:S01]  /*e0a0*/  IADD3 R21, R12, R7, RZ ;  /* 0x000000070c157210 */ /* 0x000fe20007ffe0ff */
[C---:B------:R-:W-:Y:S01]  /*e0b0*/  FMUL.FTZ R40, R13.reuse, R40 ;  /* 0x000000280d287220 */ /* 0x040fe20000410000 */
[----:B------:R-:W-:Y:S01]  /*e0c0*/  PLOP3.LUT P1, PT, PT, PT, UP0, 0x80, 0x0 ;  /* 0x000000000000781c */ /* 0x000fe20003f2f008 */
        /* <DEDUP_REMOVED lines=57> */
[----:B------:R-:W-:Y:S01]  /*e460*/  @UP0 UIMAD UR6, UR16, UR5, UR9 ;  /* 0x00000005100602a4 */ /* 0x000fe2000f8e0209 */
        /* <DEDUP_REMOVED lines=13> */
[----:B------:R-:W-:Y:S01]  /*e540*/  FMUL.FTZ R14, R14, R98 ;  /* 0x000000620e0e7220 */ /* 0x000fe20000410000 */
        /* <DEDUP_REMOVED lines=29> */
[----:B------:R-:W-:Y:S01]  /*e720*/  F2FP.BF16.F32.PACK_AB R84, R85, R84 ;  /* 0x000000545554723e */ /* 0x000fe200000010ff */
[----:B-1----:R-:W-:Y:S06]  /*e730*/  @P1 BRA `(.L_x_309) ;  /* 0x00000000001c1947 */ /* 0x002fec0003800000 */
[----:B------:R-:W1:Y:S01]  /*e740*/  S2UR UR7, SR_CTAID.Y ;  /* 0x00000000000779c3 */ /* 0x000e620000002600 */
[----:B------:R-:W-:Y:S01]  /*e750*/  ULDC.64 UR4, c[0x0][0x290] ;  /* 0x0000a40000047ab9 */ /* 0x000fe20000000a00 */
[----:B-1----:R-:W-:Y:S02]  /*e760*/  USHF.R.S32.HI UR6, URZ, 0x1f, UR7 ;  /* 0x0000001f3f067899 */ /* 0x002fe40008011407 */
[----:B------:R-:W-:Y:S02]  /*e770*/  UIMAD.WIDE.U32 UR8, UR7, UR4, URZ ;  /* 0x00000004070872a5 */ /* 0x000fe4000f8e003f */
[----:B------:R-:W-:-:S04]  /*e780*/  UIMAD UR6, UR6, UR4, URZ ;  /* 0x00000004060672a4 */ /* 0x000fc8000f8e023f */
[----:B------:R-:W-:-:S04]  /*e790*/  UIMAD UR6, UR7, UR5, UR6 ;  /* 0x00000005070672a4 */ /* 0x000fc8000f8e0206 */
[----:B------:R-:W-:-:S12]  /*e7a0*/  UIADD3 UR6, UR9, UR6, URZ ;  /* 0x0000000609067290 */ /* 0x000fd8000fffe03f */
.L_x_309:
[----:B------:R-:W-:Y:S01]  /*e7b0*/  ULDC.U8 UR4, c[0x0][0x3d8] ;  /* 0x0000f60000047ab9 */ /* 0x000fe20000000000 */
[----:B------:R-:W-:Y:S01]  /*e7c0*/  ULDC.U8 UR7, c[0x0][0x3d9] ;  /* 0x0000f64000077ab9 */ /* 0x000fe20000000000 */
[----:B------:R-:W-:Y:S01]  /*e7d0*/  ISETP.NE.AND P5, PT, RZ, UR4, PT ;  /* 0x00000004ff007c0c */ /* 0x000fe2000bfa5270 */
[--C-:B------:R-:W-:Y:S01]  /*e7e0*/  IMAD.IADD R23, R15, 0x1, R12.reuse ;  /* 0x000000010f177824 */ /* 0x100fe200078e020c */
[----:B------:R-:W-:Y:S01]  /*e7f0*/  F2FP.BF16.F32.PACK_AB R86, R87, R86 ;  /* 0x000000565756723e */ /* 0x000fe200000010ff */
[----:B------:R-:W-:Y:S01]  /*e800*/  IMAD.IADD R25, R17, 0x1, R12 ;  /* 0x0000000111197824 */ /* 0x000fe200078e020c */
[----:B------:R-:W-:Y:S02]  /*e810*/  ISETP.NE.OR P1, PT, RZ, UR7, !P5 ;  /* 0x00000007ff007c0c */ /* 0x000fe4000ef25670 */
[----:B------:R-:W-:Y:S02]  /*e820*/  CS2R R26, SRZ ;  /* 0x00000000001a7805 */ /* 0x000fe4000001ff00 */
        /* <DEDUP_REMOVED lines=8> */
[----:B------:R-:W1:Y:S01]  /*e8b0*/  S2UR UR5, SR_CTAID.Y ;  /* 0x00000000000579c3 */ /* 0x000e620000002600 */
[----:B------:R-:W-:Y:S01]  /*e8c0*/  ULDC UR4, c[0x0][0x2c4] ;  /* 0x0000b10000047ab9 */ /* 0x000fe20000000800 */
[----:B------:R-:W-:Y:S01]  /*e8d0*/  PLOP3.LUT P2, PT, PT, PT, PT, 0x80, 0x0 ;  /* 0x000000000000781c */ /* 0x000fe20003f4f070 */
[----:B-1----:R-:W-:-:S04]  /*e8e0*/  @!UP0 UIMAD UR16, UR5, UR4, URZ ;  /* 0x00000004051082a4 */ /* 0x002fc8000f8e023f */
[----:B------:R-:W-:Y:S02]  /*e8f0*/  USHF.R.S32.HI UR4, URZ, 0x1f, UR16 ;  /* 0x0000001f3f047899 */ /* 0x000fe40008011410 */
[----:B------:R-:W-:-:S04]  /*e900*/  IMAD.U32 R26, RZ, RZ, UR16 ;  /* 0x00000010ff1a7e24 */ /* 0x000fc8000f8e00ff */
[----:B------:R-:W-:-:S07]  /*e910*/  MOV R27, UR4 ;  /* 0x00000004001b7c02 */ /* 0x000fce0008000f00 */
.L_x_310:
[----:B------:R-:W-:Y:S01]  /*e920*/  ISETP.NE.AND P1, PT, RZ, UR7, PT ;  /* 0x00000007ff007c0c */ /* 0x000fe2000bf25270 */
[----:B------:R-:W-:Y:S01]  /*e930*/  STS [R21+0x400], R110 ;  /* 0x0004006e15007388 */ /* 0x000fe20000000800 */
[----:B------:R-:W-:Y:S01]  /*e940*/  PLOP3.LUT P4, PT, PT, PT, PT, 0x8, 0x0 ;  /* 0x000000000000781c */ /* 0x000fe20003f8e170 */
[----:B------:R-:W1:Y:S01]  /*e950*/  S2UR UR4, SR_CTAID.X ;  /* 0x00000000000479c3 */ /* 0x000e620000002500 */
[----:B------:R-:W-:Y:S01]  /*e960*/  SHF.R.S32.HI R24, RZ, 0x1f, R5 ;  /* 0x0000001fff187819 */ /* 0x000fe20000011405 */
[----:B------:R-:W-:Y:S01]  /*e970*/  STS [R23], R104 ;  /* 0x0000006817007388 */ /* 0x000fe20000000800 */
[----:B------:R-:W-:Y:S01]  /*e980*/  LOP3.LUT P6, RZ, R0, 0x3, RZ, 0xc0, !PT ;  /* 0x0000000300ff7812 */ /* 0x000fe200078cc0ff */
[----:B------:R-:W2:Y:S01]  /*e990*/  @P3 MUFU.LG2 R10, R10 ;  /* 0x0000000a000a3308 */ /* 0x000ea20000000c00 */
[----:B------:R-:W-:Y:S01]  /*e9a0*/  LEA.HI R24, R24, R5, RZ, 0x2 ;  /* 0x0000000518187211 */ /* 0x000fe200078f10ff */
[----:B------:R-:W-:Y:S01]  /*e9b0*/  STS [R23+0x400], R106 ;  /* 0x0004006a17007388 */ /* 0x000fe20000000800 */
[----:B------:R-:W-:Y:S01]  /*e9c0*/  BSSY B0, `(.L_x_311) ;  /* 0x0000065000007945 */ /* 0x000fe20003800000 */
[----:B------:R-:W3:Y:S01]  /*e9d0*/  @P0 LDC R0, c[0x0][0x2e8] ;  /* 0x0000ba00ff000b82 */ /* 0x000ee20000000800 */
[----:B------:R-:W-:Y:S01]  /*e9e0*/  SHF.R.S32.HI R24, RZ, 0x2, R24 ;  /* 0x00000002ff187819 */ /* 0x000fe20000011418 */
[----:B------:R-:W-:Y:S01]  /*e9f0*/  STS [R25], R100 ;  /* 0x0000006419007388 */ /* 0x000fe20000000800 */
[----:B------:R-:W-:Y:S01]  /*ea00*/  @!P1 PLOP3.LUT P4, PT, P5, PT, PT, 0x80, 0x0 ;  /* 0x000000000000981c */ /* 0x000fe20002f8f070 */
[----:B------:R-:W-:Y:S01]  /*ea10*/  @P1 IMAD.MOV.U32 R37, RZ, RZ, 0x1 ;  /* 0x00000001ff251424 */ /* 0x000fe200078e00ff */
[----:B------:R-:W4:Y:S01]  /*ea20*/  @P0 MUFU.LG2 R9, R9 ;  /* 0x0000000900090308 */ /* 0x000f220000000c00 */
[----:B------:R-:W-:Y:S02]  /*ea30*/  STS [R25+0x400], R102 ;  /* 0x0004006619007388 */ /* 0x000fe40000000800 */
[----:B------:R-:W5:Y:S02]  /*ea40*/  @!P1 LDC R6, c[0x0][0x2c4] ;  /* 0x0000b100ff069b82 */ /* 0x000f640000000800 */
[----:B------:R-:W-:Y:S04]  /*ea50*/  STS [R11+0x4000], R36 ;  /* 0x004000240b007388 */ /* 0x000fe80000000800 */
[----:B------:R-:W-:Y:S02]  /*ea60*/  STS [R11+0x4400], R38 ;  /* 0x004400260b007388 */ /* 0x000fe40000000800 */
[----:B------:R-:W2:Y:S02]  /*ea70*/  @!P1 LDC R31, c[0x0][0x270] ;  /* 0x00009c00ff1f9b82 */ /* 0x000ea40000000800 */
[----:B------:R-:W-:Y:S04]  /*ea80*/  STS [R7+0x4000], R40 ;  /* 0x0040002807007388 */ /* 0x000fe80000000800 */
[----:B------:R-:W-:Y:S02]  /*ea90*/  STS [R7+0x4400], R42 ;  /* 0x0044002a07007388 */ /* 0x000fe40000000800 */
[----:B------:R-:W1:Y:S02]  /*eaa0*/  @P1 LDC.64 R28, c[0x0][0x2c0] ;  /* 0x0000b000ff1c1b82 */ /* 0x000e640000000a00 */
[----:B------:R-:W-:Y:S04]  /*eab0*/  STS [R15+0x4000], R44 ;  /* 0x0040002c0f007388 */ /* 0x000fe80000000800 */
[----:B------:R-:W-:Y:S02]  /*eac0*/  STS [R15+0x4400], R46 ;  /* 0x0044002e0f007388 */ /* 0x000fe40000000800 */
[----:B-----5:R-:W2:Y:S02]  /*ead0*/  @P4 LDC R6, c[0x0][0x2e4] ;  /* 0x0000b900ff064b82 */ /* 0x020ea40000000800 */
[----:B------:R-:W-:Y:S04]  /*eae0*/  STS [R17+0x4000], R48 ;  /* 0x0040003011007388 */ /* 0x000fe80000000800 */
[----:B------:R-:W-:Y:S02]  /*eaf0*/  STS [R17+0x4400], R50 ;  /* 0x0044003211007388 */ /* 0x000fe40000000800 */
[----:B------:R-:W5:Y:S02]  /*eb00*/  @P3 LDC R5, c[0x0][0x2e8] ;  /* 0x0000ba00ff053b82 */ /* 0x000f640000000800 */
[----:B------:R-:W-:Y:S04]  /*eb10*/  STS [R19+0x4000], R52 ;  /* 0x0040003413007388 */ /* 0x000fe80000000800 */
[----:B------:R-:W-:Y:S01]  /*eb20*/  STS [R19+0x4400], R54 ;  /* 0x0044003613007388 */ /* 0x000fe20000000800 */
[----:B-1----:R-:W-:-:S03]  /*eb30*/  @P1 IMAD R28, R29, R28, RZ ;  /* 0x0000001c1d1c1224 */ /* 0x002fc600078e02ff */
[----:B------:R-:W-:Y:S04]  /*eb40*/  STS [R21+0x4000], R56 ;  /* 0x0040003815007388 */ /* 0x000fe80000000800 */
[----:B------:R-:W-:Y:S01]  /*eb50*/  STS [R21+0x4400], R58 ;  /* 0x0044003a15007388 */ /* 0x000fe20000000800 */
[----:B--2---:R-:W-:-:S03]  /*eb60*/  @!P1 IMAD R37, R6, R31, RZ ;  /* 0x0000001f06259224 */ /* 0x004fc600078e02ff */
[----:B------:R-:W-:Y:S01]  /*eb70*/  STS [R23+0x4000], R60 ;  /* 0x0040003c17007388 */ /* 0x000fe20000000800 */
[----:B------:R-:W-:-:S03]  /*eb80*/  @!P1 IMAD.MOV.U32 R28, RZ, RZ, R6 ;  /* 0x000000ffff1c9224 */ /* 0x000fc600078e0006 */
[----:B------:R-:W-:Y:S04]  /*eb90*/  STS [R23+0x4400], R62 ;  /* 0x0044003e17007388 */ /* 0x000fe80000000800 */
[----:B------:R-:W-:Y:S04]  /*eba0*/  STS [R25+0x4000], R64 ;  /* 0x0040004019007388 */ /* 0x000fe80000000800 */
[----:B------:R-:W-:Y:S04]  /*ebb0*/  STS [R25+0x4400], R66 ;  /* 0x0044004219007388 */ /* 0x000fe80000000800 */
[----:B------:R-:W-:Y:S04]  /*ebc0*/  STS [R11+0x8000], R68 ;  /* 0x008000440b007388 */ /* 0x000fe80000000800 */
[----:B------:R1:W-:Y:S04]  /*ebd0*/  STS [R11+0x8400], R70 ;  /* 0x008400460b007388 */ /* 0x0003e80000000800 */
[----:B------:R-:W-:Y:S04]  /*ebe0*/  STS [R7+0x8000], R72 ;  /* 0x0080004807007388 */ /* 0x000fe80000000800 */
[----:B------:R-:W-:Y:S04]  /*ebf0*/  STS [R7+0x8400], R74 ;  /* 0x0084004a07007388 */ /* 0x000fe80000000800 */
[----:B------:R-:W-:Y:S04]  /*ec00*/  STS [R15+0x8000], R76 ;  /* 0x0080004c0f007388 */ /* 0x000fe80000000800 */
[----:B------:R2:W-:Y:S04]  /*ec10*/  STS [R15+0x8400], R78 ;  /* 0x0084004e0f007388 */ /* 0x0005e80000000800 */
[----:B------:R-:W-:Y:S04]  /*ec20*/  STS [R17+0x8000], R80 ;  /* 0x0080005011007388 */ /* 0x000fe80000000800 */
[----:B------:R-:W-:Y:S01]  /*ec30*/  STS [R17+0x8400], R82 ;  /* 0x0084005211007388 */ /* 0x000fe20000000800 */
[----:B-1----:R-:W1:Y:S03]  /*ec40*/  @P1 LDC R11, c[0x0][0x2c0] ;  /* 0x0000b000ff0b1b82 */ /* 0x002e660000000800 */
[----:B------:R-:W-:Y:S04]  /*ec50*/  STS [R19+0x8000], R84 ;  /* 0x0080005413007388 */ /* 0x000fe80000000800 */
[----:B------:R-:W-:Y:S04]  /*ec60*/  STS [R19+0x8400], R86 ;  /* 0x0084005613007388 */ /* 0x000fe80000000800 */
[----:B------:R-:W-:Y:S04]  /*ec70*/  STS [R21+0x8000], R88 ;  /* 0x0080005815007388 */ /* 0x000fe80000000800 */
[----:B------:R-:W-:Y:S01]  /*ec80*/  STS [R21+0x8400], R90 ;  /* 0x0084005a15007388 */ /* 0x000fe20000000800 */
[----:B--2---:R-:W-:-:S03]  /*ec90*/  SHF.R.S32.HI R15, RZ, 0x1f, R8 ;  /* 0x0000001fff0f7819 */ /* 0x004fc60000011408 */
[----:B------:R-:W-:Y:S01]  /*eca0*/  STS [R23+0x8000], R92 ;  /* 0x0080005c17007388 */ /* 0x000fe20000000800 */
[----:B------:R-:W-:-:S03]  /*ecb0*/  LEA.HI R15, R15, R8, RZ, 0x3 ;  /* 0x000000080f0f7211 */ /* 0x000fc600078f18ff */
[----:B------:R-:W-:Y:S01]  /*ecc0*/  STS [R23+0x8400], R94 ;  /* 0x0084005e17007388 */ /* 0x000fe20000000800 */
[----:B------:R-:W-:Y:S01]  /*ecd0*/  @!P1 IMAD.MOV.U32 R11, RZ, RZ, 0x1 ;  /* 0x00000001ff0b9424 */ /* 0x000fe200078e00ff */
[----:B------:R-:W-:Y:S02]  /*ece0*/  LOP3.LUT R15, R15, 0xffffff8, RZ, 0xc0, !PT ;  /* 0x0ffffff80f0f7812 */ /* 0x000fe400078ec0ff */
[----:B------:R-:W-:Y:S03]  /*ecf0*/  STS [R25+0x8000], R13 ;  /* 0x0080000d19007388 */ /* 0x000fe60000000800 */
[----:B------:R-:W-:Y:S01]  /*ed00*/  IMAD.IADD R15, R8, 0x1, -R15 ;  /* 0x00000001080f7824 */ /* 0x000fe200078e0a0f */
[----:B------:R2:W-:Y:S01]  /*ed10*/  STS [R25+0x8400], R14 ;  /* 0x0084000e19007388 */ /* 0x0005e20000000800 */
[----:B------:R-:W-:Y:S02]  /*ed20*/  IMAD.MOV.U32 R8, RZ, RZ, 0x7f800000 ;  /* 0x7f800000ff087424 */ /* 0x000fe400078e00ff */
[----:B------:R-:W-:Y:S01]  /*ed30*/  IMAD R24, R15, 0x10, R24 ;  /* 0x000000100f187824 */ /* 0x000fe200078e0218 */
[----:B------:R-:W-:Y:S06]  /*ed40*/  BAR.SYNC.DEFER_BLOCKING 0x0 ;  /* 0x0000000000007b1d */ /* 0x000fec0000010000 */
[----:B------:R-:W3:Y:S01]  /*ed50*/  S2R R12, SR_CTAID.Y ;  /* 0x00000000000c7919 */ /* 0x000ee20000002600 */
[----:B------:R-:W1:Y:S01]  /*ed60*/  S2R R7, SR_CTAID.Z ;  /* 0x0000000000077919 */ /* 0x000e620000002700 */
[----:B--2---:R-:W-:Y:S01]  /*ed70*/  SHF.R.S32.HI R14, RZ, 0x3, R4 ;  /* 0x00000003ff0e7819 */ /* 0x004fe20000011404 */
[----:B------:R-:W-:Y:S01]  /*ed80*/  @P3 FMUL.FTZ R25, R10, 0.69314718246459960938 ;  /* 0x3f3172180a193820 */ /* 0x000fe20000410000 */
[----:B----4-:R-:W-:Y:S01]  /*ed90*/  @P0 FMUL.FTZ R10, R9, 0.69314718246459960938 ;  /* 0x3f317218090a0820 */ /* 0x010fe20000410000 */
[----:B------:R2:W4:Y:S01]  /*eda0*/  LDS.128 R32, [R199+0x3000] ;  /* 0x00300000c7207984 */ /* 0x0005220000000c00 */
[C---:B------:R-:W-:Y:S01]  /*edb0*/  IADD3 R4, R14.reuse, 0x40, RZ ;  /* 0x000000400e047810 */ /* 0x040fe20007ffe0ff */
[----:B------:R-:W-:-:S02]  /*edc0*/  VIADD R6, R14, 0x20 ;  /* 0x000000200e067836 */ /* 0x000fc40000000000 */
[----:B-----5:R-:W-:Y:S01]  /*edd0*/  @P3 FFMA.FTZ R8, R132, R5, R25 ;  /* 0x0000000584083223 */ /* 0x020fe20000010019 */
[----:B------:R2:W2:Y:S01]  /*ede0*/  LDS.128 R20, [R199+0x7000] ;  /* 0x00700000c7147984 */ /* 0x0004a20000000c00 */
[----:B------:R-:W-:-:S03]  /*edf0*/  ISETP.GE.AND P1, PT, R4, UR14, PT ;  /* 0x0000000e04007c0c */ /* 0x000fc6000bf26270 */
[----:B------:R2:W2:Y:S01]  /*ee00*/  LDS.128 R16, [R199+0xb000] ;  /* 0x00b00000c7107984 */ /* 0x0004a20000000c00 */
[----:B---3--:R-:W-:-:S05]  /*ee10*/  IMAD R12, R12, R37, RZ ;  /* 0x000000250c0c7224 */ /* 0x008fca00078e02ff */
[----:B------:R-:W-:Y:S02]  /*ee20*/  SEL R12, R12, RZ, !P2 ;  /* 0x000000ff0c0c7207 */ /* 0x000fe40005000000 */
[----:B------:R-:W-:Y:S01]  /*ee30*/  ISETP.GE.AND P2, PT, R6, UR14, PT ;  /* 0x0000000e06007c0c */ /* 0x000fe2000bf46270 */
[----:B-1----:R-:W-:Y:S02]  /*ee40*/  IMAD R6, R11, UR4, RZ ;  /* 0x000000040b067c24 */ /* 0x002fe4000f8e02ff */
[----:B------:R-:W-:Y:S02]  /*ee50*/  IMAD R13, R7, R28, R12 ;  /* 0x0000001c070d7224 */ /* 0x000fe400078e020c */
[----:B------:R-:W-:Y:S01]  /*ee60*/  IMAD.SHL.U32 R4, R6, 0x80, RZ ;  /* 0x0000008006047824 */ /* 0x000fe200078e00ff */
[----:B------:R-:W-:Y:S01]  /*ee70*/  MOV R6, 0x7f800000 ;  /* 0x7f80000000067802 */ /* 0x000fe20000000f00 */
[----:B------:R-:W-:Y:S01]  /*ee80*/  @P0 FFMA.FTZ R6, R3, R0, R10 ;  /* 0x0000000003060223 */ /* 0x000fe2000001000a */
[----:B------:R-:W-:-:S02]  /*ee90*/  IMAD.SHL.U32 R0, R2, 0x8, RZ ;  /* 0x0000000802007824 */ /* 0x000fc400078e00ff */
[--C-:B------:R-:W-:Y:S02]  /*eea0*/  IADD3 R9, P5, P4, R4, R26, R13.reuse ;  /* 0x0000001a04097210 */ /* 0x100fe40007cbe00d */
[----:B------:R-:W-:Y:S02]  /*eeb0*/  SHF.R.S32.HI R29, RZ, 0x1f, R4 ;  /* 0x0000001fff1d7819 */ /* 0x000fe40000011404 */
[----:B------:R-:W-:-:S04]  /*eec0*/  SHF.R.S32.HI R26, RZ, 0x1f, R13 ;  /* 0x0000001fff1a7819 */ /* 0x000fc8000001140d */
[----:B------:R-:W-:Y:S01]  /*eed0*/  IADD3.X R26, R29, R27, R26, P5, P4 ;  /* 0x0000001b1d1a7210 */ /* 0x000fe20002fe841a */
[----:B------:R-:W-:Y:S06]  /*eee0*/  @P6 BRA `(.L_x_312) ;  /* 0x0000000000486947 */ /* 0x000fec0003800000 */
[----:B------:R-:W-:Y:S01]  /*eef0*/  UIMAD UR5, UR4, -0x80, UR18 ;  /* 0xffffff80040578a4 */ /* 0x000fe2000f8e0212 */
[----:B------:R-:W-:-:S05]  /*ef00*/  VIADD R10, R24, 0x8 ;  /* 0x00000008180a7836 */ /* 0x000fca0000000000 */
[----:B------:R-:W-:Y:S02]  /*ef10*/  ISETP.GE.AND P5, PT, R24, UR5, PT ;  /* 0x0000000518007c0c */ /* 0x000fe4000bfa6270 */
[----:B------:R-:W-:-:S11]  /*ef20*/  ISETP.GE.AND P4, PT, R10, UR5, PT ;  /* 0x000000050a007c0c */ /* 0x000fd6000bf86270 */
[----:B------:R-:W1:Y:S01]  /*ef30*/  @!P5 LDC.64 R4, c[0x0][0x2b0] ;  /* 0x0000ac00ff04db82 */ /* 0x000e620000000a00 */
[-C--:B------:R-:W-:Y:S02]  /*ef40*/  @!P5 IMAD R24, R24, R11.reuse, RZ ;  /* 0x0000000b1818d224 */ /* 0x080fe400078e02ff */
[----:B------:R-:W-:-:S03]  /*ef50*/  @!P4 IMAD R11, R10, R11, RZ ;  /* 0x0000000b0a0bc224 */ /* 0x000fc600078e02ff */
[CC--:B------:R-:W-:Y:S02]  /*ef60*/  @!P5 IADD3 R10, P3, R24.reuse, R9.reuse, RZ ;  /* 0x00000009180ad210 */ /* 0x0c0fe40007f7e0ff */
[----:B------:R-:W3:Y:S01]  /*ef70*/  @!P4 LDC.64 R2, c[0x0][0x2b0] ;  /* 0x0000ac00ff02cb82 */ /* 0x000ee20000000a00 */
[C---:B------:R-:W-:Y:S02]  /*ef80*/  @!P4 IADD3 R9, P0, R11.reuse, R9, RZ ;  /* 0x000000090b09c210 */ /* 0x040fe40007f1e0ff */
[-C--:B------:R-:W-:Y:S02]  /*ef90*/  @!P5 LEA.HI.X.SX32 R24, R24, R26.reuse, 0x1, P3 ;  /* 0x0000001a1818d211 */ /* 0x080fe400018f0eff */
[----:B------:R-:W-:Y:S02]  /*efa0*/  @!P4 LEA.HI.X.SX32 R26, R11, R26, 0x1, P0 ;  /* 0x0000001a0b1ac211 */ /* 0x000fe400000f0eff */
[----:B-1----:R-:W-:-:S04]  /*efb0*/  @!P5 LEA R4, P3, R10, R4, 0x2 ;  /* 0x000000040a04d211 */ /* 0x002fc800078610ff */
[----:B------:R-:W-:Y:S02]  /*efc0*/  @!P5 LEA.HI.X R5, R10, R5, R24, 0x2, P3 ;  /* 0x000000050a05d211 */ /* 0x000fe400018f1418 */
[----:B---3--:R-:W-:-:S03]  /*efd0*/  @!P4 LEA R2, P0, R9, R2, 0x2 ;  /* 0x000000020902c211 */ /* 0x008fc600078010ff */
[----:B------:R1:W-:Y:S01]  /*efe0*/  @!P5 STG.E desc[UR20][R4.64], R8 ;  /* 0x000000080400d986 */ /* 0x0003e2000c101914 */
[----:B------:R-:W-:-:S05]  /*eff0*/  @!P4 LEA.HI.X R3, R9, R3, R26, 0x2, P0 ;  /* 0x000000030903c211 */ /* 0x000fca00000f141a */
[----:B------:R1:W-:Y:S04]  /*f000*/  @!P4 STG.E desc[UR20][R2.64], R6 ;  /* 0x000000060200c986 */ /* 0x0003e8000c101914 */
.L_x_312:
[----:B------:R-:W-:Y:S05]  /*f010*/  BSYNC B0 ;  /* 0x0000000000007941 */ /* 0x000fea0003800000 */
.L_x_311:
[----:B-1----:R-:W-:Y:S01]  /*f020*/  SHF.R.S32.HI R3, RZ, 0x1f, R0 ;  /* 0x0000001fff037819 */ /* 0x002fe20000011400 */
[----:B------:R-:W-:Y:S01]  /*f030*/  ULDC.64 UR4, c[0x0][0x2a0] ;  /* 0x0000a80000047ab9 */ /* 0x000fe20000000a00 */
[----:B------:R-:W-:Y:S01]  /*f040*/  IADD3 R24, P3, R0, UR8, RZ ;  /* 0x0000000800187c10 */ /* 0x000fe2000ff7e0ff */
[----:B------:R-:W-:Y:S01]  /*f050*/  IMAD.U32 R27, RZ, RZ, UR17 ;  /* 0x00000011ff1b7e24 */ /* 0x000fe2000f8e00ff */
[----:B------:R-:W-:Y:S01]  /*f060*/  SHF.R.S32.HI R0, RZ, 0x1f, R7 ;  /* 0x0000001fff007819 */ /* 0x000fe20000011407 */
[----:B------:R-:W-:Y:S01]  /*f070*/  VIADD R2, R14, 0x60 ;  /* 0x000000600e027836 */ /* 0x000fe20000000000 */
[----:B------:R-:W-:Y:S01]  /*f080*/  IADD3.X R25, R3, UR6, RZ, P3, !PT ;  /* 0x0000000603197c10 */ /* 0x000fe20009ffe4ff */
[----:B------:R1:W3:Y:S01]  /*f090*/  LDS.128 R8, [R199+0x4000] ;  /* 0x00400000c7087984 */ /* 0x0002e20000000c00 */
[----:B------:R-:W-:Y:S01]  /*f0a0*/  SHF.R.S32.HI R15, RZ, 0x1f, R14 ;  /* 0x0000001fff0f7819 */ /* 0x000fe2000001140e */
[----:B------:R-:W-:Y:S01]  /*f0b0*/  IMAD R0, R0, UR4, RZ ;  /* 0x0000000400007c24 */ /* 0x000fe2000f8e02ff */
[----:B------:R-:W-:Y:S01]  /*f0c0*/  ISETP.GE.AND P3, PT, R14, UR14, PT ;  /* 0x0000000e0e007c0c */ /* 0x000fe2000bf66270 */
[----:B------:R-:W-:Y:S01]  /*f0d0*/  IMAD.WIDE.U32 R24, R7, UR4, R24 ;  /* 0x0000000407187c25 */ /* 0x000fe2000f8e0018 */
[----:B------:R-:W-:Y:S01]  /*f0e0*/  BSSY B0, `(.L_x_313) ;  /* 0x0000014000007945 */ /* 0x000fe20003800000 */
[----:B------:R-:W-:-:S02]  /*f0f0*/  ISETP.GE.AND P0, PT, R2, UR14, PT ;  /* 0x0000000e02007c0c */ /* 0x000fc4000bf06270 */
[----:B------:R-:W-:Y:S02]  /*f100*/  IMAD R0, R7, UR5, R0 ;  /* 0x0000000507007c24 */ /* 0x000fe4000f8e0200 */
[----:B------:R-:W-:Y:S01]  /*f110*/  IMAD.WIDE R26, R27, 0x80, R14 ;  /* 0x000000801b1a7825 */ /* 0x000fe200078e020e */
[----:B------:R1:W1:Y:S03]  /*f120*/  LDS.128 R4, [R199+0x8000] ;  /* 0x00800000c7047984 */ /* 0x0002660000000c00 */
[----:B------:R-:W-:Y:S01]  /*f130*/  IMAD.IADD R29, R0, 0x1, R25 ;  /* 0x00000001001d7824 */ /* 0x000fe200078e0219 */
[----:B------:R1:W1:Y:S01]  /*f140*/  LDS.128 R12, [R199] ;  /* 0x00000000c70c7984 */ /* 0x0002620000000c00 */
[----:B------:R-:W-:Y:S05]  /*f150*/  @P3 BRA `(.L_x_314) ;  /* 0x0000000000303947 */ /* 0x000fea0003800000 */
        /* <DEDUP_REMOVED lines=11> */
[----:B------:R1:W-:Y:S02]  /*f210*/  STG.E.128 desc[UR20][R2.64+0x100], R4 ;  /* 0x0001000402007986 */ /* 0x0003e4000c101d14 */
.L_x_314:
[----:B------:R-:W-:Y:S05]  /*f220*/  BSYNC B0 ;  /* 0x0000000000007941 */ /* 0x000fea0003800000 */
.L_x_313:
[----:B-1----:R1:W1:Y:S01]  /*f230*/  LDS.128 R12, [R199+0x1000] ;  /* 0x00100000c70c7984 */ /* 0x0022620000000c00 */
[----:B------:R-:W-:Y:S03]  /*f240*/  BSSY B0, `(.L_x_315) ;  /* 0x0000013000007945 */ /* 0x000fe60003800000 */
[----:B---3--:R3:W1:Y:S04]  /*f250*/  LDS.128 R8, [R199+0x5000] ;  /* 0x00500000c7087984 */ /* 0x0086680000000c00 */
        /* <DEDUP_REMOVED lines=17> */
.L_x_316:
[----:B------:R-:W-:Y:S05]  /*f370*/  BSYNC B0 ;  /* 0x0000000000007941 */ /* 0x000fea0003800000 */
.L_x_315:
[----:B-1----:R1:W1:Y:S01]  /*f380*/  LDS.128 R8, [R199+0x2000] ;  /* 0x00200000c7087984 */ /* 0x0022620000000c00 */
[----:B------:R-:W-:Y:S03]  /*f390*/  BSSY B0, `(.L_x_317) ;  /* 0x0000013000007945 */ /* 0x000fe60003800000 */
[----:B------:R1:W1:Y:S04]  /*f3a0*/  LDS.128 R4, [R199+0x6000] ;  /* 0x00600000c7047984 */ /* 0x0002680000000c00 */
        /* <DEDUP_REMOVED lines=17> */
.L_x_318:
[----:B------:R-:W-:Y:S05]  /*f4c0*/  BSYNC B0 ;  /* 0x0000000000007941 */ /* 0x000fea0003800000 */
.L_x_317:
        /* <DEDUP_REMOVED lines=13> */
[----:B----4-:R-:W-:Y:S04]  /*f5a0*/  STG.E.128 desc[UR20][R2.64], R32 ;  /* 0x0000002002007986 */ /* 0x010fe8000c101d14 */
[----:B--2---:R-:W-:Y:S04]  /*f5b0*/  STG.E.128 desc[UR20][R2.64+0x80], R20 ;  /* 0x0000801402007986 */ /* 0x004fe8000c101d14 */
[----:B------:R-:W-:Y:S01]  /*f5c0*/  STG.E.128 desc[UR20][R2.64+0x100], R16 ;  /* 0x0001001002007986 */ /* 0x000fe2000c101d14 */
[----:B------:R-:W-:Y:S05]  /*f5d0*/  EXIT ;  /* 0x000000000000794d */ /* 0x000fea0003800000 */
.L_x_319:
        /* <DEDUP_REMOVED lines=10> */
.L_x_1514:


//--------------------- .text._ZN5flash16flash_fwd_kernelI23Flash_fwd_kernel_traitsILi192ELi128ELi64ELi8ELb0ELb0EN7cutlass10bfloat16_tE19Flash_kernel_traitsILi192ELi128ELi64ELi8ES3_EELb0ELb0ELb1ELb0ELb0ELb1ELb1ELb0EEEvNS_16Flash_fwd_paramsE --------------------------
	.section	.text._ZN5flash16flash_fwd_kernelI23Flash_fwd_kernel_traitsILi192ELi128ELi64ELi8ELb0ELb0EN7cutlass10bfloat16_tE19Flash_kernel_traitsILi192ELi128ELi64ELi8ES3_EELb0ELb0ELb1ELb0ELb0ELb1ELb1ELb0EEEvNS_16Flash_fwd_paramsE,"ax",@progbits
	.align	128
        .global         _ZN5flash16flash_fwd_kernelI23Flash_fwd_kernel_traitsILi192ELi128ELi64ELi8ELb0ELb0EN7cutlass10bfloat16_tE19Flash_kernel_traitsILi192ELi128ELi64ELi8ES3_EELb0ELb0ELb1ELb0ELb0ELb1ELb1ELb0EEEvNS_16Flash_fwd_paramsE
        .type           _ZN5flash16flash_fwd_kernelI23Flash_fwd_kernel_traitsILi192ELi128ELi64ELi8ELb0ELb0EN7cutlass10bfloat16_tE19Flash_kernel_traitsILi192ELi128ELi64ELi8ES3_EELb0ELb0ELb1ELb0ELb0ELb1ELb1ELb0EEEvNS_16Flash_fwd_paramsE,@function
        .size           _ZN5flash16flash_fwd_kernelI23Flash_fwd_kernel_traitsILi192ELi128ELi64ELi8ELb0ELb0EN7cutlass10bfloat16_tE19Flash_kernel_traitsILi192ELi128ELi64ELi8ES3_EELb0ELb0ELb1ELb0ELb0ELb1ELb1ELb0EEEvNS_16Flash_fwd_paramsE,(.L_x_1515 - _ZN5flash16flash_fwd_kernelI23Flash_fwd_kernel_traitsILi192ELi128ELi64ELi8ELb0ELb0EN7cutlass10bfloat16_tE19Flash_kernel_traitsILi192ELi128ELi64ELi8ES3_EELb0ELb0ELb1ELb0ELb0ELb1ELb1ELb0EEEvNS_16Flash_fwd_paramsE)
        .other          _ZN5flash16flash_fwd_kernelI23Flash_fwd_kernel_traitsILi192ELi128ELi64ELi8ELb0ELb0EN7cutlass10bfloat16_tE19Flash_kernel_traitsILi192ELi128ELi64ELi8ES3_EELb0ELb0ELb1ELb0ELb0ELb1ELb1ELb0EEEvNS_16Flash_fwd_paramsE,@"STO_CUDA_ENTRY STV_DEFAULT"
_ZN5flash16flash_fwd_kernelI23Flash_fwd_kernel_traitsILi192ELi128ELi64ELi8ELb0ELb0EN7cutlass10bfloat16_tE19Flash_kernel_traitsILi192ELi128ELi64ELi8ES3_EELb0ELb0ELb1ELb0ELb0ELb1ELb1ELb0EEEvNS_16Flash_fwd_paramsE:
.text._ZN5flash16flash_fwd_kernelI23Flash_fwd_kernel_traitsILi192ELi128ELi64ELi8ELb0ELb0EN7cutlass10bfloat16_tE19Flash_kernel_traitsILi192ELi128ELi64ELi8ES3_EELb0ELb0ELb1ELb0ELb0ELb1ELb1ELb0EEEvNS_16Flash_fwd_paramsE:
        /* <DEDUP_REMOVED lines=55> */
.L_x_320:
[----:B------:R-:W-:-:S03]  /*0370*/  ULDC UR6, c[0x0][0x2c8] ;  /* 0x0000b20000067ab9 */ /* 0x000fc60000000800 */
.L_x_321:
        /* <DEDUP_REMOVED lines=129> */
.L_x_324:
[----:B------:R-:W-:Y:S05]  /*0b90*/  BSYNC B0 ;  /* 0x0000000000007941 */ /* 0x000fea0003800000 */
.L_x_323:
        /* <DEDUP_REMOVED lines=19> */
.L_x_326:
[----:B------:R-:W-:Y:S05]  /*0cd0*/  BSYNC B0 ;  /* 0x0000000000007941 */ /* 0x000fea0003800000 */
.L_x_325:
        /* <DEDUP_REMOVED lines=17> */
.L_x_328:
[----:B------:R-:W-:Y:S05]  /*0df0*/  BSYNC B0 ;  /* 0x0000000000007941 */ /* 0x000fea0003800000 */
.L_x_327:
        /* <DEDUP_REMOVED lines=16> */
.L_x_330:
[----:B------:R-:W-:Y:S05]  /*0f00*/  BSYNC B0 ;  /* 0x0000000000007941 */ /* 0x000fea0003800000 */
.L_x_329:
        /* <DEDUP_REMOVED lines=10> */
.L_x_332:
[----:B------:R-:W-:Y:S05]  /*0fb0*/  BSYNC B0 ;  /* 0x0000000000007941 */ /* 0x000fea0003800000 */
.L_x_331:
        /* <DEDUP_REMOVED lines=10> */
.L_x_334:
[----:B------:R-:W-:Y:S05]  /*1060*/  BSYNC B0 ;  /* 0x0000000000007941 */ /* 0x000fea0003800000 */
.L_x_333:
        /* <DEDUP_REMOVED lines=10> */
.L_x_336:
[----:B------:R-:W-:Y:S05]  /*1110*/  BSYNC B0 ;  /* 0x0000000000007941 */ /* 0x000fea0003800000 */
.L_x_335:
        /* <DEDUP_REMOVED lines=10> */
.L_x_322:
        /* <DEDUP_REMOVED lines=156> */
.L_x_337:
        /* <DEDUP_REMOVED lines=14> */
.L_x_338:
        /* <DEDUP_REMOVED lines=28> */
[----:B------:R-:W-:Y:S01]  /*1e20*/  USHF.L.U32 UR29, UR12, 0x5, URZ ;  /* 0x000000050c1d7899 */ /* 0x000fe2000800063f */
[C---:B------:R-:W-:Y:S01]  /*1e30*/  @!P2 IMAD R16, R25.reuse, 0x2, R16 ;  /* 0x000000021910a824 */ /* 0x040fe200078e0210 */
[----:B------:R-:W-:Y:S01]  /*1e40*/  UIADD3 UR26, UR28, -UR26, -UR18 ;  /* 0x8000001a1c1a7290 */ /* 0x000fe2000fffe812 */
[C---:B------:R-:W-:Y:S01]  /*1e50*/  @!P6 IMAD R15, R25.reuse, 0x2, R24 ;  /* 0x00000002190fe824 */ /* 0x040fe200078e0218 */
[----:B------:R-:W-:Y:S01]  /*1e60*/  @!PT LDS RZ, [RZ] ;  /* 0x00000000fffff984 */ /* 0x000fe20000000800 */
[----:B------:R-:W-:Y:S01]  /*1e70*/  @!PT LDS RZ, [RZ] ;  /* 0x00000000fffff984 */ /* 0x000fe20000000800 */
[----:B------:R-:W-:Y:S01]  /*1e80*/  @!PT LDS RZ, [RZ] ;  /* 0x00000000fffff984 */ /* 0x000fe20000000800 */
[----:B------:R-:W-:Y:S01]  /*1e90*/  @!P4 LDGSTS.E.BYPASS.LTC128B.128 [R20+0x1000], desc[UR20][R26.64] ;  /* 0x010000001a14cfae */ /* 0x000fe2000b901d54 */
[----:B------:R-:W-:Y:S01]  /*1ea0*/  @!P5 IMAD R2, R25, 0x2, R2 ;  /* 0x000000021902d824 */ /* 0x000fe200078e0202 */
[----:B------:R-:W-:Y:S01]  /*1eb0*/  UISETP.GT.AND UP0, UPT, UR24, UR15, UPT ;  /* 0x0000000f1800728c */ /* 0x000fe2000bf04270 */
[----:B------:R-:W-:Y:S01]  /*1ec0*/  @!P2 IMAD.MOV.U32 R25, RZ, RZ, R29 ;  /* 0x000000ffff19a224 */ /* 0x000fe200078e001d */
[----:B------:R-:W-:Y:S01]  /*1ed0*/  @!P4 LDGSTS.E.BYPASS.LTC128B.128 [R20+0x5000], desc[UR20][R26.64+0x80] ;  /* 0x050000801a14cfae */ /* 0x000fe2000b901d54 */
[----:B------:R-:W-:-:S02]  /*1ee0*/  @!P3 IMAD R21, R9, R7, R28 ;  /* 0x000000070915b224 */ /* 0x000fc400078e021c */
[----:B------:R-:W-:Y:S01]  /*1ef0*/  @!P3 IMAD.WIDE.U32 R28, R9, R6, R30 ;  /* 0x00000006091cb225 */ /* 0x000fe200078e001e */
[----:B------:R3:W-:Y:S03]  /*1f00*/  @!P4 LDGSTS.E.BYPASS.LTC128B.128 [R20+0x9000], desc[UR20][R26.64+0x100] ;  /* 0x090001001a14cfae */ /* 0x0007e6000b901d54 */
[C---:B------:R-:W-:Y:S02]  /*1f10*/  IMAD R6, R8.reuse, UR8, RZ ;  /* 0x0000000808067c24 */ /* 0x040fe4000f8e02ff */
[----:B------:R-:W-:Y:S02]  /*1f20*/  IMAD R8, R8, UR6, RZ ;  /* 0x0000000608087c24 */ /* 0x000fe4000f8e02ff */
[C---:B------:R-:W-:Y:S01]  /*1f30*/  IMAD R213, R207.reuse, UR9, R6 ;  /* 0x00000009cfd57c24 */ /* 0x040fe2000f8e0206 */
[----:B------:R-:W-:Y:S01]  /*1f40*/  USHF.L.U64.HI UR9, UR12, 0x5, UR13 ;  /* 0x000000050c097899 */ /* 0x000fe2000801020d */
[----:B------:R-:W3:Y:S01]  /*1f50*/  @!P2 LDC.64 R6, c[0x0][0x210] ;  /* 0x00008400ff06ab82 */ /* 0x000ee20000000a00 */
[----:B------:R-:W-:Y:S01]  /*1f60*/  IMAD.WIDE.U32 R204, R207, UR8, R204 ;  /* 0x00000008cfcc7c25 */ /* 0x000fe2000f8e00cc */
[----:B--2---:R-:W-:Y:S01]  /*1f70*/  @!P3 LEA R10, P1, R28, R10, 0x1 ;  /* 0x0000000a1c0ab211 */ /* 0x004fe200078208ff */
[----:B------:R-:W-:-:S02]  /*1f80*/  ULDC UR8, c[0x0][0x39c] ;  /* 0x0000e70000087ab9 */ /* 0x000fc40000000800 */
        /* <DEDUP_REMOVED lines=92> */
[----:B------:R-:W-:Y:S01]  /*2550*/  LOP3.LUT R6, R6, 0xffffffe0, RZ, 0xc0, !PT ;  /* 0xffffffe006067812 */ /* 0x000fe200078ec0ff */
[----:B------:R-:W-:Y:S01]  /*2560*/  VIADD R199, R201, 0xc020 ;  /* 0x0000c020c9c77836 */ /* 0x000fe20000000000 */
[----:B------:R-:W-:Y:S02]  /*2570*/  LEA R202, R202, UR4, 0x1 ;  /* 0x00000004caca7c11 */ /* 0x000fe4000f8e08ff */
[----:B------:R-:W-:Y:S01]  /*2580*/  SEL R7, R7, 0xfffffff0, !P1 ;  /* 0xfffffff007077807 */ /* 0x000fe20004800000 */
[----:B------:R-:W-:Y:S01]  /*2590*/  @P3 STS.128 [R203+0x12000], RZ ;  /* 0x012000ffcb003388 */ /* 0x000fe20000000c00 */
[----:B------:R-:W-:-:S02]  /*25a0*/  SEL R5, R5, 0xffffffe0, !P2 ;  /* 0xffffffe005057807 */ /* 0x000fc40005000000 */
[----:B------:R-:W-:Y:S01]  /*25b0*/  R2P PR, R0, 0x6 ;  /* 0x0000000600007804 */ /* 0x000fe20000000000 */
[----:B------:R-:W-:Y:S01]  /*25c0*/  @P3 STS.128 [R203+0x14000], RZ ;  /* 0x014000ffcb003388 */ /* 0x000fe20000000c00 */
[----:B------:R-:W-:Y:S01]  /*25d0*/  VIADD R0, R201, 0xc000 ;  /* 0x0000c000c9007836 */ /* 0x000fe20000000000 */
[----:B------:R-:W-:Y:S01]  /*25e0*/  LEA R211, R4, UR27, 0x4 ;  /* 0x0000001b04d37c11 */ /* 0x000fe2000f8e20ff */
        /* <DEDUP_REMOVED lines=11> */
[----:B------:R1:W-:Y:S04]  /*26a0*/  @!P3 LDGSTS.E.BYPASS.LTC128B.128 [R203+0x16000], desc[UR20][R18.64+0x100] ;  /* 0x1600010012cbbfae */ /* 0x0003e8000b901d54 */
[----:B------:R-:W-:Y:S01]  /*26b0*/  @P0 STS.128 [R203+0x13000], RZ ;  /* 0x013000ffcb000388 */ /* 0x000fe20000000c00 */
[----:B------:R-:W-:-:S03]  /*26c0*/  SEL R0, R0, 0xffffffc0, !P2 ;  /* 0xffffffc000007807 */ /* 0x000fc60005000000 */
[----:B------:R-:W-:Y:S02]  /*26d0*/  @P0 STS.128 [R203+0x15000], RZ ;  /* 0x015000ffcb000388 */ /* 0x000fe40000000c00 */
[----:B------:R-:W-:Y:S02]  /*26e0*/  IMAD.IADD R195, R201, 0x1, R0 ;  /* 0x00000001c9c37824 */ /* 0x000fe400078e0200 */
[----:B------:R-:W-:Y:S01]  /*26f0*/  @P0 STS.128 [R203+0x17000], RZ ;  /* 0x017000ffcb000388 */ /* 0x000fe20000000c00 */
[----:B------:R-:W-:-:S03]  /*2700*/  IMAD.IADD R188, R0, 0x1, R199 ;  /* 0x0000000100bc7824 */ /* 0x000fc600078e02c7 */
[----:B------:R-:W-:Y:S01]  /*2710*/  @!PT LDS RZ, [RZ] ;  /* 0x00000000fffff984 */ /* 0x000fe20000000800 */
[----:B------:R-:W-:Y:S01]  /*2720*/  @!PT LDS RZ, [RZ] ;  /* 0x00000000fffff984 */ /* 0x000fe20000000800 */
[----:B------:R-:W-:Y:S01]  /*2730*/  @!PT LDS RZ, [RZ] ;  /* 0x00000000fffff984 */ /* 0x000fe20000000800 */
[----:B------:R-:W-:Y:S04]  /*2740*/  @!P0 LDGSTS.E.BYPASS.LTC128B.128 [R203+0x13000], desc[UR20][R8.64] ;  /* 0x1300000008cb8fae */ /* 0x000fe8000b901d54 */
[----:B------:R-:W-:Y:S04]  /*2750*/  @!P0 LDGSTS.E.BYPASS.LTC128B.128 [R203+0x15000], desc[UR20][R8.64+0x80] ;  /* 0x1500008008cb8fae */ /* 0x000fe8000b901d54 */
[----:B------:R2:W-:Y:S04]  /*2760*/  @!P0 LDGSTS.E.BYPASS.LTC128B.128 [R203+0x17000], desc[UR20][R8.64+0x100] ;  /* 0x1700010008cb8fae */ /* 0x0005e8000b901d54 */
[----:B------:R-:W-:Y:S04]  /*2770*/  LDSM.16.M88.4 R32, [R202] ;  /* 0x00000000ca20783b */ /* 0x000fe80000000200 */
[----:B------:R-:W1:Y:S04]  /*2780*/  LDSM.16.M88.4 R28, [R201+0xc000] ;  /* 0x00c00000c91c783b */ /* 0x000e680000000200 */
[----:B------:R-:W-:Y:S04]  /*2790*/  LDSM.16.M88.4 R24, [R200] ;  /* 0x00000000c818783b */ /* 0x000fe80000000200 */
[----:B------:R-:W-:Y:S04]  /*27a0*/  LDSM.16.M88.4 R56, [R199] ;  /* 0x00000000c738783b */ /* 0x000fe80000000200 */
[----:B------:R-:W-:Y:S04]  /*27b0*/  LDSM.16.M88.4 R72, [R198] ;  /* 0x00000000c648783b */ /* 0x000fe80000000200 */
[----:B------:R-:W-:Y:S04]  /*27c0*/  LDSM.16.M88.4 R68, [R195+0xc000] ;  /* 0x00c00000c344783b */ /* 0x000fe80000000200 */
[----:B------:R-:W3:Y:S04]  /*27d0*/  LDSM.16.M88.4 R48, [R201+0xc800] ;  /* 0x00c80000c930783b */ /* 0x000ee80000000200 */
[----:B------:R-:W4:Y:S04]  /*27e0*/  LDSM.16.M88.4 R80, [R201+0xd000] ;  /* 0x00d00000c950783b */ /* 0x000f280000000200 */
[----:B------:R-:W-:Y:S04]  /*27f0*/  LDSM.16.M88.4 R12, [R197] ;  /* 0x00000000c50c783b */ /* 0x000fe80000000200 */
[----:B------:R-:W-:Y:S04]  /*2800*/  LDSM.16.M88.4 R84, [R188] ;  /* 0x00000000bc54783b */ /* 0x000fe80000000200 */
[----:B------:R-:W5:Y:S01]  /*2810*/  LDSM.16.M88.4 R20, [R199+0x800] ;  /* 0x00080000c714783b */ /* 0x000f620000000200 */
[C---:B-1----:R-:W-:Y:S03]  /*2820*/  HMMA.16816.F32.BF16 R16, R32.reuse, R28, RZ ;  /* 0x0000001c2010723c */ /* 0x042fe600000418ff */
[----:B------:R-:W1:Y:S04]  /*2830*/  LDSM.16.M88.4 R36, [R201+0xd800] ;  /* 0x00d80000c924783b */ /* 0x000e680000000200 */
[----:B------:R-:W1:Y:S01]  /*2840*/  LDSM.16.M88.4 R92, [R199+0x1000] ;  /* 0x00100000c75c783b */ /* 0x000e620000000200 */
[C---:B------:R-:W-:Y:S03]  /*2850*/  HMMA.16816.F32.BF16 R28, R32.reuse, R30, RZ ;  /* 0x0000001e201c723c */ /* 0x040fe600000418ff */
[----:B------:R-:W-:Y:S04]  /*2860*/  LDSM.16.M88.4 R88, [R202+0x4000] ;  /* 0x00400000ca58783b */ /* 0x000fe80000000200 */
[----:B------:R-:W1:Y:S04]  /*2870*/  LDSM.16.M88.4 R60, [R201+0xe000] ;  /* 0x00e00000c93c783b */ /* 0x000e680000000200 */
[----:B--2---:R-:W2:Y:S01]  /*2880*/  LDSM.16.M88.4 R8, [R195+0xc800] ;  /* 0x00c80000c308783b */ /* 0x004ea20000000200 */
[----:B---3--:R-:W-:Y:S03]  /*2890*/  HMMA.16816.F32.BF16 R52, R32, R48, RZ ;  /* 0x000000302034723c */ /* 0x008fe600000418ff */
[----:B------:R-:W3:Y:S04]  /*28a0*/  LDSM.16.M88.4 R40, [R199+0x1800] ;  /* 0x00180000c728783b */ /* 0x000ee80000000200 */
[----:B------:R-:W3:Y:S01]  /*28b0*/  LDSM.16.M88.4 R64, [R195+0xd000] ;  /* 0x00d00000c340783b */ /* 0x000ee20000000200 */
[----:B------:R-:W-:Y:S03]  /*28c0*/  HMMA.16816.F32.BF16 R16, R24, R56, R16 ;  /* 0x000000381810723c */ /* 0x000fe60000041810 */
[----:B------:R-:W-:Y:S03]  /*28d0*/  LDSM.16.M88.4 R100, [R199+0x2000] ;  /* 0x00200000c764783b */ /* 0x000fe60000000200 */
[----:B------:R-:W-:Y:S01]  /*28e0*/  HMMA.16816.F32.BF16 R48, R32, R50, RZ ;  /* 0x000000322030723c */ /* 0x000fe200000418ff */
[----:B------:R-:W-:Y:S04]  /*28f0*/  LDSM.16.M88.4 R96, [R201+0xf000] ;  /* 0x00f00000c960783b */ /* 0x000fe80000000200 */
[----:B------:R-:W0:Y:S01]  /*2900*/  LDGDEPBAR ;  /* 0x00000000000079af */ /* 0x000e220000000000 */
[----:B------:R-:W-:Y:S03]  /*2910*/  HMMA.16816.F32.BF16 R28, R24, R58, R28 ;  /* 0x0000003a181c723c */ /* 0x000fe6000004181c */
[----:B------:R-:W-:Y:S03]  /*2920*/  LDSM.16.M88.4 R56, [R195+0xd800] ;  /* 0x00d80000c338783b */ /* 0x000fe60000000200 */
[----:B----4-:R-:W-:Y:S06]  /*2930*/  HMMA.16816.F32.BF16 R44, R32, R80, RZ ;  /* 0x00000050202c723c */ /* 0x010fec00000418ff */
[----:B------:R-:W-:Y:S06]  /*2940*/  HMMA.16816.F32.BF16 R16, R72, R68, R16 ;  /* 0x000000444810723c */ /* 0x000fec0000041810 */
[----:B------:R-:W-:Y:S06]  /*2950*/  HMMA.16816.F32.BF16 R80, R32, R82, RZ ;  /* 0x000000522050723c */ /* 0x000fec00000418ff */
[C---:B-----5:R-:W-:Y:S06]  /*2960*/  HMMA.16816.F32.BF16 R52, R24.reuse, R20, R52 ;  /* 0x000000141834723c */ /* 0x060fec0000041834 */
[----:B------:R-:W-:Y:S01]  /*2970*/  HMMA.16816.F32.BF16 R48, R24, R22, R48 ;  /* 0x000000161830723c */ /* 0x000fe20000041830 */
[----:B------:R-:W-:Y:S05]  /*2980*/  LDSM.16.M88.4 R20, [R188+0x800] ;  /* 0x00080000bc14783b */ /* 0x000fea0000000200 */
[----:B------:R-:W-:Y:S06]  /*2990*/  HMMA.16816.F32.BF16 R16, R12, R84, R16 ;  /* 0x000000540c10723c */ /* 0x000fec0000041810 */
[C---:B-1----:R-:W-:Y:S06]  /*29a0*/  HMMA.16816.F32.BF16 R76, R32.reuse, R36, RZ ;  /* 0x00000024204c723c */ /* 0x042fec00000418ff */
[----:B------:R-:W-:Y:S01]  /*29b0*/  HMMA.16816.F32.BF16 R32, R32, R38, RZ ;  /* 0x000000262020723c */ /* 0x000fe200000418ff */
[----:B------:R-:W-:Y:S05]  /*29c0*/  LDSM.16.M88.4 R36, [R188+0x1000] ;  /* 0x00100000bc24783b */ /* 0x000fea0000000200 */
[----:B------:R-:W-:Y:S01]  /*29d0*/  HMMA.16816.F32.BF16 R28, R72, R70, R28 ;  /* 0x00000046481c723c */ /* 0x000fe2000004181c */
[----:B------:R-:W1:Y:S05]  /*29e0*/  LDSM.16.M88.4 R68, [R200+0x4000] ;  /* 0x00400000c844783b */ /* 0x000e6a0000000200 */
[C---:B------:R-:W-:Y:S06]  /*29f0*/  HMMA.16816.F32.BF16 R44, R24.reuse, R92, R44 ;  /* 0x0000005c182c723c */ /* 0x040fec000004182c */
[----:B------:R-:W-:Y:S01]  /*2a00*/  HMMA.16816.F32.BF16 R80, R24, R94, R80 ;  /* 0x0000005e1850723c */ /* 0x000fe20000041850 */
[----:B------:R-:W-:Y:S05]  /*2a10*/  LDSM.16.M88.4 R92, [R195+0xe000] ;  /* 0x00e00000c35c783b */ /* 0x000fea0000000200 */
[----:B------:R-:W-:Y:S06]  /*2a20*/  HMMA.16816.F32.BF16 R16, R88, R60, R16 ;  /* 0x0000003c5810723c */ /* 0x000fec0000041810 */
[C---:B--2---:R-:W-:Y:S06]  /*2a30*/  HMMA.16816.F32.BF16 R52, R72.reuse, R8, R52 ;  /* 0x000000084834723c */ /* 0x044fec0000041834 */
[----:B------:R-:W-:Y:S01]  /*2a40*/  HMMA.16816.F32.BF16 R48, R72, R10, R48 ;  /* 0x0000000a4830723c */ /* 0x000fe20000041830 */
[----:B------:R-:W-:Y:S05]  /*2a50*/  LDSM.16.M88.4 R8, [R201+0xe800] ;  /* 0x00e80000c908783b */ /* 0x000fea0000000200 */
[C---:B---3--:R-:W-:Y:S06]  /*2a60*/  HMMA.16816.F32.BF16 R76, R24.reuse, R40, R76 ;  /* 0x00000028184c723c */ /* 0x048fec000004184c */
[----:B------:R-:W-:Y:S01]  /*2a70*/  HMMA.16816.F32.BF16 R24, R24, R42, R32 ;  /* 0x0000002a1818723c */ /* 0x000fe20000041820 */
[----:B------:R-:W2:Y:S04]  /*2a80*/  LDSM.16.M88.4 R40, [R198+0x4000] ;  /* 0x00400000c628783b */ /* 0x000ea80000000200 */
[----:B------:R-:W3:Y:S01]  /*2a90*/  LDSM.16.M88.4 R32, [R188+0x1800] ;  /* 0x00180000bc20783b */ /* 0x000ee20000000200 */
[----:B------:R-:W-:Y:S03]  /*2aa0*/  HMMA.16816.F32.BF16 R28, R12, R86, R28 ;  /* 0x000000560c1c723c */ /* 0x000fe6000004181c */
[----:B------:R-:W-:Y:S03]  /*2ab0*/  LDSM.16.M88.4 R84, [R201+0xf800] ;  /* 0x00f80000c954783b */ /* 0x000fe60000000200 */
[C---:B------:R-:W-:Y:S06]  /*2ac0*/  HMMA.16816.F32.BF16 R44, R72.reuse, R64, R44 ;  /* 0x00000040482c723c */ /* 0x040fec000004182c */
[----:B------:R-:W-:Y:S01]  /*2ad0*/  HMMA.16816.F32.BF16 R80, R72, R66, R80 ;  /* 0x000000424850723c */ /* 0x000fe20000041850 */
[----:B------:R-:W-:Y:S05]  /*2ae0*/  LDSM.16.M88.4 R64, [R199+0x2800] ;  /* 0x00280000c740783b */ /* 0x000fea0000000200 */
[----:B-1----:R-:W-:Y:S06]  /*2af0*/  HMMA.16816.F32.BF16 R16, R68, R100, R16 ;  /* 0x000000644410723c */ /* 0x002fec0000041810 */
[C---:B------:R-:W-:Y:S06]  /*2b00*/  HMMA.16816.F32.BF16 R52, R12.reuse, R20, R52 ;  /* 0x000000140c34723c */ /* 0x040fec0000041834 */
[----:B------:R-:W-:Y:S01]  /*2b10*/  HMMA.16816.F32.BF16 R48, R12, R22, R48 ;  /* 0x000000160c30723c */ /* 0x000fe20000041830 */
[----:B------:R-:W-:Y:S05]  /*2b20*/  LDSM.16.M88.4 R20, [R188+0x2000] ;  /* 0x00200000bc14783b */ /* 0x000fea0000000200 */
[C---:B------:R-:W-:Y:S06]  /*2b30*/  HMMA.16816.F32.BF16 R76, R72.reuse, R56, R76 ;  /* 0x00000038484c723c */ /* 0x040fec000004184c */
[----:B------:R-:W-:Y:S01]  /*2b40*/  HMMA.16816.F32.BF16 R72, R72, R58, R24 ;  /* 0x0000003a4848723c */ /* 0x000fe20000041818 */
[----:B------:R-:W1:Y:S04]  /*2b50*/  LDSM.16.M88.4 R24, [R197+0x4000] ;  /* 0x00400000c518783b */ /* 0x000e680000000200 */
[----:B------:R-:W-:Y:S01]  /*2b60*/  LDSM.16.M88.4 R56, [R199+0x3800] ;  /* 0x00380000c738783b */ /* 0x000fe20000000200 */
[----:B------:R-:W-:Y:S03]  /*2b70*/  HMMA.16816.F32.BF16 R28, R88, R62, R28 ;  /* 0x0000003e581c723c */ /* 0x000fe6000004181c */
[----:B------:R-:W4:Y:S03]  /*2b80*/  LDSM.16.M88.4 R60, [R199+0x3000] ;  /* 0x00300000c73c783b */ /* 0x000f260000000200 */
[C---:B------:R-:W-:Y:S06]  /*2b90*/  HMMA.16816.F32.BF16 R44, R12.reuse, R36, R44 ;  /* 0x000000240c2c723c */ /* 0x040fec000004182c */
[----:B------:R-:W-:Y:S01]  /*2ba0*/  HMMA.16816.F32.BF16 R80, R12, R38, R80 ;  /* 0x000000260c50723c */ /* 0x000fe20000041850 */
[----:B------:R-:W-:Y:S05]  /*2bb0*/  LDSM.16.M88.4 R36, [R195+0xe800] ;  /* 0x00e80000c324783b */ /* 0x000fea0000000200 */
[----:B--2---:R-:W-:Y:S06]  /*2bc0*/  HMMA.16816.F32.BF16 R16, R40, R92, R16 ;  /* 0x0000005c2810723c */ /* 0x004fec0000041810 */
[C---:B------:R-:W-:Y:S06]  /*2bd0*/  HMMA.16816.F32.BF16 R52, R88.reuse, R8, R52 ;  /* 0x000000085834723c */ /* 0x040fec0000041834 */
[----:B------:R-:W-:Y:S01]  /*2be0*/  HMMA.16816.F32.BF16 R48, R88, R10, R48 ;  /* 0x0000000a5830723c */ /* 0x000fe20000041830 */
[----:B------:R-:W-:Y:S05]  /*2bf0*/  LDSM.16.M88.4 R8, [R201+0x10000] ;  /* 0x01000000c908783b */ /* 0x000fea0000000200 */
[C---:B---3--:R-:W-:Y:S06]  /*2c00*/  HMMA.16816.F32.BF16 R76, R12.reuse, R32, R76 ;  /* 0x000000200c4c723c */ /* 0x048fec000004184c */
[----:B------:R-:W-:Y:S01]  /*2c10*/  HMMA.16816.F32.BF16 R72, R12, R34, R72 ;  /* 0x000000220c48723c */ /* 0x000fe20000041848 */
[----:B------:R-:W2:Y:S04]  /*2c20*/  LDSM.16.M88.4 R12, [R202+0x8000] ;  /* 0x00800000ca0c783b */ /* 0x000ea80000000200 */
[----:B------:R-:W3:Y:S01]  /*2c30*/  LDSM.16.M88.4 R32, [R195+0xf000] ;  /* 0x00f00000c320783b */ /* 0x000ee20000000200 */
[----:B------:R-:W-:Y:S06]  /*2c40*/  HMMA.16816.F32.BF16 R28, R68, R102, R28 ;  /* 0x00000066441c723c */ /* 0x000fec000004181c */
[C---:B------:R-:W-:Y:S06]  /*2c50*/  HMMA.16816.F32.BF16 R44, R88.reuse, R96, R44 ;  /* 0x00000060582c723c */ /* 0x040fec000004182c */
[----:B------:R-:W-:Y:S06]  /*2c60*/  HMMA.16816.F32.BF16 R80, R88, R98, R80 ;  /* 0x000000625850723c */ /* 0x000fec0000041850 */
[----:B-1----:R-:W-:Y:S06]  /*2c70*/  HMMA.16816.F32.BF16 R16, R24, R20, R16 ;  /* 0x000000141810723c */ /* 0x002fec0000041810 */
[C---:B------:R-:W-:Y:S06]  /*2c80*/  HMMA.16816.F32.BF16 R52, R68.reuse, R64, R52 ;  /* 0x000000404434723c */ /* 0x040fec0000041834 */
[----:B------:R-:W-:Y:S01]  /*2c90*/  HMMA.16816.F32.BF16 R48, R68, R66, R48 ;  /* 0x000000424430723c */ /* 0x000fe20000041830 */
[----:B------:R-:W-:Y:S05]  /*2ca0*/  LDSM.16.M88.4 R64, [R195+0xf800] ;  /* 0x00f80000c340783b */ /* 0x000fea0000000200 */
[C---:B------:R-:W-:Y:S06]  /*2cb0*/  HMMA.16816.F32.BF16 R76, R88.reuse, R84, R76 ;  /* 0x00000054584c723c */ /* 0x040fec000004184c */
[----:B------:R-:W-:Y:S01]  /*2cc0*/  HMMA.16816.F32.BF16 R72, R88, R86, R72 ;  /* 0x000000565848723c */ /* 0x000fe20000041848 */
[----:B------:R-:W-:Y:S04]  /*2cd0*/  LDSM.16.M88.4 R88, [R199+0x4000] ;  /* 0x00400000c758783b */ /* 0x000fe80000000200 */
[----:B------:R-:W-:Y:S01]  /*2ce0*/  LDSM.16.M88.4 R84, [R188+0x2800] ;  /* 0x00280000bc54783b */ /* 0x000fe20000000200 */
[----:B------:R-:W-:Y:S03]  /*2cf0*/  HMMA.16816.F32.BF16 R92, R40, R94, R28 ;  /* 0x0000005e285c723c */ /* 0x000fe6000004181c */
[----:B------:R-:W1:Y:S03]  /*2d00*/  LDSM.16.M88.4 R28, [R200+0x8000] ;  /* 0x00800000c81c783b */ /* 0x000e660000000200 */
[C---:B----4-:R-:W-:Y:S06]  /*2d10*/  HMMA.16816.F32.BF16 R44, R68.reuse, R60, R44 ;  /* 0x0000003c442c723c */ /* 0x050fec000004182c */
[----:B------:R-:W-:Y:S06]  /*2d20*/  HMMA.16816.F32.BF16 R80, R68, R62, R80 ;  /* 0x0000003e4450723c */ /* 0x000fec0000041850 */
[----:B--2---:R-:W-:Y:S06]  /*2d30*/  HMMA.16816.F32.BF16 R16, R12, R8, R16 ;  /* 0x000000080c10723c */ /* 0x004fec0000041810 */
[C---:B------:R-:W-:Y:S06]  /*2d40*/  HMMA.16816.F32.BF16 R52, R40.reuse, R36, R52 ;  /* 0x000000242834723c */ /* 0x040fec0000041834 */
[----:B------:R-:W-:Y:S01]  /*2d50*/  HMMA.16816.F32.BF16 R48, R40, R38, R48 ;  /* 0x000000262830723c */ /* 0x000fe20000041830 */
[----:B------:R-:W2:Y:S05]  /*2d60*/  LDSM.16.M88.4 R36, [R188+0x3000] ;  /* 0x00300000bc24783b */ /* 0x000eaa0000000200 */
[C---:B------:R-:W-:Y:S06]  /*2d70*/  HMMA.16816.F32.BF16 R76, R68.reuse, R56, R76 ;  /* 0x00000038444c723c */ /* 0x040fec000004184c */
[----:B------:R-:W-:Y:S01]  /*2d80*/  HMMA.16816.F32.BF16 R72, R68, R58, R72 ;  /* 0x0000003a4448723c */ /* 0x000fe20000041848 */
[----:B------:R-:W-:Y:S04]  /*2d90*/  LDSM.16.M88.4 R56, [R195+0x10000] ;  /* 0x01000000c338783b */ /* 0x000fe80000000200 */
[----:B------:R-:W-:Y:S01]  /*2da0*/  LDSM.16.M88.4 R68, [R201+0x11000] ;  /* 0x01100000c944783b */ /* 0x000fe20000000200 */
[----:B------:R-:W-:Y:S03]  /*2db0*/  HMMA.16816.F32.BF16 R92, R24, R22, R92 ;  /* 0x00000016185c723c */ /* 0x000fe6000004185c */
[----:B------:R-:W4:Y:S03]  /*2dc0*/  LDSM.16.M88.4 R20, [R198+0x8000] ;  /* 0x00800000c614783b */ /* 0x000f260000000200 */
[C---:B---3--:R-:W-:Y:S06]  /*2dd0*/  HMMA.16816.F32.BF16 R44, R40.reuse, R32, R44 ;  /* 0x00000020282c723c */ /* 0x048fec000004182c */
[----:B------:R-:W-:Y:S01]  /*2de0*/  HMMA.16816.F32.BF16 R80, R40, R34, R80 ;  /* 0x000000222850723c */ /* 0x000fe20000041850 */
[----:B------:R-:W3:Y:S05]  /*2df0*/  LDSM.16.M88.4 R32, [R201+0x10800] ;  /* 0x01080000c920783b */ /* 0x000eea0000000200 */
[----:B-1----:R-:W-:Y:S06]  /*2e00*/  HMMA.16816.F32.BF16 R16, R28, R88, R16 ;  /* 0x000000581c10723c */ /* 0x002fec0000041810 */
[----:B------:R-:W-:Y:S06]  /*2e10*/  HMMA.16816.F32.BF16 R52, R24, R84, R52 ;  /* 0x000000541834723c */ /* 0x000fec0000041834 */
[----:B------:R-:W-:Y:S01]  /*2e20*/  HMMA.16816.F32.BF16 R92, R12, R10, R92 ;  /* 0x0000000a0c5c723c */ /* 0x000fe2000004185c */
[----:B------:R-:W-:Y:S05]  /*2e30*/  LDSM.16.M88.4 R8, [R197+0x8000] ;  /* 0x00800000c508783b */ /* 0x000fea0000000200 */
[----:B------:R-:W-:Y:S01]  /*2e40*/  HMMA.16816.F32.BF16 R84, R24, R86, R48 ;  /* 0x000000561854723c */ /* 0x000fe20000041830 */
[----:B------:R-:W1:Y:S05]  /*2e50*/  LDSM.16.M88.4 R48, [R188+0x4000] ;  /* 0x00400000bc30783b */ /* 0x000e6a0000000200 */
[C---:B------:R-:W-:Y:S06]  /*2e60*/  HMMA.16816.F32.BF16 R76, R40.reuse, R64, R76 ;  /* 0x00000040284c723c */ /* 0x040fec000004184c */
[----:B------:R-:W-:Y:S01]  /*2e70*/  HMMA.16816.F32.BF16 R72, R40, R66, R72 ;  /* 0x000000422848723c */ /* 0x000fe20000041848 */
[----:B------:R-:W5:Y:S04]  /*2e80*/  LDSM.16.M88.4 R40, [R188+0x3800] ;  /* 0x00380000bc28783b */ /* 0x000f680000000200 */
[----:B------:R-:W-:Y:S01]  /*2e90*/  LDSM.16.M88.4 R64, [R201+0x11800] ;  /* 0x01180000c940783b */ /* 0x000fe20000000200 */
[----:B--2---:R-:W-:Y:S03]  /*2ea0*/  HMMA.16816.F32.BF16 R60, R24, R36, R44 ;  /* 0x00000024183c723c */ /* 0x004fe6000004182c */
[----:B------:R-:W2:Y:S03]  /*2eb0*/  LDSM.16.M88.4 R44, [R199+0x4800] ;  /* 0x00480000c72c783b */ /* 0x000ea60000000200 */
[----:B----4-:R-:W-:Y:S06]  /*2ec0*/  HMMA.16816.F32.BF16 R16, R20, R56, R16 ;  /* 0x000000381410723c */ /* 0x010fec0000041810 */
[C---:B---3--:R-:W-:Y:S06]  /*2ed0*/  HMMA.16816.F32.BF16 R52, R12.reuse, R32, R52 ;  /* 0x000000200c34723c */ /* 0x048fec0000041834 */
[----:B------:R-:W-:Y:S01]  /*2ee0*/  HMMA.16816.F32.BF16 R84, R12, R34, R84 ;  /* 0x000000220c54723c */ /* 0x000fe20000041854 */
[----:B------:R-:W3:Y:S05]  /*2ef0*/  LDSM.16.M88.4 R32, [R199+0x5000] ;  /* 0x00500000c720783b */ /* 0x000eea0000000200 */
[----:B------:R-:W-:Y:S01]  /*2f00*/  HMMA.16816.F32.BF16 R80, R24, R38, R80 ;  /* 0x000000261850723c */ /* 0x000fe20000041850 */
[----:B------:R-:W4:Y:S05]  /*2f10*/  LDSM.16.M88.4 R36, [R195+0x10800] ;  /* 0x01080000c324783b */ /* 0x000f2a0000000200 */
[----:B-1----:R-:W-:Y:S06]  /*2f20*/  HMMA.16816.F32.BF16 R16, R8, R48, R16 ;  /* 0x000000300810723c */ /* 0x002fec0000041810 */
[----:B------:R-:W-:Y:S06]  /*2f30*/  HMMA.16816.F32.BF16 R60, R12, R68, R60 ;  /* 0x000000440c3c723c */ /* 0x000fec000004183c */
[C---:B-----5:R-:W-:Y:S06]  /*2f40*/  HMMA.16816.F32.BF16 R76, R24.reuse, R40, R76 ;  /* 0x00000028184c723c */ /* 0x060fec000004184c */
[----:B------:R-:W-:Y:S01]  /*2f50*/  HMMA.16816.F32.BF16 R72, R24, R42, R72 ;  /* 0x0000002a1848723c */ /* 0x000fe20000041848 */
[----:B------:R-:W-:Y:S04]  /*2f60*/  LDSM.16.M88.4 R24, [R188+0x4800] ;  /* 0x00480000bc18783b */ /* 0x000fe80000000200 */
[----:B------:R-:W-:Y:S01]  /*2f70*/  LDSM.16.M88.4 R40, [R199+0x5800] ;  /* 0x00580000c728783b */ /* 0x000fe20000000200 */
[----:B------:R-:W-:Y:S01]  /*2f80*/  HMMA.16816.F32.BF16 R92, R28, R90, R92 ;  /* 0x0000005a1c5c723c */ /* 0x000fe2000004185c */
[----:B------:R-:W-:Y:S01]  /*2f90*/  FMUL.FTZ R0, R16, UR8 ;  /* 0x0000000810007c20 */ /* 0x000fe20008410000 */
[----:B------:R-:W-:-:S02]  /*2fa0*/  IMAD.IADD R16, R3, 0x1, -R6 ;  /* 0x0000000103107824 */ /* 0x000fc400078e0a06 */
[----:B------:R-:W-:Y:S01]  /*2fb0*/  FMUL.FTZ R17, R17, UR8 ;  /* 0x0000000811117c20 */ /* 0x000fe20008410000 */
[----:B------:R-:W-:Y:S01]  /*2fc0*/  FMUL.FTZ R18, R18, UR8 ;  /* 0x0000000812127c20 */ /* 0x000fe20008410000 */
[----:B------:R-:W-:Y:S01]  /*2fd0*/  FMUL.FTZ R19, R19, UR8 ;  /* 0x0000000813137c20 */ /* 0x000fe20008410000 */
[C---:B--2---:R-:W-:Y:S01]  /*2fe0*/  HMMA.16816.F32.BF16 R52, R28.reuse, R44, R52 ;  /* 0x0000002c1c34723c */ /* 0x044fe20000041834 */
[----:B------:R-:W-:Y:S01]  /*2ff0*/  IMAD.U32 R3, RZ, RZ, UR24 ;  /* 0x00000018ff037e24 */ /* 0x000fe2000f8e00ff */
[----:B------:R-:W1:Y:S04]  /*3000*/  MUFU.TANH R0, R0 ;  /* 0x0000000000007308 */ /* 0x000e680000002400 */
[----:B------:R-:W-:Y:S01]  /*3010*/  HMMA.16816.F32.BF16 R84, R28, R46, R84 ;  /* 0x0000002e1c54723c */ /* 0x000fe20000041854 */
[----:B------:R-:W2:Y:S05]  /*3020*/  LDSM.16.M88.4 R44, [R195+0x11000] ;  /* 0x01100000c32c783b */ /* 0x000eaa0000000200 */
[----:B------:R-:W-:Y:S06]  /*3030*/  HMMA.16816.F32.BF16 R80, R12, R70, R80 ;  /* 0x000000460c50723c */ /* 0x000fec0000041850 */
[----:B---3--:R-:W-:Y:S01]  /*3040*/  HMMA.16816.F32.BF16 R60, R28, R32, R60 ;  /* 0x000000201c3c723c */ /* 0x008fe2000004183c */
[----:B------:R-:W3:Y:S05]  /*3050*/  MUFU.TANH R32, R19 ;  /* 0x0000001300207308 */ /* 0x000eea0000002400 */
[C---:B------:R-:W-:Y:S06]  /*3060*/  HMMA.16816.F32.BF16 R76, R12.reuse, R64, R76 ;  /* 0x000000400c4c723c */ /* 0x040fec000004184c */
[----:B------:R-:W-:Y:S06]  /*3070*/  HMMA.16816.F32.BF16 R72, R12, R66, R72 ;  /* 0x000000420c48723c */ /* 0x000fec0000041848 */
[----:B------:R-:W-:Y:S01]  /*3080*/  HMMA.16816.F32.BF16 R92, R20, R58, R92 ;  /* 0x0000003a145c723c */ /* 0x000fe2000004185c */
[----:B------:R-:W-:-:S04]  /*3090*/  SHF.R.S32.HI R13, RZ, 0x1f, R16 ;  /* 0x0000001fff0d7819 */ /* 0x000fc80000011410 */
[----:B------:R-:W-:Y:S01]  /*30a0*/  LEA.HI R16, R13, R16, RZ, 0x2 ;  /* 0x000000100d107211 */ /* 0x000fe200078f10ff */
[----:B----4-:R-:W-:Y:S01]  /*30b0*/  HMMA.16816.F32.BF16 R52, R20, R36, R52 ;  /* 0x000000241434723c */ /* 0x010fe20000041834 */
[----:B------:R-:W4:Y:S01]  /*30c0*/  LDSM.16.M88.4 R12, [R188+0x5000] ;  /* 0x00500000bc0c783b */ /* 0x000f220000000200 */
[----:B------:R-:W-:Y:S01]  /*30d0*/  MUFU.TANH R36, R17 ;  /* 0x0000001100247308 */ /* 0x000fe20000002400 */
[----:B------:R-:W-:-:S03]  /*30e0*/  SHF.R.S32.HI R16, RZ, 0x2, R16 ;  /* 0x00000002ff107819 */ /* 0x000fc60000011410 */
[----:B------:R-:W-:Y:S02]  /*30f0*/  HMMA.16816.F32.BF16 R80, R28, R34, R80 ;  /* 0x000000221c50723c */ /* 0x000fe40000041850 */
[----:B------:R-:W-:Y:S02]  /*3100*/  IMAD.IADD R211, R16, 0x1, R211 ;  /* 0x0000000110d37824 */ /* 0x000fe400078e02d3 */
[----:B------:R5:W4:Y:S02]  /*3110*/  MUFU.TANH R37, R18 ;  /* 0x0000001200257308 */ /* 0x000b240000002400 */
[----:B--2---:R-:W-:Y:S01]  /*3120*/  HMMA.16816.F32.BF16 R60, R20, R44, R60 ;  /* 0x0000002c143c723c */ /* 0x004fe2000004183c */
[C---:B------:R-:W-:Y:S01]  /*3130*/  VIADD R209, R211.reuse, 0x8 ;  /* 0x00000008d3d17836 */ /* 0x040fe20000000000 */
[----:B------:R-:W-:Y:S01]  /*3140*/  VIADDMNMX R210, R211, UR5, R210, PT ;  /* 0x00000005d3d27c46 */ /* 0x000fe2000b8001d2 */
[----:B------:R-:W-:Y:S01]  /*3150*/  IMAD R34, R3, 0x40, R214 ;  /* 0x0000004003227824 */ /* 0x000fe200078e02d6 */
[----:B------:R-:W-:-:S02]  /*3160*/  VIADDMNMX R211, R211, UR26, RZ, !PT ;  /* 0x0000001ad3d37c46 */ /* 0x000fc4000f8001ff */
[----:B------:R-:W-:Y:S01]  /*3170*/  HMMA.16816.F32.BF16 R92, R8, R50, R92 ;  /* 0x00000032085c723c */ /* 0x000fe2000004185c */
[C---:B------:R-:W-:Y:S01]  /*3180*/  IADD3 R208, R209.reuse, UR25, R208 ;  /* 0x00000019d1d07c10 */ /* 0x040fe2000fffe0d0 */
[C---:B------:R-:W-:Y:S01]  /*3190*/  VIADD R3, R34.reuse, 0x8 ;  /* 0x0000000822037836 */ /* 0x040fe20000000000 */
[-C--:B------:R-:W-:Y:S02]  /*31a0*/  ISETP.GE.AND P5, PT, R34, R210.reuse, PT ;  /* 0x000000d22200720c */ /* 0x080fe40003fa6270 */
[----:B------:R-:W-:Y:S01]  /*31b0*/  VIMNMX R208, R208, UR28, PT ;  /* 0x0000001cd0d07c48 */ /* 0x000fe2000bfe0100 */
[----:B------:R-:W-:Y:S01]  /*31c0*/  HMMA.16816.F32.BF16 R84, R20, R38, R84 ;  /* 0x000000261454723c */ /* 0x000fe20000041854 */
[----:B------:R-:W-:Y:S01]  /*31d0*/  VIADDMNMX R209, R209, UR26, RZ, !PT ;  /* 0x0000001ad1d17c46 */ /* 0x000fe2000f8001ff */
[----:B-----5:R-:W2:Y:S01]  /*31e0*/  LDSM.16.M88.4 R16, [R195+0x11800] ;  /* 0x01180000c310783b */ /* 0x020ea20000000200 */
[----:B------:R-:W-:-:S03]  /*31f0*/  ISETP.GE.AND P0, PT, R3, R210, PT ;  /* 0x000000d20300720c */ /* 0x000fc60003f06270 */
[----:B------:R-:W-:Y:S01]  /*3200*/  HMMA.16816.F32.BF16 R52, R8, R24, R52 ;  /* 0x000000180834723c */ /* 0x000fe20000041834 */
[C---:B------:R-:W-:Y:S02]  /*3210*/  ISETP.GE.AND P1, PT, R3.reuse, R208, PT ;  /* 0x000000d00300720c */ /* 0x040fe40003f26270 */
[CC--:B------:R-:W-:Y:S02]  /*3220*/  ISETP.LT.OR P5, PT, R34.reuse, R211.reuse, P5 ;  /* 0x000000d32200720c */ /* 0x0c0fe40002fa1670 */
[C---:B------:R-:W-:Y:S01]  /*3230*/  ISETP.LT.OR P0, PT, R3.reuse, R211, P0 ;  /* 0x000000d30300720c */ /* 0x040fe20000701670 */
[----:B------:R-:W-:Y:S01]  /*3240*/  HMMA.16816.F32.BF16 R76, R28, R40, R76 ;  /* 0x000000281c4c723c */ /* 0x000fe2000004184c */
[----:B------:R-:W-:Y:S01]  /*3250*/  VIADD R24, R34, 0x1 ;  /* 0x0000000122187836 */ /* 0x000fe20000000000 */
[----:B------:R-:W-:Y:S02]  /*3260*/  ISETP.LT.OR P1, PT, R3, R209, P1 ;  /* 0x000000d10300720c */ /* 0x000fe40000f21670 */
[----:B-1----:R-:W-:-:S02]  /*3270*/  FSEL R3, R0, -INF , !P5 ;  /* 0xff80000000037808 */ /* 0x002fc40006800000 */
[----:B------:R-:W-:Y:S01]  /*3280*/  HMMA.16816.F32.BF16 R80, R20, R46, R80 ;  /* 0x0000002e1450723c */ /* 0x000fe20000041850 */
[----:B------:R-:W-:Y:S01]  /*3290*/  ISETP.GE.AND P6, PT, R24, R210, PT ;  /* 0x000000d21800720c */ /* 0x000fe20003fc6270 */
[----:B------:R-:W-:Y:S01]  /*32a0*/  FMUL.FTZ R33, R92, UR8 ;  /* 0x000000085c217c20 */ /* 0x000fe20008410000 */
[CC--:B------:R-:W-:Y:S01]  /*32b0*/  ISETP.GE.AND P2, PT, R24.reuse, R208.reuse, PT ;  /* 0x000000d01800720c */ /* 0x0c0fe20003f46270 */
[----:B------:R-:W-:Y:S01]  /*32c0*/  FMUL.FTZ R93, R93, UR8 ;  /* 0x000000085d5d7c20 */ /* 0x000fe20008410000 */
[C---:B------:R-:W-:Y:S01]  /*32d0*/  ISETP.LT.OR P6, PT, R24.reuse, R211, P6 ;  /* 0x000000d31800720c */ /* 0x040fe200037c1670 */
[----:B------:R-:W-:Y:S01]  /*32e0*/  HMMA.16816.F32.BF16 R72, R28, R42, R72 ;  /* 0x0000002a1c48723c */ /* 0x000fe20000041848 */
[-C--:B------:R-:W-:Y:S01]  /*32f0*/  ISETP.LT.OR P2, PT, R24, R209.reuse, P2 ;  /* 0x000000d11800720c */ /* 0x080fe20001741670 */
[----:B------:R-:W1:Y:S01]  /*3300*/  MUFU.TANH R33, R33 ;  /* 0x0000002100217308 */ /* 0x000e620000002400 */
[----:B------:R-:W-:Y:S01]  /*3310*/  ISETP.GE.AND P5, PT, R34, R208, PT ;  /* 0x000000d02200720c */ /* 0x000fe20003fa6270 */
[----:B------:R-:W-:Y:S01]  /*3320*/  FMUL.FTZ R35, R94, UR8 ;  /* 0x000000085e237c20 */ /* 0x000fe20008410000 */
[----:B---3--:R-:W-:Y:S01]  /*3330*/  FSEL R32, R32, -INF , !P2 ;  /* 0xff80000020207808 */ /* 0x008fe20005000000 */
[C---:B----4-:R-:W-:Y:S01]  /*3340*/  HMMA.16816.F32.BF16 R60, R8.reuse, R12, R60 ;  /* 0x0000000c083c723c */ /* 0x050fe2000004183c */
[----:B------:R-:W-:Y:S01]  /*3350*/  ISETP.LT.OR P5, PT, R34, R209, P5 ;  /* 0x000000d12200720c */ /* 0x000fe20002fa1670 */
[----:B------:R-:W-:Y:S01]  /*3360*/  FMUL.FTZ R39, R52, UR8 ;  /* 0x0000000834277c20 */ /* 0x000fe20008410000 */
[----:B------:R-:W-:Y:S01]  /*3370*/  FMUL.FTZ R40, R53, UR8 ;  /* 0x0000000835287c20 */ /* 0x000fe20008410000 */
[----:B------:R-:W3:Y:S01]  /*3380*/  MUFU.TANH R6, R93 ;  /* 0x0000005d00067308 */ /* 0x000ee20000002400 */
[----:B------:R-:W-:Y:S01]  /*3390*/  FSEL R28, R37, -INF , !P5 ;  /* 0xff800000251c7808 */ /* 0x000fe20006800000 */
[----:B------:R-:W-:Y:S01]  /*33a0*/  HMMA.16816.F32.BF16 R84, R8, R26, R84 ;  /* 0x0000001a0854723c */ /* 0x000fe20000041854 */
[----:B------:R-:W-:Y:S01]  /*33b0*/  VIADD R12, R34, 0x9 ;  /* 0x00000009220c7836 */ /* 0x000fe20000000000 */
[----:B------:R-:W4:Y:S01]  /*33c0*/  LDSM.16.M88.4 R24, [R188+0x5800] ;  /* 0x00580000bc18783b */ /* 0x000f220000000200 */
[----:B------:R-:W-:Y:S01]  /*33d0*/  FSEL R29, R36, -INF , !P6 ;  /* 0xff800000241d7808 */ /* 0x000fe20007000000 */
[----:B------:R-:W-:Y:S01]  /*33e0*/  FMUL.FTZ R38, R55, UR8 ;  /* 0x0000000837267c20 */ /* 0x000fe20008410000 */
[----:B------:R-:W-:Y:S01]  /*33f0*/  FMUL.FTZ R41, R54, UR8 ;  /* 0x0000000836297c20 */ /* 0x000fe20008410000 */
[C---:B------:R-:W-:Y:S01]  /*3400*/  ISETP.GE.AND P4, PT, R12.reuse, R210, PT ;  /* 0x000000d20c00720c */ /* 0x040fe20003f86270 */
[----:B------:R-:W5:Y:S01]  /*3410*/  MUFU.TANH R35, R35 ;  /* 0x0000002300237308 */ /* 0x000f620000002400 */
[C---:B------:R-:W-:Y:S01]  /*3420*/  ISETP.GE.AND P3, PT, R12.reuse, R208, PT ;  /* 0x000000d00c00720c */ /* 0x040fe20003f66270 */
[----:B--2---:R-:W-:Y:S01]  /*3430*/  HMMA.16816.F32.BF16 R76, R20, R16, R76 ;  /* 0x00000010144c723c */ /* 0x004fe2000004184c */
[C---:B------:R-:W-:Y:S01]  /*3440*/  ISETP.LT.OR P4, PT, R12.reuse, R211, P4 ;  /* 0x000000d30c00720c */ /* 0x040fe20002781670 */
[----:B------:R-:W-:Y:S01]  /*3450*/  FMUL.FTZ R95, R95, UR8 ;  /* 0x000000085f5f7c20 */ /* 0x000fe20008410000 */
[----:B------:R-:W-:Y:S01]  /*3460*/  ISETP.LT.OR P3, PT, R12, R209, P3 ;  /* 0x000000d10c00720c */ /* 0x000fe20001f61670 */
[----:B------:R-:W-:Y:S01]  /*3470*/  VIADD R12, R34, 0x10 ;  /* 0x00000010220c7836 */ /* 0x000fe20000000000 */
[----:B-1----:R-:W-:Y:S01]  /*3480*/  FSEL R33, R33, -INF , !P0 ;  /* 0xff80000021217808 */ /* 0x002fe20004000000 */
[----:B------:R-:W1:Y:S01]  /*3490*/  MUFU.TANH R39, R39 ;  /* 0x0000002700277308 */ /* 0x000e620000002400 */
[----:B------:R-:W-:Y:S01]  /*34a0*/  HMMA.16816.F32.BF16 R80, R8, R14, R80 ;  /* 0x0000000e0850723c */ /* 0x000fe20000041850 */
[----:B---3--:R-:W-:Y:S01]  /*34b0*/  FSEL R31, R6, -INF , !P4 ;  /* 0xff800000061f7808 */ /* 0x008fe20006000000 */
[----:B------:R-:W-:Y:S01]  /*34c0*/  FMUL.FTZ R60, R60, UR8 ;  /* 0x000000083c3c7c20 */ /* 0x000fe20008410000 */
[C---:B------:R-:W-:Y:S01]  /*34d0*/  ISETP.GE.AND P5, PT, R12.reuse, R210, PT ;  /* 0x000000d20c00720c */ /* 0x040fe20003fa6270 */
[----:B------:R-:W-:Y:S01]  /*34e0*/  FMUL.FTZ R61, R61, UR8 ;  /* 0x000000083d3d7c20 */ /* 0x000fe20008410000 */
[C---:B------:R-:W-:Y:S01]  /*34f0*/  ISETP.GE.AND P6, PT, R12.reuse, R208, PT ;  /* 0x000000d00c00720c */ /* 0x040fe20003fc6270 */
[----:B------:R-:W-:Y:S01]  /*3500*/  HMMA.16816.F32.BF16 R72, R20, R18, R72 ;  /* 0x000000121448723c */ /* 0x000fe20000041848 */
[----:B------:R-:W2:Y:S01]  /*3510*/  MUFU.TANH R40, R40 ;  /* 0x0000002800287308 */ /* 0x000ea20000002400 */
[----:B------:R-:W-:Y:S01]  /*3520*/  ISETP.LT.OR P5, PT, R12, R211, P5 ;  /* 0x000000d30c00720c */ /* 0x000fe20002fa1670 */
[----:B------:R-:W-:Y:S01]  /*3530*/  VIADD R15, R34, 0x11 ;  /* 0x00000011220f7836 */ /* 0x000fe20000000000 */
[----:B------:R-:W-:Y:S01]  /*3540*/  ISETP.LT.OR P6, PT, R12, R209, P6 ;  /* 0x000000d10c00720c */ /* 0x000fe200037c1670 */
[C---:B------:R-:W-:Y:S01]  /*3550*/  VIADD R12, R34.reuse, 0x18 ;  /* 0x00000018220c7836 */ /* 0x040fe20000000000 */
[----:B-----5:R-:W-:Y:S01]  /*3560*/  FSEL R14, R35, -INF , !P1 ;  /* 0xff800000230e7808 */ /* 0x020fe20004800000 */
[----:B------:R-:W-:Y:S01]  /*3570*/  VIADD R18, R34, 0x21 ;  /* 0x0000002122127836 */ /* 0x000fe20000000000 */
[-C--:B------:R-:W-:Y:S01]  /*3580*/  ISETP.GE.AND P2, PT, R15, R210.reuse, PT ;  /* 0x000000d20f00720c */ /* 0x080fe20003f46270 */
[----:B------:R-:W3:Y:S01]  /*3590*/  MUFU.TANH R38, R38 ;  /* 0x0000002600267308 */ /* 0x000ee20000002400 */
[----:B------:R-:W-:Y:S01]  /*35a0*/  ISETP.GE.AND P0, PT, R12, R210, PT ;  /* 0x000000d20c00720c */ /* 0x000fe20003f06270 */
[----:B------:R-:W-:Y:S01]  /*35b0*/  FMUL.FTZ R13, R84, UR8 ;  /* 0x00000008540d7c20 */ /* 0x000fe20008410000 */
[CC--:B------:R-:W-:Y:S01]  /*35c0*/  ISETP.GE.AND P4, PT, R12.reuse, R208.reuse, PT ;  /* 0x000000d00c00720c */ /* 0x0c0fe20003f86270 */
[----:B------:R-:W-:Y:S01]  /*35d0*/  FMUL.FTZ R44, R85, UR8 ;  /* 0x00000008552c7c20 */ /* 0x000fe20008410000 */
[----:B------:R-:W-:Y:S01]  /*35e0*/  ISETP.LT.OR P0, PT, R12, R211, P0 ;  /* 0x000000d30c00720c */ /* 0x000fe20000701670 */
[----:B------:R-:W-:Y:S01]  /*35f0*/  FMUL.FTZ R0, R86, UR8 ;  /* 0x0000000856007c20 */ /* 0x000fe20008410000 */
[----:B------:R-:W-:Y:S01]  /*3600*/  ISETP.LT.OR P4, PT, R12, R209, P4 ;  /* 0x000000d10c00720c */ /* 0x000fe20002781670 */
[----:B------:R-:W-:Y:S01]  /*3610*/  VIADD R12, R34, 0x20 ;  /* 0x00000020220c7836 */ /* 0x000fe20000000000 */
[C---:B------:R-:W-:Y:S01]  /*3620*/  ISETP.LT.OR P2, PT, R15.reuse, R211, P2 ;  /* 0x000000d30f00720c */ /* 0x040fe20001741670 */
[----:B------:R-:W5:Y:S01]  /*3630*/  MUFU.TANH R161, R60 ;  /* 0x0000003c00a17308 */ /* 0x000f620000002400 */
[----:B------:R-:W-:Y:S01]  /*3640*/  ISETP.GE.AND P1, PT, R15, R208, PT ;  /* 0x000000d00f00720c */ /* 0x000fe20003f26270 */
[C---:B----4-:R-:W-:Y:S01]  /*3650*/  HMMA.16816.F32.BF16 R76, R8.reuse, R24, R76 ;  /* 0x00000018084c723c */ /* 0x050fe2000004184c */
[----:B-1----:R-:W-:Y:S01]  /*3660*/  FSEL R19, R39, -INF , !P5 ;  /* 0xff80000027137808 */ /* 0x002fe20006800000 */
[----:B------:R-:W-:Y:S01]  /*3670*/  FMUL.FTZ R30, R87, UR8 ;  /* 0x00000008571e7c20 */ /* 0x000fe20008410000 */
[----:B--2---:R-:W-:Y:S01]  /*3680*/  FSEL R17, R40, -INF , !P2 ;  /* 0xff80000028117808 */ /* 0x004fe20005000000 */
[----:B------:R-:W-:Y:S01]  /*3690*/  FMUL.FTZ R62, R62, UR8 ;  /* 0x000000083e3e7c20 */ /* 0x000fe20008410000 */
[C---:B------:R-:W-:Y:S01]  /*36a0*/  ISETP.GE.AND P5, PT, R12.reuse, R210, PT ;  /* 0x000000d20c00720c */ /* 0x040fe20003fa6270 */
[----:B------:R-:W1:Y:S01]  /*36b0*/  MUFU.TANH R159, R61 ;  /* 0x0000003d009f7308 */ /* 0x000e620000002400 */
[----:B------:R-:W-:Y:S01]  /*36c0*/  ISETP.GE.AND P2, PT, R12, R208, PT ;  /* 0x000000d00c00720c */ /* 0x000fe20003f46270 */
[----:B------:R-:W-:Y:S01]  /*36d0*/  HMMA.16816.F32.BF16 R72, R8, R26, R72 ;  /* 0x0000001a0848723c */ /* 0x000fe20000041848 */
[----:B------:R-:W-:Y:S01]  /*36e0*/  ISETP.LT.OR P1, PT, R15, R209, P1 ;  /* 0x000000d10f00720c */ /* 0x000fe20000f21670 */
[----:B------:R-:W-:Y:S01]  /*36f0*/  VIADD R15, R34, 0x19 ;  /* 0x00000019220f7836 */ /* 0x000fe20000000000 */
[----:B------:R-:W-:Y:S01]  /*3700*/  ISETP.LT.OR P5, PT, R12, R211, P5 ;  /* 0x000000d30c00720c */ /* 0x000fe20002fa1670 */
[----:B------:R-:W-:Y:S01]  /*3710*/  FMUL.FTZ R80, R80, UR8 ;  /* 0x0000000850507c20 */ /* 0x000fe20008410000 */
[----:B------:R-:W-:Y:S01]  /*3720*/  ISETP.LT.OR P2, PT, R12, R209, P2 ;  /* 0x000000d10c00720c */ /* 0x000fe20001741670 */
[----:B------:R-:W2:Y:S01]  /*3730*/  MUFU.TANH R4, R95 ;  /* 0x0000005f00047308 */ /* 0x000ea20000002400 */
[----:B---3--:R-:W-:Y:S01]  /*3740*/  FSEL R12, R38, -INF , !P1 ;  /* 0xff800000260c7808 */ /* 0x008fe20004800000 */
[----:B------:R-:W-:Y:S01]  /*3750*/  VIADD R8, R34, 0x30 ;  /* 0x0000003022087836 */ /* 0x000fe20000000000 */
[-C--:B------:R-:W-:Y:S01]  /*3760*/  ISETP.GE.AND P1, PT, R18, R210.reuse, PT ;  /* 0x000000d21200720c */ /* 0x080fe20003f26270 */
[----:B------:R-:W-:Y:S01]  /*3770*/  FMUL.FTZ R81, R81, UR8 ;  /* 0x0000000851517c20 */ /* 0x000fe20008410000 */
[----:B-----5:R-:W-:Y:S01]  /*3780*/  FSEL R161, R161, -INF , !P5 ;  /* 0xff800000a1a17808 */ /* 0x020fe20006800000 */
[----:B------:R-:W-:Y:S01]  /*3790*/  VIADD R20, R34, 0x28 ;  /* 0x0000002822147836 */ /* 0x000fe20000000000 */
[-C--:B------:R-:W-:Y:S01]  /*37a0*/  ISETP.LT.OR P1, PT, R18, R211.reuse, P1 ;  /* 0x000000d31200720c */ /* 0x080fe20000f21670 */
[----:B------:R-:W3:Y:S01]  /*37b0*/  MUFU.TANH R41, R41 ;  /* 0x0000002900297308 */ /* 0x000ee20000002400 */
[----:B------:R-:W-:Y:S01]  /*37c0*/  ISETP.GE.AND P5, PT, R8, R210, PT ;  /* 0x000000d20800720c */ /* 0x000fe20003fa6270 */
[----:B------:R-:W-:Y:S01]  /*37d0*/  FMUL.FTZ R76, R76, UR8 ;  /* 0x000000084c4c7c20 */ /* 0x000fe20008410000 */
[----:B-1----:R-:W-:Y:S01]  /*37e0*/  FSEL R159, R159, -INF , !P1 ;  /* 0xff8000009f9f7808 */ /* 0x002fe20004800000 */
[----:B------:R-:W-:Y:S01]  /*37f0*/  VIADD R9, R34, 0x29 ;  /* 0x0000002922097836 */ /* 0x000fe20000000000 */
[C---:B------:R-:W-:Y:S01]  /*3800*/  ISETP.GE.AND P1, PT, R8.reuse, R208, PT ;  /* 0x000000d00800720c */ /* 0x040fe20003f26270 */
[----:B------:R-:W-:Y:S01]  /*3810*/  FMUL.FTZ R77, R77, UR8 ;  /* 0x000000084d4d7c20 */ /* 0x000fe20008410000 */
[C---:B------:R-:W-:Y:S01]  /*3820*/  ISETP.LT.OR P5, PT, R8.reuse, R211, P5 ;  /* 0x000000d30800720c */ /* 0x040fe20002fa1670 */
[----:B------:R-:W1:Y:S01]  /*3830*/  MUFU.TANH R13, R13 ;  /* 0x0000000d000d7308 */ /* 0x000e620000002400 */
[----:B------:R-:W-:Y:S01]  /*3840*/  ISETP.LT.OR P1, PT, R8, R209, P1 ;  /* 0x000000d10800720c */ /* 0x000fe20000f21670 */
[----:B------:R-:W-:Y:S01]  /*3850*/  FMUL.FTZ R72, R72, UR8 ;  /* 0x0000000848487c20 */ /* 0x000fe20008410000 */
[----:B------:R-:W-:Y:S01]  /*3860*/  FMNMX.FTZ R8, R3, R29, !PT ;  /* 0x0000001d03087209 */ /* 0x000fe20007810000 */
[----:B------:R-:W-:Y:S01]  /*3870*/  FMUL.FTZ R73, R73, UR8 ;  /* 0x0000000849497c20 */ /* 0x000fe20008410000 */
[----:B--2---:R-:W-:Y:S01]  /*3880*/  FSEL R16, R4, -INF , !P3 ;  /* 0xff80000004107808 */ /* 0x004fe20005800000 */
[----:B------:R-:W-:Y:S01]  /*3890*/  FMUL.FTZ R63, R63, UR8 ;  /* 0x000000083f3f7c20 */ /* 0x000fe20008410000 */
[----:B------:R-:W-:Y:S01]  /*38a0*/  FMNMX.FTZ R8, R33, R8, !PT ;  /* 0x0000000821087209 */ /* 0x000fe20007810000 */
[----:B------:R-:W2:Y:S01]  /*38b0*/  MUFU.TANH R44, R44 ;  /* 0x0000002c002c7308 */ /* 0x000ea20000002400 */
[----:B---3--:R-:W-:Y:S01]  /*38c0*/  FSEL R6, R41, -INF , !P6 ;  /* 0xff80000029067808 */ /* 0x008fe20007000000 */
[----:B------:R-:W-:Y:S01]  /*38d0*/  FMUL.FTZ R82, R82, UR8 ;  /* 0x0000000852527c20 */ /* 0x000fe20008410000 */
[----:B------:R-:W-:Y:S01]  /*38e0*/  FMNMX.FTZ R8, R31, R8, !PT ;  /* 0x000000081f087209 */ /* 0x000fe20007810000 */
[----:B------:R-:W-:Y:S01]  /*38f0*/  FMUL.FTZ R83, R83, UR8 ;  /* 0x0000000853537c20 */ /* 0x000fe20008410000 */
[C---:B------:R-:W-:Y:S01]  /*3900*/  ISETP.GE.AND P3, PT, R15.reuse, R210, PT ;  /* 0x000000d20f00720c */ /* 0x040fe20003f66270 */
[----:B------:R-:W-:Y:S01]  /*3910*/  FMUL.FTZ R78, R78, UR8 ;  /* 0x000000084e4e7c20 */ /* 0x000fe20008410000 */
[----:B------:R-:W-:Y:S01]  /*3920*/  ISETP.GE.AND P6, PT, R15, R208, PT ;  /* 0x000000d00f00720c */ /* 0x000fe20003fc6270 */
[----:B------:R-:W3:Y:S01]  /*3930*/  MUFU.TANH R0, R0 ;  /* 0x0000000000007308 */ /* 0x000ee20000002400 */
[----:B------:R-:W-:Y:S01]  /*3940*/  FMNMX.FTZ R10, R19, R8, !PT ;  /* 0x00000008130a7209 */ /* 0x000fe20007810000 */
[----:B------:R-:W-:Y:S01]  /*3950*/  VIADD R8, R34, 0x38 ;  /* 0x0000003822087836 */ /* 0x000fe20000000000 */
[----:B------:R-:W-:Y:S01]  /*3960*/  ISETP.LT.OR P3, PT, R15, R211, P3 ;  /* 0x000000d30f00720c */ /* 0x000fe20001f61670 */
[----:B------:R-:W-:Y:S01]  /*3970*/  FMUL.FTZ R79, R79, UR8 ;  /* 0x000000084f4f7c20 */ /* 0x000fe20008410000 */
[----:B------:R-:W-:Y:S01]  /*3980*/  ISETP.LT.OR P6, PT, R15, R209, P6 ;  /* 0x000000d10f00720c */ /* 0x000fe200037c1670 */
[----:B------:R-:W-:Y:S01]  /*3990*/  FMUL.FTZ R74, R74, UR8 ;  /* 0x000000084a4a7c20 */ /* 0x000fe20008410000 */
[----:B-1----:R-:W-:Y:S01]  /*39a0*/  FSEL R15, R13, -INF , !P0 ;  /* 0xff8000000d0f7808 */ /* 0x002fe20004000000 */
[----:B------:R-:W1:Y:S01]  /*39b0*/  MUFU.TANH R30, R30 ;  /* 0x0000001e001e7308 */ /* 0x000e620000002400 */
[----:B------:R-:W-:Y:S01]  /*39c0*/  FMNMX.FTZ R10, R17, R10, !PT ;  /* 0x0000000a110a7209 */ /* 0x000fe20007810000 */
[----:B------:R-:W-:-:S04]  /*39d0*/  DEPBAR.LE SB0, 0x0 ;  /* 0x000080000000791a */ /* 0x000fc80000000000 */
[----:B--2---:R-:W-:Y:S01]  /*39e0*/  FSEL R13, R44, -INF , !P3 ;  /* 0xff8000002c0d7808 */ /* 0x004fe20005800000 */
[----:B------:R-:W-:Y:S01]  /*39f0*/  FMUL.FTZ R75, R75, UR8 ;  /* 0x000000084b4b7c20 */ /* 0x000fe20008410000 */
[----:B------:R-:W2:Y:S01]  /*3a00*/  MUFU.TANH R160, R62 ;  /* 0x0000003e00a07308 */ /* 0x000ea20000002400 */
[----:B------:R-:W-:Y:S02]  /*3a10*/  FMNMX.FTZ R10, R15, R10, !PT ;  /* 0x0000000a0f0a7209 */ /* 0x000fe40007810000 */
[----:B---3--:R-:W-:Y:S02]  /*3a20*/  FSEL R4, R0, -INF , !P4 ;  /* 0xff80000000047808 */ /* 0x008fe40006000000 */
[----:B------:R-:W-:Y:S02]  /*3a30*/  ISETP.GE.AND P0, PT, R20, R210, PT ;  /* 0x000000d21400720c */ /* 0x000fe40003f06270 */
[----:B------:R-:W-:Y:S01]  /*3a40*/  FMNMX.FTZ R11, R28, R32, !PT ;  /* 0x000000201c0b7209 */ /* 0x000fe20007810000 */
[----:B------:R-:W3:Y:S01]  /*3a50*/  MUFU.TANH R143, R80 ;  /* 0x00000050008f7308 */ /* 0x000ee20000002400 */
[----:B-1----:R-:W-:-:S02]  /*3a60*/  FSEL R0, R30, -INF , !P6 ;  /* 0xff8000001e007808 */ /* 0x002fc40007000000 */
[----:B------:R-:W-:Y:S02]  /*3a70*/  FMNMX.FTZ R10, R13, R10, !PT ;  /* 0x0000000a0d0a7209 */ /* 0x000fe40007810000 */
[C---:B------:R-:W-:Y:S02]  /*3a80*/  ISETP.GE.AND P6, PT, R9.reuse, R210, PT ;  /* 0x000000d20900720c */ /* 0x040fe40003fc6270 */
[----:B------:R-:W-:Y:S01]  /*3a90*/  ISETP.LT.OR P0, PT, R20, R211, P0 ;  /* 0x000000d31400720c */ /* 0x000fe20000701670 */
[----:B------:R-:W1:Y:S01]  /*3aa0*/  MUFU.TANH R141, R81 ;  /* 0x00000051008d7308 */ /* 0x000e620000002400 */
[----:B--2---:R-:W-:Y:S02]  /*3ab0*/  FSEL R160, R160, -INF , !P2 ;  /* 0xff800000a0a07808 */ /* 0x004fe40005000000 */
[----:B------:R-:W-:Y:S02]  /*3ac0*/  ISETP.GE.AND P2, PT, R9, R208, PT ;  /* 0x000000d00900720c */ /* 0x000fe40003f46270 */
[----:B------:R-:W-:-:S02]  /*3ad0*/  FMNMX.FTZ R11, R14, R11, !PT ;  /* 0x0000000b0e0b7209 */ /* 0x000fc40007810000 */
[----:B------:R-:W-:Y:S01]  /*3ae0*/  FMNMX.FTZ R10, R161, R10, !PT ;  /* 0x0000000aa10a7209 */ /* 0x000fe20007810000 */
[----:B------:R-:W2:Y:S01]  /*3af0*/  MUFU.TANH R175, R76 ;  /* 0x0000004c00af7308 */ /* 0x000ea20000002400 */
[C---:B------:R-:W-:Y:S02]  /*3b00*/  ISETP.LT.OR P6, PT, R9.reuse, R211, P6 ;  /* 0x000000d30900720c */ /* 0x040fe400037c1670 */
[----:B------:R-:W-:Y:S01]  /*3b10*/  ISETP.LT.OR P2, PT, R9, R209, P2 ;  /* 0x000000d10900720c */ /* 0x000fe20001741670 */
[C---:B------:R-:W-:Y:S01]  /*3b20*/  VIADD R9, R34.reuse, 0x31 ;  /* 0x0000003122097836 */ /* 0x040fe20000000000 */
[----:B---3--:R-:W-:Y:S01]  /*3b30*/  FSEL R143, R143, -INF , !P0 ;  /* 0xff8000008f8f7808 */ /* 0x008fe20004000000 */
[----:B------:R-:W-:Y:S01]  /*3b40*/  VIADD R34, R34, 0x39 ;  /* 0x0000003922227836 */ /* 0x000fe20000000000 */
[----:B------:R-:W-:Y:S01]  /*3b50*/  FMNMX.FTZ R11, R16, R11, !PT ;  /* 0x0000000b100b7209 */ /* 0x000fe20007810000 */
[----:B------:R-:W3:Y:S01]  /*3b60*/  MUFU.TANH R173, R77 ;  /* 0x0000004d00ad7308 */ /* 0x000ee20000002400 */
[----:B------:R-:W-:-:S02]  /*3b70*/  FMNMX.FTZ R10, R159, R10, !PT ;  /* 0x0000000a9f0a7209 */ /* 0x000fc40007810000 */
[----:B-1----:R-:W-:Y:S02]  /*3b80*/  FSEL R141, R141, -INF , !P6 ;  /* 0xff8000008d8d7808 */ /* 0x002fe40007000000 */
[----:B------:R-:W-:Y:S02]  /*3b90*/  ISETP.GE.AND P6, PT, R9, R210, PT ;  /* 0x000000d20900720c */ /* 0x000fe40003fc6270 */
[----:B------:R-:W-:Y:S01]  /*3ba0*/  FMNMX.FTZ R11, R6, R11, !PT ;  /* 0x0000000b060b7209 */ /* 0x000fe20007810000 */
[----:B------:R-:W1:Y:S01]  /*3bb0*/  MUFU.TANH R72, R72 ;  /* 0x0000004800487308 */ /* 0x000e620000002400 */
[----:B------:R-:W-:Y:S02]  /*3bc0*/  FMNMX.FTZ R10, R143, R10, !PT ;  /* 0x0000000a8f0a7209 */ /* 0x000fe40007810000 */
[----:B------:R-:W-:Y:S02]  /*3bd0*/  PLOP3.LUT P0, PT, PT, PT, UP0, 0x80, 0x0 ;  /* 0x000000000000781c */ /* 0x000fe40003f0f008 */
[----:B--2---:R-:W-:-:S02]  /*3be0*/  FSEL R175, R175, -INF , !P5 ;  /* 0xff800000afaf7808 */ /* 0x004fc40006800000 */
[----:B------:R-:W-:Y:S01]  /*3bf0*/  ISETP.LT.OR P6, PT, R9, R211, P6 ;  /* 0x000000d30900720c */ /* 0x000fe200037c1670 */
[----:B------:R-:W2:Y:S01]  /*3c00*/  MUFU.TANH R176, R63 ;  /* 0x0000003f00b07308 */ /* 0x000ea20000002400 */
[----:B------:R-:W-:Y:S02]  /*3c10*/  ISETP.GE.AND P5, PT, R8, R210, PT ;  /* 0x000000d20800720c */ /* 0x000fe40003fa6270 */
[----:B------:R-:W-:Y:S02]  /*3c20*/  FMNMX.FTZ R11, R12, R11, !PT ;  /* 0x0000000b0c0b7209 */ /* 0x000fe40007810000 */
[----:B------:R-:W-:Y:S02]  /*3c30*/  FMNMX.FTZ R10, R141, R10, !PT ;  /* 0x0000000a8d0a7209 */ /* 0x000fe40007810000 */
[----:B---3--:R-:W-:Y:S01]  /*3c40*/  FSEL R173, R173, -INF , !P6 ;  /* 0xff800000adad7808 */ /* 0x008fe20007000000 */
[----:B------:R-:W3:Y:S01]  /*3c50*/  MUFU.TANH R73, R73 ;  /* 0x0000004900497308 */ /* 0x000ee20000002400 */
[----:B------:R-:W-:-:S02]  /*3c60*/  ISETP.GE.AND P4, PT, R18, R208, PT ;  /* 0x000000d01200720c */ /* 0x000fc40003f86270 */
[----:B------:R-:W-:Y:S02]  /*3c70*/  ISETP.GE.AND P6, PT, R34, R210, PT ;  /* 0x000000d22200720c */ /* 0x000fe40003fc6270 */
[----:B------:R-:W-:Y:S02]  /*3c80*/  ISETP.LT.OR P5, PT, R8, R211, P5 ;  /* 0x000000d30800720c */ /* 0x000fe40002fa1670 */
[----:B------:R-:W-:Y:S01]  /*3c90*/  FMNMX.FTZ R11, R4, R11, !PT ;  /* 0x0000000b040b7209 */ /* 0x000fe20007810000 */
[----:B------:R4:W2:Y:S01]  /*3ca0*/  MUFU.TANH R162, R82 ;  /* 0x0000005200a27308 */ /* 0x0008a20000002400 */
[----:B------:R-:W-:Y:S02]  /*3cb0*/  FMNMX.FTZ R10, R175, R10, !PT ;  /* 0x0000000aaf0a7209 */ /* 0x000fe40007810000 */
[----:B------:R-:W-:Y:S02]  /*3cc0*/  ISETP.GE.AND P3, PT, R20, R208, PT ;  /* 0x000000d01400720c */ /* 0x000fe40003f66270 */
[----:B------:R-:W-:-:S02]  /*3cd0*/  ISETP.LT.OR P4, PT, R18, R209, P4 ;  /* 0x000000d11200720c */ /* 0x000fc40002781670 */
[----:B------:R-:W-:Y:S01]  /*3ce0*/  ISETP.LT.OR P6, PT, R34, R211, P6 ;  /* 0x000000d32200720c */ /* 0x000fe200037c1670 */
[----:B------:R4:W4:Y:S01]  /*3cf0*/  MUFU.TANH R174, R83 ;  /* 0x0000005300ae7308 */ /* 0x0009220000002400 */
[----:B-1----:R-:W-:Y:S02]  /*3d00*/  FSEL R171, R72, -INF , !P5 ;  /* 0xff80000048ab7808 */ /* 0x002fe40006800000 */
[----:B------:R-:W-:Y:S02]  /*3d10*/  FMNMX.FTZ R11, R0, R11, !PT ;  /* 0x0000000b000b7209 */ /* 0x000fe40007810000 */
[----:B------:R-:W-:Y:S02]  /*3d20*/  FMNMX.FTZ R10, R173, R10, !PT ;  /* 0x0000000aad0a7209 */ /* 0x000fe40007810000 */
[----:B------:R-:W-:Y:S01]  /*3d30*/  ISETP.LT.OR P3, PT, R20, R209, P3 ;  /* 0x000000d11400720c */ /* 0x000fe20001f61670 */
[----:B------:R1:W1:Y:S01]  /*3d40*/  MUFU.TANH R170, R78 ;  /* 0x0000004e00aa7308 */ /* 0x0002620000002400 */
[----:B--2---:R-:W-:-:S02]  /*3d50*/  FSEL R176, R176, -INF , !P4 ;  /* 0xff800000b0b07808 */ /* 0x004fc40006000000 */
[----:B---3--:R-:W-:Y:S02]  /*3d60*/  FSEL R169, R73, -INF , !P6 ;  /* 0xff80000049a97808 */ /* 0x008fe40007000000 */
[----:B------:R-:W-:Y:S02]  /*3d70*/  FMNMX.FTZ R11, R160, R11, !PT ;  /* 0x0000000ba00b7209 */ /* 0x000fe40007810000 */
[----:B------:R-:W-:Y:S01]  /*3d80*/  FMNMX.FTZ R10, R171, R10, !PT ;  /* 0x0000000aab0a7209 */ /* 0x000fe20007810000 */
[----:B------:R2:W3:Y:S08]  /*3d90*/  MUFU.TANH R168, R79 ;  /* 0x0000004f00a87308 */ /* 0x0004f00000002400 */
[----:B------:R2:W1:Y:S01]  /*3da0*/  MUFU.TANH R166, R74 ;  /* 0x0000004a00a67308 */ /* 0x0004620000002400 */
[----:B------:R-:W-:Y:S06]  /*3db0*/  BAR.SYNC.DEFER_BLOCKING 0x0 ;  /* 0x0000000000007b1d */ /* 0x000fec0000010000 */
[----:B----4-:R-:W-:Y:S05]  /*3dc0*/  @!P0 BRA `(.L_x_339) ;  /* 0x0000000000608947 */ /* 0x010fea0003800000 */
[----:B------:R-:W-:Y:S01]  /*3dd0*/  UIADD3 UR7, UR19, -0x2, URZ ;  /* 0xfffffffe13077890 */ /* 0x000fe2000fffe03f */
[----:B------:R-:W-:-:S03]  /*3de0*/  IMAD.U32 R18, RZ, RZ, UR9 ;  /* 0x00000009ff127e24 */ /* 0x000fc6000f8e00ff */
[----:B------:R-:W-:Y:S02]  /*3df0*/  USHF.R.S32.HI UR6, URZ, 0x1f, UR7 ;  /* 0x0000001f3f067899 */ /* 0x000fe40008011407 */
[----:B------:R-:W-:Y:S01]  /*3e00*/  UIMAD UR5, UR22, UR7, URZ ;  /* 0x00000007160572a4 */ /* 0x000fe2000f8e023f */
[----:B------:R-:W-:-:S03]  /*3e10*/  IMAD.U32 R21, RZ, RZ, UR7 ;  /* 0x00000007ff157e24 */ /* 0x000fc6000f8e00ff */
[----:B------:R-:W-:Y:S01]  /*3e20*/  UIMAD UR5, UR6, UR23, UR5 ;  /* 0x00000017060572a4 */ /* 0x000fe2000f8e0205 */
[----:B------:R-:W-:Y:S01]  /*3e30*/  IMAD.WIDE.U32 R22, R21, UR23, R212 ;  /* 0x0000001715167c25 */ /* 0x000fe2000f8e00d4 */
[----:B------:R-:W-:Y:S01]  /*3e40*/  MOV R21, UR29 ;  /* 0x0000001d00157c02 */ /* 0x000fe20008000f00 */
[----:B------:R-:W-:-:S03]  /*3e50*/  ULDC.64 UR6, c[0x0][0x218] ;  /* 0x0000860000067ab9 */ /* 0x000fc60000000a00 */
[----:B------:R-:W-:Y:S01]  /*3e60*/  VIADD R20, R23, UR5 ;  /* 0x0000000517147c36 */ /* 0x000fe20008000000 */
[----:B------:R-:W-:-:S04]  /*3e70*/  LEA R24, P4, R22, UR6, 0x1 ;  /* 0x0000000616187c11 */ /* 0x000fc8000f8808ff */
        /* <DEDUP_REMOVED lines=13> */
.L_x_339:
[----:B------:R-:W-:Y:S01]  /*3f50*/  FSEL R162, R162, -INF , !P3 ;  /* 0xff800000a2a27808 */ /* 0x000fe20005800000 */
[----:B------:R-:W5:Y:S01]  /*3f60*/  MUFU.TANH R75, R75 ;  /* 0x0000004b004b7308 */ /* 0x000f620000002400 */
[----:B------:R-:W-:Y:S01]  /*3f70*/  FMNMX.FTZ R11, R176, R11, !PT ;  /* 0x0000000bb00b7209 */ /* 0x000fe20007810000 */
[----:B------:R-:W-:Y:S01]  /*3f80*/  ULDC UR9, c[0x0][0x2ec] ;  /* 0x0000bb0000097ab9 */ /* 0x000fe20000000800 */
[----:B------:R-:W-:Y:S02]  /*3f90*/  ISETP.GE.AND P3, PT, R9, R208, PT ;  /* 0x000000d00900720c */ /* 0x000fe40003f66270 */
[----:B------:R-:W-:Y:S02]  /*3fa0*/  FSEL R174, R174, -INF , !P2 ;  /* 0xff800000aeae7808 */ /* 0x000fe40005000000 */
[----:B----4-:R-:W-:Y:S02]  /*3fb0*/  FMNMX.FTZ R21, R162, R11, !PT ;  /* 0x0000000ba2157209 */ /* 0x010fe40007810000 */
[----:B------:R-:W-:-:S02]  /*3fc0*/  FMNMX.FTZ R10, R169, R10, !PT ;  /* 0x0000000aa90a7209 */ /* 0x000fc40007810000 */
[-C--:B------:R-:W-:Y:S02]  /*3fd0*/  ISETP.GE.AND P2, PT, R8, R208.reuse, PT ;  /* 0x000000d00800720c */ /* 0x080fe40003f46270 */
[----:B------:R-:W-:Y:S01]  /*3fe0*/  ISETP.LT.OR P3, PT, R9, R209, P3 ;  /* 0x000000d10900720c */ /* 0x000fe20001f61670 */
[----:B------:R-:W4:Y:S01]  /*3ff0*/  SHFL.BFLY PT, R11, R10, 0x2, 0x1f ;  /* 0x0c401f000a0b7f89 */ /* 0x000f2200000e0000 */
[----:B-1----:R-:W-:Y:S02]  /*4000*/  FSEL R170, R170, -INF , !P1 ;  /* 0xff800000aaaa7808 */ /* 0x002fe40004800000 */
[----:B------:R-:W-:Y:S02]  /*4010*/  FMNMX.FTZ R21, R174, R21, !PT ;  /* 0x00000015ae157209 */ /* 0x000fe40007810000 */
[----:B------:R-:W-:Y:S02]  /*4020*/  ISETP.LT.OR P2, PT, R8, R209, P2 ;  /* 0x000000d10800720c */ /* 0x000fe40001741670 */
[----:B------:R-:W-:-:S02]  /*4030*/  ISETP.GE.AND P1, PT, R34, R208, PT ;  /* 0x000000d02200720c */ /* 0x000fc40003f26270 */
[----:B---3--:R-:W-:Y:S02]  /*4040*/  FSEL R168, R168, -INF , !P3 ;  /* 0xff800000a8a87808 */ /* 0x008fe40005800000 */
[----:B------:R-:W-:Y:S02]  /*4050*/  FMNMX.FTZ R21, R170, R21, !PT ;  /* 0x00000015aa157209 */ /* 0x000fe40007810000 */
[----:B------:R-:W-:Y:S02]  /*4060*/  ISETP.LT.OR P1, PT, R34, R209, P1 ;  /* 0x000000d12200720c */ /* 0x000fe40000f21670 */
[----:B------:R-:W-:Y:S02]  /*4070*/  FSEL R166, R166, -INF , !P2 ;  /* 0xff800000a6a67808 */ /* 0x000fe40005000000 */
[----:B------:R-:W-:Y:S02]  /*4080*/  FMNMX.FTZ R21, R168, R21, !PT ;  /* 0x00000015a8157209 */ /* 0x000fe40007810000 */
[----:B-----5:R-:W-:-:S02]  /*4090*/  FSEL R164, R75, -INF , !P1 ;  /* 0xff8000004ba47808 */ /* 0x020fc40004800000 */
[----:B------:R-:W-:Y:S02]  /*40a0*/  FMNMX.FTZ R21, R166, R21, !PT ;  /* 0x00000015a6157209 */ /* 0x000fe40007810000 */
[----:B------:R-:W-:Y:S02]  /*40b0*/  IADD3 R196, R105, R2, RZ ;  /* 0x0000000269c47210 */ /* 0x000fe40007ffe0ff */
[----:B------:R-:W-:Y:S02]  /*40c0*/  FMNMX.FTZ R18, R164, R21, !PT ;  /* 0x00000015a4127209 */ /* 0x000fe40007810000 */
[----:B----4-:R-:W-:Y:S02]  /*40d0*/  FMNMX.FTZ R11, R10, R11, !PT ;  /* 0x0000000b0a0b7209 */ /* 0x010fe40007810000 */
[----:B------:R-:W-:Y:S01]  /*40e0*/  LEA R196, R196, UR4, 0x1 ;  /* 0x00000004c4c47c11 */ /* 0x000fe2000f8e08ff */
[----:B------:R-:W1:Y:S01]  /*40f0*/  SHFL.BFLY PT, R9, R18, 0x2, 0x1f ;  /* 0x0c401f0012097f89 */ /* 0x000e6200000e0000 */
[----:B------:R-:W-:-:S02]  /*4100*/  IADD3 R191, R199, 0x800, RZ ;  /* 0x00000800c7bf7810 */ /* 0x000fc40007ffe0ff */
[-C--:B------:R-:W-:Y:S01]  /*4110*/  LEA R194, R7, R196.reuse, 0x1 ;  /* 0x000000c407c27211 */ /* 0x080fe200078e08ff */
[----:B------:R-:W3:Y:S01]  /*4120*/  SHFL.BFLY PT, R132, R11, 0x1, 0x1f ;  /* 0x0c201f000b847f89 */ /* 0x000ee200000e0000 */
[C---:B------:R-:W-:Y:S02]  /*4130*/  LEA R193, R5.reuse, R196, 0x1 ;  /* 0x000000c405c17211 */ /* 0x040fe400078e08ff */
[----:B------:R-:W-:Y:S01]  /*4140*/  LEA R192, R5, R194, 0x1 ;  /* 0x000000c205c07211 */ /* 0x000fe200078e08ff */
[----:B------:R-:W-:Y:S01]  /*4150*/  LDSM.16.MT88.4 R124, [R196+0x12000] ;  /* 0x01200000c47c783b */ /* 0x000fe20000004200 */
[C---:B------:R-:W-:Y:S02]  /*4160*/  IADD3 R190, R199.reuse, 0x1000, RZ ;  /* 0x00001000c7be7810 */ /* 0x040fe40007ffe0ff */
        /* <DEDUP_REMOVED lines=11> */
[----:B-1----:R-:W-:-:S02]  /*4220*/  FMNMX.FTZ R9, R18, R9, !PT ;  /* 0x0000000912097209 */ /* 0x002fc40007810000 */
[----:B------:R-:W-:Y:S01]  /*4230*/  IADD3 R181, R199, 0x5000, RZ ;  /* 0x00005000c7b57810 */ /* 0x000fe20007ffe0ff */
[----:B------:R-:W-:Y:S01]  /*4240*/  LDSM.16.MT88.4 R48, [R194+0x14000] ;  /* 0x01400000c230783b */ /* 0x000fe20000004200 */
[----:B---3--:R-:W-:Y:S02]  /*4250*/  FMNMX.FTZ R132, R11, R132, !PT ;  /* 0x000000840b847209 */ /* 0x008fe40007810000 */
[----:B------:R-:W-:Y:S01]  /*4260*/  IADD3 R180, R199, 0x5800, RZ ;  /* 0x00005800c7b47810 */ /* 0x000fe20007ffe0ff */
[----:B------:R-:W1:Y:S01]  /*4270*/  SHFL.BFLY PT, R8, R9, 0x1, 0x1f ;  /* 0x0c201f0009087f89 */ /* 0x000e6200000e0000 */
[C---:B------:R-:W-:Y:S01]  /*4280*/  FSETP.NEU.FTZ.AND P1, PT, R132.reuse, -INF , PT ;  /* 0xff8000008400780b */ /* 0x040fe20003f3d000 */
[----:B------:R-:W-:Y:S02]  /*4290*/  FMUL.FTZ R172, R132, UR9 ;  /* 0x0000000984ac7c20 */ /* 0x000fe40008410000 */
[----:B------:R-:W3:Y:S03]  /*42a0*/  LDSM.16.MT88.4 R56, [R193+0x14000] ;  /* 0x01400000c138783b */ /* 0x000ee60000004200 */
[----:B------:R-:W-:Y:S01]  /*42b0*/  FSEL R172, R172, RZ, P1 ;  /* 0x000000ffacac7208 */ /* 0x000fe20000800000 */
[----:B------:R-:W4:Y:S04]  /*42c0*/  LDSM.16.MT88.4 R64, [R192+0x14000] ;  /* 0x01400000c040783b */ /* 0x000f280000004200 */
[--C-:B------:R-:W-:Y:S01]  /*42d0*/  FFMA.FTZ R155, R3, UR9, -R172.reuse ;  /* 0x00000009039b7c23 */ /* 0x100fe200080108ac */
[----:B--2---:R-:W2:Y:S01]  /*42e0*/  LDSM.16.MT88.4 R72, [R196+0x16000] ;  /* 0x01600000c448783b */ /* 0x004ea20000004200 */
        /* <DEDUP_REMOVED lines=10> */
[----:B-1----:R-:W-:Y:S01]  /*4390*/  FMNMX.FTZ R3, R9, R8, !PT ;  /* 0x0000000809037209 */ /* 0x002fe20007810000 */
[----:B------:R-:W-:Y:S01]  /*43a0*/  LDSM.16.MT88.4 R24, [R192+0x12800] ;  /* 0x01280000c018783b */ /* 0x000fe20000004200 */
[--C-:B------:R-:W-:Y:S01]  /*43b0*/  FFMA.FTZ R156, R161, UR9, -R172.reuse ;  /* 0x00000009a19c7c23 */ /* 0x100fe200080108ac */
[--C-:B------:R-:W-:Y:S01]  /*43c0*/  FFMA.FTZ R159, R159, UR9, -R172.reuse ;  /* 0x000000099f9f7c23 */ /* 0x100fe200080108ac */
[C---:B------:R-:W-:Y:S01]  /*43d0*/  FSETP.NEU.FTZ.AND P1, PT, R3.reuse, -INF , PT ;  /* 0xff8000000300780b */ /* 0x040fe20003f3d000 */
[----:B------:R-:W-:Y:S01]  /*43e0*/  FMUL.FTZ R165, R3, UR9 ;  /* 0x0000000903a57c20 */ /* 0x000fe20008410000 */
[----:B------:R-:W1:Y:S01]  /*43f0*/  MUFU.EX2 R152, R152 ;  /* 0x0000009800987308 */ /* 0x000e620000000800 */
[----:B------:R-:W-:Y:S01]  /*4400*/  LDSM.16.MT88.4 R8, [R194+0x14800] ;  /* 0x01480000c208783b */ /* 0x000fe20000004200 */
[--C-:B------:R-:W-:Y:S01]  /*4410*/  FFMA.FTZ R158, R143, UR9, -R172.reuse ;  /* 0x000000098f9e7c23 */ /* 0x100fe200080108ac */
[--C-:B------:R-:W-:Y:S01]  /*4420*/  FFMA.FTZ R161, R141, UR9, -R172.reuse ;  /* 0x000000098da17c23 */ /* 0x100fe200080108ac */
[----:B------:R-:W-:Y:S01]  /*4430*/  FSEL R165, R165, RZ, P1 ;  /* 0x000000ffa5a57208 */ /* 0x000fe20000800000 */
[----:B------:R-:W-:Y:S01]  /*4440*/  LDSM.16.MT88.4 R20, [R196+0x14800] ;  /* 0x01480000c414783b */ /* 0x000fe20000004200 */
[--C-:B------:R-:W-:Y:S01]  /*4450*/  FFMA.FTZ R173, R173, UR9, -R172.reuse ;  /* 0x00000009adad7c23 */ /* 0x100fe200080108ac */
[--C-:B------:R-:W-:Y:S01]  /*4460*/  FFMA.FTZ R171, R171, UR9, -R172.reuse ;  /* 0x00000009abab7c23 */ /* 0x100fe200080108ac */
[----:B------:R-:W-:Y:S01]  /*4470*/  MUFU.EX2 R151, R151 ;  /* 0x0000009700977308 */ /* 0x000fe20000000800 */
[--C-:B------:R-:W-:Y:S01]  /*4480*/  FFMA.FTZ R150, R16, UR9, -R165.reuse ;  /* 0x0000000910967c23 */ /* 0x100fe200080108a5 */
[--C-:B------:R-:W-:Y:S01]  /*4490*/  FFMA.FTZ R154, R28, UR9, -R165.reuse ;  /* 0x000000091c9a7c23 */ /* 0x100fe200080108a5 */
[----:B------:R-:W5:Y:S01]  /*44a0*/  LDSM.16.MT88.4 R16, [R192+0x16000] ;  /* 0x01600000c010783b */ /* 0x000f620000004200 */
[--C-:B------:R-:W-:Y:S01]  /*44b0*/  FFMA.FTZ R157, R32, UR9, -R165.reuse ;  /* 0x00000009209d7c23 */ /* 0x100fe200080108a5 */
[--C-:B------:R-:W-:Y:S01]  /*44c0*/  FFMA.FTZ R153, R14, UR9, -R165.reuse ;  /* 0x000000090e997c23 */ /* 0x100fe200080108a5 */
[--C-:B------:R-:W-:Y:S01]  /*44d0*/  FFMA.FTZ R147, R6, UR9, -R165.reuse ;  /* 0x0000000906937c23 */ /* 0x100fe200080108a5 */
[--C-:B------:R-:W-:Y:S01]  /*44e0*/  FFMA.FTZ R144, R12, UR9, -R165.reuse ;  /* 0x000000090c907c23 */ /* 0x100fe200080108a5 */
[----:B------:R-:W3:Y:S01]  /*44f0*/  MUFU.EX2 R148, R148 ;  /* 0x0000009400947308 */ /* 0x000ee20000000800 */
[----:B-1----:R-:W-:Y:S01]  /*4500*/  F2FP.BF16.F32.PACK_AB R96, R152, R155 ;  /* 0x0000009b9860723e */ /* 0x002fe200000010ff */
[--C-:B------:R-:W-:Y:S01]  /*4510*/  FFMA.FTZ R133, R4, UR9, -R165.reuse ;  /* 0x0000000904857c23 */ /* 0x100fe200080108a5 */
[----:B------:R-:W1:Y:S01]  /*4520*/  LDSM.16.MT88.4 R12, [R193+0x12800] ;  /* 0x01280000c10c783b */ /* 0x000e620000004200 */
[--C-:B------:R-:W-:Y:S01]  /*4530*/  FFMA.FTZ R0, R0, UR9, -R165.reuse ;  /* 0x0000000900007c23 */ /* 0x100fe200080108a5 */
[--C-:B------:R-:W-:Y:S01]  /*4540*/  FFMA.FTZ R160, R160, UR9, -R165.reuse ;  /* 0x00000009a0a07c23 */ /* 0x100fe200080108a5 */
[--C-:B------:R-:W-:Y:S01]  /*4550*/  FFMA.FTZ R163, R176, UR9, -R165.reuse ;  /* 0x00000009b0a37c23 */ /* 0x100fe200080108a5 */
[----:B------:R-:W1:Y:S01]  /*4560*/  LDSM.16.MT88.4 R4, [R193+0x14800] ;  /* 0x01480000c104783b */ /* 0x000e620000004200 */
[----:B------:R-:W-:Y:S01]  /*4570*/  MUFU.EX2 R154, R154 ;  /* 0x0000009a009a7308 */ /* 0x000fe20000000800 */
[--C-:B------:R-:W-:Y:S01]  /*4580*/  FFMA.FTZ R162, R162, UR9, -R165.reuse ;  /* 0x00000009a2a27c23 */ /* 0x100fe200080108a5 */
[--C-:B------:R-:W-:Y:S01]  /*4590*/  FFMA.FTZ R167, R174, UR9, -R165.reuse ;  /* 0x00000009aea77c23 */ /* 0x100fe200080108a5 */
[----:B------:R-:W-:Y:S01]  /*45a0*/  LDSM.16.MT88.4 R32, [R196+0x12800] ;  /* 0x01280000c420783b */ /* 0x000fe20000004200 */
[--C-:B------:R-:W-:Y:S01]  /*45b0*/  FFMA.FTZ R174, R175, UR9, -R172.reuse ;  /* 0x00000009afae7c23 */ /* 0x100fe200080108ac */
[----:B------:R-:W-:Y:S01]  /*45c0*/  FFMA.FTZ R172, R169, UR9, -R172 ;  /* 0x00000009a9ac7c23 */ /* 0x000fe200080108ac */
[--C-:B------:R-:W-:Y:S01]  /*45d0*/  FFMA.FTZ R169, R170, UR9, -R165.reuse ;  /* 0x00000009aaa97c23 */ /* 0x100fe200080108a5 */
[----:B------:R-:W-:Y:S01]  /*45e0*/  LDSM.16.MT88.4 R28, [R194+0x12800] ;  /* 0x01280000c21c783b */ /* 0x000fe20000004200 */
[----:B------:R-:W4:Y:S01]  /*45f0*/  MUFU.EX2 R157, R157 ;  /* 0x0000009d009d7308 */ /* 0x000f220000000800 */
[----:B---3--:R-:W-:Y:S01]  /*4600*/  F2FP.BF16.F32.PACK_AB R98, R148, R151 ;  /* 0x000000979462723e */ /* 0x008fe200000010ff */
[--C-:B------:R-:W-:Y:S01]  /*4610*/  FFMA.FTZ R168, R168, UR9, -R165.reuse ;  /* 0x00000009a8a87c23 */ /* 0x100fe200080108a5 */
[----:B------:R-:W-:Y:S01]  /*4620*/  LDSM.16.MT88.4 R140, [R192+0x16800] ;  /* 0x01680000c08c783b */ /* 0x000fe20000004200 */
[--C-:B------:R-:W-:Y:S01]  /*4630*/  FFMA.FTZ R166, R166, UR9, -R165.reuse ;  /* 0x00000009a6a67c23 */ /* 0x100fe200080108a5 */
[----:B------:R-:W-:Y:S01]  /*4640*/  FFMA.FTZ R215, R164, UR9, -R165 ;  /* 0x00000009a4d77c23 */ /* 0x000fe200080108a5 */
[----:B------:R-:W-:-:S02]  /*4650*/  FADD.FTZ R152, R155, R152 ;  /* 0x000000989b987221 */ /* 0x000fc40000010000 */
[----:B------:R-:W-:Y:S02]  /*4660*/  MUFU.EX2 R153, R153 ;  /* 0x0000009900997308 */ /* 0x000fe40000000800 */
[----:B------:R-:W-:-:S04]  /*4670*/  FADD.FTZ R151, R151, R152 ;  /* 0x0000009897977221 */ /* 0x000fc80000010000 */
[----:B------:R-:W-:Y:S02]  /*4680*/  FADD.FTZ R148, R148, R151 ;  /* 0x0000009794947221 */ /* 0x000fe40000010000 */
        /* <DEDUP_REMOVED lines=28> */
[----:B--2---:R-:W-:Y:S01]  /*4850*/  HMMA.16816.F32.BF16 R68, R96, R72, RZ ;  /* 0x000000486044723c */ /* 0x004fe200000418ff */
[----:B------:R-:W-:Y:S01]  /*4860*/  MUFU.EX2 R156, R156 ;  /* 0x0000009c009c7308 */ /* 0x000fe20000000800 */
[----:B------:R-:W-:-:S04]  /*4870*/  FADD.FTZ R144, R144, R147 ;  /* 0x0000009390907221 */ /* 0x000fc80000010000 */
[C---:B-----5:R-:W-:Y:S03]  /*4880*/  HMMA.16816.F32.BF16 R76, R96.reuse, R80, RZ ;  /* 0x00000050604c723c */ /* 0x060fe600000418ff */
[----:B------:R-:W2:Y:S01]  /*4890*/  MUFU.EX2 R159, R159 ;  /* 0x0000009f009f7308 */ /* 0x000ea20000000800 */
        /* <DEDUP_REMOVED lines=14> */
[----:B------:R-:W4:Y:S03]  /*4980*/  MUFU.EX2 R167, R167 ;  /* 0x000000a700a77308 */ /* 0x000f260000000800 */
[C---:B------:R-:W-:Y:S05]  /*4990*/  HMMA.16816.F32.BF16 R64, R96.reuse, R66, RZ ;  /* 0x000000426040723c */ /* 0x040fea00000418ff */
[----:B------:R-:W-:Y:S01]  /*49a0*/  MUFU.EX2 R174, R174 ;  /* 0x000000ae00ae7308 */ /* 0x000fe20000000800 */
[C---:B------:R-:W-:Y:S06]  /*49b0*/  HMMA.16816.F32.BF16 R72, R96.reuse, R74, RZ ;  /* 0x0000004a6048723c */ /* 0x040fec00000418ff */
[C---:B------:R-:W-:Y:S01]  /*49c0*/  HMMA.16816.F32.BF16 R80, R96.reuse, R82, RZ ;  /* 0x000000526050723c */ /* 0x040fe200000418ff */
[----:B------:R-:W5:Y:S05]  /*49d0*/  MUFU.EX2 R173, R173 ;  /* 0x000000ad00ad7308 */ /* 0x000f6a0000000800 */
[C---:B------:R-:W-:Y:S03]  /*49e0*/  HMMA.16816.F32.BF16 R88, R96.reuse, R90, RZ ;  /* 0x0000005a6058723c */ /* 0x040fe600000418ff */
[----:B------:R-:W-:Y:S03]  /*49f0*/  MUFU.EX2 R171, R171 ;  /* 0x000000ab00ab7308 */ /* 0x000fe60000000800 */
[C---:B------:R-:W-:Y:S05]  /*4a00*/  HMMA.16816.F32.BF16 R92, R96.reuse, R16, RZ ;  /* 0x00000010605c723c */ /* 0x040fea00000418ff */
[----:B------:R-:W-:Y:S01]  /*4a10*/  MUFU.EX2 R172, R172 ;  /* 0x000000ac00ac7308 */ /* 0x000fe20000000800 */
[----:B------:R-:W-:Y:S01]  /*4a20*/  HMMA.16816.F32.BF16 R96, R96, R18, RZ ;  /* 0x000000126060723c */ /* 0x000fe200000418ff */
[----:B------:R-:W2:Y:S05]  /*4a30*/  LDSM.16.MT88.4 R16, [R192+0x14800] ;  /* 0x01480000c010783b */ /* 0x000eaa0000004200 */
[C---:B------:R-:W-:Y:S01]  /*4a40*/  HMMA.16816.F32.BF16 R44, R136.reuse, R8, R44 ;  /* 0x00000008882c723c */ /* 0x040fe2000004182c */
[----:B------:R-:W-:Y:S05]  /*4a50*/  MUFU.EX2 R169, R169 ;  /* 0x000000a900a97308 */ /* 0x000fea0000000800 */
[C---:B------:R-:W-:Y:S01]  /*4a60*/  HMMA.16816.F32.BF16 R48, R136.reuse, R10, R48 ;  /* 0x0000000a8830723c */ /* 0x040fe20000041830 */
[----:B------:R-:W3:Y:S02]  /*4a70*/  LDSM.16.MT88.4 R8, [R194+0x16800] ;  /* 0x01680000c208783b */ /* 0x000ee40000004200 */
[----:B------:R-:W5:Y:S03]  /*4a80*/  MUFU.EX2 R168, R168 ;  /* 0x000000a800a87308 */ /* 0x000f660000000800 */
[C---:B-1----:R-:W-:Y:S05]  /*4a90*/  HMMA.16816.F32.BF16 R112, R136.reuse, R12, R112 ;  /* 0x0000000c8870723c */ /* 0x042fea0000041870 */
[----:B------:R-:W-:Y:S01]  /*4aa0*/  MUFU.EX2 R166, R166 ;  /* 0x000000a600a67308 */ /* 0x000fe20000000800 */
[C---:B------:R-:W-:Y:S01]  /*4ab0*/  HMMA.16816.F32.BF16 R108, R136.reuse, R14, R108 ;  /* 0x0000000e886c723c */ /* 0x040fe2000004186c */
[----:B------:R-:W1:Y:S05]  /*4ac0*/  LDSM.16.MT88.4 R12, [R196+0x16800] ;  /* 0x01680000c40c783b */ /* 0x000e6a0000004200 */
[C---:B------:R-:W-:Y:S01]  /*4ad0*/  HMMA.16816.F32.BF16 R52, R136.reuse, R4, R52 ;  /* 0x000000048834723c */ /* 0x040fe20000041834 */
[----:B------:R-:W5:Y:S05]  /*4ae0*/  MUFU.EX2 R215, R215 ;  /* 0x000000d700d77308 */ /* 0x000f6a0000000800 */
        /* <DEDUP_REMOVED lines=14> */
[C---:B-1----:R-:W-:Y:S06]  /*4bd0*/  HMMA.16816.F32.BF16 R68, R136.reuse, R12, R68 ;  /* 0x0000000c8844723c */ /* 0x042fec0000041844 */
[C---:B------:R-:W-:Y:S01]  /*4be0*/  HMMA.16816.F32.BF16 R72, R136.reuse, R14, R72 ;  /* 0x0000000e8848723c */ /* 0x040fe20000041848 */
[----:B------:R-:W1:Y:S05]  /*4bf0*/  LDSM.16.MT88.4 R12, [R194+0x15000] ;  /* 0x01500000c20c783b */ /* 0x000e6a0000004200 */
[C---:B----4-:R-:W-:Y:S06]  /*4c00*/  HMMA.16816.F32.BF16 R84, R136.reuse, R4, R84 ;  /* 0x000000048854723c */ /* 0x050fec0000041854 */
        /* <DEDUP_REMOVED lines=8> */
[C---:B--2---:R-:W-:Y:S06]  /*4c90*/  HMMA.16816.F32.BF16 R112, R4.reuse, R16, R112 ;  /* 0x000000100470723c */ /* 0x044fec0000041870 */
[C---:B------:R-:W-:Y:S01]  /*4ca0*/  HMMA.16816.F32.BF16 R108, R4.reuse, R18, R108 ;  /* 0x00000012046c723c */ /* 0x040fe2000004186c */
[----:B------:R-:W2:Y:S05]  /*4cb0*/  LDSM.16.MT88.4 R16, [R196+0x17000] ;  /* 0x01700000c410783b */ /* 0x000eaa0000004200 */
[C---:B---3--:R-:W-:Y:S06]  /*4cc0*/  HMMA.16816.F32.BF16 R52, R4.reuse, R8, R52 ;  /* 0x000000080434723c */ /* 0x048fec0000041834 */
[----:B------:R-:W-:Y:S01]  /*4cd0*/  HMMA.16816.F32.BF16 R56, R4, R10, R56 ;  /* 0x0000000a0438723c */ /* 0x000fe20000041838 */
[----:B------:R-:W3:Y:S05]  /*4ce0*/  LDSM.16.MT88.4 R8, [R193+0x17000] ;  /* 0x01700000c108783b */ /* 0x000eea0000004200 */
[C---:B------:R-:W-:Y:S06]  /*4cf0*/  HMMA.16816.F32.BF16 R120, R136.reuse, R28, R120 ;  /* 0x0000001c8878723c */ /* 0x040fec0000041878 */
[----:B------:R-:W-:Y:S01]  /*4d00*/  HMMA.16816.F32.BF16 R116, R136, R30, R116 ;  /* 0x0000001e8874723c */ /* 0x000fe20000041874 */
[----:B------:R-:W4:Y:S05]  /*4d10*/  LDSM.16.MT88.4 R28, [R192+0x13000] ;  /* 0x01300000c01c783b */ /* 0x000f2a0000004200 */
[C---:B-----5:R-:W-:Y:S06]  /*4d20*/  HMMA.16816.F32.BF16 R128, R4.reuse, R24, R128 ;  /* 0x000000180480723c */ /* 0x060fec0000041880 */
[C---:B------:R-:W-:Y:S01]  /*4d30*/  HMMA.16816.F32.BF16 R124, R4.reuse, R26, R124 ;  /* 0x0000001a047c723c */ /* 0x040fe2000004187c */
[----:B------:R-:W5:Y:S05]  /*4d40*/  LDSM.16.MT88.4 R24, [R192+0x15000] ;  /* 0x01500000c018783b */ /* 0x000f6a0000004200 */
[C---:B------:R-:W-:Y:S06]  /*4d50*/  HMMA.16816.F32.BF16 R36, R4.reuse, R20, R36 ;  /* 0x000000140424723c */ /* 0x040fec0000041824 */
[C---:B------:R-:W-:Y:S01]  /*4d60*/  HMMA.16816.F32.BF16 R40, R4.reuse, R22, R40 ;  /* 0x000000160428723c */ /* 0x040fe20000041828 */
[----:B------:R-:W-:Y:S05]  /*4d70*/  LDSM.16.MT88.4 R20, [R192+0x17000] ;  /* 0x01700000c014783b */ /* 0x000fea0000004200 */
[C---:B-1----:R-:W-:Y:S06]  /*4d80*/  HMMA.16816.F32.BF16 R44, R4.reuse, R12, R44 ;  /* 0x0000000c042c723c */ /* 0x042fec000004182c */
[C---:B------:R-:W-:Y:S01]  /*4d90*/  HMMA.16816.F32.BF16 R48, R4.reuse, R14, R48 ;  /* 0x0000000e0430723c */ /* 0x040fe20000041830 */
[----:B------:R-:W1:Y:S05]  /*4da0*/  LDSM.16.MT88.4 R12, [R194+0x17000] ;  /* 0x01700000c20c783b */ /* 0x000e6a0000004200 */
[C---:B--2---:R-:W-:Y:S06]  /*4db0*/  HMMA.16816.F32.BF16 R68, R4.reuse, R16, R68 ;  /* 0x000000100444723c */ /* 0x044fec0000041844 */
[----:B------:R-:W-:Y:S01]  /*4dc0*/  HMMA.16816.F32.BF16 R72, R4, R18, R72 ;  /* 0x000000120448723c */ /* 0x000fe20000041848 */
[----:B------:R-:W2:Y:S05]  /*4dd0*/  LDSM.16.MT88.4 R16, [R196+0x13800] ;  /* 0x01380000c410783b */ /* 0x000eaa0000004200 */
[C---:B------:R-:W-:Y:S06]  /*4de0*/  HMMA.16816.F32.BF16 R92, R136.reuse, R140, R92 ;  /* 0x0000008c885c723c */ /* 0x040fec000004185c */
[----:B------:R-:W-:Y:S01]  /*4df0*/  HMMA.16816.F32.BF16 R96, R136, R142, R96 ;  /* 0x0000008e8860723c */ /* 0x000fe20000041860 */
[----:B------:R-:W-:Y:S04]  /*4e00*/  LDSM.16.MT88.4 R140, [R194+0x13800] ;  /* 0x01380000c28c783b */ /* 0x000fe80000004200 */
[----:B------:R-:W-:Y:S01]  /*4e10*/  LDSM.16.MT88.4 R136, [R193+0x13800] ;  /* 0x01380000c188783b */ /* 0x000fe20000004200 */
[C---:B---3--:R-:W-:Y:S06]  /*4e20*/  HMMA.16816.F32.BF16 R84, R4.reuse, R8, R84 ;  /* 0x000000080454723c */ /* 0x048fec0000041854 */
[C---:B------:R-:W-:Y:S01]  /*4e30*/  HMMA.16816.F32.BF16 R88, R4.reuse, R10, R88 ;  /* 0x0000000a0458723c */ /* 0x040fe20000041858 */
[----:B------:R-:W3:Y:S05]  /*4e40*/  LDSM.16.MT88.4 R8, [R192+0x15800] ;  /* 0x01580000c008783b */ /* 0x000eea0000004200 */
        /* <DEDUP_REMOVED lines=9> */
[C---:B-1----:R-:W-:Y:S06]  /*4ee0*/  HMMA.16816.F32.BF16 R76, R4.reuse, R12, R76 ;  /* 0x0000000c044c723c */ /* 0x042fec000004184c */
[C---:B------:R-:W-:Y:S01]  /*4ef0*/  HMMA.16816.F32.BF16 R80, R4.reuse, R14, R80 ;  /* 0x0000000e0450723c */ /* 0x040fe20000041850 */
[----:B------:R-:W1:Y:S05]  /*4f00*/  LDSM.16.MT88.4 R12, [R192+0x13800] ;  /* 0x01380000c00c783b */ /* 0x000e6a0000004200 */
[C---:B------:R-:W-:Y:S06]  /*4f10*/  HMMA.16816.F32.BF16 R92, R4.reuse, R20, R92 ;  /* 0x00000014045c723c */ /* 0x040fec000004185c */
[----:B------:R-:W-:Y:S01]  /*4f20*/  HMMA.16816.F32.BF16 R96, R4, R22, R96 ;  /* 0x000000160460723c */ /* 0x000fe20000041860 */
[----:B------:R-:W-:Y:S06]  /*4f30*/  LDSM.16.MT88.4 R20, [R196+0x17800] ;  /* 0x01780000c414783b */ /* 0x000fec0000004200 */
[----:B------:R-:W-:-:S02]  /*4f40*/  F2FP.BF16.F32.PACK_AB R4, R173, R174 ;  /* 0x000000aead04723e */ /* 0x000fc400000010ff */
[----:B------:R-:W-:Y:S02]  /*4f50*/  F2FP.BF16.F32.PACK_AB R5, R168, R169 ;  /* 0x000000a9a805723e */ /* 0x000fe400000010ff */
[----:B------:R-:W-:Y:S02]  /*4f60*/  F2FP.BF16.F32.PACK_AB R6, R172, R171 ;  /* 0x000000abac06723e */ /* 0x000fe400000010ff */
[----:B------:R-:W-:-:S07]  /*4f70*/  F2FP.BF16.F32.PACK_AB R7, R215, R166 ;  /* 0x000000a6d707723e */ /* 0x000fce00000010ff */
[C---:B--2---:R-:W-:Y:S06]  /*4f80*/  HMMA.16816.F32.BF16 R128, R4.reuse, R16, R128 ;  /* 0x000000100480723c */ /* 0x044fec0000041880 */
        /* <DEDUP_REMOVED lines=10> */
[C---:B--2---:R-:W-:Y:S06]  /*5030*/  HMMA.16816.F32.BF16 R76, R4.reuse, R16, R76 ;  /* 0x00000010044c723c */ /* 0x044fec000004184c */
[----:B------:R-:W-:Y:S01]  /*5040*/  HMMA.16816.F32.BF16 R80, R4, R18, R80 ;  /* 0x000000120450723c */ /* 0x000fe20000041850 */
[----:B------:R-:W-:-:S04]  /*5050*/  FADD.FTZ R17, R145, R146 ;  /* 0x0000009291117221 */ /* 0x000fc80000010000 */
[----:B------:R-:W-:Y:S01]  /*5060*/  FADD.FTZ R17, R2, R17 ;  /* 0x0000001102117221 */ /* 0x000fe20000010000 */
[C---:B---3--:R-:W-:Y:S01]  /*5070*/  HMMA.16816.F32.BF16 R92, R4.reuse, R8, R92 ;  /* 0x00000008045c723c */ /* 0x048fe2000004185c */
        /* <DEDUP_REMOVED lines=28> */
[C---:B-1----:R-:W-:Y:S06]  /*5240*/  HMMA.16816.F32.BF16 R84, R4.reuse, R12, R84 ;  /* 0x0000000c0454723c */ /* 0x042fec0000041854 */
        /* <DEDUP_REMOVED lines=45> */
[----:B------:R-:W5:Y:S01]  /*5520*/  LDSM.16.M88.4 R224, [R190] ;  /* 0x00000000bee0783b */ /* 0x000f620000000200 */
[C---:B--2---:R-:W-:Y:S03]  /*5530*/  HMMA.16816.F32.BF16 R12, R164.reuse, R24, RZ ;  /* 0x00000018a40c723c */ /* 0x044fe600000418ff */
[----:B-1----:R-:W-:Y:S04]  /*5540*/  LDSM.16.M88.4 R8, [R191] ;  /* 0x00000000bf08783b */ /* 0x002fe80000000200 */
[----:B------:R-:W-:Y:S01]  /*5550*/  LDSM.16.M88.4 R32, [R202+0x4000] ;  /* 0x00400000ca20783b */ /* 0x000fe20000000200 */
[C---:B------:R-:W-:Y:S03]  /*5560*/  HMMA.16816.F32.BF16 R24, R164.reuse, R26, RZ ;  /* 0x0000001aa418723c */ /* 0x040fe600000418ff */
[----:B------:R-:W-:Y:S04]  /*5570*/  LDSM.16.M88.4 R232, [R201+0xe000] ;  /* 0x00e00000c9e8783b */ /* 0x000fe80000000200 */
[----:B------:R-:W-:Y:S04]  /*5580*/  LDSM.16.M88.4 R220, [R189] ;  /* 0x00000000bddc783b */ /* 0x000fe80000000200 */
[----:B------:R-:W-:Y:S01]  /*5590*/  LDSM.16.M88.4 R156, [R195+0xd000] ;  /* 0x00d00000c39c783b */ /* 0x000fe20000000200 */
[----:B---3--:R-:W-:Y:S03]  /*55a0*/  HMMA.16816.F32.BF16 R176, R164, R172, RZ ;  /* 0x000000aca4b0723c */ /* 0x008fe600000418ff */
[----:B------:R-:W-:Y:S04]  /*55b0*/  LDSM.16.M88.4 R236, [R195+0xc800] ;  /* 0x00c80000c3ec783b */ /* 0x000fe80000000200 */
[----:B------:R-:W-:Y:S01]  /*55c0*/  LDSM.16.M88.4 R20, [R200+0x4000] ;  /* 0x00400000c814783b */ /* 0x000fe20000000200 */
[C---:B------:R-:W-:Y:S03]  /*55d0*/  HMMA.16816.F32.BF16 R12, R228.reuse, R4, R12 ;  /* 0x00000004e40c723c */ /* 0x040fe6000004180c */
[----:B------:R-:W-:Y:S03]  /*55e0*/  LDSM.16.M88.4 R152, [R195+0xd800] ;  /* 0x00d80000c398783b */ /* 0x000fe60000000200 */
[----:B------:R-:W-:Y:S01]  /*55f0*/  HMMA.16816.F32.BF16 R24, R228, R6, R24 ;  /* 0x00000006e418723c */ /* 0x000fe20000041818 */
[----:B------:R-:W1:Y:S04]  /*5600*/  LDSM.16.M88.4 R4, [R201+0xd800] ;  /* 0x00d80000c904783b */ /* 0x000e680000000200 */
[----:B------:R-:W-:Y:S01]  /*5610*/  LDSM.16.M88.4 R140, [R188+0x800] ;  /* 0x00080000bc8c783b */ /* 0x000fe20000000200 */
[C---:B------:R-:W-:Y:S03]  /*5620*/  HMMA.16816.F32.BF16 R172, R164.reuse, R174, RZ ;  /* 0x000000aea4ac723c */ /* 0x040fe600000418ff */
[----:B------:R-:W0:Y:S03]  /*5630*/  LDGDEPBAR ;  /* 0x00000000000079af */ /* 0x000e260000000000 */
[----:B----4-:R-:W-:Y:S06]  /*5640*/  HMMA.16816.F32.BF16 R136, R164, R148, RZ ;  /* 0x00000094a488723c */ /* 0x010fec00000418ff */
[C---:B------:R-:W-:Y:S06]  /*5650*/  HMMA.16816.F32.BF16 R12, R160.reuse, R16, R12 ;  /* 0x00000010a00c723c */ /* 0x040fec000004180c */
[----:B------:R-:W-:Y:S01]  /*5660*/  HMMA.16816.F32.BF16 R24, R160, R18, R24 ;  /* 0x00000012a018723c */ /* 0x000fe20000041818 */
[----:B------:R-:W2:Y:S05]  /*5670*/  LDSM.16.M88.4 R16, [R187] ;  /* 0x00000000bb10783b */ /* 0x000eaa0000000200 */
[----:B------:R-:W-:Y:S06]  /*5680*/  HMMA.16816.F32.BF16 R148, R164, R150, RZ ;  /* 0x00000096a494723c */ /* 0x000fec00000418ff */
[----:B-----5:R-:W-:Y:S06]  /*5690*/  HMMA.16816.F32.BF16 R176, R228, R224, R176 ;  /* 0x000000e0e4b0723c */ /* 0x020fec00000418b0 */
[----:B-1----:R-:W-:Y:S06]  /*56a0*/  HMMA.16816.F32.BF16 R168, R164, R4, RZ ;  /* 0x00000004a4a8723c */ /* 0x002fec00000418ff */
[----:B------:R-:W-:Y:S06]  /*56b0*/  HMMA.16816.F32.BF16 R12, R144, R28, R12 ;  /* 0x0000001c900c723c */ /* 0x000fec000004180c */
[----:B------:R-:W-:Y:S01]  /*56c0*/  HMMA.16816.F32.BF16 R164, R164, R6, RZ ;  /* 0x00000006a4a4723c */ /* 0x000fe200000418ff */
[----:B------:R-:W-:Y:S05]  /*56d0*/  LDSM.16.M88.4 R4, [R195+0xe000] ;  /* 0x00e00000c304783b */ /* 0x000fea0000000200 */
[----:B------:R-:W-:Y:S01]  /*56e0*/  HMMA.16816.F32.BF16 R24, R144, R30, R24 ;  /* 0x0000001e9018723c */ /* 0x000fe20000041818 */
[----:B------:R-:W-:Y:S05]  /*56f0*/  LDSM.16.M88.4 R28, [R201+0xe800] ;  /* 0x00e80000c91c783b */ /* 0x000fea0000000200 */
[C---:B------:R-:W-:Y:S01]  /*5700*/  HMMA.16816.F32.BF16 R172, R228.reuse, R226, R172 ;  /* 0x000000e2e4ac723c */ /* 0x040fe200000418ac */
[----:B------:R-:W-:Y:S05]  /*5710*/  LDSM.16.M88.4 R224, [R186] ;  /* 0x00000000bae0783b */ /* 0x000fea0000000200 */
[----:B------:R-:W-:Y:S06]  /*5720*/  HMMA.16816.F32.BF16 R136, R228, R8, R136 ;  /* 0x00000008e488723c */ /* 0x000fec0000041888 */
[----:B------:R-:W-:Y:S06]  /*5730*/  HMMA.16816.F32.BF16 R12, R32, R232, R12 ;  /* 0x000000e8200c723c */ /* 0x000fec000004180c */
[C---:B------:R-:W-:Y:S01]  /*5740*/  HMMA.16816.F32.BF16 R148, R228.reuse, R10, R148 ;  /* 0x0000000ae494723c */ /* 0x040fe20000041894 */
[----:B------:R-:W-:Y:S05]  /*5750*/  LDSM.16.M88.4 R8, [R198+0x4000] ;  /* 0x00400000c608783b */ /* 0x000fea0000000200 */
[C---:B------:R-:W-:Y:S06]  /*5760*/  HMMA.16816.F32.BF16 R168, R228.reuse, R220, R168 ;  /* 0x000000dce4a8723c */ /* 0x040fec00000418a8 */
[----:B------:R-:W-:Y:S01]  /*5770*/  HMMA.16816.F32.BF16 R164, R228, R222, R164 ;  /* 0x000000dee4a4723c */ /* 0x000fe200000418a4 */
[----:B------:R-:W1:Y:S04]  /*5780*/  LDSM.16.M88.4 R220, [R188+0x1000] ;  /* 0x00100000bcdc783b */ /* 0x000e680000000200 */
[----:B------:R-:W3:Y:S01]  /*5790*/  LDSM.16.M88.4 R228, [R188+0x1800] ;  /* 0x00180000bce4783b */ /* 0x000ee20000000200 */
[----:B------:R-:W-:Y:S03]  /*57a0*/  HMMA.16816.F32.BF16 R24, R32, R234, R24 ;  /* 0x000000ea2018723c */ /* 0x000fe60000041818 */
[----:B------:R-:W-:Y:S03]  /*57b0*/  LDSM.16.M88.4 R232, [R197+0x4000] ;  /* 0x00400000c5e8783b */ /* 0x000fe60000000200 */
[C---:B------:R-:W-:Y:S06]  /*57c0*/  HMMA.16816.F32.BF16 R176, R160.reuse, R156, R176 ;  /* 0x0000009ca0b0723c */ /* 0x040fec00000418b0 */
[C---:B------:R-:W-:Y:S01]  /*57d0*/  HMMA.16816.F32.BF16 R172, R160.reuse, R158, R172 ;  /* 0x0000009ea0ac723c */ /* 0x040fe200000418ac */
[----:B------:R-:W-:Y:S05]  /*57e0*/  LDSM.16.M88.4 R156, [R201+0xf800] ;  /* 0x00f80000c99c783b */ /* 0x000fea0000000200 */
[----:B------:R-:W-:Y:S06]  /*57f0*/  HMMA.16816.F32.BF16 R136, R160, R236, R136 ;  /* 0x000000eca088723c */ /* 0x000fec0000041888 */
[----:B--2---:R-:W-:Y:S06]  /*5800*/  HMMA.16816.F32.BF16 R12, R20, R16, R12 ;  /* 0x00000010140c723c */ /* 0x004fec000004180c */
[C---:B------:R-:W-:Y:S01]  /*5810*/  HMMA.16816.F32.BF16 R236, R160.reuse, R238, R148 ;  /* 0x000000eea0ec723c */ /* 0x040fe20000041894 */
[----:B------:R-:W-:Y:S05]  /*5820*/  LDSM.16.M88.4 R148, [R188+0x2000] ;  /* 0x00200000bc94783b */ /* 0x000fea0000000200 */
[C---:B------:R-:W-:Y:S06]  /*5830*/  HMMA.16816.F32.BF16 R168, R160.reuse, R152, R168 ;  /* 0x00000098a0a8723c */ /* 0x040fec00000418a8 */
[----:B------:R-:W-:Y:S01]  /*5840*/  HMMA.16816.F32.BF16 R164, R160, R154, R164 ;  /* 0x0000009aa0a4723c */ /* 0x000fe200000418a4 */
[----:B------:R-:W-:Y:S04]  /*5850*/  LDSM.16.M88.4 R160, [R202+0x8000] ;  /* 0x00800000caa0783b */ /* 0x000fe80000000200 */
[----:B------:R-:W-:Y:S01]  /*5860*/  LDSM.16.M88.4 R152, [R195+0xe800] ;  /* 0x00e80000c398783b */ /* 0x000fe20000000200 */
[----:B------:R-:W-:Y:S03]  /*5870*/  HMMA.16816.F32.BF16 R24, R20, R18, R24 ;  /* 0x000000121418723c */ /* 0x000fe60000041818 */
[----:B------:R-:W2:Y:S03]  /*5880*/  LDSM.16.M88.4 R16, [R201+0xf000] ;  /* 0x00f00000c910783b */ /* 0x000ea60000000200 */
[C---:B-1----:R-:W-:Y:S06]  /*5890*/  HMMA.16816.F32.BF16 R176, R144.reuse, R220, R176 ;  /* 0x000000dc90b0723c */ /* 0x042fec00000418b0 */
[C---:B------:R-:W-:Y:S01]  /*58a0*/  HMMA.16816.F32.BF16 R172, R144.reuse, R222, R172 ;  /* 0x000000de90ac723c */ /* 0x040fe200000418ac */
[----:B------:R-:W-:Y:S05]  /*58b0*/  LDSM.16.M88.4 R220, [R184] ;  /* 0x00000000b8dc783b */ /* 0x000fea0000000200 */
[----:B------:R-:W-:Y:S06]  /*58c0*/  HMMA.16816.F32.BF16 R136, R144, R140, R136 ;  /* 0x0000008c9088723c */ /* 0x000fec0000041888 */
[----:B------:R-:W-:Y:S06]  /*58d0*/  HMMA.16816.F32.BF16 R12, R8, R4, R12 ;  /* 0x00000004080c723c */ /* 0x000fec000004180c */
[C---:B------:R-:W-:Y:S01]  /*58e0*/  HMMA.16816.F32.BF16 R236, R144.reuse, R142, R236 ;  /* 0x0000008e90ec723c */ /* 0x040fe200000418ec */
[----:B------:R-:W-:Y:S05]  /*58f0*/  LDSM.16.M88.4 R140, [R201+0x10000] ;  /* 0x01000000c98c783b */ /* 0x000fea0000000200 */
[C---:B---3--:R-:W-:Y:S06]  /*5900*/  HMMA.16816.F32.BF16 R168, R144.reuse, R228, R168 ;  /* 0x000000e490a8723c */ /* 0x048fec00000418a8 */
[----:B------:R-:W-:Y:S01]  /*5910*/  HMMA.16816.F32.BF16 R164, R144, R230, R164 ;  /* 0x000000e690a4723c */ /* 0x000fe200000418a4 */
[----:B------:R-:W-:Y:S04]  /*5920*/  LDSM.16.M88.4 R228, [R200+0x8000] ;  /* 0x00800000c8e4783b */ /* 0x000fe80000000200 */
[----:B------:R-:W-:Y:S01]  /*5930*/  LDSM.16.M88.4 R144, [R188+0x2800] ;  /* 0x00280000bc90783b */ /* 0x000fe20000000200 */
[----:B------:R-:W-:Y:S03]  /*5940*/  HMMA.16816.F32.BF16 R24, R8, R6, R24 ;  /* 0x000000060818723c */ /* 0x000fe60000041818 */
[----:B------:R-:W1:Y:S03]  /*5950*/  LDSM.16.M88.4 R4, [R185] ;  /* 0x00000000b904783b */ /* 0x000e660000000200 */
[C---:B--2---:R-:W-:Y:S06]  /*5960*/  HMMA.16816.F32.BF16 R176, R32.reuse, R16, R176 ;  /* 0x0000001020b0723c */ /* 0x044fec00000418b0 */
[C---:B------:R-:W-:Y:S01]  /*5970*/  HMMA.16816.F32.BF16 R172, R32.reuse, R18, R172 ;  /* 0x0000001220ac723c */ /* 0x040fe200000418ac */
[----:B------:R-:W2:Y:S05]  /*5980*/  LDSM.16.M88.4 R16, [R195+0xf000] ;  /* 0x00f00000c310783b */ /* 0x000eaa0000000200 */
[C---:B------:R-:W-:Y:S06]  /*5990*/  HMMA.16816.F32.BF16 R136, R32.reuse, R28, R136 ;  /* 0x0000001c2088723c */ /* 0x040fec0000041888 */
[C---:B------:R-:W-:Y:S01]  /*59a0*/  HMMA.16816.F32.BF16 R236, R32.reuse, R30, R236 ;  /* 0x0000001e20ec723c */ /* 0x040fe200000418ec */
[----:B------:R-:W-:Y:S05]  /*59b0*/  LDSM.16.M88.4 R28, [R183] ;  /* 0x00000000b71c783b */ /* 0x000fea0000000200 */
[C---:B------:R-:W-:Y:S06]  /*59c0*/  HMMA.16816.F32.BF16 R168, R32.reuse, R156, R168 ;  /* 0x0000009c20a8723c */ /* 0x040fec00000418a8 */
[----:B------:R-:W-:Y:S01]  /*59d0*/  HMMA.16816.F32.BF16 R164, R32, R158, R164 ;  /* 0x0000009e20a4723c */ /* 0x000fe200000418a4 */
[----:B------:R-:W-:Y:S04]  /*59e0*/  LDSM.16.M88.4 R156, [R195+0x10000] ;  /* 0x01000000c39c783b */ /* 0x000fe80000000200 */
[----:B------:R-:W-:Y:S01]  /*59f0*/  LDSM.16.M88.4 R32, [R201+0x10800] ;  /* 0x01080000c920783b */ /* 0x000fe20000000200 */
[C---:B------:R-:W-:Y:S06]  /*5a00*/  HMMA.16816.F32.BF16 R12, R232.reuse, R148, R12 ;  /* 0x00000094e80c723c */ /* 0x040fec000004180c */
[----:B------:R-:W-:Y:S01]  /*5a10*/  HMMA.16816.F32.BF16 R24, R232, R150, R24 ;  /* 0x00000096e818723c */ /* 0x000fe20000041818 */
[----:B------:R-:W3:Y:S05]  /*5a20*/  LDSM.16.M88.4 R148, [R195+0xf800] ;  /* 0x00f80000c394783b */ /* 0x000eea0000000200 */
        /* <DEDUP_REMOVED lines=8> */
[----:B------:R-:W-:Y:S04]  /*5ab0*/  LDSM.16.M88.4 R220, [R197+0x8000] ;  /* 0x00800000c5dc783b */ /* 0x000fe80000000200 */
[----:B------:R-:W-:Y:S01]  /*5ac0*/  LDSM.16.M88.4 R20, [R182] ;  /* 0x00000000b614783b */ /* 0x000fe20000000200 */
[C---:B------:R-:W-:Y:S06]  /*5ad0*/  HMMA.16816.F32.BF16 R12, R160.reuse, R140, R12 ;  /* 0x0000008ca00c723c */ /* 0x040fec000004180c */
[----:B------:R-:W-:Y:S01]  /*5ae0*/  HMMA.16816.F32.BF16 R24, R160, R142, R24 ;  /* 0x0000008ea018723c */ /* 0x000fe20000041818 */
[----:B------:R-:W4:Y:S05]  /*5af0*/  LDSM.16.M88.4 R140, [R188+0x3800] ;  /* 0x00380000bc8c783b */ /* 0x000f2a0000000200 */
[C---:B--2---:R-:W-:Y:S06]  /*5b00*/  HMMA.16816.F32.BF16 R176, R8.reuse, R16, R176 ;  /* 0x0000001008b0723c */ /* 0x044fec00000418b0 */
[C---:B------:R-:W-:Y:S01]  /*5b10*/  HMMA.16816.F32.BF16 R172, R8.reuse, R18, R172 ;  /* 0x0000001208ac723c */ /* 0x040fe200000418ac */
[----:B------:R-:W-:Y:S05]  /*5b20*/  LDSM.16.M88.4 R16, [R201+0x11800] ;  /* 0x01180000c910783b */ /* 0x000fea0000000200 */
[C---:B------:R-:W-:Y:S06]  /*5b30*/  HMMA.16816.F32.BF16 R136, R8.reuse, R152, R136 ;  /* 0x000000980888723c */ /* 0x040fec0000041888 */
[C---:B------:R-:W-:Y:S01]  /*5b40*/  HMMA.16816.F32.BF16 R236, R8.reuse, R154, R236 ;  /* 0x0000009a08ec723c */ /* 0x040fe200000418ec */
[----:B------:R-:W-:Y:S05]  /*5b50*/  LDSM.16.M88.4 R152, [R188+0x4000] ;  /* 0x00400000bc98783b */ /* 0x000fea0000000200 */
[C---:B---3--:R-:W-:Y:S06]  /*5b60*/  HMMA.16816.F32.BF16 R168, R8.reuse, R148, R168 ;  /* 0x0000009408a8723c */ /* 0x048fec00000418a8 */
[----:B------:R-:W-:Y:S01]  /*5b70*/  HMMA.16816.F32.BF16 R164, R8, R150, R164 ;  /* 0x0000009608a4723c */ /* 0x000fe200000418a4 */
[----:B------:R-:W2:Y:S05]  /*5b80*/  LDSM.16.M88.4 R8, [R201+0x11000] ;  /* 0x01100000c908783b */ /* 0x000eaa0000000200 */
[C---:B-1----:R-:W-:Y:S06]  /*5b90*/  HMMA.16816.F32.BF16 R176, R232.reuse, R4, R176 ;  /* 0x00000004e8b0723c */ /* 0x042fec00000418b0 */
[----:B------:R-:W-:Y:S01]  /*5ba0*/  HMMA.16816.F32.BF16 R172, R232, R6, R172 ;  /* 0x00000006e8ac723c */ /* 0x000fe200000418ac */
[----:B------:R-:W1:Y:S05]  /*5bb0*/  LDSM.16.M88.4 R4, [R181] ;  /* 0x00000000b504783b */ /* 0x000e6a0000000200 */
[----:B------:R-:W-:Y:S06]  /*5bc0*/  HMMA.16816.F32.BF16 R12, R228, R28, R12 ;  /* 0x0000001ce40c723c */ /* 0x000fec000004180c */
[C---:B------:R-:W-:Y:S06]  /*5bd0*/  HMMA.16816.F32.BF16 R136, R232.reuse, R144, R136 ;  /* 0x00000090e888723c */ /* 0x040fec0000041888 */
[C---:B------:R-:W-:Y:S06]  /*5be0*/  HMMA.16816.F32.BF16 R236, R232.reuse, R146, R236 ;  /* 0x00000092e8ec723c */ /* 0x040fec00000418ec */
[C---:B----4-:R-:W-:Y:S06]  /*5bf0*/  HMMA.16816.F32.BF16 R168, R232.reuse, R140, R168 ;  /* 0x0000008ce8a8723c */ /* 0x050fec00000418a8 */
[----:B------:R-:W-:Y:S01]  /*5c00*/  HMMA.16816.F32.BF16 R164, R232, R142, R164 ;  /* 0x0000008ee8a4723c */ /* 0x000fe200000418a4 */
[----:B------:R-:W3:Y:S05]  /*5c10*/  LDSM.16.M88.4 R140, [R180] ;  /* 0x00000000b48c783b */ /* 0x000eea0000000200 */
[C---:B--2---:R-:W-:Y:S06]  /*5c20*/  HMMA.16816.F32.BF16 R176, R160.reuse, R8, R176 ;  /* 0x00000008a0b0723c */ /* 0x044fec00000418b0 */
[----:B------:R-:W-:Y:S01]  /*5c30*/  HMMA.16816.F32.BF16 R172, R160, R10, R172 ;  /* 0x0000000aa0ac723c */ /* 0x000fe200000418ac */
[----:B------:R-:W-:Y:S05]  /*5c40*/  LDSM.16.M88.4 R8, [R195+0x11000] ;  /* 0x01100000c308783b */ /* 0x000fea0000000200 */
[----:B------:R-:W-:Y:S06]  /*5c50*/  HMMA.16816.F32.BF16 R12, R224, R156, R12 ;  /* 0x0000009ce00c723c */ /* 0x000fec000004180c */
[----:B------:R-:W-:Y:S06]  /*5c60*/  HMMA.16816.F32.BF16 R136, R160, R32, R136 ;  /* 0x00000020a088723c */ /* 0x000fec0000041888 */
[----:B------:R-:W-:Y:S01]  /*5c70*/  HMMA.16816.F32.BF16 R24, R228, R30, R24 ;  /* 0x0000001ee418723c */ /* 0x000fe20000041818 */
[----:B------:R-:W2:Y:S05]  /*5c80*/  LDSM.16.M88.4 R28, [R195+0x10800] ;  /* 0x01080000c31c783b */ /* 0x000eaa0000000200 */
[C---:B------:R-:W-:Y:S01]  /*5c90*/  HMMA.16816.F32.BF16 R236, R160.reuse, R34, R236 ;  /* 0x00000022a0ec723c */ /* 0x040fe200000418ec */
[----:B------:R-:W-:Y:S05]  /*5ca0*/  LDSM.16.M88.4 R32, [R188+0x4800] ;  /* 0x00480000bc20783b */ /* 0x000fea0000000200 */
[----:B------:R-:W-:Y:S06]  /*5cb0*/  HMMA.16816.F32.BF16 R168, R160, R16, R168 ;  /* 0x00000010a0a8723c */ /* 0x000fec00000418a8 */
[C---:B-1----:R-:W-:Y:S06]  /*5cc0*/  HMMA.16816.F32.BF16 R176, R228.reuse, R4, R176 ;  /* 0x00000004e4b0723c */ /* 0x042fec00000418b0 */
[----:B------:R-:W-:Y:S01]  /*5cd0*/  HMMA.16816.F32.BF16 R172, R228, R6, R172 ;  /* 0x00000006e4ac723c */ /* 0x000fe200000418ac */
[----:B------:R-:W1:Y:S05]  /*5ce0*/  LDSM.16.M88.4 R4, [R195+0x11800] ;  /* 0x01180000c304783b */ /* 0x000e6a0000000200 */
[----:B------:R-:W-:Y:S06]  /*5cf0*/  HMMA.16816.F32.BF16 R12, R220, R152, R12 ;  /* 0x00000098dc0c723c */ /* 0x000fec000004180c */
[C---:B------:R-:W-:Y:S06]  /*5d00*/  HMMA.16816.F32.BF16 R136, R228.reuse, R20, R136 ;  /* 0x00000014e488723c */ /* 0x040fec0000041888 */
[C---:B------:R-:W-:Y:S06]  /*5d10*/  HMMA.16816.F32.BF16 R236, R228.reuse, R22, R236 ;  /* 0x00000016e4ec723c */ /* 0x040fec00000418ec */
[----:B---3--:R-:W-:Y:S06]  /*5d20*/  HMMA.16816.F32.BF16 R168, R228, R140, R168 ;  /* 0x0000008ce4a8723c */ /* 0x008fec00000418a8 */
[C---:B------:R-:W-:Y:S01]  /*5d30*/  HMMA.16816.F32.BF16 R24, R224.reuse, R158, R24 ;  /* 0x0000009ee018723c */ /* 0x040fe20000041818 */
[----:B------:R-:W-:Y:S01]  /*5d40*/  FMUL.FTZ R14, R14, UR8 ;  /* 0x000000080e0e7c20 */ /* 0x000fe20008410000 */
[----:B------:R-:W-:Y:S01]  /*5d50*/  FMUL.FTZ R0, R12, UR8 ;  /* 0x000000080c007c20 */ /* 0x000fe20008410000 */
[----:B------:R-:W-:Y:S01]  /*5d60*/  FMUL.FTZ R2, R13, UR8 ;  /* 0x000000080d027c20 */ /* 0x000fe20008410000 */
[----:B------:R-:W-:Y:S01]  /*5d70*/  FMUL.FTZ R17, R15, UR8 ;  /* 0x000000080f117c20 */ /* 0x000fe20008410000 */
[----:B------:R3:W-:Y:S01]  /*5d80*/  MUFU.TANH R16, R14 ;  /* 0x0000000e00107308 */ /* 0x0007e20000002400 */
[C---:B--2---:R-:W-:Y:S06]  /*5d90*/  HMMA.16816.F32.BF16 R136, R224.reuse, R28, R136 ;  /* 0x0000001ce088723c */ /* 0x044fec0000041888 */
[----:B------:R-:W-:Y:S01]  /*5da0*/  HMMA.16816.F32.BF16 R176, R224, R8, R176 ;  /* 0x00000008e0b0723c */ /* 0x000fe200000418b0 */
[----:B------:R-:W2:Y:S05]  /*5db0*/  MUFU.TANH R0, R0 ;  /* 0x0000000000007308 */ /* 0x000eaa0000002400 */
[----:B------:R-:W-:Y:S01]  /*5dc0*/  HMMA.16816.F32.BF16 R164, R160, R18, R164 ;  /* 0x00000012a0a4723c */ /* 0x000fe200000418a4 */
[----:B------:R-:W-:-:S02]  /*5dd0*/  IMAD.U32 R9, RZ, RZ, UR24 ;  /* 0x00000018ff097e24 */ /* 0x000fc4000f8e00ff */
[----:B------:R-:W4:Y:S01]  /*5de0*/  MUFU.TANH R2, R2 ;  /* 0x0000000200027308 */ /* 0x000f220000002400 */
[----:B---3--:R-:W3:Y:S01]  /*5df0*/  LDSM.16.M88.4 R12, [R188+0x5000] ;  /* 0x00500000bc0c783b */ /* 0x008ee20000000200 */
[----:B------:R-:W-:Y:S01]  /*5e00*/  IMAD R20, R9, 0x40, R214 ;  /* 0x0000004009147824 */ /* 0x000fe200078e02d6 */
[C---:B------:R-:W-:Y:S03]  /*5e10*/  HMMA.16816.F32.BF16 R236, R224.reuse, R30, R236 ;  /* 0x0000001ee0ec723c */ /* 0x040fe600000418ec */
[C---:B------:R-:W-:Y:S01]  /*5e20*/  VIADD R9, R20.reuse, 0x9 ;  /* 0x0000000914097836 */ /* 0x040fe20000000000 */
[C---:B------:R-:W-:Y:S01]  /*5e30*/  ISETP.GE.AND P6, PT, R20.reuse, R210, PT ;  /* 0x000000d21400720c */ /* 0x040fe20003fc6270 */
[C---:B------:R-:W-:Y:S01]  /*5e40*/  VIADD R8, R20.reuse, 0x10 ;  /* 0x0000001014087836 */ /* 0x040fe20000000000 */
[----:B-1----:R-:W-:Y:S01]  /*5e50*/  HMMA.16816.F32.BF16 R168, R224, R4, R168 ;  /* 0x00000004e0a8723c */ /* 0x002fe200000418a8 */
[C---:B------:R-:W-:Y:S01]  /*5e60*/  ISETP.GE.AND P1, PT, R20.reuse, R208, PT ;  /* 0x000000d01400720c */ /* 0x040fe20003f26270 */
[----:B------:R-:W1:Y:S01]  /*5e70*/  MUFU.TANH R17, R17 ;  /* 0x0000001100117308 */ /* 0x000e620000002400 */
[----:B------:R-:W-:-:S02]  /*5e80*/  ISETP.LT.OR P6, PT, R20, R211, P6 ;  /* 0x000000d31400720c */ /* 0x000fc400037c1670 */
[C---:B------:R-:W-:Y:S01]  /*5e90*/  ISETP.LT.OR P1, PT, R20.reuse, R209, P1 ;  /* 0x000000d11400720c */ /* 0x040fe20000f21670 */
[C---:B------:R-:W-:Y:S01]  /*5ea0*/  HMMA.16816.F32.BF16 R24, R220.reuse, R154, R24 ;  /* 0x0000009adc18723c */ /* 0x040fe20000041818 */
[----:B------:R-:W-:Y:S01]  /*5eb0*/  VIADD R4, R20, 0x1 ;  /* 0x0000000114047836 */ /* 0x000fe20000000000 */
[----:B--2---:R-:W-:Y:S01]  /*5ec0*/  FSEL R0, R0, -INF , !P6 ;  /* 0xff80000000007808 */ /* 0x004fe20007000000 */
[----:B------:R-:W-:Y:S01]  /*5ed0*/  VIADD R5, R20, 0x8 ;  /* 0x0000000814057836 */ /* 0x000fe20000000000 */
[-C--:B------:R-:W-:Y:S02]  /*5ee0*/  ISETP.GE.AND P2, PT, R9, R210.reuse, PT ;  /* 0x000000d20900720c */ /* 0x080fe40003f46270 */
[C---:B------:R-:W-:Y:S01]  /*5ef0*/  ISETP.GE.AND P4, PT, R4.reuse, R210, PT ;  /* 0x000000d20400720c */ /* 0x040fe20003f86270 */
[----:B------:R-:W-:Y:S01]  /*5f00*/  HMMA.16816.F32.BF16 R136, R220, R32, R136 ;  /* 0x00000020dc88723c */ /* 0x000fe20000041888 */
[----:B------:R-:W-:Y:S02]  /*5f10*/  ISETP.GE.AND P5, PT, R4, R208, PT ;  /* 0x000000d00400720c */ /* 0x000fe40003fa6270 */
[----:B------:R-:W-:-:S02]  /*5f20*/  ISETP.GE.AND P3, PT, R5, R210, PT ;  /* 0x000000d20500720c */ /* 0x000fc40003f66270 */
[C---:B------:R-:W-:Y:S01]  /*5f30*/  ISETP.GE.AND P0, PT, R5.reuse, R208, PT ;  /* 0x000000d00500720c */ /* 0x040fe20003f06270 */
[----:B------:R-:W-:Y:S01]  /*5f40*/  HMMA.16816.F32.BF16 R172, R224, R10, R172 ;  /* 0x0000000ae0ac723c */ /* 0x000fe200000418ac */
[C---:B------:R-:W-:Y:S02]  /*5f50*/  ISETP.LT.OR P4, PT, R4.reuse, R211, P4 ;  /* 0x000000d30400720c */ /* 0x040fe40002781670 */
[----:B------:R-:W-:Y:S02]  /*5f60*/  ISETP.LT.OR P5, PT, R4, R209, P5 ;  /* 0x000000d10400720c */ /* 0x000fe40002fa1670 */
[C---:B------:R-:W-:Y:S01]  /*5f70*/  ISETP.LT.OR P3, PT, R5.reuse, R211, P3 ;  /* 0x000000d30500720c */ /* 0x040fe20001f61670 */
[----:B------:R-:W-:Y:S01]  /*5f80*/  HMMA.16816.F32.BF16 R164, R228, R142, R164 ;  /* 0x0000008ee4a4723c */ /* 0x000fe200000418a4 */
[----:B------:R-:W-:Y:S02]  /*5f90*/  ISETP.LT.OR P0, PT, R5, R209, P0 ;  /* 0x000000d10500720c */ /* 0x000fe40000701670 */
[----:B------:R-:W-:-:S02]  /*5fa0*/  FSEL R5, R16, -INF , !P1 ;  /* 0xff80000010057808 */ /* 0x000fc40004800000 */
[----:B----4-:R-:W-:Y:S01]  /*5fb0*/  FSEL R4, R2, -INF , !P4 ;  /* 0xff80000002047808 */ /* 0x010fe20006000000 */
[C---:B------:R-:W-:Y:S01]  /*5fc0*/  HMMA.16816.F32.BF16 R236, R220.reuse, R34, R236 ;  /* 0x00000022dcec723c */ /* 0x040fe200000418ec */
[----:B------:R-:W-:Y:S01]  /*5fd0*/  ISETP.GE.AND P6, PT, R9, R208, PT ;  /* 0x000000d00900720c */ /* 0x000fe20003fc6270 */
[----:B------:R-:W-:Y:S01]  /*5fe0*/  FMUL.FTZ R18, R24, UR8 ;  /* 0x0000000818127c20 */ /* 0x000fe20008410000 */
[C---:B------:R-:W-:Y:S01]  /*5ff0*/  ISETP.GE.AND P1, PT, R8.reuse, R210, PT ;  /* 0x000000d20800720c */ /* 0x040fe20003f26270 */
[----:B------:R-:W-:Y:S01]  /*6000*/  FMUL.FTZ R19, R25, UR8 ;  /* 0x0000000819137c20 */ /* 0x000fe20008410000 */
[C---:B------:R-:W-:Y:S01]  /*6010*/  ISETP.GE.AND P4, PT, R8.reuse, R208, PT ;  /* 0x000000d00800720c */ /* 0x040fe20003f86270 */
[----:B---3--:R-:W-:Y:S01]  /*6020*/  HMMA.16816.F32.BF16 R176, R220, R12, R176 ;  /* 0x0000000cdcb0723c */ /* 0x008fe200000418b0 */
[C---:B------:R-:W-:Y:S01]  /*6030*/  ISETP.LT.OR P2, PT, R9.reuse, R211, P2 ;  /* 0x000000d30900720c */ /* 0x040fe20001741670 */
[----:B------:R-:W2:Y:S01]  /*6040*/  MUFU.TANH R18, R18 ;  /* 0x0000001200127308 */ /* 0x000ea20000002400 */
[----:B------:R-:W-:Y:S01]  /*6050*/  ISETP.LT.OR P6, PT, R9, R209, P6 ;  /* 0x000000d10900720c */ /* 0x000fe200037c1670 */
[----:B------:R-:W-:Y:S01]  /*6060*/  FMUL.FTZ R140, R137, UR8 ;  /* 0x00000008898c7c20 */ /* 0x000fe20008410000 */
[C---:B------:R-:W-:Y:S01]  /*6070*/  ISETP.LT.OR P1, PT, R8.reuse, R211, P1 ;  /* 0x000000d30800720c */ /* 0x040fe20000f21670 */
[----:B------:R-:W-:Y:S01]  /*6080*/  FMUL.FTZ R22, R27, UR8 ;  /* 0x000000081b167c20 */ /* 0x000fe20008410000 */
[----:B------:R-:W-:Y:S01]  /*6090*/  ISETP.LT.OR P4, PT, R8, R209, P4 ;  /* 0x000000d10800720c */ /* 0x000fe20002781670 */
[----:B------:R-:W-:Y:S01]  /*60a0*/  FMUL.FTZ R138, R138, UR8 ;  /* 0x000000088a8a7c20 */ /* 0x000fe20008410000 */
[----:B------:R-:W3:Y:S01]  /*60b0*/  LDSM.16.M88.4 R8, [R188+0x5800] ;  /* 0x00580000bc08783b */ /* 0x000ee20000000200 */
[----:B------:R-:W-:Y:S01]  /*60c0*/  FMUL.FTZ R136, R136, UR8 ;  /* 0x0000000888887c20 */ /* 0x000fe20008410000 */
[----:B------:R-:W-:Y:S01]  /*60d0*/  FMUL.FTZ R137, R139, UR8 ;  /* 0x000000088b897c20 */ /* 0x000fe20008410000 */
[----:B------:R-:W4:Y:S01]  /*60e0*/  MUFU.TANH R140, R140 ;  /* 0x0000008c008c7308 */ /* 0x000f220000002400 */
[----:B------:R-:W-:Y:S01]  /*60f0*/  FMUL.FTZ R21, R26, UR8 ;  /* 0x000000081a157c20 */ /* 0x000fe20008410000 */
[C---:B------:R-:W-:Y:S01]  /*6100*/  VIADD R2, R20.reuse, 0x11 ;  /* 0x0000001114027836 */ /* 0x040fe20000000000 */
[----:B------:R-:W-:Y:S01]  /*6110*/  HMMA.16816.F32.BF16 R164, R224, R6, R164 ;  /* 0x00000006e0a4723c */ /* 0x000fe200000418a4 */
[----:B-1----:R-:W-:Y:S01]  /*6120*/  FSEL R17, R17, -INF , !P5 ;  /* 0xff80000011117808 */ /* 0x002fe20006800000 */
[----:B------:R-:W-:-:S02]  /*6130*/  VIADD R13, R20, 0x18 ;  /* 0x00000018140d7836 */ /* 0x000fc40000000000 */
[----:B------:R-:W-:Y:S01]  /*6140*/  FMUL.FTZ R155, R238, UR8 ;  /* 0x00000008ee9b7c20 */ /* 0x000fe20008410000 */
[----:B--2---:R-:W-:Y:S01]  /*6150*/  FSEL R18, R18, -INF , !P3 ;  /* 0xff80000012127808 */ /* 0x004fe20005800000 */
[----:B------:R1:W2:Y:S01]  /*6160*/  MUFU.TANH R139, R138 ;  /* 0x0000008a008b7308 */ /* 0x0002a20000002400 */
[----:B------:R-:W-:Y:S01]  /*6170*/  HMMA.16816.F32.BF16 R172, R220, R14, R172 ;  /* 0x0000000edcac723c */ /* 0x000fe200000418ac */
[----:B------:R-:W-:Y:S01]  /*6180*/  ISETP.GE.AND P5, PT, R2, R210, PT ;  /* 0x000000d20200720c */ /* 0x000fe20003fa6270 */
[----:B------:R-:W-:Y:S01]  /*6190*/  VIADD R6, R20, 0x20 ;  /* 0x0000002014067836 */ /* 0x000fe20000000000 */
[CC--:B------:R-:W-:Y:S01]  /*61a0*/  ISETP.GE.AND P3, PT, R2.reuse, R208.reuse, PT ;  /* 0x000000d00200720c */ /* 0x0c0fe20003f66270 */
[----:B------:R-:W-:Y:S01]  /*61b0*/  FMUL.FTZ R153, R239, UR8 ;  /* 0x00000008ef997c20 */ /* 0x000fe20008410000 */
[----:B------:R-:W-:Y:S01]  /*61c0*/  ISETP.LT.OR P5, PT, R2, R211, P5 ;  /* 0x000000d30200720c */ /* 0x000fe20002fa1670 */
[----:B------:R-:W-:Y:S01]  /*61d0*/  FMUL.FTZ R150, R176, UR8 ;  /* 0x00000008b0967c20 */ /* 0x000fe20008410000 */
[----:B------:R-:W5:Y:S01]  /*61e0*/  MUFU.TANH R19, R19 ;  /* 0x0000001300137308 */ /* 0x000f620000002400 */
[----:B------:R-:W-:Y:S01]  /*61f0*/  ISETP.LT.OR P3, PT, R2, R209, P3 ;  /* 0x000000d10200720c */ /* 0x000fe20001f61670 */
[----:B------:R-:W-:Y:S01]  /*6200*/  VIADD R2, R20, 0x19 ;  /* 0x0000001914027836 */ /* 0x000fe20000000000 */
[----:B----4-:R-:W-:Y:S01]  /*6210*/  FSEL R140, R140, -INF , !P5 ;  /* 0xff8000008c8c7808 */ /* 0x010fe20006800000 */
[----:B------:R-:W-:Y:S01]  /*6220*/  FMUL.FTZ R146, R177, UR8 ;  /* 0x00000008b1927c20 */ /* 0x000fe20008410000 */
[----:B------:R-:W-:Y:S01]  /*6230*/  ISETP.GE.AND P5, PT, R6, R208, PT ;  /* 0x000000d00600720c */ /* 0x000fe20003fa6270 */
[----:B------:R-:W-:Y:S01]  /*6240*/  FMUL.FTZ R149, R178, UR8 ;  /* 0x00000008b2957c20 */ /* 0x000fe20008410000 */
[----:B------:R-:W-:Y:S01]  /*6250*/  FMUL.FTZ R151, R179, UR8 ;  /* 0x00000008b3977c20 */ /* 0x000fe20008410000 */
[----:B------:R-:W4:Y:S01]  /*6260*/  MUFU.TANH R22, R22 ;  /* 0x0000001600167308 */ /* 0x000f220000002400 */
[----:B-1----:R-:W-:Y:S01]  /*6270*/  FMUL.FTZ R138, R236, UR8 ;  /* 0x00000008ec8a7c20 */ /* 0x002fe20008410000 */
[----:B--2---:R-:W-:Y:S01]  /*6280*/  FSEL R139, R139, -INF , !P4 ;  /* 0xff8000008b8b7808 */ /* 0x004fe20006000000 */
[----:B------:R-:W-:-:S04]  /*6290*/  DEPBAR.LE SB0, 0x0 ;  /* 0x000080000000791a */ /* 0x000fc80000000000 */
[----:B------:R-:W-:Y:S01]  /*62a0*/  ISETP.GE.AND P4, PT, R6, R210, PT ;  /* 0x000000d20600720c */ /* 0x000fe20003f86270 */
[----:B------:R1:W2:Y:S01]  /*62b0*/  MUFU.TANH R142, R136 ;  /* 0x00000088008e7308 */ /* 0x0002a20000002400 */
[----:B-----5:R-:W-:Y:S01]  /*62c0*/  FSEL R12, R19, -INF , !P2 ;  /* 0xff800000130c7808 */ /* 0x020fe20005000000 */
[----:B------:R-:W-:Y:S01]  /*62d0*/  FMUL.FTZ R148, R172, UR8 ;  /* 0x00000008ac947c20 */ /* 0x000fe20008410000 */
[----:B------:R-:W-:Y:S01]  /*62e0*/  ISETP.GE.AND P2, PT, R13, R208, PT ;  /* 0x000000d00d00720c */ /* 0x000fe20003f46270 */
[----:B------:R-:W-:Y:S01]  /*62f0*/  FMUL.FTZ R144, R173, UR8 ;  /* 0x00000008ad907c20 */ /* 0x000fe20008410000 */
[C---:B---3--:R-:W-:Y:S01]  /*6300*/  HMMA.16816.F32.BF16 R168, R220.reuse, R8, R168 ;  /* 0x00000008dca8723c */ /* 0x048fe200000418a8 */
[----:B------:R-:W-:Y:S01]  /*6310*/  ISETP.LT.OR P4, PT, R6, R211, P4 ;  /* 0x000000d30600720c */ /* 0x000fe20002781670 */
[----:B------:R-:W-:Y:S01]  /*6320*/  FMUL.FTZ R147, R174, UR8 ;  /* 0x00000008ae937c20 */ /* 0x000fe20008410000 */
[----:B------:R-:W3:Y:S01]  /*6330*/  MUFU.TANH R21, R21 ;  /* 0x0000001500157308 */ /* 0x000ee20000002400 */
[----:B----4-:R-:W-:Y:S01]  /*6340*/  FSEL R7, R22, -INF , !P6 ;  /* 0xff80000016077808 */ /* 0x010fe20007000000 */
[----:B------:R-:W-:Y:S01]  /*6350*/  FMUL.FTZ R145, R175, UR8 ;  /* 0x00000008af917c20 */ /* 0x000fe20008410000 */
[----:B------:R-:W-:Y:S01]  /*6360*/  ISETP.GE.AND P6, PT, R2, R210, PT ;  /* 0x000000d20200720c */ /* 0x000fe20003fc6270 */
[----:B------:R-:W-:Y:S01]  /*6370*/  HMMA.16816.F32.BF16 R164, R220, R10, R164 ;  /* 0x0000000adca4723c */ /* 0x000fe200000418a4 */
[-C--:B------:R-:W-:Y:S01]  /*6380*/  ISETP.LT.OR P5, PT, R6, R209.reuse, P5 ;  /* 0x000000d10600720c */ /* 0x080fe20002fa1670 */
[----:B------:R-:W-:Y:S01]  /*6390*/  VIADD R6, R20, 0x28 ;  /* 0x0000002814067836 */ /* 0x000fe20000000000 */
[----:B------:R-:W-:Y:S01]  /*63a0*/  ISETP.LT.OR P2, PT, R13, R209, P2 ;  /* 0x000000d10d00720c */ /* 0x000fe20001741670 */
[----:B------:R-:W4:Y:S01]  /*63b0*/  MUFU.TANH R155, R155 ;  /* 0x0000009b009b7308 */ /* 0x000f220000002400 */
[----:B-1----:R-:W-:Y:S01]  /*63c0*/  FMUL.FTZ R136, R237, UR8 ;  /* 0x00000008ed887c20 */ /* 0x002fe20008410000 */
[----:B------:R-:W-:-:S02]  /*63d0*/  ISETP.LT.OR P6, PT, R2, R211, P6 ;  /* 0x000000d30200720c */ /* 0x000fc400037c1670 */
[----:B------:R-:W-:Y:S02]  /*63e0*/  FMNMX.FTZ R9, R132, R0, !PT ;  /* 0x0000000084097209 */ /* 0x000fe40007810000 */
[----:B--2---:R-:W-:Y:S02]  /*63f0*/  FSEL R142, R142, -INF , !P1 ;  /* 0xff8000008e8e7808 */ /* 0x004fe40004800000 */
[----:B------:R-:W1:Y:S01]  /*6400*/  MUFU.TANH R136, R136 ;  /* 0x0000008800887308 */ /* 0x000e620000002400 */
[----:B---3--:R-:W-:Y:S02]  /*6410*/  FSEL R21, R21, -INF , !P0 ;  /* 0xff80000015157808 */ /* 0x008fe40004000000 */
[----:B------:R-:W-:Y:S02]  /*6420*/  ISETP.GE.AND P1, PT, R2, R208, PT ;  /* 0x000000d00200720c */ /* 0x000fe40003f26270 */
[-C--:B------:R-:W-:Y:S01]  /*6430*/  ISETP.GE.AND P0, PT, R13, R210.reuse, PT ;  /* 0x000000d20d00720c */ /* 0x080fe20003f06270 */
[----:B------:R-:W-:Y:S01]  /*6440*/  FMUL.FTZ R168, R168, UR8 ;  /* 0x00000008a8a87c20 */ /* 0x000fe20008410000 */
[----:B------:R-:W-:Y:S01]  /*6450*/  FMNMX.FTZ R9, R4, R9, !PT ;  /* 0x0000000904097209 */ /* 0x000fe20007810000 */
[----:B------:R-:W2:Y:S01]  /*6460*/  MUFU.TANH R137, R137 ;  /* 0x0000008900897308 */ /* 0x000ea20000002400 */
[----:B----4-:R-:W-:Y:S01]  /*6470*/  FSEL R155, R155, -INF , !P2 ;  /* 0xff8000009b9b7808 */ /* 0x010fe20005000000 */
[----:B------:R-:W-:Y:S01]  /*6480*/  FMUL.FTZ R171, R171, UR8 ;  /* 0x00000008abab7c20 */ /* 0x000fe20008410000 */
[----:B------:R-:W-:Y:S01]  /*6490*/  ISETP.GE.AND P2, PT, R6, R210, PT ;  /* 0x000000d20600720c */ /* 0x000fe20003f46270 */
[----:B------:R-:W-:Y:S01]  /*64a0*/  FMUL.FTZ R8, R164, UR8 ;  /* 0x00000008a4087c20 */ /* 0x000fe20008410000 */
[----:B------:R-:W-:Y:S01]  /*64b0*/  ISETP.LT.OR P1, PT, R2, R209, P1 ;  /* 0x000000d10200720c */ /* 0x000fe20000f21670 */
[----:B------:R-:W-:Y:S01]  /*64c0*/  VIADD R2, R20, 0x21 ;  /* 0x0000002114027836 */ /* 0x000fe20000000000 */
[----:B------:R-:W-:Y:S01]  /*64d0*/  ISETP.LT.OR P0, PT, R13, R211, P0 ;  /* 0x000000d30d00720c */ /* 0x000fe20000701670 */
[----:B------:R-:W3:Y:S01]  /*64e0*/  MUFU.TANH R138, R138 ;  /* 0x0000008a008a7308 */ /* 0x000ee20000002400 */
[----:B-1----:R-:W-:Y:S01]  /*64f0*/  FSEL R136, R136, -INF , !P6 ;  /* 0xff80000088887808 */ /* 0x002fe20007000000 */
[----:B------:R-:W-:Y:S01]  /*6500*/  FMUL.FTZ R163, R167, UR8 ;  /* 0x00000008a7a37c20 */ /* 0x000fe20008410000 */
[----:B------:R-:W-:-:S02]  /*6510*/  ISETP.GE.AND P6, PT, R6, R208, PT ;  /* 0x000000d00600720c */ /* 0x000fc40003fc6270 */
[----:B------:R-:W-:Y:S02]  /*6520*/  FMNMX.FTZ R9, R18, R9, !PT ;  /* 0x0000000912097209 */ /* 0x000fe40007810000 */
[C---:B------:R-:W-:Y:S01]  /*6530*/  ISETP.LT.OR P2, PT, R6.reuse, R211, P2 ;  /* 0x000000d30600720c */ /* 0x040fe20001741670 */
[----:B------:R-:W1:Y:S01]  /*6540*/  MUFU.TANH R153, R153 ;  /* 0x0000009900997308 */ /* 0x000e620000002400 */
[----:B------:R-:W-:Y:S01]  /*6550*/  ISETP.LT.OR P6, PT, R6, R209, P6 ;  /* 0x000000d10600720c */ /* 0x000fe200037c1670 */
[----:B------:R-:W-:Y:S01]  /*6560*/  VIADD R6, R20, 0x29 ;  /* 0x0000002914067836 */ /* 0x000fe20000000000 */
[----:B--2---:R-:W-:Y:S02]  /*6570*/  FSEL R137, R137, -INF , !P3 ;  /* 0xff80000089897808 */ /* 0x004fe40005800000 */
[----:B------:R-:W-:Y:S02]  /*6580*/  FMNMX.FTZ R9, R12, R9, !PT ;  /* 0x000000090c097209 */ /* 0x000fe40007810000 */
[----:B------:R-:W-:Y:S01]  /*6590*/  ISETP.GE.AND P3, PT, R2, R210, PT ;  /* 0x000000d20200720c */ /* 0x000fe20003f66270 */
[----:B------:R-:W2:Y:S01]  /*65a0*/  MUFU.TANH R150, R150 ;  /* 0x0000009600967308 */ /* 0x000ea20000002400 */
[----:B---3--:R-:W-:-:S02]  /*65b0*/  FSEL R138, R138, -INF , !P0 ;  /* 0xff8000008a8a7808 */ /* 0x008fc40004000000 */
[----:B------:R-:W-:Y:S02]  /*65c0*/  ISETP.GE.AND P0, PT, R2, R208, PT ;  /* 0x000000d00200720c */ /* 0x000fe40003f06270 */
[----:B------:R-:W-:Y:S01]  /*65d0*/  FMNMX.FTZ R11, R142, R9, !PT ;  /* 0x000000098e0b7209 */ /* 0x000fe20007810000 */
[----:B------:R-:W-:Y:S01]  /*65e0*/  FMUL.FTZ R9, R165, UR8 ;  /* 0x00000008a5097c20 */ /* 0x000fe20008410000 */
[----:B------:R-:W-:Y:S01]  /*65f0*/  ISETP.LT.OR P3, PT, R2, R211, P3 ;  /* 0x000000d30200720c */ /* 0x000fe20001f61670 */
[----:B------:R-:W3:Y:S01]  /*6600*/  MUFU.TANH R146, R146 ;  /* 0x0000009200927308 */ /* 0x000ee20000002400 */
[----:B-1----:R-:W-:Y:S01]  /*6610*/  FSEL R153, R153, -INF , !P1 ;  /* 0xff80000099997808 */ /* 0x002fe20004800000 */
[----:B------:R-:W-:Y:S01]  /*6620*/  FMUL.FTZ R165, R166, UR8 ;  /* 0x00000008a6a57c20 */ /* 0x000fe20008410000 */
[----:B------:R-:W-:Y:S02]  /*6630*/  ISETP.GE.AND P1, PT, R6, R210, PT ;  /* 0x000000d20600720c */ /* 0x000fe40003f26270 */
[----:B------:R-:W-:Y:S01]  /*6640*/  ISETP.LT.OR P0, PT, R2, R209, P0 ;  /* 0x000000d10200720c */ /* 0x000fe20000701670 */
[----:B------:R-:W-:Y:S01]  /*6650*/  VIADD R2, R20, 0x30 ;  /* 0x0000003014027836 */ /* 0x000fe20000000000 */
[----:B------:R-:W-:Y:S01]  /*6660*/  ISETP.LT.OR P1, PT, R6, R211, P1 ;  /* 0x000000d30600720c */ /* 0x000fe20000f21670 */
[----:B------:R-:W1:Y:S01]  /*6670*/  MUFU.TANH R149, R149 ;  /* 0x0000009500957308 */ /* 0x000e620000002400 */
[----:B--2---:R-:W-:-:S02]  /*6680*/  FSEL R150, R150, -INF , !P4 ;  /* 0xff80000096967808 */ /* 0x004fc40006000000 */
[CC--:B------:R-:W-:Y:S02]  /*6690*/  ISETP.GE.AND P4, PT, R6.reuse, R208.reuse, PT ;  /* 0x000000d00600720c */ /* 0x0c0fe40003f86270 */
[----:B------:R-:W-:Y:S02]  /*66a0*/  FMNMX.FTZ R10, R3, R5, !PT ;  /* 0x00000005030a7209 */ /* 0x000fe40007810000 */
[----:B------:R-:W-:Y:S01]  /*66b0*/  ISETP.LT.OR P4, PT, R6, R209, P4 ;  /* 0x000000d10600720c */ /* 0x000fe20002781670 */
[----:B------:R-:W2:Y:S01]  /*66c0*/  MUFU.TANH R151, R151 ;  /* 0x0000009700977308 */ /* 0x000ea20000002400 */
[----:B------:R-:W-:Y:S01]  /*66d0*/  FMUL.FTZ R6, R169, UR8 ;  /* 0x00000008a9067c20 */ /* 0x000fe20008410000 */
[----:B------:R-:W-:Y:S01]  /*66e0*/  FMNMX.FTZ R11, R140, R11, !PT ;  /* 0x0000000b8c0b7209 */ /* 0x000fe20007810000 */
[----:B------:R-:W-:Y:S01]  /*66f0*/  FMUL.FTZ R169, R170, UR8 ;  /* 0x00000008aaa97c20 */ /* 0x000fe20008410000 */
[----:B---3--:R-:W-:Y:S02]  /*6700*/  FSEL R146, R146, -INF , !P3 ;  /* 0xff80000092927808 */ /* 0x008fe40005800000 */
[----:B------:R-:W-:-:S02]  /*6710*/  ISETP.GE.AND P3, PT, R2, R208, PT ;  /* 0x000000d00200720c */ /* 0x000fc40003f66270 */
[----:B------:R-:W3:Y:S01]  /*6720*/  MUFU.TANH R148, R148 ;  /* 0x0000009400947308 */ /* 0x000ee20000002400 */
[----:B-1----:R-:W-:Y:S02]  /*6730*/  FSEL R149, R149, -INF , !P5 ;  /* 0xff80000095957808 */ /* 0x002fe40006800000 */
[----:B------:R-:W-:Y:S02]  /*6740*/  ISETP.GE.AND P5, PT, R2, R210, PT ;  /* 0x000000d20200720c */ /* 0x000fe40003fa6270 */
[----:B------:R-:W-:Y:S02]  /*6750*/  FMNMX.FTZ R10, R17, R10, !PT ;  /* 0x0000000a110a7209 */ /* 0x000fe40007810000 */
[----:B------:R-:W-:Y:S01]  /*6760*/  FMNMX.FTZ R11, R138, R11, !PT ;  /* 0x0000000b8a0b7209 */ /* 0x000fe20007810000 */
[----:B------:R-:W1:Y:S01]  /*6770*/  MUFU.TANH R144, R144 ;  /* 0x0000009000907308 */ /* 0x000e620000002400 */
[C---:B------:R-:W-:Y:S02]  /*6780*/  ISETP.LT.OR P5, PT, R2.reuse, R211, P5 ;  /* 0x000000d30200720c */ /* 0x040fe40002fa1670 */
[----:B------:R-:W-:Y:S01]  /*6790*/  ISETP.LT.OR P3, PT, R2, R209, P3 ;  /* 0x000000d10200720c */ /* 0x000fe20001f61670 */
[----:B------:R-:W-:Y:S01]  /*67a0*/  VIADD R2, R20, 0x31 ;  /* 0x0000003114027836 */ /* 0x000fe20000000000 */
[----:B------:R-:W-:-:S02]  /*67b0*/  FMNMX.FTZ R10, R21, R10, !PT ;  /* 0x0000000a150a7209 */ /* 0x000fc40007810000 */
[----:B------:R-:W-:Y:S01]  /*67c0*/  FMNMX.FTZ R11, R136, R11, !PT ;  /* 0x0000000b880b7209 */ /* 0x000fe20007810000 */
[----:B------:R-:W4:Y:S01]  /*67d0*/  MUFU.TANH R147, R147 ;  /* 0x0000009300937308 */ /* 0x000f220000002400 */
[----:B--2---:R-:W-:Y:S02]  /*67e0*/  FSEL R151, R151, -INF , !P0 ;  /* 0xff80000097977808 */ /* 0x004fe40004000000 */
[----:B---3--:R-:W-:Y:S02]  /*67f0*/  FSEL R148, R148, -INF , !P2 ;  /* 0xff80000094947808 */ /* 0x008fe40005000000 */
[----:B------:R-:W-:Y:S02]  /*6800*/  FMNMX.FTZ R10, R7, R10, !PT ;  /* 0x0000000a070a7209 */ /* 0x000fe40007810000 */
[----:B------:R-:W-:Y:S01]  /*6810*/  FMNMX.FTZ R11, R150, R11, !PT ;  /* 0x0000000b960b7209 */ /* 0x000fe20007810000 */
[----:B------:R-:W2:Y:S01]  /*6820*/  MUFU.TANH R6, R6 ;  /* 0x0000000600067308 */ /* 0x000ea20000002400 */
[----:B------:R-:W-:-:S02]  /*6830*/  ISETP.GE.AND P0, PT, R2, R210, PT ;  /* 0x000000d20200720c */ /* 0x000fc40003f06270 */
[----:B------:R-:W-:Y:S02]  /*6840*/  ISETP.GE.AND P2, PT, R2, R208, PT ;  /* 0x000000d00200720c */ /* 0x000fe40003f46270 */
[----:B------:R-:W-:Y:S02]  /*6850*/  FMNMX.FTZ R10, R139, R10, !PT ;  /* 0x0000000a8b0a7209 */ /* 0x000fe40007810000 */
[----:B------:R-:W-:Y:S01]  /*6860*/  FMNMX.FTZ R11, R146, R11, !PT ;  /* 0x0000000b920b7209 */ /* 0x000fe20007810000 */
[----:B------:R-:W3:Y:S01]  /*6870*/  MUFU.TANH R168, R168 ;  /* 0x000000a800a87308 */ /* 0x000ee20000002400 */
[C---:B------:R-:W-:Y:S02]  /*6880*/  ISETP.LT.OR P0, PT, R2.reuse, R211, P0 ;  /* 0x000000d30200720c */ /* 0x040fe40000701670 */
[----:B------:R-:W-:Y:S01]  /*6890*/  ISETP.LT.OR P2, PT, R2, R209, P2 ;  /* 0x000000d10200720c */ /* 0x000fe20001741670 */
[----:B------:R-:W-:Y:S01]  /*68a0*/  VIADD R2, R20, 0x38 ;  /* 0x0000003814027836 */ /* 0x000fe20000000000 */
[----:B-1----:R-:W-:Y:S01]  /*68b0*/  FSEL R144, R144, -INF , !P1 ;  /* 0xff80000090907808 */ /* 0x002fe20004800000 */
[----:B------:R-:W-:Y:S01]  /*68c0*/  VIADD R20, R20, 0x39 ;  /* 0x0000003914147836 */ /* 0x000fe20000000000 */
[----:B------:R-:W-:Y:S01]  /*68d0*/  FMNMX.FTZ R10, R137, R10, !PT ;  /* 0x0000000a890a7209 */ /* 0x000fe20007810000 */
[----:B------:R-:W1:Y:S01]  /*68e0*/  MUFU.TANH R8, R8 ;  /* 0x0000000800087308 */ /* 0x000e620000002400 */
[----:B------:R-:W-:-:S02]  /*68f0*/  FMNMX.FTZ R11, R148, R11, !PT ;  /* 0x0000000b940b7209 */ /* 0x000fc40007810000 */
[----:B----4-:R-:W-:Y:S02]  /*6900*/  FSEL R147, R147, -INF , !P6 ;  /* 0xff80000093937808 */ /* 0x010fe40007000000 */
[C---:B------:R-:W-:Y:S02]  /*6910*/  ISETP.GE.AND P6, PT, R2.reuse, R210, PT ;  /* 0x000000d20200720c */ /* 0x040fe40003fc6270 */
[----:B------:R-:W-:Y:S01]  /*6920*/  ISETP.GE.AND P1, PT, R2, R208, PT ;  /* 0x000000d00200720c */ /* 0x000fe20003f26270 */
[----:B------:R4:W5:Y:S01]  /*6930*/  MUFU.TANH R166, R9 ;  /* 0x0000000900a67308 */ /* 0x0009620000002400 */
[----:B--2---:R-:W-:Y:S02]  /*6940*/  FSEL R170, R6, -INF , !P0 ;  /* 0xff80000006aa7808 */ /* 0x004fe40004000000 */
[----:B---3--:R-:W-:Y:S02]  /*6950*/  FSEL R174, R168, -INF , !P5 ;  /* 0xff800000a8ae7808 */ /* 0x008fe40006800000 */
[----:B------:R-:W-:-:S02]  /*6960*/  FMNMX.FTZ R6, R155, R10, !PT ;  /* 0x0000000a9b067209 */ /* 0x000fc40007810000 */
[----:B------:R-:W-:Y:S01]  /*6970*/  PLOP3.LUT P0, PT, PT, PT, UP0, 0x80, 0x0 ;  /* 0x000000000000781c */ /* 0x000fe20003f0f008 */
[----:B------:R-:W2:Y:S01]  /*6980*/  MUFU.TANH R145, R145 ;  /* 0x0000009100917308 */ /* 0x000ea20000002400 */
[C---:B------:R-:W-:Y:S02]  /*6990*/  ISETP.LT.OR P6, PT, R2.reuse, R211, P6 ;  /* 0x000000d30200720c */ /* 0x040fe400037c1670 */
[----:B------:R-:W-:Y:S02]  /*69a0*/  ISETP.LT.OR P1, PT, R2, R209, P1 ;  /* 0x000000d10200720c */ /* 0x000fe40000f21670 */
[----:B------:R-:W-:Y:S02]  /*69b0*/  ISETP.GE.AND P5, PT, R20, R210, PT ;  /* 0x000000d21400720c */ /* 0x000fe40003fa6270 */
[----:B------:R-:W-:Y:S01]  /*69c0*/  FMNMX.FTZ R6, R153, R6, !PT ;  /* 0x0000000699067209 */ /* 0x000fe20007810000 */
[----:B------:R-:W3:Y:S01]  /*69d0*/  MUFU.TANH R169, R169 ;  /* 0x000000a900a97308 */ /* 0x000ee20000002400 */
[----:B----4-:R-:W-:-:S02]  /*69e0*/  FMNMX.FTZ R9, R144, R11, !PT ;  /* 0x0000000b90097209 */ /* 0x010fc40007810000 */
[----:B------:R-:W-:Y:S02]  /*69f0*/  ISETP.LT.OR P5, PT, R20, R211, P5 ;  /* 0x000000d31400720c */ /* 0x000fe40002fa1670 */
[----:B------:R-:W-:Y:S02]  /*6a00*/  FMNMX.FTZ R9, R174, R9, !PT ;  /* 0x00000009ae097209 */ /* 0x000fe40007810000 */
[----:B-1----:R-:W-:Y:S01]  /*6a10*/  FSEL R168, R8, -INF , !P6 ;  /* 0xff80000008a87808 */ /* 0x002fe20007000000 */
[----:B------:R1:W4:Y:S01]  /*6a20*/  MUFU.TANH R2, R171 ;  /* 0x000000ab00027308 */ /* 0x0003220000002400 */
[----:B------:R-:W-:Y:S02]  /*6a30*/  FMNMX.FTZ R6, R149, R6, !PT ;  /* 0x0000000695067209 */ /* 0x000fe40007810000 */
[----:B------:R-:W-:Y:S02]  /*6a40*/  FMNMX.FTZ R9, R170, R9, !PT ;  /* 0x00000009aa097209 */ /* 0x000fe40007810000 */
[----:B-----5:R-:W-:-:S02]  /*6a50*/  FSEL R166, R166, -INF , !P5 ;  /* 0xff800000a6a67808 */ /* 0x020fc40006800000 */
[----:B------:R-:W-:Y:S01]  /*6a60*/  FMNMX.FTZ R10, R151, R6, !PT ;  /* 0x00000006970a7209 */ /* 0x000fe20007810000 */
[----:B------:R-:W1:Y:S01]  /*6a70*/  MUFU.TANH R165, R165 ;  /* 0x000000a500a57308 */ /* 0x000e620000002400 */
[----:B------:R-:W-:Y:S02]  /*6a80*/  FMNMX.FTZ R9, R168, R9, !PT ;  /* 0x00000009a8097209 */ /* 0x000fe40007810000 */
[----:B--2---:R-:W-:Y:S02]  /*6a90*/  FSEL R145, R145, -INF , !P4 ;  /* 0xff80000091917808 */ /* 0x004fe40006000000 */
[----:B---3--:R-:W-:Y:S02]  /*6aa0*/  FSEL R169, R169, -INF , !P3 ;  /* 0xff800000a9a97808 */ /* 0x008fe40005800000 */
[----:B------:R-:W-:Y:S01]  /*6ab0*/  FMNMX.FTZ R10, R147, R10, !PT ;  /* 0x0000000a930a7209 */ /* 0x000fe20007810000 */
[----:B------:R-:W2:Y:S01]  /*6ac0*/  MUFU.TANH R163, R163 ;  /* 0x000000a300a37308 */ /* 0x000ea20000002400 */
[----:B------:R-:W-:Y:S01]  /*6ad0*/  FMNMX.FTZ R9, R166, R9, !PT ;  /* 0x00000009a6097209 */ /* 0x000fe20007810000 */
[----:B------:R-:W-:Y:S06]  /*6ae0*/  BAR.SYNC.DEFER_BLOCKING 0x0 ;  /* 0x0000000000007b1d */ /* 0x000fec0000010000 */
[----:B----4-:R-:W-:Y:S05]  /*6af0*/  @!P0 BRA `(.L_x_341) ;  /* 0x0000000000688947 */ /* 0x010fea0003800000 */
        /* <DEDUP_REMOVED lines=26> */
.L_x_341:
[----:B------:R-:W-:Y:S01]  /*6ca0*/  FMNMX.FTZ R10, R145, R10, !PT ;  /* 0x0000000a910a7209 */ /* 0x000fe20007810000 */
[----:B------:R-:W4:Y:S01]  /*6cb0*/  SHFL.BFLY PT, R6, R9, 0x2, 0x1f ;  /* 0x0c401f0009067f89 */ /* 0x000f2200000e0000 */
[----:B------:R-:W-:Y:S02]  /*6cc0*/  FSEL R167, R2, -INF , !P2 ;  /* 0xff80000002a77808 */ /* 0x000fe40005000000 */
[C---:B------:R-:W-:Y:S01]  /*6cd0*/  ISETP.GE.AND P3, PT, R20.reuse, R208, PT ;  /* 0x000000d01400720c */ /* 0x040fe20003f66270 */
[----:B------:R-:W-:Y:S01]  /*6ce0*/  LDSM.16.MT88.4 R24, [R193+0x12000] ;  /* 0x01200000c118783b */ /* 0x000fe20000004200 */
[----:B------:R-:W-:Y:S02]  /*6cf0*/  FMNMX.FTZ R2, R169, R10, !PT ;  /* 0x0000000aa9027209 */ /* 0x000fe40007810000 */
[----:B------:R-:W-:Y:S01]  /*6d00*/  ISETP.LT.OR P3, PT, R20, R209, P3 ;  /* 0x000000d11400720c */ /* 0x000fe20001f61670 */
[----:B------:R-:W-:Y:S01]  /*6d10*/  LDSM.16.MT88.4 R32, [R192+0x12000] ;  /* 0x01200000c020783b */ /* 0x000fe20000004200 */
[----:B-1----:R-:W-:-:S02]  /*6d20*/  FSEL R165, R165, -INF , !P1 ;  /* 0xff800000a5a57808 */ /* 0x002fc40004800000 */
[----:B------:R-:W-:Y:S02]  /*6d30*/  FMNMX.FTZ R2, R167, R2, !PT ;  /* 0x00000002a7027209 */ /* 0x000fe40007810000 */
[----:B--2---:R-:W-:Y:S02]  /*6d40*/  FSEL R163, R163, -INF , !P3 ;  /* 0xff800000a3a37808 */ /* 0x004fe40005800000 */
[----:B------:R-:W-:-:S04]  /*6d50*/  FMNMX.FTZ R2, R165, R2, !PT ;  /* 0x00000002a5027209 */ /* 0x000fc80007810000 */
[----:B------:R-:W-:-:S05]  /*6d60*/  FMNMX.FTZ R13, R163, R2, !PT ;  /* 0x00000002a30d7209 */ /* 0x000fca0007810000 */
[----:B------:R-:W1:Y:S01]  /*6d70*/  SHFL.BFLY PT, R2, R13, 0x2, 0x1f ;  /* 0x0c401f000d027f89 */ /* 0x000e6200000e0000 */
[----:B----4-:R-:W-:-:S05]  /*6d80*/  FMNMX.FTZ R11, R9, R6, !PT ;  /* 0x00000006090b7209 */ /* 0x010fca0007810000 */
[----:B------:R-:W2:Y:S01]  /*6d90*/  SHFL.BFLY PT, R8, R11, 0x1, 0x1f ;  /* 0x0c201f000b087f89 */ /* 0x000ea200000e0000 */
[----:B-1----:R-:W-:-:S05]  /*6da0*/  FMNMX.FTZ R9, R13, R2, !PT ;  /* 0x000000020d097209 */ /* 0x002fca0007810000 */
        /* <DEDUP_REMOVED lines=14> */
[--C-:B------:R-:W-:Y:S01]  /*6e90*/  FFMA.FTZ R176, R136, UR9, -R171.reuse ;  /* 0x0000000988b07c23 */ /* 0x100fe200080108ab */
[----:B------:R-:W-:Y:S01]  /*6ea0*/  LDSM.16.MT88.4 R8, [R196+0x12000] ;  /* 0x01200000c408783b */ /* 0x000fe20000004200 */
[--C-:B------:R-:W-:Y:S01]  /*6eb0*/  FFMA.FTZ R218, R150, UR9, -R171.reuse ;  /* 0x0000000996da7c23 */ /* 0x100fe200080108ab */
[C---:B------:R-:W-:Y:S01]  /*6ec0*/  FSETP.NEU.FTZ.AND P1, PT, R0.reuse, -INF , PT ;  /* 0xff8000000000780b */ /* 0x040fe20003f3d000 */
[C---:B------:R-:W-:Y:S01]  /*6ed0*/  FMUL.FTZ R164, R0.reuse, UR9 ;  /* 0x0000000900a47c20 */ /* 0x040fe20008410000 */
[----:B------:R-:W1:Y:S01]  /*6ee0*/  MUFU.EX2 R159, R159 ;  /* 0x0000009f009f7308 */ /* 0x000e620000000800 */
[----:B------:R-:W-:Y:S01]  /*6ef0*/  LDSM.16.MT88.4 R140, [R192+0x16000] ;  /* 0x01600000c08c783b */ /* 0x000fe20000004200 */
[----:B------:R-:W-:Y:S01]  /*6f00*/  FSEL R6, R0, RZ, P1 ;  /* 0x000000ff00067208 */ /* 0x000fe20000800000 */
[--C-:B------:R-:W-:Y:S01]  /*6f10*/  FFMA.FTZ R220, R148, UR9, -R171.reuse ;  /* 0x0000000994dc7c23 */ /* 0x100fe200080108ab */
[----:B------:R-:W-:Y:S01]  /*6f20*/  FSEL R164, R164, RZ, P1 ;  /* 0x000000ffa4a47208 */ /* 0x000fe20000800000 */
[--C-:B------:R-:W-:Y:S01]  /*6f30*/  FFMA.FTZ R219, R146, UR9, -R171.reuse ;  /* 0x0000000992db7c23 */ /* 0x100fe200080108ab */
[----:B------:R-:W-:Y:S01]  /*6f40*/  FFMA.FTZ R221, R144, UR9, -R171 ;  /* 0x0000000990dd7c23 */ /* 0x000fe200080108ab */
[----:B------:R-:W-:Y:S01]  /*6f50*/  FADD.FTZ R6, R3, -R6 ;  /* 0x8000000603067221 */ /* 0x000fe20000010000 */
[----:B------:R-:W-:Y:S01]  /*6f60*/  MUFU.EX2 R160, R160 ;  /* 0x000000a000a07308 */ /* 0x000fe20000000800 */
[--C-:B------:R-:W-:Y:S01]  /*6f70*/  FFMA.FTZ R156, R17, UR9, -R164.reuse ;  /* 0x00000009119c7c23 */ /* 0x100fe200080108a4 */
[--C-:B------:R-:W-:Y:S01]  /*6f80*/  FFMA.FTZ R158, R5, UR9, -R164.reuse ;  /* 0x00000009059e7c23 */ /* 0x100fe200080108a4 */
[----:B------:R-:W2:Y:S01]  /*6f90*/  LDSM.16.MT88.4 R16, [R194+0x12000] ;  /* 0x01200000c210783b */ /* 0x000ea20000004200 */
[----:B------:R-:W-:Y:S01]  /*6fa0*/  FSEL R5, R2, RZ, P2 ;  /* 0x000000ff02057208 */ /* 0x000fe20001000000 */
[--C-:B------:R-:W-:Y:S01]  /*6fb0*/  FFMA.FTZ R133, R21, UR9, -R164.reuse ;  /* 0x0000000915857c23 */ /* 0x100fe200080108a4 */
[----:B------:R-:W-:Y:S01]  /*6fc0*/  FMUL.FTZ R3, R6, UR9 ;  /* 0x0000000906037c20 */ /* 0x000fe20008410000 */
[--C-:B------:R-:W-:Y:S01]  /*6fd0*/  FFMA.FTZ R177, R139, UR9, -R164.reuse ;  /* 0x000000098bb17c23 */ /* 0x100fe200080108a4 */
[----:B------:R-:W4:Y:S01]  /*6fe0*/  MUFU.EX2 R157, R157 ;  /* 0x0000009d009d7308 */ /* 0x000f220000000800 */
[----:B------:R-:W-:Y:S01]  /*6ff0*/  FADD.FTZ R4, R132, -R5 ;  /* 0x8000000584047221 */ /* 0x000fe20000010000 */
[--C-:B------:R-:W-:Y:S01]  /*7000*/  FFMA.FTZ R132, R7, UR9, -R164.reuse ;  /* 0x0000000907847c23 */ /* 0x100fe200080108a4 */
[--C-:B------:R-:W-:Y:S01]  /*7010*/  FFMA.FTZ R216, R137, UR9, -R164.reuse ;  /* 0x0000000989d87c23 */ /* 0x100fe200080108a4 */
[--C-:B------:R-:W-:Y:S01]  /*7020*/  FFMA.FTZ R178, R155, UR9, -R164.reuse ;  /* 0x000000099bb27c23 */ /* 0x100fe200080108a4 */
[----:B------:R-:W-:Y:S01]  /*7030*/  FMUL.FTZ R161, R4, UR9 ;  /* 0x0000000904a17c20 */ /* 0x000fe20008410000 */
[----:B-1----:R-:W-:Y:S01]  /*7040*/  F2FP.BF16.F32.PACK_AB R4, R159, R162 ;  /* 0x000000a29f04723e */ /* 0x002fe200000010ff */
        /* <DEDUP_REMOVED lines=9> */
[----:B------:R-:W1:Y:S01]  /*70e0*/  MUFU.EX2 R156, R156 ;  /* 0x0000009c009c7308 */ /* 0x000e620000000800 */
[----:B----4-:R-:W-:Y:S01]  /*70f0*/  F2FP.BF16.F32.PACK_AB R6, R157, R160 ;  /* 0x000000a09d06723e */ /* 0x010fe200000010ff */
[----:B------:R-:W-:Y:S01]  /*7100*/  LDSM.16.MT88.4 R144, [R194+0x15000] ;  /* 0x01500000c290783b */ /* 0x000fe20000004200 */
[----:B------:R-:W-:-:S03]  /*7110*/  FFMA.FTZ R165, R165, UR9, -R164 ;  /* 0x00000009a5a57c23 */ /* 0x000fc600080108a4 */
[----:B------:R-:W-:Y:S02]  /*7120*/  LDSM.16.MT88.4 R152, [R192+0x13000] ;  /* 0x01300000c098783b */ /* 0x000fe40000004200 */
[----:B------:R-:W-:Y:S08]  /*7130*/  MUFU.EX2 R133, R133 ;  /* 0x0000008500857308 */ /* 0x000ff00000000800 */
[----:B------:R-:W4:Y:S01]  /*7140*/  MUFU.EX2 R132, R132 ;  /* 0x0000008400847308 */ /* 0x000f220000000800 */
[----:B-1----:R-:W-:-:S07]  /*7150*/  F2FP.BF16.F32.PACK_AB R5, R156, R158 ;  /* 0x0000009e9c05723e */ /* 0x002fce00000010ff */
[----:B------:R-:W1:Y:S08]  /*7160*/  MUFU.EX2 R161, R161 ;  /* 0x000000a100a17308 */ /* 0x000e700000000800 */
[----:B------:R-:W3:Y:S01]  /*7170*/  MUFU.EX2 R3, R3 ;  /* 0x0000000300037308 */ /* 0x000ee20000000800 */
[----:B----4-:R-:W-:-:S07]  /*7180*/  F2FP.BF16.F32.PACK_AB R7, R132, R133 ;  /* 0x000000858407723e */ /* 0x010fce00000010ff */
        /* <DEDUP_REMOVED lines=8> */
[----:B------:R-:W-:Y:S01]  /*7210*/  FMUL.FTZ R109, R109, R161 ;  /* 0x000000a16d6d7220 */ /* 0x000fe20000410000 */
[-C--:B---3--:R-:W-:Y:S01]  /*7220*/  FMUL.FTZ R22, R122, R3.reuse ;  /* 0x000000037a167220 */ /* 0x088fe20000410000 */
[-C--:B------:R-:W-:Y:S01]  /*7230*/  FMUL.FTZ R23, R123, R3.reuse ;  /* 0x000000037b177220 */ /* 0x080fe20000410000 */
[-C--:B------:R-:W-:Y:S01]  /*7240*/  FMUL.FTZ R118, R118, R3.reuse ;  /* 0x0000000376767220 */ /* 0x080fe20000410000 */
[-C--:B------:R-:W-:Y:S01]  /*7250*/  FMUL.FTZ R119, R119, R3.reuse ;  /* 0x0000000377777220 */ /* 0x080fe20000410000 */
[-C--:B------:R-:W-:Y:S01]  /*7260*/  FMUL.FTZ R30, R114, R3.reuse ;  /* 0x00000003721e7220 */ /* 0x080fe20000410000 */
[-C--:B------:R-:W-:Y:S01]  /*7270*/  FMUL.FTZ R31, R115, R3.reuse ;  /* 0x00000003731f7220 */ /* 0x080fe20000410000 */
[-C--:B------:R-:W-:Y:S01]  /*7280*/  FMUL.FTZ R110, R110, R3.reuse ;  /* 0x000000036e6e7220 */ /* 0x080fe20000410000 */
[----:B------:R-:W-:Y:S01]  /*7290*/  LDSM.16.MT88.4 R112, [R194+0x14000] ;  /* 0x01400000c270783b */ /* 0x000fe20000004200 */
[C---:B--2---:R-:W-:Y:S01]  /*72a0*/  HMMA.16816.F32.BF16 R20, R4.reuse, R16, R20 ;  /* 0x000000100414723c */ /* 0x044fe20000041814 */
[----:B------:R-:W-:Y:S01]  /*72b0*/  FMUL.FTZ R111, R111, R3 ;  /* 0x000000036f6f7220 */ /* 0x000fe20000410000 */
[----:B------:R-:W-:Y:S01]  /*72c0*/  MUFU.EX2 R175, R175 ;  /* 0x000000af00af7308 */ /* 0x000fe20000000800 */
[-C--:B------:R-:W-:Y:S01]  /*72d0*/  FMUL.FTZ R88, R88, R161.reuse ;  /* 0x000000a158587220 */ /* 0x080fe20000410000 */
[----:B------:R-:W-:Y:S01]  /*72e0*/  FMUL.FTZ R89, R89, R161 ;  /* 0x000000a159597220 */ /* 0x000fe20000410000 */
[-C--:B------:R-:W-:Y:S01]  /*72f0*/  FMUL.FTZ R90, R90, R3.reuse ;  /* 0x000000035a5a7220 */ /* 0x080fe20000410000 */
[C---:B------:R-:W-:Y:S01]  /*7300*/  HMMA.16816.F32.BF16 R16, R4.reuse, R18, R116 ;  /* 0x000000120410723c */ /* 0x040fe20000041874 */
[----:B------:R-:W1:Y:S01]  /*7310*/  LDSM.16.MT88.4 R116, [R196+0x14000] ;  /* 0x01400000c474783b */ /* 0x000e620000004200 */
[----:B------:R-:W-:Y:S01]  /*7320*/  FMUL.FTZ R91, R91, R3 ;  /* 0x000000035b5b7220 */ /* 0x000fe20000410000 */
[-C--:B------:R-:W-:Y:S01]  /*7330*/  FMUL.FTZ R12, R128, R161.reuse ;  /* 0x000000a1800c7220 */ /* 0x080fe20000410000 */
[----:B------:R-:W-:Y:S01]  /*7340*/  MUFU.EX2 R173, R173 ;  /* 0x000000ad00ad7308 */ /* 0x000fe20000000800 */
[----:B------:R-:W-:Y:S01]  /*7350*/  FMUL.FTZ R13, R129, R161 ;  /* 0x000000a1810d7220 */ /* 0x000fe20000410000 */
[C---:B------:R-:W-:Y:S01]  /*7360*/  HMMA.16816.F32.BF16 R28, R4.reuse, R24, R28 ;  /* 0x00000018041c723c */ /* 0x040fe2000004181c */
[-C--:B------:R-:W-:Y:S01]  /*7370*/  FMUL.FTZ R14, R130, R3.reuse ;  /* 0x00000003820e7220 */ /* 0x080fe20000410000 */
[----:B------:R-:W-:Y:S01]  /*7380*/  FMUL.FTZ R15, R131, R3 ;  /* 0x00000003830f7220 */ /* 0x000fe20000410000 */
[-C--:B------:R-:W-:Y:S01]  /*7390*/  FMUL.FTZ R124, R124, R161.reuse ;  /* 0x000000a17c7c7220 */ /* 0x080fe20000410000 */
[----:B------:R-:W-:Y:S01]  /*73a0*/  FMUL.FTZ R125, R125, R161 ;  /* 0x000000a17d7d7220 */ /* 0x000fe20000410000 */
[-C--:B------:R-:W-:Y:S01]  /*73b0*/  FMUL.FTZ R126, R126, R3.reuse ;  /* 0x000000037e7e7220 */ /* 0x080fe20000410000 */
[C---:B------:R-:W-:Y:S01]  /*73c0*/  HMMA.16816.F32.BF16 R24, R4.reuse, R26, R108 ;  /* 0x0000001a0418723c */ /* 0x040fe2000004186c */
[----:B------:R-:W-:Y:S01]  /*73d0*/  MUFU.EX2 R176, R176 ;  /* 0x000000b000b07308 */ /* 0x000fe20000000800 */
[----:B------:R-:W-:Y:S01]  /*73e0*/  FMUL.FTZ R127, R127, R3 ;  /* 0x000000037f7f7220 */ /* 0x000fe20000410000 */
[-C--:B------:R-:W-:Y:S01]  /*73f0*/  FMUL.FTZ R76, R76, R161.reuse ;  /* 0x000000a14c4c7220 */ /* 0x080fe20000410000 */
        /* <DEDUP_REMOVED lines=11> */
[----:B------:R-:W2:Y:S01]  /*74b0*/  MUFU.EX2 R177, R177 ;  /* 0x000000b100b17308 */ /* 0x000ea20000000800 */
[C---:B------:R-:W-:Y:S01]  /*74c0*/  HMMA.16816.F32.BF16 R12, R4.reuse, R8, R12 ;  /* 0x00000008040c723c */ /* 0x040fe2000004180c */
[----:B------:R-:W-:Y:S01]  /*74d0*/  LDSM.16.MT88.4 R128, [R193+0x12800] ;  /* 0x01280000c180783b */ /* 0x000fe20000004200 */
[-C--:B------:R-:W-:Y:S01]  /*74e0*/  FMUL.FTZ R92, R92, R161.reuse ;  /* 0x000000a15c5c7220 */ /* 0x080fe20000410000 */
[----:B------:R-:W-:Y:S01]  /*74f0*/  FMUL.FTZ R93, R93, R161 ;  /* 0x000000a15d5d7220 */ /* 0x000fe20000410000 */
[-C--:B------:R-:W-:Y:S01]  /*7500*/  FMUL.FTZ R94, R94, R3.reuse ;  /* 0x000000035e5e7220 */ /* 0x080fe20000410000 */
[----:B------:R-:W-:Y:S01]  /*7510*/  LDSM.16.MT88.4 R120, [R196+0x14800] ;  /* 0x01480000c478783b */ /* 0x000fe20000004200 */
[C---:B------:R-:W-:Y:S01]  /*7520*/  HMMA.16816.F32.BF16 R100, R4.reuse, R32, R108 ;  /* 0x000000200464723c */ /* 0x040fe2000004186c */
[----:B------:R-:W3:Y:S01]  /*7530*/  MUFU.EX2 R216, R216 ;  /* 0x000000d800d87308 */ /* 0x000ee20000000800 */
[----:B------:R-:W-:Y:S01]  /*7540*/  FMUL.FTZ R95, R95, R3 ;  /* 0x000000035f5f7220 */ /* 0x000fe20000410000 */
[----:B------:R-:W4:Y:S01]  /*7550*/  LDSM.16.MT88.4 R108, [R193+0x14000] ;  /* 0x01400000c16c783b */ /* 0x000f220000004200 */
[-C--:B------:R-:W-:Y:S01]  /*7560*/  FMUL.FTZ R96, R96, R161.reuse ;  /* 0x000000a160607220 */ /* 0x080fe20000410000 */
[----:B------:R-:W-:Y:S01]  /*7570*/  FMUL.FTZ R97, R97, R161 ;  /* 0x000000a161617220 */ /* 0x000fe20000410000 */
[----:B------:R-:W-:Y:S01]  /*7580*/  HMMA.16816.F32.BF16 R32, R4, R34, R104 ;  /* 0x000000220420723c */ /* 0x000fe20000041868 */
[-C--:B------:R-:W-:Y:S01]  /*7590*/  FMUL.FTZ R98, R98, R3.reuse ;  /* 0x0000000362627220 */ /* 0x080fe20000410000 */
[----:B------:R-:W-:Y:S01]  /*75a0*/  FMUL.FTZ R99, R99, R3 ;  /* 0x0000000363637220 */ /* 0x000fe20000410000 */
[----:B------:R-:W-:Y:S01]  /*75b0*/  MUFU.EX2 R178, R178 ;  /* 0x000000b200b27308 */ /* 0x000fe20000000800 */
[----:B------:R-:W-:-:S02]  /*75c0*/  FFMA.FTZ R162, R217, R161, R162 ;  /* 0x000000a1d9a27223 */ /* 0x000fc400000100a2 */
[C---:B------:R-:W-:Y:S01]  /*75d0*/  HMMA.16816.F32.BF16 R8, R4.reuse, R10, R124 ;  /* 0x0000000a0408723c */ /* 0x040fe2000004187c */
        /* <DEDUP_REMOVED lines=8> */
[----:B------:R-:W5:Y:S01]  /*7660*/  MUFU.EX2 R179, R179 ;  /* 0x000000b300b37308 */ /* 0x000f620000000800 */
[----:B------:R-:W-:Y:S01]  /*7670*/  LDSM.16.MT88.4 R124, [R192+0x12800] ;  /* 0x01280000c07c783b */ /* 0x000fe20000004200 */
[----:B-1----:R-:W-:Y:S01]  /*7680*/  HMMA.16816.F32.BF16 R40, R4, R116, R104 ;  /* 0x000000740428723c */ /* 0x002fe20000041868 */
[----:B------:R-:W-:-:S02]  /*7690*/  FADD.FTZ R159, R159, R162 ;  /* 0x000000a29f9f7221 */ /* 0x000fc40000010000 */
[----:B------:R-:W1:Y:S02]  /*76a0*/  LDSM.16.MT88.4 R104, [R192+0x14000] ;  /* 0x01400000c068783b */ /* 0x000e640000004200 */
[----:B------:R-:W-:Y:S01]  /*76b0*/  FADD.FTZ R160, R160, R159 ;  /* 0x0000009fa0a07221 */ /* 0x000fe20000010000 */
[C---:B------:R-:W-:Y:S01]  /*76c0*/  HMMA.16816.F32.BF16 R36, R4.reuse, R118, R36 ;  /* 0x000000760424723c */ /* 0x040fe20000041824 */
[-C--:B------:R-:W-:Y:S01]  /*76d0*/  FMUL.FTZ R116, R44, R161.reuse ;  /* 0x000000a12c747220 */ /* 0x080fe20000410000 */
[-C--:B------:R-:W-:Y:S01]  /*76e0*/  FMUL.FTZ R117, R45, R161.reuse ;  /* 0x000000a12d757220 */ /* 0x080fe20000410000 */
[-C--:B------:R-:W-:Y:S01]  /*76f0*/  FMUL.FTZ R44, R48, R161.reuse ;  /* 0x000000a1302c7220 */ /* 0x080fe20000410000 */
[----:B------:R-:W-:Y:S01]  /*7700*/  FMUL.FTZ R45, R49, R161 ;  /* 0x000000a1312d7220 */ /* 0x000fe20000410000 */
[----:B------:R-:W-:Y:S01]  /*7710*/  MUFU.EX2 R218, R218 ;  /* 0x000000da00da7308 */ /* 0x000fe20000000800 */
[----:B------:R-:W-:Y:S01]  /*7720*/  HMMA.16816.F32.BF16 R92, R4, R140, R92 ;  /* 0x0000008c045c723c */ /* 0x000fe2000004185c */
[-C--:B------:R-:W-:Y:S01]  /*7730*/  FMUL.FTZ R118, R46, R3.reuse ;  /* 0x000000032e767220 */ /* 0x080fe20000410000 */
[-C--:B------:R-:W-:Y:S01]  /*7740*/  FMUL.FTZ R119, R47, R3.reuse ;  /* 0x000000032f777220 */ /* 0x080fe20000410000 */
[-C--:B------:R-:W-:Y:S01]  /*7750*/  FMUL.FTZ R46, R50, R3.reuse ;  /* 0x00000003322e7220 */ /* 0x080fe20000410000 */
[----:B------:R-:W-:Y:S01]  /*7760*/  FMUL.FTZ R47, R51, R3 ;  /* 0x00000003332f7220 */ /* 0x000fe20000410000 */
[----:B------:R-:W-:-:S02]  /*7770*/  FADD.FTZ R157, R157, R160 ;  /* 0x000000a09d9d7221 */ /* 0x000fc40000010000 */
[----:B------:R-:W5:Y:S02]  /*7780*/  MUFU.EX2 R219, R219 ;  /* 0x000000db00db7308 */ /* 0x000f640000000800 */
[C---:B------:R-:W-:Y:S06]  /*7790*/  HMMA.16816.F32.BF16 R48, R4.reuse, R112, R116 ;  /* 0x000000700430723c */ /* 0x040fec0000041874 */
[C---:B------:R-:W-:Y:S01]  /*77a0*/  HMMA.16816.F32.BF16 R44, R4.reuse, R114, R44 ;  /* 0x00000072042c723c */ /* 0x040fe2000004182c */
[----:B------:R-:W2:Y:S01]  /*77b0*/  LDSM.16.MT88.4 R112, [R196+0x16000] ;  /* 0x01600000c470783b */ /* 0x000ea20000004200 */
        /* <DEDUP_REMOVED lines=8> */
[----:B------:R-:W-:Y:S02]  /*7840*/  MUFU.EX2 R220, R220 ;  /* 0x000000dc00dc7308 */ /* 0x000fe40000000800 */
[C---:B----4-:R-:W-:Y:S06]  /*7850*/  HMMA.16816.F32.BF16 R56, R4.reuse, R108, R116 ;  /* 0x0000006c0438723c */ /* 0x050fec0000041874 */
        /* <DEDUP_REMOVED lines=9> */
[----:B------:R-:W4:Y:S01]  /*78f0*/  LDSM.16.MT88.4 R108, [R194+0x16000] ;  /* 0x01600000c26c783b */ /* 0x000f220000004200 */
[----:B------:R-:W-:Y:S01]  /*7900*/  MUFU.EX2 R221, R221 ;  /* 0x000000dd00dd7308 */ /* 0x000fe20000000800 */
[C---:B-1----:R-:W-:Y:S06]  /*7910*/  HMMA.16816.F32.BF16 R64, R4.reuse, R104, R116 ;  /* 0x000000680440723c */ /* 0x042fec0000041874 */
[C---:B------:R-:W-:Y:S01]  /*7920*/  HMMA.16816.F32.BF16 R60, R4.reuse, R106, R60 ;  /* 0x0000006a043c723c */ /* 0x040fe2000004183c */
[----:B------:R-:W1:Y:S01]  /*7930*/  LDSM.16.MT88.4 R104, [R193+0x16000] ;  /* 0x01600000c168783b */ /* 0x000e620000004200 */
        /* <DEDUP_REMOVED lines=9> */
[C---:B--2---:R-:W-:Y:S01]  /*79d0*/  HMMA.16816.F32.BF16 R72, R4.reuse, R112, R116 ;  /* 0x000000700448723c */ /* 0x044fe20000041874 */
[----:B------:R-:W2:Y:S05]  /*79e0*/  LDSM.16.MT88.4 R116, [R194+0x12800] ;  /* 0x01280000c274783b */ /* 0x000eaa0000004200 */
[----:B------:R-:W-:Y:S01]  /*79f0*/  HMMA.16816.F32.BF16 R68, R4, R114, R68 ;  /* 0x000000720444723c */ /* 0x000fe20000041844 */
[-C--:B------:R-:W-:Y:S01]  /*7a00*/  FMUL.FTZ R112, R80, R161.reuse ;  /* 0x000000a150707220 */ /* 0x080fe20000410000 */
[-C--:B------:R-:W-:Y:S01]  /*7a10*/  FMUL.FTZ R113, R81, R161.reuse ;  /* 0x000000a151717220 */ /* 0x080fe20000410000 */
[-C--:B------:R-:W-:Y:S01]  /*7a20*/  FMUL.FTZ R80, R84, R161.reuse ;  /* 0x000000a154507220 */ /* 0x080fe20000410000 */
[----:B------:R-:W-:Y:S01]  /*7a30*/  FMUL.FTZ R81, R85, R161 ;  /* 0x000000a155517220 */ /* 0x000fe20000410000 */
[----:B------:R-:W2:Y:S02]  /*7a40*/  MUFU.EX2 R223, R223 ;  /* 0x000000df00df7308 */ /* 0x000ea40000000800 */
[-C--:B------:R-:W-:Y:S01]  /*7a50*/  FMUL.FTZ R114, R82, R3.reuse ;  /* 0x0000000352727220 */ /* 0x080fe20000410000 */
[-C--:B------:R-:W-:Y:S01]  /*7a60*/  FMUL.FTZ R115, R83, R3.reuse ;  /* 0x0000000353737220 */ /* 0x080fe20000410000 */
[-C--:B------:R-:W-:Y:S01]  /*7a70*/  FMUL.FTZ R82, R86, R3.reuse ;  /* 0x0000000356527220 */ /* 0x080fe20000410000 */
[-C--:B------:R-:W-:Y:S01]  /*7a80*/  FMUL.FTZ R83, R87, R3.reuse ;  /* 0x0000000357537220 */ /* 0x080fe20000410000 */
[----:B------:R-:W-:-:S02]  /*7a90*/  FFMA.FTZ R3, R215, R3, R158 ;  /* 0x00000003d7037223 */ /* 0x000fc4000001009e */
[----:B------:R-:W-:Y:S01]  /*7aa0*/  MUFU.EX2 R224, R224 ;  /* 0x000000e000e07308 */ /* 0x000fe20000000800 */
[----:B----4-:R-:W-:Y:S01]  /*7ab0*/  HMMA.16816.F32.BF16 R76, R4, R108, R76 ;  /* 0x0000006c044c723c */ /* 0x010fe2000004184c */
[----:B------:R-:W-:-:S04]  /*7ac0*/  FADD.FTZ R156, R156, R3 ;  /* 0x000000039c9c7221 */ /* 0x000fc80000010000 */
[----:B------:R-:W-:Y:S01]  /*7ad0*/  FADD.FTZ R133, R133, R156 ;  /* 0x0000009c85857221 */ /* 0x000fe20000010000 */
[C---:B------:R-:W-:Y:S01]  /*7ae0*/  HMMA.16816.F32.BF16 R84, R4.reuse, R110, R112 ;  /* 0x0000006e0454723c */ /* 0x040fe20000041870 */
[----:B------:R-:W4:Y:S01]  /*7af0*/  LDSM.16.MT88.4 R112, [R194+0x14800] ;  /* 0x01480000c270783b */ /* 0x000f220000004200 */
[----:B------:R-:W4:Y:S01]  /*7b00*/  MUFU.EX2 R225, R225 ;  /* 0x000000e100e17308 */ /* 0x000f220000000800 */
[----:B------:R-:W-:Y:S02]  /*7b10*/  FADD.FTZ R132, R132, R133 ;  /* 0x0000008584847221 */ /* 0x000fe40000010000 */
[----:B------:R-:W4:Y:S01]  /*7b20*/  LDSM.16.MT88.4 R108, [R193+0x14800] ;  /* 0x01480000c16c783b */ /* 0x000f220000004200 */
[C---:B-1----:R-:W-:Y:S01]  /*7b30*/  HMMA.16816.F32.BF16 R80, R4.reuse, R104, R80 ;  /* 0x000000680450723c */ /* 0x042fe20000041850 */
[----:B------:R-:W-:Y:S01]  /*7b40*/  FADD.FTZ R3, R177, R132 ;  /* 0x00000084b1037221 */ /* 0x000fe20000010000 */
[----:B------:R-:W-:Y:S02]  /*7b50*/  MOV R132, R2 ;  /* 0x0000000200847202 */ /* 0x000fe40000000f00 */
[----:B------:R-:W-:Y:S01]  /*7b60*/  MUFU.EX2 R167, R167 ;  /* 0x000000a700a77308 */ /* 0x000fe20000000800 */
[----:B---3--:R-:W-:Y:S01]  /*7b70*/  FADD.FTZ R3, R216, R3 ;  /* 0x00000003d8037221 */ /* 0x008fe20000010000 */
[----:B------:R-:W-:Y:S01]  /*7b80*/  HMMA.16816.F32.BF16 R88, R4, R106, R88 ;  /* 0x0000006a0458723c */ /* 0x000fe20000041858 */
[----:B------:R-:W-:-:S02]  /*7b90*/  F2FP.BF16.F32.PACK_AB R104, R175, R172 ;  /* 0x000000acaf68723e */ /* 0x000fc400000010ff */
[----:B------:R-:W-:-:S03]  /*7ba0*/  F2FP.BF16.F32.PACK_AB R105, R216, R177 ;  /* 0x000000b1d869723e */ /* 0x000fc600000010ff */
[----:B------:R-:W-:Y:S01]  /*7bb0*/  HMMA.16816.F32.BF16 R4, R4, R142, R96 ;  /* 0x0000008e0404723c */ /* 0x000fe20000041860 */
[----:B------:R-:W-:Y:S01]  /*7bc0*/  F2FP.BF16.F32.PACK_AB R106, R176, R173 ;  /* 0x000000adb06a723e */ /* 0x000fe200000010ff */
[----:B------:R-:W-:Y:S01]  /*7bd0*/  LDSM.16.MT88.4 R96, [R193+0x16800] ;  /* 0x01680000c160783b */ /* 0x000fe20000004200 */
[C---:B-----5:R-:W-:Y:S01]  /*7be0*/  F2FP.BF16.F32.PACK_AB R107, R179.reuse, R178 ;  /* 0x000000b2b36b723e */ /* 0x060fe200000010ff */
[----:B------:R-:W-:Y:S01]  /*7bf0*/  MUFU.EX2 R165, R165 ;  /* 0x000000a500a57308 */ /* 0x000fe20000000800 */
[----:B------:R-:W-:Y:S01]  /*7c00*/  FADD.FTZ R178, R178, R3 ;  /* 0x00000003b2b27221 */ /* 0x000fe20000010000 */
[----:B------:R-:W-:Y:S03]  /*7c10*/  LDSM.16.MT88.4 R140, [R192+0x15000] ;  /* 0x01500000c08c783b */ /* 0x000fe60000004200 */
[----:B------:R-:W-:Y:S01]  /*7c20*/  FADD.FTZ R179, R179, R178 ;  /* 0x000000b2b3b37221 */ /* 0x000fe20000010000 */
[C---:B--2---:R-:W-:Y:S06]  /*7c30*/  HMMA.16816.F32.BF16 R20, R104.reuse, R116, R20 ;  /* 0x000000746814723c */ /* 0x044fec0000041814 */
        /* <DEDUP_REMOVED lines=26> */
[----:B------:R-:W-:Y:S01]  /*7de0*/  F2FP.BF16.F32.PACK_AB R97, R223, R222 ;  /* 0x000000dedf61723e */ /* 0x000fe200000010ff */
[----:B------:R-:W-:Y:S02]  /*7df0*/  FADD.FTZ R222, R222, R179 ;  /* 0x000000b3dede7221 */ /* 0x000fe40000010000 */
[----:B--2---:R-:W-:Y:S01]  /*7e00*/  HMMA.16816.F32.BF16 R72, R104, R128, R72 ;  /* 0x000000806848723c */ /* 0x004fe20000041848 */
[----:B------:R-:W-:Y:S01]  /*7e10*/  F2FP.BF16.F32.PACK_AB R98, R221, R220 ;  /* 0x000000dcdd62723e */ /* 0x000fe200000010ff */
[----:B------:R-:W-:Y:S01]  /*7e20*/  FADD.FTZ R223, R223, R222 ;  /* 0x000000dedfdf7221 */ /* 0x000fe20000010000 */
[----:B------:R-:W-:-:S03]  /*7e30*/  F2FP.BF16.F32.PACK_AB R99, R225, R224 ;  /* 0x000000e0e163723e */ /* 0x000fc600000010ff */
[----:B------:R-:W-:Y:S01]  /*7e40*/  HMMA.16816.F32.BF16 R68, R104, R130, R68 ;  /* 0x000000826844723c */ /* 0x000fe20000041844 */
[----:B------:R-:W-:-:S04]  /*7e50*/  FADD.FTZ R224, R224, R223 ;  /* 0x000000dfe0e07221 */ /* 0x000fc80000010000 */
[----:B------:R-:W-:Y:S01]  /*7e60*/  FADD.FTZ R225, R225, R224 ;  /* 0x000000e0e1e17221 */ /* 0x000fe20000010000 */
        /* <DEDUP_REMOVED lines=56> */
[----:B----4-:R-:W-:Y:S01]  /*81f0*/  F2FP.BF16.F32.PACK_AB R97, R167, R166 ;  /* 0x000000a6a761723e */ /* 0x010fe200000010ff */
[----:B------:R-:W-:-:S04]  /*8200*/  FADD.FTZ R166, R166, R225 ;  /* 0x000000e1a6a67221 */ /* 0x000fc80000010000 */
[----:B------:R-:W-:Y:S01]  /*8210*/  FADD.FTZ R166, R167, R166 ;  /* 0x000000a6a7a67221 */ /* 0x000fe20000010000 */
[----:B--2---:R-:W-:-:S03]  /*8220*/  F2FP.BF16.F32.PACK_AB R99, R164, R165 ;  /* 0x000000a5a463723e */ /* 0x004fc600000010ff */
[----:B------:R-:W-:-:S04]  /*8230*/  FADD.FTZ R165, R165, R166 ;  /* 0x000000a6a5a57221 */ /* 0x000fc80000010000 */
[----:B------:R-:W-:Y:S01]  /*8240*/  FADD.FTZ R215, R164, R165 ;  /* 0x000000a5a4d77221 */ /* 0x000fe20000010000 */
        /* <DEDUP_REMOVED lines=18> */
[----:B------:R-:W-:-:S04]  /*8370*/  FADD.FTZ R8, R172, R157 ;  /* 0x0000009dac087221 */ /* 0x000fc80000010000 */
[----:B------:R-:W-:Y:S01]  /*8380*/  FADD.FTZ R8, R175, R8 ;  /* 0x00000008af087221 */ /* 0x000fe20000010000 */
[----:B------:R-:W-:Y:S03]  /*8390*/  HMMA.16816.F32.BF16 R128, R96, R144, R128 ;  /* 0x000000906080723c */ /* 0x000fe60000041880 */
[----:B------:R-:W-:-:S03]  /*83a0*/  FADD.FTZ R173, R173, R8 ;  /* 0x00000008adad7221 */ /* 0x000fc60000010000 */
[----:B------:R-:W-:Y:S01]  /*83b0*/  HMMA.16816.F32.BF16 R124, R96, R146, R124 ;  /* 0x00000092607c723c */ /* 0x000fe2000004187c */
[----:B------:R-:W-:-:S04]  /*83c0*/  FADD.FTZ R3, R176, R173 ;  /* 0x000000adb0037221 */ /* 0x000fc80000010000 */
[----:B------:R-:W-:Y:S01]  /*83d0*/  FADD.FTZ R218, R218, R3 ;  /* 0x00000003dada7221 */ /* 0x000fe20000010000 */
[----:B-----5:R-:W-:Y:S01]  /*83e0*/  HMMA.16816.F32.BF16 R68, R96, R136, R12 ;  /* 0x000000886044723c */ /* 0x020fe2000004180c */
[----:B------:R-:W-:Y:S02]  /*83f0*/  MOV R3, R0 ;  /* 0x0000000000037202 */ /* 0x000fe40000000f00 */
[----:B------:R-:W-:-:S03]  /*8400*/  FADD.FTZ R219, R219, R218 ;  /* 0x000000dadbdb7221 */ /* 0x000fc60000010000 */
[----:B------:R-:W-:Y:S01]  /*8410*/  HMMA.16816.F32.BF16 R72, R96, R138, R72 ;  /* 0x0000008a6048723c */ /* 0x000fe20000041848 */
[----:B------:R-:W-:-:S04]  /*8420*/  FADD.FTZ R220, R220, R219 ;  /* 0x000000dbdcdc7221 */ /* 0x000fc80000010000 */
[----:B------:R-:W-:Y:S01]  /*8430*/  FADD.FTZ R221, R221, R220 ;  /* 0x000000dcdddd7221 */ /* 0x000fe20000010000 */
[----:B-1----:R-:W-:Y:S03]  /*8440*/  HMMA.16816.F32.BF16 R84, R96, R140, R84 ;  /* 0x0000008c6054723c */ /* 0x002fe60000041854 */
[----:B------:R-:W-:-:S03]  /*8450*/  FADD.FTZ R152, R152, R221 ;  /* 0x000000dd98987221 */ /* 0x000fc60000010000 */
[----:B------:R-:W-:Y:S01]  /*8460*/  HMMA.16816.F32.BF16 R88, R96, R142, R88 ;  /* 0x0000008e6058723c */ /* 0x000fe20000041858 */
[----:B------:R-:W-:-:S04]  /*8470*/  FADD.FTZ R153, R153, R152 ;  /* 0x0000009899997221 */ /* 0x000fc80000010000 */
[----:B------:R-:W-:Y:S01]  /*8480*/  FADD.FTZ R154, R154, R153 ;  /* 0x000000999a9a7221 */ /* 0x000fe20000010000 */
[----:B--2---:R-:W-:Y:S03]  /*8490*/  HMMA.16816.F32.BF16 R92, R96, R16, R92 ;  /* 0x00000010605c723c */ /* 0x004fe6000004185c */
[----:B------:R-:W-:-:S03]  /*84a0*/  FADD.FTZ R217, R155, R154 ;  /* 0x0000009a9bd97221 */ /* 0x000fc60000010000 */
        /* <DEDUP_REMOVED lines=43> */
[----:B-1----:R-:W1:Y:S01]  /*8760*/  LDSM.16.M88.4 R8, [R191] ;  /* 0x00000000bf08783b */ /* 0x002e620000000200 */
[C---:B--2---:R-:W-:Y:S03]  /*8770*/  HMMA.16816.F32.BF16 R12, R164.reuse, R24, RZ ;  /* 0x00000018a40c723c */ /* 0x044fe600000418ff */
[----:B------:R-:W-:Y:S04]  /*8780*/  LDSM.16.M88.4 R224, [R190] ;  /* 0x00000000bee0783b */ /* 0x000fe80000000200 */
        /* <DEDUP_REMOVED lines=11> */
[----:B------:R-:W2:Y:S04]  /*8840*/  LDSM.16.M88.4 R4, [R201+0xd800] ;  /* 0x00d80000c904783b */ /* 0x000ea80000000200 */
[----:B------:R-:W-:Y:S01]  /*8850*/  LDSM.16.M88.4 R140, [R188+0x800] ;  /* 0x00080000bc8c783b */ /* 0x000fe20000000200 */
[C---:B----4-:R-:W-:Y:S03]  /*8860*/  HMMA.16816.F32.BF16 R176, R164.reuse, R172, RZ ;  /* 0x000000aca4b0723c */ /* 0x050fe600000418ff */
[----:B------:R-:W0:Y:S03]  /*8870*/  LDGDEPBAR ;  /* 0x00000000000079af */ /* 0x000e260000000000 */
[----:B------:R-:W-:Y:S06]  /*8880*/  HMMA.16816.F32.BF16 R172, R164, R174, RZ ;  /* 0x000000aea4ac723c */ /* 0x000fec00000418ff */
[C---:B------:R-:W-:Y:S06]  /*8890*/  HMMA.16816.F32.BF16 R12, R160.reuse, R16, R12 ;  /* 0x00000010a00c723c */ /* 0x040fec000004180c */
[----:B------:R-:W-:Y:S01]  /*88a0*/  HMMA.16816.F32.BF16 R24, R160, R18, R24 ;  /* 0x00000012a018723c */ /* 0x000fe20000041818 */
[----:B------:R-:W3:Y:S05]  /*88b0*/  LDSM.16.M88.4 R16, [R187] ;  /* 0x00000000bb10783b */ /* 0x000eea0000000200 */
[----:B------:R-:W-:Y:S06]  /*88c0*/  HMMA.16816.F32.BF16 R148, R164, R150, RZ ;  /* 0x00000096a494723c */ /* 0x000fec00000418ff */
[----:B-1----:R-:W-:Y:S06]  /*88d0*/  HMMA.16816.F32.BF16 R136, R228, R8, R136 ;  /* 0x00000008e488723c */ /* 0x002fec0000041888 */
[----:B--2---:R-:W-:Y:S06]  /*88e0*/  HMMA.16816.F32.BF16 R168, R164, R4, RZ ;  /* 0x00000004a4a8723c */ /* 0x004fec00000418ff */
[----:B------:R-:W-:Y:S06]  /*88f0*/  HMMA.16816.F32.BF16 R12, R144, R28, R12 ;  /* 0x0000001c900c723c */ /* 0x000fec000004180c */
[----:B------:R-:W-:Y:S01]  /*8900*/  HMMA.16816.F32.BF16 R164, R164, R6, RZ ;  /* 0x00000006a4a4723c */ /* 0x000fe200000418ff */
[----:B------:R-:W-:Y:S05]  /*8910*/  LDSM.16.M88.4 R4, [R195+0xe000] ;  /* 0x00e00000c304783b */ /* 0x000fea0000000200 */
[----:B------:R-:W-:Y:S01]  /*8920*/  HMMA.16816.F32.BF16 R24, R144, R30, R24 ;  /* 0x0000001e9018723c */ /* 0x000fe20000041818 */
[----:B------:R-:W-:Y:S05]  /*8930*/  LDSM.16.M88.4 R28, [R201+0xe800] ;  /* 0x00e80000c91c783b */ /* 0x000fea0000000200 */
[C---:B------:R-:W-:Y:S06]  /*8940*/  HMMA.16816.F32.BF16 R176, R228.reuse, R224, R176 ;  /* 0x000000e0e4b0723c */ /* 0x040fec00000418b0 */
[----:B------:R-:W-:Y:S01]  /*8950*/  HMMA.16816.F32.BF16 R172, R228, R226, R172 ;  /* 0x000000e2e4ac723c */ /* 0x000fe200000418ac */
[----:B------:R-:W-:Y:S05]  /*8960*/  LDSM.16.M88.4 R224, [R186] ;  /* 0x00000000bae0783b */ /* 0x000fea0000000200 */
[----:B------:R-:W-:Y:S06]  /*8970*/  HMMA.16816.F32.BF16 R12, R32, R232, R12 ;  /* 0x000000e8200c723c */ /* 0x000fec000004180c */
[C---:B------:R-:W-:Y:S01]  /*8980*/  HMMA.16816.F32.BF16 R148, R228.reuse, R10, R148 ;  /* 0x0000000ae494723c */ /* 0x040fe20000041894 */
[----:B------:R-:W-:Y:S05]  /*8990*/  LDSM.16.M88.4 R8, [R198+0x4000] ;  /* 0x00400000c608783b */ /* 0x000fea0000000200 */
[C---:B------:R-:W-:Y:S06]  /*89a0*/  HMMA.16816.F32.BF16 R168, R228.reuse, R220, R168 ;  /* 0x000000dce4a8723c */ /* 0x040fec00000418a8 */
[----:B------:R-:W-:Y:S01]  /*89b0*/  HMMA.16816.F32.BF16 R164, R228, R222, R164 ;  /* 0x000000dee4a4723c */ /* 0x000fe200000418a4 */
[----:B------:R-:W1:Y:S04]  /*89c0*/  LDSM.16.M88.4 R220, [R188+0x1000] ;  /* 0x00100000bcdc783b */ /* 0x000e680000000200 */
[----:B------:R-:W2:Y:S01]  /*89d0*/  LDSM.16.M88.4 R228, [R188+0x1800] ;  /* 0x00180000bce4783b */ /* 0x000ea20000000200 */
[----:B------:R-:W-:Y:S03]  /*89e0*/  HMMA.16816.F32.BF16 R24, R32, R234, R24 ;  /* 0x000000ea2018723c */ /* 0x000fe60000041818 */
[----:B------:R-:W-:Y:S03]  /*89f0*/  LDSM.16.M88.4 R232, [R197+0x4000] ;  /* 0x00400000c5e8783b */ /* 0x000fe60000000200 */
[C---:B------:R-:W-:Y:S06]  /*8a00*/  HMMA.16816.F32.BF16 R136, R160.reuse, R236, R136 ;  /* 0x000000eca088723c */ /* 0x040fec0000041888 */
[C---:B------:R-:W-:Y:S06]  /*8a10*/  HMMA.16816.F32.BF16 R176, R160.reuse, R156, R176 ;  /* 0x0000009ca0b0723c */ /* 0x040fec00000418b0 */
[----:B------:R-:W-:Y:S01]  /*8a20*/  HMMA.16816.F32.BF16 R172, R160, R158, R172 ;  /* 0x0000009ea0ac723c */ /* 0x000fe200000418ac */
[----:B------:R-:W-:Y:S05]  /*8a30*/  LDSM.16.M88.4 R156, [R201+0xf800] ;  /* 0x00f80000c99c783b */ /* 0x000fea0000000200 */
[----:B---3--:R-:W-:Y:S06]  /*8a40*/  HMMA.16816.F32.BF16 R12, R20, R16, R12 ;  /* 0x00000010140c723c */ /* 0x008fec000004180c */
[C---:B------:R-:W-:Y:S01]  /*8a50*/  HMMA.16816.F32.BF16 R236, R160.reuse, R238, R148 ;  /* 0x000000eea0ec723c */ /* 0x040fe20000041894 */
[----:B------:R-:W-:Y:S05]  /*8a60*/  LDSM.16.M88.4 R148, [R188+0x2000] ;  /* 0x00200000bc94783b */ /* 0x000fea0000000200 */
[C---:B------:R-:W-:Y:S06]  /*8a70*/  HMMA.16816.F32.BF16 R168, R160.reuse, R152, R168 ;  /* 0x00000098a0a8723c */ /* 0x040fec00000418a8 */
[----:B------:R-:W-:Y:S01]  /*8a80*/  HMMA.16816.F32.BF16 R164, R160, R154, R164 ;  /* 0x0000009aa0a4723c */ /* 0x000fe200000418a4 */
[----:B------:R-:W-:Y:S04]  /*8a90*/  LDSM.16.M88.4 R160, [R202+0x8000] ;  /* 0x00800000caa0783b */ /* 0x000fe80000000200 */
[----:B------:R-:W-:Y:S01]  /*8aa0*/  LDSM.16.M88.4 R152, [R195+0xe800] ;  /* 0x00e80000c398783b */ /* 0x000fe20000000200 */
[----:B------:R-:W-:Y:S03]  /*8ab0*/  HMMA.16816.F32.BF16 R24, R20, R18, R24 ;  /* 0x000000121418723c */ /* 0x000fe60000041818 */
[----:B------:R-:W3:Y:S03]  /*8ac0*/  LDSM.16.M88.4 R16, [R201+0xf000] ;  /* 0x00f00000c910783b */ /* 0x000ee60000000200 */
[C---:B------:R-:W-:Y:S06]  /*8ad0*/  HMMA.16816.F32.BF16 R136, R144.reuse, R140, R136 ;  /* 0x0000008c9088723c */ /* 0x040fec0000041888 */
[C---:B-1----:R-:W-:Y:S06]  /*8ae0*/  HMMA.16816.F32.BF16 R176, R144.reuse, R220, R176 ;  /* 0x000000dc90b0723c */ /* 0x042fec00000418b0 */
[----:B------:R-:W-:Y:S01]  /*8af0*/  HMMA.16816.F32.BF16 R172, R144, R222, R172 ;  /* 0x000000de90ac723c */ /* 0x000fe200000418ac */
[----:B------:R-:W-:Y:S05]  /*8b00*/  LDSM.16.M88.4 R220, [R184] ;  /* 0x00000000b8dc783b */ /* 0x000fea0000000200 */
[----:B------:R-:W-:Y:S06]  /*8b10*/  HMMA.16816.F32.BF16 R12, R8, R4, R12 ;  /* 0x00000004080c723c */ /* 0x000fec000004180c */
[C---:B------:R-:W-:Y:S01]  /*8b20*/  HMMA.16816.F32.BF16 R236, R144.reuse, R142, R236 ;  /* 0x0000008e90ec723c */ /* 0x040fe200000418ec */
[----:B------:R-:W-:Y:S05]  /*8b30*/  LDSM.16.M88.4 R140, [R201+0x10000] ;  /* 0x01000000c98c783b */ /* 0x000fea0000000200 */
[C---:B--2---:R-:W-:Y:S06]  /*8b40*/  HMMA.16816.F32.BF16 R168, R144.reuse, R228, R168 ;  /* 0x000000e490a8723c */ /* 0x044fec00000418a8 */
[----:B------:R-:W-:Y:S01]  /*8b50*/  HMMA.16816.F32.BF16 R164, R144, R230, R164 ;  /* 0x000000e690a4723c */ /* 0x000fe200000418a4 */
[----:B------:R-:W-:Y:S04]  /*8b60*/  LDSM.16.M88.4 R228, [R200+0x8000] ;  /* 0x00800000c8e4783b */ /* 0x000fe80000000200 */
[----:B------:R-:W-:Y:S01]  /*8b70*/  LDSM.16.M88.4 R144, [R188+0x2800] ;  /* 0x00280000bc90783b */ /* 0x000fe20000000200 */
[----:B------:R-:W-:Y:S03]  /*8b80*/  HMMA.16816.F32.BF16 R24, R8, R6, R24 ;  /* 0x000000060818723c */ /* 0x000fe60000041818 */
[----:B------:R-:W1:Y:S03]  /*8b90*/  LDSM.16.M88.4 R4, [R185] ;  /* 0x00000000b904783b */ /* 0x000e660000000200 */
[C---:B------:R-:W-:Y:S06]  /*8ba0*/  HMMA.16816.F32.BF16 R136, R32.reuse, R28, R136 ;  /* 0x0000001c2088723c */ /* 0x040fec0000041888 */
[C---:B---3--:R-:W-:Y:S06]  /*8bb0*/  HMMA.16816.F32.BF16 R176, R32.reuse, R16, R176 ;  /* 0x0000001020b0723c */ /* 0x048fec00000418b0 */
[C---:B------:R-:W-:Y:S01]  /*8bc0*/  HMMA.16816.F32.BF16 R172, R32.reuse, R18, R172 ;  /* 0x0000001220ac723c */ /* 0x040fe200000418ac */
[----:B------:R-:W2:Y:S05]  /*8bd0*/  LDSM.16.M88.4 R16, [R195+0xf000] ;  /* 0x00f00000c310783b */ /* 0x000eaa0000000200 */
        /* <DEDUP_REMOVED lines=9> */
[C---:B------:R-:W-:Y:S06]  /*8c70*/  HMMA.16816.F32.BF16 R136, R20.reuse, R224, R136 ;  /* 0x000000e01488723c */ /* 0x040fec0000041888 */
[C---:B-1----:R-:W-:Y:S06]  /*8c80*/  HMMA.16816.F32.BF16 R176, R20.reuse, R4, R176 ;  /* 0x0000000414b0723c */ /* 0x042fec00000418b0 */
[C---:B------:R-:W-:Y:S01]  /*8c90*/  HMMA.16816.F32.BF16 R172, R20.reuse, R6, R172 ;  /* 0x0000000614ac723c */ /* 0x040fe200000418ac */
[----:B------:R-:W1:Y:S05]  /*8ca0*/  LDSM.16.M88.4 R4, [R188+0x3000] ;  /* 0x00300000bc04783b */ /* 0x000e6a0000000200 */
[C---:B------:R-:W-:Y:S01]  /*8cb0*/  HMMA.16816.F32.BF16 R236, R20.reuse, R226, R236 ;  /* 0x000000e214ec723c */ /* 0x040fe200000418ec */
[----:B------:R-:W4:Y:S05]  /*8cc0*/  LDSM.16.M88.4 R224, [R198+0x8000] ;  /* 0x00800000c6e0783b */ /* 0x000f2a0000000200 */
[C---:B------:R-:W-:Y:S06]  /*8cd0*/  HMMA.16816.F32.BF16 R168, R20.reuse, R220, R168 ;  /* 0x000000dc14a8723c */ /* 0x040fec00000418a8 */
[----:B------:R-:W-:Y:S01]  /*8ce0*/  HMMA.16816.F32.BF16 R164, R20, R222, R164 ;  /* 0x000000de14a4723c */ /* 0x000fe200000418a4 */
[----:B------:R-:W-:Y:S04]  /*8cf0*/  LDSM.16.M88.4 R220, [R197+0x8000] ;  /* 0x00800000c5dc783b */ /* 0x000fe80000000200 */
[----:B------:R-:W-:Y:S01]  /*8d00*/  LDSM.16.M88.4 R20, [R182] ;  /* 0x00000000b614783b */ /* 0x000fe20000000200 */
[----:B------:R-:W-:Y:S06]  /*8d10*/  HMMA.16816.F32.BF16 R12, R160, R140, R12 ;  /* 0x0000008ca00c723c */ /* 0x000fec000004180c */
[----:B------:R-:W-:Y:S06]  /*8d20*/  HMMA.16816.F32.BF16 R136, R8, R152, R136 ;  /* 0x000000980888723c */ /* 0x000fec0000041888 */
[----:B------:R-:W-:Y:S01]  /*8d30*/  HMMA.16816.F32.BF16 R24, R160, R142, R24 ;  /* 0x0000008ea018723c */ /* 0x000fe20000041818 */
[----:B------:R-:W5:Y:S05]  /*8d40*/  LDSM.16.M88.4 R140, [R188+0x3800] ;  /* 0x00380000bc8c783b */ /* 0x000f6a0000000200 */
[C---:B--2---:R-:W-:Y:S06]  /*8d50*/  HMMA.16816.F32.BF16 R176, R8.reuse, R16, R176 ;  /* 0x0000001008b0723c */ /* 0x044fec00000418b0 */
[C---:B------:R-:W-:Y:S01]  /*8d60*/  HMMA.16816.F32.BF16 R172, R8.reuse, R18, R172 ;  /* 0x0000001208ac723c */ /* 0x040fe200000418ac */
[----:B------:R-:W-:Y:S05]  /*8d70*/  LDSM.16.M88.4 R16, [R201+0x11800] ;  /* 0x01180000c910783b */ /* 0x000fea0000000200 */
[C---:B------:R-:W-:Y:S01]  /*8d80*/  HMMA.16816.F32.BF16 R236, R8.reuse, R154, R236 ;  /* 0x0000009a08ec723c */ /* 0x040fe200000418ec */
[----:B------:R-:W-:Y:S05]  /*8d90*/  LDSM.16.M88.4 R152, [R188+0x4000] ;  /* 0x00400000bc98783b */ /* 0x000fea0000000200 */
[C---:B---3--:R-:W-:Y:S06]  /*8da0*/  HMMA.16816.F32.BF16 R168, R8.reuse, R148, R168 ;  /* 0x0000009408a8723c */ /* 0x048fec00000418a8 */
[----:B------:R-:W-:Y:S01]  /*8db0*/  HMMA.16816.F32.BF16 R164, R8, R150, R164 ;  /* 0x0000009608a4723c */ /* 0x000fe200000418a4 */
[----:B------:R-:W2:Y:S05]  /*8dc0*/  LDSM.16.M88.4 R8, [R201+0x11000] ;  /* 0x01100000c908783b */ /* 0x000eaa0000000200 */
[----:B------:R-:W-:Y:S06]  /*8dd0*/  HMMA.16816.F32.BF16 R12, R228, R28, R12 ;  /* 0x0000001ce40c723c */ /* 0x000fec000004180c */
[C---:B------:R-:W-:Y:S06]  /*8de0*/  HMMA.16816.F32.BF16 R136, R232.reuse, R144, R136 ;  /* 0x00000090e888723c */ /* 0x040fec0000041888 */
[C---:B-1----:R-:W-:Y:S06]  /*8df0*/  HMMA.16816.F32.BF16 R176, R232.reuse, R4, R176 ;  /* 0x00000004e8b0723c */ /* 0x042fec00000418b0 */
[----:B------:R-:W-:Y:S01]  /*8e00*/  HMMA.16816.F32.BF16 R172, R232, R6, R172 ;  /* 0x00000006e8ac723c */ /* 0x000fe200000418ac */
[----:B------:R-:W1:Y:S05]  /*8e10*/  LDSM.16.M88.4 R4, [R181] ;  /* 0x00000000b504783b */ /* 0x000e6a0000000200 */
[----:B----4-:R-:W-:Y:S06]  /*8e20*/  HMMA.16816.F32.BF16 R12, R224, R156, R12 ;  /* 0x0000009ce00c723c */ /* 0x010fec000004180c */
[C---:B------:R-:W-:Y:S06]  /*8e30*/  HMMA.16816.F32.BF16 R236, R232.reuse, R146, R236 ;  /* 0x00000092e8ec723c */ /* 0x040fec00000418ec */
[----:B-----5:R-:W-:Y:S06]  /*8e40*/  HMMA.16816.F32.BF16 R168, R232, R140, R168 ;  /* 0x0000008ce8a8723c */ /* 0x020fec00000418a8 */
[----:B------:R-:W-:Y:S06]  /*8e50*/  HMMA.16816.F32.BF16 R136, R160, R32, R136 ;  /* 0x00000020a088723c */ /* 0x000fec0000041888 */
[----:B------:R-:W-:Y:S01]  /*8e60*/  HMMA.16816.F32.BF16 R164, R232, R142, R164 ;  /* 0x0000008ee8a4723c */ /* 0x000fe200000418a4 */
[----:B------:R-:W3:Y:S05]  /*8e70*/  LDSM.16.M88.4 R140, [R180] ;  /* 0x00000000b48c783b */ /* 0x000eea0000000200 */
[C---:B--2---:R-:W-:Y:S06]  /*8e80*/  HMMA.16816.F32.BF16 R176, R160.reuse, R8, R176 ;  /* 0x00000008a0b0723c */ /* 0x044fec00000418b0 */
[----:B------:R-:W-:Y:S01]  /*8e90*/  HMMA.16816.F32.BF16 R172, R160, R10, R172 ;  /* 0x0000000aa0ac723c */ /* 0x000fe200000418ac */
[----:B------:R-:W-:Y:S05]  /*8ea0*/  LDSM.16.M88.4 R8, [R195+0x11000] ;  /* 0x01100000c308783b */ /* 0x000fea0000000200 */
[----:B------:R-:W-:Y:S01]  /*8eb0*/  HMMA.16816.F32.BF16 R24, R228, R30, R24 ;  /* 0x0000001ee418723c */ /* 0x000fe20000041818 */
[----:B------:R-:W2:Y:S05]  /*8ec0*/  LDSM.16.M88.4 R28, [R195+0x10800] ;  /* 0x01080000c31c783b */ /* 0x000eaa0000000200 */
[----:B------:R-:W-:Y:S06]  /*8ed0*/  HMMA.16816.F32.BF16 R12, R220, R152, R12 ;  /* 0x00000098dc0c723c */ /* 0x000fec000004180c */
[C---:B------:R-:W-:Y:S01]  /*8ee0*/  HMMA.16816.F32.BF16 R236, R160.reuse, R34, R236 ;  /* 0x00000022a0ec723c */ /* 0x040fe200000418ec */
[----:B------:R-:W-:Y:S05]  /*8ef0*/  LDSM.16.M88.4 R32, [R188+0x4800] ;  /* 0x00480000bc20783b */ /* 0x000fea0000000200 */
[----:B------:R-:W-:Y:S06]  /*8f00*/  HMMA.16816.F32.BF16 R168, R160, R16, R168 ;  /* 0x00000010a0a8723c */ /* 0x000fec00000418a8 */
[C---:B------:R-:W-:Y:S06]  /*8f10*/  HMMA.16816.F32.BF16 R136, R228.reuse, R20, R136 ;  /* 0x00000014e488723c */ /* 0x040fec0000041888 */
[C---:B-1----:R-:W-:Y:S01]  /*8f20*/  HMMA.16816.F32.BF16 R176, R228.reuse, R4, R176 ;  /* 0x00000004e4b0723c */ /* 0x042fe200000418b0 */
[----:B------:R-:W-:Y:S01]  /*8f30*/  FMUL.FTZ R13, R13, UR8 ;  /* 0x000000080d0d7c20 */ /* 0x000fe20008410000 */
[----:B------:R-:W-:Y:S01]  /*8f40*/  FMUL.FTZ R14, R14, UR8 ;  /* 0x000000080e0e7c20 */ /* 0x000fe20008410000 */
[----:B------:R-:W-:Y:S01]  /*8f50*/  FMUL.FTZ R3, R12, UR8 ;  /* 0x000000080c037c20 */ /* 0x000fe20008410000 */
[----:B------:R-:W-:Y:S01]  /*8f60*/  IMAD.U32 R21, RZ, RZ, UR24 ;  /* 0x00000018ff157e24 */ /* 0x000fe2000f8e00ff */
[----:B------:R-:W-:Y:S01]  /*8f70*/  MUFU.TANH R16, R13 ;  /* 0x0000000d00107308 */ /* 0x000fe20000002400 */
[----:B------:R-:W-:Y:S01]  /*8f80*/  HMMA.16816.F32.BF16 R172, R228, R6, R172 ;  /* 0x00000006e4ac723c */ /* 0x000fe200000418ac */
[----:B------:R-:W1:Y:S01]  /*8f90*/  LDSM.16.M88.4 R4, [R195+0x11800] ;  /* 0x01180000c304783b */ /* 0x000e620000000200 */
[----:B------:R-:W-:-:S04]  /*8fa0*/  IMAD R21, R21, 0x40, R214 ;  /* 0x0000004015157824 */ /* 0x000fc800078e02d6 */
[----:B------:R-:W-:Y:S01]  /*8fb0*/  HMMA.16816.F32.BF16 R236, R228, R22, R236 ;  /* 0x00000016e4ec723c */ /* 0x000fe200000418ec */
[----:B------:R4:W5:Y:S01]  /*8fc0*/  MUFU.TANH R17, R14 ;  /* 0x0000000e00117308 */ /* 0x0009620000002400 */
[C---:B------:R-:W-:Y:S02]  /*8fd0*/  ISETP.GE.AND P6, PT, R21.reuse, R210, PT ;  /* 0x000000d21500720c */ /* 0x040fe40003fc6270 */
[C---:B------:R-:W-:Y:S02]  /*8fe0*/  ISETP.GE.AND P1, PT, R21.reuse, R208, PT ;  /* 0x000000d01500720c */ /* 0x040fe40003f26270 */
[----:B------:R-:W-:Y:S01]  /*8ff0*/  HMMA.16816.F32.BF16 R164, R160, R18, R164 ;  /* 0x00000012a0a4723c */ /* 0x000fe200000418a4 */
[C---:B------:R-:W-:Y:S02]  /*9000*/  ISETP.LT.OR P6, PT, R21.reuse, R211, P6 ;  /* 0x000000d31500720c */ /* 0x040fe400037c1670 */
[----:B------:R-:W5:Y:S01]  /*9010*/  MUFU.TANH R3, R3 ;  /* 0x0000000300037308 */ /* 0x000f620000002400 */
[----:B------:R-:W-:-:S02]  /*9020*/  ISETP.LT.OR P1, PT, R21, R209, P1 ;  /* 0x000000d11500720c */ /* 0x000fc40000f21670 */
[----:B---3--:R-:W-:Y:S01]  /*9030*/  HMMA.16816.F32.BF16 R168, R228, R140, R168 ;  /* 0x0000008ce4a8723c */ /* 0x008fe200000418a8 */
[----:B------:R-:W-:Y:S02]  /*9040*/  FMUL.FTZ R18, R15, UR8 ;  /* 0x000000080f127c20 */ /* 0x000fe40008410000 */
[----:B----4-:R-:W3:Y:S03]  /*9050*/  LDSM.16.M88.4 R12, [R188+0x5000] ;  /* 0x00500000bc0c783b */ /* 0x010ee60000000200 */
[C---:B------:R-:W-:Y:S01]  /*9060*/  HMMA.16816.F32.BF16 R24, R224.reuse, R158, R24 ;  /* 0x0000009ee018723c */ /* 0x040fe20000041818 */
[----:B------:R-:W4:Y:S05]  /*9070*/  MUFU.TANH R18, R18 ;  /* 0x0000001200127308 */ /* 0x000f2a0000002400 */
[C---:B--2---:R-:W-:Y:S06]  /*9080*/  HMMA.16816.F32.BF16 R136, R224.reuse, R28, R136 ;  /* 0x0000001ce088723c */ /* 0x044fec0000041888 */
[C---:B------:R-:W-:Y:S06]  /*9090*/  HMMA.16816.F32.BF16 R176, R224.reuse, R8, R176 ;  /* 0x00000008e0b0723c */ /* 0x040fec00000418b0 */
[----:B------:R-:W-:Y:S01]  /*90a0*/  HMMA.16816.F32.BF16 R236, R224, R30, R236 ;  /* 0x0000001ee0ec723c */ /* 0x000fe200000418ec */
[----:B------:R-:W-:-:S02]  /*90b0*/  VIADD R9, R21, 0x9 ;  /* 0x0000000915097836 */ /* 0x000fc40000000000 */
[----:B------:R-:W-:-:S03]  /*90c0*/  VIADD R8, R21, 0x10 ;  /* 0x0000001015087836 */ /* 0x000fc60000000000 */
[----:B-1----:R-:W-:Y:S01]  /*90d0*/  HMMA.16816.F32.BF16 R168, R224, R4, R168 ;  /* 0x00000004e0a8723c */ /* 0x002fe200000418a8 */
[----:B------:R-:W-:-:S04]  /*90e0*/  ISETP.GE.AND P2, PT, R9, R210, PT ;  /* 0x000000d20900720c */ /* 0x000fc80003f46270 */
[----:B------:R-:W-:Y:S01]  /*90f0*/  ISETP.LT.OR P2, PT, R9, R211, P2 ;  /* 0x000000d30900720c */ /* 0x000fe20001741670 */
[----:B------:R-:W-:Y:S01]  /*9100*/  HMMA.16816.F32.BF16 R24, R220, R154, R24 ;  /* 0x0000009adc18723c */ /* 0x000fe20000041818 */
[C---:B------:R-:W-:Y:S02]  /*9110*/  VIADD R4, R21.reuse, 0x1 ;  /* 0x0000000115047836 */ /* 0x040fe40000000000 */
[----:B------:R-:W-:-:S03]  /*9120*/  VIADD R5, R21, 0x8 ;  /* 0x0000000815057836 */ /* 0x000fc60000000000 */
[----:B------:R-:W-:Y:S01]  /*9130*/  HMMA.16816.F32.BF16 R136, R220, R32, R136 ;  /* 0x00000020dc88723c */ /* 0x000fe20000041888 */
[C---:B------:R-:W-:Y:S02]  /*9140*/  ISETP.GE.AND P4, PT, R4.reuse, R210, PT ;  /* 0x000000d20400720c */ /* 0x040fe40003f86270 */
[C---:B------:R-:W-:Y:S02]  /*9150*/  ISETP.GE.AND P5, PT, R4.reuse, R208, PT ;  /* 0x000000d00400720c */ /* 0x040fe40003fa6270 */
[C---:B------:R-:W-:Y:S01]  /*9160*/  ISETP.LT.OR P4, PT, R4.reuse, R211, P4 ;  /* 0x000000d30400720c */ /* 0x040fe20002781670 */
[----:B------:R-:W-:Y:S01]  /*9170*/  HMMA.16816.F32.BF16 R172, R224, R10, R172 ;  /* 0x0000000ae0ac723c */ /* 0x000fe200000418ac */
[----:B------:R-:W-:Y:S02]  /*9180*/  ISETP.LT.OR P5, PT, R4, R209, P5 ;  /* 0x000000d10400720c */ /* 0x000fe40002fa1670 */
[----:B-----5:R-:W-:Y:S02]  /*9190*/  FSEL R4, R17, -INF , !P1 ;  /* 0xff80000011047808 */ /* 0x020fe40004800000 */
[----:B------:R-:W-:Y:S01]  /*91a0*/  FSEL R16, R16, -INF , !P4 ;  /* 0xff80000010107808 */ /* 0x000fe20006000000 */
[----:B---3--:R-:W-:Y:S01]  /*91b0*/  HMMA.16816.F32.BF16 R176, R220, R12, R176 ;  /* 0x0000000cdcb0723c */ /* 0x008fe200000418b0 */
[----:B------:R-:W-:-:S02]  /*91c0*/  ISETP.GE.AND P1, PT, R8, R210, PT ;  /* 0x000000d20800720c */ /* 0x000fc40003f26270 */
[CC--:B------:R-:W-:Y:S02]  /*91d0*/  ISETP.GE.AND P4, PT, R8.reuse, R208.reuse, PT ;  /* 0x000000d00800720c */ /* 0x0c0fe40003f86270 */
[----:B------:R-:W-:Y:S01]  /*91e0*/  ISETP.LT.OR P1, PT, R8, R211, P1 ;  /* 0x000000d30800720c */ /* 0x000fe20000f21670 */
[----:B------:R-:W-:Y:S01]  /*91f0*/  HMMA.16816.F32.BF16 R236, R220, R34, R236 ;  /* 0x00000022dcec723c */ /* 0x000fe200000418ec */
[----:B------:R-:W-:Y:S01]  /*9200*/  FSEL R12, R3, -INF , !P6 ;  /* 0xff800000030c7808 */ /* 0x000fe20007000000 */
[----:B------:R-:W-:Y:S01]  /*9210*/  FMUL.FTZ R19, R24, UR8 ;  /* 0x0000000818137c20 */ /* 0x000fe20008410000 */
[----:B------:R-:W-:Y:S01]  /*9220*/  ISETP.GE.AND P6, PT, R9, R208, PT ;  /* 0x000000d00900720c */ /* 0x000fe20003fc6270 */
[----:B------:R-:W-:Y:S01]  /*9230*/  FMUL.FTZ R23, R27, UR8 ;  /* 0x000000081b177c20 */ /* 0x000fe20008410000 */
[-C--:B------:R-:W-:Y:S01]  /*9240*/  ISETP.LT.OR P4, PT, R8, R209.reuse, P4 ;  /* 0x000000d10800720c */ /* 0x080fe20002781670 */
[----:B------:R-:W-:Y:S01]  /*9250*/  HMMA.16816.F32.BF16 R164, R228, R142, R164 ;  /* 0x0000008ee4a4723c */ /* 0x000fe200000418a4 */
[----:B------:R-:W-:Y:S01]  /*9260*/  ISETP.LT.OR P6, PT, R9, R209, P6 ;  /* 0x000000d10900720c */ /* 0x000fe200037c1670 */
[----:B------:R-:W-:Y:S01]  /*9270*/  FMUL.FTZ R24, R136, UR8 ;  /* 0x0000000888187c20 */ /* 0x000fe20008410000 */
[----:B------:R-:W1:Y:S01]  /*9280*/  LDSM.16.M88.4 R8, [R188+0x5800] ;  /* 0x00580000bc08783b */ /* 0x000e620000000200 */
[----:B------:R-:W-:Y:S01]  /*9290*/  FMUL.FTZ R22, R26, UR8 ;  /* 0x000000081a167c20 */ /* 0x000fe20008410000 */
[----:B------:R-:W-:Y:S01]  /*92a0*/  MUFU.TANH R23, R23 ;  /* 0x0000001700177308 */ /* 0x000fe20000002400 */
[----:B------:R-:W-:Y:S01]  /*92b0*/  HMMA.16816.F32.BF16 R172, R220, R14, R172 ;  /* 0x0000000edcac723c */ /* 0x000fe200000418ac */
[----:B------:R-:W-:Y:S01]  /*92c0*/  FMUL.FTZ R20, R25, UR8 ;  /* 0x0000000819147c20 */ /* 0x000fe20008410000 */
[----:B------:R-:W-:Y:S01]  /*92d0*/  ISETP.GE.AND P3, PT, R5, R210, PT ;  /* 0x000000d20500720c */ /* 0x000fe20003f66270 */
[----:B------:R-:W-:Y:S01]  /*92e0*/  FMUL.FTZ R139, R139, UR8 ;  /* 0x000000088b8b7c20 */ /* 0x000fe20008410000 */
[----:B------:R-:W-:Y:S01]  /*92f0*/  ISETP.GE.AND P0, PT, R5, R208, PT ;  /* 0x000000d00500720c */ /* 0x000fe20003f06270 */
[----:B------:R-:W-:Y:S01]  /*9300*/  VIADD R13, R21, 0x11 ;  /* 0x00000011150d7836 */ /* 0x000fe20000000000 */
[C---:B------:R-:W-:Y:S01]  /*9310*/  ISETP.LT.OR P3, PT, R5.reuse, R211, P3 ;  /* 0x000000d30500720c */ /* 0x040fe20001f61670 */
[----:B------:R-:W2:Y:S01]  /*9320*/  MUFU.TANH R24, R24 ;  /* 0x0000001800187308 */ /* 0x000ea20000002400 */
[----:B------:R-:W-:Y:S01]  /*9330*/  ISETP.LT.OR P0, PT, R5, R209, P0 ;  /* 0x000000d10500720c */ /* 0x000fe20000701670 */
[----:B------:R-:W-:-:S02]  /*9340*/  VIADD R15, R21, 0x18 ;  /* 0x00000018150f7836 */ /* 0x000fc40000000000 */
[----:B------:R-:W-:Y:S01]  /*9350*/  FMUL.FTZ R179, R179, UR8 ;  /* 0x00000008b3b37c20 */ /* 0x000fe20008410000 */
[----:B------:R-:W-:Y:S01]  /*9360*/  FMUL.FTZ R32, R137, UR8 ;  /* 0x0000000889207c20 */ /* 0x000fe20008410000 */
[----:B------:R-:W-:Y:S01]  /*9370*/  FMUL.FTZ R30, R236, UR8 ;  /* 0x00000008ec1e7c20 */ /* 0x000fe20008410000 */
[----:B------:R-:W-:Y:S01]  /*9380*/  FMUL.FTZ R26, R238, UR8 ;  /* 0x00000008ee1a7c20 */ /* 0x000fe20008410000 */
[----:B------:R-:W-:Y:S01]  /*9390*/  FMUL.FTZ R3, R239, UR8 ;  /* 0x00000008ef037c20 */ /* 0x000fe20008410000 */
[----:B------:R-:W3:Y:S01]  /*93a0*/  MUFU.TANH R22, R22 ;  /* 0x0000001600167308 */ /* 0x000ee20000002400 */
[----:B------:R-:W-:Y:S01]  /*93b0*/  FMUL.FTZ R28, R237, UR8 ;  /* 0x00000008ed1c7c20 */ /* 0x000fe20008410000 */
[----:B------:R-:W-:Y:S01]  /*93c0*/  FMUL.FTZ R25, R138, UR8 ;  /* 0x000000088a197c20 */ /* 0x000fe20008410000 */
[----:B------:R-:W-:Y:S01]  /*93d0*/  HMMA.16816.F32.BF16 R164, R224, R6, R164 ;  /* 0x00000006e0a4723c */ /* 0x000fe200000418a4 */
[----:B------:R-:W-:Y:S01]  /*93e0*/  FMUL.FTZ R146, R177, UR8 ;  /* 0x00000008b1927c20 */ /* 0x000fe20008410000 */
[----:B------:R-:W-:Y:S01]  /*93f0*/  FMUL.FTZ R178, R178, UR8 ;  /* 0x00000008b2b27c20 */ /* 0x000fe20008410000 */
[----:B----4-:R-:W-:Y:S01]  /*9400*/  FSEL R18, R18, -INF , !P5 ;  /* 0xff80000012127808 */ /* 0x010fe20006800000 */
[----:B------:R-:W-:Y:S01]  /*9410*/  FMUL.FTZ R176, R176, UR8 ;  /* 0x00000008b0b07c20 */ /* 0x000fe20008410000 */
[----:B------:R-:W4:Y:S01]  /*9420*/  MUFU.TANH R19, R19 ;  /* 0x0000001300137308 */ /* 0x000f220000002400 */
[----:B--2---:R-:W-:Y:S01]  /*9430*/  FSEL R34, R24, -INF , !P1 ;  /* 0xff80000018227808 */ /* 0x004fe20004800000 */
[----:B------:R-:W-:Y:S01]  /*9440*/  VIADD R7, R21, 0x19 ;  /* 0x0000001915077836 */ /* 0x000fe20000000000 */
[----:B------:R-:W-:Y:S01]  /*9450*/  FSEL R6, R23, -INF , !P6 ;  /* 0xff80000017067808 */ /* 0x000fe20007000000 */
[----:B------:R-:W-:Y:S01]  /*9460*/  FMUL.FTZ R172, R172, UR8 ;  /* 0x00000008acac7c20 */ /* 0x000fe20008410000 */
[----:B------:R-:W-:Y:S01]  /*9470*/  FMUL.FTZ R144, R173, UR8 ;  /* 0x00000008ad907c20 */ /* 0x000fe20008410000 */
[----:B------:R-:W-:Y:S01]  /*9480*/  FMUL.FTZ R174, R174, UR8 ;  /* 0x00000008aeae7c20 */ /* 0x000fe20008410000 */
[C---:B------:R-:W-:Y:S01]  /*9490*/  ISETP.GE.AND P6, PT, R7.reuse, R210, PT ;  /* 0x000000d20700720c */ /* 0x040fe20003fc6270 */
[----:B------:R-:W2:Y:S01]  /*94a0*/  MUFU.TANH R20, R20 ;  /* 0x0000001400147308 */ /* 0x000ea20000002400 */
[----:B------:R-:W-:Y:S01]  /*94b0*/  ISETP.GE.AND P1, PT, R7, R208, PT ;  /* 0x000000d00700720c */ /* 0x000fe20003f26270 */
[----:B------:R-:W-:Y:S01]  /*94c0*/  FMUL.FTZ R175, R175, UR8 ;  /* 0x00000008afaf7c20 */ /* 0x000fe20008410000 */
[----:B---3--:R-:W-:Y:S01]  /*94d0*/  FSEL R14, R22, -INF , !P0 ;  /* 0xff800000160e7808 */ /* 0x008fe20004000000 */
[----:B------:R-:W-:-:S04]  /*94e0*/  DEPBAR.LE SB0, 0x0 ;  /* 0x000080000000791a */ /* 0x000fc80000000000 */
[----:B------:R-:W3:Y:S01]  /*94f0*/  MUFU.TANH R30, R30 ;  /* 0x0000001e001e7308 */ /* 0x000ee20000002400 */
[C---:B------:R-:W-:Y:S01]  /*9500*/  ISETP.LT.OR P6, PT, R7.reuse, R211, P6 ;  /* 0x000000d30700720c */ /* 0x040fe200037c1670 */
[C---:B-1----:R-:W-:Y:S01]  /*9510*/  HMMA.16816.F32.BF16 R168, R220.reuse, R8, R168 ;  /* 0x00000008dca8723c */ /* 0x042fe200000418a8 */
[----:B------:R-:W-:Y:S02]  /*9520*/  ISETP.LT.OR P1, PT, R7, R209, P1 ;  /* 0x000000d10700720c */ /* 0x000fe40000f21670 */
[----:B------:R-:W-:Y:S02]  /*9530*/  ISETP.GE.AND P0, PT, R15, R210, PT ;  /* 0x000000d20f00720c */ /* 0x000fe40003f06270 */
[----:B----4-:R-:W-:Y:S01]  /*9540*/  FSEL R136, R19, -INF , !P3 ;  /* 0xff80000013887808 */ /* 0x010fe20005800000 */
[----:B------:R-:W1:Y:S01]  /*9550*/  MUFU.TANH R5, R139 ;  /* 0x0000008b00057308 */ /* 0x000e620000002400 */
[----:B--2---:R-:W-:Y:S01]  /*9560*/  FSEL R138, R20, -INF , !P2 ;  /* 0xff800000148a7808 */ /* 0x004fe20005000000 */
[----:B------:R-:W-:Y:S01]  /*9570*/  VIADD R8, R21, 0x21 ;  /* 0x0000002115087836 */ /* 0x000fe20000000000 */
[-C--:B------:R-:W-:Y:S01]  /*9580*/  ISETP.GE.AND P3, PT, R13, R208.reuse, PT ;  /* 0x000000d00d00720c */ /* 0x080fe20003f66270 */
[----:B------:R-:W-:Y:S01]  /*9590*/  VIADD R9, R21, 0x28 ;  /* 0x0000002815097836 */ /* 0x000fe20000000000 */
[C---:B------:R-:W-:Y:S01]  /*95a0*/  ISETP.GE.AND P2, PT, R15.reuse, R208, PT ;  /* 0x000000d00f00720c */ /* 0x040fe20003f46270 */
[----:B------:R-:W-:Y:S01]  /*95b0*/  HMMA.16816.F32.BF16 R164, R220, R10, R164 ;  /* 0x0000000adca4723c */ /* 0x000fe200000418a4 */
[----:B------:R-:W-:Y:S01]  /*95c0*/  ISETP.LT.OR P0, PT, R15, R211, P0 ;  /* 0x000000d30f00720c */ /* 0x000fe20000701670 */
[----:B------:R-:W2:Y:S01]  /*95d0*/  MUFU.TANH R26, R26 ;  /* 0x0000001a001a7308 */ /* 0x000ea20000002400 */
[----:B------:R-:W-:-:S02]  /*95e0*/  ISETP.LT.OR P3, PT, R13, R209, P3 ;  /* 0x000000d10d00720c */ /* 0x000fc40001f61670 */
[-C--:B------:R-:W-:Y:S02]  /*95f0*/  ISETP.LT.OR P2, PT, R15, R209.reuse, P2 ;  /* 0x000000d10f00720c */ /* 0x080fe40001741670 */
[----:B---3--:R-:W-:Y:S02]  /*9600*/  FSEL R30, R30, -INF , !P0 ;  /* 0xff8000001e1e7808 */ /* 0x008fe40004000000 */
[C---:B------:R-:W-:Y:S01]  /*9610*/  ISETP.GE.AND P0, PT, R8.reuse, R208, PT ;  /* 0x000000d00800720c */ /* 0x040fe20003f06270 */
[----:B------:R-:W3:Y:S01]  /*9620*/  MUFU.TANH R3, R3 ;  /* 0x0000000300037308 */ /* 0x000ee20000002400 */
[----:B-1----:R-:W-:Y:S01]  /*9630*/  FSEL R20, R5, -INF , !P3 ;  /* 0xff80000005147808 */ /* 0x002fe20005800000 */
[----:B------:R-:W-:Y:S01]  /*9640*/  VIADD R5, R21, 0x30 ;  /* 0x0000003015057836 */ /* 0x000fe20000000000 */
[-C--:B------:R-:W-:Y:S01]  /*9650*/  ISETP.GE.AND P3, PT, R8, R210.reuse, PT ;  /* 0x000000d20800720c */ /* 0x080fe20003f66270 */
[----:B------:R-:W-:Y:S01]  /*9660*/  FMUL.FTZ R168, R168, UR8 ;  /* 0x00000008a8a87c20 */ /* 0x000fe20008410000 */
[----:B------:R-:W-:Y:S01]  /*9670*/  ISETP.LT.OR P0, PT, R8, R209, P0 ;  /* 0x000000d10800720c */ /* 0x000fe20000701670 */
[----:B------:R-:W-:Y:S01]  /*9680*/  FMUL.FTZ R162, R170, UR8 ;  /* 0x00000008aaa27c20 */ /* 0x000fe20008410000 */
[-C--:B------:R-:W-:Y:S01]  /*9690*/  ISETP.GE.AND P5, PT, R13, R210.reuse, PT ;  /* 0x000000d20d00720c */ /* 0x080fe20003fa6270 */
[----:B------:R-:W1:Y:S01]  /*96a0*/  MUFU.TANH R7, R179 ;  /* 0x000000b300077308 */ /* 0x000e620000002400 */
[----:B--2---:R-:W-:Y:S01]  /*96b0*/  FSEL R26, R26, -INF , !P2 ;  /* 0xff8000001a1a7808 */ /* 0x004fe20005000000 */
[----:B------:R-:W-:Y:S01]  /*96c0*/  FMUL.FTZ R160, R171, UR8 ;  /* 0x00000008aba07c20 */ /* 0x000fe20008410000 */
[----:B------:R-:W-:-:S02]  /*96d0*/  ISETP.GE.AND P2, PT, R9, R210, PT ;  /* 0x000000d20900720c */ /* 0x000fc40003f46270 */
[-C--:B------:R-:W-:Y:S01]  /*96e0*/  ISETP.LT.OR P3, PT, R8, R211.reuse, P3 ;  /* 0x000000d30800720c */ /* 0x080fe20001f61670 */
[----:B------:R-:W-:Y:S01]  /*96f0*/  VIADD R8, R21, 0x29 ;  /* 0x0000002915087836 */ /* 0x000fe20000000000 */
[-C--:B------:R-:W-:Y:S01]  /*9700*/  ISETP.LT.OR P2, PT, R9, R211.reuse, P2 ;  /* 0x000000d30900720c */ /* 0x080fe20001741670 */
[----:B------:R-:W2:Y:S01]  /*9710*/  MUFU.TANH R226, R172 ;  /* 0x000000ac00e27308 */ /* 0x000ea20000002400 */
[----:B---3--:R-:W-:Y:S01]  /*9720*/  FSEL R24, R3, -INF , !P1 ;  /* 0xff80000003187808 */ /* 0x008fe20004800000 */
[----:B------:R-:W-:Y:S01]  /*9730*/  VIADD R3, R21, 0x31 ;  /* 0x0000003115037836 */ /* 0x000fe20000000000 */
[----:B------:R-:W-:Y:S01]  /*9740*/  ISETP.LT.OR P5, PT, R13, R211, P5 ;  /* 0x000000d30d00720c */ /* 0x000fe20002fa1670 */
[----:B------:R-:W-:Y:S01]  /*9750*/  VIADD R13, R21, 0x20 ;  /* 0x00000020150d7836 */ /* 0x000fe20000000000 */
[----:B------:R-:W-:Y:S01]  /*9760*/  ISETP.GE.AND P1, PT, R8, R210, PT ;  /* 0x000000d20800720c */ /* 0x000fe20003f26270 */
[----:B------:R-:W-:Y:S01]  /*9770*/  FMUL.FTZ R158, R166, UR8 ;  /* 0x00000008a69e7c20 */ /* 0x000fe20008410000 */
[----:B------:R-:W-:Y:S01]  /*9780*/  FMUL.FTZ R156, R167, UR8 ;  /* 0x00000008a79c7c20 */ /* 0x000fe20008410000 */
[----:B------:R-:W3:Y:S01]  /*9790*/  MUFU.TANH R28, R28 ;  /* 0x0000001c001c7308 */ /* 0x000ee20000002400 */
[----:B-1----:R-:W-:-:S02]  /*97a0*/  FSEL R220, R7, -INF , !P0 ;  /* 0xff80000007dc7808 */ /* 0x002fc40004000000 */
[----:B------:R-:W-:Y:S02]  /*97b0*/  FMNMX.FTZ R7, R2, R12, !PT ;  /* 0x0000000c02077209 */ /* 0x000fe40007810000 */
[C---:B------:R-:W-:Y:S02]  /*97c0*/  ISETP.GE.AND P0, PT, R3.reuse, R210, PT ;  /* 0x000000d20300720c */ /* 0x040fe40003f06270 */
[----:B------:R-:W-:Y:S01]  /*97d0*/  FMNMX.FTZ R7, R16, R7, !PT ;  /* 0x0000000710077209 */ /* 0x000fe20007810000 */
[----:B------:R-:W1:Y:S01]  /*97e0*/  MUFU.TANH R32, R32 ;  /* 0x0000002000207308 */ /* 0x000e620000002400 */
[----:B--2---:R-:W-:Y:S02]  /*97f0*/  FSEL R226, R226, -INF , !P2 ;  /* 0xff800000e2e27808 */ /* 0x004fe40005000000 */
[C---:B------:R-:W-:Y:S02]  /*9800*/  ISETP.GE.AND P2, PT, R3.reuse, R208, PT ;  /* 0x000000d00300720c */ /* 0x040fe40003f46270 */
[----:B------:R-:W-:-:S02]  /*9810*/  ISETP.LT.OR P0, PT, R3, R211, P0 ;  /* 0x000000d30300720c */ /* 0x000fc40000701670 */
[----:B------:R-:W-:Y:S01]  /*9820*/  ISETP.LT.OR P2, PT, R3, R209, P2 ;  /* 0x000000d10300720c */ /* 0x000fe20001741670 */
[----:B------:R-:W2:Y:S01]  /*9830*/  MUFU.TANH R144, R144 ;  /* 0x0000009000907308 */ /* 0x000ea20000002400 */
[----:B---3--:R-:W-:Y:S01]  /*9840*/  FSEL R28, R28, -INF , !P6 ;  /* 0xff8000001c1c7808 */ /* 0x008fe20007000000 */
[----:B------:R-:W-:Y:S01]  /*9850*/  VIADD R3, R21, 0x38 ;  /* 0x0000003815037836 */ /* 0x000fe20000000000 */
[----:B------:R-:W-:Y:S01]  /*9860*/  ISETP.GE.AND P6, PT, R9, R208, PT ;  /* 0x000000d00900720c */ /* 0x000fe20003fc6270 */
[----:B------:R-:W-:Y:S01]  /*9870*/  VIADD R21, R21, 0x39 ;  /* 0x0000003915157836 */ /* 0x000fe20000000000 */
[----:B------:R-:W-:Y:S02]  /*9880*/  FMNMX.FTZ R7, R136, R7, !PT ;  /* 0x0000000788077209 */ /* 0x000fe40007810000 */
[----:B------:R-:W-:Y:S01]  /*9890*/  ISETP.LT.OR P6, PT, R9, R209, P6 ;  /* 0x000000d10900720c */ /* 0x000fe200037c1670 */
[----:B------:R-:W3:Y:S01]  /*98a0*/  MUFU.TANH R218, R174 ;  /* 0x000000ae00da7308 */ /* 0x000ee20000002400 */
[----:B-1----:R-:W-:-:S02]  /*98b0*/  FSEL R32, R32, -INF , !P5 ;  /* 0xff80000020207808 */ /* 0x002fc40006800000 */
[CC--:B------:R-:W-:Y:S02]  /*98c0*/  ISETP.GE.AND P5, PT, R13.reuse, R208.reuse, PT ;  /* 0x000000d00d00720c */ /* 0x0c0fe40003fa6270 */
[----:B------:R-:W-:Y:S02]  /*98d0*/  ISETP.LT.OR P1, PT, R8, R211, P1 ;  /* 0x000000d30800720c */ /* 0x000fe40000f21670 */
[----:B------:R-:W-:Y:S01]  /*98e0*/  ISETP.LT.OR P5, PT, R13, R209, P5 ;  /* 0x000000d10d00720c */ /* 0x000fe20002fa1670 */
[----:B------:R-:W1:Y:S01]  /*98f0*/  MUFU.TANH R146, R146 ;  /* 0x0000009200927308 */ /* 0x000e620000002400 */
[----:B------:R-:W-:Y:S02]  /*9900*/  FMNMX.FTZ R7, R138, R7, !PT ;  /* 0x000000078a077209 */ /* 0x000fe40007810000 */
[----:B--2---:R-:W-:Y:S02]  /*9910*/  FSEL R144, R144, -INF , !P1 ;  /* 0xff80000090907808 */ /* 0x004fe40004800000 */
[----:B------:R-:W-:-:S02]  /*9920*/  ISETP.GE.AND P1, PT, R3, R208, PT ;  /* 0x000000d00300720c */ /* 0x000fc40003f26270 */
[----:B------:R-:W-:Y:S01]  /*9930*/  FMNMX.FTZ R7, R34, R7, !PT ;  /* 0x0000000722077209 */ /* 0x000fe20007810000 */
[----:B------:R-:W2:Y:S01]  /*9940*/  MUFU.TANH R224, R178 ;  /* 0x000000b200e07308 */ /* 0x000ea20000002400 */
[----:B---3--:R-:W-:Y:S02]  /*9950*/  FSEL R218, R218, -INF , !P6 ;  /* 0xff800000dada7808 */ /* 0x008fe40007000000 */
[C---:B------:R-:W-:Y:S02]  /*9960*/  ISETP.GE.AND P6, PT, R3.reuse, R210, PT ;  /* 0x000000d20300720c */ /* 0x040fe40003fc6270 */
[C---:B------:R-:W-:Y:S02]  /*9970*/  ISETP.LT.OR P1, PT, R3.reuse, R209, P1 ;  /* 0x000000d10300720c */ /* 0x040fe40000f21670 */
[----:B------:R-:W-:Y:S01]  /*9980*/  ISETP.LT.OR P6, PT, R3, R211, P6 ;  /* 0x000000d30300720c */ /* 0x000fe200037c1670 */
[----:B------:R-:W3:Y:S01]  /*9990*/  MUFU.TANH R25, R25 ;  /* 0x0000001900197308 */ /* 0x000ee20000002400 */
[----:B-1----:R-:W-:-:S02]  /*99a0*/  FSEL R146, R146, -INF , !P3 ;  /* 0xff80000092927808 */ /* 0x002fc40005800000 */
[C---:B------:R-:W-:Y:S02]  /*99b0*/  ISETP.GE.AND P3, PT, R5.reuse, R208, PT ;  /* 0x000000d00500720c */ /* 0x040fe40003f66270 */
[----:B------:R-:W-:Y:S02]  /*99c0*/  FMNMX.FTZ R3, R0, R4, !PT ;  /* 0x0000000400037209 */ /* 0x000fe40007810000 */
[C---:B------:R-:W-:Y:S01]  /*99d0*/  ISETP.LT.OR P3, PT, R5.reuse, R209, P3 ;  /* 0x000000d10500720c */ /* 0x040fe20001f61670 */
[----:B------:R-:W1:Y:S01]  /*99e0*/  MUFU.TANH R228, R176 ;  /* 0x000000b000e47308 */ /* 0x000e620000002400 */
[----:B--2---:R-:W-:Y:S02]  /*99f0*/  FSEL R224, R224, -INF , !P5 ;  /* 0xff800000e0e07808 */ /* 0x004fe40006800000 */
[----:B------:R-:W-:Y:S02]  /*9a00*/  ISETP.GE.AND P5, PT, R5, R210, PT ;  /* 0x000000d20500720c */ /* 0x000fe40003fa6270 */
[----:B------:R-:W-:-:S02]  /*9a10*/  FMNMX.FTZ R7, R32, R7, !PT ;  /* 0x0000000720077209 */ /* 0x000fc40007810000 */
[----:B------:R-:W-:Y:S01]  /*9a20*/  ISETP.LT.OR P5, PT, R5, R211, P5 ;  /* 0x000000d30500720c */ /* 0x000fe20002fa1670 */
[----:B------:R-:W-:Y:S01]  /*9a30*/  FMUL.FTZ R5, R169, UR8 ;  /* 0x00000008a9057c20 */ /* 0x000fe20008410000 */
[----:B---3--:R-:W-:Y:S01]  /*9a40*/  FSEL R22, R25, -INF , !P4 ;  /* 0xff80000019167808 */ /* 0x008fe20006000000 */
[----:B------:R-:W2:Y:S01]  /*9a50*/  MUFU.TANH R168, R168 ;  /* 0x000000a800a87308 */ /* 0x000ea20000002400 */
[C---:B------:R-:W-:Y:S02]  /*9a60*/  ISETP.GE.AND P4, PT, R13.reuse, R210, PT ;  /* 0x000000d20d00720c */ /* 0x040fe40003f86270 */
[----:B------:R-:W-:Y:S02]  /*9a70*/  FMNMX.FTZ R3, R18, R3, !PT ;  /* 0x0000000312037209 */ /* 0x000fe40007810000 */
[----:B------:R-:W-:Y:S02]  /*9a80*/  ISETP.LT.OR P4, PT, R13, R211, P4 ;  /* 0x000000d30d00720c */ /* 0x000fe40002781670 */
[----:B------:R-:W-:Y:S01]  /*9a90*/  FMNMX.FTZ R7, R30, R7, !PT ;  /* 0x000000071e077209 */ /* 0x000fe20007810000 */
[----:B------:R-:W3:Y:S01]  /*9aa0*/  MUFU.TANH R5, R5 ;  /* 0x0000000500057308 */ /* 0x000ee20000002400 */
[----:B-1----:R-:W-:-:S02]  /*9ab0*/  FSEL R228, R228, -INF , !P4 ;  /* 0xff800000e4e47808 */ /* 0x002fc40006000000 */
[----:B------:R-:W-:Y:S02]  /*9ac0*/  ISETP.GE.AND P4, PT, R8, R208, PT ;  /* 0x000000d00800720c */ /* 0x000fe40003f86270 */
[----:B------:R-:W-:Y:S02]  /*9ad0*/  FMNMX.FTZ R3, R14, R3, !PT ;  /* 0x000000030e037209 */ /* 0x000fe40007810000 */
[----:B------:R-:W-:Y:S01]  /*9ae0*/  FMNMX.FTZ R7, R28, R7, !PT ;  /* 0x000000071c077209 */ /* 0x000fe20007810000 */
[----:B------:R-:W-:Y:S01]  /*9af0*/  MUFU.TANH R216, R175 ;  /* 0x000000af00d87308 */ /* 0x000fe20000002400 */
[----:B------:R-:W-:Y:S01]  /*9b00*/  ISETP.LT.OR P4, PT, R8, R209, P4 ;  /* 0x000000d10800720c */ /* 0x000fe20002781670 */
[----:B------:R-:W-:Y:S01]  /*9b10*/  FMUL.FTZ R8, R164, UR8 ;  /* 0x00000008a4087c20 */ /* 0x000fe20008410000 */
[----:B------:R-:W-:Y:S01]  /*9b20*/  FMNMX.FTZ R3, R6, R3, !PT ;  /* 0x0000000306037209 */ /* 0x000fe20007810000 */
[----:B------:R-:W-:Y:S01]  /*9b30*/  FMUL.FTZ R164, R165, UR8 ;  /* 0x00000008a5a47c20 */ /* 0x000fe20008410000 */
[----:B------:R-:W-:-:S02]  /*9b40*/  FMNMX.FTZ R7, R228, R7, !PT ;  /* 0x00000007e4077209 */ /* 0x000fc40007810000 */
[----:B------:R-:W-:Y:S01]  /*9b50*/  FMNMX.FTZ R3, R22, R3, !PT ;  /* 0x0000000316037209 */ /* 0x000fe20007810000 */
[----:B------:R-:W1:Y:S01]  /*9b60*/  MUFU.TANH R166, R8 ;  /* 0x0000000800a67308 */ /* 0x000e620000002400 */
[----:B------:R-:W-:Y:S02]  /*9b70*/  FMNMX.FTZ R7, R146, R7, !PT ;  /* 0x0000000792077209 */ /* 0x000fe40007810000 */
[----:B------:R-:W-:Y:S02]  /*9b80*/  FMNMX.FTZ R3, R20, R3, !PT ;  /* 0x0000000314037209 */ /* 0x000fe40007810000 */
[----:B------:R-:W-:Y:S02]  /*9b90*/  FMNMX.FTZ R7, R226, R7, !PT ;  /* 0x00000007e2077209 */ /* 0x000fe40007810000 */
[----:B--2---:R-:W-:Y:S01]  /*9ba0*/  FSEL R170, R168, -INF , !P5 ;  /* 0xff800000a8aa7808 */ /* 0x004fe20006800000 */
[----:B------:R-:W2:Y:S01]  /*9bb0*/  MUFU.TANH R164, R164 ;  /* 0x000000a400a47308 */ /* 0x000ea20000002400 */
[----:B------:R-:W-:-:S02]  /*9bc0*/  FMNMX.FTZ R3, R26, R3, !PT ;  /* 0x000000031a037209 */ /* 0x000fc40007810000 */
[----:B------:R-:W-:Y:S02]  /*9bd0*/  FMNMX.FTZ R7, R144, R7, !PT ;  /* 0x0000000790077209 */ /* 0x000fe40007810000 */
[----:B---3--:R-:W-:Y:S02]  /*9be0*/  FSEL R168, R5, -INF , !P0 ;  /* 0xff80000005a87808 */ /* 0x008fe40004000000 */
[----:B------:R-:W-:Y:S01]  /*9bf0*/  PLOP3.LUT P0, PT, PT, PT, UP0, 0x80, 0x0 ;  /* 0x000000000000781c */ /* 0x000fe20003f0f008 */
[----:B------:R-:W3:Y:S01]  /*9c00*/  MUFU.TANH R162, R162 ;  /* 0x000000a200a27308 */ /* 0x000ee20000002400 */
[----:B------:R-:W-:Y:S02]  /*9c10*/  FMNMX.FTZ R3, R24, R3, !PT ;  /* 0x0000000318037209 */ /* 0x000fe40007810000 */
[----:B------:R-:W-:Y:S02]  /*9c20*/  ISETP.GE.AND P5, PT, R21, R210, PT ;  /* 0x000000d21500720c */ /* 0x000fe40003fa6270 */
[----:B------:R-:W-:-:S02]  /*9c30*/  FMNMX.FTZ R5, R170, R7, !PT ;  /* 0x00000007aa057209 */ /* 0x000fc40007810000 */
[----:B------:R-:W-:Y:S01]  /*9c40*/  FMNMX.FTZ R3, R224, R3, !PT ;  /* 0x00000003e0037209 */ /* 0x000fe20007810000 */
[----:B------:R-:W4:Y:S01]  /*9c50*/  MUFU.TANH R160, R160 ;  /* 0x000000a000a07308 */ /* 0x000f220000002400 */
[----:B------:R-:W-:Y:S01]  /*9c60*/  BAR.SYNC.DEFER_BLOCKING 0x0 ;  /* 0x0000000000007b1d */ /* 0x000fe20000010000 */
[----:B------:R-:W-:Y:S02]  /*9c70*/  ISETP.LT.OR P5, PT, R21, R211, P5 ;  /* 0x000000d31500720c */ /* 0x000fe40002fa1670 */
[----:B-1----:R-:W-:Y:S02]  /*9c80*/  FSEL R166, R166, -INF , !P6 ;  /* 0xff800000a6a67808 */ /* 0x002fe40007000000 */
[----:B------:R-:W-:Y:S02]  /*9c90*/  FMNMX.FTZ R5, R168, R5, !PT ;  /* 0x00000005a8057209 */ /* 0x000fe40007810000 */
[----:B------:R-:W1:Y:S01]  /*9ca0*/  MUFU.TANH R158, R158 ;  /* 0x0000009e009e7308 */ /* 0x000e620000002400 */
[----:B------:R-:W-:-:S02]  /*9cb0*/  FMNMX.FTZ R3, R220, R3, !PT ;  /* 0x00000003dc037209 */ /* 0x000fc40007810000 */
[----:B--2---:R-:W-:Y:S02]  /*9cc0*/  FSEL R164, R164, -INF , !P5 ;  /* 0xff800000a4a47808 */ /* 0x004fe40006800000 */
[----:B------:R-:W-:Y:S02]  /*9cd0*/  FMNMX.FTZ R7, R166, R5, !PT ;  /* 0x00000005a6077209 */ /* 0x000fe40007810000 */
[----:B------:R-:W-:Y:S01]  /*9ce0*/  FMNMX.FTZ R5, R218, R3, !PT ;  /* 0x00000003da057209 */ /* 0x000fe20007810000 */
[----:B------:R-:W2:Y:S01]  /*9cf0*/  MUFU.TANH R156, R156 ;  /* 0x0000009c009c7308 */ /* 0x000ea20000002400 */
[----:B------:R-:W-:Y:S02]  /*9d00*/  FSEL R216, R216, -INF , !P4 ;  /* 0xff800000d8d87808 */ /* 0x000fe40006000000 */
[----:B------:R-:W-:Y:S01]  /*9d10*/  FMNMX.FTZ R3, R164, R7, !PT ;  /* 0x00000007a4037209 */ /* 0x000fe20007810000 */
[----:B---34-:R-:W-:Y:S06]  /*9d20*/  @!P0 BRA `(.L_x_342) ;  /* 0x0000000000688947 */ /* 0x018fec0003800000 */
        /* <DEDUP_REMOVED lines=26> */
.L_x_342:
[----:B------:R-:W-:Y:S01]  /*9ed0*/  FSEL R162, R162, -INF , !P3 ;  /* 0xff800000a2a27808 */ /* 0x000fe20005800000 */
[----:B------:R-:W4:Y:S01]  /*9ee0*/  SHFL.BFLY PT, R8, R3, 0x2, 0x1f ;  /* 0x0c401f0003087f89 */ /* 0x000f2200000e0000 */
[----:B------:R-:W-:Y:S02]  /*9ef0*/  FMNMX.FTZ R5, R216, R5, !PT ;  /* 0x00000005d8057209 */ /* 0x000fe40007810000 */
[C---:B------:R-:W-:Y:S01]  /*9f00*/  ISETP.GE.AND P0, PT, R21.reuse, R208, PT ;  /* 0x000000d01500720c */ /* 0x040fe20003f06270 */
[----:B------:R-:W-:Y:S01]  /*9f10*/  LDSM.16.MT88.4 R140, [R192+0x16000] ;  /* 0x01600000c08c783b */ /* 0x000fe20000004200 */
[----:B------:R-:W-:Y:S02]  /*9f20*/  FSEL R160, R160, -INF , !P2 ;  /* 0xff800000a0a07808 */ /* 0x000fe40005000000 */
[----:B------:R-:W-:Y:S02]  /*9f30*/  FMNMX.FTZ R5, R162, R5, !PT ;  /* 0x00000005a2057209 */ /* 0x000fe40007810000 */
[----:B------:R-:W-:-:S02]  /*9f40*/  ISETP.LT.OR P0, PT, R21, R209, P0 ;  /* 0x000000d11500720c */ /* 0x000fc40000701670 */
[----:B-1----:R-:W-:Y:S02]  /*9f50*/  FSEL R158, R158, -INF , !P1 ;  /* 0xff8000009e9e7808 */ /* 0x002fe40004800000 */
[----:B------:R-:W-:Y:S02]  /*9f60*/  FMNMX.FTZ R5, R160, R5, !PT ;  /* 0x00000005a0057209 */ /* 0x000fe40007810000 */
[----:B--2---:R-:W-:Y:S02]  /*9f70*/  FSEL R156, R156, -INF , !P0 ;  /* 0xff8000009c9c7808 */ /* 0x004fe40004000000 */
[----:B------:R-:W-:-:S04]  /*9f80*/  FMNMX.FTZ R5, R158, R5, !PT ;  /* 0x000000059e057209 */ /* 0x000fc80007810000 */
[----:B---3--:R-:W-:Y:S02]  /*9f90*/  FMNMX.FTZ R10, R156, R5, !PT ;  /* 0x000000059c0a7209 */ /* 0x008fe40007810000 */
[----:B----4-:R-:W-:-:S03]  /*9fa0*/  FMNMX.FTZ R7, R3, R8, !PT ;  /* 0x0000000803077209 */ /* 0x010fc60007810000 */
[----:B------:R-:W1:Y:S04]  /*9fb0*/  SHFL.BFLY PT, R5, R10, 0x2, 0x1f ;  /* 0x0c401f000a057f89 */ /* 0x000e6800000e0000 */
[----:B------:R-:W2:Y:S01]  /*9fc0*/  SHFL.BFLY PT, R132, R7, 0x1, 0x1f ;  /* 0x0c201f0007847f89 */ /* 0x000ea200000e0000 */
[----:B-1----:R-:W-:Y:S02]  /*9fd0*/  FMNMX.FTZ R8, R10, R5, !PT ;  /* 0x000000050a087209 */ /* 0x002fe40007810000 */
[----:B--2---:R-:W-:-:S03]  /*9fe0*/  FMNMX.FTZ R132, R7, R132, !PT ;  /* 0x0000008407847209 */ /* 0x004fc60007810000 */
[----:B------:R-:W1:Y:S01]  /*9ff0*/  SHFL.BFLY PT, R3, R8, 0x1, 0x1f ;  /* 0x0c201f0008037f89 */ /* 0x000e6200000e0000 */
        /* <DEDUP_REMOVED lines=14> */
[----:B-1----:R-:W-:Y:S01]  /*a0e0*/  FMNMX.FTZ R3, R8, R3, !PT ;  /* 0x0000000308037209 */ /* 0x002fe20007810000 */
[--C-:B------:R-:W-:Y:S01]  /*a0f0*/  FFMA.FTZ R167, R228, UR9, -R157.reuse ;  /* 0x00000009e4a77c23 */ /* 0x100fe2000801089d */
        /* <DEDUP_REMOVED lines=11> */
[----:B------:R-:W-:Y:S01]  /*a1b0*/  FFMA.FTZ R157, R164, UR9, -R157 ;  /* 0x00000009a49d7c23 */ /* 0x000fe2000801089d */
[----:B------:R-:W-:Y:S01]  /*a1c0*/  MUFU.EX2 R152, R152 ;  /* 0x0000009800987308 */ /* 0x000fe20000000800 */
[----:B------:R-:W-:Y:S01]  /*a1d0*/  FFMA.FTZ R150, R4, UR9, -R155 ;  /* 0x0000000904967c23 */ /* 0x000fe2000801089b */
[----:B------:R-:W-:Y:S01]  /*a1e0*/  FADD.FTZ R4, R2, -R5 ;  /* 0x8000000502047221 */ /* 0x000fe20000010000 */
[----:B------:R-:W-:Y:S01]  /*a1f0*/  FSEL R5, R3, RZ, P0 ;  /* 0x000000ff03057208 */ /* 0x000fe20000000000 */
[--C-:B------:R-:W-:Y:S01]  /*a200*/  FFMA.FTZ R2, R6, UR9, -R155.reuse ;  /* 0x0000000906027c23 */ /* 0x100fe2000801089b */
[--C-:B------:R-:W-:Y:S01]  /*a210*/  FFMA.FTZ R148, R18, UR9, -R155.reuse ;  /* 0x0000000912947c23 */ /* 0x100fe2000801089b */
[----:B------:R-:W-:Y:S01]  /*a220*/  FMUL.FTZ R153, R4, UR9 ;  /* 0x0000000904997c20 */ /* 0x000fe20008410000 */
[----:B------:R-:W-:Y:S01]  /*a230*/  FFMA.FTZ R133, R14, UR9, -R155 ;  /* 0x000000090e857c23 */ /* 0x000fe2000801089b */
[----:B------:R-:W-:Y:S01]  /*a240*/  FADD.FTZ R5, R0, -R5 ;  /* 0x8000000500057221 */ /* 0x000fe20000010000 */
[----:B------:R-:W2:Y:S01]  /*a250*/  MUFU.EX2 R149, R149 ;  /* 0x0000009500957308 */ /* 0x000ea20000000800 */
[----:B-1----:R-:W-:Y:S01]  /*a260*/  F2FP.BF16.F32.PACK_AB R8, R151, R154 ;  /* 0x0000009a9708723e */ /* 0x002fe200000010ff */
[----:B------:R-:W-:Y:S01]  /*a270*/  LDSM.16.MT88.4 R12, [R196+0x12000] ;  /* 0x01200000c40c783b */ /* 0x000fe20000004200 */
[----:B------:R-:W-:Y:S01]  /*a280*/  FMUL.FTZ R0, R5, UR9 ;  /* 0x0000000905007c20 */ /* 0x000fe20008410000 */
[--C-:B------:R-:W-:Y:S01]  /*a290*/  FFMA.FTZ R165, R26, UR9, -R155.reuse ;  /* 0x000000091aa57c23 */ /* 0x100fe2000801089b */
[--C-:B------:R-:W-:Y:S01]  /*a2a0*/  FFMA.FTZ R178, R24, UR9, -R155.reuse ;  /* 0x0000000918b27c23 */ /* 0x100fe2000801089b */
[----:B------:R-:W1:Y:S01]  /*a2b0*/  LDSM.16.MT88.4 R4, [R194+0x12000] ;  /* 0x01200000c204783b */ /* 0x000e620000004200 */
[--C-:B------:R-:W-:Y:S01]  /*a2c0*/  FFMA.FTZ R163, R22, UR9, -R155.reuse ;  /* 0x0000000916a37c23 */ /* 0x100fe2000801089b */
[----:B------:R-:W-:Y:S01]  /*a2d0*/  MUFU.EX2 R150, R150 ;  /* 0x0000009600967308 */ /* 0x000fe20000000800 */
[--C-:B------:R-:W-:Y:S01]  /*a2e0*/  FFMA.FTZ R176, R20, UR9, -R155.reuse ;  /* 0x0000000914b07c23 */ /* 0x100fe2000801089b */
[----:B------:R-:W3:Y:S01]  /*a2f0*/  LDSM.16.MT88.4 R16, [R193+0x12000] ;  /* 0x01200000c110783b */ /* 0x000ee20000004200 */
[--C-:B------:R-:W-:Y:S01]  /*a300*/  FFMA.FTZ R171, R224, UR9, -R155.reuse ;  /* 0x00000009e0ab7c23 */ /* 0x100fe2000801089b */
[--C-:B------:R-:W-:Y:S01]  /*a310*/  FFMA.FTZ R220, R220, UR9, -R155.reuse ;  /* 0x00000009dcdc7c23 */ /* 0x100fe2000801089b */
[--C-:B------:R-:W-:Y:S01]  /*a320*/  FFMA.FTZ R173, R218, UR9, -R155.reuse ;  /* 0x00000009daad7c23 */ /* 0x100fe2000801089b */
[----:B------:R-:W-:Y:S01]  /*a330*/  LDSM.16.MT88.4 R24, [R196+0x14800] ;  /* 0x01480000c418783b */ /* 0x000fe20000004200 */
[--C-:B------:R-:W-:Y:S01]  /*a340*/  FFMA.FTZ R216, R216, UR9, -R155.reuse ;  /* 0x00000009d8d87c23 */ /* 0x100fe2000801089b */
[----:B------:R-:W4:Y:S01]  /*a350*/  MUFU.EX2 R148, R148 ;  /* 0x0000009400947308 */ /* 0x000f220000000800 */
[----:B--2---:R-:W-:Y:S01]  /*a360*/  F2FP.BF16.F32.PACK_AB R10, R149, R152 ;  /* 0x00000098950a723e */ /* 0x004fe200000010ff */
[----:B------:R-:W-:Y:S01]  /*a370*/  LDSM.16.MT88.4 R20, [R194+0x12800] ;  /* 0x01280000c214783b */ /* 0x000fe20000004200 */
[--C-:B------:R-:W-:Y:S01]  /*a380*/  FFMA.FTZ R162, R162, UR9, -R155.reuse ;  /* 0x00000009a2a27c23 */ /* 0x100fe2000801089b */
[--C-:B------:R-:W-:Y:S01]  /*a390*/  FFMA.FTZ R177, R160, UR9, -R155.reuse ;  /* 0x00000009a0b17c23 */ /* 0x100fe2000801089b */
[--C-:B------:R-:W-:Y:S01]  /*a3a0*/  FFMA.FTZ R158, R158, UR9, -R155.reuse ;  /* 0x000000099e9e7c23 */ /* 0x100fe2000801089b */
[----:B------:R-:W-:Y:S01]  /*a3b0*/  LDSM.16.MT88.4 R28, [R192+0x12800] ;  /* 0x01280000c01c783b */ /* 0x000fe20000004200 */
[----:B------:R-:W-:Y:S01]  /*a3c0*/  FFMA.FTZ R155, R156, UR9, -R155 ;  /* 0x000000099c9b7c23 */ /* 0x000fe2000801089b */
[----:B------:R-:W-:Y:S02]  /*a3d0*/  MUFU.EX2 R133, R133 ;  /* 0x0000008500857308 */ /* 0x000fe40000000800 */
[----:B------:R-:W-:Y:S06]  /*a3e0*/  LDSM.16.MT88.4 R144, [R192+0x16800] ;  /* 0x01680000c090783b */ /* 0x000fec0000004200 */
[----:B------:R-:W2:Y:S01]  /*a3f0*/  MUFU.EX2 R2, R2 ;  /* 0x0000000200027308 */ /* 0x000ea20000000800 */
[----:B----4-:R-:W-:-:S07]  /*a400*/  F2FP.BF16.F32.PACK_AB R9, R148, R150 ;  /* 0x000000969409723e */ /* 0x010fce00000010ff */
[----:B------:R-:W4:Y:S08]  /*a410*/  MUFU.EX2 R153, R153 ;  /* 0x0000009900997308 */ /* 0x000f300000000800 */
[----:B------:R-:W5:Y:S01]  /*a420*/  MUFU.EX2 R0, R0 ;  /* 0x0000000000007308 */ /* 0x000f620000000800 */
[----:B--2---:R-:W-:-:S07]  /*a430*/  F2FP.BF16.F32.PACK_AB R11, R2, R133 ;  /* 0x00000085020b723e */ /* 0x004fce00000010ff */
[----:B------:R-:W-:Y:S01]  /*a440*/  MUFU.EX2 R159, R159 ;  /* 0x0000009f009f7308 */ /* 0x000fe20000000800 */
[-C--:B----4-:R-:W-:Y:S01]  /*a450*/  FMUL.FTZ R120, R120, R153.reuse ;  /* 0x0000009978787220 */ /* 0x090fe20000410000 */
[-C--:B------:R-:W-:Y:S01]  /*a460*/  FMUL.FTZ R121, R121, R153.reuse ;  /* 0x0000009979797220 */ /* 0x080fe20000410000 */
[-C--:B------:R-:W-:Y:S01]  /*a470*/  FMUL.FTZ R116, R116, R153.reuse ;  /* 0x0000009974747220 */ /* 0x080fe20000410000 */
[-C--:B------:R-:W-:Y:S01]  /*a480*/  FMUL.FTZ R117, R117, R153.reuse ;  /* 0x0000009975757220 */ /* 0x080fe20000410000 */
[-C--:B------:R-:W-:Y:S01]  /*a490*/  FMUL.FTZ R128, R128, R153.reuse ;  /* 0x0000009980807220 */ /* 0x080fe20000410000 */
[-C--:B------:R-:W-:Y:S01]  /*a4a0*/  FMUL.FTZ R129, R129, R153.reuse ;  /* 0x0000009981817220 */ /* 0x080fe20000410000 */
[-C--:B------:R-:W-:Y:S01]  /*a4b0*/  FMUL.FTZ R124, R124, R153.reuse ;  /* 0x000000997c7c7220 */ /* 0x080fe20000410000 */
[-C--:B------:R-:W-:Y:S01]  /*a4c0*/  FMUL.FTZ R125, R125, R153.reuse ;  /* 0x000000997d7d7220 */ /* 0x080fe20000410000 */
[-C--:B-----5:R-:W-:Y:S01]  /*a4d0*/  FMUL.FTZ R122, R122, R0.reuse ;  /* 0x000000007a7a7220 */ /* 0x0a0fe20000410000 */
        /* <DEDUP_REMOVED lines=31> */
[C---:B---3--:R-:W-:Y:S01]  /*a6d0*/  HMMA.16816.F32.BF16 R112, R8.reuse, R16, R112 ;  /* 0x000000100870723c */ /* 0x048fe20000041870 */
        /* <DEDUP_REMOVED lines=257> */
.L_x_340:
        /* <DEDUP_REMOVED lines=13> */
[----:B------:R-:W-:Y:S01]  /*b7c0*/  ULDC UR4, c[0x0][0x2ec] ;  /* 0x0000bb0000047ab9 */ /* 0x000fe20000000800 */
[----:B------:R-:W-:Y:S01]  /*b7d0*/  ULDC.64 UR6, c[0x0][0x218] ;  /* 0x0000860000067ab9 */ /* 0x000fe20000000a00 */
[----:B------:R-:W-:Y:S01]  /*b7e0*/  ULDC.64 UR10, c[0x0][0x220] ;  /* 0x00008800000a7ab9 */ /* 0x000fe20000000a00 */
[----:B------:R-:W-:Y:S01]  /*b7f0*/  ULDC.64 UR8, c[0x0][0x248] ;  /* 0x0000920000087ab9 */ /* 0x000fe20000000a00 */
[----:B------:R-:W-:Y:S06]  /*b800*/  BRA `(.L_x_344) ;  /* 0x0000000000687947 */ /* 0x000fec0003800000 */
.L_x_346:
        /* <DEDUP_REMOVED lines=26> */
.L_x_344:
        /* <DEDUP_REMOVED lines=19> */
[----:B------:R-:W-:Y:S04]  /*bae0*/  IMAD R3, R3, 0x40, R214 ;  /* 0x0000004003037824 */ /* 0x000fe800078e02d6 */
[----:B------:R-:W-:Y:S01]  /*baf0*/  LDGSTS.E.BYPASS.LTC128B.128 [R203+0x14000], desc[UR20][R220.64+0x80] ;  /* 0x14000080dccb7fae */ /* 0x000fe2000b901d54 */
[C---:B------:R-:W-:Y:S01]  /*bb00*/  VIADD R216, R3.reuse, 0x8 ;  /* 0x0000000803d87836 */ /* 0x040fe20000000000 */
[C---:B------:R-:W-:Y:S04]  /*bb10*/  ISETP.GE.AND P3, PT, R3.reuse, R209, PT ;  /* 0x000000d10300720c */ /* 0x040fe80003f66270 */
[----:B------:R1:W-:Y:S01]  /*bb20*/  LDGSTS.E.BYPASS.LTC128B.128 [R203+0x16000], desc[UR20][R220.64+0x100] ;  /* 0x16000100dccb7fae */ /* 0x0003e2000b901d54 */
[CC--:B------:R-:W-:Y:S02]  /*bb30*/  ISETP.GE.AND P2, PT, R3.reuse, R211.reuse, PT ;  /* 0x000000d30300720c */ /* 0x0c0fe40003f46270 */
[C---:B------:R-:W-:Y:S03]  /*bb40*/  ISETP.GE.AND P1, PT, R216.reuse, R211, PT ;  /* 0x000000d3d800720c */ /* 0x040fe60003f26270 */
[----:B------:R-:W-:Y:S01]  /*bb50*/  LDGSTS.E.BYPASS.LTC128B.128 [R203+0x13000], desc[UR20][R218.64] ;  /* 0x13000000dacb7fae */ /* 0x000fe2000b901d54 */
[C---:B------:R-:W-:Y:S02]  /*bb60*/  ISETP.GE.AND P5, PT, R216.reuse, R209, PT ;  /* 0x000000d1d800720c */ /* 0x040fe40003fa6270 */
[C---:B------:R-:W-:Y:S03]  /*bb70*/  ISETP.GE.OR P1, PT, R216.reuse, R210, !P1 ;  /* 0x000000d2d800720c */ /* 0x040fe60004f26670 */
[----:B------:R-:W-:Y:S01]  /*bb80*/  LDGSTS.E.BYPASS.LTC128B.128 [R203+0x15000], desc[UR20][R218.64+0x80] ;  /* 0x15000080dacb7fae */ /* 0x000fe2000b901d54 */
[-C--:B------:R-:W-:Y:S01]  /*bb90*/  ISETP.GE.OR P5, PT, R216, R208.reuse, !P5 ;  /* 0x000000d0d800720c */ /* 0x080fe20006fa6670 */
[C---:B------:R-:W-:Y:S01]  /*bba0*/  VIADD R216, R3.reuse, 0x10 ;  /* 0x0000001003d87836 */ /* 0x040fe20000000000 */
[C---:B------:R-:W-:Y:S03]  /*bbb0*/  ISETP.GE.OR P3, PT, R3.reuse, R208, !P3 ;  /* 0x000000d00300720c */ /* 0x040fe60005f66670 */
[----:B------:R2:W-:Y:S01]  /*bbc0*/  LDGSTS.E.BYPASS.LTC128B.128 [R203+0x17000], desc[UR20][R218.64+0x100] ;  /* 0x17000100dacb7fae */ /* 0x0005e2000b901d54 */
[CC--:B------:R-:W-:Y:S05]  /*bbd0*/  ISETP.GE.OR P2, PT, R3.reuse, R210.reuse, !P2 ;  /* 0x000000d20300720c */ /* 0x0c0fea0005746670 */
[----:B------:R-:W-:Y:S06]  /*bbe0*/  LDSM.16.M88.4 R132, [R202] ;  /* 0x00000000ca84783b */ /* 0x000fec0000000200 */
[----:B------:R-:W3:Y:S01]  /*bbf0*/  LDSM.16.M88.4 R136, [R201+0xc000] ;  /* 0x00c00000c988783b */ /* 0x000ee20000000200 */
[C---:B-1----:R-:W-:Y:S05]  /*bc00*/  VIADD R220, R3.reuse, 0x38 ;  /* 0x0000003803dc7836 */ /* 0x042fea0000000000 */
[----:B------:R-:W1:Y:S06]  /*bc10*/  LDSM.16.M88.4 R140, [R201+0xc800] ;  /* 0x00c80000c98c783b */ /* 0x000e6c0000000200 */
[----:B------:R-:W4:Y:S01]  /*bc20*/  LDSM.16.M88.4 R144, [R201+0xd000] ;  /* 0x00d00000c990783b */ /* 0x000f220000000200 */
[C---:B--2---:R-:W-:Y:S05]  /*bc30*/  VIADD R218, R3.reuse, 0x1 ;  /* 0x0000000103da7836 */ /* 0x044fea0000000000 */
[----:B------:R-:W2:Y:S01]  /*bc40*/  LDSM.16.M88.4 R148, [R201+0xd800] ;  /* 0x00d80000c994783b */ /* 0x000ea20000000200 */
[C---:B------:R-:W-:Y:S05]  /*bc50*/  ISETP.GE.AND P6, PT, R218.reuse, R211, PT ;  /* 0x000000d3da00720c */ /* 0x040fea0003fc6270 */
[----:B------:R-:W0:Y:S01]  /*bc60*/  LDGDEPBAR ;  /* 0x00000000000079af */ /* 0x000e220000000000 */
[C---:B------:R-:W-:Y:S02]  /*bc70*/  ISETP.GE.AND P4, PT, R218.reuse, R209, PT ;  /* 0x000000d1da00720c */ /* 0x040fe40003f86270 */
[C---:B------:R-:W-:Y:S03]  /*bc80*/  ISETP.GE.OR P6, PT, R218.reuse, R210, !P6 ;  /* 0x000000d2da00720c */ /* 0x040fe600077c6670 */
[----:B------:R-:W-:Y:S01]  /*bc90*/  LDSM.16.M88.4 R152, [R200] ;  /* 0x00000000c898783b */ /* 0x000fe20000000200 */
[----:B------:R-:W-:Y:S01]  /*bca0*/  ISETP.GE.OR P4, PT, R218, R208, !P4 ;  /* 0x000000d0da00720c */ /* 0x000fe20006786670 */
[----:B------:R-:W-:Y:S04]  /*bcb0*/  VIADD R218, R3, 0x9 ;  /* 0x0000000903da7836 */ /* 0x000fe80000000000 */
[----:B------:R-:W5:Y:S01]  /*bcc0*/  LDSM.16.M88.4 R156, [R199] ;  /* 0x00000000c79c783b */ /* 0x000f620000000200 */
[CC--:B------:R-:W-:Y:S04]  /*bcd0*/  ISETP.GE.AND P0, PT, R218.reuse, R211.reuse, PT ;  /* 0x000000d3da00720c */ /* 0x0c0fe80003f06270 */
[-C--:B------:R-:W-:Y:S01]  /*bce0*/  ISETP.GE.OR P0, PT, R218, R210.reuse, !P0 ;  /* 0x000000d2da00720c */ /* 0x080fe20004706670 */
[C---:B---3--:R-:W-:Y:S01]  /*bcf0*/  HMMA.16816.F32.BF16 R4, R132.reuse, R136, RZ ;  /* 0x000000888404723c */ /* 0x048fe200000418ff */
[----:B------:R-:W3:Y:S05]  /*bd00*/  LDSM.16.M88.4 R160, [R191] ;  /* 0x00000000bfa0783b */ /* 0x000eea0000000200 */
[C---:B------:R-:W-:Y:S01]  /*bd10*/  HMMA.16816.F32.BF16 R8, R132.reuse, R138, RZ ;  /* 0x0000008a8408723c */ /* 0x040fe200000418ff */
[----:B------:R-:W3:Y:S05]  /*bd20*/  LDSM.16.M88.4 R164, [R190] ;  /* 0x00000000bea4783b */ /* 0x000eea0000000200 */
[C---:B-1----:R-:W-:Y:S01]  /*bd30*/  HMMA.16816.F32.BF16 R12, R132.reuse, R140, RZ ;  /* 0x0000008c840c723c */ /* 0x042fe200000418ff */
[----:B------:R-:W1:Y:S05]  /*bd40*/  LDSM.16.M88.4 R168, [R189] ;  /* 0x00000000bda8783b */ /* 0x000e6a0000000200 */
[C---:B------:R-:W-:Y:S01]  /*bd50*/  HMMA.16816.F32.BF16 R16, R132.reuse, R142, RZ ;  /* 0x0000008e8410723c */ /* 0x040fe200000418ff */
[----:B------:R-:W-:Y:S05]  /*bd60*/  LDSM.16.M88.4 R172, [R198] ;  /* 0x00000000c6ac783b */ /* 0x000fea0000000200 */
[C---:B----4-:R-:W-:Y:S01]  /*bd70*/  HMMA.16816.F32.BF16 R20, R132.reuse, R144, RZ ;  /* 0x000000908414723c */ /* 0x050fe200000418ff */
[----:B------:R-:W4:Y:S05]  /*bd80*/  LDSM.16.M88.4 R176, [R195+0xc000] ;  /* 0x00c00000c3b0783b */ /* 0x000f2a0000000200 */
[C---:B------:R-:W-:Y:S01]  /*bd90*/  HMMA.16816.F32.BF16 R24, R132.reuse, R146, RZ ;  /* 0x000000928418723c */ /* 0x040fe200000418ff */
[----:B------:R-:W-:Y:S05]  /*bda0*/  LDSM.16.M88.4 R136, [R195+0xd000] ;  /* 0x00d00000c388783b */ /* 0x000fea0000000200 */
[C---:B--2---:R-:W-:Y:S01]  /*bdb0*/  HMMA.16816.F32.BF16 R28, R132.reuse, R148, RZ ;  /* 0x00000094841c723c */ /* 0x044fe200000418ff */
[----:B------:R-:W-:Y:S05]  /*bdc0*/  LDSM.16.M88.4 R140, [R195+0xd800] ;  /* 0x00d80000c38c783b */ /* 0x000fea0000000200 */
[----:B------:R-:W-:Y:S01]  /*bdd0*/  HMMA.16816.F32.BF16 R32, R132, R150, RZ ;  /* 0x000000968420723c */ /* 0x000fe200000418ff */
[----:B------:R-:W2:Y:S05]  /*bde0*/  LDSM.16.M88.4 R132, [R195+0xc800] ;  /* 0x00c80000c384783b */ /* 0x000eaa0000000200 */
[C---:B-----5:R-:W-:Y:S01]  /*bdf0*/  HMMA.16816.F32.BF16 R4, R152.reuse, R156, R4 ;  /* 0x0000009c9804723c */ /* 0x060fe20000041804 */
[----:B------:R-:W-:Y:S05]  /*be00*/  LDSM.16.M88.4 R144, [R197] ;  /* 0x00000000c590783b */ /* 0x000fea0000000200 */
[C---:B------:R-:W-:Y:S01]  /*be10*/  HMMA.16816.F32.BF16 R8, R152.reuse, R158, R8 ;  /* 0x0000009e9808723c */ /* 0x040fe20000041808 */
[----:B------:R-:W5:Y:S05]  /*be20*/  LDSM.16.M88.4 R148, [R188] ;  /* 0x00000000bc94783b */ /* 0x000f6a0000000200 */
[C---:B---3--:R-:W-:Y:S01]  /*be30*/  HMMA.16816.F32.BF16 R12, R152.reuse, R160, R12 ;  /* 0x000000a0980c723c */ /* 0x048fe2000004180c */
[----:B------:R-:W-:Y:S05]  /*be40*/  LDSM.16.M88.4 R156, [R188+0x1000] ;  /* 0x00100000bc9c783b */ /* 0x000fea0000000200 */
[C---:B------:R-:W-:Y:S01]  /*be50*/  HMMA.16816.F32.BF16 R16, R152.reuse, R162, R16 ;  /* 0x000000a29810723c */ /* 0x040fe20000041810 */
[----:B------:R-:W-:Y:S05]  /*be60*/  LDSM.16.M88.4 R160, [R188+0x1800] ;  /* 0x00180000bca0783b */ /* 0x000fea0000000200 */
[C---:B------:R-:W-:Y:S06]  /*be70*/  HMMA.16816.F32.BF16 R20, R152.reuse, R164, R20 ;  /* 0x000000a49814723c */ /* 0x040fec0000041814 */
[C---:B------:R-:W-:Y:S01]  /*be80*/  HMMA.16816.F32.BF16 R24, R152.reuse, R166, R24 ;  /* 0x000000a69818723c */ /* 0x040fe20000041818 */
[----:B------:R-:W-:Y:S05]  /*be90*/  LDSM.16.M88.4 R164, [R202+0x4000] ;  /* 0x00400000caa4783b */ /* 0x000fea0000000200 */
[C---:B-1----:R-:W-:Y:S06]  /*bea0*/  HMMA.16816.F32.BF16 R28, R152.reuse, R168, R28 ;  /* 0x000000a8981c723c */ /* 0x042fec000004181c */
[----:B------:R-:W-:Y:S01]  /*beb0*/  HMMA.16816.F32.BF16 R32, R152, R170, R32 ;  /* 0x000000aa9820723c */ /* 0x000fe20000041820 */
[----:B------:R-:W1:Y:S05]  /*bec0*/  LDSM.16.M88.4 R152, [R188+0x800] ;  /* 0x00080000bc98783b */ /* 0x000e6a0000000200 */
[C---:B----4-:R-:W-:Y:S01]  /*bed0*/  HMMA.16816.F32.BF16 R4, R172.reuse, R176, R4 ;  /* 0x000000b0ac04723c */ /* 0x050fe20000041804 */
[----:B------:R-:W3:Y:S05]  /*bee0*/  LDSM.16.M88.4 R168, [R201+0xe000] ;  /* 0x00e00000c9a8783b */ /* 0x000eea0000000200 */
[C---:B------:R-:W-:Y:S01]  /*bef0*/  HMMA.16816.F32.BF16 R8, R172.reuse, R178, R8 ;  /* 0x000000b2ac08723c */ /* 0x040fe20000041808 */
[----:B------:R-:W-:Y:S05]  /*bf00*/  LDSM.16.M88.4 R176, [R187] ;  /* 0x00000000bbb0783b */ /* 0x000fea0000000200 */
[C---:B--2---:R-:W-:Y:S06]  /*bf10*/  HMMA.16816.F32.BF16 R12, R172.reuse, R132, R12 ;  /* 0x00000084ac0c723c */ /* 0x044fec000004180c */
[C---:B------:R-:W-:Y:S01]  /*bf20*/  HMMA.16816.F32.BF16 R16, R172.reuse, R134, R16 ;  /* 0x00000086ac10723c */ /* 0x040fe20000041810 */
[----:B------:R-:W2:Y:S05]  /*bf30*/  LDSM.16.M88.4 R132, [R201+0xe800] ;  /* 0x00e80000c984783b */ /* 0x000eaa0000000200 */
[C---:B------:R-:W-:Y:S06]  /*bf40*/  HMMA.16816.F32.BF16 R20, R172.reuse, R136, R20 ;  /* 0x00000088ac14723c */ /* 0x040fec0000041814 */
[C---:B------:R-:W-:Y:S01]  /*bf50*/  HMMA.16816.F32.BF16 R24, R172.reuse, R138, R24 ;  /* 0x0000008aac18723c */ /* 0x040fe20000041818 */
[----:B------:R-:W4:Y:S05]  /*bf60*/  LDSM.16.M88.4 R136, [R201+0xf000] ;  /* 0x00f00000c988783b */ /* 0x000f2a0000000200 */
[C---:B------:R-:W-:Y:S06]  /*bf70*/  HMMA.16816.F32.BF16 R28, R172.reuse, R140, R28 ;  /* 0x0000008cac1c723c */ /* 0x040fec000004181c */
[----:B------:R-:W-:Y:S01]  /*bf80*/  HMMA.16816.F32.BF16 R32, R172, R142, R32 ;  /* 0x0000008eac20723c */ /* 0x000fe20000041820 */
[----:B------:R-:W4:Y:S05]  /*bf90*/  LDSM.16.M88.4 R140, [R201+0xf800] ;  /* 0x00f80000c98c783b */ /* 0x000f2a0000000200 */
[C---:B-----5:R-:W-:Y:S01]  /*bfa0*/  HMMA.16816.F32.BF16 R4, R144.reuse, R148, R4 ;  /* 0x000000949004723c */ /* 0x060fe20000041804 */
[----:B------:R-:W5:Y:S05]  /*bfb0*/  LDSM.16.M88.4 R172, [R200+0x4000] ;  /* 0x00400000c8ac783b */ /* 0x000f6a0000000200 */
[C---:B------:R-:W-:Y:S01]  /*bfc0*/  HMMA.16816.F32.BF16 R8, R144.reuse, R150, R8 ;  /* 0x000000969008723c */ /* 0x040fe20000041808 */
[----:B------:R-:W-:Y:S05]  /*bfd0*/  LDSM.16.M88.4 R148, [R185] ;  /* 0x00000000b994783b */ /* 0x000fea0000000200 */
[C---:B-1----:R-:W-:Y:S06]  /*bfe0*/  HMMA.16816.F32.BF16 R12, R144.reuse, R152, R12 ;  /* 0x00000098900c723c */ /* 0x042fec000004180c */
[C---:B------:R-:W-:Y:S01]  /*bff0*/  HMMA.16816.F32.BF16 R16, R144.reuse, R154, R16 ;  /* 0x0000009a9010723c */ /* 0x040fe20000041810 */
[----:B------:R-:W-:Y:S05]  /*c000*/  LDSM.16.M88.4 R152, [R184] ;  /* 0x00000000b898783b */ /* 0x000fea0000000200 */
[C---:B------:R-:W-:Y:S06]  /*c010*/  HMMA.16816.F32.BF16 R20, R144.reuse, R156, R20 ;  /* 0x0000009c9014723c */ /* 0x040fec0000041814 */
[C---:B------:R-:W-:Y:S01]  /*c020*/  HMMA.16816.F32.BF16 R24, R144.reuse, R158, R24 ;  /* 0x0000009e9018723c */ /* 0x040fe20000041818 */
[----:B------:R-:W-:Y:S05]  /*c030*/  LDSM.16.M88.4 R156, [R198+0x4000] ;  /* 0x00400000c69c783b */ /* 0x000fea0000000200 */
[C---:B------:R-:W-:Y:S06]  /*c040*/  HMMA.16816.F32.BF16 R28, R144.reuse, R160, R28 ;  /* 0x000000a0901c723c */ /* 0x040fec000004181c */
[----:B------:R-:W-:Y:S01]  /*c050*/  HMMA.16816.F32.BF16 R32, R144, R162, R32 ;  /* 0x000000a29020723c */ /* 0x000fe20000041820 */
[----:B------:R-:W1:Y:S05]  /*c060*/  LDSM.16.M88.4 R144, [R186] ;  /* 0x00000000ba90783b */ /* 0x000e6a0000000200 */
[C---:B---3--:R-:W-:Y:S01]  /*c070*/  HMMA.16816.F32.BF16 R4, R164.reuse, R168, R4 ;  /* 0x000000a8a404723c */ /* 0x048fe20000041804 */
[----:B------:R-:W3:Y:S05]  /*c080*/  LDSM.16.M88.4 R160, [R195+0xe000] ;  /* 0x00e00000c3a0783b */ /* 0x000eea0000000200 */
[C---:B------:R-:W-:Y:S01]  /*c090*/  HMMA.16816.F32.BF16 R8, R164.reuse, R170, R8 ;  /* 0x000000aaa408723c */ /* 0x040fe20000041808 */
[----:B------:R-:W-:Y:S05]  /*c0a0*/  LDSM.16.M88.4 R168, [R188+0x2000] ;  /* 0x00200000bca8783b */ /* 0x000fea0000000200 */
[C---:B--2---:R-:W-:Y:S06]  /*c0b0*/  HMMA.16816.F32.BF16 R12, R164.reuse, R132, R12 ;  /* 0x00000084a40c723c */ /* 0x044fec000004180c */
[C---:B------:R-:W-:Y:S01]  /*c0c0*/  HMMA.16816.F32.BF16 R16, R164.reuse, R134, R16 ;  /* 0x00000086a410723c */ /* 0x040fe20000041810 */
[----:B------:R-:W2:Y:S05]  /*c0d0*/  LDSM.16.M88.4 R132, [R195+0xe800] ;  /* 0x00e80000c384783b */ /* 0x000eaa0000000200 */
[C---:B----4-:R-:W-:Y:S06]  /*c0e0*/  HMMA.16816.F32.BF16 R20, R164.reuse, R136, R20 ;  /* 0x00000088a414723c */ /* 0x050fec0000041814 */
        /* <DEDUP_REMOVED lines=15> */
[C---:B------:R-:W-:Y:S06]  /*c1e0*/  HMMA.16816.F32.BF16 R28, R172.reuse, R152, R28 ;  /* 0x00000098ac1c723c */ /* 0x040fec000004181c */
[----:B------:R-:W-:Y:S01]  /*c1f0*/  HMMA.16816.F32.BF16 R32, R172, R154, R32 ;  /* 0x0000009aac20723c */ /* 0x000fe20000041820 */
[----:B------:R-:W1:Y:S05]  /*c200*/  LDSM.16.M88.4 R152, [R188+0x3800] ;  /* 0x00380000bc98783b */ /* 0x000e6a0000000200 */
[C---:B---3--:R-:W-:Y:S01]  /*c210*/  HMMA.16816.F32.BF16 R4, R156.reuse, R160, R4 ;  /* 0x000000a09c04723c */ /* 0x048fe20000041804 */
[----:B------:R-:W3:Y:S05]  /*c220*/  LDSM.16.M88.4 R172, [R202+0x8000] ;  /* 0x00800000caac783b */ /* 0x000eea0000000200 */
[C---:B------:R-:W-:Y:S01]  /*c230*/  HMMA.16816.F32.BF16 R8, R156.reuse, R162, R8 ;  /* 0x000000a29c08723c */ /* 0x040fe20000041808 */
[----:B------:R-:W-:Y:S05]  /*c240*/  LDSM.16.M88.4 R160, [R183] ;  /* 0x00000000b7a0783b */ /* 0x000fea0000000200 */
        /* <DEDUP_REMOVED lines=15> */
[----:B------:R-:W1:Y:S05]  /*c340*/  LDSM.16.M88.4 R144, [R182] ;  /* 0x00000000b690783b */ /* 0x000e6a0000000200 */
[C---:B------:R-:W-:Y:S06]  /*c350*/  HMMA.16816.F32.BF16 R20, R164.reuse, R148, R20 ;  /* 0x00000094a414723c */ /* 0x040fec0000041814 */
[C---:B------:R-:W-:Y:S01]  /*c360*/  HMMA.16816.F32.BF16 R24, R164.reuse, R150, R24 ;  /* 0x00000096a418723c */ /* 0x040fe20000041818 */
[----:B------:R-:W1:Y:S05]  /*c370*/  LDSM.16.M88.4 R148, [R181] ;  /* 0x00000000b594783b */ /* 0x000e6a0000000200 */
        /* <DEDUP_REMOVED lines=18> */
[C---:B------:R-:W-:Y:S06]  /*c4a0*/  HMMA.16816.F32.BF16 R8, R156.reuse, R162, R8 ;  /* 0x000000a29c08723c */ /* 0x040fec0000041808 */
[C---:B-1----:R-:W-:Y:S06]  /*c4b0*/  HMMA.16816.F32.BF16 R12, R156.reuse, R144, R12 ;  /* 0x000000909c0c723c */ /* 0x042fec000004180c */
[C---:B------:R-:W-:Y:S06]  /*c4c0*/  HMMA.16816.F32.BF16 R16, R156.reuse, R146, R16 ;  /* 0x000000929c10723c */ /* 0x040fec0000041810 */
[C---:B------:R-:W-:Y:S06]  /*c4d0*/  HMMA.16816.F32.BF16 R20, R156.reuse, R148, R20 ;  /* 0x000000949c14723c */ /* 0x040fec0000041814 */
[C---:B------:R-:W-:Y:S06]  /*c4e0*/  HMMA.16816.F32.BF16 R24, R156.reuse, R150, R24 ;  /* 0x000000969c18723c */ /* 0x040fec0000041818 */
[C---:B------:R-:W-:Y:S06]  /*c4f0*/  HMMA.16816.F32.BF16 R28, R156.reuse, R152, R28 ;  /* 0x000000989c1c723c */ /* 0x040fec000004181c */
[----:B------:R-:W-:Y:S06]  /*c500*/  HMMA.16816.F32.BF16 R32, R156, R154, R32 ;  /* 0x0000009a9c20723c */ /* 0x000fec0000041820 */
[C---:B---3--:R-:W-:Y:S06]  /*c510*/  HMMA.16816.F32.BF16 R4, R164.reuse, R168, R4 ;  /* 0x000000a8a404723c */ /* 0x048fec0000041804 */
[C---:B------:R-:W-:Y:S06]  /*c520*/  HMMA.16816.F32.BF16 R8, R164.reuse, R170, R8 ;  /* 0x000000aaa408723c */ /* 0x040fec0000041808 */
[C---:B--2---:R-:W-:Y:S06]  /*c530*/  HMMA.16816.F32.BF16 R12, R164.reuse, R132, R12 ;  /* 0x00000084a40c723c */ /* 0x044fec000004180c */
[C---:B------:R-:W-:Y:S01]  /*c540*/  HMMA.16816.F32.BF16 R16, R164.reuse, R134, R16 ;  /* 0x00000086a410723c */ /* 0x040fe20000041810 */
[----:B------:R-:W1:Y:S05]  /*c550*/  LDSM.16.M88.4 R132, [R188+0x4800] ;  /* 0x00480000bc84783b */ /* 0x000e6a0000000200 */
[C---:B----4-:R-:W-:Y:S06]  /*c560*/  HMMA.16816.F32.BF16 R20, R164.reuse, R136, R20 ;  /* 0x00000088a414723c */ /* 0x050fec0000041814 */
[C---:B------:R-:W-:Y:S01]  /*c570*/  HMMA.16816.F32.BF16 R24, R164.reuse, R138, R24 ;  /* 0x0000008aa418723c */ /* 0x040fe20000041818 */
[----:B------:R-:W2:Y:S05]  /*c580*/  LDSM.16.M88.4 R136, [R188+0x5000] ;  /* 0x00500000bc88783b */ /* 0x000eaa0000000200 */
[C---:B------:R-:W-:Y:S06]  /*c590*/  HMMA.16816.F32.BF16 R28, R164.reuse, R140, R28 ;  /* 0x0000008ca41c723c */ /* 0x040fec000004181c */
[----:B------:R-:W-:Y:S06]  /*c5a0*/  HMMA.16816.F32.BF16 R32, R164, R142, R32 ;  /* 0x0000008ea420723c */ /* 0x000fec0000041820 */
[C---:B-----5:R-:W-:Y:S06]  /*c5b0*/  HMMA.16816.F32.BF16 R4, R172.reuse, R176, R4 ;  /* 0x000000b0ac04723c */ /* 0x060fec0000041804 */
[C---:B------:R-:W-:Y:S06]  /*c5c0*/  HMMA.16816.F32.BF16 R8, R172.reuse, R178, R8 ;  /* 0x000000b2ac08723c */ /* 0x040fec0000041808 */
[C---:B-1----:R-:W-:Y:S06]  /*c5d0*/  HMMA.16816.F32.BF16 R12, R172.reuse, R132, R12 ;  /* 0x00000084ac0c723c */ /* 0x042fec000004180c */
[C---:B------:R-:W-:Y:S01]  /*c5e0*/  HMMA.16816.F32.BF16 R16, R172.reuse, R134, R16 ;  /* 0x00000086ac10723c */ /* 0x040fe20000041810 */
[----:B------:R-:W1:Y:S01]  /*c5f0*/  LDSM.16.M88.4 R132, [R188+0x5800] ;  /* 0x00580000bc84783b */ /* 0x000e620000000200 */
[----:B------:R-:W-:Y:S04]  /*c600*/  DEPBAR.LE SB0, 0x0 ;  /* 0x000080000000791a */ /* 0x000fe80000000000 */
[C---:B--2---:R-:W-:Y:S01]  /*c610*/  HMMA.16816.F32.BF16 R20, R172.reuse, R136, R20 ;  /* 0x00000088ac14723c */ /* 0x044fe20000041814 */
[----:B------:R-:W-:Y:S04]  /*c620*/  BAR.SYNC.DEFER_BLOCKING 0x0 ;  /* 0x0000000000007b1d */ /* 0x000fe80000010000 */
        /* <DEDUP_REMOVED lines=12> */
[----:B------:R-:W3:Y:S01]  /*c6f0*/  MUFU.TANH R225, R225 ;  /* 0x000000e100e17308 */ /* 0x000ee20000002400 */
[----:B------:R-:W-:Y:S01]  /*c700*/  FMUL.FTZ R221, R12, UR12 ;  /* 0x0000000c0cdd7c20 */ /* 0x000fe20008410000 */
[----:B------:R-:W-:Y:S01]  /*c710*/  FMUL.FTZ R250, R17, UR12 ;  /* 0x0000000c11fa7c20 */ /* 0x000fe20008410000 */
[----:B------:R-:W-:Y:S01]  /*c720*/  FMUL.FTZ R244, R18, UR12 ;  /* 0x0000000c12f47c20 */ /* 0x000fe20008410000 */
[----:B------:R-:W-:Y:S01]  /*c730*/  FMUL.FTZ R246, R15, UR12 ;  /* 0x0000000c0ff67c20 */ /* 0x000fe20008410000 */
[----:B------:R-:W-:Y:S01]  /*c740*/  FMUL.FTZ R252, R16, UR12 ;  /* 0x0000000c10fc7c20 */ /* 0x000fe20008410000 */
[----:B------:R-:W-:Y:S01]  /*c750*/  FMUL.FTZ R234, R21, UR12 ;  /* 0x0000000c15ea7c20 */ /* 0x000fe20008410000 */
[----:B------:R-:W-:Y:S03]  /*c760*/  FMUL.FTZ R228, R22, UR12 ;  /* 0x0000000c16e47c20 */ /* 0x000fe60008410000 */
[----:B------:R-:W4:Y:S01]  /*c770*/  MUFU.TANH R235, R235 ;  /* 0x000000eb00eb7308 */ /* 0x000f220000002400 */
[----:B--2---:R-:W-:Y:S01]  /*c780*/  FSEL R231, R231, -INF , !P6 ;  /* 0xff800000e7e77808 */ /* 0x004fe20007000000 */
[----:B------:R-:W-:Y:S01]  /*c790*/  FMUL.FTZ R242, R19, UR12 ;  /* 0x0000000c13f27c20 */ /* 0x000fe20008410000 */
[----:B------:R-:W-:Y:S01]  /*c7a0*/  ISETP.GE.AND P6, PT, R216, R211, PT ;  /* 0x000000d3d800720c */ /* 0x000fe20003fc6270 */
[----:B------:R-:W-:Y:S01]  /*c7b0*/  FMUL.FTZ R240, R20, UR12 ;  /* 0x0000000c14f07c20 */ /* 0x000fe20008410000 */
[----:B------:R-:W-:Y:S01]  /*c7c0*/  FMUL.FTZ R232, R23, UR12 ;  /* 0x0000000c17e87c20 */ /* 0x000fe20008410000 */
[----:B------:R-:W-:Y:S01]  /*c7d0*/  FMUL.FTZ R238, R24, UR12 ;  /* 0x0000000c18ee7c20 */ /* 0x000fe20008410000 */
[C---:B------:R-:W-:Y:S03]  /*c7e0*/  ISETP.GE.OR P6, PT, R216.reuse, R210, !P6 ;  /* 0x000000d2d800720c */ /* 0x040fe600077c6670 */
[----:B------:R-:W2:Y:S01]  /*c7f0*/  MUFU.TANH R229, R229 ;  /* 0x000000e500e57308 */ /* 0x000ea20000002400 */
[----:B---3--:R-:W-:Y:S01]  /*c800*/  FSEL R225, R225, -INF , !P3 ;  /* 0xff800000e1e17808 */ /* 0x008fe20005800000 */
[C---:B-1----:R-:W-:Y:S03]  /*c810*/  HMMA.16816.F32.BF16 R28, R172.reuse, R132, R28 ;  /* 0x00000084ac1c723c */ /* 0x042fe6000004181c */
[-C--:B------:R-:W-:Y:S01]  /*c820*/  ISETP.GE.AND P3, PT, R216, R209.reuse, PT ;  /* 0x000000d1d800720c */ /* 0x080fe20003f66270 */
[----:B------:R-:W-:Y:S01]  /*c830*/  FMUL.FTZ R236, R25, UR12 ;  /* 0x0000000c19ec7c20 */ /* 0x000fe20008410000 */
[----:B------:R-:W-:Y:S03]  /*c840*/  FMUL.FTZ R230, R26, UR12 ;  /* 0x0000000c1ae67c20 */ /* 0x000fe60008410000 */
[----:B------:R-:W1:Y:S03]  /*c850*/  MUFU.TANH R223, R223 ;  /* 0x000000df00df7308 */ /* 0x000e660000002400 */
[----:B----4-:R-:W-:Y:S01]  /*c860*/  FSEL R235, R235, -INF , !P2 ;  /* 0xff800000ebeb7808 */ /* 0x010fe20005000000 */
[----:B------:R-:W-:Y:S03]  /*c870*/  HMMA.16816.F32.BF16 R32, R172, R134, R32 ;  /* 0x00000086ac20723c */ /* 0x000fe60000041820 */
[----:B------:R-:W-:Y:S02]  /*c880*/  ISETP.GE.AND P2, PT, R218, R209, PT ;  /* 0x000000d1da00720c */ /* 0x000fe40003f46270 */
[-C--:B------:R-:W-:Y:S01]  /*c890*/  ISETP.GE.OR P3, PT, R216, R208.reuse, !P3 ;  /* 0x000000d0d800720c */ /* 0x080fe20005f66670 */
[----:B------:R-:W3:Y:S01]  /*c8a0*/  MUFU.TANH R227, R227 ;  /* 0x000000e300e37308 */ /* 0x000ee20000002400 */
[----:B------:R-:W-:Y:S01]  /*c8b0*/  ISETP.GE.OR P2, PT, R218, R208, !P2 ;  /* 0x000000d0da00720c */ /* 0x000fe20005746670 */
[C---:B------:R-:W-:Y:S03]  /*c8c0*/  VIADD R216, R3.reuse, 0x18 ;  /* 0x0000001803d87836 */ /* 0x040fe60000000000 */
[----:B------:R-:W-:Y:S01]  /*c8d0*/  VIADD R218, R3, 0x11 ;  /* 0x0000001103da7836 */ /* 0x000fe20000000000 */
[----:B--2---:R-:W-:Y:S04]  /*c8e0*/  FSEL R229, R229, -INF , !P0 ;  /* 0xff800000e5e57808 */ /* 0x004fe80004000000 */
[----:B------:R-:W2:Y:S01]  /*c8f0*/  MUFU.TANH R233, R233 ;  /* 0x000000e900e97308 */ /* 0x000ea20000002400 */
[----:B-1----:R-:W-:Y:S01]  /*c900*/  FSEL R223, R223, -INF , !P5 ;  /* 0xff800000dfdf7808 */ /* 0x002fe20006800000 */
[----:B------:R-:W-:Y:S01]  /*c910*/  FMUL.FTZ R222, R28, UR12 ;  /* 0x0000000c1cde7c20 */ /* 0x000fe20008410000 */
[C---:B------:R-:W-:Y:S01]  /*c920*/  ISETP.GE.AND P0, PT, R216.reuse, R211, PT ;  /* 0x000000d3d800720c */ /* 0x040fe20003f06270 */
[----:B------:R-:W-:Y:S01]  /*c930*/  FMUL.FTZ R241, R29, UR12 ;  /* 0x0000000c1df17c20 */ /* 0x000fe20008410000 */
[----:B------:R-:W-:Y:S01]  /*c940*/  ISETP.GE.AND P5, PT, R216, R209, PT ;  /* 0x000000d1d800720c */ /* 0x000fe20003fa6270 */
[----:B------:R-:W-:Y:S01]  /*c950*/  FMUL.FTZ R243, R30, UR12 ;  /* 0x0000000c1ef37c20 */ /* 0x000fe20008410000 */
[----:B------:R-:W-:Y:S03]  /*c960*/  ISETP.GE.OR P0, PT, R216, R210, !P0 ;  /* 0x000000d2d800720c */ /* 0x000fe60004706670 */
[----:B------:R-:W1:Y:S01]  /*c970*/  MUFU.TANH R219, R219 ;  /* 0x000000db00db7308 */ /* 0x000e620000002400 */
[----:B---3--:R-:W-:Y:S01]  /*c980*/  FSEL R227, R227, -INF , !P4 ;  /* 0xff800000e3e37808 */ /* 0x008fe20006000000 */
[----:B------:R-:W-:Y:S01]  /*c990*/  FMUL.FTZ R245, R32, UR12 ;  /* 0x0000000c20f57c20 */ /* 0x000fe20008410000 */
[----:B------:R-:W-:Y:S01]  /*c9a0*/  ISETP.GE.AND P4, PT, R218, R211, PT ;  /* 0x000000d3da00720c */ /* 0x000fe20003f86270 */
[----:B------:R-:W-:Y:S01]  /*c9b0*/  FMUL.FTZ R249, R35, UR12 ;  /* 0x0000000c23f97c20 */ /* 0x000fe20008410000 */
[----:B------:R-:W-:Y:S01]  /*c9c0*/  ISETP.GE.OR P5, PT, R216, R208, !P5 ;  /* 0x000000d0d800720c */ /* 0x000fe20006fa6670 */
[----:B------:R-:W-:Y:S01]  /*c9d0*/  VIADD R216, R3, 0x20 ;  /* 0x0000002003d87836 */ /* 0x000fe20000000000 */
[C---:B------:R-:W-:Y:S03]  /*c9e0*/  ISETP.GE.OR P4, PT, R218.reuse, R210, !P4 ;  /* 0x000000d2da00720c */ /* 0x040fe60006786670 */
[----:B------:R-:W3:Y:S01]  /*c9f0*/  MUFU.TANH R248, R248 ;  /* 0x000000f800f87308 */ /* 0x000ee20000002400 */
[----:B--2---:R-:W-:Y:S02]  /*ca00*/  FSEL R233, R233, -INF , !P1 ;  /* 0xff800000e9e97808 */ /* 0x004fe40004800000 */
[C---:B------:R-:W-:Y:S02]  /*ca10*/  ISETP.GE.AND P1, PT, R218.reuse, R209, PT ;  /* 0x000000d1da00720c */ /* 0x040fe40003f26270 */
[----:B------:R-:W-:Y:S02]  /*ca20*/  FMNMX.FTZ R224, R235, R0, !PT ;  /* 0x00000000ebe07209 */ /* 0x000fe40007810000 */
[----:B------:R-:W-:Y:S03]  /*ca30*/  ISETP.GE.OR P1, PT, R218, R208, !P1 ;  /* 0x000000d0da00720c */ /* 0x000fe60004f26670 */
[----:B------:R-:W2:Y:S01]  /*ca40*/  MUFU.TANH R237, R237 ;  /* 0x000000ed00ed7308 */ /* 0x000ea20000002400 */
[----:B------:R-:W-:Y:S01]  /*ca50*/  VIADD R218, R3, 0x19 ;  /* 0x0000001903da7836 */ /* 0x000fe20000000000 */
[----:B-1----:R-:W-:Y:S02]  /*ca60*/  FSEL R219, R219, -INF , !P4 ;  /* 0xff800000dbdb7808 */ /* 0x002fe40006000000 */
[----:B------:R-:W-:Y:S06]  /*ca70*/  ISETP.GE.AND P4, PT, R216, R211, PT ;  /* 0x000000d3d800720c */ /* 0x000fec0003f86270 */
[----:B------:R-:W1:Y:S01]  /*ca80*/  MUFU.TANH R221, R221 ;  /* 0x000000dd00dd7308 */ /* 0x000e620000002400 */
[----:B---3--:R-:W-:Y:S02]  /*ca90*/  FSEL R248, R248, -INF , !P3 ;  /* 0xff800000f8f87808 */ /* 0x008fe40005800000 */
[C---:B------:R-:W-:Y:S02]  /*caa0*/  ISETP.GE.AND P3, PT, R216.reuse, R209, PT ;  /* 0x000000d1d800720c */ /* 0x040fe40003f66270 */
[C---:B------:R-:W-:Y:S02]  /*cab0*/  ISETP.GE.OR P4, PT, R216.reuse, R210, !P4 ;  /* 0x000000d2d800720c */ /* 0x040fe40006786670 */
[----:B------:R-:W-:Y:S03]  /*cac0*/  ISETP.GE.OR P3, PT, R216, R208, !P3 ;  /* 0x000000d0d800720c */ /* 0x000fe60005f66670 */
[----:B------:R-:W3:Y:S01]  /*cad0*/  MUFU.TANH R250, R250 ;  /* 0x000000fa00fa7308 */ /* 0x000ee20000002400 */
[----:B--2---:R-:W-:Y:S01]  /*cae0*/  FSEL R237, R237, -INF , !P2 ;  /* 0xff800000eded7808 */ /* 0x004fe20005000000 */
[----:B------:R-:W-:Y:S01]  /*caf0*/  VIADD R216, R3, 0x28 ;  /* 0x0000002803d87836 */ /* 0x000fe20000000000 */
[C---:B------:R-:W-:Y:S04]  /*cb00*/  ISETP.GE.AND P2, PT, R218.reuse, R211, PT ;  /* 0x000000d3da00720c */ /* 0x040fe80003f46270 */
[C---:B------:R-:W-:Y:S03]  /*cb10*/  ISETP.GE.OR P2, PT, R218.reuse, R210, !P2 ;  /* 0x000000d2da00720c */ /* 0x040fe60005746670 */
[----:B------:R-:W2:Y:S01]  /*cb20*/  MUFU.TANH R244, R244 ;  /* 0x000000f400f47308 */ /* 0x000ea20000002400 */
[----:B-1----:R-:W-:Y:S02]  /*cb30*/  FSEL R221, R221, -INF , !P6 ;  /* 0xff800000dddd7808 */ /* 0x002fe40007000000 */
[C---:B------:R-:W-:Y:S04]  /*cb40*/  ISETP.GE.AND P6, PT, R218.reuse, R209, PT ;  /* 0x000000d1da00720c */ /* 0x040fe80003fc6270 */
[----:B------:R-:W-:Y:S03]  /*cb50*/  ISETP.GE.OR P6, PT, R218, R208, !P6 ;  /* 0x000000d0da00720c */ /* 0x000fe600077c6670 */
[----:B------:R-:W1:Y:S01]  /*cb60*/  MUFU.TANH R246, R246 ;  /* 0x000000f600f67308 */ /* 0x000e620000002400 */
[C---:B------:R-:W-:Y:S01]  /*cb70*/  VIADD R218, R3.reuse, 0x21 ;  /* 0x0000002103da7836 */ /* 0x040fe20000000000 */
[----:B---3--:R-:W-:Y:S02]  /*cb80*/  FSEL R250, R250, -INF , !P2 ;  /* 0xff800000fafa7808 */ /* 0x008fe40005000000 */
[----:B------:R-:W-:Y:S06]  /*cb90*/  ISETP.GE.AND P2, PT, R216, R211, PT ;  /* 0x000000d3d800720c */ /* 0x000fec0003f46270 */
[----:B------:R-:W3:Y:S01]  /*cba0*/  MUFU.TANH R252, R252 ;  /* 0x000000fc00fc7308 */ /* 0x000ee20000002400 */
[----:B--2---:R-:W-:Y:S02]  /*cbb0*/  FSEL R244, R244, -INF , !P5 ;  /* 0xff800000f4f47808 */ /* 0x004fe40006800000 */
[C---:B------:R-:W-:Y:S02]  /*cbc0*/  ISETP.GE.AND P5, PT, R216.reuse, R209, PT ;  /* 0x000000d1d800720c */ /* 0x040fe40003fa6270 */
[C---:B------:R-:W-:Y:S02]  /*cbd0*/  ISETP.GE.OR P2, PT, R216.reuse, R210, !P2 ;  /* 0x000000d2d800720c */ /* 0x040fe40005746670 */
[----:B------:R-:W-:Y:S03]  /*cbe0*/  ISETP.GE.OR P5, PT, R216, R208, !P5 ;  /* 0x000000d0d800720c */ /* 0x000fe60006fa6670 */
[----:B------:R-:W2:Y:S01]  /*cbf0*/  MUFU.TANH R234, R234 ;  /* 0x000000ea00ea7308 */ /* 0x000ea20000002400 */
[----:B-1----:R-:W-:Y:S01]  /*cc00*/  FSEL R246, R246, -INF , !P1 ;  /* 0xff800000f6f67808 */ /* 0x002fe20004800000 */
[C---:B------:R-:W-:Y:S01]  /*cc10*/  VIADD R216, R3.reuse, 0x30 ;  /* 0x0000003003d87836 */ /* 0x040fe20000000000 */
[C---:B------:R-:W-:Y:S04]  /*cc20*/  ISETP.GE.AND P1, PT, R218.reuse, R211, PT ;  /* 0x000000d3da00720c */ /* 0x040fe80003f26270 */
[----:B------:R-:W-:Y:S03]  /*cc30*/  ISETP.GE.OR P1, PT, R218, R210, !P1 ;  /* 0x000000d2da00720c */ /* 0x000fe60004f26670 */
[----:B------:R-:W1:Y:S01]  /*cc40*/  MUFU.TANH R228, R228 ;  /* 0x000000e400e47308 */ /* 0x000e620000002400 */
[----:B---3--:R-:W-:Y:S02]  /*cc50*/  FSEL R252, R252, -INF , !P0 ;  /* 0xff800000fcfc7808 */ /* 0x008fe40004000000 */
[C---:B------:R-:W-:Y:S04]  /*cc60*/  ISETP.GE.AND P0, PT, R218.reuse, R209, PT ;  /* 0x000000d1da00720c */ /* 0x040fe80003f06270 */
[----:B------:R-:W-:Y:S03]  /*cc70*/  ISETP.GE.OR P0, PT, R218, R208, !P0 ;  /* 0x000000d0da00720c */ /* 0x000fe60004706670 */
[----:B------:R-:W3:Y:S01]  /*cc80*/  MUFU.TANH R242, R242 ;  /* 0x000000f200f27308 */ /* 0x000ee20000002400 */
[----:B--2---:R-:W-:Y:S01]  /*cc90*/  FSEL R234, R234, -INF , !P1 ;  /* 0xff800000eaea7808 */ /* 0x004fe20004800000 */
[C---:B------:R-:W-:Y:S01]  /*cca0*/  VIADD R218, R3.reuse, 0x29 ;  /* 0x0000002903da7836 */ /* 0x040fe20000000000 */
[C---:B------:R-:W-:Y:S04]  /*ccb0*/  ISETP.GE.AND P1, PT, R216.reuse, R211, PT ;  /* 0x000000d3d800720c */ /* 0x040fe80003f26270 */
[----:B------:R-:W-:Y:S03]  /*ccc0*/  ISETP.GE.OR P1, PT, R216, R210, !P1 ;  /* 0x000000d2d800720c */ /* 0x000fe60004f26670 */
[----:B------:R-:W2:Y:S01]  /*ccd0*/  MUFU.TANH R240, R240 ;  /* 0x000000f000f07308 */ /* 0x000ea20000002400 */
[----:B-1----:R-:W-:Y:S02]  /*cce0*/  FSEL R228, R228, -INF , !P3 ;  /* 0xff800000e4e47808 */ /* 0x002fe40005800000 */
[C---:B------:R-:W-:Y:S04]  /*ccf0*/  ISETP.GE.AND P3, PT, R216.reuse, R209, PT ;  /* 0x000000d1d800720c */ /* 0x040fe80003f66270 */
[----:B------:R-:W-:Y:S03]  /*cd00*/  ISETP.GE.OR P3, PT, R216, R208, !P3 ;  /* 0x000000d0d800720c */ /* 0x000fe60005f66670 */
[----:B------:R-:W1:Y:S01]  /*cd10*/  MUFU.TANH R232, R232 ;  /* 0x000000e800e87308 */ /* 0x000e620000002400 */
[----:B---3--:R-:W-:Y:S01]  /*cd20*/  FSEL R242, R242, -INF , !P6 ;  /* 0xff800000f2f27808 */ /* 0x008fe20007000000 */
[----:B------:R-:W-:Y:S01]  /*cd30*/  VIADD R216, R3, 0x31 ;  /* 0x0000003103d87836 */ /* 0x000fe20000000000 */
[C---:B------:R-:W-:Y:S04]  /*cd40*/  ISETP.GE.AND P6, PT, R218.reuse, R211, PT ;  /* 0x000000d3da00720c */ /* 0x040fe80003fc6270 */
[----:B------:R-:W-:Y:S03]  /*cd50*/  ISETP.GE.OR P6, PT, R218, R210, !P6 ;  /* 0x000000d2da00720c */ /* 0x000fe600077c6670 */
[----:B------:R-:W3:Y:S01]  /*cd60*/  MUFU.TANH R238, R238 ;  /* 0x000000ee00ee7308 */ /* 0x000ee20000002400 */
[----:B--2---:R-:W-:Y:S02]  /*cd70*/  FSEL R240, R240, -INF , !P4 ;  /* 0xff800000f0f07808 */ /* 0x004fe40006000000 */
[C---:B------:R-:W-:Y:S04]  /*cd80*/  ISETP.GE.AND P4, PT, R218.reuse, R209, PT ;  /* 0x000000d1da00720c */ /* 0x040fe80003f86270 */
[----:B------:R-:W-:Y:S03]  /*cd90*/  ISETP.GE.OR P4, PT, R218, R208, !P4 ;  /* 0x000000d0da00720c */ /* 0x000fe60006786670 */
[----:B------:R-:W2:Y:S01]  /*cda0*/  MUFU.TANH R236, R236 ;  /* 0x000000ec00ec7308 */ /* 0x000ea20000002400 */
[----:B-1----:R-:W-:Y:S01]  /*cdb0*/  FSEL R232, R232, -INF , !P0 ;  /* 0xff800000e8e87808 */ /* 0x002fe20004000000 */
[----:B------:R-:W-:Y:S01]  /*cdc0*/  FMUL.FTZ R218, R27, UR12 ;  /* 0x0000000c1bda7c20 */ /* 0x000fe20008410000 */
[C---:B------:R-:W-:Y:S04]  /*cdd0*/  ISETP.GE.AND P0, PT, R216.reuse, R211, PT ;  /* 0x000000d3d800720c */ /* 0x040fe80003f06270 */
[----:B------:R-:W-:Y:S03]  /*cde0*/  ISETP.GE.OR P0, PT, R216, R210, !P0 ;  /* 0x000000d2d800720c */ /* 0x000fe60004706670 */
[----:B------:R-:W1:Y:S01]  /*cdf0*/  MUFU.TANH R222, R222 ;  /* 0x000000de00de7308 */ /* 0x000e620000002400 */
[----:B---3--:R-:W-:Y:S02]  /*ce00*/  FSEL R238, R238, -INF , !P2 ;  /* 0xff800000eeee7808 */ /* 0x008fe40005000000 */
[C---:B------:R-:W-:Y:S04]  /*ce10*/  ISETP.GE.AND P2, PT, R216.reuse, R209, PT ;  /* 0x000000d1d800720c */ /* 0x040fe80003f46270 */
[----:B------:R-:W-:Y:S03]  /*ce20*/  ISETP.GE.OR P2, PT, R216, R208, !P2 ;  /* 0x000000d0d800720c */ /* 0x000fe60005746670 */
[----:B------:R3:W-:Y:S01]  /*ce30*/  MUFU.TANH R226, R218 ;  /* 0x000000da00e27308 */ /* 0x0007e20000002400 */
[----:B------:R-:W-:Y:S02]  /*ce40*/  FMNMX.FTZ R216, R231, R224, !PT ;  /* 0x000000e0e7d87209 */ /* 0x000fe40007810000 */
[----:B--2---:R-:W-:Y:S02]  /*ce50*/  FSEL R236, R236, -INF , !P6 ;  /* 0xff800000ecec7808 */ /* 0x004fe40007000000 */
[----:B------:R-:W-:Y:S02]  /*ce60*/  FMNMX.FTZ R216, R233, R216, !PT ;  /* 0x000000d8e9d87209 */ /* 0x000fe40007810000 */
[----:B------:R-:W-:Y:S03]  /*ce70*/  ISETP.GE.AND P6, PT, R220, R211, PT ;  /* 0x000000d3dc00720c */ /* 0x000fe60003fc6270 */
[----:B------:R2:W4:Y:S01]  /*ce80*/  MUFU.TANH R224, R241 ;  /* 0x000000f100e07308 */ /* 0x0005220000002400 */
[----:B-1----:R-:W-:Y:S02]  /*ce90*/  FSEL R222, R222, -INF , !P1 ;  /* 0xff800000dede7808 */ /* 0x002fe40004800000 */
[C---:B------:R-:W-:Y:S02]  /*cea0*/  ISETP.GE.AND P1, PT, R220.reuse, R209, PT ;  /* 0x000000d1dc00720c */ /* 0x040fe40003f26270 */
[----:B------:R-:W-:Y:S02]  /*ceb0*/  FMNMX.FTZ R239, R229, R216, !PT ;  /* 0x000000d8e5ef7209 */ /* 0x000fe40007810000 */
[C---:B------:R-:W-:Y:S03]  /*cec0*/  ISETP.GE.OR P6, PT, R220.reuse, R210, !P6 ;  /* 0x000000d2dc00720c */ /* 0x040fe600077c6670 */
[----:B------:R1:W-:Y:S01]  /*ced0*/  MUFU.TANH R216, R243 ;  /* 0x000000f300d87308 */ /* 0x0003e20000002400 */
[----:B------:R-:W-:Y:S02]  /*cee0*/  ISETP.GE.OR P1, PT, R220, R208, !P1 ;  /* 0x000000d0dc00720c */ /* 0x000fe40004f26670 */
[----:B------:R-:W-:Y:S01]  /*cef0*/  FMNMX.FTZ R220, R221, R239, !PT ;  /* 0x000000efdddc7209 */ /* 0x000fe20007810000 */
[----:B------:R-:W-:Y:S01]  /*cf00*/  FMUL.FTZ R239, R33, UR12 ;  /* 0x0000000c21ef7c20 */ /* 0x000fe20008410000 */
[----:B---3--:R-:W-:Y:S02]  /*cf10*/  FMNMX.FTZ R218, R225, R2, !PT ;  /* 0x00000002e1da7209 */ /* 0x008fe40007810000 */
[----:B------:R-:W-:Y:S03]  /*cf20*/  FMNMX.FTZ R251, R219, R220, !PT ;  /* 0x000000dcdbfb7209 */ /* 0x000fe60007810000 */
[----:B------:R-:W-:Y:S01]  /*cf30*/  MUFU.TANH R230, R230 ;  /* 0x000000e600e67308 */ /* 0x000fe20000002400 */
[----:B------:R-:W-:Y:S01]  /*cf40*/  FMNMX.FTZ R218, R227, R218, !PT ;  /* 0x000000dae3da7209 */ /* 0x000fe20007810000 */
[----:B--2---:R-:W-:Y:S01]  /*cf50*/  FMUL.FTZ R241, R31, UR12 ;  /* 0x0000000c1ff17c20 */ /* 0x004fe20008410000 */
[----:B------:R-:W-:Y:S02]  /*cf60*/  FMNMX.FTZ R251, R252, R251, !PT ;  /* 0x000000fbfcfb7209 */ /* 0x000fe40007810000 */
[----:B------:R-:W-:Y:S02]  /*cf70*/  FMNMX.FTZ R218, R223, R218, !PT ;  /* 0x000000dadfda7209 */ /* 0x000fe40007810000 */
[----:B------:R-:W-:Y:S03]  /*cf80*/  FMNMX.FTZ R251, R250, R251, !PT ;  /* 0x000000fbfafb7209 */ /* 0x000fe60007810000 */
[----:B------:R-:W2:Y:S01]  /*cf90*/  MUFU.TANH R220, R245 ;  /* 0x000000f500dc7308 */ /* 0x000ea20000002400 */
[----:B------:R-:W-:Y:S01]  /*cfa0*/  FMNMX.FTZ R247, R237, R218, !PT ;  /* 0x000000daedf77209 */ /* 0x000fe20007810000 */
[----:B-1----:R-:W-:Y:S01]  /*cfb0*/  FMUL.FTZ R243, R34, UR12 ;  /* 0x0000000c22f37c20 */ /* 0x002fe20008410000 */
[----:B------:R-:W-:Y:S02]  /*cfc0*/  FMNMX.FTZ R251, R240, R251, !PT ;  /* 0x000000fbf0fb7209 */ /* 0x000fe40007810000 */
[----:B------:R-:W-:Y:S02]  /*cfd0*/  FMNMX.FTZ R247, R248, R247, !PT ;  /* 0x000000f7f8f77209 */ /* 0x000fe40007810000 */
[----:B------:R-:W-:Y:S03]  /*cfe0*/  FMNMX.FTZ R251, R234, R251, !PT ;  /* 0x000000fbeafb7209 */ /* 0x000fe60007810000 */
[----:B------:R1:W3:Y:S01]  /*cff0*/  MUFU.TANH R218, R239 ;  /* 0x000000ef00da7308 */ /* 0x0002e20000002400 */
[----:B------:R-:W-:Y:S02]  /*d000*/  FMNMX.FTZ R247, R246, R247, !PT ;  /* 0x000000f7f6f77209 */ /* 0x000fe40007810000 */
[----:B----4-:R-:W-:Y:S02]  /*d010*/  FSEL R224, R224, -INF , !P0 ;  /* 0xff800000e0e07808 */ /* 0x010fe40004000000 */
[----:B------:R-:W-:Y:S02]  /*d020*/  FMNMX.FTZ R247, R244, R247, !PT ;  /* 0x000000f7f4f77209 */ /* 0x000fe40007810000 */
[----:B------:R-:W-:Y:S03]  /*d030*/  PLOP3.LUT P0, PT, PT, PT, UP0, 0x80, 0x0 ;  /* 0x000000000000781c */ /* 0x000fe60003f0f008 */
[----:B------:R-:W4:Y:S01]  /*d040*/  MUFU.TANH R241, R241 ;  /* 0x000000f100f17308 */ /* 0x000f220000002400 */
[----:B--2---:R-:W-:Y:S01]  /*d050*/  FSEL R220, R220, -INF , !P6 ;  /* 0xff800000dcdc7808 */ /* 0x004fe20007000000 */
[----:B------:R-:W-:Y:S01]  /*d060*/  VIADD R245, R3, 0x39 ;  /* 0x0000003903f57836 */ /* 0x000fe20000000000 */
[----:B------:R-:W-:Y:S02]  /*d070*/  FMNMX.FTZ R3, R238, R251, !PT ;  /* 0x000000fbee037209 */ /* 0x000fe40007810000 */
[----:B------:R-:W-:Y:S02]  /*d080*/  FMNMX.FTZ R247, R242, R247, !PT ;  /* 0x000000f7f2f77209 */ /* 0x000fe40007810000 */
[----:B------:R-:W-:Y:S03]  /*d090*/  FMNMX.FTZ R3, R236, R3, !PT ;  /* 0x00000003ec037209 */ /* 0x000fe60007810000 */
[----:B------:R-:W2:Y:S01]  /*d0a0*/  MUFU.TANH R243, R243 ;  /* 0x000000f300f37308 */ /* 0x000ea20000002400 */
[C---:B------:R-:W-:Y:S02]  /*d0b0*/  ISETP.GE.AND P6, PT, R245.reuse, R211, PT ;  /* 0x000000d3f500720c */ /* 0x040fe40003fc6270 */
[----:B-1----:R-:W-:Y:S02]  /*d0c0*/  FMNMX.FTZ R239, R222, R3, !PT ;  /* 0x00000003deef7209 */ /* 0x002fe40007810000 */
[----:B------:R-:W-:Y:S02]  /*d0d0*/  ISETP.GE.OR P6, PT, R245, R210, !P6 ;  /* 0x000000d2f500720c */ /* 0x000fe400077c6670 */
[----:B------:R-:W-:Y:S03]  /*d0e0*/  FMNMX.FTZ R247, R228, R247, !PT ;  /* 0x000000f7e4f77209 */ /* 0x000fe60007810000 */
[----:B------:R1:W1:Y:S01]  /*d0f0*/  MUFU.TANH R3, R249 ;  /* 0x000000f900037308 */ /* 0x0002620000002400 */
[----:B------:R-:W-:Y:S02]  /*d100*/  FMNMX.FTZ R239, R224, R239, !PT ;  /* 0x000000efe0ef7209 */ /* 0x000fe40007810000 */
[----:B------:R-:W-:Y:S02]  /*d110*/  FSEL R230, R230, -INF , !P5 ;  /* 0xff800000e6e67808 */ /* 0x000fe40006800000 */
[----:B---3--:R-:W-:Y:S02]  /*d120*/  FSEL R218, R218, -INF , !P6 ;  /* 0xff800000dada7808 */ /* 0x008fe40007000000 */
[----:B------:R-:W-:Y:S02]  /*d130*/  FMNMX.FTZ R247, R232, R247, !PT ;  /* 0x000000f7e8f77209 */ /* 0x000fe40007810000 */
[----:B------:R-:W-:Y:S02]  /*d140*/  FMNMX.FTZ R239, R220, R239, !PT ;  /* 0x000000efdcef7209 */ /* 0x000fe40007810000 */
[----:B------:R-:W-:Y:S02]  /*d150*/  FSEL R226, R226, -INF , !P4 ;  /* 0xff800000e2e27808 */ /* 0x000fe40006000000 */
[----:B------:R-:W-:Y:S02]  /*d160*/  FSEL R216, R216, -INF , !P3 ;  /* 0xff800000d8d87808 */ /* 0x000fe40005800000 */
[----:B------:R-:W-:Y:S02]  /*d170*/  FMNMX.FTZ R247, R230, R247, !PT ;  /* 0x000000f7e6f77209 */ /* 0x000fe40007810000 */
[----:B------:R-:W-:Y:S01]  /*d180*/  FMNMX.FTZ R239, R218, R239, !PT ;  /* 0x000000efdaef7209 */ /* 0x000fe20007810000 */
[----:B-12-4-:R-:W-:Y:S06]  /*d190*/  @P0 BRA `(.L_x_346) ;  /* 0xffffffe4009c0947 */ /* 0x016fec000383ffff */
.L_x_345:
[----:B------:R-:W-:Y:S01]  /*d1a0*/  FMNMX.FTZ R5, R226, R247, !PT ;  /* 0x000000f7e2057209 */ /* 0x000fe20007810000 */
[----:B------:R-:W2:Y:S01]  /*d1b0*/  SHFL.BFLY PT, R4, R239, 0x2, 0x1f ;  /* 0x0c401f00ef047f89 */ /* 0x000ea200000e0000 */
[----:B------:R-:W-:Y:S01]  /*d1c0*/  FSEL R146, R241, -INF , !P2 ;  /* 0xff800000f1927808 */ /* 0x000fe20005000000 */
[----:B------:R-:W-:Y:S01]  /*d1d0*/  UISETP.GT.AND UP0, UPT, UR13, UR15, UPT ;  /* 0x0000000f0d00728c */ /* 0x000fe2000bf04270 */
[----:B------:R-:W-:Y:S05]  /*d1e0*/  FMNMX.FTZ R5, R216, R5, !PT ;  /* 0x00000005d8057209 */ /* 0x000fea0007810000 */
[----:B------:R-:W-:Y:S01]  /*d1f0*/  LDSM.16.MT88.4 R12, [R196+0x12000] ;  /* 0x01200000c40c783b */ /* 0x000fe20000004200 */
[----:B------:R-:W-:Y:S01]  /*d200*/  ISETP.GE.AND P0, PT, R245, R209, PT ;  /* 0x000000d1f500720c */ /* 0x000fe20003f06270 */
        /* <DEDUP_REMOVED lines=385> */
.L_x_343:
        /* <DEDUP_REMOVED lines=219> */
.L_x_347:
        /* <DEDUP_REMOVED lines=23> */
.L_x_348:
        /* <DEDUP_REMOVED lines=111> */
.L_x_350:
[----:B------:R-:W-:Y:S05]  /*10030*/  BSYNC B0 ;  /* 0x0000000000007941 */ /* 0x000fea0003800000 */
.L_x_349:
        /* <DEDUP_REMOVED lines=32> */
.L_x_352:
[----:B------:R-:W-:Y:S05]  /*10240*/  BSYNC B0 ;  /* 0x0000000000007941 */ /* 0x000fea0003800000 */
.L_x_351:
        /* <DEDUP_REMOVED lines=20> */
.L_x_354:
[----:B------:R-:W-:Y:S05]  /*10390*/  BSYNC B0 ;  /* 0x0000000000007941 */ /* 0x000fea0003800000 */
.L_x_353:
        /* <DEDUP_REMOVED lines=20> */
.L_x_356:
[----:B------:R-:W-:Y:S05]  /*104e0*/  BSYNC B0 ;  /* 0x0000000000007941 */ /* 0x000fea0003800000 */
.L_x_355:
        /* <DEDUP_REMOVED lines=17> */
.L_x_357:
        /* <DEDUP_REMOVED lines=16> */
.L_x_1515:


//--------------------- .text._ZN5flash16flash_fwd_kernelI23Flash_fwd_kernel_traitsILi192ELi128ELi64ELi8ELb0ELb0EN7cutlass10bfloat16_tE19Flash_kernel_traitsILi192ELi128ELi64ELi8ES3_EELb0ELb0ELb1ELb0ELb0ELb0ELb0ELb0EEEvNS_16Flash_fwd_paramsE --------------------------
	.section	.text._ZN5flash16flash_fwd_kernelI23Flash_fwd_kernel_traitsILi192ELi128ELi64ELi8ELb0ELb0EN7cutlass10bfloat16_tE19Flash_kernel_traitsILi192ELi128ELi64ELi8ES3_EELb0ELb0ELb1ELb0ELb0ELb0ELb0ELb0EEEvNS_16Flash_fwd_paramsE,"ax",@progbits
	.align	128
        .global         _ZN5flash16flash_fwd_kernelI23Flash_fwd_kernel_traitsILi192ELi128ELi64ELi8ELb0ELb0EN7cutlass10bfloat16_tE19Flash_kernel_traitsILi192ELi128ELi64ELi8ES3_EELb0ELb0ELb1ELb0ELb0ELb0ELb0ELb0EEEvNS_16Flash_fwd_paramsE
        .type           _ZN5flash16flash_fwd_kernelI23Flash_fwd_kernel_traitsILi192ELi128ELi64ELi8ELb0ELb0EN7cutlass10bfloat16_tE19Flash_kernel_traitsILi192ELi128ELi64ELi8ES3_EELb0ELb0ELb1ELb0ELb0ELb0ELb0ELb0EEEvNS_16Flash_fwd_paramsE,@function
        .size           _ZN5flash16flash_fwd_kernelI23Flash_fwd_kernel_traitsILi192ELi128ELi64ELi8ELb0ELb0EN7cutlass10bfloat16_tE19Flash_kernel_traitsILi192ELi128ELi64ELi8ES3_EELb0ELb0ELb1ELb0ELb0ELb0ELb0ELb0EEEvNS_16Flash_fwd_paramsE,(.L_x_1516 - _ZN5flash16flash_fwd_kernelI23Flash_fwd_kernel_traitsILi192ELi128ELi64ELi8ELb0ELb0EN7cutlass10bfloat16_tE19Flash_kernel_traitsILi192ELi128ELi64ELi8ES3_EELb0ELb0ELb1ELb0ELb0ELb0ELb0ELb0EEEvNS_16Flash_fwd_paramsE)
        .other          _ZN5flash16flash_fwd_kernelI23Flash_fwd_kernel_traitsILi192ELi128ELi64ELi8ELb0ELb0EN7cutlass10bfloat16_tE19Flash_kernel_traitsILi192ELi128ELi64ELi8ES3_EELb0ELb0ELb1ELb0ELb0ELb0ELb0ELb0EEEvNS_16Flash_fwd_paramsE,@"STO_CUDA_ENTRY STV_DEFAULT"
_ZN5flash16flash_fwd_kernelI23Flash_fwd_kernel_traitsILi192ELi128ELi64ELi8ELb0ELb0EN7cutlass10bfloat16_tE19Flash_kernel_traitsILi192ELi128ELi64ELi8ES3_EELb0ELb0ELb1ELb0ELb0ELb0ELb0ELb0EEEvNS_16Flash_fwd_paramsE:
.text._ZN5flash16flash_fwd_kernelI23Flash_fwd_kernel_traitsILi192ELi128ELi64ELi8ELb0ELb0EN7cutlass10bfloat16_tE19Flash_kernel_traitsILi192ELi128ELi64ELi8ES3_EELb0ELb0ELb1ELb0ELb0ELb0ELb0ELb0EEEvNS_16Flash_fwd_paramsE:
        /* <DEDUP_REMOVED lines=54> */
.L_x_358:
[----:B------:R-:W-:-:S03]  /*0360*/  ULDC UR5, c[0x0][0x2c8] ;  /* 0x0000b20000057ab9 */ /* 0x000fc60000000800 */
.L_x_359:
        /* <DEDUP_REMOVED lines=20> */
[----:B------:R-:W-:Y:S01]  /*04b0*/  @!UP2 UIADD3 UR24, UR6, UR5, -UR25 ;  /* 0x000000050618a290 */ /* 0x000fe2000fffe819 */
[----:B------:R-:W1:Y:S01]  /*04c0*/  S2R R4, SR_TID.X ;  /* 0x0000000000047919 */ /* 0x000e620000002100 */
        /* <DEDUP_REMOVED lines=22> */
[----:B-1----:R-:W-:Y:S05]  /*0630*/  @P0 BRA `(.L_x_360) ;  /* 0x0000000c002c0947 */ /* 0x002fea0003800000 */
[----:B------:R-:W-:Y:S01]  /*0640*/  UISETP.NE.AND UP1, UPT, UR13, -0x1, UPT ;  /* 0xffffffff0d00788c */ /* 0x000fe2000bf25270 */
[----:B------:R-:W-:Y:S01]  /*0650*/  SHF.R.S32.HI R3, RZ, 0x1f, R4 ;  /* 0x0000001fff037819 */ /* 0x000fe20000011404 */
[----:B------:R-:W-:Y:S01]  /*0660*/  ULDC.U8 UR5, c[0x0][0x3d9] ;  /* 0x0000f64000057ab9 */ /* 0x000fe20000000000 */
[----:B------:R-:W-:Y:S01]  /*0670*/  UIADD3 UR15, -UR21, UR15, URZ ;  /* 0x0000000f150f7290 */ /* 0x000fe2000fffe13f */
[----:B------:R-:W-:Y:S01]  /*0680*/  IMAD.U32 R15, RZ, RZ, UR14 ;  /* 0x0000000eff0f7e24 */ /* 0x000fe2000f8e00ff */
[----:B------:R-:W-:Y:S01]  /*0690*/  UISETP.NE.AND UP2, UPT, UR5, URZ, UPT ;  /* 0x0000003f0500728c */ /* 0x000fe2000bf45270 */
[----:B------:R-:W-:Y:S01]  /*06a0*/  LEA.HI R16, R3, R4, RZ, 0x3 ;  /* 0x0000000403107211 */ /* 0x000fe200078f18ff */
[----:B------:R-:W-:Y:S01]  /*06b0*/  UMOV UR24, URZ ;  /* 0x0000003f00187c82 */ /* 0x000fe20008000000 */
[----:B------:R-:W-:Y:S01]  /*06c0*/  UMOV UR25, URZ ;  /* 0x0000003f00197c82 */ /* 0x000fe20008000000 */
[----:B------:R-:W-:Y:S01]  /*06d0*/  BSSY B0, `(.L_x_361) ;  /* 0x0000050000007945 */ /* 0x000fe20003800000 */
[----:B------:R-:W-:Y:S01]  /*06e0*/  LOP3.LUT R3, R16, 0xfffffff8, RZ, 0xc0, !PT ;  /* 0xfffffff810037812 */ /* 0x000fe200078ec0ff */
[----:B------:R-:W-:Y:S01]  /*06f0*/  @UP1 ULDC.64 UR8, c[0x0][0x298] ;  /* 0x0000a60000081ab9 */ /* 0x000fe20000000a00 */
[----:B------:R-:W-:Y:S01]  /*0700*/  @!UP1 USHF.R.S32.HI UR12, URZ, 0x1f, UR17 ;  /* 0x0000001f3f0c9899 */ /* 0x000fe20008011411 */
[----:B------:R-:W-:Y:S01]  /*0710*/  SHF.R.S32.HI R16, RZ, 0x3, R16 ;  /* 0x00000003ff107819 */ /* 0x000fe20000011410 */
[----:B------:R-:W-:Y:S01]  /*0720*/  @UP1 UIMAD.WIDE.U32 UR10, UR13, UR8, URZ ;  /* 0x000000080d0a12a5 */ /* 0x000fe2000f8e003f */
[----:B------:R-:W-:Y:S01]  /*0730*/  IMAD.IADD R4, R4, 0x1, -R3 ;  /* 0x0000000104047824 */ /* 0x000fe200078e0a03 */
[----:B------:R-:W-:Y:S01]  /*0740*/  @!UP1 ULDC.64 UR6, c[0x0][0x290] ;  /* 0x0000a40000069ab9 */ /* 0x000fe20000000a00 */
[--C-:B------:R-:W-:Y:S01]  /*0750*/  SHF.R.S32.HI R17, RZ, 0x1f, R16.reuse ;  /* 0x0000001fff117819 */ /* 0x100fe20000011410 */
[----:B------:R-:W-:Y:S01]  /*0760*/  @UP1 UIMAD UR9, UR13, UR9, UR11 ;  /* 0x000000090d0912a4 */ /* 0x000fe2000f8e020b */
[C---:B------:R-:W-:Y:S01]  /*0770*/  IMAD.SHL.U32 R8, R4.reuse, 0x8, RZ ;  /* 0x0000000804087824 */ /* 0x040fe200078e00ff */
[----:B------:R-:W-:Y:S01]  /*0780*/  @!UP1 UIMAD UR8, UR12, UR6, URZ ;  /* 0x000000060c0892a4 */ /* 0x000fe2000f8e023f */
[----:B------:R-:W-:Y:S01]  /*0790*/  ISETP.NE.AND P3, PT, R4, RZ, PT ;  /* 0x000000ff0400720c */ /* 0x000fe20003f65270 */
[----:B------:R-:W-:Y:S01]  /*07a0*/  ULDC.U8 UR11, c[0x0][0x3d8] ;  /* 0x0000f600000b7ab9 */ /* 0x000fe20000000000 */
[----:B------:R-:W-:Y:S01]  /*07b0*/  @!UP1 UIMAD.WIDE.U32 UR18, UR17, UR6, URZ ;  /* 0x00000006111292a5 */ /* 0x000fe2000f8e003f */
[C---:B------:R-:W-:Y:S01]  /*07c0*/  VIADD R5, R16.reuse, 0x20 ;  /* 0x0000002010057836 */ /* 0x040fe20000000000 */
[----:B------:R-:W-:Y:S01]  /*07d0*/  UISETP.NE.AND UP3, UPT, UR11, URZ, UPT ;  /* 0x0000003f0b00728c */ /* 0x000fe2000bf65270 */
[----:B------:R-:W-:Y:S01]  /*07e0*/  IADD3 R4, R16, 0x40, RZ ;  /* 0x0000004010047810 */ /* 0x000fe20007ffe0ff */
[----:B------:R-:W-:Y:S01]  /*07f0*/  UISETP.NE.AND UP0, UPT, UR11, URZ, !UP2 ;  /* 0x0000003f0b00728c */ /* 0x000fe2000d705270 */
[----:B------:R-:W-:Y:S01]  /*0800*/  IMAD.WIDE R14, R15, 0x80, R16 ;  /* 0x000000800f0e7825 */ /* 0x000fe200078e0210 */
[----:B------:R-:W-:Y:S01]  /*0810*/  @!UP1 UIMAD UR8, UR17, UR7, UR8 ;  /* 0x00000007110892a4 */ /* 0x000fe2000f8e0208 */
[----:B------:R-:W-:Y:S01]  /*0820*/  ISETP.GE.AND P2, PT, R5, UR15, PT ;  /* 0x0000000f05007c0c */ /* 0x000fe2000bf46270 */
[----:B------:R-:W-:Y:S01]  /*0830*/  UISETP.NE.OR UP3, UPT, UR5, URZ, !UP3 ;  /* 0x0000003f0500728c */ /* 0x000fe2000df65670 */
[----:B------:R-:W-:Y:S01]  /*0840*/  ISETP.GE.AND P1, PT, R4, UR15, PT ;  /* 0x0000000f04007c0c */ /* 0x000fe2000bf26270 */
[----:B------:R-:W-:Y:S01]  /*0850*/  @UP2 ULDC.64 UR6, c[0x0][0x2c0] ;  /* 0x0000b00000062ab9 */ /* 0x000fe20000000a00 */
[----:B------:R-:W-:Y:S01]  /*0860*/  USHF.R.S32.HI UR12, URZ, 0x1f, UR4 ;  /* 0x0000001f3f0c7899 */ /* 0x000fe20008011404 */
[C---:B------:R-:W-:Y:S01]  /*0870*/  VIADD R7, R8.reuse, 0x40 ;  /* 0x0000004008077836 */ /* 0x040fe20000000000 */
[----:B------:R-:W-:Y:S01]  /*0880*/  @UP2 UIMAD UR16, UR7, UR6, URZ ;  /* 0x00000006071022a4 */ /* 0x000fe2000f8e023f */
[----:B------:R-:W-:Y:S01]  /*0890*/  IADD3 R6, R8, 0x80, RZ ;  /* 0x0000008008067810 */ /* 0x000fe20007ffe0ff */
[----:B------:R-:W-:Y:S01]  /*08a0*/  @!UP2 ULDC UR5, c[0x0][0x270] ;  /* 0x00009c000005aab9 */ /* 0x000fe20000000800 */
[----:B------:R-:W-:Y:S01]  /*08b0*/  ULDC.64 UR6, c[0x0][0x2a0] ;  /* 0x0000a80000067ab9 */ /* 0x000fe20000000a00 */
[----:B------:R-:W-:Y:S01]  /*08c0*/  @UP2 UMOV UR11, 0x1 ;  /* 0x00000001000b2882 */ /* 0x000fe20000000000 */
[----:B------:R-:W-:Y:S01]  /*08d0*/  UIMAD UR12, UR12, UR6, URZ ;  /* 0x000000060c0c72a4 */ /* 0x000fe2000f8e023f */
[----:B------:R-:W-:Y:S01]  /*08e0*/  IMAD.U32 R10, RZ, RZ, UR6 ;  /* 0x00000006ff0a7e24 */ /* 0x000fe2000f8e00ff */
[----:B------:R-:W-:Y:S01]  /*08f0*/  @UP1 UMOV UR20, UR10 ;  /* 0x0000000a00141c82 */ /* 0x000fe20008000000 */
[----:B------:R-:W-:Y:S01]  /*0900*/  @!UP2 ULDC UR6, c[0x0][0x2c4] ;  /* 0x0000b1000006aab9 */ /* 0x000fe20000000800 */
[----:B------:R-:W-:Y:S01]  /*0910*/  @UP0 ULDC UR6, c[0x0][0x2e4] ;  /* 0x0000b90000060ab9 */ /* 0x000fe20000000800 */
[----:B------:R-:W-:Y:S01]  /*0920*/  @!UP3 ULDC UR10, c[0x0][0x2c4] ;  /* 0x0000b100000abab9 */ /* 0x000fe20000000800 */
[----:B------:R-:W-:-:S02]  /*0930*/  @!UP2 UIMAD UR11, UR6, UR5, URZ ;  /* 0x00000005060ba2a4 */ /* 0x000fc4000f8e023f */
[----:B------:R-:W-:Y:S01]  /*0940*/  @!UP1 UIADD3 UR9, UR19, UR8, URZ ;  /* 0x0000000813099290 */ /* 0x000fe2000fffe03f */
[----:B------:R-:W-:Y:S01]  /*0950*/  @!UP1 UMOV UR20, UR18 ;  /* 0x0000001200149c82 */ /* 0x000fe20008000000 */
[----:B------:R-:W-:Y:S01]  /*0960*/  @!UP3 UIMAD UR10, UR17, UR10, URZ ;  /* 0x0000000a110ab2a4 */ /* 0x000fe2000f8e023f */
[C---:B------:R-:W-:Y:S01]  /*0970*/  IADD3 R2, P0, R8.reuse, UR20, RZ ;  /* 0x0000001408027c10 */ /* 0x040fe2000ff1e0ff */
[----:B------:R-:W-:Y:S02]  /*0980*/  UIMAD UR11, UR17, UR11, URZ ;  /* 0x0000000b110b72a4 */ /* 0x000fe4000f8e023f */
[----:B------:R-:W-:Y:S01]  /*0990*/  UIMAD UR7, UR4, UR7, UR12 ;  /* 0x00000007040772a4 */ /* 0x000fe2000f8e020c */
[----:B------:R-:W-:Y:S01]  /*09a0*/  LEA.HI.X.SX32 R3, R8, UR9, 0x1, P0 ;  /* 0x0000000908037c11 */ /* 0x000fe200080f0eff */
[----:B------:R-:W-:Y:S01]  /*09b0*/  @!UP3 USEL UR10, UR10, UR13, !UP1 ;  /* 0x0000000d0a0ab287 */ /* 0x000fe2000c800000 */
[----:B------:R-:W-:Y:S01]  /*09c0*/  ISETP.GE.AND P0, PT, R16, UR15, PT ;  /* 0x0000000f10007c0c */ /* 0x000fe2000bf06270 */
[----:B------:R-:W-:Y:S01]  /*09d0*/  @UP2 ULDC UR12, c[0x0][0x2c0] ;  /* 0x0000b000000c2ab9 */ /* 0x000fe20000000800 */
[----:B------:R-:W-:Y:S01]  /*09e0*/  USEL UR11, UR11, URZ, UP3 ;  /* 0x0000003f0b0b7287 */ /* 0x000fe20009800000 */
[----:B------:R-:W-:Y:S01]  /*09f0*/  IMAD.WIDE.U32 R10, R10, UR4, R2 ;  /* 0x000000040a0a7c25 */ /* 0x000fe2000f8e0002 */
[----:B------:R-:W-:Y:S01]  /*0a00*/  @!UP2 UMOV UR12, 0x1 ;  /* 0x00000001000ca882 */ /* 0x000fe20000000000 */
[----:B------:R-:W-:Y:S01]  /*0a10*/  @!UP2 UMOV UR16, UR6 ;  /* 0x000000060010ac82 */ /* 0x000fe20008000000 */
[----:B------:R-:W-:Y:S01]  /*0a20*/  UIMAD UR6, UR21, UR12, URZ ;  /* 0x0000000c150672a4 */ /* 0x000fe2000f8e023f */
[----:B------:R-:W-:Y:S01]  /*0a30*/  VIADD R13, R11, UR7 ;  /* 0x000000070b0d7c36 */ /* 0x000fe20008000000 */
[----:B------:R-:W-:Y:S01]  /*0a40*/  UIMAD UR16, UR4, UR16, UR11 ;  /* 0x00000010041072a4 */ /* 0x000fe2000f8e020b */
[----:B------:R-:W-:Y:S01]  /*0a50*/  VIADD R2, R16, 0x60 ;  /* 0x0000006010027836 */ /* 0x000fe20000000000 */
[----:B------:R-:W-:Y:S01]  /*0a60*/  @!UP3 UMOV UR24, UR10 ;  /* 0x0000000a0018bc82 */ /* 0x000fe20008000000 */
[----:B------:R-:W-:-:S02]  /*0a70*/  USHF.R.S32.HI UR4, URZ, 0x1f, UR6 ;  /* 0x0000001f3f047899 */ /* 0x000fc40008011406 */
[----:B------:R-:W-:Y:S02]  /*0a80*/  @!UP3 USHF.R.S32.HI UR25, URZ, 0x1f, UR10 ;  /* 0x0000001f3f19b899 */ /* 0x000fe4000801140a */
[----:B------:R-:W-:Y:S02]  /*0a90*/  USHF.R.S32.HI UR5, URZ, 0x1f, UR16 ;  /* 0x0000001f3f057899 */ /* 0x000fe40008011410 */
[----:B------:R-:W-:-:S04]  /*0aa0*/  UIADD3 UR6, UP1, UP0, UR6, UR24, UR16 ;  /* 0x0000001806067290 */ /* 0x000fc8000f83e010 */
[----:B------:R-:W-:Y:S01]  /*0ab0*/  UIADD3.X UR24, UR4, UR25, UR5, UP1, UP0 ;  /* 0x0000001904187290 */ /* 0x000fe20008fe0405 */
[----:B------:R-:W-:Y:S11]  /*0ac0*/  @P0 BRA `(.L_x_362) ;  /* 0x0000000000400947 */ /* 0x000ff60003800000 */
        /* <DEDUP_REMOVED lines=16> */
.L_x_362:
[----:B------:R-:W-:Y:S05]  /*0bd0*/  BSYNC B0 ;  /* 0x0000000000007941 */ /* 0x000fea0003800000 */
.L_x_361:
[----:B------:R-:W-:Y:S01]  /*0be0*/  BSSY B0, `(.L_x_363) ;  /* 0x0000016000007945 */ /* 0x000fe20003800000 */
[----:B------:R-:W-:-:S03]  /*0bf0*/  ISETP.GE.AND P0, PT, R2, UR15, PT ;  /* 0x0000000f02007c0c */ /* 0x000fc6000bf06270 */
        /* <DEDUP_REMOVED lines=14> */
[----:B-1----:R-:W-:Y:S01]  /*0ce0*/  LEA R20, P6, R18, UR4, 0x1 ;  /* 0x0000000412147c11 */ /* 0x002fe2000f8c08ff */
[----:B------:R-:W-:-:S05]  /*0cf0*/  IMAD.IADD R0, R19, 0x1, R0 ;  /* 0x0000000113007824 */ /* 0x000fca00078e0200 */
[----:B------:R-:W-:-:S05]  /*0d00*/  LEA.HI.X R21, R18, UR5, R0, 0x1, P6 ;  /* 0x0000000512157c11 */ /* 0x000fca000b0f0c00 */
[----:B------:R2:W-:Y:S04]  /*0d10*/  @!P5 STG.E.128 desc[UR22][R20.64], RZ ;  /* 0x000000ff1400d986 */ /* 0x0005e8000c101d16 */
[----:B------:R2:W-:Y:S04]  /*0d20*/  @!P4 STG.E.128 desc[UR22][R20.64+0x80], RZ ;  /* 0x000080ff1400c986 */ /* 0x0005e8000c101d16 */
[----:B------:R2:W-:Y:S02]  /*0d30*/  @!P2 STG.E.128 desc[UR22][R20.64+0x100], RZ ;  /* 0x000100ff1400a986 */ /* 0x0005e4000c101d16 */
.L_x_364:
[----:B------:R-:W-:Y:S05]  /*0d40*/  BSYNC B0 ;  /* 0x0000000000007941 */ /* 0x000fea0003800000 */
.L_x_363:
[----:B------:R-:W-:Y:S01]  /*0d50*/  BSSY B0, `(.L_x_365) ;  /* 0x0000016000007945 */ /* 0x000fe20003800000 */
[----:B------:R-:W-:-:S03]  /*0d60*/  ISETP.GE.OR P6, PT, R16, UR15, P3 ;  /* 0x0000000f10007c0c */ /* 0x000fc60009fc6670 */
        /* <DEDUP_REMOVED lines=14> */
[----:B-12---:R-:W-:Y:S01]  /*0e50*/  LEA R20, P5, R18, UR4, 0x1 ;  /* 0x0000000412147c11 */ /* 0x006fe2000f8a08ff */
[----:B------:R-:W-:-:S05]  /*0e60*/  IMAD.IADD R0, R19, 0x1, R0 ;  /* 0x0000000113007824 */ /* 0x000fca00078e0200 */
[----:B------:R-:W-:-:S05]  /*0e70*/  LEA.HI.X R21, R18, UR5, R0, 0x1, P5 ;  /* 0x0000000512157c11 */ /* 0x000fca000a8f0c00 */
[----:B------:R3:W-:Y:S04]  /*0e80*/  @!P4 STG.E.128 desc[UR22][R20.64], RZ ;  /* 0x000000ff1400c986 */ /* 0x0007e8000c101d16 */
[----:B------:R3:W-:Y:S04]  /*0e90*/  @!P2 STG.E.128 desc[UR22][R20.64+0x80], RZ ;  /* 0x000080ff1400a986 */ /* 0x0007e8000c101d16 */
[----:B------:R3:W-:Y:S02]  /*0ea0*/  @!P1 STG.E.128 desc[UR22][R20.64+0x100], RZ ;  /* 0x000100ff14009986 */ /* 0x0007e4000c101d16 */
.L_x_366:
[----:B------:R-:W-:Y:S05]  /*0eb0*/  BSYNC B0 ;  /* 0x0000000000007941 */ /* 0x000fea0003800000 */
.L_x_365:
[----:B------:R-:W-:Y:S01]  /*0ec0*/  BSSY B0, `(.L_x_367) ;  /* 0x0000017000007945 */ /* 0x000fe20003800000 */
[----:B------:R-:W-:Y:S02]  /*0ed0*/  ISETP.GE.OR P5, PT, R5, UR15, P3 ;  /* 0x0000000f05007c0c */ /* 0x000fe40009fa6670 */
[----:B------:R-:W-:Y:S02]  /*0ee0*/  ISETP.GE.OR P4, PT, R4, UR15, P3 ;  /* 0x0000000f04007c0c */ /* 0x000fe40009f86670 */
[----:B------:R-:W-:Y:S01]  /*0ef0*/  ISETP.GE.OR P3, PT, R2, UR15, P3 ;  /* 0x0000000f02007c0c */ /* 0x000fe20009f66670 */
[----:B------:R-:W-:-:S12]  /*0f00*/  @P0 BRA `(.L_x_368) ;  /* 0x0000000000480947 */ /* 0x000fd80003800000 */
[----:B------:R-:W-:Y:S01]  /*0f10*/  IADD3 R0, P0, R14, 0x60, RZ ;  /* 0x000000600e007810 */ /* 0x000fe20007f1e0ff */
[----:B------:R-:W-:Y:S01]  /*0f20*/  ULDC.64 UR4, c[0x0][0x298] ;  /* 0x0000a60000047ab9 */ /* 0x000fe20000000a00 */
[----:B------:R-:W-:Y:S01]  /*0f30*/  IMAD.MOV.U32 R11, RZ, RZ, R13 ;  /* 0x000000ffff0b7224 */ /* 0x000fe200078e000d */
[----:B------:R-:W-:Y:S02]  /*0f40*/  ULDC UR7, c[0x0][0x2d0] ;  /* 0x0000b40000077ab9 */ /* 0x000fe40000000800 */
[----:B------:R-:W-:Y:S01]  /*0f50*/  IMAD.X R3, RZ, RZ, R15, P0 ;  /* 0x000000ffff037224 */ /* 0x000fe200000e060f */
[----:B------:R-:W-:Y:S01]  /*0f60*/  ISETP.GE.AND P2, PT, R8, UR7, PT ;  /* 0x0000000708007c0c */ /* 0x000fe2000bf46270 */
[----:B------:R-:W-:Y:S01]  /*0f70*/  IMAD.WIDE.U32 R10, R0, UR4, R10 ;  /* 0x00000004000a7c25 */ /* 0x000fe2000f8e000a */
[----:B------:R-:W-:-:S03]  /*0f80*/  ISETP.GE.AND P1, PT, R7, UR7, PT ;  /* 0x0000000707007c0c */ /* 0x000fc6000bf26270 */
[----:B------:R-:W-:-:S04]  /*0f90*/  IMAD R3, R3, UR4, RZ ;  /* 0x0000000403037c24 */ /* 0x000fc8000f8e02ff */
[----:B------:R-:W-:Y:S01]  /*0fa0*/  IMAD R3, R0, UR5, R3 ;  /* 0x0000000500037c24 */ /* 0x000fe2000f8e0203 */
[----:B------:R-:W-:Y:S02]  /*0fb0*/  ULDC.64 UR4, c[0x0][0x280] ;  /* 0x0000a00000047ab9 */ /* 0x000fe40000000a00 */
[----:B------:R-:W-:Y:S01]  /*0fc0*/  LEA R12, P0, R10, UR4, 0x1 ;  /* 0x000000040a0c7c11 */ /* 0x000fe2000f8008ff */
[----:B------:R-:W-:-:S05]  /*0fd0*/  IMAD.IADD R3, R11, 0x1, R3 ;  /* 0x000000010b037824 */ /* 0x000fca00078e0203 */
[----:B------:R-:W-:Y:S02]  /*0fe0*/  LEA.HI.X R13, R10, UR5, R3, 0x1, P0 ;  /* 0x000000050a0d7c11 */ /* 0x000fe400080f0c03 */
[----:B------:R-:W-:-:S03]  /*0ff0*/  ISETP.GE.AND P0, PT, R6, UR7, PT ;  /* 0x0000000706007c0c */ /* 0x000fc6000bf06270 */
[----:B------:R4:W-:Y:S04]  /*1000*/  @!P2 STG.E.128 desc[UR22][R12.64], RZ ;  /* 0x000000ff0c00a986 */ /* 0x0009e8000c101d16 */
[----:B------:R4:W-:Y:S06]  /*1010*/  @!P1 STG.E.128 desc[UR22][R12.64+0x80], RZ ;  /* 0x000080ff0c009986 */ /* 0x0009ec000c101d16 */
[----:B------:R4:W-:Y:S02]  /*1020*/  @!P0 STG.E.128 desc[UR22][R12.64+0x100], RZ ;  /* 0x000100ff0c008986 */ /* 0x0009e4000c101d16 */
.L_x_368:
[----:B------:R-:W-:Y:S05]  /*1030*/  BSYNC B0 ;  /* 0x0000000000007941 */ /* 0x000fea0003800000 */
.L_x_367:
        /* <DEDUP_REMOVED lines=10> */
.L_x_370:
[----:B------:R-:W-:Y:S05]  /*10e0*/  BSYNC B0 ;  /* 0x0000000000007941 */ /* 0x000fea0003800000 */
.L_x_369:
        /* <DEDUP_REMOVED lines=10> */
.L_x_372:
[----:B------:R-:W-:Y:S05]  /*1190*/  BSYNC B0 ;  /* 0x0000000000007941 */ /* 0x000fea0003800000 */
.L_x_371:
        /* <DEDUP_REMOVED lines=10> */
.L_x_374:
[----:B------:R-:W-:Y:S05]  /*1240*/  BSYNC B0 ;  /* 0x0000000000007941 */ /* 0x000fea0003800000 */
.L_x_373:
        /* <DEDUP_REMOVED lines=10> */
.L_x_360:
[----:B------:R-:W1:Y:S01]  /*12f0*/  LDC R3, c[0x0][0x278] ;  /* 0x00009e00ff037b82 */ /* 0x000e620000000800 */
[----:B------:R-:W-:Y:S01]  /*1300*/  SHF.R.S32.HI R11, RZ, 0x1f, R4 ;  /* 0x0000001fff0b7819 */ /* 0x000fe20000011404 */
[----:B------:R-:W2:Y:S01]  /*1310*/  S2R R0, SR_CTAID.Z ;  /* 0x0000000000007919 */ /* 0x000ea20000002700 */
[----:B------:R-:W-:Y:S01]  /*1320*/  UIADD3 UR5, -UR21, UR15, URZ ;  /* 0x0000000f15057290 */ /* 0x000fe2000fffe13f */
[----:B------:R-:W-:Y:S01]  /*1330*/  IMAD.U32 R19, RZ, RZ, UR14 ;  /* 0x0000000eff137e24 */ /* 0x000fe2000f8e00ff */
[CC--:B------:R-:W-:Y:S01]  /*1340*/  LEA.HI R2, R11.reuse, R4.reuse, RZ, 0x3 ;  /* 0x000000040b027211 */ /* 0x0c0fe200078f18ff */
[----:B------:R-:W-:Y:S01]  /*1350*/  UISETP.NE.AND UP0, UPT, UR13, -0x1, UPT ;  /* 0xffffffff0d00788c */ /* 0x000fe2000bf05270 */
[----:B------:R-:W-:Y:S01]  /*1360*/  LEA.HI R15, R11, R4, RZ, 0x4 ;  /* 0x000000040b0f7211 */ /* 0x000fe200078f20ff */
[----:B------:R-:W-:Y:S01]  /*1370*/  UISETP.NE.AND UP1, UPT, UR8, -0x1, UPT ;  /* 0xffffffff0800788c */ /* 0x000fe2000bf25270 */
[----:B------:R-:W-:Y:S02]  /*1380*/  SHF.R.S32.HI R12, RZ, 0x3, R2 ;  /* 0x00000003ff0c7819 */ /* 0x000fe40000011402 */
[----:B------:R-:W-:-:S02]  /*1390*/  SHF.R.S32.HI R8, RZ, 0x4, R15 ;  /* 0x00000004ff087819 */ /* 0x000fc4000001140f */
[--C-:B------:R-:W-:Y:S01]  /*13a0*/  SHF.R.S32.HI R13, RZ, 0x1f, R12.reuse ;  /* 0x0000001fff0d7819 */ /* 0x100fe2000001140c */
[C---:B------:R-:W-:Y:S01]  /*13b0*/  IMAD.SHL.U32 R205, R12.reuse, 0x40, RZ ;  /* 0x000000400ccd7824 */ /* 0x040fe200078e00ff */
[C---:B------:R-:W-:Y:S01]  /*13c0*/  LEA.HI R197, R15.reuse, R8, RZ, 0x1 ;  /* 0x000000080fc57211 */ /* 0x040fe200078f08ff */
[----:B------:R-:W-:Y:S01]  /*13d0*/  VIADD R7, R12, 0x40 ;  /* 0x000000400c077836 */ /* 0x000fe20000000000 */
[----:B------:R-:W-:Y:S01]  /*13e0*/  LOP3.LUT R15, R15, 0xfffffff0, RZ, 0xc0, !PT ;  /* 0xfffffff00f0f7812 */ /* 0x000fe200078ec0ff */
[----:B------:R-:W-:Y:S01]  /*13f0*/  @UP0 ULDC.64 UR6, c[0x0][0x240] ;  /* 0x0000900000060ab9 */ /* 0x000fe20000000a00 */
[----:B------:R-:W-:Y:S01]  /*1400*/  LOP3.LUT R197, R197, 0xfffffffe, RZ, 0xc0, !PT ;  /* 0xfffffffec5c57812 */ /* 0x000fe200078ec0ff */
[----:B------:R-:W-:Y:S01]  /*1410*/  @UP0 UIMAD.WIDE.U32 UR28, UR13, UR6, URZ ;  /* 0x000000060d1c02a5 */ /* 0x000fe2000f8e003f */
[----:B------:R-:W-:Y:S01]  /*1420*/  LOP3.LUT R205, R205, 0x1c0, RZ, 0xc0, !PT ;  /* 0x000001c0cdcd7812 */ /* 0x000fe200078ec0ff */
[----:B------:R-:W-:Y:S01]  /*1430*/  IMAD.IADD R15, R4, 0x1, -R15 ;  /* 0x00000001040f7824 */ /* 0x000fe200078e0a0f */
[----:B------:R-:W-:Y:S01]  /*1440*/  @!UP0 USHF.R.S32.HI UR9, URZ, 0x1f, UR17 ;  /* 0x0000001f3f098899 */ /* 0x000fe20008011411 */
[----:B-1----:R-:W-:Y:S01]  /*1450*/  IABS R6, R3 ;  /* 0x0000000300067213 */ /* 0x002fe20000000000 */
[----:B------:R-:W-:Y:S01]  /*1460*/  IMAD.IADD R197, R8, 0x1, -R197 ;  /* 0x0000000108c57824 */ /* 0x000fe200078e0ac5 */
[----:B------:R-:W-:Y:S01]  /*1470*/  PLOP3.LUT P2, PT, PT, PT, UP1, 0x80, 0x0 ;  /* 0x000000000000781c */ /* 0x000fe20003f4f018 */
[----:B------:R-:W-:Y:S01]  /*1480*/  IMAD.MOV.U32 R8, RZ, RZ, RZ ;  /* 0x000000ffff087224 */ /* 0x000fe200078e00ff */
[----:B------:R-:W1:Y:S01]  /*1490*/  I2F.RP R5, R6 ;  /* 0x0000000600057306 */ /* 0x000e620000209400 */
[----:B------:R-:W-:Y:S01]  /*14a0*/  @UP0 UIMAD UR16, UR13, UR7, UR29 ;  /* 0x000000070d1002a4 */ /* 0x000fe2000f8e021d */
[----:B------:R-:W-:Y:S01]  /*14b0*/  ISETP.GE.AND P5, PT, R7, UR5, PT ;  /* 0x0000000507007c0c */ /* 0x000fe2000bfa6270 */
[----:B------:R-:W-:Y:S01]  /*14c0*/  @UP1 UIADD3 UR27, UR25, UR8, URZ ;  /* 0x00000008191b1290 */ /* 0x000fe2000fffe03f */
[----:B------:R-:W-:Y:S01]  /*14d0*/  LEA.HI R7, R11, R4, RZ, 0x6 ;  /* 0x000000040b077211 */ /* 0x000fe200078f30ff */
[----:B------:R-:W-:Y:S01]  /*14e0*/  @!UP0 ULDC.64 UR6, c[0x0][0x228] ;  /* 0x00008a0000068ab9 */ /* 0x000fe20000000a00 */
[----:B------:R-:W-:Y:S01]  /*14f0*/  @UP1 ULDC.64 UR10, c[0x0][0x248] ;  /* 0x00009200000a1ab9 */ /* 0x000fe20000000a00 */
[----:B------:R-:W-:Y:S01]  /*1500*/  @!UP0 UIMAD UR9, UR9, UR6, URZ ;  /* 0x00000006090982a4 */ /* 0x000fe2000f8e023f */
[----:B------:R-:W-:Y:S01]  /*1510*/  IMAD.WIDE R18, R19, 0x80, R12 ;  /* 0x0000008013127825 */ /* 0x000fe200078e020c */
[----:B------:R-:W-:-:S02]  /*1520*/  @!UP0 UIMAD.WIDE.U32 UR32, UR17, UR6, URZ ;  /* 0x00000006112082a5 */ /* 0x000fc4000f8e003f */
[----:B------:R-:W-:Y:S02]  /*1530*/  @UP1 UIMAD.WIDE.U32 UR30, UR27, UR10, URZ ;  /* 0x0000000a1b1e12a5 */ /* 0x000fe4000f8e003f */
[----:B------:R-:W-:Y:S01]  /*1540*/  @!UP0 UIMAD UR7, UR17, UR7, UR9 ;  /* 0x00000007110782a4 */ /* 0x000fe2000f8e0209 */
[----:B-1----:R-:W1:Y:S01]  /*1550*/  MUFU.RCP R9, R5 ;  /* 0x0000000500097308 */ /* 0x002e620000001000 */
[----:B------:R-:W-:Y:S02]  /*1560*/  @UP1 UIMAD UR27, UR27, UR11, URZ ;  /* 0x0000000b1b1b12a4 */ /* 0x000fe4000f8e023f */
[----:B------:R-:W-:Y:S02]  /*1570*/  @!UP0 UIADD3 UR16, UR33, UR7, URZ ;  /* 0x0000000721108290 */ /* 0x000fe4000fffe03f */
[----:B------:R-:W-:Y:S01]  /*1580*/  @UP1 UIADD3 UR27, UR31, UR27, URZ ;  /* 0x0000001b1f1b1290 */ /* 0x000fe2000fffe03f */
[----:B------:R-:W-:Y:S01]  /*1590*/  @!UP0 UMOV UR28, UR32 ;  /* 0x00000020001c8c82 */ /* 0x000fe20008000000 */
[----:B-1----:R-:W-:-:S02]  /*15a0*/  VIADD R9, R9, 0xffffffe ;  /* 0x0ffffffe09097836 */ /* 0x002fc40000000000 */
[----:B------:R-:W-:-:S04]  /*15b0*/  VIADD R5, R12, 0x60 ;  /* 0x000000600c057836 */ /* 0x000fc80000000000 */
[----:B------:R-:W1:Y:S01]  /*15c0*/  F2I.FTZ.U32.TRUNC.NTZ R9, R9 ;  /* 0x0000000900097305 */ /* 0x000e62000021f000 */
[----:B------:R-:W-:Y:S02]  /*15d0*/  ISETP.GE.AND P4, PT, R5, UR5, PT ;  /* 0x0000000505007c0c */ /* 0x000fe4000bf86270 */
[----:B------:R-:W-:Y:S02]  /*15e0*/  LOP3.LUT R5, R2, 0xfffffff8, RZ, 0xc0, !PT ;  /* 0xfffffff802057812 */ /* 0x000fe400078ec0ff */
[----:B--2---:R-:W-:-:S03]  /*15f0*/  IABS R2, R0 ;  /* 0x0000000000027213 */ /* 0x004fc60000000000 */
[----:B------:R-:W-:-:S04]  /*1600*/  IMAD.IADD R5, R4, 0x1, -R5 ;  /* 0x0000000104057824 */ /* 0x000fc800078e0a05 */
[----:B------:R-:W-:Y:S02]  /*1610*/  IMAD.SHL.U32 R134, R5, 0x8, RZ ;  /* 0x0000000805867824 */ /* 0x000fe400078e00ff */
[----:B-1----:R-:W-:-:S03]  /*1620*/  IMAD.MOV R147, RZ, RZ, -R9 ;  /* 0x000000ffff937224 */ /* 0x002fc600078e0a09 */
[----:B------:R-:W-:Y:S01]  /*1630*/  LOP3.LUT R0, R205, 0x38, R134, 0xf8, !PT ;  /* 0x00000038cd007812 */ /* 0x000fe200078ef886 */
[----:B------:R-:W-:Y:S01]  /*1640*/  IMAD R147, R147, R6, RZ ;  /* 0x0000000693937224 */ /* 0x000fe200078e02ff */
[----:B------:R-:W-:-:S03]  /*1650*/  SHF.R.U32.HI R205, RZ, 0x3, R205 ;  /* 0x00000003ffcd7819 */ /* 0x000fc600000116cd */
[----:B------:R-:W-:Y:S01]  /*1660*/  IMAD.HI.U32 R147, R9, R147, R8 ;  /* 0x0000009309937227 */ /* 0x000fe200078e0008 */
[----:B------:R-:W-:Y:S02]  /*1670*/  LOP3.LUT R205, R0, R205, RZ, 0x3c, !PT ;  /* 0x000000cd00cd7212 */ /* 0x000fe400078e3cff */
[----:B------:R-:W-:Y:S01]  /*1680*/  SHF.R.S32.HI R0, RZ, 0x1f, R15 ;  /* 0x0000001fff007819 */ /* 0x000fe2000001140f */
[----:B------:R-:W-:Y:S02]  /*1690*/  IMAD.SHL.U32 R8, R7, 0x8, RZ ;  /* 0x0000000807087824 */ /* 0x000fe400078e00ff */
[----:B------:R-:W-:Y:S01]  /*16a0*/  IMAD.HI.U32 R147, R147, R2, RZ ;  /* 0x0000000293937227 */ /* 0x000fe200078e00ff */
[----:B------:R-:W-:-:S03]  /*16b0*/  LEA.HI R0, R0, R15, RZ, 0x3 ;  /* 0x0000000f00007211 */ /* 0x000fc600078f18ff */
[----:B------:R-:W-:-:S04]  /*16c0*/  IMAD.MOV R9, RZ, RZ, -R147 ;  /* 0x000000ffff097224 */ /* 0x000fc800078e0a93 */
[----:B------:R-:W-:Y:S01]  /*16d0*/  IMAD R9, R6, R9, R2 ;  /* 0x0000000906097224 */ /* 0x000fe200078e0202 */
[----:B------:R-:W-:-:S04]  /*16e0*/  LOP3.LUT R2, R0, 0xfffffff8, RZ, 0xc0, !PT ;  /* 0xfffffff800027812 */ /* 0x000fc800078ec0ff */
[----:B------:R-:W-:Y:S01]  /*16f0*/  ISETP.GT.U32.AND P0, PT, R6, R9, PT ;  /* 0x000000090600720c */ /* 0x000fe20003f04070 */
[----:B------:R-:W-:Y:S01]  /*1700*/  IMAD.IADD R2, R15, 0x1, -R2 ;  /* 0x000000010f027824 */ /* 0x000fe200078e0a02 */
[----:B------:R-:W-:Y:S11]  /*1710*/  @P2 BRA `(.L_x_375) ;  /* 0x0000000000342947 */ /* 0x000ff60003800000 */
        /* <DEDUP_REMOVED lines=8> */
[----:B------:R-:W-:Y:S01]  /*17a0*/  UIMAD UR9, UR9, UR6, URZ ;  /* 0x00000006090972a4 */ /* 0x000fe2000f8e023f */
[----:B------:R-:W-:-:S03]  /*17b0*/  UMOV UR26, UR30 ;  /* 0x0000001e001a7c82 */ /* 0x000fc60008000000 */
[----:B------:R-:W-:Y:S02]  /*17c0*/  UIMAD UR7, UR17, UR7, UR9 ;  /* 0x00000007110772a4 */ /* 0x000fe4000f8e0209 */
[----:B------:R-:W-:-:S04]  /*17d0*/  UIMAD.WIDE.U32 UR30, UR17, UR6, UR26 ;  /* 0x00000006111e72a5 */ /* 0x000fc8000f8e001a */
[----:B------:R-:W-:-:S12]  /*17e0*/  UIADD3 UR27, UR31, UR7, URZ ;  /* 0x000000071f1b7290 */ /* 0x000fd8000fffe03f */
.L_x_375:
[----:B------:R-:W-:Y:S01]  /*17f0*/  @UP1 UIADD3 UR29, UR25, UR8, URZ ;  /* 0x00000008191d1290 */ /* 0x000fe2000fffe03f */
[----:B------:R-:W-:Y:S01]  /*1800*/  @!P0 IMAD.IADD R9, R9, 0x1, -R6 ;  /* 0x0000000109098824 */ /* 0x000fe200078e0a06 */
[----:B------:R-:W-:Y:S01]  /*1810*/  USHF.R.S32.HI UR26, URZ, 0x1f, UR4 ;  /* 0x0000001f3f1a7899 */ /* 0x000fe20008011404 */
[----:B------:R-:W-:Y:S01]  /*1820*/  SHF.R.S32.HI R135, RZ, 0x1f, R134 ;  /* 0x0000001fff877819 */ /* 0x000fe20000011486 */
[----:B------:R-:W-:Y:S01]  /*1830*/  @UP1 ULDC.64 UR8, c[0x0][0x250] ;  /* 0x0000940000081ab9 */ /* 0x000fe20000000a00 */
[----:B------:R-:W-:Y:S01]  /*1840*/  LOP3.LUT R205, R205, 0xfffffe00, R8, 0xf8, !PT ;  /* 0xfffffe00cdcd7812 */ /* 0x000fe200078ef808 */
[----:B------:R-:W-:Y:S01]  /*1850*/  @UP1 UIMAD.WIDE.U32 UR6, UR29, UR8, URZ ;  /* 0x000000081d0612a5 */ /* 0x000fe2000f8e003f */
[----:B------:R-:W-:Y:S01]  /*1860*/  ISETP.GE.U32.AND P1, PT, R9, R6, PT ;  /* 0x000000060900720c */ /* 0x000fe20003f26070 */
[----:B------:R-:W-:Y:S01]  /*1870*/  @UP1 UIMAD UR29, UR29, UR9, URZ ;  /* 0x000000091d1d12a4 */ /* 0x000fe2000f8e023f */
[----:B------:R-:W-:-:S03]  /*1880*/  LOP3.LUT R6, R3, UR4, RZ, 0x3c, !PT ;  /* 0x0000000403067c12 */ /* 0x000fc6000f8e3cff */
[----:B------:R-:W-:Y:S01]  /*1890*/  @UP1 UIADD3 UR29, UR7, UR29, URZ ;  /* 0x0000001d071d1290 */ /* 0x000fe2000fffe03f */
[----:B------:R-:W-:Y:S11]  /*18a0*/  @P2 BRA `(.L_x_376) ;  /* 0x0000000000342947 */ /* 0x000ff60003800000 */
        /* <DEDUP_REMOVED lines=11> */
[----:B------:R-:W-:Y:S01]  /*1960*/  UIADD3 UR29, UR33, UR7, URZ ;  /* 0x00000007211d7290 */ /* 0x000fe2000fffe03f */
[----:B------:R-:W-:-:S11]  /*1970*/  UMOV UR6, UR32 ;  /* 0x0000002000067c82 */ /* 0x000fd60008000000 */
.L_x_376:
[----:B------:R-:W-:Y:S01]  /*1980*/  ISETP.GE.AND P2, PT, R6, RZ, PT ;  /* 0x000000ff0600720c */ /* 0x000fe20003f46270 */
[----:B------:R-:W-:Y:S01]  /*1990*/  IMAD R7, R13, UR10, RZ ;  /* 0x0000000a0d077c24 */ /* 0x000fe2000f8e02ff */
[----:B------:R-:W-:Y:S01]  /*19a0*/  ISETP.NE.AND P3, PT, R3, RZ, PT ;  /* 0x000000ff0300720c */ /* 0x000fe20003f65270 */
[C---:B------:R-:W-:Y:S01]  /*19b0*/  IMAD.WIDE.U32 R14, R12.reuse, UR10, R134 ;  /* 0x0000000a0c0e7c25 */ /* 0x040fe2000f8e0086 */
[----:B------:R-:W1:Y:S01]  /*19c0*/  S2UR UR25, SR_CgaCtaId ;  /* 0x00000000001979c3 */ /* 0x000e620000008800 */
[----:B------:R-:W-:Y:S01]  /*19d0*/  UIADD3 UR17, UR18, -0x1, URZ ;  /* 0xffffffff12117890 */ /* 0x000fe2000fffe03f */
[----:B------:R-:W-:Y:S01]  /*19e0*/  IADD3 R10, R12, 0x20, RZ ;  /* 0x000000200c0a7810 */ /* 0x000fe20007ffe0ff */
[----:B------:R-:W-:Y:S01]  /*19f0*/  @!P0 VIADD R147, R147, 0x1 ;  /* 0x0000000193938836 */ /* 0x000fe20000000000 */
[----:B------:R-:W-:Y:S01]  /*1a00*/  IADD3 R206, P0, R14, UR30, RZ ;  /* 0x0000001e0ece7c10 */ /* 0x000fe2000ff1e0ff */
[C---:B------:R-:W-:Y:S01]  /*1a10*/  IMAD R6, R12.reuse, UR11, R7 ;  /* 0x0000000b0c067c24 */ /* 0x040fe2000f8e0207 */
[----:B------:R-:W-:Y:S01]  /*1a20*/  BSSY B0, `(.L_x_377) ;  /* 0x0000047000007945 */ /* 0x000fe20003800000 */
[----:B------:R-:W-:Y:S01]  /*1a30*/  IMAD.WIDE.U32 R8, R12, UR8, R134 ;  /* 0x000000080c087c25 */ /* 0x000fe2000f8e0086 */
[----:B------:R-:W-:-:S02]  /*1a40*/  IADD3 R199, R134, 0x80, RZ ;  /* 0x0000008086c77810 */ /* 0x000fc40007ffe0ff */
[----:B------:R-:W-:Y:S01]  /*1a50*/  IADD3.X R207, R15, UR27, R6, P0, !PT ;  /* 0x0000001b0fcf7c10 */ /* 0x000fe200087fe406 */
[----:B------:R-:W-:Y:S02]  /*1a60*/  IMAD R7, R13, UR8, RZ ;  /* 0x000000080d077c24 */ /* 0x000fe4000f8e02ff */
[----:B------:R-:W-:Y:S01]  /*1a70*/  @P1 VIADD R147, R147, 0x1 ;  /* 0x0000000193931836 */ /* 0x000fe20000000000 */
[----:B------:R-:W-:Y:S01]  /*1a80*/  IADD3 R144, P1, R8, UR6, RZ ;  /* 0x0000000608907c10 */ /* 0x000fe2000ff3e0ff */
[----:B------:R-:W-:Y:S01]  /*1a90*/  IMAD R6, R12, UR9, R7 ;  /* 0x000000090c067c24 */ /* 0x000fe2000f8e0207 */
[----:B------:R-:W-:Y:S01]  /*1aa0*/  IADD3 R8, P0, R134, UR28, RZ ;  /* 0x0000001c86087c10 */ /* 0x000fe2000ff1e0ff */
[----:B------:R-:W-:Y:S01]  /*1ab0*/  ULDC.64 UR6, c[0x0][0x258] ;  /* 0x0000960000067ab9 */ /* 0x000fe20000000a00 */
[----:B------:R-:W-:Y:S01]  /*1ac0*/  @!P2 IADD3 R147, -R147, RZ, RZ ;  /* 0x000000ff9393a210 */ /* 0x000fe20007ffe1ff */
[----:B------:R-:W-:Y:S01]  /*1ad0*/  UIMAD UR26, UR26, UR6, URZ ;  /* 0x000000061a1a72a4 */ /* 0x000fe2000f8e023f */
[----:B------:R-:W-:Y:S01]  /*1ae0*/  @!P3 LOP3.LUT R147, RZ, R3, RZ, 0x33, !PT ;  /* 0x00000003ff93b212 */ /* 0x000fe200078e33ff */
[----:B------:R-:W-:Y:S01]  /*1af0*/  IMAD.U32 R14, RZ, RZ, UR6 ;  /* 0x00000006ff0e7e24 */ /* 0x000fe2000f8e00ff */
[----:B------:R-:W-:Y:S01]  /*1b00*/  IADD3.X R145, R9, UR29, R6, P1, !PT ;  /* 0x0000001d09917c10 */ /* 0x000fe20008ffe406 */
[----:B------:R-:W-:Y:S01]  /*1b10*/  UIMAD UR26, UR4, UR7, UR26 ;  /* 0x00000007041a72a4 */ /* 0x000fe2000f8e021a */
[----:B------:R-:W-:Y:S01]  /*1b20*/  IADD3.X R9, R135, UR16, RZ, P0, !PT ;  /* 0x0000001087097c10 */ /* 0x000fe200087fe4ff */
[----:B------:R-:W-:Y:S01]  /*1b30*/  UIMAD UR16, UR17, -0x40, UR24 ;  /* 0xffffffc0111078a4 */ /* 0x000fe2000f8e0218 */
[----:B------:R-:W-:Y:S01]  /*1b40*/  SHF.R.S32.HI R6, RZ, 0x1f, R147 ;  /* 0x0000001fff067819 */ /* 0x000fe20000011493 */
[----:B------:R-:W-:Y:S01]  /*1b50*/  ULDC.64 UR6, c[0x0][0x260] ;  /* 0x0000980000067ab9 */ /* 0x000fe20000000a00 */
[----:B------:R-:W-:Y:S01]  /*1b60*/  ISETP.GE.AND P0, PT, R12, UR5, PT ;  /* 0x000000050c007c0c */ /* 0x000fe2000bf06270 */
[----:B------:R-:W-:Y:S01]  /*1b70*/  IMAD.WIDE.U32 R14, R14, UR4, R8 ;  /* 0x000000040e0e7c25 */ /* 0x000fe2000f8e0008 */
[----:B------:R-:W-:Y:S01]  /*1b80*/  UMOV UR4, 0x400 ;  /* 0x0000040000047882 */ /* 0x000fe20000000000 */
[----:B------:R-:W-:Y:S01]  /*1b90*/  ISETP.GE.AND P1, PT, R10, UR5, PT ;  /* 0x000000050a007c0c */ /* 0x000fe2000bf26270 */
[----:B-1----:R-:W-:Y:S01]  /*1ba0*/  ULEA UR4, UR25, UR4, 0x18 ;  /* 0x0000000419047291 */ /* 0x002fe2000f8ec03f */
[----:B------:R-:W-:Y:S01]  /*1bb0*/  IMAD R8, R6, UR6, RZ ;  /* 0x0000000606087c24 */ /* 0x000fe2000f8e02ff */
[----:B------:R-:W-:Y:S01]  /*1bc0*/  IADD3 R17, R15, UR26, RZ ;  /* 0x0000001a0f117c10 */ /* 0x000fe2000fffe0ff */
[----:B------:R-:W-:-:S03]  /*1bd0*/  IMAD.WIDE.U32 R206, R147, UR6, R206 ;  /* 0x0000000693ce7c25 */ /* 0x000fc6000f8e00ce */
[----:B------:R-:W-:Y:S01]  /*1be0*/  LEA R205, R205, UR4, 0x1 ;  /* 0x00000004cdcd7c11 */ /* 0x000fe2000f8e08ff */
[C---:B------:R-:W-:Y:S01]  /*1bf0*/  IMAD R209, R147.reuse, UR7, R8 ;  /* 0x0000000793d17c24 */ /* 0x040fe2000f8e0208 */
[----:B------:R-:W-:Y:S01]  /*1c00*/  ULDC.64 UR6, c[0x0][0x268] ;  /* 0x00009a0000067ab9 */ /* 0x000fe20000000a00 */
[----:B------:R-:W-:Y:S02]  /*1c10*/  VIADD R204, R134, 0x40 ;  /* 0x0000004086cc7836 */ /* 0x000fe40000000000 */
[----:B------:R-:W-:Y:S02]  /*1c20*/  IMAD R6, R6, UR6, RZ ;  /* 0x0000000606067c24 */ /* 0x000fe4000f8e02ff */
[----:B------:R-:W-:-:S04]  /*1c30*/  IMAD.WIDE.U32 R144, R147, UR6, R144 ;  /* 0x0000000693907c25 */ /* 0x000fc8000f8e0090 */
[----:B------:R-:W-:Y:S01]  /*1c40*/  IMAD R147, R147, UR7, R6 ;  /* 0x0000000793937c24 */ /* 0x000fe2000f8e0206 */
        /* <DEDUP_REMOVED lines=36> */
.L_x_378:
[----:B------:R-:W-:Y:S05]  /*1e90*/  BSYNC B0 ;  /* 0x0000000000007941 */ /* 0x000fea0003800000 */
.L_x_377:
        /* <DEDUP_REMOVED lines=40> */
.L_x_380:
[----:B------:R-:W-:Y:S05]  /*2120*/  BSYNC B0 ;  /* 0x0000000000007941 */ /* 0x000fea0003800000 */
.L_x_379:
[----:B------:R-:W-:Y:S04]  /*2130*/  BSSY B0, `(.L_x_381) ;  /* 0x0000028000007945 */ /* 0x000fe80003800000 */
[----:B------:R-:W-:Y:S05]  /*2140*/  @P5 BRA `(.L_x_382) ;  /* 0x0000000000985947 */ /* 0x000fea0003800000 */
[----:B------:R-:W-:Y:S01]  /*2150*/  ULDC UR25, c[0x0][0x2d0] ;  /* 0x0000b40000197ab9 */ /* 0x000fe20000000800 */
[----:B---3--:R-:W-:Y:S01]  /*2160*/  IADD3 R20, P0, R18, 0x40, RZ ;  /* 0x0000004012147810 */ /* 0x008fe20007f1e0ff */
        /* <DEDUP_REMOVED lines=12> */
[----:B-1--4-:R-:W1:Y:S01]  /*2230*/  @!P2 LDC.64 R6, c[0x0][0x210] ;  /* 0x00008400ff06ab82 */ /* 0x012e620000000a00 */
        /* <DEDUP_REMOVED lines=23> */
.L_x_382:
[----:B------:R-:W-:Y:S05]  /*23b0*/  BSYNC B0 ;  /* 0x0000000000007941 */ /* 0x000fea0003800000 */
.L_x_381:
        /* <DEDUP_REMOVED lines=39> */
.L_x_384:
[----:B------:R-:W-:Y:S05]  /*2630*/  BSYNC B0 ;  /* 0x0000000000007941 */ /* 0x000fea0003800000 */
.L_x_383:
[----:B------:R-:W-:Y:S01]  /*2640*/  USHF.L.U32 UR30, UR10, 0x6, URZ ;  /* 0x000000060a1e7899 */ /* 0x000fe2000800063f */
[----:B------:R-:W-:Y:S01]  /*2650*/  ISETP.GE.AND P0, PT, R12, UR16, PT ;  /* 0x000000100c007c0c */ /* 0x000fe2000bf06270 */
[----:B------:R-:W-:Y:S01]  /*2660*/  USHF.L.U64.HI UR29, UR10, 0x6, UR11 ;  /* 0x000000060a1d7899 */ /* 0x000fe2000801020b */
[----:B------:R-:W-:Y:S01]  /*2670*/  IMAD.SHL.U32 R16, R5, 0x40, RZ ;  /* 0x0000004005107824 */ /* 0x000fe200078e00ff */
[----:B------:R-:W-:Y:S01]  /*2680*/  USHF.R.S32.HI UR31, URZ, 0x1f, UR17 ;  /* 0x0000001f3f1f7899 */ /* 0x000fe20008011411 */
[----:B------:R-:W-:Y:S01]  /*2690*/  IADD3 R209, R207, R209, RZ ;  /* 0x000000d1cfd17210 */ /* 0x000fe20007ffe0ff */
[----:B------:R-:W-:Y:S01]  /*26a0*/  UIMAD UR6, UR29, UR17, URZ ;  /* 0x000000111d0672a4 */ /* 0x000fe2000f8e023f */
[----:B------:R-:W-:Y:S01]  /*26b0*/  IMAD.U32 R3, RZ, RZ, UR30 ;  /* 0x0000001eff037e24 */ /* 0x000fe2000f8e00ff */
[----:B------:R-:W-:Y:S01]  /*26c0*/  LOP3.LUT R16, R16, 0x1c0, RZ, 0xc0, !PT ;  /* 0x000001c010107812 */ /* 0x000fe200078ec0ff */
[----:B------:R-:W-:Y:S01]  /*26d0*/  IMAD.MOV.U32 R208, RZ, RZ, R206 ;  /* 0x000000ffffd07224 */ /* 0x000fe200078e00ce */
[----:B------:R-:W-:Y:S01]  /*26e0*/  UIMAD UR6, UR31, UR30, UR6 ;  /* 0x0000001e1f0672a4 */ /* 0x000fe2000f8e0206 */
[----:B-1234-:R-:W-:Y:S01]  /*26f0*/  IMAD.SHL.U32 R7, R12, 0x8, RZ ;  /* 0x000000080c077824 */ /* 0x01efe200078e00ff */
[----:B------:R-:W-:Y:S01]  /*2700*/  BSSY B0, `(.L_x_385) ;  /* 0x0000027000007945 */ /* 0x000fe20003800000 */
[----:B------:R-:W-:Y:S01]  /*2710*/  IMAD.WIDE.U32 R20, R3, UR17, R208 ;  /* 0x0000001103147c25 */ /* 0x000fe2000f8e00d0 */
[----:B------:R-:W-:-:S02]  /*2720*/  ISETP.GE.AND P5, PT, R10, UR16, PT ;  /* 0x000000100a007c0c */ /* 0x000fc4000bfa6270 */
[----:B------:R-:W-:Y:S01]  /*2730*/  LOP3.LUT R7, R16, 0x8, R7, 0xf8, !PT ;  /* 0x0000000810077812 */ /* 0x000fe200078ef807 */
[----:B------:R-:W-:Y:S01]  /*2740*/  IMAD.SHL.U32 R18, R2, 0x40, RZ ;  /* 0x0000004002127824 */ /* 0x000fe200078e00ff */
[----:B------:R-:W-:Y:S02]  /*2750*/  SHF.R.U32.HI R16, RZ, 0x3, R16 ;  /* 0x00000003ff107819 */ /* 0x000fe40000011610 */
[----:B------:R-:W-:Y:S02]  /*2760*/  IADD3 R14, R21, UR6, RZ ;  /* 0x00000006150e7c10 */ /* 0x000fe4000fffe0ff */
[----:B------:R-:W-:Y:S02]  /*2770*/  LOP3.LUT R16, R7, R16, RZ, 0x3c, !PT ;  /* 0x0000001007107212 */ /* 0x000fe400078e3cff */
[----:B------:R-:W-:Y:S01]  /*2780*/  SHF.L.U32 R15, R197, 0x3, RZ ;  /* 0x00000003c50f7819 */ /* 0x000fe200000006ff */
        /* <DEDUP_REMOVED lines=30> */
.L_x_386:
[----:B------:R-:W-:Y:S05]  /*2970*/  BSYNC B0 ;  /* 0x0000000000007941 */ /* 0x000fea0003800000 */
.L_x_385:
[----:B------:R-:W-:Y:S01]  /*2980*/  USHF.L.U64.HI UR25, UR10, 0x5, UR11 ;  /* 0x000000050a197899 */ /* 0x000fe2000801020b */
[----:B------:R-:W-:Y:S01]  /*2990*/  BSSY B0, `(.L_x_387) ;  /* 0x0000023000007945 */ /* 0x000fe20003800000 */
[----:B------:R-:W-:Y:S01]  /*29a0*/  USHF.L.U32 UR26, UR10, 0x5, URZ ;  /* 0x000000050a1a7899 */ /* 0x000fe2000800063f */
[----:B------:R-:W-:Y:S02]  /*29b0*/  LOP3.LUT R18, R18, 0x1c0, RZ, 0xc0, !PT ;  /* 0x000001c012127812 */ /* 0x000fe400078ec0ff */
[----:B------:R-:W-:Y:S09]  /*29c0*/  @P5 BRA `(.L_x_388) ;  /* 0x00000000007c5947 */ /* 0x000ff20003800000 */
[----:B------:R-:W-:Y:S01]  /*29d0*/  ULDC UR6, c[0x0][0x2d0] ;  /* 0x0000b40000067ab9 */ /* 0x000fe20000000800 */
[----:B------:R-:W-:Y:S02]  /*29e0*/  IADD3 R17, P0, R20, UR26, RZ ;  /* 0x0000001a14117c10 */ /* 0x000fe4000ff1e0ff */
[----:B------:R-:W-:Y:S02]  /*29f0*/  ISETP.GE.AND P3, PT, R134, UR6, PT ;  /* 0x0000000686007c0c */ /* 0x000fe4000bf66270 */
[----:B------:R-:W-:Y:S02]  /*2a00*/  ISETP.GE.AND P2, PT, R204, UR6, PT ;  /* 0x00000006cc007c0c */ /* 0x000fe4000bf46270 */
[----:B------:R-:W-:Y:S02]  /*2a10*/  IADD3.X R14, R14, UR25, RZ, P0, !PT ;  /* 0x000000190e0e7c10 */ /* 0x000fe400087fe4ff */
[----:B------:R-:W-:-:S07]  /*2a20*/  ISETP.GE.AND P0, PT, R199, UR6, PT ;  /* 0x00000006c7007c0c */ /* 0x000fce000bf06270 */
        /* <DEDUP_REMOVED lines=25> */
.L_x_388:
[----:B------:R-:W-:Y:S05]  /*2bc0*/  BSYNC B0 ;  /* 0x0000000000007941 */ /* 0x000fea0003800000 */
.L_x_387:
[----:B------:R-:W0:Y:S01]  /*2bd0*/  LDGDEPBAR ;  /* 0x00000000000079af */ /* 0x000e220000000000 */
[----:B------:R-:W-:Y:S01]  /*2be0*/  ISETP.GE.AND P0, PT, R12, UR16, PT ;  /* 0x000000100c007c0c */ /* 0x000fe2000bf06270 */
[----:B------:R-:W-:Y:S01]  /*2bf0*/  USHF.L.U64.HI UR27, UR8, 0x6, UR9 ;  /* 0x00000006081b7899 */ /* 0x000fe20008010209 */
[----:B------:R-:W-:Y:S01]  /*2c00*/  LOP3.LUT R15, R18, 0x8, R15, 0xf8, !PT ;  /* 0x00000008120f7812 */ /* 0x000fe200078ef80f */
[----:B------:R-:W-:Y:S01]  /*2c10*/  IMAD.SHL.U32 R0, R0, 0x40, RZ ;  /* 0x0000004000007824 */ /* 0x000fe200078e00ff */
[----:B------:R-:W-:Y:S01]  /*2c20*/  SHF.R.U32.HI R18, RZ, 0x3, R18 ;  /* 0x00000003ff127819 */ /* 0x000fe20000011612 */
[----:B------:R-:W-:Y:S01]  /*2c30*/  USHF.L.U32 UR28, UR8, 0x6, URZ ;  /* 0x00000006081c7899 */ /* 0x000fe2000800063f */
[----:B------:R-:W-:Y:S01]  /*2c40*/  IMAD.IADD R147, R145, 0x1, R147 ;  /* 0x0000000191937824 */ /* 0x000fe200078e0293 */
[----:B------:R-:W-:Y:S01]  /*2c50*/  UIMAD UR6, UR27, UR17, URZ ;  /* 0x000000111b0672a4 */ /* 0x000fe2000f8e023f */
[----:B------:R-:W-:Y:S01]  /*2c60*/  LOP3.LUT R15, R15, R18, RZ, 0x3c, !PT ;  /* 0x000000120f0f7212 */ /* 0x000fe200078e3cff */
[----:B-1234-:R-:W-:Y:S01]  /*2c70*/  IMAD.U32 R7, RZ, RZ, UR17 ;  /* 0x00000011ff077e24 */ /* 0x01efe2000f8e00ff */
[----:B------:R-:W-:Y:S01]  /*2c80*/  LEA.HI R6, R11, R4, RZ, 0x5 ;  /* 0x000000040b067211 */ /* 0x000fe200078f28ff */
[----:B------:R-:W-:Y:S01]  /*2c90*/  IMAD.MOV.U32 R146, RZ, RZ, R144 ;  /* 0x000000ffff927224 */ /* 0x000fe200078e0090 */
[----:B------:R-:W-:Y:S01]  /*2ca0*/  UIMAD UR6, UR31, UR28, UR6 ;  /* 0x0000001c1f0672a4 */ /* 0x000fe2000f8e0206 */
[----:B------:R-:W-:Y:S01]  /*2cb0*/  LOP3.LUT R0, R15, 0xfffffe00, R0, 0xf8, !PT ;  /* 0xfffffe000f007812 */ /* 0x000fe200078ef800 */
[----:B------:R-:W-:Y:S01]  /*2cc0*/  IMAD R197, R197, 0x200, R16 ;  /* 0x00000200c5c57824 */ /* 0x000fe200078e0210 */
[----:B------:R-:W-:Y:S01]  /*2cd0*/  SHF.R.S32.HI R81, RZ, 0x5, R6 ;  /* 0x00000005ff517819 */ /* 0x000fe20000011406 */
[----:B------:R-:W-:Y:S01]  /*2ce0*/  IMAD.WIDE.U32 R14, R7, UR28, R146 ;  /* 0x0000001c070e7c25 */ /* 0x000fe2000f8e0092 */
[----:B------:R-:W-:Y:S01]  /*2cf0*/  BSSY B0, `(.L_x_389) ;  /* 0x0000028000007945 */ /* 0x000fe20003800000 */
[----:B------:R-:W-:-:S02]  /*2d00*/  ISETP.GE.AND P5, PT, R10, UR16, PT ;  /* 0x000000100a007c0c */ /* 0x000fc4000bfa6270 */
[----:B------:R-:W-:Y:S01]  /*2d10*/  VIADD R12, R15, UR6 ;  /* 0x000000060f0c7c36 */ /* 0x000fe20008000000 */
[----:B------:R-:W-:Y:S01]  /*2d20*/  LEA R197, R197, UR4, 0x1 ;  /* 0x00000004c5c57c11 */ /* 0x000fe2000f8e08ff */
[----:B------:R-:W-:Y:S01]  /*2d30*/  IMAD R198, R81, 0x400, R0 ;  /* 0x0000040051c67824 */ /* 0x000fe200078e0200 */
[----:B------:R-:W-:-:S04]  /*2d40*/  DEPBAR.LE SB0, 0x0 ;  /* 0x000080000000791a */ /* 0x000fc80000000000 */
[----:B------:R-:W-:Y:S06]  /*2d50*/  BAR.SYNC.DEFER_BLOCKING 0x0 ;  /* 0x0000000000007b1d */ /* 0x000fec0000010000 */
        /* <DEDUP_REMOVED lines=33> */
.L_x_390:
[----:B------:R-:W-:Y:S05]  /*2f70*/  BSYNC B0 ;  /* 0x0000000000007941 */ /* 0x000fea0003800000 */
.L_x_389:
[----:B------:R4:W-:Y:S01]  /*2f80*/  @P5 STS.128 [R205+0x13000], RZ ;  /* 0x013000ffcd005388 */ /* 0x0009e20000000c00 */
[----:B------:R-:W-:Y:S01]  /*2f90*/  USHF.L.U64.HI UR16, UR8, 0x5, UR9 ;  /* 0x0000000508107899 */ /* 0x000fe20008010209 */
[----:B------:R-:W-:Y:S01]  /*2fa0*/  BSSY B0, `(.L_x_391) ;  /* 0x0000025000007945 */ /* 0x000fe20003800000 */
[----:B------:R-:W-:Y:S01]  /*2fb0*/  USHF.L.U32 UR31, UR8, 0x5, URZ ;  /* 0x00000005081f7899 */ /* 0x000fe2000800063f */
[----:B------:R4:W-:Y:S01]  /*2fc0*/  @P5 STS.128 [R205+0x15000], RZ ;  /* 0x015000ffcd005388 */ /* 0x0009e20000000c00 */
[----:B------:R-:W-:-:S03]  /*2fd0*/  LEA R198, R198, UR4, 0x1 ;  /* 0x00000004c6c67c11 */ /* 0x000fc6000f8e08ff */
[----:B------:R4:W-:Y:S01]  /*2fe0*/  @P5 STS.128 [R205+0x17000], RZ ;  /* 0x017000ffcd005388 */ /* 0x0009e20000000c00 */
[----:B------:R-:W-:Y:S06]  /*2ff0*/  @P5 BRA `(.L_x_392) ;  /* 0x00000000007c5947 */ /* 0x000fec0003800000 */
[----:B------:R-:W-:Y:S01]  /*3000*/  ULDC UR6, c[0x0][0x2d0] ;  /* 0x0000b40000067ab9 */ /* 0x000fe20000000800 */
[----:B------:R-:W-:Y:S02]  /*3010*/  IADD3 R14, P0, R14, UR31, RZ ;  /* 0x0000001f0e0e7c10 */ /* 0x000fe4000ff1e0ff */
[----:B------:R-:W-:Y:S02]  /*3020*/  ISETP.GE.AND P3, PT, R134, UR6, PT ;  /* 0x0000000686007c0c */ /* 0x000fe4000bf66270 */
[----:B------:R-:W-:Y:S02]  /*3030*/  ISETP.GE.AND P2, PT, R204, UR6, PT ;  /* 0x00000006cc007c0c */ /* 0x000fe4000bf46270 */
[----:B------:R-:W-:Y:S02]  /*3040*/  IADD3.X R7, R12, UR16, RZ, P0, !PT ;  /* 0x000000100c077c10 */ /* 0x000fe400087fe4ff */
[----:B------:R-:W-:-:S07]  /*3050*/  ISETP.GE.AND P0, PT, R199, UR6, PT ;  /* 0x00000006c7007c0c */ /* 0x000fce000bf06270 */
        /* <DEDUP_REMOVED lines=25> */
.L_x_392:
[----:B------:R-:W-:Y:S05]  /*31f0*/  BSYNC B0 ;  /* 0x0000000000007941 */ /* 0x000fea0003800000 */
.L_x_391:
[----:B------:R-:W-:Y:S01]  /*3200*/  LDSM.16.M88.4 R36, [R198] ;  /* 0x00000000c624783b */ /* 0x000fe20000000200 */
[----:B------:R-:W-:Y:S01]  /*3210*/  R2P PR, R5, 0x6 ;  /* 0x0000000605007804 */ /* 0x000fe20000000000 */
[----:B------:R-:W-:Y:S01]  /*3220*/  IMAD.MOV.U32 R7, RZ, RZ, 0x10 ;  /* 0x00000010ff077424 */ /* 0x000fe200078e00ff */
[C---:B------:R-:W-:Y:S01]  /*3230*/  LOP3.LUT P0, RZ, R2.reuse, 0x2, RZ, 0xc0, !PT ;  /* 0x0000000202ff7812 */ /* 0x040fe2000780c0ff */
[----:B------:R-:W5:Y:S01]  /*3240*/  LDSM.16.M88.4 R24, [R197+0xc000] ;  /* 0x00c00000c518783b */ /* 0x000f620000000200 */
[----:B------:R-:W-:Y:S01]  /*3250*/  VIADD R5, R197, 0xc000 ;  /* 0x0000c000c5057836 */ /* 0x000fe20000000000 */
[----:B------:R-:W-:Y:S01]  /*3260*/  LEA R213, R81, UR21, 0x4 ;  /* 0x0000001551d57c11 */ /* 0x000fe2000f8e20ff */
[----:B------:R-:W-:Y:S01]  /*3270*/  VIADD R195, R197, 0xc020 ;  /* 0x0000c020c5c37836 */ /* 0x000fe20000000000 */
[----:B------:R-:W-:Y:S01]  /*3280*/  SEL R7, R7, 0xfffffff0, !P0 ;  /* 0xfffffff007077807 */ /* 0x000fe20004000000 */
[----:B------:R-:W4:Y:S01]  /*3290*/  LDSM.16.M88.4 R16, [R197+0xc800] ;  /* 0x00c80000c510783b */ /* 0x000f220000000200 */
[----:B------:R-:W-:Y:S01]  /*32a0*/  LOP3.LUT P0, RZ, R2, 0x4, RZ, 0xc0, !PT ;  /* 0x0000000402ff7812 */ /* 0x000fe2000780c0ff */
[----:B------:R-:W-:Y:S01]  /*32b0*/  IMAD.MOV.U32 R2, RZ, RZ, 0x40 ;  /* 0x00000040ff027424 */ /* 0x000fe200078e00ff */
[----:B------:R-:W-:Y:S01]  /*32c0*/  UIADD3 UR6, UR24, 0x1, -UR15 ;  /* 0x0000000118067890 */ /* 0x000fe2000fffe80f */
[----:B------:R-:W4:Y:S01]  /*32d0*/  LDSM.16.M88.4 R60, [R197+0xd000] ;  /* 0x00d00000c53c783b */ /* 0x000f220000000200 */
[----:B------:R-:W-:Y:S01]  /*32e0*/  IMAD R196, R7, 0x2, R198 ;  /* 0x0000000207c47824 */ /* 0x000fe200078e02c6 */
[----:B------:R-:W-:Y:S01]  /*32f0*/  UIADD3 UR20, UR24, -UR20, -UR15 ;  /* 0x8000001418147290 */ /* 0x000fe2000fffe80f */
[----:B------:R-:W-:Y:S01]  /*3300*/  @P1 VIADD R195, R5, 0xffffffe0 ;  /* 0xffffffe005c31836 */ /* 0x000fe20000000000 */
[----:B------:R-:W4:Y:S01]  /*3310*/  LDSM.16.M88.4 R44, [R197+0xd800] ;  /* 0x00d80000c52c783b */ /* 0x000f220000000200 */
[----:B------:R-:W-:Y:S01]  /*3320*/  IMAD.MOV.U32 R5, RZ, RZ, 0x20 ;  /* 0x00000020ff057424 */ /* 0x000fe200078e00ff */
[----:B------:R-:W-:Y:S01]  /*3330*/  SEL R2, R2, 0xffffffc0, !P2 ;  /* 0xffffffc002027807 */ /* 0x000fe20005000000 */
[----:B------:R-:W-:Y:S01]  /*3340*/  IMAD.SHL.U32 R214, R4, 0x2, RZ ;  /* 0x0000000204d67824 */ /* 0x000fe200078e00ff */
[----:B------:R-:W-:Y:S01]  /*3350*/  LDSM.16.M88.4 R48, [R196] ;  /* 0x00000000c430783b */ /* 0x000fe20000000200 */
[----:B------:R-:W-:Y:S01]  /*3360*/  IMAD.U32 R210, RZ, RZ, UR6 ;  /* 0x00000006ffd27e24 */ /* 0x000fe2000f8e00ff */
[----:B------:R-:W-:Y:S01]  /*3370*/  SEL R5, R5, 0xffffffe0, !P0 ;  /* 0xffffffe005057807 */ /* 0x000fe20004000000 */
[----:B------:R-:W-:Y:S01]  /*3380*/  IMAD.IADD R191, R197, 0x1, R2 ;  /* 0x00000001c5bf7824 */ /* 0x000fe200078e0202 */
[----:B-123--:R-:W1:Y:S01]  /*3390*/  LDSM.16.M88.4 R8, [R195] ;  /* 0x00000000c308783b */ /* 0x00ee620000000200 */
[----:B------:R-:W-:Y:S01]  /*33a0*/  IMAD.IADD R184, R2, 0x1, R195 ;  /* 0x0000000102b87824 */ /* 0x000fe200078e02c3 */
[----:B------:R-:W-:Y:S01]  /*33b0*/  LOP3.LUT R214, R214, 0x6, RZ, 0xc0, !PT ;  /* 0x00000006d6d67812 */ /* 0x000fe200078ec0ff */
[C---:B------:R-:W-:Y:S01]  /*33c0*/  IMAD R194, R5.reuse, 0x2, R198 ;  /* 0x0000000205c27824 */ /* 0x040fe200078e02c6 */
[----:B------:R-:W2:Y:S01]  /*33d0*/  LDSM.16.M88.4 R32, [R195+0x800] ;  /* 0x00080000c320783b */ /* 0x000ea20000000200 */
[----:B------:R-:W-:Y:S01]  /*33e0*/  IMAD R193, R5, 0x2, R196 ;  /* 0x0000000205c17824 */ /* 0x000fe200078e02c4 */
[----:B------:R-:W-:Y:S01]  /*33f0*/  UIADD3 UR6, UR6, UR19, URZ ;  /* 0x0000001306067290 */ /* 0x000fe2000fffe03f */
[----:B------:R-:W-:Y:S01]  /*3400*/  IMAD.U32 R212, RZ, RZ, UR24 ;  /* 0x00000018ffd47e24 */ /* 0x000fe2000f8e00ff */
[----:B------:R-:W3:Y:S01]  /*3410*/  LDSM.16.M88.4 R12, [R195+0x1000] ;  /* 0x00100000c30c783b */ /* 0x000ee20000000200 */
[----:B------:R-:W-:Y:S01]  /*3420*/  UISETP.GT.AND UP0, UPT, UR17, UR12, UPT ;  /* 0x0000000c1100728c */ /* 0x000fe2000bf04270 */
[----:B------:R-:W-:-:S02]  /*3430*/  VIADD R187, R195, 0x800 ;  /* 0x00000800c3bb7836 */ /* 0x000fc40000000000 */
[----:B------:R-:W3:Y:S01]  /*3440*/  LDSM.16.M88.4 R72, [R195+0x1800] ;  /* 0x00180000c348783b */ /* 0x000ee20000000200 */
[C---:B------:R-:W-:Y:S02]  /*3450*/  VIADD R186, R195.reuse, 0x1000 ;  /* 0x00001000c3ba7836 */ /* 0x040fe40000000000 */
[C---:B------:R-:W-:Y:S01]  /*3460*/  VIADD R185, R195.reuse, 0x1800 ;  /* 0x00001800c3b97836 */ /* 0x040fe20000000000 */
[----:B------:R-:W-:Y:S01]  /*3470*/  LDSM.16.M88.4 R52, [R194] ;  /* 0x00000000c234783b */ /* 0x000fe20000000200 */
[C---:B------:R-:W-:Y:S01]  /*3480*/  VIADD R183, R195.reuse, 0x2000 ;  /* 0x00002000c3b77836 */ /* 0x040fe20000000000 */
[C---:B-----5:R-:W-:Y:S02]  /*3490*/  HMMA.16816.F32.BF16 R28, R36.reuse, R24, RZ ;  /* 0x00000018241c723c */ /* 0x060fe400000418ff */
[----:B------:R-:W5:Y:S01]  /*34a0*/  LDSM.16.M88.4 R40, [R191+0xc000] ;  /* 0x00c00000bf28783b */ /* 0x000f620000000200 */
[C---:B------:R-:W-:Y:S02]  /*34b0*/  VIADD R182, R195.reuse, 0x2800 ;  /* 0x00002800c3b67836 */ /* 0x040fe40000000000 */
[C---:B------:R-:W-:Y:S01]  /*34c0*/  VIADD R181, R195.reuse, 0x3000 ;  /* 0x00003000c3b57836 */ /* 0x040fe20000000000 */
[----:B------:R-:W-:Y:S01]  /*34d0*/  LDSM.16.M88.4 R68, [R191+0xd800] ;  /* 0x00d80000bf44783b */ /* 0x000fe20000000200 */
[----:B------:R-:W-:Y:S01]  /*34e0*/  HMMA.16816.F32.BF16 R24, R36, R26, RZ ;  /* 0x0000001a2418723c */ /* 0x000fe200000418ff */
[----:B------:R-:W-:-:S02]  /*34f0*/  VIADD R180, R195, 0x3800 ;  /* 0x00003800c3b47836 */ /* 0x000fc40000000000 */
[----:B------:R-:W-:Y:S01]  /*3500*/  LDSM.16.M88.4 R76, [R195+0x3800] ;  /* 0x00380000c34c783b */ /* 0x000fe20000000200 */
[C---:B------:R-:W-:Y:S02]  /*3510*/  VIADD R179, R195.reuse, 0x4000 ;  /* 0x00004000c3b37836 */ /* 0x040fe40000000000 */
[C---:B----4-:R-:W-:Y:S01]  /*3520*/  HMMA.16816.F32.BF16 R20, R36.reuse, R16, RZ ;  /* 0x000000102414723c */ /* 0x050fe200000418ff */
[----:B------:R-:W0:Y:S01]  /*3530*/  LDGDEPBAR ;  /* 0x00000000000079af */ /* 0x000e220000000000 */
[C---:B------:R-:W-:Y:S02]  /*3540*/  VIADD R178, R195.reuse, 0x4800 ;  /* 0x00004800c3b27836 */ /* 0x040fe40000000000 */
[C---:B------:R-:W-:Y:S02]  /*3550*/  VIADD R177, R195.reuse, 0x5000 ;  /* 0x00005000c3b17836 */ /* 0x040fe40000000000 */
[----:B------:R-:W-:Y:S01]  /*3560*/  HMMA.16816.F32.BF16 R64, R36, R60, RZ ;  /* 0x0000003c2440723c */ /* 0x000fe200000418ff */
[----:B------:R-:W-:-:S05]  /*3570*/  VIADD R176, R195, 0x5800 ;  /* 0x00005800c3b07836 */ /* 0x000fca0000000000 */
        /* <DEDUP_REMOVED lines=8> */
[C---:B--2---:R-:W-:Y:S06]  /*3600*/  HMMA.16816.F32.BF16 R20, R48.reuse, R32, R20 ;  /* 0x000000203014723c */ /* 0x044fec0000041814 */
[C---:B------:R-:W-:Y:S01]  /*3610*/  HMMA.16816.F32.BF16 R16, R48.reuse, R34, R16 ;  /* 0x000000223010723c */ /* 0x040fe20000041810 */
[----:B------:R-:W-:Y:S05]  /*3620*/  LDSM.16.M88.4 R32, [R193] ;  /* 0x00000000c120783b */ /* 0x000fea0000000200 */
[C---:B---3--:R-:W-:Y:S06]  /*3630*/  HMMA.16816.F32.BF16 R64, R48.reuse, R12, R64 ;  /* 0x0000000c3040723c */ /* 0x048fec0000041840 */
[C---:B------:R-:W-:Y:S01]  /*3640*/  HMMA.16816.F32.BF16 R60, R48.reuse, R14, R60 ;  /* 0x0000000e303c723c */ /* 0x040fe2000004183c */
[----:B------:R-:W2:Y:S05]  /*3650*/  LDSM.16.M88.4 R12, [R184] ;  /* 0x00000000b80c783b */ /* 0x000eaa0000000200 */
[C---:B------:R-:W-:Y:S06]  /*3660*/  HMMA.16816.F32.BF16 R56, R48.reuse, R72, R56 ;  /* 0x000000483038723c */ /* 0x040fec0000041838 */
[----:B------:R-:W-:Y:S01]  /*3670*/  HMMA.16816.F32.BF16 R36, R48, R74, R36 ;  /* 0x0000004a3024723c */ /* 0x000fe20000041824 */
[----:B------:R-:W3:Y:S04]  /*3680*/  LDSM.16.M88.4 R48, [R184+0x800] ;  /* 0x00080000b830783b */ /* 0x000ee80000000200 */
[----:B------:R-:W-:Y:S01]  /*3690*/  LDSM.16.M88.4 R72, [R184+0x1800] ;  /* 0x00180000b848783b */ /* 0x000fe20000000200 */
[C---:B-----5:R-:W-:Y:S06]  /*36a0*/  HMMA.16816.F32.BF16 R28, R52.reuse, R40, R28 ;  /* 0x00000028341c723c */ /* 0x060fec000004181c */
[C---:B------:R-:W-:Y:S01]  /*36b0*/  HMMA.16816.F32.BF16 R24, R52.reuse, R42, R24 ;  /* 0x0000002a3418723c */ /* 0x040fe20000041818 */
[----:B------:R-:W5:Y:S05]  /*36c0*/  LDSM.16.M88.4 R40, [R184+0x1000] ;  /* 0x00100000b828783b */ /* 0x000f6a0000000200 */
[C---:B----4-:R-:W-:Y:S06]  /*36d0*/  HMMA.16816.F32.BF16 R20, R52.reuse, R44, R20 ;  /* 0x0000002c3414723c */ /* 0x050fec0000041814 */
[C---:B------:R-:W-:Y:S01]  /*36e0*/  HMMA.16816.F32.BF16 R16, R52.reuse, R46, R16 ;  /* 0x0000002e3410723c */ /* 0x040fe20000041810 */
[----:B------:R-:W-:Y:S05]  /*36f0*/  LDSM.16.M88.4 R44, [R197+0xe000] ;  /* 0x00e00000c52c783b */ /* 0x000fea0000000200 */
[C---:B-1----:R-:W-:Y:S06]  /*3700*/  HMMA.16816.F32.BF16 R64, R52.reuse, R8, R64 ;  /* 0x000000083440723c */ /* 0x042fec0000041840 */
[C---:B------:R-:W-:Y:S01]  /*3710*/  HMMA.16816.F32.BF16 R60, R52.reuse, R10, R60 ;  /* 0x0000000a343c723c */ /* 0x040fe2000004183c */
[----:B------:R-:W1:Y:S05]  /*3720*/  LDSM.16.M88.4 R8, [R198+0x4000] ;  /* 0x00400000c608783b */ /* 0x000e6a0000000200 */
[C---:B------:R-:W-:Y:S06]  /*3730*/  HMMA.16816.F32.BF16 R56, R52.reuse, R68, R56 ;  /* 0x000000443438723c */ /* 0x040fec0000041838 */
[----:B------:R-:W-:Y:S01]  /*3740*/  HMMA.16816.F32.BF16 R52, R52, R70, R36 ;  /* 0x000000463434723c */ /* 0x000fe20000041824 */
[----:B------:R-:W4:Y:S04]  /*3750*/  LDSM.16.M88.4 R68, [R197+0xe800] ;  /* 0x00e80000c544783b */ /* 0x000f280000000200 */
[----:B------:R-:W4:Y:S01]  /*3760*/  LDSM.16.M88.4 R36, [R197+0xf000] ;  /* 0x00f00000c524783b */ /* 0x000f220000000200 */
[C---:B--2---:R-:W-:Y:S06]  /*3770*/  HMMA.16816.F32.BF16 R28, R32.reuse, R12, R28 ;  /* 0x0000000c201c723c */ /* 0x044fec000004181c */
[C---:B------:R-:W-:Y:S01]  /*3780*/  HMMA.16816.F32.BF16 R24, R32.reuse, R14, R24 ;  /* 0x0000000e2018723c */ /* 0x040fe20000041818 */
[----:B------:R-:W2:Y:S05]  /*3790*/  LDSM.16.M88.4 R12, [R197+0xf800] ;  /* 0x00f80000c50c783b */ /* 0x000eaa0000000200 */
[C---:B---3--:R-:W-:Y:S06]  /*37a0*/  HMMA.16816.F32.BF16 R20, R32.reuse, R48, R20 ;  /* 0x000000302014723c */ /* 0x048fec0000041814 */
[C---:B------:R-:W-:Y:S01]  /*37b0*/  HMMA.16816.F32.BF16 R16, R32.reuse, R50, R16 ;  /* 0x000000322010723c */ /* 0x040fe20000041810 */
[----:B------:R-:W-:Y:S05]  /*37c0*/  LDSM.16.M88.4 R48, [R195+0x2000] ;  /* 0x00200000c330783b */ /* 0x000fea0000000200 */
[C---:B-----5:R-:W-:Y:S06]  /*37d0*/  HMMA.16816.F32.BF16 R64, R32.reuse, R40, R64 ;  /* 0x000000282040723c */ /* 0x060fec0000041840 */
[C---:B------:R-:W-:Y:S01]  /*37e0*/  HMMA.16816.F32.BF16 R60, R32.reuse, R42, R60 ;  /* 0x0000002a203c723c */ /* 0x040fe2000004183c */
[----:B------:R-:W3:Y:S05]  /*37f0*/  LDSM.16.M88.4 R40, [R196+0x4000] ;  /* 0x00400000c428783b */ /* 0x000eea0000000200 */
[C---:B------:R-:W-:Y:S06]  /*3800*/  HMMA.16816.F32.BF16 R56, R32.reuse, R72, R56 ;  /* 0x000000482038723c */ /* 0x040fec0000041838 */
[----:B------:R-:W-:Y:S01]  /*3810*/  HMMA.16816.F32.BF16 R52, R32, R74, R52 ;  /* 0x0000004a2034723c */ /* 0x000fe20000041834 */
[----:B------:R-:W5:Y:S04]  /*3820*/  LDSM.16.M88.4 R32, [R195+0x2800] ;  /* 0x00280000c320783b */ /* 0x000f680000000200 */
[----:B------:R-:W-:Y:S01]  /*3830*/  LDSM.16.M88.4 R72, [R191+0xf800] ;  /* 0x00f80000bf48783b */ /* 0x000fe20000000200 */
[C---:B-1----:R-:W-:Y:S06]  /*3840*/  HMMA.16816.F32.BF16 R28, R8.reuse, R44, R28 ;  /* 0x0000002c081c723c */ /* 0x042fec000004181c */
[C---:B------:R-:W-:Y:S01]  /*3850*/  HMMA.16816.F32.BF16 R24, R8.reuse, R46, R24 ;  /* 0x0000002e0818723c */ /* 0x040fe20000041818 */
[----:B------:R-:W1:Y:S05]  /*3860*/  LDSM.16.M88.4 R44, [R195+0x3000] ;  /* 0x00300000c32c783b */ /* 0x000e6a0000000200 */
[C---:B----4-:R-:W-:Y:S06]  /*3870*/  HMMA.16816.F32.BF16 R20, R8.reuse, R68, R20 ;  /* 0x000000440814723c */ /* 0x050fec0000041814 */
[C---:B------:R-:W-:Y:S01]  /*3880*/  HMMA.16816.F32.BF16 R16, R8.reuse, R70, R16 ;  /* 0x000000460810723c */ /* 0x040fe20000041810 */
[----:B------:R-:W-:Y:S05]  /*3890*/  LDSM.16.M88.4 R68, [R194+0x4000] ;  /* 0x00400000c244783b */ /* 0x000fea0000000200 */
[C---:B------:R-:W-:Y:S06]  /*38a0*/  HMMA.16816.F32.BF16 R64, R8.reuse, R36, R64 ;  /* 0x000000240840723c */ /* 0x040fec0000041840 */
[C---:B------:R-:W-:Y:S01]  /*38b0*/  HMMA.16816.F32.BF16 R60, R8.reuse, R38, R60 ;  /* 0x00000026083c723c */ /* 0x040fe2000004183c */
[----:B------:R-:W4:Y:S05]  /*38c0*/  LDSM.16.M88.4 R36, [R191+0xe000] ;  /* 0x00e00000bf24783b */ /* 0x000f2a0000000200 */
[C---:B--2---:R-:W-:Y:S06]  /*38d0*/  HMMA.16816.F32.BF16 R56, R8.reuse, R12, R56 ;  /* 0x0000000c0838723c */ /* 0x044fec0000041838 */
[----:B------:R-:W-:Y:S01]  /*38e0*/  HMMA.16816.F32.BF16 R52, R8, R14, R52 ;  /* 0x0000000e0834723c */ /* 0x000fe20000041834 */
[----:B------:R-:W2:Y:S04]  /*38f0*/  LDSM.16.M88.4 R12, [R191+0xe800] ;  /* 0x00e80000bf0c783b */ /* 0x000ea80000000200 */
[----:B------:R-:W2:Y:S01]  /*3900*/  LDSM.16.M88.4 R8, [R191+0xf000] ;  /* 0x00f00000bf08783b */ /* 0x000ea20000000200 */
[C---:B---3--:R-:W-:Y:S06]  /*3910*/  HMMA.16816.F32.BF16 R28, R40.reuse, R48, R28 ;  /* 0x00000030281c723c */ /* 0x048fec000004181c */
[C---:B------:R-:W-:Y:S01]  /*3920*/  HMMA.16816.F32.BF16 R24, R40.reuse, R50, R24 ;  /* 0x000000322818723c */ /* 0x040fe20000041818 */
[----:B------:R-:W-:Y:S05]  /*3930*/  LDSM.16.M88.4 R48, [R184+0x2000] ;  /* 0x00200000b830783b */ /* 0x000fea0000000200 */
[C---:B-----5:R-:W-:Y:S06]  /*3940*/  HMMA.16816.F32.BF16 R20, R40.reuse, R32, R20 ;  /* 0x000000202814723c */ /* 0x060fec0000041814 */
[C---:B------:R-:W-:Y:S01]  /*3950*/  HMMA.16816.F32.BF16 R16, R40.reuse, R34, R16 ;  /* 0x000000222810723c */ /* 0x040fe20000041810 */
[----:B------:R-:W3:Y:S05]  /*3960*/  LDSM.16.M88.4 R32, [R193+0x4000] ;  /* 0x00400000c120783b */ /* 0x000eea0000000200 */
[C---:B-1----:R-:W-:Y:S06]  /*3970*/  HMMA.16816.F32.BF16 R64, R40.reuse, R44, R64 ;  /* 0x0000002c2840723c */ /* 0x042fec0000041840 */
[C---:B------:R-:W-:Y:S01]  /*3980*/  HMMA.16816.F32.BF16 R60, R40.reuse, R46, R60 ;  /* 0x0000002e283c723c */ /* 0x040fe2000004183c */
[----:B------:R-:W1:Y:S05]  /*3990*/  LDSM.16.M88.4 R44, [R184+0x2800] ;  /* 0x00280000b82c783b */ /* 0x000e6a0000000200 */
[C---:B------:R-:W-:Y:S06]  /*39a0*/  HMMA.16816.F32.BF16 R56, R40.reuse, R76, R56 ;  /* 0x0000004c2838723c */ /* 0x040fec0000041838 */
[----:B------:R-:W-:Y:S01]  /*39b0*/  HMMA.16816.F32.BF16 R52, R40, R78, R52 ;  /* 0x0000004e2834723c */ /* 0x000fe20000041834 */
[----:B------:R-:W-:Y:S04]  /*39c0*/  LDSM.16.M88.4 R76, [R198+0x8000] ;  /* 0x00800000c64c783b */ /* 0x000fe80000000200 */
[----:B------:R-:W-:Y:S01]  /*39d0*/  LDSM.16.M88.4 R40, [R184+0x3000] ;  /* 0x00300000b828783b */ /* 0x000fe20000000200 */
[C---:B----4-:R-:W-:Y:S06]  /*39e0*/  HMMA.16816.F32.BF16 R28, R68.reuse, R36, R28 ;  /* 0x00000024441c723c */ /* 0x050fec000004181c */
[C---:B------:R-:W-:Y:S01]  /*39f0*/  HMMA.16816.F32.BF16 R24, R68.reuse, R38, R24 ;  /* 0x000000264418723c */ /* 0x040fe20000041818 */
[----:B------:R-:W4:Y:S05]  /*3a00*/  LDSM.16.M88.4 R36, [R184+0x3800] ;  /* 0x00380000b824783b */ /* 0x000f2a0000000200 */
[C---:B--2---:R-:W-:Y:S06]  /*3a10*/  HMMA.16816.F32.BF16 R20, R68.reuse, R12, R20 ;  /* 0x0000000c4414723c */ /* 0x044fec0000041814 */
[C---:B------:R-:W-:Y:S01]  /*3a20*/  HMMA.16816.F32.BF16 R16, R68.reuse, R14, R16 ;  /* 0x0000000e4410723c */ /* 0x040fe20000041810 */
[----:B------:R-:W2:Y:S05]  /*3a30*/  LDSM.16.M88.4 R12, [R197+0x10000] ;  /* 0x01000000c50c783b */ /* 0x000eaa0000000200 */
[C---:B------:R-:W-:Y:S06]  /*3a40*/  HMMA.16816.F32.BF16 R64, R68.reuse, R8, R64 ;  /* 0x000000084440723c */ /* 0x040fec0000041840 */
[C---:B------:R-:W-:Y:S01]  /*3a50*/  HMMA.16816.F32.BF16 R60, R68.reuse, R10, R60 ;  /* 0x0000000a443c723c */ /* 0x040fe2000004183c */
[----:B------:R-:W5:Y:S05]  /*3a60*/  LDSM.16.M88.4 R8, [R197+0x10800] ;  /* 0x01080000c508783b */ /* 0x000f6a0000000200 */
[C---:B------:R-:W-:Y:S06]  /*3a70*/  HMMA.16816.F32.BF16 R56, R68.reuse, R72, R56 ;  /* 0x000000484438723c */ /* 0x040fec0000041838 */
[----:B------:R-:W-:Y:S01]  /*3a80*/  HMMA.16816.F32.BF16 R52, R68, R74, R52 ;  /* 0x0000004a4434723c */ /* 0x000fe20000041834 */
[----:B------:R-:W5:Y:S04]  /*3a90*/  LDSM.16.M88.4 R68, [R197+0x11800] ;  /* 0x01180000c544783b */ /* 0x000f680000000200 */
[----:B------:R-:W-:Y:S01]  /*3aa0*/  LDSM.16.M88.4 R72, [R197+0x11000] ;  /* 0x01100000c548783b */ /* 0x000fe20000000200 */
[C---:B---3--:R-:W-:Y:S06]  /*3ab0*/  HMMA.16816.F32.BF16 R28, R32.reuse, R48, R28 ;  /* 0x00000030201c723c */ /* 0x048fec000004181c */
[C---:B------:R-:W-:Y:S01]  /*3ac0*/  HMMA.16816.F32.BF16 R24, R32.reuse, R50, R24 ;  /* 0x000000322018723c */ /* 0x040fe20000041818 */
[----:B------:R-:W-:Y:S05]  /*3ad0*/  LDSM.16.M88.4 R48, [R196+0x8000] ;  /* 0x00800000c430783b */ /* 0x000fea0000000200 */
[C---:B-1----:R-:W-:Y:S06]  /*3ae0*/  HMMA.16816.F32.BF16 R20, R32.reuse, R44, R20 ;  /* 0x0000002c2014723c */ /* 0x042fec0000041814 */
[C---:B------:R-:W-:Y:S01]  /*3af0*/  HMMA.16816.F32.BF16 R16, R32.reuse, R46, R16 ;  /* 0x0000002e2010723c */ /* 0x040fe20000041810 */
[----:B------:R-:W1:Y:S05]  /*3b00*/  LDSM.16.M88.4 R44, [R195+0x4000] ;  /* 0x00400000c32c783b */ /* 0x000e6a0000000200 */
[C---:B----4-:R-:W-:Y:S06]  /*3b10*/  HMMA.16816.F32.BF16 R56, R32.reuse, R36, R56 ;  /* 0x000000242038723c */ /* 0x050fec0000041838 */
[----:B------:R-:W-:Y:S01]  /*3b20*/  HMMA.16816.F32.BF16 R52, R32, R38, R52 ;  /* 0x000000262034723c */ /* 0x000fe20000041834 */
[----:B------:R-:W-:Y:S05]  /*3b30*/  LDSM.16.M88.4 R36, [R195+0x5000] ;  /* 0x00500000c324783b */ /* 0x000fea0000000200 */
[----:B--2---:R-:W-:Y:S06]  /*3b40*/  HMMA.16816.F32.BF16 R28, R76, R12, R28 ;  /* 0x0000000c4c1c723c */ /* 0x004fec000004181c */
[C---:B------:R-:W-:Y:S06]  /*3b50*/  HMMA.16816.F32.BF16 R64, R32.reuse, R40, R64 ;  /* 0x000000282040723c */ /* 0x040fec0000041840 */
[----:B------:R-:W-:Y:S01]  /*3b60*/  HMMA.16816.F32.BF16 R60, R32, R42, R60 ;  /* 0x0000002a203c723c */ /* 0x000fe2000004183c */
[----:B------:R-:W2:Y:S04]  /*3b70*/  LDSM.16.M88.4 R32, [R195+0x5800] ;  /* 0x00580000c320783b */ /* 0x000ea80000000200 */
[----:B------:R-:W-:Y:S01]  /*3b80*/  LDSM.16.M88.4 R40, [R195+0x4800] ;  /* 0x00480000c328783b */ /* 0x000fe20000000200 */
[C---:B------:R-:W-:Y:S03]  /*3b90*/  HMMA.16816.F32.BF16 R24, R76.reuse, R14, R24 ;  /* 0x0000000e4c18723c */ /* 0x040fe60000041818 */
[----:B------:R-:W-:Y:S03]  /*3ba0*/  LDSM.16.M88.4 R12, [R191+0x10000] ;  /* 0x01000000bf0c783b */ /* 0x000fe60000000200 */
[C---:B-----5:R-:W-:Y:S06]  /*3bb0*/  HMMA.16816.F32.BF16 R20, R76.reuse, R8, R20 ;  /* 0x000000084c14723c */ /* 0x060fec0000041814 */
[C---:B------:R-:W-:Y:S01]  /*3bc0*/  HMMA.16816.F32.BF16 R16, R76.reuse, R10, R16 ;  /* 0x0000000a4c10723c */ /* 0x040fe20000041810 */
[----:B------:R-:W3:Y:S05]  /*3bd0*/  LDSM.16.M88.4 R8, [R194+0x8000] ;  /* 0x00800000c208783b */ /* 0x000eea0000000200 */
[C---:B------:R-:W-:Y:S06]  /*3be0*/  HMMA.16816.F32.BF16 R56, R76.reuse, R68, R56 ;  /* 0x000000444c38723c */ /* 0x040fec0000041838 */
[----:B------:R-:W-:Y:S01]  /*3bf0*/  HMMA.16816.F32.BF16 R68, R76, R70, R52 ;  /* 0x000000464c44723c */ /* 0x000fe20000041834 */
[----:B------:R-:W4:Y:S05]  /*3c00*/  LDSM.16.M88.4 R52, [R191+0x10800] ;  /* 0x01080000bf34783b */ /* 0x000f2a0000000200 */
[----:B-1----:R-:W-:Y:S06]  /*3c10*/  HMMA.16816.F32.BF16 R28, R48, R44, R28 ;  /* 0x0000002c301c723c */ /* 0x002fec000004181c */
[C---:B------:R-:W-:Y:S06]  /*3c20*/  HMMA.16816.F32.BF16 R64, R76.reuse, R72, R64 ;  /* 0x000000484c40723c */ /* 0x040fec0000041840 */
[----:B------:R-:W-:Y:S06]  /*3c30*/  HMMA.16816.F32.BF16 R60, R76, R74, R60 ;  /* 0x0000004a4c3c723c */ /* 0x000fec000004183c */
[C---:B------:R-:W-:Y:S01]  /*3c40*/  HMMA.16816.F32.BF16 R24, R48.reuse, R46, R24 ;  /* 0x0000002e3018723c */ /* 0x040fe20000041818 */
[----:B------:R-:W1:Y:S05]  /*3c50*/  LDSM.16.M88.4 R44, [R191+0x11000] ;  /* 0x01100000bf2c783b */ /* 0x000e6a0000000200 */
[C---:B--2---:R-:W-:Y:S06]  /*3c60*/  HMMA.16816.F32.BF16 R56, R48.reuse, R32, R56 ;  /* 0x000000203038723c */ /* 0x044fec0000041838 */
[----:B------:R-:W-:Y:S06]  /*3c70*/  HMMA.16816.F32.BF16 R68, R48, R34, R68 ;  /* 0x000000223044723c */ /* 0x000fec0000041844 */
[----:B---3--:R-:W-:Y:S01]  /*3c80*/  HMMA.16816.F32.BF16 R32, R8, R12, R28 ;  /* 0x0000000c0820723c */ /* 0x008fe2000004181c */
[----:B------:R-:W2:Y:S05]  /*3c90*/  LDSM.16.M88.4 R28, [R191+0x11800] ;  /* 0x01180000bf1c783b */ /* 0x000eaa0000000200 */
[----:B------:R-:W-:Y:S01]  /*3ca0*/  HMMA.16816.F32.BF16 R20, R48, R40, R20 ;  /* 0x000000283014723c */ /* 0x000fe20000041814 */
[----:B------:R-:W-:-:S05]  /*3cb0*/  LOP3.LUT R13, R6, 0xffffffe0, RZ, 0xc0, !PT ;  /* 0xffffffe0060d7812 */ /* 0x000fca00078ec0ff */
[----:B------:R-:W-:Y:S01]  /*3cc0*/  HMMA.16816.F32.BF16 R16, R48, R42, R16 ;  /* 0x0000002a3010723c */ /* 0x000fe20000041810 */
[----:B------:R-:W-:Y:S01]  /*3cd0*/  LDSM.16.M88.4 R40, [R193+0x8000] ;  /* 0x00800000c128783b */ /* 0x000fe20000000200 */
[----:B------:R-:W-:-:S04]  /*3ce0*/  IMAD.IADD R13, R4, 0x1, -R13 ;  /* 0x00000001040d7824 */ /* 0x000fc800078e0a0d */
[----:B------:R-:W-:Y:S01]  /*3cf0*/  HMMA.16816.F32.BF16 R72, R48, R36, R64 ;  /* 0x000000243048723c */ /* 0x000fe20000041840 */
[----:B------:R-:W3:Y:S01]  /*3d00*/  LDSM.16.M88.4 R64, [R184+0x4000] ;  /* 0x00400000b840783b */ /* 0x000ee20000000200 */
[----:B------:R-:W-:-:S04]  /*3d10*/  SHF.R.S32.HI R2, RZ, 0x1f, R13 ;  /* 0x0000001fff027819 */ /* 0x000fc8000001140d */
[----:B------:R-:W-:Y:S01]  /*3d20*/  LEA.HI R13, R2, R13, RZ, 0x2 ;  /* 0x0000000d020d7211 */ /* 0x000fe200078f10ff */
[----:B------:R-:W-:Y:S01]  /*3d30*/  HMMA.16816.F32.BF16 R60, R48, R38, R60 ;  /* 0x00000026303c723c */ /* 0x000fe2000004183c */
[----:B------:R-:W-:Y:S02]  /*3d40*/  IMAD.U32 R37, RZ, RZ, UR17 ;  /* 0x00000011ff257e24 */ /* 0x000fe4000f8e00ff */
[----:B------:R-:W-:Y:S02]  /*3d50*/  SHF.R.S32.HI R2, RZ, 0x2, R13 ;  /* 0x00000002ff027819 */ /* 0x000fe4000001140d */
[----:B------:R-:W-:Y:S01]  /*3d60*/  IMAD R36, R37, 0x40, R214 ;  /* 0x0000004025247824 */ /* 0x000fe200078e02d6 */
[----:B------:R-:W-:Y:S01]  /*3d70*/  HMMA.16816.F32.BF16 R24, R8, R14, R24 ;  /* 0x0000000e0818723c */ /* 0x000fe20000041818 */
[----:B------:R-:W5:Y:S01]  /*3d80*/  LDSM.16.M88.4 R12, [R184+0x4800] ;  /* 0x00480000b80c783b */ /* 0x000f620000000200 */
[----:B------:R-:W-:Y:S02]  /*3d90*/  IMAD.IADD R213, R2, 0x1, R213 ;  /* 0x0000000102d57824 */ /* 0x000fe400078e02d5 */
[----:B------:R-:W-:-:S02]  /*3da0*/  VIADD R2, R36, 0x1 ;  /* 0x0000000124027836 */ /* 0x000fc40000000000 */
[C---:B----4-:R-:W-:Y:S01]  /*3db0*/  HMMA.16816.F32.BF16 R20, R8.reuse, R52, R20 ;  /* 0x000000340814723c */ /* 0x050fe20000041814 */
[C---:B------:R-:W-:Y:S01]  /*3dc0*/  VIADD R211, R213.reuse, 0x8 ;  /* 0x00000008d5d37836 */ /* 0x040fe20000000000 */
[C---:B------:R-:W-:Y:S01]  /*3dd0*/  VIADDMNMX R212, R213.reuse, UR6, R212, PT ;  /* 0x00000006d5d47c46 */ /* 0x040fe2000b8001d4 */
[----:B------:R-:W-:Y:S01]  /*3de0*/  VIADD R4, R36, 0x8 ;  /* 0x0000000824047836 */ /* 0x000fe20000000000 */
[----:B------:R-:W-:Y:S02]  /*3df0*/  VIADDMNMX R213, R213, UR20, RZ, !PT ;  /* 0x00000014d5d57c46 */ /* 0x000fe4000f8001ff */
[C---:B------:R-:W-:Y:S01]  /*3e00*/  HMMA.16816.F32.BF16 R16, R8.reuse, R54, R16 ;  /* 0x000000360810723c */ /* 0x040fe20000041810 */
[C---:B------:R-:W-:Y:S02]  /*3e10*/  IADD3 R210, R211.reuse, UR19, R210 ;  /* 0x00000013d3d27c10 */ /* 0x040fe4000fffe0d2 */
[----:B------:R-:W-:Y:S02]  /*3e20*/  VIADDMNMX R211, R211, UR20, RZ, !PT ;  /* 0x00000014d3d37c46 */ /* 0x000fe4000f8001ff */
[----:B------:R-:W-:Y:S01]  /*3e30*/  VIMNMX R210, R210, UR24, PT ;  /* 0x00000018d2d27c48 */ /* 0x000fe2000bfe0100 */
[----:B-1----:R-:W-:Y:S01]  /*3e40*/  HMMA.16816.F32.BF16 R72, R8, R44, R72 ;  /* 0x0000002c0848723c */ /* 0x002fe20000041848 */
[----:B------:R-:W-:-:S02]  /*3e50*/  ISETP.GE.AND P6, PT, R2, R212, PT ;  /* 0x000000d40200720c */ /* 0x000fc40003fc6270 */
[----:B------:R-:W-:Y:S02]  /*3e60*/  ISETP.GE.AND P2, PT, R2, R210, PT ;  /* 0x000000d20200720c */ /* 0x000fe40003f46270 */
[-C--:B------:R-:W-:Y:S01]  /*3e70*/  ISETP.GE.AND P0, PT, R36, R212.reuse, PT ;  /* 0x000000d42400720c */ /* 0x080fe20003f06270 */
[C---:B------:R-:W-:Y:S01]  /*3e80*/  HMMA.16816.F32.BF16 R60, R8.reuse, R46, R60 ;  /* 0x0000002e083c723c */ /* 0x040fe2000004183c */
[C---:B------:R-:W-:Y:S02]  /*3e90*/  ISETP.LT.OR P6, PT, R2.reuse, R213, P6 ;  /* 0x000000d50200720c */ /* 0x040fe400037c1670 */
[----:B------:R-:W-:Y:S01]  /*3ea0*/  ISETP.LT.OR P2, PT, R2, R211, P2 ;  /* 0x000000d30200720c */ /* 0x000fe20001741670 */
[C---:B------:R-:W-:Y:S01]  /*3eb0*/  VIADD R2, R36.reuse, 0x9 ;  /* 0x0000000924027836 */ /* 0x040fe20000000000 */
[----:B------:R-:W-:Y:S01]  /*3ec0*/  ISETP.LT.OR P0, PT, R36, R213, P0 ;  /* 0x000000d52400720c */ /* 0x000fe20000701670 */
[----:B--2---:R-:W-:Y:S01]  /*3ed0*/  HMMA.16816.F32.BF16 R56, R8, R28, R56 ;  /* 0x0000001c0838723c */ /* 0x004fe20000041838 */
[----:B------:R-:W-:-:S02]  /*3ee0*/  ISETP.GE.AND P1, PT, R4, R212, PT ;  /* 0x000000d40400720c */ /* 0x000fc40003f26270 */
[-C--:B------:R-:W-:Y:S02]  /*3ef0*/  ISETP.GE.AND P4, PT, R4, R210.reuse, PT ;  /* 0x000000d20400720c */ /* 0x080fe40003f86270 */
[----:B------:R-:W-:Y:S01]  /*3f00*/  ISETP.GE.AND P3, PT, R36, R210, PT ;  /* 0x000000d22400720c */ /* 0x000fe20003f66270 */
[----:B------:R-:W-:Y:S01]  /*3f10*/  HMMA.16816.F32.BF16 R68, R8, R30, R68 ;  /* 0x0000001e0844723c */ /* 0x000fe20000041844 */
[----:B------:R-:W1:Y:S01]  /*3f20*/  LDSM.16.M88.4 R8, [R184+0x5000] ;  /* 0x00500000b808783b */ /* 0x000e620000000200 */
[----:B------:R-:W-:Y:S02]  /*3f30*/  ISETP.GE.AND P5, PT, R2, R212, PT ;  /* 0x000000d40200720c */ /* 0x000fe40003fa6270 */
[C---:B------:R-:W-:Y:S02]  /*3f40*/  ISETP.LT.OR P1, PT, R4.reuse, R213, P1 ;  /* 0x000000d50400720c */ /* 0x040fe40000f21670 */
[----:B---3--:R-:W-:Y:S01]  /*3f50*/  HMMA.16816.F32.BF16 R32, R40, R64, R32 ;  /* 0x000000402820723c */ /* 0x008fe20000041820 */
[-C--:B------:R-:W-:Y:S01]  /*3f60*/  ISETP.LT.OR P4, PT, R4, R211.reuse, P4 ;  /* 0x000000d30400720c */ /* 0x080fe20002781670 */
[C---:B------:R-:W-:Y:S01]  /*3f70*/  VIADD R4, R36.reuse, 0x10 ;  /* 0x0000001024047836 */ /* 0x040fe20000000000 */
[----:B------:R-:W-:-:S02]  /*3f80*/  ISETP.LT.OR P3, PT, R36, R211, P3 ;  /* 0x000000d32400720c */ /* 0x000fc40001f61670 */
[----:B------:R-:W-:Y:S01]  /*3f90*/  ISETP.LT.OR P5, PT, R2, R213, P5 ;  /* 0x000000d50200720c */ /* 0x000fe20002fa1670 */
[C---:B------:R-:W-:Y:S06]  /*3fa0*/  HMMA.16816.F32.BF16 R24, R40.reuse, R66, R24 ;  /* 0x000000422818723c */ /* 0x040fec0000041818 */
[C---:B-----5:R-:W-:Y:S06]  /*3fb0*/  HMMA.16816.F32.BF16 R20, R40.reuse, R12, R20 ;  /* 0x0000000c2814723c */ /* 0x060fec0000041814 */
[----:B------:R-:W-:Y:S01]  /*3fc0*/  HMMA.16816.F32.BF16 R16, R40, R14, R16 ;  /* 0x0000000e2810723c */ /* 0x000fe20000041810 */
[----:B------:R-:W2:Y:S01]  /*3fd0*/  LDSM.16.M88.4 R12, [R184+0x5800] ;  /* 0x00580000b80c783b */ /* 0x000ea20000000200 */
[----:B------:R-:W-:-:S04]  /*3fe0*/  DEPBAR.LE SB0, 0x0 ;  /* 0x000080000000791a */ /* 0x000fc80000000000 */
[----:B------:R-:W-:Y:S02]  /*3ff0*/  FSEL R31, R32, -INF , !P0 ;  /* 0xff800000201f7808 */ /* 0x000fe40004000000 */
[----:B------:R-:W-:Y:S02]  /*4000*/  ISETP.GE.AND P0, PT, R2, R210, PT ;  /* 0x000000d20200720c */ /* 0x000fe40003f06270 */
[----:B------:R-:W-:Y:S02]  /*4010*/  FSEL R34, R34, -INF , !P3 ;  /* 0xff80000022227808 */ /* 0x000fe40005800000 */
[----:B------:R-:W-:Y:S01]  /*4020*/  ISETP.LT.OR P0, PT, R2, R211, P0 ;  /* 0x000000d30200720c */ /* 0x000fe20000701670 */
[----:B------:R-:W-:Y:S01]  /*4030*/  VIADD R2, R36, 0x11 ;  /* 0x0000001124027836 */ /* 0x000fe20000000000 */
[----:B------:R-:W-:Y:S02]  /*4040*/  FSEL R30, R35, -INF , !P2 ;  /* 0xff800000231e7808 */ /* 0x000fe40005000000 */
[C---:B------:R-:W-:Y:S01]  /*4050*/  ISETP.GE.AND P2, PT, R4.reuse, R212, PT ;  /* 0x000000d40400720c */ /* 0x040fe20003f46270 */
[----:B-1----:R-:W-:Y:S01]  /*4060*/  HMMA.16816.F32.BF16 R72, R40, R8, R72 ;  /* 0x000000082848723c */ /* 0x002fe20000041848 */
[----:B------:R-:W-:-:S02]  /*4070*/  ISETP.GE.AND P3, PT, R4, R210, PT ;  /* 0x000000d20400720c */ /* 0x000fc40003f66270 */
[----:B------:R-:W-:Y:S02]  /*4080*/  FSEL R33, R33, -INF , !P6 ;  /* 0xff80000021217808 */ /* 0x000fe40007000000 */
[----:B------:R-:W-:Y:S01]  /*4090*/  FSEL R35, R24, -INF , !P1 ;  /* 0xff80000018237808 */ /* 0x000fe20004800000 */
[----:B------:R-:W-:Y:S01]  /*40a0*/  HMMA.16816.F32.BF16 R60, R40, R10, R60 ;  /* 0x0000000a283c723c */ /* 0x000fe2000004183c */
[----:B------:R-:W-:Y:S01]  /*40b0*/  ISETP.GE.AND P6, PT, R2, R212, PT ;  /* 0x000000d40200720c */ /* 0x000fe20003fc6270 */
[----:B------:R-:W-:Y:S01]  /*40c0*/  VIADD R8, R36, 0x29 ;  /* 0x0000002924087836 */ /* 0x000fe20000000000 */
[----:B------:R-:W-:Y:S02]  /*40d0*/  ISETP.GE.AND P1, PT, R2, R210, PT ;  /* 0x000000d20200720c */ /* 0x000fe40003f26270 */
[C---:B------:R-:W-:Y:S02]  /*40e0*/  ISETP.LT.OR P2, PT, R4.reuse, R213, P2 ;  /* 0x000000d50400720c */ /* 0x040fe40001741670 */
[----:B------:R-:W-:Y:S01]  /*40f0*/  ISETP.LT.OR P3, PT, R4, R211, P3 ;  /* 0x000000d30400720c */ /* 0x000fe20001f61670 */
[----:B------:R-:W-:Y:S01]  /*4100*/  VIADD R4, R36, 0x18 ;  /* 0x0000001824047836 */ /* 0x000fe20000000000 */
[----:B------:R-:W-:Y:S01]  /*4110*/  ISETP.LT.OR P6, PT, R2, R213, P6 ;  /* 0x000000d50200720c */ /* 0x000fe200037c1670 */
[----:B------:R-:W-:Y:S01]  /*4120*/  VIADD R10, R36, 0x28 ;  /* 0x00000028240a7836 */ /* 0x000fe20000000000 */
[----:B------:R-:W-:Y:S01]  /*4130*/  ISETP.LT.OR P1, PT, R2, R211, P1 ;  /* 0x000000d30200720c */ /* 0x000fe20000f21670 */
[----:B------:R-:W-:Y:S01]  /*4140*/  VIADD R2, R36, 0x19 ;  /* 0x0000001924027836 */ /* 0x000fe20000000000 */
[----:B------:R-:W-:-:S02]  /*4150*/  FSEL R26, R26, -INF , !P4 ;  /* 0xff8000001a1a7808 */ /* 0x000fc40006000000 */
[----:B------:R-:W-:Y:S02]  /*4160*/  FSEL R24, R27, -INF , !P0 ;  /* 0xff8000001b187808 */ /* 0x000fe40004000000 */
[C---:B------:R-:W-:Y:S01]  /*4170*/  ISETP.GE.AND P0, PT, R4.reuse, R212, PT ;  /* 0x000000d40400720c */ /* 0x040fe20003f06270 */
[C---:B--2---:R-:W-:Y:S01]  /*4180*/  HMMA.16816.F32.BF16 R56, R40.reuse, R12, R56 ;  /* 0x0000000c2838723c */ /* 0x044fe20000041838 */
[----:B------:R-:W-:Y:S01]  /*4190*/  BAR.SYNC.DEFER_BLOCKING 0x0 ;  /* 0x0000000000007b1d */ /* 0x000fe20000010000 */
[----:B------:R-:W-:Y:S02]  /*41a0*/  ISETP.GE.AND P4, PT, R4, R210, PT ;  /* 0x000000d20400720c */ /* 0x000fe40003f86270 */
[----:B------:R-:W-:Y:S02]  /*41b0*/  FSEL R37, R25, -INF , !P5 ;  /* 0xff80000019257808 */ /* 0x000fe40006800000 */
[----:B------:R-:W-:Y:S01]  /*41c0*/  FSEL R25, R20, -INF , !P2 ;  /* 0xff80000014197808 */ /* 0x000fe20005000000 */
[----:B------:R-:W-:Y:S01]  /*41d0*/  HMMA.16816.F32.BF16 R68, R40, R14, R68 ;  /* 0x0000000e2844723c */ /* 0x000fe20000041844 */
[----:B------:R-:W-:-:S02]  /*41e0*/  ISETP.GE.AND P5, PT, R2, R212, PT ;  /* 0x000000d40200720c */ /* 0x000fc40003fa6270 */
[----:B------:R-:W-:Y:S02]  /*41f0*/  ISETP.GE.AND P2, PT, R2, R210, PT ;  /* 0x000000d20200720c */ /* 0x000fe40003f46270 */
[C---:B------:R-:W-:Y:S02]  /*4200*/  ISETP.LT.OR P0, PT, R4.reuse, R213, P0 ;  /* 0x000000d50400720c */ /* 0x040fe40000701670 */
[----:B------:R-:W-:Y:S01]  /*4210*/  ISETP.LT.OR P4, PT, R4, R211, P4 ;  /* 0x000000d30400720c */ /* 0x000fe20002781670 */
[----:B------:R-:W-:Y:S01]  /*4220*/  VIADD R4, R36, 0x20 ;  /* 0x0000002024047836 */ /* 0x000fe20000000000 */
[C---:B------:R-:W-:Y:S02]  /*4230*/  ISETP.LT.OR P5, PT, R2.reuse, R213, P5 ;  /* 0x000000d50200720c */ /* 0x040fe40002fa1670 */
[----:B------:R-:W-:Y:S01]  /*4240*/  ISETP.LT.OR P2, PT, R2, R211, P2 ;  /* 0x000000d30200720c */ /* 0x000fe20001741670 */
[----:B------:R-:W-:Y:S01]  /*4250*/  VIADD R2, R36, 0x21 ;  /* 0x0000002124027836 */ /* 0x000fe20000000000 */
[----:B------:R-:W-:-:S02]  /*4260*/  FSEL R6, R23, -INF , !P1 ;  /* 0xff80000017067808 */ /* 0x000fc40004800000 */
[----:B------:R-:W-:Y:S02]  /*4270*/  ISETP.GE.AND P1, PT, R4, R212, PT ;  /* 0x000000d40400720c */ /* 0x000fe40003f26270 */
[----:B------:R-:W-:Y:S02]  /*4280*/  FSEL R22, R22, -INF , !P3 ;  /* 0xff80000016167808 */ /* 0x000fe40005800000 */
[----:B------:R-:W-:Y:S02]  /*4290*/  FSEL R21, R21, -INF , !P6 ;  /* 0xff80000015157808 */ /* 0x000fe40007000000 */
[----:B------:R-:W-:Y:S02]  /*42a0*/  ISETP.GE.AND P3, PT, R4, R210, PT ;  /* 0x000000d20400720c */ /* 0x000fe40003f66270 */
[----:B------:R-:W-:Y:S02]  /*42b0*/  FSEL R9, R16, -INF , !P0 ;  /* 0xff80000010097808 */ /* 0x000fe40004000000 */
[----:B------:R-:W-:-:S02]  /*42c0*/  ISETP.GE.AND P6, PT, R2, R212, PT ;  /* 0x000000d40200720c */ /* 0x000fc40003fc6270 */
[----:B------:R-:W-:Y:S02]  /*42d0*/  ISETP.GE.AND P0, PT, R2, R210, PT ;  /* 0x000000d20200720c */ /* 0x000fe40003f06270 */
[C---:B------:R-:W-:Y:S02]  /*42e0*/  ISETP.LT.OR P1, PT, R4.reuse, R213, P1 ;  /* 0x000000d50400720c */ /* 0x040fe40000f21670 */
[----:B------:R-:W-:Y:S02]  /*42f0*/  ISETP.LT.OR P3, PT, R4, R211, P3 ;  /* 0x000000d30400720c */ /* 0x000fe40001f61670 */
[C---:B------:R-:W-:Y:S02]  /*4300*/  ISETP.LT.OR P6, PT, R2.reuse, R213, P6 ;  /* 0x000000d50200720c */ /* 0x040fe400037c1670 */
[----:B------:R-:W-:Y:S02]  /*4310*/  ISETP.LT.OR P0, PT, R2, R211, P0 ;  /* 0x000000d30200720c */ /* 0x000fe40000701670 */
[----:B------:R-:W-:-:S02]  /*4320*/  FSEL R4, R18, -INF , !P4 ;  /* 0xff80000012047808 */ /* 0x000fc40006000000 */
[----:B------:R-:W-:Y:S02]  /*4330*/  FSEL R171, R72, -INF , !P1 ;  /* 0xff80000048ab7808 */ /* 0x000fe40004800000 */
[----:B------:R-:W-:Y:S02]  /*4340*/  FSEL R2, R19, -INF , !P2 ;  /* 0xff80000013027808 */ /* 0x000fe40005000000 */
[C---:B------:R-:W-:Y:S02]  /*4350*/  ISETP.GE.AND P4, PT, R8.reuse, R212, PT ;  /* 0x000000d40800720c */ /* 0x040fe40003f86270 */
[----:B------:R-:W-:Y:S02]  /*4360*/  ISETP.GE.AND P1, PT, R8, R210, PT ;  /* 0x000000d20800720c */ /* 0x000fe40003f26270 */
[----:B------:R-:W-:Y:S02]  /*4370*/  FSEL R17, R17, -INF , !P5 ;  /* 0xff80000011117808 */ /* 0x000fe40006800000 */
        /* <DEDUP_REMOVED lines=9> */
[----:B------:R-:W-:Y:S02]  /*4410*/  FSEL R167, R60, -INF , !P2 ;  /* 0xff8000003ca77808 */ /* 0x000fe40005000000 */
[C---:B------:R-:W-:Y:S02]  /*4420*/  ISETP.GE.AND P6, PT, R8.reuse, R212, PT ;  /* 0x000000d40800720c */ /* 0x040fe40003fc6270 */
[----:B------:R-:W-:Y:S02]  /*4430*/  ISETP.GE.AND P2, PT, R8, R210, PT ;  /* 0x000000d20800720c */ /* 0x000fe40003f46270 */
[----:B------:R-:W-:Y:S02]  /*4440*/  FSEL R216, R75, -INF , !P0 ;  /* 0xff8000004bd87808 */ /* 0x000fe40004000000 */
[----:B------:R-:W-:Y:S02]  /*4450*/  ISETP.GE.AND P0, PT, R10, R212, PT ;  /* 0x000000d40a00720c */ /* 0x000fe40003f06270 */
[----:B------:R-:W-:-:S02]  /*4460*/  ISETP.LT.OR P6, PT, R8, R213, P6 ;  /* 0x000000d50800720c */ /* 0x000fc400037c1670 */
[----:B------:R-:W-:Y:S01]  /*4470*/  ISETP.LT.OR P2, PT, R8, R211, P2 ;  /* 0x000000d30800720c */ /* 0x000fe20001741670 */
[----:B------:R-:W-:Y:S01]  /*4480*/  VIADD R8, R36, 0x38 ;  /* 0x0000003824087836 */ /* 0x000fe20000000000 */
[----:B------:R-:W-:Y:S01]  /*4490*/  ISETP.LT.OR P0, PT, R10, R213, P0 ;  /* 0x000000d50a00720c */ /* 0x000fe20000701670 */
[----:B------:R-:W-:Y:S01]  /*44a0*/  VIADD R36, R36, 0x39 ;  /* 0x0000003924247836 */ /* 0x000fe20000000000 */
[----:B------:R-:W-:Y:S02]  /*44b0*/  FSEL R164, R74, -INF , !P3 ;  /* 0xff8000004aa47808 */ /* 0x000fe40005800000 */
[----:B------:R-:W-:Y:S02]  /*44c0*/  FSEL R203, R56, -INF , !P0 ;  /* 0xff80000038cb7808 */ /* 0x000fe40004000000 */
[----:B------:R-:W-:Y:S02]  /*44d0*/  ISETP.GE.AND P0, PT, R36, R210, PT ;  /* 0x000000d22400720c */ /* 0x000fe40003f06270 */
[----:B------:R-:W-:-:S02]  /*44e0*/  FSEL R168, R62, -INF , !P5 ;  /* 0xff8000003ea87808 */ /* 0x000fc40006800000 */
[----:B------:R-:W-:Y:S02]  /*44f0*/  ISETP.LT.OR P0, PT, R36, R211, P0 ;  /* 0x000000d32400720c */ /* 0x000fe40000701670 */
[----:B------:R-:W-:Y:S02]  /*4500*/  FSEL R165, R61, -INF , !P4 ;  /* 0xff8000003da57808 */ /* 0x000fe40006000000 */
[----:B------:R-:W-:Y:S02]  /*4510*/  FSEL R166, R71, -INF , !P0 ;  /* 0xff80000047a67808 */ /* 0x000fe40004000000 */
[----:B------:R-:W-:Y:S02]  /*4520*/  PLOP3.LUT P0, PT, PT, PT, UP0, 0x80, 0x0 ;  /* 0x000000000000781c */ /* 0x000fe40003f0f008 */
[----:B------:R-:W-:Y:S02]  /*4530*/  FSEL R202, R63, -INF , !P1 ;  /* 0xff8000003fca7808 */ /* 0x000fe40004800000 */
[----:B------:R-:W-:-:S02]  /*4540*/  ISETP.GE.AND P3, PT, R10, R210, PT ;  /* 0x000000d20a00720c */ /* 0x000fc40003f66270 */
[-C--:B------:R-:W-:Y:S02]  /*4550*/  ISETP.GE.AND P5, PT, R8, R212.reuse, PT ;  /* 0x000000d40800720c */ /* 0x080fe40003fa6270 */
[----:B------:R-:W-:Y:S02]  /*4560*/  ISETP.GE.AND P4, PT, R36, R212, PT ;  /* 0x000000d42400720c */ /* 0x000fe40003f86270 */
[----:B------:R-:W-:Y:S02]  /*4570*/  ISETP.GE.AND P1, PT, R8, R210, PT ;  /* 0x000000d20800720c */ /* 0x000fe40003f26270 */
[----:B------:R-:W-:Y:S02]  /*4580*/  ISETP.LT.OR P3, PT, R10, R211, P3 ;  /* 0x000000d30a00720c */ /* 0x000fe40001f61670 */
[C---:B------:R-:W-:Y:S02]  /*4590*/  ISETP.LT.OR P5, PT, R8.reuse, R213, P5 ;  /* 0x000000d50800720c */ /* 0x040fe40002fa1670 */
[----:B------:R-:W-:-:S02]  /*45a0*/  ISETP.LT.OR P1, PT, R8, R211, P1 ;  /* 0x000000d30800720c */ /* 0x000fc40000f21670 */
[----:B------:R-:W-:Y:S02]  /*45b0*/  ISETP.LT.OR P4, PT, R36, R213, P4 ;  /* 0x000000d52400720c */ /* 0x000fe40002781670 */
[----:B------:R-:W-:Y:S02]  /*45c0*/  FSEL R174, R58, -INF , !P3 ;  /* 0xff8000003aae7808 */ /* 0x000fe40005800000 */
[----:B------:R-:W-:Y:S02]  /*45d0*/  FSEL R201, R57, -INF , !P6 ;  /* 0xff80000039c97808 */ /* 0x000fe40007000000 */
[----:B------:R-:W-:Y:S02]  /*45e0*/  FSEL R172, R59, -INF , !P2 ;  /* 0xff8000003bac7808 */ /* 0x000fe40005000000 */
[----:B------:R-:W-:Y:S02]  /*45f0*/  FSEL R175, R68, -INF , !P5 ;  /* 0xff80000044af7808 */ /* 0x000fe40006800000 */
[----:B------:R-:W-:-:S02]  /*4600*/  FSEL R170, R70, -INF , !P1 ;  /* 0xff80000046aa7808 */ /* 0x000fc40004800000 */
[----:B------:R-:W-:Y:S01]  /*4610*/  FSEL R173, R69, -INF , !P4 ;  /* 0xff80000045ad7808 */ /* 0x000fe20006000000 */
[----:B------:R-:W-:Y:S06]  /*4620*/  @!P0 BRA `(.L_x_393) ;  /* 0x0000000400008947 */ /* 0x000fec0003800000 */
[----:B------:R-:W-:Y:S01]  /*4630*/  ULDC UR6, c[0x0][0x2d0] ;  /* 0x0000b40000067ab9 */ /* 0x000fe20000000800 */
[----:B------:R-:W-:Y:S01]  /*4640*/  UIADD3 UR7, UR18, -0x2, URZ ;  /* 0xfffffffe12077890 */ /* 0x000fe2000fffe03f */
[----:B------:R-:W-:Y:S01]  /*4650*/  ISETP.GE.AND P5, PT, R134, UR6, PT ;  /* 0x0000000686007c0c */ /* 0x000fe2000bfa6270 */
[----:B------:R-:W-:Y:S01]  /*4660*/  BSSY B0, `(.L_x_394) ;  /* 0x000003b000007945 */ /* 0x000fe20003800000 */
[----:B------:R-:W-:Y:S01]  /*4670*/  ISETP.GE.AND P4, PT, R204, UR6, PT ;  /* 0x00000006cc007c0c */ /* 0x000fe2000bf86270 */
[----:B------:R-:W-:Y:S01]  /*4680*/  UIMAD UR29, UR29, UR7, URZ ;  /* 0x000000071d1d72a4 */ /* 0x000fe2000f8e023f */
[----:B------:R-:W-:Y:S01]  /*4690*/  ISETP.GE.AND P2, PT, R199, UR6, PT ;  /* 0x00000006c7007c0c */ /* 0x000fe2000bf46270 */
[----:B------:R-:W-:Y:S01]  /*46a0*/  USHF.R.S32.HI UR6, URZ, 0x1f, UR7 ;  /* 0x0000001f3f067899 */ /* 0x000fe20008011407 */
[----:B------:R-:W-:-:S03]  /*46b0*/  IMAD.WIDE.U32 R38, R3, UR7, R208 ;  /* 0x0000000703267c25 */ /* 0x000fc6000f8e00d0 */
[----:B------:R-:W-:-:S04]  /*46c0*/  UIMAD UR6, UR6, UR30, UR29 ;  /* 0x0000001e060672a4 */ /* 0x000fc8000f8e021d */
[----:B------:R-:W1:Y:S01]  /*46d0*/  @!P5 LDC.64 R28, c[0x0][0x218] ;  /* 0x00008600ff1cdb82 */ /* 0x000e620000000a00 */
[----:B------:R2:W-:Y:S01]  /*46e0*/  @P5 STS.128 [R205+0xc000], RZ ;  /* 0x00c000ffcd005388 */ /* 0x0005e20000000c00 */
[----:B------:R-:W-:-:S06]  /*46f0*/  VIADD R8, R39, UR6 ;  /* 0x0000000627087c36 */ /* 0x000fcc0008000000 */
[----:B------:R-:W3:Y:S08]  /*4700*/  @!P4 LDC.64 R18, c[0x0][0x218] ;  /* 0x00008600ff12cb82 */ /* 0x000ef00000000a00 */
[----:B------:R-:W4:Y:S08]  /*4710*/  @!P2 LDC.64 R14, c[0x0][0x218] ;  /* 0x00008600ff0eab82 */ /* 0x000f300000000a00 */
[----:B------:R-:W5:Y:S01]  /*4720*/  @!P5 LDC.64 R12, c[0x0][0x218] ;  /* 0x00008600ff0cdb82 */ /* 0x000f620000000a00 */
[----:B-1----:R-:W-:-:S04]  /*4730*/  @!P5 LEA R28, P6, R38, R28, 0x1 ;  /* 0x0000001c261cd211 */ /* 0x002fc800078c08ff */
[C-C-:B------:R-:W-:Y:S02]  /*4740*/  @!P5 LEA.HI.X R29, R38.reuse, R29, R8.reuse, 0x1, P6 ;  /* 0x0000001d261dd211 */ /* 0x140fe400030f0c08 */
[C---:B------:R-:W-:Y:S01]  /*4750*/  IADD3 R3, P6, R38.reuse, UR26, RZ ;  /* 0x0000001a26037c10 */ /* 0x040fe2000ffde0ff */
        /* <DEDUP_REMOVED lines=13> */
[----:B------:R-:W-:Y:S02]  /*4830*/  @!P2 LEA.HI.X R15, R38, R15, R8, 0x1, P1 ;  /* 0x0000000f260fa211 */ /* 0x000fe400008f0c08 */
[----:B------:R-:W-:Y:S01]  /*4840*/  IADD3.X R8, R8, UR25, RZ, P6, !PT ;  /* 0x0000001908087c10 */ /* 0x000fe2000b7fe4ff */
        /* <DEDUP_REMOVED lines=28> */
.L_x_395:
[----:B------:R-:W-:Y:S05]  /*4a10*/  BSYNC B0 ;  /* 0x0000000000007941 */ /* 0x000fea0003800000 */
.L_x_394:
[----:B------:R-:W0:Y:S02]  /*4a20*/  LDGDEPBAR ;  /* 0x00000000000079af */ /* 0x000e240000000000 */
.L_x_393:
        /* <DEDUP_REMOVED lines=47> */
[----:B------:R-:W3:Y:S04]  /*4d20*/  LDSM.16.MT88.4 R80, [R190+0x16000] ;  /* 0x01600000be50783b */ /* 0x000ee80000004200 */
        /* <DEDUP_REMOVED lines=23> */
[----:B------:R-:W1:Y:S01]  /*4ea0*/  LDSM.16.MT88.4 R8, [R192+0x14800] ;  /* 0x01480000c008783b */ /* 0x000e620000004200 */
        /* <DEDUP_REMOVED lines=8> */
[----:B------:R-:W4:Y:S01]  /*4f30*/  LDSM.16.MT88.4 R20, [R189+0x14800] ;  /* 0x01480000bd14783b */ /* 0x000f220000004200 */
        /* <DEDUP_REMOVED lines=28> */
[----:B---3--:R-:W-:Y:S01]  /*5100*/  F2FP.BF16.F32.PACK_AB R98, R152, R155 ;  /* 0x0000009b9862723e */ /* 0x008fe200000010ff */
[----:B------:R-:W-:-:S04]  /*5110*/  FADD.FTZ R155, R155, R156 ;  /* 0x0000009c9b9b7221 */ /* 0x000fc80000010000 */
[----:B------:R-:W-:Y:S02]  /*5120*/  FADD.FTZ R152, R152, R155 ;  /* 0x0000009b98987221 */ /* 0x000fe40000010000 */
[----:B------:R-:W-:Y:S08]  /*5130*/  MUFU.EX2 R157, R157 ;  /* 0x0000009d009d7308 */ /* 0x000ff00000000800 */
[----:B------:R-:W3:Y:S01]  /*5140*/  MUFU.EX2 R154, R154 ;  /* 0x0000009a009a7308 */ /* 0x000ee20000000800 */
[----:B--2---:R-:W-:Y:S01]  /*5150*/  F2FP.BF16.F32.PACK_AB R97, R161, R158 ;  /* 0x0000009ea161723e */ /* 0x004fe200000010ff */
[----:B------:R-:W-:-:S06]  /*5160*/  FADD.FTZ R158, R158, R161 ;  /* 0x000000a19e9e7221 */ /* 0x000fcc0000010000 */
[----:B------:R-:W-:Y:S08]  /*5170*/  MUFU.EX2 R153, R153 ;  /* 0x0000009900997308 */ /* 0x000ff00000000800 */
[----:B------:R-:W2:Y:S01]  /*5180*/  MUFU.EX2 R150, R150 ;  /* 0x0000009600967308 */ /* 0x000ea20000000800 */
[----:B---3--:R-:W-:Y:S01]  /*5190*/  F2FP.BF16.F32.PACK_AB R99, R154, R157 ;  /* 0x0000009d9a63723e */ /* 0x008fe200000010ff */
[----:B------:R-:W-:-:S04]  /*51a0*/  FADD.FTZ R157, R157, R158 ;  /* 0x0000009e9d9d7221 */ /* 0x000fc80000010000 */
[----:B------:R-:W-:Y:S02]  /*51b0*/  FADD.FTZ R154, R154, R157 ;  /* 0x0000009d9a9a7221 */ /* 0x000fe40000010000 */
[C---:B------:R-:W-:Y:S01]  /*51c0*/  HMMA.16816.F32.BF16 R120, R96.reuse, R116, RZ ;  /* 0x000000746078723c */ /* 0x040fe200000418ff */
[----:B------:R-:W-:Y:S05]  /*51d0*/  MUFU.EX2 R149, R149 ;  /* 0x0000009500957308 */ /* 0x000fea0000000800 */
[C---:B------:R-:W-:Y:S03]  /*51e0*/  HMMA.16816.F32.BF16 R36, R96.reuse, R40, RZ ;  /* 0x000000286024723c */ /* 0x040fe600000418ff */
[----:B------:R-:W3:Y:S01]  /*51f0*/  MUFU.EX2 R0, R0 ;  /* 0x0000000000007308 */ /* 0x000ee20000000800 */
        /* <DEDUP_REMOVED lines=8> */
[----:B---3--:R-:W-:Y:S01]  /*5280*/  F2FP.BF16.F32.PACK_AB R6, R0, R149 ;  /* 0x000000950006723e */ /* 0x008fe200000010ff */
[----:B------:R-:W-:-:S03]  /*5290*/  FADD.FTZ R149, R149, R150 ;  /* 0x0000009695957221 */ /* 0x000fc60000010000 */
[C---:B------:R-:W-:Y:S01]  /*52a0*/  HMMA.16816.F32.BF16 R60, R96.reuse, R64, RZ ;  /* 0x00000040603c723c */ /* 0x040fe200000418ff */
[----:B------:R-:W-:Y:S02]  /*52b0*/  FADD.FTZ R149, R0, R149 ;  /* 0x0000009500957221 */ /* 0x000fe40000010000 */
[----:B------:R-:W-:Y:S03]  /*52c0*/  MUFU.EX2 R133, R133 ;  /* 0x0000008500857308 */ /* 0x000fe60000000800 */
[C---:B------:R-:W-:Y:S05]  /*52d0*/  HMMA.16816.F32.BF16 R56, R96.reuse, R58, RZ ;  /* 0x0000003a6038723c */ /* 0x040fea00000418ff */
[----:B------:R-:W3:Y:S01]  /*52e0*/  MUFU.EX2 R2, R2 ;  /* 0x0000000200027308 */ /* 0x000ee20000000800 */
[----:B--2---:R-:W-:Y:S01]  /*52f0*/  F2FP.BF16.F32.PACK_AB R5, R148, R151 ;  /* 0x000000979405723e */ /* 0x004fe200000010ff */
[----:B------:R-:W-:Y:S01]  /*5300*/  HMMA.16816.F32.BF16 R64, R96, R66, RZ ;  /* 0x000000426040723c */ /* 0x000fe200000418ff */
[----:B------:R-:W-:-:S04]  /*5310*/  FADD.FTZ R151, R151, R154 ;  /* 0x0000009a97977221 */ /* 0x000fc80000010000 */
[----:B------:R-:W-:Y:S01]  /*5320*/  FADD.FTZ R148, R148, R151 ;  /* 0x0000009794947221 */ /* 0x000fe20000010000 */
[C---:B------:R-:W-:Y:S01]  /*5330*/  HMMA.16816.F32.BF16 R68, R96.reuse, R72, RZ ;  /* 0x000000486044723c */ /* 0x040fe200000418ff */
[----:B------:R-:W-:Y:S05]  /*5340*/  MUFU.EX2 R160, R160 ;  /* 0x000000a000a07308 */ /* 0x000fea0000000800 */
[----:B------:R-:W-:Y:S01]  /*5350*/  HMMA.16816.F32.BF16 R76, R96, R80, RZ ;  /* 0x00000050604c723c */ /* 0x000fe200000418ff */
[----:B---3--:R-:W-:Y:S02]  /*5360*/  F2FP.BF16.F32.PACK_AB R7, R2, R133 ;  /* 0x000000850207723e */ /* 0x008fe400000010ff */
[----:B------:R-:W2:Y:S01]  /*5370*/  MUFU.EX2 R163, R163 ;  /* 0x000000a300a37308 */ /* 0x000ea20000000800 */
[----:B------:R-:W-:-:S02]  /*5380*/  FADD.FTZ R133, R133, R148 ;  /* 0x0000009485857221 */ /* 0x000fc40000010000 */
[----:B------:R-:W-:Y:S02]  /*5390*/  HMMA.16816.F32.BF16 R72, R96, R74, RZ ;  /* 0x0000004a6048723c */ /* 0x000fe400000418ff */
[----:B------:R-:W-:-:S04]  /*53a0*/  FADD.FTZ R133, R2, R133 ;  /* 0x0000008502857221 */ /* 0x000fc80000010000 */
[C---:B------:R-:W-:Y:S01]  /*53b0*/  HMMA.16816.F32.BF16 R120, R4.reuse, R12, R120 ;  /* 0x0000000c0478723c */ /* 0x040fe20000041878 */
[----:B------:R-:W-:Y:S05]  /*53c0*/  MUFU.EX2 R162, R162 ;  /* 0x000000a200a27308 */ /* 0x000fea0000000800 */
[C---:B------:R-:W-:Y:S01]  /*53d0*/  HMMA.16816.F32.BF16 R116, R4.reuse, R14, R116 ;  /* 0x0000000e0474723c */ /* 0x040fe20000041874 */
[----:B------:R-:W3:Y:S02]  /*53e0*/  LDSM.16.MT88.4 R12, [R192+0x16800] ;  /* 0x01680000c00c783b */ /* 0x000ee40000004200 */
[----:B------:R-:W-:Y:S03]  /*53f0*/  MUFU.EX2 R165, R165 ;  /* 0x000000a500a57308 */ /* 0x000fe60000000800 */
[C---:B-1----:R-:W-:Y:S05]  /*5400*/  HMMA.16816.F32.BF16 R36, R4.reuse, R8, R36 ;  /* 0x000000080424723c */ /* 0x042fea0000041824 */
[----:B------:R-:W-:Y:S01]  /*5410*/  MUFU.EX2 R164, R164 ;  /* 0x000000a400a47308 */ /* 0x000fe20000000800 */
[----:B------:R-:W-:Y:S01]  /*5420*/  HMMA.16816.F32.BF16 R40, R4, R10, R40 ;  /* 0x0000000a0428723c */ /* 0x000fe20000041828 */
[----:B------:R-:W1:Y:S05]  /*5430*/  LDSM.16.MT88.4 R8, [R190+0x16800] ;  /* 0x01680000be08783b */ /* 0x000e6a0000004200 */
[C---:B------:R-:W-:Y:S01]  /*5440*/  HMMA.16816.F32.BF16 R80, R96.reuse, R82, RZ ;  /* 0x000000526050723c */ /* 0x040fe200000418ff */
[----:B------:R-:W2:Y:S05]  /*5450*/  MUFU.EX2 R167, R167 ;  /* 0x000000a700a77308 */ /* 0x000eaa0000000800 */
[----:B------:R-:W-:Y:S03]  /*5460*/  HMMA.16816.F32.BF16 R112, R96, R108, RZ ;  /* 0x0000006c6070723c */ /* 0x000fe600000418ff */
[----:B------:R-:W-:Y:S03]  /*5470*/  MUFU.EX2 R168, R168 ;  /* 0x000000a800a87308 */ /* 0x000fe60000000800 */
[C---:B----4-:R-:W-:Y:S05]  /*5480*/  HMMA.16816.F32.BF16 R52, R4.reuse, R20, R52 ;  /* 0x000000140434723c */ /* 0x050fea0000041834 */
[----:B------:R-:W4:Y:S01]  /*5490*/  MUFU.EX2 R171, R171 ;  /* 0x000000ab00ab7308 */ /* 0x000f220000000800 */
[C---:B------:R-:W-:Y:S01]  /*54a0*/  HMMA.16816.F32.BF16 R56, R4.reuse, R22, R56 ;  /* 0x000000160438723c */ /* 0x040fe20000041838 */
[----:B------:R-:W2:Y:S05]  /*54b0*/  LDSM.16.MT88.4 R20, [R189+0x16800] ;  /* 0x01680000bd14783b */ /* 0x000eaa0000004200 */
[C---:B-----5:R-:W-:Y:S01]  /*54c0*/  HMMA.16816.F32.BF16 R60, R4.reuse, R16, R60 ;  /* 0x00000010043c723c */ /* 0x060fe2000004183c */
[----:B------:R-:W-:Y:S05]  /*54d0*/  MUFU.EX2 R202, R202 ;  /* 0x000000ca00ca7308 */ /* 0x000fea0000000800 */
[----:B------:R-:W-:Y:S01]  /*54e0*/  HMMA.16816.F32.BF16 R64, R4, R18, R64 ;  /* 0x000000120440723c */ /* 0x000fe20000041840 */
[----:B------:R-:W5:Y:S02]  /*54f0*/  LDSM.16.MT88.4 R16, [R188+0x16800] ;  /* 0x01680000bc10783b */ /* 0x000f640000004200 */
[----:B------:R-:W4:Y:S03]  /*5500*/  MUFU.EX2 R201, R201 ;  /* 0x000000c900c97308 */ /* 0x000f260000000800 */
[----:B------:R-:W-:Y:S05]  /*5510*/  HMMA.16816.F32.BF16 R108, R96, R110, RZ ;  /* 0x0000006e606c723c */ /* 0x000fea00000418ff */
[----:B------:R-:W-:Y:S01]  /*5520*/  MUFU.EX2 R175, R175 ;  /* 0x000000af00af7308 */ /* 0x000fe20000000800 */
[C---:B---3--:R-:W-:Y:S06]  /*5530*/  HMMA.16816.F32.BF16 R68, R4.reuse, R12, R68 ;  /* 0x0000000c0444723c */ /* 0x048fec0000041844 */
[C---:B------:R-:W-:Y:S01]  /*5540*/  HMMA.16816.F32.BF16 R72, R4.reuse, R14, R72 ;  /* 0x0000000e0448723c */ /* 0x040fe20000041848 */
[----:B------:R-:W3:Y:S01]  /*5550*/  LDSM.16.MT88.4 R12, [R189+0x13000] ;  /* 0x01300000bd0c783b */ /* 0x000ee20000004200 */
[----:B------:R-:W-:Y:S04]  /*5560*/  MUFU.EX2 R200, R200 ;  /* 0x000000c800c87308 */ /* 0x000fe80000000800 */
[C---:B-1----:R-:W-:Y:S04]  /*5570*/  HMMA.16816.F32.BF16 R76, R4.reuse, R8, R76 ;  /* 0x00000008044c723c */ /* 0x042fe8000004184c */
[----:B------:R-:W-:Y:S02]  /*5580*/  MUFU.EX2 R173, R173 ;  /* 0x000000ad00ad7308 */ /* 0x000fe40000000800 */
[----:B------:R-:W-:Y:S01]  /*5590*/  HMMA.16816.F32.BF16 R80, R4, R10, R80 ;  /* 0x0000000a0450723c */ /* 0x000fe20000041850 */
[----:B------:R-:W1:Y:S05]  /*55a0*/  LDSM.16.MT88.4 R8, [R189+0x15000] ;  /* 0x01500000bd08783b */ /* 0x000e6a0000004200 */
[C---:B------:R-:W-:Y:S01]  /*55b0*/  HMMA.16816.F32.BF16 R128, R96.reuse, R124, RZ ;  /* 0x0000007c6080723c */ /* 0x040fe200000418ff */
[----:B------:R-:W1:Y:S05]  /*55c0*/  MUFU.EX2 R172, R172 ;  /* 0x000000ac00ac7308 */ /* 0x000e6a0000000800 */
[C---:B------:R-:W-:Y:S03]  /*55d0*/  HMMA.16816.F32.BF16 R104, R96.reuse, R100, RZ ;  /* 0x000000646068723c */ /* 0x040fe600000418ff */
[----:B------:R-:W-:Y:S03]  /*55e0*/  MUFU.EX2 R170, R170 ;  /* 0x000000aa00aa7308 */ /* 0x000fe60000000800 */
[C---:B------:R-:W-:Y:S05]  /*55f0*/  HMMA.16816.F32.BF16 R44, R96.reuse, R48, RZ ;  /* 0x00000030602c723c */ /* 0x040fea00000418ff */
[----:B------:R-:W1:Y:S01]  /*5600*/  MUFU.EX2 R215, R215 ;  /* 0x000000d700d77308 */ /* 0x000e620000000800 */
        /* <DEDUP_REMOVED lines=20> */
[C---:B--2---:R-:W-:Y:S06]  /*5750*/  HMMA.16816.F32.BF16 R84, R4.reuse, R20, R84 ;  /* 0x000000140454723c */ /* 0x044fec0000041854 */
[C---:B------:R-:W-:Y:S01]  /*5760*/  HMMA.16816.F32.BF16 R88, R4.reuse, R22, R88 ;  /* 0x000000160458723c */ /* 0x040fe20000041858 */
[----:B------:R-:W2:Y:S05]  /*5770*/  LDSM.16.MT88.4 R20, [R188+0x15000] ;  /* 0x01500000bc14783b */ /* 0x000eaa0000004200 */
[C---:B-----5:R-:W-:Y:S06]  /*5780*/  HMMA.16816.F32.BF16 R92, R4.reuse, R16, R92 ;  /* 0x00000010045c723c */ /* 0x060fec000004185c */
[----:B------:R-:W-:Y:S01]  /*5790*/  HMMA.16816.F32.BF16 R96, R4, R18, R96 ;  /* 0x000000120460723c */ /* 0x000fe20000041860 */
[----:B------:R-:W5:Y:S06]  /*57a0*/  LDSM.16.MT88.4 R16, [R192+0x17000] ;  /* 0x01700000c010783b */ /* 0x000f6c0000004200 */
[----:B------:R-:W-:Y:S01]  /*57b0*/  F2FP.BF16.F32.PACK_AB R4, R163, R160 ;  /* 0x000000a0a304723e */ /* 0x000fe200000010ff */
[----:B------:R-:W-:Y:S01]  /*57c0*/  FADD.FTZ R160, R160, R149 ;  /* 0x00000095a0a07221 */ /* 0x000fe20000010000 */
[----:B------:R-:W-:Y:S01]  /*57d0*/  F2FP.BF16.F32.PACK_AB R5, R167, R164 ;  /* 0x000000a4a705723e */ /* 0x000fe200000010ff */
[----:B------:R-:W-:Y:S01]  /*57e0*/  FADD.FTZ R164, R164, R133 ;  /* 0x00000085a4a47221 */ /* 0x000fe20000010000 */
[----:B------:R-:W-:Y:S01]  /*57f0*/  F2FP.BF16.F32.PACK_AB R6, R165, R162 ;  /* 0x000000a2a506723e */ /* 0x000fe200000010ff */
[----:B------:R-:W-:Y:S01]  /*5800*/  FADD.FTZ R163, R163, R160 ;  /* 0x000000a0a3a37221 */ /* 0x000fe20000010000 */
[----:B----4-:R-:W-:Y:S01]  /*5810*/  F2FP.BF16.F32.PACK_AB R7, R171, R168 ;  /* 0x000000a8ab07723e */ /* 0x010fe200000010ff */
[----:B------:R-:W-:-:S02]  /*5820*/  FADD.FTZ R167, R167, R164 ;  /* 0x000000a4a7a77221 */ /* 0x000fc40000010000 */
[----:B------:R-:W-:Y:S02]  /*5830*/  FADD.FTZ R162, R162, R163 ;  /* 0x000000a3a2a27221 */ /* 0x000fe40000010000 */
[----:B------:R-:W-:Y:S02]  /*5840*/  FADD.FTZ R168, R168, R167 ;  /* 0x000000a7a8a87221 */ /* 0x000fe40000010000 */
[----:B---3--:R-:W-:Y:S01]  /*5850*/  HMMA.16816.F32.BF16 R112, R4, R12, R112 ;  /* 0x0000000c0470723c */ /* 0x008fe20000041870 */
[----:B------:R-:W-:Y:S01]  /*5860*/  FADD.FTZ R165, R165, R162 ;  /* 0x000000a2a5a57221 */ /* 0x000fe20000010000 */
[----:B------:R-:W-:-:S04]  /*5870*/  FADD.FTZ R168, R171, R168 ;  /* 0x000000a8aba87221 */ /* 0x000fc80000010000 */
        /* <DEDUP_REMOVED lines=8> */
[C---:B-----5:R-:W-:Y:S06]  /*5900*/  HMMA.16816.F32.BF16 R68, R4.reuse, R16, R68 ;  /* 0x000000100444723c */ /* 0x060fec0000041844 */
[C---:B------:R-:W-:Y:S01]  /*5910*/  HMMA.16816.F32.BF16 R72, R4.reuse, R18, R72 ;  /* 0x000000120448723c */ /* 0x040fe20000041848 */
[----:B------:R-:W4:Y:S05]  /*5920*/  LDSM.16.MT88.4 R16, [R192+0x13800] ;  /* 0x01380000c010783b */ /* 0x000f2a0000004200 */
        /* <DEDUP_REMOVED lines=21> */
[C---:B--2---:R-:W-:Y:S06]  /*5a80*/  HMMA.16816.F32.BF16 R92, R4.reuse, R20, R92 ;  /* 0x00000014045c723c */ /* 0x044fec000004185c */
[----:B------:R-:W-:Y:S01]  /*5a90*/  HMMA.16816.F32.BF16 R96, R4, R22, R96 ;  /* 0x000000160460723c */ /* 0x000fe20000041860 */
[----:B------:R-:W2:Y:S06]  /*5aa0*/  LDSM.16.MT88.4 R20, [R192+0x17800] ;  /* 0x01780000c014783b */ /* 0x000eac0000004200 */
        /* <DEDUP_REMOVED lines=35> */
[C---:B---3--:R-:W-:Y:S06]  /*5ce0*/  HMMA.16816.F32.BF16 R84, R4.reuse, R12, R84 ;  /* 0x0000000c0454723c */ /* 0x048fec0000041854 */
[C---:B------:R-:W-:Y:S06]  /*5cf0*/  HMMA.16816.F32.BF16 R88, R4.reuse, R14, R88 ;  /* 0x0000000e0458723c */ /* 0x040fec0000041858 */
[C---:B-1----:R-:W-:Y:S06]  /*5d00*/  HMMA.16816.F32.BF16 R92, R4.reuse, R8, R92 ;  /* 0x00000008045c723c */ /* 0x042fec000004185c */
[----:B------:R-:W-:Y:S01]  /*5d10*/  HMMA.16816.F32.BF16 R96, R4, R10, R96 ;  /* 0x0000000a0460723c */ /* 0x000fe20000041860 */
[----:B------:R-:W-:-:S08]  /*5d20*/  NOP ;  /* 0x0000000000007918 */ /* 0x000fd00000000000 */
[----:B------:R-:W-:-:S15]  /*5d30*/  @!P0 BRA `(.L_x_396) ;  /* 0x0000006400688947 */ /* 0x000fde0003800000 */
[----:B------:R-:W-:Y:S01]  /*5d40*/  ULDC UR4, c[0x0][0x2d0] ;  /* 0x0000b40000047ab9 */ /* 0x000fe20000000800 */
[----:B------:R-:W-:Y:S01]  /*5d50*/  UIADD3 UR17, UR18, -0x2, URZ ;  /* 0xfffffffe12117890 */ /* 0x000fe2000fffe03f */
[----:B------:R-:W-:Y:S01]  /*5d60*/  ISETP.GE.AND P4, PT, R134, UR4, PT ;  /* 0x0000000486007c0c */ /* 0x000fe2000bf86270 */
[----:B------:R-:W-:Y:S01]  /*5d70*/  IMAD.MOV.U32 R4, RZ, RZ, R144 ;  /* 0x000000ffff047224 */ /* 0x000fe200078e0090 */
[----:B------:R-:W-:Y:S01]  /*5d80*/  ISETP.GE.AND P3, PT, R204, UR4, PT ;  /* 0x00000004cc007c0c */ /* 0x000fe2000bf66270 */
[----:B------:R-:W-:Y:S01]  /*5d90*/  IMAD.MOV.U32 R5, RZ, RZ, R147 ;  /* 0x000000ffff057224 */ /* 0x000fe200078e0093 */
[----:B------:R-:W-:Y:S01]  /*5da0*/  ISETP.GE.AND P2, PT, R199, UR4, PT ;  /* 0x00000004c7007c0c */ /* 0x000fe2000bf46270 */
[----:B------:R-:W-:Y:S01]  /*5db0*/  IMAD.U32 R16, RZ, RZ, UR17 ;  /* 0x00000011ff107e24 */ /* 0x000fe2000f8e00ff */
[----:B------:R-:W-:-:S04]  /*5dc0*/  DEPBAR.LE SB0, 0x0 ;  /* 0x000080000000791a */ /* 0x000fc80000000000 */
[----:B------:R-:W-:Y:S01]  /*5dd0*/  USHF.R.S32.HI UR6, URZ, 0x1f, UR17 ;  /* 0x0000001f3f067899 */ /* 0x000fe20008011411 */
[----:B------:R-:W-:Y:S01]  /*5de0*/  BAR.SYNC.DEFER_BLOCKING 0x0 ;  /* 0x0000000000007b1d */ /* 0x000fe20000010000 */
[----:B------:R-:W-:Y:S01]  /*5df0*/  UIMAD UR4, UR27, UR17, URZ ;  /* 0x000000111b0472a4 */ /* 0x000fe2000f8e023f */
[----:B------:R-:W-:Y:S01]  /*5e00*/  IMAD.WIDE.U32 R16, R16, UR28, R4 ;  /* 0x0000001c10107c25 */ /* 0x000fe2000f8e0004 */
[----:B------:R-:W-:Y:S02]  /*5e10*/  UISETP.GT.AND UP0, UPT, UR17, UR12, UPT ;  /* 0x0000000c1100728c */ /* 0x000fe4000bf04270 */
[----:B------:R-:W-:-:S03]  /*5e20*/  UIMAD UR4, UR6, UR28, UR4 ;  /* 0x0000001c060472a4 */ /* 0x000fc6000f8e0204 */
[----:B------:R-:W1:Y:S01]  /*5e30*/  @!P4 LDC.64 R14, c[0x0][0x220] ;  /* 0x00008800ff0ecb82 */ /* 0x000e620000000a00 */
[----:B------:R-:W-:Y:S02]  /*5e40*/  IADD3 R2, P5, R16, UR31, RZ ;  /* 0x0000001f10027c10 */ /* 0x000fe4000ffbe0ff */
[----:B------:R-:W-:-:S05]  /*5e50*/  VIADD R0, R17, UR4 ;  /* 0x0000000411007c36 */ /* 0x000fca0008000000 */
[----:B------:R-:W2:Y:S08]  /*5e60*/  @!P3 LDC.64 R12, c[0x0][0x220] ;  /* 0x00008800ff0cbb82 */ /* 0x000eb00000000a00 */
[----:B------:R-:W3:Y:S01]  /*5e70*/  @!P2 LDC.64 R10, c[0x0][0x220] ;  /* 0x00008800ff0aab82 */ /* 0x000ee20000000a00 */
[----:B------:R-:W-:Y:S07]  /*5e80*/  @P4 STS.128 [R205+0x12000], RZ ;  /* 0x012000ffcd004388 */ /* 0x000fee0000000c00 */
[----:B------:R-:W4:Y:S01]  /*5e90*/  @!P4 LDC.64 R8, c[0x0][0x220] ;  /* 0x00008800ff08cb82 */ /* 0x000f220000000a00 */
[----:B-1----:R-:W-:-:S04]  /*5ea0*/  @!P4 LEA R14, P0, R16, R14, 0x1 ;  /* 0x0000000e100ec211 */ /* 0x002fc800078008ff */
[----:B------:R-:W-:-:S03]  /*5eb0*/  @!P4 LEA.HI.X R15, R16, R15, R0, 0x1, P0 ;  /* 0x0000000f100fc211 */ /* 0x000fc600000f0c00 */
[----:B------:R-:W1:Y:S01]  /*5ec0*/  @!P3 LDC.64 R6, c[0x0][0x220] ;  /* 0x00008800ff06bb82 */ /* 0x000e620000000a00 */
[C---:B--2---:R-:W-:Y:S01]  /*5ed0*/  @!P3 LEA R12, P1, R16.reuse, R12, 0x1 ;  /* 0x0000000c100cb211 */ /* 0x044fe200078208ff */
[----:B------:R-:W-:Y:S01]  /*5ee0*/  @!PT LDS RZ, [RZ] ;  /* 0x00000000fffff984 */ /* 0x000fe20000000800 */
[----:B------:R-:W-:Y:S01]  /*5ef0*/  @!PT LDS RZ, [RZ] ;  /* 0x00000000fffff984 */ /* 0x000fe20000000800 */
[----:B------:R-:W-:Y:S01]  /*5f00*/  @!PT LDS RZ, [RZ] ;  /* 0x00000000fffff984 */ /* 0x000fe20000000800 */
[----:B------:R-:W-:Y:S03]  /*5f10*/  @!P4 LDGSTS.E.BYPASS.LTC128B.128 [R205+0x12000], desc[UR22][R14.64] ;  /* 0x120000000ecdcfae */ /* 0x000fe6000b901d56 */
[C-C-:B------:R-:W-:Y:S01]  /*5f20*/  @!P3 LEA.HI.X R13, R16.reuse, R13, R0.reuse, 0x1, P1 ;  /* 0x0000000d100db211 */ /* 0x140fe200008f0c00 */
[----:B------:R-:W-:Y:S02]  /*5f30*/  @P3 STS.128 [R205+0x14000], RZ ;  /* 0x014000ffcd003388 */ /* 0x000fe40000000c00 */
[----:B------:R-:W2:Y:S01]  /*5f40*/  @!P2 LDC.64 R4, c[0x0][0x220] ;  /* 0x00008800ff04ab82 */ /* 0x000ea20000000a00 */
[C---:B---3--:R-:W-:Y:S01]  /*5f50*/  @!P2 LEA R10, P0, R16.reuse, R10, 0x1 ;  /* 0x0000000a100aa211 */ /* 0x048fe200078008ff */
[----:B------:R-:W-:Y:S01]  /*5f60*/  @!PT LDS RZ, [RZ] ;  /* 0x00000000fffff984 */ /* 0x000fe20000000800 */
[----:B------:R-:W-:Y:S01]  /*5f70*/  @!PT LDS RZ, [RZ] ;  /* 0x00000000fffff984 */ /* 0x000fe20000000800 */
[----:B------:R-:W-:Y:S01]  /*5f80*/  @!PT LDS RZ, [RZ] ;  /* 0x00000000fffff984 */ /* 0x000fe20000000800 */
[----:B------:R3:W-:Y:S03]  /*5f90*/  @!P3 LDGSTS.E.BYPASS.LTC128B.128 [R205+0x14000], desc[UR22][R12.64+0x80] ;  /* 0x140000800ccdbfae */ /* 0x0007e6000b901d56 */
[----:B------:R-:W-:Y:S01]  /*5fa0*/  @!P2 LEA.HI.X R11, R16, R11, R0, 0x1, P0 ;  /* 0x0000000b100ba211 */ /* 0x000fe200000f0c00 */
[----:B------:R-:W-:Y:S01]  /*5fb0*/  @P2 STS.128 [R205+0x16000], RZ ;  /* 0x016000ffcd002388 */ /* 0x000fe20000000c00 */
[----:B------:R-:W-:-:S02]  /*5fc0*/  IADD3.X R0, R0, UR16, RZ, P5, !PT ;  /* 0x0000001000007c10 */ /* 0x000fc4000affe4ff */
[C---:B----4-:R-:W-:Y:S01]  /*5fd0*/  @!P4 LEA R8, P5, R2.reuse, R8, 0x1 ;  /* 0x000000080208c211 */ /* 0x050fe200078a08ff */
[----:B------:R-:W-:Y:S01]  /*5fe0*/  @!PT LDS RZ, [RZ] ;  /* 0x00000000fffff984 */ /* 0x000fe20000000800 */
[----:B------:R-:W-:Y:S01]  /*5ff0*/  @!PT LDS RZ, [RZ] ;  /* 0x00000000fffff984 */ /* 0x000fe20000000800 */
[----:B------:R-:W-:Y:S01]  /*6000*/  @!PT LDS RZ, [RZ] ;  /* 0x00000000fffff984 */ /* 0x000fe20000000800 */
[----:B------:R-:W-:Y:S03]  /*6010*/  @!P2 LDGSTS.E.BYPASS.LTC128B.128 [R205+0x16000], desc[UR22][R10.64+0x100] ;  /* 0x160001000acdafae */ /* 0x000fe6000b901d56 */
[C---:B------:R-:W-:Y:S01]  /*6020*/  @!P4 LEA.HI.X R9, R2.reuse, R9, R0, 0x1, P5 ;  /* 0x000000090209c211 */ /* 0x040fe200028f0c00 */
[----:B------:R-:W-:Y:S01]  /*6030*/  @P4 STS.128 [R205+0x13000], RZ ;  /* 0x013000ffcd004388 */ /* 0x000fe20000000c00 */
[----:B-1----:R-:W-:-:S03]  /*6040*/  @!P3 LEA R6, P1, R2, R6, 0x1 ;  /* 0x000000060206b211 */ /* 0x002fc600078208ff */
[----:B------:R-:W-:Y:S01]  /*6050*/  @!PT LDS RZ, [RZ] ;  /* 0x00000000fffff984 */ /* 0x000fe20000000800 */
[----:B------:R-:W-:Y:S01]  /*6060*/  @!PT LDS RZ, [RZ] ;  /* 0x00000000fffff984 */ /* 0x000fe20000000800 */
[----:B------:R-:W-:Y:S01]  /*6070*/  @!PT LDS RZ, [RZ] ;  /* 0x00000000fffff984 */ /* 0x000fe20000000800 */
[----:B------:R1:W-:Y:S01]  /*6080*/  @!P4 LDGSTS.E.BYPASS.LTC128B.128 [R205+0x13000], desc[UR22][R8.64] ;  /* 0x1300000008cdcfae */ /* 0x0003e2000b901d56 */
[----:B------:R-:W-:-:S03]  /*6090*/  @!P3 LEA.HI.X R7, R2, R7, R0, 0x1, P1 ;  /* 0x000000070207b211 */ /* 0x000fc600008f0c00 */
[----:B------:R-:W-:Y:S01]  /*60a0*/  @P3 STS.128 [R205+0x15000], RZ ;  /* 0x015000ffcd003388 */ /* 0x000fe20000000c00 */
[----:B--2---:R-:W-:-:S03]  /*60b0*/  @!P2 LEA R4, P0, R2, R4, 0x1 ;  /* 0x000000040204a211 */ /* 0x004fc600078008ff */
[----:B------:R-:W-:Y:S01]  /*60c0*/  @!PT LDS RZ, [RZ] ;  /* 0x00000000fffff984 */ /* 0x000fe20000000800 */
[----:B------:R-:W-:Y:S01]  /*60d0*/  @!PT LDS RZ, [RZ] ;  /* 0x00000000fffff984 */ /* 0x000fe20000000800 */
[----:B------:R-:W-:Y:S01]  /*60e0*/  @!PT LDS RZ, [RZ] ;  /* 0x00000000fffff984 */ /* 0x000fe20000000800 */
[----:B------:R-:W-:Y:S01]  /*60f0*/  @!P3 LDGSTS.E.BYPASS.LTC128B.128 [R205+0x15000], desc[UR22][R6.64+0x80] ;  /* 0x1500008006cdbfae */ /* 0x000fe2000b901d56 */
[----:B------:R-:W-:-:S03]  /*6100*/  @!P2 LEA.HI.X R5, R2, R5, R0, 0x1, P0 ;  /* 0x000000050205a211 */ /* 0x000fc600000f0c00 */
[----:B------:R-:W-:Y:S04]  /*6110*/  @P2 STS.128 [R205+0x17000], RZ ;  /* 0x017000ffcd002388 */ /* 0x000fe80000000c00 */
[----:B------:R-:W-:Y:S01]  /*6120*/  @!PT LDS RZ, [RZ] ;  /* 0x00000000fffff984 */ /* 0x000fe20000000800 */
[----:B------:R-:W-:Y:S01]  /*6130*/  @!PT LDS RZ, [RZ] ;  /* 0x00000000fffff984 */ /* 0x000fe20000000800 */
[----:B------:R-:W-:Y:S01]  /*6140*/  @!PT LDS RZ, [RZ] ;  /* 0x00000000fffff984 */ /* 0x000fe20000000800 */
[----:B------:R2:W-:Y:S04]  /*6150*/  @!P2 LDGSTS.E.BYPASS.LTC128B.128 [R205+0x17000], desc[UR22][R4.64+0x100] ;  /* 0x1700010004cdafae */ /* 0x0005e8000b901d56 */
[----:B------:R-:W-:Y:S04]  /*6160*/  LDSM.16.M88.4 R140, [R198] ;  /* 0x00000000c68c783b */ /* 0x000fe80000000200 */
[----:B---3--:R-:W3:Y:S04]  /*6170*/  LDSM.16.M88.4 R12, [R197+0xc000] ;  /* 0x00c00000c50c783b */ /* 0x008ee80000000200 */
[----:B------:R-:W-:Y:S04]  /*6180*/  LDSM.16.M88.4 R20, [R196] ;  /* 0x00000000c414783b */ /* 0x000fe80000000200 */
[----:B------:R-:W-:Y:S04]  /*6190*/  LDSM.16.M88.4 R220, [R195] ;  /* 0x00000000c3dc783b */ /* 0x000fe80000000200 */
[----:B------:R-:W4:Y:S04]  /*61a0*/  LDSM.16.M88.4 R160, [R197+0xc800] ;  /* 0x00c80000c5a0783b */ /* 0x000f280000000200 */
[----:B------:R-:W5:Y:S04]  /*61b0*/  LDSM.16.M88.4 R152, [R197+0xd000] ;  /* 0x00d00000c598783b */ /* 0x000f680000000200 */
[----:B-1----:R-:W1:Y:S04]  /*61c0*/  LDSM.16.M88.4 R8, [R197+0xd800] ;  /* 0x00d80000c508783b */ /* 0x002e680000000200 */
[----:B--2---:R-:W-:Y:S04]  /*61d0*/  LDSM.16.M88.4 R4, [R194] ;  /* 0x00000000c204783b */ /* 0x004fe80000000200 */
[----:B------:R-:W2:Y:S04]  /*61e0*/  LDSM.16.M88.4 R200, [R191+0xc000] ;  /* 0x00c00000bfc8783b */ /* 0x000ea80000000200 */
[----:B------:R-:W2:Y:S04]  /*61f0*/  LDSM.16.M88.4 R168, [R187] ;  /* 0x00000000bba8783b */ /* 0x000ea80000000200 */
[----:B------:R-:W2:Y:S01]  /*6200*/  LDSM.16.M88.4 R136, [R186] ;  /* 0x00000000ba88783b */ /* 0x000ea20000000200 */
[C---:B---3--:R-:W-:Y:S03]  /*6210*/  HMMA.16816.F32.BF16 R16, R140.reuse, R12, RZ ;  /* 0x0000000c8c10723c */ /* 0x048fe600000418ff */
[----:B------:R-:W3:Y:S04]  /*6220*/  LDSM.16.M88.4 R28, [R185] ;  /* 0x00000000b91c783b */ /* 0x000ee80000000200 */
[----:B------:R-:W-:Y:S01]  /*6230*/  LDSM.16.M88.4 R224, [R184] ;  /* 0x00000000b8e0783b */ /* 0x000fe20000000200 */
[C---:B------:R-:W-:Y:S03]  /*6240*/  HMMA.16816.F32.BF16 R12, R140.reuse, R14, RZ ;  /* 0x0000000e8c0c723c */ /* 0x040fe600000418ff */
[----:B------:R-:W-:Y:S03]  /*6250*/  LDSM.16.M88.4 R172, [R191+0xc800] ;  /* 0x00c80000bfac783b */ /* 0x000fe60000000200 */
[C---:B----4-:R-:W-:Y:S01]  /*6260*/  HMMA.16816.F32.BF16 R164, R140.reuse, R160, RZ ;  /* 0x000000a08ca4723c */ /* 0x050fe200000418ff */
[----:B------:R-:W-:Y:S04]  /*6270*/  LDSM.16.M88.4 R32, [R191+0xd000] ;  /* 0x00d00000bf20783b */ /* 0x000fe80000000200 */
[----:B------:R-:W-:Y:S01]  /*6280*/  LDSM.16.M88.4 R24, [R191+0xd800] ;  /* 0x00d80000bf18783b */ /* 0x000fe20000000200 */
[----:B-----5:R-:W-:Y:S03]  /*6290*/  HMMA.16816.F32.BF16 R156, R140, R152, RZ ;  /* 0x000000988c9c723c */ /* 0x020fe600000418ff */
[----:B------:R-:W0:Y:S03]  /*62a0*/  LDGDEPBAR ;  /* 0x00000000000079af */ /* 0x000e260000000000 */
[----:B------:R-:W-:Y:S06]  /*62b0*/  HMMA.16816.F32.BF16 R16, R20, R220, R16 ;  /* 0x000000dc1410723c */ /* 0x000fec0000041810 */
[C---:B------:R-:W-:Y:S06]  /*62c0*/  HMMA.16816.F32.BF16 R160, R140.reuse, R162, RZ ;  /* 0x000000a28ca0723c */ /* 0x040fec00000418ff */
[C---:B------:R-:W-:Y:S06]  /*62d0*/  HMMA.16816.F32.BF16 R152, R140.reuse, R154, RZ ;  /* 0x0000009a8c98723c */ /* 0x040fec00000418ff */
[----:B-1----:R-:W-:Y:S06]  /*62e0*/  HMMA.16816.F32.BF16 R148, R140, R8, RZ ;  /* 0x000000088c94723c */ /* 0x002fec00000418ff */
[----:B------:R-:W-:Y:S01]  /*62f0*/  HMMA.16816.F32.BF16 R12, R20, R222, R12 ;  /* 0x000000de140c723c */ /* 0x000fe2000004180c */
[----:B------:R-:W-:Y:S05]  /*6300*/  LDSM.16.M88.4 R220, [R197+0xe000] ;  /* 0x00e00000c5dc783b */ /* 0x000fea0000000200 */
[----:B------:R-:W-:Y:S01]  /*6310*/  HMMA.16816.F32.BF16 R140, R140, R10, RZ ;  /* 0x0000000a8c8c723c */ /* 0x000fe200000418ff */
[----:B------:R-:W1:Y:S05]  /*6320*/  LDSM.16.M88.4 R8, [R193] ;  /* 0x00000000c108783b */ /* 0x000e6a0000000200 */
[----:B--2---:R-:W-:Y:S06]  /*6330*/  HMMA.16816.F32.BF16 R16, R4, R200, R16 ;  /* 0x000000c80410723c */ /* 0x004fec0000041810 */
[----:B------:R-:W-:Y:S06]  /*6340*/  HMMA.16816.F32.BF16 R164, R20, R168, R164 ;  /* 0x000000a814a4723c */ /* 0x000fec00000418a4 */
[----:B------:R-:W-:Y:S01]  /*6350*/  HMMA.16816.F32.BF16 R12, R4, R202, R12 ;  /* 0x000000ca040c723c */ /* 0x000fe2000004180c */
[----:B------:R-:W-:Y:S05]  /*6360*/  LDSM.16.M88.4 R200, [R197+0xe800] ;  /* 0x00e80000c5c8783b */ /* 0x000fea0000000200 */
[C---:B------:R-:W-:Y:S01]  /*6370*/  HMMA.16816.F32.BF16 R160, R20.reuse, R170, R160 ;  /* 0x000000aa14a0723c */ /* 0x040fe200000418a0 */
[----:B------:R-:W-:Y:S05]  /*6380*/  LDSM.16.M88.4 R168, [R184+0x800] ;  /* 0x00080000b8a8783b */ /* 0x000fea0000000200 */
[C---:B------:R-:W-:Y:S06]  /*6390*/  HMMA.16816.F32.BF16 R156, R20.reuse, R136, R156 ;  /* 0x00000088149c723c */ /* 0x040fec000004189c */
[C---:B------:R-:W-:Y:S01]  /*63a0*/  HMMA.16816.F32.BF16 R152, R20.reuse, R138, R152 ;  /* 0x0000008a1498723c */ /* 0x040fe20000041898 */
[----:B------:R-:W-:Y:S05]  /*63b0*/  LDSM.16.M88.4 R136, [R184+0x1000] ;  /* 0x00100000b888783b */ /* 0x000fea0000000200 */
[C---:B---3--:R-:W-:Y:S06]  /*63c0*/  HMMA.16816.F32.BF16 R148, R20.reuse, R28, R148 ;  /* 0x0000001c1494723c */ /* 0x048fec0000041894 */
        /* <DEDUP_REMOVED lines=8> */
[----:B------:R-:W-:Y:S05]  /*6450*/  LDSM.16.M88.4 R172, [R183] ;  /* 0x00000000b7ac783b */ /* 0x000fea0000000200 */
[C---:B------:R-:W-:Y:S06]  /*6460*/  HMMA.16816.F32.BF16 R156, R4.reuse, R32, R156 ;  /* 0x00000020049c723c */ /* 0x040fec000004189c */
[C---:B------:R-:W-:Y:S01]  /*6470*/  HMMA.16816.F32.BF16 R152, R4.reuse, R34, R152 ;  /* 0x000000220498723c */ /* 0x040fe20000041898 */
[----:B------:R-:W-:Y:S05]  /*6480*/  LDSM.16.M88.4 R32, [R197+0xf000] ;  /* 0x00f00000c520783b */ /* 0x000fea0000000200 */
[C---:B------:R-:W-:Y:S06]  /*6490*/  HMMA.16816.F32.BF16 R148, R4.reuse, R24, R148 ;  /* 0x000000180494723c */ /* 0x040fec0000041894 */
[----:B------:R-:W-:Y:S01]  /*64a0*/  HMMA.16816.F32.BF16 R140, R4, R26, R140 ;  /* 0x0000001a048c723c */ /* 0x000fe2000004188c */
[----:B------:R-:W1:Y:S04]  /*64b0*/  LDSM.16.M88.4 R4, [R196+0x4000] ;  /* 0x00400000c404783b */ /* 0x000e680000000200 */
[----:B------:R-:W4:Y:S01]  /*64c0*/  LDSM.16.M88.4 R24, [R197+0xf800] ;  /* 0x00f80000c518783b */ /* 0x000f220000000200 */
[----:B--2---:R-:W-:Y:S06]  /*64d0*/  HMMA.16816.F32.BF16 R16, R20, R220, R16 ;  /* 0x000000dc1410723c */ /* 0x004fec0000041810 */
[----:B------:R-:W-:Y:S06]  /*64e0*/  HMMA.16816.F32.BF16 R164, R8, R168, R164 ;  /* 0x000000a808a4723c */ /* 0x000fec00000418a4 */
[----:B------:R-:W-:Y:S01]  /*64f0*/  HMMA.16816.F32.BF16 R12, R20, R222, R12 ;  /* 0x000000de140c723c */ /* 0x000fe2000004180c */
[----:B------:R-:W-:Y:S05]  /*6500*/  LDSM.16.M88.4 R220, [R191+0xe800] ;  /* 0x00e80000bfdc783b */ /* 0x000fea0000000200 */
[C---:B------:R-:W-:Y:S01]  /*6510*/  HMMA.16816.F32.BF16 R160, R8.reuse, R170, R160 ;  /* 0x000000aa08a0723c */ /* 0x040fe200000418a0 */
[----:B------:R-:W-:Y:S05]  /*6520*/  LDSM.16.M88.4 R168, [R182] ;  /* 0x00000000b6a8783b */ /* 0x000fea0000000200 */
[C---:B------:R-:W-:Y:S06]  /*6530*/  HMMA.16816.F32.BF16 R156, R8.reuse, R136, R156 ;  /* 0x00000088089c723c */ /* 0x040fec000004189c */
[C---:B------:R-:W-:Y:S01]  /*6540*/  HMMA.16816.F32.BF16 R152, R8.reuse, R138, R152 ;  /* 0x0000008a0898723c */ /* 0x040fe20000041898 */
[----:B------:R-:W-:Y:S05]  /*6550*/  LDSM.16.M88.4 R136, [R181] ;  /* 0x00000000b588783b */ /* 0x000fea0000000200 */
[C---:B---3--:R-:W-:Y:S06]  /*6560*/  HMMA.16816.F32.BF16 R148, R8.reuse, R28, R148 ;  /* 0x0000001c0894723c */ /* 0x048fec0000041894 */
[----:B------:R-:W-:Y:S01]  /*6570*/  HMMA.16816.F32.BF16 R140, R8, R30, R140 ;  /* 0x0000001e088c723c */ /* 0x000fe2000004188c */
[----:B------:R-:W2:Y:S04]  /*6580*/  LDSM.16.M88.4 R8, [R194+0x4000] ;  /* 0x00400000c208783b */ /* 0x000ea80000000200 */
[----:B------:R-:W3:Y:S01]  /*6590*/  LDSM.16.M88.4 R28, [R180] ;  /* 0x00000000b41c783b */ /* 0x000ee20000000200 */
[----:B-1----:R-:W-:Y:S06]  /*65a0*/  HMMA.16816.F32.BF16 R16, R4, R172, R16 ;  /* 0x000000ac0410723c */ /* 0x002fec0000041810 */
[----:B------:R-:W-:Y:S06]  /*65b0*/  HMMA.16816.F32.BF16 R164, R20, R200, R164 ;  /* 0x000000c814a4723c */ /* 0x000fec00000418a4 */
[----:B------:R-:W-:Y:S01]  /*65c0*/  HMMA.16816.F32.BF16 R12, R4, R174, R12 ;  /* 0x000000ae040c723c */ /* 0x000fe2000004180c */
[----:B------:R-:W-:Y:S05]  /*65d0*/  LDSM.16.M88.4 R172, [R184+0x2800] ;  /* 0x00280000b8ac783b */ /* 0x000fea0000000200 */
[C---:B------:R-:W-:Y:S01]  /*65e0*/  HMMA.16816.F32.BF16 R160, R20.reuse, R202, R160 ;  /* 0x000000ca14a0723c */ /* 0x040fe200000418a0 */
[----:B------:R-:W-:Y:S05]  /*65f0*/  LDSM.16.M88.4 R200, [R184+0x2000] ;  /* 0x00200000b8c8783b */ /* 0x000fea0000000200 */
[C---:B------:R-:W-:Y:S06]  /*6600*/  HMMA.16816.F32.BF16 R156, R20.reuse, R32, R156 ;  /* 0x00000020149c723c */ /* 0x040fec000004189c */
[C---:B------:R-:W-:Y:S01]  /*6610*/  HMMA.16816.F32.BF16 R152, R20.reuse, R34, R152 ;  /* 0x000000221498723c */ /* 0x040fe20000041898 */
[----:B------:R-:W1:Y:S05]  /*6620*/  LDSM.16.M88.4 R32, [R193+0x4000] ;  /* 0x00400000c120783b */ /* 0x000e6a0000000200 */
[C---:B----4-:R-:W-:Y:S06]  /*6630*/  HMMA.16816.F32.BF16 R148, R20.reuse, R24, R148 ;  /* 0x000000181494723c */ /* 0x050fec0000041894 */
[----:B------:R-:W-:Y:S01]  /*6640*/  HMMA.16816.F32.BF16 R140, R20, R26, R140 ;  /* 0x0000001a148c723c */ /* 0x000fe2000004188c */
[----:B------:R-:W4:Y:S04]  /*6650*/  LDSM.16.M88.4 R24, [R191+0xf000] ;  /* 0x00f00000bf18783b */ /* 0x000f280000000200 */
[----:B------:R-:W5:Y:S01]  /*6660*/  LDSM.16.M88.4 R20, [R191+0xf800] ;  /* 0x00f80000bf14783b */ /* 0x000f620000000200 */
[----:B--2---:R-:W-:Y:S06]  /*6670*/  HMMA.16816.F32.BF16 R16, R8, R224, R16 ;  /* 0x000000e00810723c */ /* 0x004fec0000041810 */
[----:B------:R-:W-:Y:S06]  /*6680*/  HMMA.16816.F32.BF16 R164, R4, R168, R164 ;  /* 0x000000a804a4723c */ /* 0x000fec00000418a4 */
[----:B------:R-:W-:Y:S01]  /*6690*/  HMMA.16816.F32.BF16 R12, R8, R226, R12 ;  /* 0x000000e2080c723c */ /* 0x000fe2000004180c */
[----:B------:R-:W-:Y:S05]  /*66a0*/  LDSM.16.M88.4 R224, [R179] ;  /* 0x00000000b3e0783b */ /* 0x000fea0000000200 */
[C---:B------:R-:W-:Y:S01]  /*66b0*/  HMMA.16816.F32.BF16 R160, R4.reuse, R170, R160 ;  /* 0x000000aa04a0723c */ /* 0x040fe200000418a0 */
[----:B------:R-:W-:Y:S05]  /*66c0*/  LDSM.16.M88.4 R168, [R184+0x3000] ;  /* 0x00300000b8a8783b */ /* 0x000fea0000000200 */
[C---:B------:R-:W-:Y:S06]  /*66d0*/  HMMA.16816.F32.BF16 R156, R4.reuse, R136, R156 ;  /* 0x00000088049c723c */ /* 0x040fec000004189c */
[C---:B------:R-:W-:Y:S01]  /*66e0*/  HMMA.16816.F32.BF16 R152, R4.reuse, R138, R152 ;  /* 0x0000008a0498723c */ /* 0x040fe20000041898 */
[----:B------:R-:W-:Y:S05]  /*66f0*/  LDSM.16.M88.4 R136, [R184+0x3800] ;  /* 0x00380000b888783b */ /* 0x000fea0000000200 */
[C---:B---3--:R-:W-:Y:S06]  /*6700*/  HMMA.16816.F32.BF16 R148, R4.reuse, R28, R148 ;  /* 0x0000001c0494723c */ /* 0x048fec0000041894 */
[----:B------:R-:W-:Y:S01]  /*6710*/  HMMA.16816.F32.BF16 R140, R4, R30, R140 ;  /* 0x0000001e048c723c */ /* 0x000fe2000004188c */
[----:B------:R-:W-:Y:S04]  /*6720*/  LDSM.16.M88.4 R4, [R198+0x8000] ;  /* 0x00800000c604783b */ /* 0x000fe80000000200 */
[----:B------:R-:W2:Y:S01]  /*6730*/  LDSM.16.M88.4 R28, [R197+0x10000] ;  /* 0x01000000c51c783b */ /* 0x000ea20000000200 */
[----:B-1----:R-:W-:Y:S06]  /*6740*/  HMMA.16816.F32.BF16 R16, R32, R200, R16 ;  /* 0x000000c82010723c */ /* 0x002fec0000041810 */
[----:B------:R-:W-:Y:S06]  /*6750*/  HMMA.16816.F32.BF16 R164, R8, R220, R164 ;  /* 0x000000dc08a4723c */ /* 0x000fec00000418a4 */
[----:B------:R-:W-:Y:S01]  /*6760*/  HMMA.16816.F32.BF16 R12, R32, R202, R12 ;  /* 0x000000ca200c723c */ /* 0x000fe2000004180c */
[----:B------:R-:W-:Y:S05]  /*6770*/  LDSM.16.M88.4 R200, [R178] ;  /* 0x00000000b2c8783b */ /* 0x000fea0000000200 */
[C---:B------:R-:W-:Y:S01]  /*6780*/  HMMA.16816.F32.BF16 R160, R8.reuse, R222, R160 ;  /* 0x000000de08a0723c */ /* 0x040fe200000418a0 */
[----:B------:R-:W1:Y:S05]  /*6790*/  LDSM.16.M88.4 R220, [R196+0x8000] ;  /* 0x00800000c4dc783b */ /* 0x000e6a0000000200 */
[C---:B----4-:R-:W-:Y:S06]  /*67a0*/  HMMA.16816.F32.BF16 R156, R8.reuse, R24, R156 ;  /* 0x00000018089c723c */ /* 0x050fec000004189c */
[C---:B------:R-:W-:Y:S01]  /*67b0*/  HMMA.16816.F32.BF16 R152, R8.reuse, R26, R152 ;  /* 0x0000001a0898723c */ /* 0x040fe20000041898 */
[----:B------:R-:W3:Y:S05]  /*67c0*/  LDSM.16.M88.4 R24, [R197+0x10800] ;  /* 0x01080000c518783b */ /* 0x000eea0000000200 */
[C---:B-----5:R-:W-:Y:S06]  /*67d0*/  HMMA.16816.F32.BF16 R148, R8.reuse, R20, R148 ;  /* 0x000000140894723c */ /* 0x060fec0000041894 */
[----:B------:R-:W-:Y:S01]  /*67e0*/  HMMA.16816.F32.BF16 R140, R8, R22, R140 ;  /* 0x00000016088c723c */ /* 0x000fe2000004188c */
[----:B------:R-:W4:Y:S04]  /*67f0*/  LDSM.16.M88.4 R20, [R197+0x11000] ;  /* 0x01100000c514783b */ /* 0x000f280000000200 */
[----:B------:R-:W5:Y:S01]  /*6800*/  LDSM.16.M88.4 R8, [R197+0x11800] ;  /* 0x01180000c508783b */ /* 0x000f620000000200 */
        /* <DEDUP_REMOVED lines=9> */
[C---:B------:R-:W-:Y:S06]  /*68a0*/  HMMA.16816.F32.BF16 R148, R32.reuse, R136, R148 ;  /* 0x000000882094723c */ /* 0x040fec0000041894 */
[----:B------:R-:W-:Y:S01]  /*68b0*/  HMMA.16816.F32.BF16 R140, R32, R138, R140 ;  /* 0x0000008a208c723c */ /* 0x000fe2000004188c */
[----:B------:R-:W-:Y:S04]  /*68c0*/  LDSM.16.M88.4 R136, [R194+0x8000] ;  /* 0x00800000c288783b */ /* 0x000fe80000000200 */
[----:B------:R-:W2:Y:S01]  /*68d0*/  LDSM.16.M88.4 R32, [R191+0x10000] ;  /* 0x01000000bf20783b */ /* 0x000ea20000000200 */
[----:B-1----:R-:W-:Y:S06]  /*68e0*/  HMMA.16816.F32.BF16 R16, R220, R224, R16 ;  /* 0x000000e0dc10723c */ /* 0x002fec0000041810 */
[----:B---3--:R-:W-:Y:S06]  /*68f0*/  HMMA.16816.F32.BF16 R164, R4, R24, R164 ;  /* 0x0000001804a4723c */ /* 0x008fec00000418a4 */
[----:B------:R-:W-:Y:S06]  /*6900*/  HMMA.16816.F32.BF16 R12, R220, R226, R12 ;  /* 0x000000e2dc0c723c */ /* 0x000fec000004180c */
[C---:B------:R-:W-:Y:S01]  /*6910*/  HMMA.16816.F32.BF16 R160, R4.reuse, R26, R160 ;  /* 0x0000001a04a0723c */ /* 0x040fe200000418a0 */
[----:B------:R-:W-:Y:S05]  /*6920*/  LDSM.16.M88.4 R24, [R191+0x11000] ;  /* 0x01100000bf18783b */ /* 0x000fea0000000200 */
[C---:B----4-:R-:W-:Y:S06]  /*6930*/  HMMA.16816.F32.BF16 R156, R4.reuse, R20, R156 ;  /* 0x00000014049c723c */ /* 0x050fec000004189c */
[C---:B------:R-:W-:Y:S01]  /*6940*/  HMMA.16816.F32.BF16 R152, R4.reuse, R22, R152 ;  /* 0x000000160498723c */ /* 0x040fe20000041898 */
[----:B------:R-:W-:Y:S05]  /*6950*/  LDSM.16.M88.4 R20, [R191+0x11800] ;  /* 0x01180000bf14783b */ /* 0x000fea0000000200 */
[C---:B-----5:R-:W-:Y:S06]  /*6960*/  HMMA.16816.F32.BF16 R148, R4.reuse, R8, R148 ;  /* 0x000000080494723c */ /* 0x060fec0000041894 */
[----:B------:R-:W-:Y:S01]  /*6970*/  HMMA.16816.F32.BF16 R140, R4, R10, R140 ;  /* 0x0000000a048c723c */ /* 0x000fe2000004188c */
[----:B------:R-:W-:Y:S04]  /*6980*/  LDSM.16.M88.4 R8, [R193+0x8000] ;  /* 0x00800000c108783b */ /* 0x000fe80000000200 */
[----:B------:R-:W1:Y:S01]  /*6990*/  LDSM.16.M88.4 R4, [R184+0x4000] ;  /* 0x00400000b804783b */ /* 0x000e620000000200 */
[----:B--2---:R-:W-:Y:S06]  /*69a0*/  HMMA.16816.F32.BF16 R16, R136, R32, R16 ;  /* 0x000000208810723c */ /* 0x004fec0000041810 */
[----:B------:R-:W-:Y:S06]  /*69b0*/  HMMA.16816.F32.BF16 R164, R220, R200, R164 ;  /* 0x000000c8dca4723c */ /* 0x000fec00000418a4 */
[----:B------:R-:W-:Y:S06]  /*69c0*/  HMMA.16816.F32.BF16 R12, R136, R34, R12 ;  /* 0x00000022880c723c */ /* 0x000fec000004180c */
[C---:B------:R-:W-:Y:S06]  /*69d0*/  HMMA.16816.F32.BF16 R156, R220.reuse, R172, R156 ;  /* 0x000000acdc9c723c */ /* 0x040fec000004189c */
[C---:B------:R-:W-:Y:S01]  /*69e0*/  HMMA.16816.F32.BF16 R152, R220.reuse, R174, R152 ;  /* 0x000000aedc98723c */ /* 0x040fe20000041898 */
[----:B------:R-:W2:Y:S05]  /*69f0*/  LDSM.16.M88.4 R172, [R184+0x4800] ;  /* 0x00480000b8ac783b */ /* 0x000eaa0000000200 */
[C---:B------:R-:W-:Y:S06]  /*6a00*/  HMMA.16816.F32.BF16 R160, R220.reuse, R202, R160 ;  /* 0x000000cadca0723c */ /* 0x040fec00000418a0 */
[----:B------:R-:W-:Y:S06]  /*6a10*/  HMMA.16816.F32.BF16 R148, R220, R168, R148 ;  /* 0x000000a8dc94723c */ /* 0x000fec0000041894 */
[----:B-1----:R-:W-:Y:S06]  /*6a20*/  HMMA.16816.F32.BF16 R16, R8, R4, R16 ;  /* 0x000000040810723c */ /* 0x002fec0000041810 */
[----:B------:R-:W-:Y:S01]  /*6a30*/  HMMA.16816.F32.BF16 R140, R220, R170, R140 ;  /* 0x000000aadc8c723c */ /* 0x000fe2000004188c */
[----:B------:R-:W-:-:S04]  /*6a40*/  IMAD.U32 R5, RZ, RZ, UR17 ;  /* 0x00000011ff057e24 */ /* 0x000fc8000f8e00ff */
[----:B------:R-:W-:Y:S01]  /*6a50*/  IMAD R2, R5, 0x40, R214 ;  /* 0x0000004005027824 */ /* 0x000fe200078e02d6 */
[----:B------:R-:W-:Y:S03]  /*6a60*/  HMMA.16816.F32.BF16 R164, R136, R28, R164 ;  /* 0x0000001c88a4723c */ /* 0x000fe600000418a4 */
[C---:B------:R-:W-:Y:S01]  /*6a70*/  VIADD R0, R2.reuse, 0x1 ;  /* 0x0000000102007836 */ /* 0x040fe20000000000 */
[-C--:B------:R-:W-:Y:S02]  /*6a80*/  ISETP.GE.AND P6, PT, R2, R212.reuse, PT ;  /* 0x000000d40200720c */ /* 0x080fe40003fc6270 */
[----:B------:R-:W-:Y:S01]  /*6a90*/  HMMA.16816.F32.BF16 R12, R8, R6, R12 ;  /* 0x00000006080c723c */ /* 0x000fe2000004180c */
[----:B------:R-:W1:Y:S01]  /*6aa0*/  LDSM.16.M88.4 R4, [R184+0x5000] ;  /* 0x00500000b804783b */ /* 0x000e620000000200 */
[C---:B------:R-:W-:Y:S02]  /*6ab0*/  ISETP.GE.AND P5, PT, R0.reuse, R212, PT ;  /* 0x000000d40000720c */ /* 0x040fe40003fa6270 */
[----:B------:R-:W-:-:S02]  /*6ac0*/  ISETP.GE.AND P0, PT, R0, R210, PT ;  /* 0x000000d20000720c */ /* 0x000fc40003f06270 */
[C---:B------:R-:W-:Y:S01]  /*6ad0*/  HMMA.16816.F32.BF16 R160, R136.reuse, R30, R160 ;  /* 0x0000001e88a0723c */ /* 0x040fe200000418a0 */
[----:B------:R-:W-:Y:S02]  /*6ae0*/  ISETP.GE.AND P1, PT, R2, R210, PT ;  /* 0x000000d20200720c */ /* 0x000fe40003f26270 */
[C---:B------:R-:W-:Y:S02]  /*6af0*/  ISETP.LT.OR P5, PT, R0.reuse, R213, P5 ;  /* 0x000000d50000720c */ /* 0x040fe40002fa1670 */
[----:B------:R-:W-:Y:S01]  /*6b00*/  ISETP.LT.OR P0, PT, R0, R211, P0 ;  /* 0x000000d30000720c */ /* 0x000fe20000701670 */
[C---:B------:R-:W-:Y:S01]  /*6b10*/  HMMA.16816.F32.BF16 R156, R136.reuse, R24, R156 ;  /* 0x00000018889c723c */ /* 0x040fe2000004189c */
[C---:B------:R-:W-:Y:S02]  /*6b20*/  ISETP.LT.OR P6, PT, R2.reuse, R213, P6 ;  /* 0x000000d50200720c */ /* 0x040fe400037c1670 */
[----:B------:R-:W-:Y:S02]  /*6b30*/  ISETP.LT.OR P1, PT, R2, R211, P1 ;  /* 0x000000d30200720c */ /* 0x000fe40000f21670 */
[----:B------:R-:W-:Y:S01]  /*6b40*/  FSEL R0, R16, -INF , !P6 ;  /* 0xff80000010007808 */ /* 0x000fe20007000000 */
[----:B------:R-:W-:Y:S01]  /*6b50*/  HMMA.16816.F32.BF16 R148, R136, R20, R148 ;  /* 0x000000148894723c */ /* 0x000fe20000041894 */
[----:B------:R-:W-:-:S05]  /*6b60*/  VIADD R24, R2, 0x8 ;  /* 0x0000000802187836 */ /* 0x000fca0000000000 */
[----:B------:R-:W-:Y:S01]  /*6b70*/  HMMA.16816.F32.BF16 R140, R136, R22, R140 ;  /* 0x00000016888c723c */ /* 0x000fe2000004188c */
[----:B------:R-:W-:Y:S02]  /*6b80*/  FSEL R21, R18, -INF , !P1 ;  /* 0xff80000012157808 */ /* 0x000fe40004800000 */
[----:B------:R-:W-:Y:S02]  /*6b90*/  FSEL R20, R17, -INF , !P5 ;  /* 0xff80000011147808 */ /* 0x000fe40006800000 */
[----:B------:R-:W-:Y:S01]  /*6ba0*/  ISETP.GE.AND P6, PT, R24, R212, PT ;  /* 0x000000d41800720c */ /* 0x000fe20003fc6270 */
[----:B--2---:R-:W-:Y:S01]  /*6bb0*/  HMMA.16816.F32.BF16 R164, R8, R172, R164 ;  /* 0x000000ac08a4723c */ /* 0x004fe200000418a4 */
[----:B------:R-:W-:Y:S01]  /*6bc0*/  FSEL R23, R19, -INF , !P0 ;  /* 0xff80000013177808 */ /* 0x000fe20004000000 */
[----:B------:R-:W-:Y:S01]  /*6bd0*/  VIADD R22, R2, 0x9 ;  /* 0x0000000902167836 */ /* 0x000fe20000000000 */
[----:B------:R-:W2:Y:S01]  /*6be0*/  LDSM.16.M88.4 R16, [R184+0x5800] ;  /* 0x00580000b810783b */ /* 0x000ea20000000200 */
[----:B------:R-:W-:Y:S01]  /*6bf0*/  ISETP.GE.AND P1, PT, R24, R210, PT ;  /* 0x000000d21800720c */ /* 0x000fe20003f26270 */
[----:B------:R-:W-:-:S04]  /*6c00*/  DEPBAR.LE SB0, 0x0 ;  /* 0x000080000000791a */ /* 0x000fc80000000000 */
[----:B------:R-:W-:Y:S01]  /*6c10*/  HMMA.16816.F32.BF16 R152, R136, R26, R152 ;  /* 0x0000001a8898723c */ /* 0x000fe20000041898 */
[C---:B------:R-:W-:Y:S02]  /*6c20*/  ISETP.GE.AND P5, PT, R22.reuse, R212, PT ;  /* 0x000000d41600720c */ /* 0x040fe40003fa6270 */
[----:B------:R-:W-:Y:S02]  /*6c30*/  ISETP.GE.AND P0, PT, R22, R210, PT ;  /* 0x000000d21600720c */ /* 0x000fe40003f06270 */
[C---:B------:R-:W-:Y:S01]  /*6c40*/  ISETP.LT.OR P6, PT, R24.reuse, R213, P6 ;  /* 0x000000d51800720c */ /* 0x040fe200037c1670 */
[C---:B------:R-:W-:Y:S01]  /*6c50*/  HMMA.16816.F32.BF16 R160, R8.reuse, R174, R160 ;  /* 0x000000ae08a0723c */ /* 0x040fe200000418a0 */
[----:B------:R-:W-:Y:S01]  /*6c60*/  ISETP.LT.OR P1, PT, R24, R211, P1 ;  /* 0x000000d31800720c */ /* 0x000fe20000f21670 */
[----:B------:R-:W-:Y:S01]  /*6c70*/  VIADD R26, R2, 0x10 ;  /* 0x00000010021a7836 */ /* 0x000fe20000000000 */
[----:B------:R-:W-:Y:S01]  /*6c80*/  ISETP.LT.OR P5, PT, R22, R213, P5 ;  /* 0x000000d51600720c */ /* 0x000fe20002fa1670 */
[----:B------:R-:W-:Y:S01]  /*6c90*/  VIADD R24, R2, 0x11 ;  /* 0x0000001102187836 */ /* 0x000fe20000000000 */
[----:B------:R-:W-:Y:S01]  /*6ca0*/  BAR.SYNC.DEFER_BLOCKING 0x0 ;  /* 0x0000000000007b1d */ /* 0x000fe20000010000 */
[----:B------:R-:W-:Y:S01]  /*6cb0*/  ISETP.LT.OR P0, PT, R22, R211, P0 ;  /* 0x000000d31600720c */ /* 0x000fe20000701670 */
[----:B-1----:R-:W-:Y:S01]  /*6cc0*/  HMMA.16816.F32.BF16 R156, R8, R4, R156 ;  /* 0x00000004089c723c */ /* 0x002fe2000004189c */
[----:B------:R-:W-:-:S02]  /*6cd0*/  FSEL R25, R14, -INF , !P1 ;  /* 0xff8000000e197808 */ /* 0x000fc40004800000 */
[----:B------:R-:W-:Y:S02]  /*6ce0*/  FSEL R22, R12, -INF , !P6 ;  /* 0xff8000000c167808 */ /* 0x000fe40007000000 */
[----:B------:R-:W-:Y:S02]  /*6cf0*/  FSEL R14, R13, -INF , !P5 ;  /* 0xff8000000d0e7808 */ /* 0x000fe40006800000 */
[----:B------:R-:W-:Y:S01]  /*6d00*/  FSEL R15, R15, -INF , !P0 ;  /* 0xff8000000f0f7808 */ /* 0x000fe20004000000 */
[----:B------:R-:W-:Y:S01]  /*6d10*/  VIADD R5, R2, 0x18 ;  /* 0x0000001802057836 */ /* 0x000fe20000000000 */
[----:B------:R-:W-:Y:S01]  /*6d20*/  ISETP.GE.AND P6, PT, R26, R212, PT ;  /* 0x000000d41a00720c */ /* 0x000fe20003fc6270 */
[----:B------:R-:W-:Y:S01]  /*6d30*/  VIADD R4, R2, 0x19 ;  /* 0x0000001902047836 */ /* 0x000fe20000000000 */
[----:B------:R-:W-:Y:S01]  /*6d40*/  ISETP.GE.AND P1, PT, R26, R210, PT ;  /* 0x000000d21a00720c */ /* 0x000fe20003f26270 */
[----:B------:R-:W-:Y:S01]  /*6d50*/  HMMA.16816.F32.BF16 R152, R8, R6, R152 ;  /* 0x000000060898723c */ /* 0x000fe20000041898 */
[----:B------:R-:W-:-:S02]  /*6d60*/  ISETP.GE.AND P5, PT, R24, R212, PT ;  /* 0x000000d41800720c */ /* 0x000fc40003fa6270 */
[----:B------:R-:W-:Y:S02]  /*6d70*/  ISETP.GE.AND P0, PT, R24, R210, PT ;  /* 0x000000d21800720c */ /* 0x000fe40003f06270 */
[C---:B------:R-:W-:Y:S02]  /*6d80*/  ISETP.LT.OR P6, PT, R26.reuse, R213, P6 ;  /* 0x000000d51a00720c */ /* 0x040fe400037c1670 */
[----:B------:R-:W-:Y:S02]  /*6d90*/  ISETP.LT.OR P1, PT, R26, R211, P1 ;  /* 0x000000d31a00720c */ /* 0x000fe40000f21670 */
[C---:B------:R-:W-:Y:S01]  /*6da0*/  ISETP.LT.OR P5, PT, R24.reuse, R213, P5 ;  /* 0x000000d51800720c */ /* 0x040fe20002fa1670 */
[----:B--2---:R-:W-:Y:S01]  /*6db0*/  HMMA.16816.F32.BF16 R148, R8, R16, R148 ;  /* 0x000000100894723c */ /* 0x004fe20000041894 */
[----:B------:R-:W-:Y:S02]  /*6dc0*/  ISETP.LT.OR P0, PT, R24, R211, P0 ;  /* 0x000000d31800720c */ /* 0x000fe40000701670 */
[----:B------:R-:W-:-:S02]  /*6dd0*/  FSEL R174, R164, -INF , !P6 ;  /* 0xff800000a4ae7808 */ /* 0x000fc40007000000 */
[----:B------:R-:W-:Y:S01]  /*6de0*/  FSEL R135, R166, -INF , !P1 ;  /* 0xff800000a6877808 */ /* 0x000fe20004800000 */
[----:B------:R-:W-:Y:S01]  /*6df0*/  HMMA.16816.F32.BF16 R140, R8, R18, R140 ;  /* 0x00000012088c723c */ /* 0x000fe2000004188c */
[----:B------:R-:W-:Y:S02]  /*6e00*/  FSEL R138, R165, -INF , !P5 ;  /* 0xff800000a58a7808 */ /* 0x000fe40006800000 */
[----:B------:R-:W-:Y:S02]  /*6e10*/  FSEL R133, R167, -INF , !P0 ;  /* 0xff800000a7857808 */ /* 0x000fe40004000000 */
[C---:B------:R-:W-:Y:S02]  /*6e20*/  ISETP.GE.AND P6, PT, R5.reuse, R212, PT ;  /* 0x000000d40500720c */ /* 0x040fe40003fc6270 */
[----:B------:R-:W-:Y:S02]  /*6e30*/  ISETP.GE.AND P1, PT, R5, R210, PT ;  /* 0x000000d20500720c */ /* 0x000fe40003f26270 */
        /* <DEDUP_REMOVED lines=25> */
[CC--:B------:R-:W-:Y:S02]  /*6fd0*/  ISETP.GE.AND P6, PT, R5.reuse, R212.reuse, PT ;  /* 0x000000d40500720c */ /* 0x0c0fe40003fc6270 */
[C---:B------:R-:W-:Y:S02]  /*6fe0*/  ISETP.GE.AND P5, PT, R4.reuse, R212, PT ;  /* 0x000000d40400720c */ /* 0x040fe40003fa6270 */
[----:B------:R-:W-:Y:S02]  /*6ff0*/  ISETP.GE.AND P0, PT, R4, R210, PT ;  /* 0x000000d20400720c */ /* 0x000fe40003f06270 */
[----:B------:R-:W-:-:S02]  /*7000*/  ISETP.LT.OR P6, PT, R5, R213, P6 ;  /* 0x000000d50500720c */ /* 0x000fc400037c1670 */
[C---:B------:R-:W-:Y:S02]  /*7010*/  ISETP.LT.OR P5, PT, R4.reuse, R213, P5 ;  /* 0x000000d50400720c */ /* 0x040fe40002fa1670 */
[----:B------:R-:W-:Y:S01]  /*7020*/  ISETP.LT.OR P0, PT, R4, R211, P0 ;  /* 0x000000d30400720c */ /* 0x000fe20000701670 */
[----:B------:R-:W-:Y:S01]  /*7030*/  VIADD R4, R2, 0x31 ;  /* 0x0000003102047836 */ /* 0x000fe20000000000 */
[----:B------:R-:W-:Y:S02]  /*7040*/  FSEL R224, R152, -INF , !P6 ;  /* 0xff80000098e07808 */ /* 0x000fe40007000000 */
[----:B------:R-:W-:Y:S02]  /*7050*/  FSEL R152, R153, -INF , !P5 ;  /* 0xff80000099987808 */ /* 0x000fe40006800000 */
[----:B------:R-:W-:Y:S02]  /*7060*/  FSEL R221, R155, -INF , !P0 ;  /* 0xff8000009bdd7808 */ /* 0x000fe40004000000 */
[----:B------:R-:W-:-:S02]  /*7070*/  ISETP.GE.AND P5, PT, R4, R212, PT ;  /* 0x000000d40400720c */ /* 0x000fc40003fa6270 */
[CC--:B------:R-:W-:Y:S02]  /*7080*/  ISETP.GE.AND P0, PT, R4.reuse, R210.reuse, PT ;  /* 0x000000d20400720c */ /* 0x0c0fe40003f06270 */
[C---:B------:R-:W-:Y:S02]  /*7090*/  ISETP.LT.OR P5, PT, R4.reuse, R213, P5 ;  /* 0x000000d50400720c */ /* 0x040fe40002fa1670 */
[----:B------:R-:W-:Y:S01]  /*70a0*/  ISETP.LT.OR P0, PT, R4, R211, P0 ;  /* 0x000000d30400720c */ /* 0x000fe20000701670 */
[----:B------:R-:W-:Y:S01]  /*70b0*/  VIADD R4, R2, 0x38 ;  /* 0x0000003802047836 */ /* 0x000fe20000000000 */
[----:B------:R-:W-:Y:S02]  /*70c0*/  FSEL R227, R158, -INF , !P1 ;  /* 0xff8000009ee37808 */ /* 0x000fe40004800000 */
[----:B------:R-:W-:Y:S02]  /*70d0*/  ISETP.GE.AND P1, PT, R5, R210, PT ;  /* 0x000000d20500720c */ /* 0x000fe40003f26270 */
[----:B------:R-:W-:-:S02]  /*70e0*/  FSEL R169, R151, -INF , !P0 ;  /* 0xff80000097a97808 */ /* 0x000fc40004000000 */
[-C--:B------:R-:W-:Y:S02]  /*70f0*/  ISETP.GE.AND P0, PT, R4, R212.reuse, PT ;  /* 0x000000d40400720c */ /* 0x080fe40003f06270 */
[----:B------:R-:W-:Y:S01]  /*7100*/  ISETP.LT.OR P1, PT, R5, R211, P1 ;  /* 0x000000d30500720c */ /* 0x000fe20000f21670 */
[----:B------:R-:W-:Y:S01]  /*7110*/  VIADD R5, R2, 0x30 ;  /* 0x0000003002057836 */ /* 0x000fe20000000000 */
[----:B------:R-:W-:Y:S01]  /*7120*/  ISETP.LT.OR P0, PT, R4, R213, P0 ;  /* 0x000000d50400720c */ /* 0x000fe20000701670 */
[----:B------:R-:W-:Y:S01]  /*7130*/  VIADD R2, R2, 0x39 ;  /* 0x0000003902027836 */ /* 0x000fe20000000000 */
[----:B------:R-:W-:Y:S02]  /*7140*/  FSEL R223, R154, -INF , !P1 ;  /* 0xff8000009adf7808 */ /* 0x000fe40004800000 */
[C---:B------:R-:W-:Y:S02]  /*7150*/  ISETP.GE.AND P6, PT, R5.reuse, R212, PT ;  /* 0x000000d40500720c */ /* 0x040fe40003fc6270 */
[----:B------:R-:W-:-:S02]  /*7160*/  ISETP.GE.AND P1, PT, R5, R210, PT ;  /* 0x000000d20500720c */ /* 0x000fc40003f26270 */
[----:B------:R-:W-:Y:S02]  /*7170*/  FSEL R170, R140, -INF , !P0 ;  /* 0xff8000008caa7808 */ /* 0x000fe40004000000 */
[----:B------:R-:W-:Y:S02]  /*7180*/  PLOP3.LUT P0, PT, PT, PT, UP0, 0x80, 0x0 ;  /* 0x000000000000781c */ /* 0x000fe40003f0f008 */
[C---:B------:R-:W-:Y:S02]  /*7190*/  ISETP.LT.OR P6, PT, R5.reuse, R213, P6 ;  /* 0x000000d50500720c */ /* 0x040fe400037c1670 */
[----:B------:R-:W-:Y:S02]  /*71a0*/  ISETP.LT.OR P1, PT, R5, R211, P1 ;  /* 0x000000d30500720c */ /* 0x000fe40000f21670 */
[----:B------:R-:W-:Y:S02]  /*71b0*/  FSEL R200, R148, -INF , !P6 ;  /* 0xff80000094c87808 */ /* 0x000fe40007000000 */
[----:B------:R-:W-:-:S02]  /*71c0*/  FSEL R171, R150, -INF , !P1 ;  /* 0xff80000096ab7808 */ /* 0x000fc40004800000 */
[----:B------:R-:W-:Y:S02]  /*71d0*/  FSEL R172, R149, -INF , !P5 ;  /* 0xff80000095ac7808 */ /* 0x000fe40006800000 */
[----:B------:R-:W-:Y:S02]  /*71e0*/  ISETP.GE.AND P5, PT, R4, R210, PT ;  /* 0x000000d20400720c */ /* 0x000fe40003fa6270 */
[C---:B------:R-:W-:Y:S02]  /*71f0*/  ISETP.GE.AND P6, PT, R2.reuse, R212, PT ;  /* 0x000000d40200720c */ /* 0x040fe40003fc6270 */
[----:B------:R-:W-:Y:S02]  /*7200*/  ISETP.GE.AND P1, PT, R2, R210, PT ;  /* 0x000000d20200720c */ /* 0x000fe40003f26270 */
[----:B------:R-:W-:Y:S02]  /*7210*/  ISETP.LT.OR P5, PT, R4, R211, P5 ;  /* 0x000000d30400720c */ /* 0x000fe40002fa1670 */
[----:B------:R-:W-:-:S02]  /*7220*/  ISETP.LT.OR P6, PT, R2, R213, P6 ;  /* 0x000000d50200720c */ /* 0x000fc400037c1670 */
[----:B------:R-:W-:Y:S02]  /*7230*/  ISETP.LT.OR P1, PT, R2, R211, P1 ;  /* 0x000000d30200720c */ /* 0x000fe40000f21670 */
[----:B------:R-:W-:Y:S02]  /*7240*/  FSEL R167, R142, -INF , !P5 ;  /* 0xff8000008ea77808 */ /* 0x000fe40006800000 */
[----:B------:R-:W-:Y:S02]  /*7250*/  FSEL R168, R141, -INF , !P6 ;  /* 0xff8000008da87808 */ /* 0x000fe40007000000 */
[----:B------:R-:W-:Y:S01]  /*7260*/  FSEL R165, R143, -INF , !P1 ;  /* 0xff8000008fa57808 */ /* 0x000fe20004800000 */
[----:B------:R-:W-:Y:S06]  /*7270*/  @!P0 BRA `(.L_x_397) ;  /* 0x0000000400048947 */ /* 0x000fec0003800000 */
[----:B------:R-:W-:Y:S01]  /*7280*/  UIADD3 UR6, UR18, -0x3, URZ ;  /* 0xfffffffd12067890 */ /* 0x000fe2000fffe03f */
[----:B------:R-:W1:Y:S01]  /*7290*/  @!P4 LDC.64 R12, c[0x0][0x218] ;  /* 0x00008600ff0ccb82 */ /* 0x000e620000000a00 */
[----:B------:R2:W-:Y:S01]  /*72a0*/  @P4 STS.128 [R205+0xc000], RZ ;  /* 0x00c000ffcd004388 */ /* 0x0005e20000000c00 */
[----:B------:R-:W-:Y:S01]  /*72b0*/  BSSY B0, `(.L_x_398) ;  /* 0x000003c000007945 */ /* 0x000fe20003800000 */
[----:B------:R-:W-:Y:S02]  /*72c0*/  USHF.R.S32.HI UR4, URZ, 0x1f, UR6 ;  /* 0x0000001f3f047899 */ /* 0x000fe40008011406 */
[----:B------:R-:W-:Y:S02]  /*72d0*/  UIMAD.WIDE.U32 UR20, UR6, UR10, URZ ;  /* 0x0000000a061472a5 */ /* 0x000fe4000f8e003f */
[----:B------:R-:W-:Y:S01]  /*72e0*/  UIMAD UR4, UR4, UR10, URZ ;  /* 0x0000000a040472a4 */ /* 0x000fe2000f8e023f */
[----:B------:R-:W3:Y:S03]  /*72f0*/  @!P2 LDC.64 R8, c[0x0][0x218] ;  /* 0x00008600ff08ab82 */ /* 0x000ee60000000a00 */
[----:B------:R-:W-:Y:S01]  /*7300*/  UIMAD UR4, UR6, UR11, UR4 ;  /* 0x0000000b060472a4 */ /* 0x000fe2000f8e0204 */
[----:B------:R-:W-:-:S02]  /*7310*/  IMAD.U32 R17, RZ, RZ, UR20 ;  /* 0x00000014ff117e24 */ /* 0x000fc4000f8e00ff */
[----:B------:R-:W-:Y:S01]  /*7320*/  IMAD.U32 R2, RZ, RZ, UR20 ;  /* 0x00000014ff027e24 */ /* 0x000fe2000f8e00ff */
[----:B------:R-:W-:Y:S01]  /*7330*/  UIADD3 UR4, UR21, UR4, URZ ;  /* 0x0000000415047290 */ /* 0x000fe2000fffe03f */
[----:B------:R-:W4:Y:S01]  /*7340*/  @!P3 LDC.64 R10, c[0x0][0x218] ;  /* 0x00008600ff0abb82 */ /* 0x000f220000000a00 */
[----:B------:R-:W-:-:S04]  /*7350*/  LEA R16, P1, R17, R206, 0x6 ;  /* 0x000000ce11107211 */ /* 0x000fc800078230ff */
[----:B------:R-:W-:-:S03]  /*7360*/  IMAD.U32 R17, RZ, RZ, UR4 ;  /* 0x00000004ff117e24 */ /* 0x000fc6000f8e00ff */
[----:B------:R-:W5:Y:S01]  /*7370*/  @!P4 LDC.64 R6, c[0x0][0x218] ;  /* 0x00008600ff06cb82 */ /* 0x000f620000000a00 */
[----:B-1----:R-:W-:Y:S02]  /*7380*/  @!P4 LEA R12, P6, R16, R12, 0x1 ;  /* 0x0000000c100cc211 */ /* 0x002fe400078c08ff */
[----:B------:R-:W-:-:S04]  /*7390*/  LEA.HI.X R2, R2, R209, R17, 0x6, P1 ;  /* 0x000000d102027211 */ /* 0x000fc800008f3411 */
[C-C-:B------:R-:W-:Y:S01]  /*73a0*/  @!P4 LEA.HI.X R13, R16.reuse, R13, R2.reuse, 0x1, P6 ;  /* 0x0000000d100dc211 */ /* 0x140fe200030f0c02 */
[----:B------:R-:W1:Y:S01]  /*73b0*/  @!P3 LDC.64 R4, c[0x0][0x218] ;  /* 0x00008600ff04bb82 */ /* 0x000e620000000a00 */
[C---:B---3--:R-:W-:Y:S02]  /*73c0*/  @!P2 LEA R18, P1, R16.reuse, R8, 0x1 ;  /* 0x000000081012a211 */ /* 0x048fe400078208ff */
[C---:B------:R-:W-:Y:S01]  /*73d0*/  IADD3 R8, P6, R16.reuse, UR26, RZ ;  /* 0x0000001a10087c10 */ /* 0x040fe2000ffde0ff */
[----:B------:R-:W-:Y:S01]  /*73e0*/  @!PT LDS RZ, [RZ] ;  /* 0x00000000fffff984 */ /* 0x000fe20000000800 */
[----:B------:R-:W-:Y:S01]  /*73f0*/  @!PT LDS RZ, [RZ] ;  /* 0x00000000fffff984 */ /* 0x000fe20000000800 */
[----:B------:R-:W-:Y:S01]  /*7400*/  @!PT LDS RZ, [RZ] ;  /* 0x00000000fffff984 */ /* 0x000fe20000000800 */
[----:B------:R2:W-:Y:S01]  /*7410*/  @!P4 LDGSTS.E.BYPASS.LTC128B.128 [R205+0xc000], desc[UR22][R12.64] ;  /* 0x0c0000000ccdcfae */ /* 0x0005e2000b901d56 */
[----:B------:R-:W-:Y:S02]  /*7420*/  @!P2 LEA.HI.X R19, R16, R9, R2, 0x1, P1 ;  /* 0x000000091013a211 */ /* 0x000fe400008f0c02 */
[----:B------:R-:W-:Y:S01]  /*7430*/  IADD3.X R9, R2, UR25, RZ, P6, !PT ;  /* 0x0000001902097c10 */ /* 0x000fe2000b7fe4ff */
        /* <DEDUP_REMOVED lines=35> */
.L_x_399:
[----:B------:R-:W-:Y:S05]  /*7670*/  BSYNC B0 ;  /* 0x0000000000007941 */ /* 0x000fea0003800000 */
.L_x_398:
[----:B------:R-:W0:Y:S02]  /*7680*/  LDGDEPBAR ;  /* 0x00000000000079af */ /* 0x000e240000000000 */
.L_x_397:
[----:B-12---:R-:W-:Y:S01]  /*7690*/  FMNMX.FTZ R5, R132, R0, !PT ;  /* 0x0000000084057209 */ /* 0x006fe20007810000 */
[----:B------:R-:W-:Y:S01]  /*76a0*/  LDSM.16.MT88.4 R16, [R190+0x12000] ;  /* 0x01200000be10783b */ /* 0x000fe20000004200 */
[----:B------:R-:W-:Y:S02]  /*76b0*/  FMNMX.FTZ R6, R3, R21, !PT ;  /* 0x0000001503067209 */ /* 0x000fe40007810000 */
[----:B------:R-:W-:Y:S01]  /*76c0*/  FMNMX.FTZ R5, R20, R5, !PT ;  /* 0x0000000514057209 */ /* 0x000fe20007810000 */
[----:B------:R-:W-:Y:S01]  /*76d0*/  LDSM.16.MT88.4 R32, [R188+0x12000] ;  /* 0x01200000bc20783b */ /* 0x000fe20000004200 */
[----:B------:R-:W-:Y:S02]  /*76e0*/  FMNMX.FTZ R6, R23, R6, !PT ;  /* 0x0000000617067209 */ /* 0x000fe40007810000 */
[----:B------:R-:W-:Y:S01]  /*76f0*/  FMNMX.FTZ R5, R22, R5, !PT ;  /* 0x0000000516057209 */ /* 0x000fe20007810000 */
[----:B------:R-:W-:Y:S01]  /*7700*/  LDSM.16.MT88.4 R148, [R192+0x15000] ;  /* 0x01500000c094783b */ /* 0x000fe20000004200 */
[----:B------:R-:W-:-:S02]  /*7710*/  FMNMX.FTZ R6, R25, R6, !PT ;  /* 0x0000000619067209 */ /* 0x000fc40007810000 */
[----:B------:R-:W-:Y:S01]  /*7720*/  FMNMX.FTZ R5, R14, R5, !PT ;  /* 0x000000050e057209 */ /* 0x000fe20007810000 */
[----:B------:R-:W-:Y:S01]  /*7730*/  LDSM.16.MT88.4 R140, [R190+0x15000] ;  /* 0x01500000be8c783b */ /* 0x000fe20000004200 */
        /* <DEDUP_REMOVED lines=24> */
[----:B------:R-:W-:-:S03]  /*78c0*/  FMNMX.FTZ R6, R165, R6, !PT ;  /* 0x00000006a5067209 */ /* 0x000fc60007810000 */
[----:B------:R-:W1:Y:S04]  /*78d0*/  SHFL.BFLY PT, R7, R8, 0x2, 0x1f ;  /* 0x0c401f0008077f89 */ /* 0x000e6800000e0000 */
[----:B------:R-:W2:Y:S01]  /*78e0*/  SHFL.BFLY PT, R5, R6, 0x2, 0x1f ;  /* 0x0c401f0006057f89 */ /* 0x000ea200000e0000 */
[----:B-1----:R-:W-:-:S03]  /*78f0*/  FMNMX.FTZ R7, R8, R7, !PT ;  /* 0x0000000708077209 */ /* 0x002fc60007810000 */
[----:B------:R-:W-:Y:S01]  /*7900*/  LDSM.16.MT88.4 R8, [R192+0x12000] ;  /* 0x01200000c008783b */ /* 0x000fe20000004200 */
[----:B--2---:R-:W-:-:S03]  /*7910*/  FMNMX.FTZ R5, R6, R5, !PT ;  /* 0x0000000506057209 */ /* 0x004fc60007810000 */
[----:B------:R-:W1:Y:S04]  /*7920*/  SHFL.BFLY PT, R2, R7, 0x1, 0x1f ;  /* 0x0c201f0007027f89 */ /* 0x000e6800000e0000 */
[----:B------:R-:W2:Y:S01]  /*7930*/  SHFL.BFLY PT, R4, R5, 0x1, 0x1f ;  /* 0x0c201f0005047f89 */ /* 0x000ea200000e0000 */
[----:B-1----:R-:W-:-:S04]  /*7940*/  FMNMX.FTZ R2, R7, R2, !PT ;  /* 0x0000000207027209 */ /* 0x002fc80007810000 */
[C---:B------:R-:W-:Y:S01]  /*7950*/  FSETP.NEU.FTZ.AND P5, PT, R2.reuse, -INF , PT ;  /* 0xff8000000200780b */ /* 0x040fe20003fbd000 */
[----:B------:R-:W-:-:S05]  /*7960*/  FMUL.FTZ R173, R2, UR19 ;  /* 0x0000001302ad7c20 */ /* 0x000fca0008410000 */
[----:B------:R-:W-:-:S05]  /*7970*/  FSEL R173, R173, RZ, P5 ;  /* 0x000000ffadad7208 */ /* 0x000fca0002800000 */
[--C-:B------:R-:W-:Y:S01]  /*7980*/  FFMA.FTZ R162, R0, UR19, -R173.reuse ;  /* 0x0000001300a27c23 */ /* 0x100fe200080108ad */
[----:B--2---:R-:W-:Y:S01]  /*7990*/  FMNMX.FTZ R0, R5, R4, !PT ;  /* 0x0000000405007209 */ /* 0x004fe20007810000 */
[--C-:B------:R-:W-:Y:S01]  /*79a0*/  FFMA.FTZ R161, R20, UR19, -R173.reuse ;  /* 0x0000001314a17c23 */ /* 0x100fe200080108ad */
[----:B------:R-:W-:Y:S01]  /*79b0*/  FSEL R5, R2, RZ, P5 ;  /* 0x000000ff02057208 */ /* 0x000fe20002800000 */
[--C-:B------:R-:W-:Y:S01]  /*79c0*/  FFMA.FTZ R160, R22, UR19, -R173.reuse ;  /* 0x0000001316a07c23 */ /* 0x100fe200080108ad */
[C---:B------:R-:W-:Y:S01]  /*79d0*/  FSETP.NEU.FTZ.AND P1, PT, R0.reuse, -INF , PT ;  /* 0xff8000000000780b */ /* 0x040fe20003f3d000 */
[----:B------:R-:W-:Y:S01]  /*79e0*/  FMUL.FTZ R166, R0, UR19 ;  /* 0x0000001300a67c20 */ /* 0x000fe20008410000 */
[----:B------:R-:W-:Y:S01]  /*79f0*/  FFMA.FTZ R159, R14, UR19, -R173 ;  /* 0x000000130e9f7c23 */ /* 0x000fe200080108ad */
[----:B------:R-:W-:Y:S01]  /*7a00*/  FADD.FTZ R4, R132, -R5 ;  /* 0x8000000584047221 */ /* 0x000fe20000010000 */
[----:B------:R-:W-:Y:S01]  /*7a10*/  FSEL R6, R0, RZ, P1 ;  /* 0x000000ff00067208 */ /* 0x000fe20000800000 */
[----:B------:R-:W-:Y:S01]  /*7a20*/  MUFU.EX2 R162, R162 ;  /* 0x000000a200a27308 */ /* 0x000fe20000000800 */
[----:B------:R-:W-:Y:S01]  /*7a30*/  FSEL R166, R166, RZ, P1 ;  /* 0x000000ffa6a67208 */ /* 0x000fe20000800000 */
[----:B------:R-:W-:Y:S01]  /*7a40*/  FMUL.FTZ R164, R4, UR19 ;  /* 0x0000001304a47c20 */ /* 0x000fe20008410000 */
[--C-:B------:R-:W-:Y:S01]  /*7a50*/  FFMA.FTZ R174, R174, UR19, -R173.reuse ;  /* 0x00000013aeae7c23 */ /* 0x100fe200080108ad */
[----:B------:R-:W-:Y:S01]  /*7a60*/  FADD.FTZ R6, R3, -R6 ;  /* 0x8000000603067221 */ /* 0x000fe20000010000 */
[--C-:B------:R-:W-:Y:S01]  /*7a70*/  FFMA.FTZ R201, R138, UR19, -R173.reuse ;  /* 0x000000138ac97c23 */ /* 0x100fe200080108ad */
[--C-:B------:R-:W-:Y:S01]  /*7a80*/  FFMA.FTZ R158, R21, UR19, -R166.reuse ;  /* 0x00000013159e7c23 */ /* 0x100fe200080108a6 */
[--C-:B------:R-:W-:Y:S01]  /*7a90*/  FFMA.FTZ R157, R23, UR19, -R166.reuse ;  /* 0x00000013179d7c23 */ /* 0x100fe200080108a6 */
[--C-:B------:R-:W-:Y:S01]  /*7aa0*/  FFMA.FTZ R156, R25, UR19, -R166.reuse ;  /* 0x00000013199c7c23 */ /* 0x100fe200080108a6 */
[--C-:B------:R-:W-:Y:S01]  /*7ab0*/  FFMA.FTZ R163, R15, UR19, -R166.reuse ;  /* 0x000000130fa37c23 */ /* 0x100fe200080108a6 */
[----:B------:R-:W-:Y:S01]  /*7ac0*/  FMUL.FTZ R3, R6, UR19 ;  /* 0x0000001306037c20 */ /* 0x000fe20008410000 */
[----:B------:R-:W1:Y:S01]  /*7ad0*/  MUFU.EX2 R161, R161 ;  /* 0x000000a100a17308 */ /* 0x000e620000000800 */
[----:B------:R-:W2:Y:S01]  /*7ae0*/  LDSM.16.MT88.4 R24, [R189+0x12000] ;  /* 0x01200000bd18783b */ /* 0x000ea20000004200 */
[--C-:B------:R-:W-:Y:S01]  /*7af0*/  FFMA.FTZ R175, R134, UR19, -R173.reuse ;  /* 0x0000001386af7c23 */ /* 0x100fe200080108ad */
[--C-:B------:R-:W-:Y:S01]  /*7b00*/  FFMA.FTZ R202, R136, UR19, -R173.reuse ;  /* 0x0000001388ca7c23 */ /* 0x100fe200080108ad */
[--C-:B------:R-:W-:Y:S01]  /*7b10*/  FFMA.FTZ R203, R135, UR19, -R166.reuse ;  /* 0x0000001387cb7c23 */ /* 0x100fe200080108a6 */
[--C-:B------:R-:W-:Y:S01]  /*7b20*/  FFMA.FTZ R218, R133, UR19, -R166.reuse ;  /* 0x0000001385da7c23 */ /* 0x100fe200080108a6 */
        /* <DEDUP_REMOVED lines=8> */
[----:B------:R-:W-:Y:S01]  /*7bb0*/  FFMA.FTZ R231, R152, UR19, -R173 ;  /* 0x0000001398e77c23 */ /* 0x000fe200080108ad */
        /* <DEDUP_REMOVED lines=8> */
[----:B------:R-:W-:Y:S01]  /*7c40*/  FFMA.FTZ R167, R167, UR19, -R166 ;  /* 0x00000013a7a77c23 */ /* 0x000fe200080108a6 */
[----:B------:R-:W-:Y:S08]  /*7c50*/  MUFU.EX2 R158, R158 ;  /* 0x0000009e009e7308 */ /* 0x000ff00000000800 */
[----:B------:R-:W1:Y:S01]  /*7c60*/  MUFU.EX2 R157, R157 ;  /* 0x0000009d009d7308 */ /* 0x000e620000000800 */
[----:B---3--:R-:W-:-:S07]  /*7c70*/  F2FP.BF16.F32.PACK_AB R6, R159, R160 ;  /* 0x000000a09f06723e */ /* 0x008fce00000010ff */
        /* <DEDUP_REMOVED lines=25> */
[----:B------:R-:W-:Y:S01]  /*7e10*/  MUFU.EX2 R201, R201 ;  /* 0x000000c900c97308 */ /* 0x000fe20000000800 */
[-C--:B------:R-:W-:Y:S01]  /*7e20*/  FMUL.FTZ R88, R88, R164.reuse ;  /* 0x000000a458587220 */ /* 0x080fe20000410000 */
[-C--:B------:R-:W-:Y:S01]  /*7e30*/  FMUL.FTZ R89, R89, R164.reuse ;  /* 0x000000a459597220 */ /* 0x080fe20000410000 */
[-C--:B------:R-:W-:Y:S01]  /*7e40*/  FMUL.FTZ R90, R90, R3.reuse ;  /* 0x000000035a5a7220 */ /* 0x080fe20000410000 */
[C---:B------:R-:W-:Y:S01]  /*7e50*/  HMMA.16816.F32.BF16 R16, R4.reuse, R18, R116 ;  /* 0x000000120410723c */ /* 0x040fe20000041874 */
[----:B------:R-:W1:Y:S01]  /*7e60*/  LDSM.16.MT88.4 R116, [R192+0x14000] ;  /* 0x01400000c074783b */ /* 0x000e620000004200 */
        /* <DEDUP_REMOVED lines=25> */
[----:B------:R-:W2:Y:S01]  /*8000*/  MUFU.EX2 R203, R203 ;  /* 0x000000cb00cb7308 */ /* 0x000ea20000000800 */
[C---:B------:R-:W-:Y:S01]  /*8010*/  HMMA.16816.F32.BF16 R12, R4.reuse, R8, R12 ;  /* 0x00000008040c723c */ /* 0x040fe2000004180c */
[----:B------:R-:W-:Y:S01]  /*8020*/  LDSM.16.MT88.4 R128, [R189+0x12800] ;  /* 0x01280000bd80783b */ /* 0x000fe20000004200 */
[-C--:B------:R-:W-:Y:S01]  /*8030*/  FMUL.FTZ R92, R92, R164.reuse ;  /* 0x000000a45c5c7220 */ /* 0x080fe20000410000 */
[-C--:B------:R-:W-:Y:S01]  /*8040*/  FMUL.FTZ R93, R93, R164.reuse ;  /* 0x000000a45d5d7220 */ /* 0x080fe20000410000 */
[-C--:B------:R-:W-:Y:S01]  /*8050*/  FMUL.FTZ R94, R94, R3.reuse ;  /* 0x000000035e5e7220 */ /* 0x080fe20000410000 */
[----:B------:R-:W-:Y:S01]  /*8060*/  LDSM.16.MT88.4 R120, [R192+0x14800] ;  /* 0x01480000c078783b */ /* 0x000fe20000004200 */
[C---:B------:R-:W-:Y:S01]  /*8070*/  HMMA.16816.F32.BF16 R100, R4.reuse, R32, R108 ;  /* 0x000000200464723c */ /* 0x040fe2000004186c */
[----:B------:R-:W3:Y:S01]  /*8080*/  MUFU.EX2 R218, R218 ;  /* 0x000000da00da7308 */ /* 0x000ee20000000800 */
        /* <DEDUP_REMOVED lines=21> */
[C---:B-1----:R-:W-:Y:S01]  /*81e0*/  HMMA.16816.F32.BF16 R40, R4.reuse, R116, R104 ;  /* 0x000000740428723c */ /* 0x042fe20000041868 */
[----:B------:R-:W-:Y:S01]  /*81f0*/  FADD.FTZ R161, R161, R162 ;  /* 0x000000a2a1a17221 */ /* 0x000fe20000010000 */
[----:B------:R-:W-:Y:S01]  /*8200*/  FADD.FTZ R157, R157, R158 ;  /* 0x0000009e9d9d7221 */ /* 0x000fe20000010000 */
        /* <DEDUP_REMOVED lines=19> */
[----:B------:R-:W2:Y:S01]  /*8340*/  LDSM.16.MT88.4 R112, [R192+0x16000] ;  /* 0x01600000c070783b */ /* 0x000ea20000004200 */
        /* <DEDUP_REMOVED lines=21> */
[C---:B-1----:R-:W-:Y:S06]  /*84a0*/  HMMA.16816.F32.BF16 R64, R4.reuse, R104, R116 ;  /* 0x000000680440723c */ /* 0x042fec0000041874 */
        /* <DEDUP_REMOVED lines=22> */
[----:B------:R-:W-:Y:S01]  /*8610*/  FMUL.FTZ R83, R87, R3 ;  /* 0x0000000357537220 */ /* 0x000fe20000410000 */
[----:B------:R-:W-:-:S02]  /*8620*/  FADD.FTZ R3, R203, R156 ;  /* 0x0000009ccb037221 */ /* 0x000fc40000010000 */
[----:B------:R-:W-:Y:S01]  /*8630*/  MUFU.EX2 R223, R223 ;  /* 0x000000df00df7308 */ /* 0x000fe20000000800 */
[----:B----4-:R-:W-:Y:S01]  /*8640*/  HMMA.16816.F32.BF16 R76, R4, R108, R76 ;  /* 0x0000006c044c723c */ /* 0x010fe2000004184c */
[----:B---3--:R-:W-:-:S05]  /*8650*/  FADD.FTZ R3, R218, R3 ;  /* 0x00000003da037221 */ /* 0x008fca0000010000 */
[C---:B------:R-:W-:Y:S01]  /*8660*/  HMMA.16816.F32.BF16 R84, R4.reuse, R110, R112 ;  /* 0x0000006e0454723c */ /* 0x040fe20000041870 */
[----:B------:R-:W3:Y:S01]  /*8670*/  LDSM.16.MT88.4 R112, [R190+0x14800] ;  /* 0x01480000be70783b */ /* 0x000ee20000004200 */
[----:B------:R-:W4:Y:S03]  /*8680*/  MUFU.EX2 R226, R226 ;  /* 0x000000e200e27308 */ /* 0x000f260000000800 */
[----:B------:R-:W4:Y:S01]  /*8690*/  LDSM.16.MT88.4 R108, [R189+0x14800] ;  /* 0x01480000bd6c783b */ /* 0x000f220000004200 */
[C---:B-1----:R-:W-:Y:S04]  /*86a0*/  HMMA.16816.F32.BF16 R80, R4.reuse, R104, R80 ;  /* 0x000000680450723c */ /* 0x042fe80000041850 */
[----:B------:R-:W-:Y:S02]  /*86b0*/  MUFU.EX2 R169, R169 ;  /* 0x000000a900a97308 */ /* 0x000fe40000000800 */
        /* <DEDUP_REMOVED lines=20> */
[C---:B---3--:R-:W-:Y:S06]  /*8800*/  HMMA.16816.F32.BF16 R48, R104.reuse, R112, R48 ;  /* 0x000000706830723c */ /* 0x048fec0000041830 */
[C---:B------:R-:W-:Y:S01]  /*8810*/  HMMA.16816.F32.BF16 R44, R104.reuse, R114, R44 ;  /* 0x00000072682c723c */ /* 0x040fe2000004182c */
[----:B------:R-:W3:Y:S05]  /*8820*/  LDSM.16.MT88.4 R112, [R188+0x16800] ;  /* 0x01680000bc70783b */ /* 0x000eea0000004200 */
[C---:B----4-:R-:W-:Y:S06]  /*8830*/  HMMA.16816.F32.BF16 R56, R104.reuse, R108, R56 ;  /* 0x0000006c6838723c */ /* 0x050fec0000041838 */
        /* <DEDUP_REMOVED lines=97> */
[C---:B------:R-:W-:Y:S03]  /*8e50*/  HMMA.16816.F32.BF16 R128, R96.reuse, R140, R128 ;  /* 0x0000008c6080723c */ /* 0x040fe60000041880 */
[----:B------:R-:W-:Y:S01]  /*8e60*/  FADD.FTZ R175, R175, R8 ;  /* 0x00000008afaf7221 */ /* 0x000fe20000010000 */
[----:B------:R-:W-:Y:S02]  /*8e70*/  FADD.FTZ R8, R224, R217 ;  /* 0x000000d9e0087221 */ /* 0x000fe40000010000 */
[----:B------:R-:W-:Y:S01]  /*8e80*/  HMMA.16816.F32.BF16 R124, R96, R142, R124 ;  /* 0x0000008e607c723c */ /* 0x000fe2000004187c */
[----:B------:R-:W-:Y:S01]  /*8e90*/  FADD.FTZ R3, R202, R175 ;  /* 0x000000afca037221 */ /* 0x000fe20000010000 */
[----:B------:R-:W-:-:S03]  /*8ea0*/  FADD.FTZ R8, R225, R8 ;  /* 0x00000008e1087221 */ /* 0x000fc60000010000 */
[----:B------:R-:W-:Y:S01]  /*8eb0*/  FADD.FTZ R220, R220, R3 ;  /* 0x00000003dcdc7221 */ /* 0x000fe20000010000 */
[----:B------:R-:W-:Y:S01]  /*8ec0*/  FADD.FTZ R3, R223, R8 ;  /* 0x00000008df037221 */ /* 0x000fe20000010000 */
[----:B-----5:R-:W-:Y:S02]  /*8ed0*/  HMMA.16816.F32.BF16 R68, R96, R132, R12 ;  /* 0x000000846044723c */ /* 0x020fe4000004180c */
[----:B------:R-:W-:Y:S01]  /*8ee0*/  FADD.FTZ R229, R229, R220 ;  /* 0x000000dce5e57221 */ /* 0x000fe20000010000 */
[----:B------:R-:W-:-:S03]  /*8ef0*/  FADD.FTZ R3, R226, R3 ;  /* 0x00000003e2037221 */ /* 0x000fc60000010000 */
[----:B------:R-:W-:Y:S01]  /*8f00*/  FADD.FTZ R222, R222, R229 ;  /* 0x000000e5dede7221 */ /* 0x000fe20000010000 */
[----:B------:R-:W-:Y:S01]  /*8f10*/  FADD.FTZ R168, R168, R3 ;  /* 0x00000003a8a87221 */ /* 0x000fe20000010000 */
[C---:B------:R-:W-:Y:S01]  /*8f20*/  HMMA.16816.F32.BF16 R72, R96.reuse, R134, R72 ;  /* 0x000000866048723c */ /* 0x040fe20000041848 */
[----:B------:R-:W-:Y:S01]  /*8f30*/  MOV R3, R0 ;  /* 0x0000000000037202 */ /* 0x000fe20000000f00 */
[----:B------:R-:W-:Y:S01]  /*8f40*/  FADD.FTZ R231, R231, R222 ;  /* 0x000000dee7e77221 */ /* 0x000fe20000010000 */
[----:B------:R-:W-:Y:S01]  /*8f50*/  FADD.FTZ R168, R169, R168 ;  /* 0x000000a8a9a87221 */ /* 0x000fe20000010000 */
[----:B------:R-:W-:Y:S02]  /*8f60*/  MOV R132, R2 ;  /* 0x0000000200847202 */ /* 0x000fe40000000f00 */
[----:B------:R-:W-:Y:S01]  /*8f70*/  FADD.FTZ R152, R152, R231 ;  /* 0x000000e798987221 */ /* 0x000fe20000010000 */
[----:B-1----:R-:W-:Y:S01]  /*8f80*/  HMMA.16816.F32.BF16 R84, R96, R136, R84 ;  /* 0x000000886054723c */ /* 0x002fe20000041854 */
[----:B------:R-:W-:-:S02]  /*8f90*/  FADD.FTZ R167, R167, R168 ;  /* 0x000000a8a7a77221 */ /* 0x000fc40000010000 */
[----:B------:R-:W-:Y:S02]  /*8fa0*/  FADD.FTZ R153, R153, R152 ;  /* 0x0000009899997221 */ /* 0x000fe40000010000 */
[----:B------:R-:W-:Y:S01]  /*8fb0*/  FADD.FTZ R215, R166, R167 ;  /* 0x000000a7a6d77221 */ /* 0x000fe20000010000 */
[----:B------:R-:W-:Y:S01]  /*8fc0*/  HMMA.16816.F32.BF16 R88, R96, R138, R88 ;  /* 0x0000008a6058723c */ /* 0x000fe20000041858 */
[----:B------:R-:W-:-:S04]  /*8fd0*/  FADD.FTZ R154, R154, R153 ;  /* 0x000000999a9a7221 */ /* 0x000fc80000010000 */
[----:B------:R-:W-:Y:S01]  /*8fe0*/  FADD.FTZ R219, R155, R154 ;  /* 0x0000009a9bdb7221 */ /* 0x000fe20000010000 */
[C---:B--2---:R-:W-:Y:S06]  /*8ff0*/  HMMA.16816.F32.BF16 R92, R96.reuse, R16, R92 ;  /* 0x00000010605c723c */ /* 0x044fec000004185c */
[----:B------:R-:W-:Y:S01]  /*9000*/  HMMA.16816.F32.BF16 R96, R96, R18, R4 ;  /* 0x000000126060723c */ /* 0x000fe20000041804 */
[----:B------:R-:W-:-:S08]  /*9010*/  NOP ;  /* 0x0000000000007918 */ /* 0x000fd00000000000 */
[----:B------:R-:W-:-:S15]  /*9020*/  @!P0 BRA `(.L_x_396) ;  /* 0x0000003000ac8947 */ /* 0x000fde0003800000 */
[----:B------:R-:W-:Y:S01]  /*9030*/  UIADD3 UR17, UR18, -0x3, URZ ;  /* 0xfffffffd12117890 */ /* 0x000fe2000fffe03f */
[----:B------:R-:W1:Y:S01]  /*9040*/  @!P4 LDC.64 R14, c[0x0][0x220] ;  /* 0x00008800ff0ecb82 */ /* 0x000e620000000a00 */
[----:B------:R-:W-:-:S04]  /*9050*/  DEPBAR.LE SB0, 0x0 ;  /* 0x000080000000791a */ /* 0x000fc80000000000 */
[----:B------:R-:W-:-:S03]  /*9060*/  USHF.R.S32.HI UR4, URZ, 0x1f, UR17 ;  /* 0x0000001f3f047899 */ /* 0x000fc60008011411 */
[----:B------:R-:W-:Y:S01]  /*9070*/  BAR.SYNC.DEFER_BLOCKING 0x0 ;  /* 0x0000000000007b1d */ /* 0x000fe20000010000 */
[----:B------:R-:W-:Y:S02]  /*9080*/  UIMAD.WIDE.U32 UR6, UR17, UR8, URZ ;  /* 0x00000008110672a5 */ /* 0x000fe4000f8e003f */
[----:B------:R-:W-:Y:S02]  /*9090*/  UIMAD UR4, UR4, UR8, URZ ;  /* 0x00000008040472a4 */ /* 0x000fe4000f8e023f */
[----:B------:R-:W-:-:S03]  /*90a0*/  UISETP.GT.AND UP0, UPT, UR17, UR12, UPT ;  /* 0x0000000c1100728c */ /* 0x000fc6000bf04270 */
[----:B------:R-:W2:Y:S01]  /*90b0*/  @!P3 LDC.64 R12, c[0x0][0x220] ;  /* 0x00008800ff0cbb82 */ /* 0x000ea20000000a00 */
[----:B------:R-:W-:Y:S01]  /*90c0*/  UIMAD UR4, UR17, UR9, UR4 ;  /* 0x00000009110472a4 */ /* 0x000fe2000f8e0204 */
[----:B------:R-:W-:Y:S02]  /*90d0*/  IMAD.U32 R18, RZ, RZ, UR6 ;  /* 0x00000006ff127e24 */ /* 0x000fe4000f8e00ff */
[----:B------:R-:W-:Y:S01]  /*90e0*/  IMAD.U32 R19, RZ, RZ, UR7 ;  /* 0x00000007ff137e24 */ /* 0x000fe2000f8e00ff */
[----:B------:R-:W-:Y:S02]  /*90f0*/  UIADD3 UR4, UR7, UR4, URZ ;  /* 0x0000000407047290 */ /* 0x000fe4000fffe03f */
[----:B------:R-:W-:Y:S01]  /*9100*/  LEA R16, P0, R18, R144, 0x6 ;  /* 0x0000009012107211 */ /* 0x000fe200078030ff */
[----:B------:R-:W3:Y:S03]  /*9110*/  @!P2 LDC.64 R10, c[0x0][0x220] ;  /* 0x00008800ff0aab82 */ /* 0x000ee60000000a00 */
[----:B------:R-:W-:-:S05]  /*9120*/  IMAD.U32 R3, RZ, RZ, UR4 ;  /* 0x00000004ff037e24 */ /* 0x000fca000f8e00ff */
[----:B------:R-:W4:Y:S01]  /*9130*/  @!P4 LDC.64 R8, c[0x0][0x220] ;  /* 0x00008800ff08cb82 */ /* 0x000f220000000a00 */
[----:B------:R-:W-:Y:S01]  /*9140*/  LEA.HI.X R3, R18, R147, R3, 0x6, P0 ;  /* 0x0000009312037211 */ /* 0x000fe200000f3403 */
[----:B------:R-:W-:Y:S01]  /*9150*/  @P4 STS.128 [R205+0x12000], RZ ;  /* 0x012000ffcd004388 */ /* 0x000fe20000000c00 */
[C---:B-1----:R-:W-:Y:S02]  /*9160*/  @!P4 LEA R18, P0, R16.reuse, R14, 0x1 ;  /* 0x0000000e1012c211 */ /* 0x042fe400078008ff */
[C---:B------:R-:W-:Y:S02]  /*9170*/  IADD3 R14, P6, R16.reuse, UR31, RZ ;  /* 0x0000001f100e7c10 */ /* 0x040fe4000ffde0ff */
[C---:B------:R-:W-:Y:S01]  /*9180*/  @!P4 LEA.HI.X R19, R16.reuse, R15, R3, 0x1, P0 ;  /* 0x0000000f1013c211 */ /* 0x040fe200000f0c03 */
[----:B------:R-:W1:Y:S01]  /*9190*/  @!P3 LDC.64 R6, c[0x0][0x220] ;  /* 0x00008800ff06bb82 */ /* 0x000e620000000a00 */
[----:B--2---:R-:W-:-:S03]  /*91a0*/  @!P3 LEA R12, P1, R16, R12, 0x1 ;  /* 0x0000000c100cb211 */ /* 0x004fc600078208ff */
[----:B------:R-:W-:Y:S01]  /*91b0*/  @!PT LDS RZ, [RZ] ;  /* 0x00000000fffff984 */ /* 0x000fe20000000800 */
[----:B------:R-:W-:Y:S01]  /*91c0*/  @!PT LDS RZ, [RZ] ;  /* 0x00000000fffff984 */ /* 0x000fe20000000800 */
[----:B------:R-:W-:Y:S01]  /*91d0*/  @!PT LDS RZ, [RZ] ;  /* 0x00000000fffff984 */ /* 0x000fe20000000800 */
[----:B------:R2:W-:Y:S01]  /*91e0*/  @!P4 LDGSTS.E.BYPASS.LTC128B.128 [R205+0x12000], desc[UR22][R18.64] ;  /* 0x1200000012cdcfae */ /* 0x0005e2000b901d56 */
[----:B------:R-:W-:-:S03]  /*91f0*/  @!P3 LEA.HI.X R13, R16, R13, R3, 0x1, P1 ;  /* 0x0000000d100db211 */ /* 0x000fc600008f0c03 */
[----:B------:R-:W5:Y:S01]  /*9200*/  @!P2 LDC.64 R4, c[0x0][0x220] ;  /* 0x00008800ff04ab82 */ /* 0x000f620000000a00 */
[C---:B---3--:R-:W-:Y:S01]  /*9210*/  @!P2 LEA R10, P0, R16.reuse, R10, 0x1 ;  /* 0x0000000a100aa211 */ /* 0x048fe200078008ff */
[----:B------:R-:W-:Y:S03]  /*9220*/  @P3 STS.128 [R205+0x14000], RZ ;  /* 0x014000ffcd003388 */ /* 0x000fe60000000c00 */
[----:B------:R-:W-:Y:S01]  /*9230*/  @!P2 LEA.HI.X R11, R16, R11, R3, 0x1, P0 ;  /* 0x0000000b100ba211 */ /* 0x000fe200000f0c03 */
[----:B------:R-:W-:Y:S01]  /*9240*/  @!PT LDS RZ, [RZ] ;  /* 0x00000000fffff984 */ /* 0x000fe20000000800 */
[----:B------:R-:W-:Y:S01]  /*9250*/  @!PT LDS RZ, [RZ] ;  /* 0x00000000fffff984 */ /* 0x000fe20000000800 */
[----:B------:R-:W-:Y:S01]  /*9260*/  @!PT LDS RZ, [RZ] ;  /* 0x00000000fffff984 */ /* 0x000fe20000000800 */
[----:B------:R3:W-:Y:S01]  /*9270*/  @!P3 LDGSTS.E.BYPASS.LTC128B.128 [R205+0x14000], desc[UR22][R12.64+0x80] ;  /* 0x140000800ccdbfae */ /* 0x0007e2000b901d56 */
[----:B------:R-:W-:Y:S02]  /*9280*/  IADD3.X R3, R3, UR16, RZ, P6, !PT ;  /* 0x0000001003037c10 */ /* 0x000fe4000b7fe4ff */
[C---:B----4-:R-:W-:Y:S01]  /*9290*/  @!P4 LEA R8, P5, R14.reuse, R8, 0x1 ;  /* 0x000000080e08c211 */ /* 0x050fe200078a08ff */
[----:B------:R-:W-:Y:S03]  /*92a0*/  @P2 STS.128 [R205+0x16000], RZ ;  /* 0x016000ffcd002388 */ /* 0x000fe60000000c00 */
[C---:B------:R-:W-:Y:S01]  /*92b0*/  @!P4 LEA.HI.X R9, R14.reuse, R9, R3, 0x1, P5 ;  /* 0x000000090e09c211 */ /* 0x040fe200028f0c03 */
[----:B------:R-:W-:Y:S01]  /*92c0*/  @!PT LDS RZ, [RZ] ;  /* 0x00000000fffff984 */ /* 0x000fe20000000800 */
[----:B------:R-:W-:Y:S01]  /*92d0*/  @!PT LDS RZ, [RZ] ;  /* 0x00000000fffff984 */ /* 0x000fe20000000800 */
[----:B------:R-:W-:Y:S01]  /*92e0*/  @!PT LDS RZ, [RZ] ;  /* 0x00000000fffff984 */ /* 0x000fe20000000800 */
[----:B------:R-:W-:Y:S01]  /*92f0*/  @!P2 LDGSTS.E.BYPASS.LTC128B.128 [R205+0x16000], desc[UR22][R10.64+0x100] ;  /* 0x160001000acdafae */ /* 0x000fe2000b901d56 */
[----:B-1----:R-:W-:-:S03]  /*9300*/  @!P3 LEA R28, P1, R14, R6, 0x1 ;  /* 0x000000060e1cb211 */ /* 0x002fc600078208ff */
[----:B------:R-:W-:Y:S01]  /*9310*/  @P4 STS.128 [R205+0x13000], RZ ;  /* 0x013000ffcd004388 */ /* 0x000fe20000000c00 */
[----:B------:R-:W-:-:S03]  /*9320*/  @!P3 LEA.HI.X R29, R14, R7, R3, 0x1, P1 ;  /* 0x000000070e1db211 */ /* 0x000fc600008f0c03 */
[----:B------:R-:W-:Y:S01]  /*9330*/  @!PT LDS RZ, [RZ] ;  /* 0x00000000fffff984 */ /* 0x000fe20000000800 */
[----:B------:R-:W-:Y:S01]  /*9340*/  @!PT LDS RZ, [RZ] ;  /* 0x00000000fffff984 */ /* 0x000fe20000000800 */
[----:B------:R-:W-:Y:S01]  /*9350*/  @!PT LDS RZ, [RZ] ;  /* 0x00000000fffff984 */ /* 0x000fe20000000800 */
[----:B------:R1:W-:Y:S01]  /*9360*/  @!P4 LDGSTS.E.BYPASS.LTC128B.128 [R205+0x13000], desc[UR22][R8.64] ;  /* 0x1300000008cdcfae */ /* 0x0003e2000b901d56 */
[----:B-----5:R-:W-:-:S03]  /*9370*/  @!P2 LEA R30, P0, R14, R4, 0x1 ;  /* 0x000000040e1ea211 */ /* 0x020fc600078008ff */
[----:B------:R-:W-:Y:S01]  /*9380*/  @P3 STS.128 [R205+0x15000], RZ ;  /* 0x015000ffcd003388 */ /* 0x000fe20000000c00 */
[----:B------:R-:W-:-:S03]  /*9390*/  @!P2 LEA.HI.X R31, R14, R5, R3, 0x1, P0 ;  /* 0x000000050e1fa211 */ /* 0x000fc600000f0c03 */
[----:B------:R-:W-:Y:S01]  /*93a0*/  @!PT LDS RZ, [RZ] ;  /* 0x00000000fffff984 */ /* 0x000fe20000000800 */
[----:B------:R-:W-:Y:S01]  /*93b0*/  @!PT LDS RZ, [RZ] ;  /* 0x00000000fffff984 */ /* 0x000fe20000000800 */
[----:B------:R-:W-:Y:S01]  /*93c0*/  @!PT LDS RZ, [RZ] ;  /* 0x00000000fffff984 */ /* 0x000fe20000000800 */
[----:B------:R-:W-:Y:S01]  /*93d0*/  @!P3 LDGSTS.E.BYPASS.LTC128B.128 [R205+0x15000], desc[UR22][R28.64+0x80] ;  /* 0x150000801ccdbfae */ /* 0x000fe2000b901d56 */
[----:B------:R-:W-:-:S03]  /*93e0*/  PLOP3.LUT P0, PT, PT, PT, UP0, 0x80, 0x0 ;  /* 0x000000000000781c */ /* 0x000fc60003f0f008 */
[----:B------:R-:W-:Y:S04]  /*93f0*/  @P2 STS.128 [R205+0x17000], RZ ;  /* 0x017000ffcd002388 */ /* 0x000fe80000000c00 */
[----:B------:R-:W-:Y:S01]  /*9400*/  @!PT LDS RZ, [RZ] ;  /* 0x00000000fffff984 */ /* 0x000fe20000000800 */
[----:B------:R-:W-:Y:S01]  /*9410*/  @!PT LDS RZ, [RZ] ;  /* 0x00000000fffff984 */ /* 0x000fe20000000800 */
[----:B------:R-:W-:Y:S01]  /*9420*/  @!PT LDS RZ, [RZ] ;  /* 0x00000000fffff984 */ /* 0x000fe20000000800 */
[----:B------:R4:W-:Y:S04]  /*9430*/  @!P2 LDGSTS.E.BYPASS.LTC128B.128 [R205+0x17000], desc[UR22][R30.64+0x100] ;  /* 0x170001001ecdafae */ /* 0x0009e8000b901d56 */
[----:B------:R-:W-:Y:S04]  /*9440*/  LDSM.16.M88.4 R24, [R198] ;  /* 0x00000000c618783b */ /* 0x000fe80000000200 */
[----:B------:R-:W5:Y:S04]  /*9450*/  LDSM.16.M88.4 R148, [R197+0xc000] ;  /* 0x00c00000c594783b */ /* 0x000f680000000200 */
[----:B------:R-:W4:Y:S04]  /*9460*/  LDSM.16.M88.4 R136, [R197+0xc800] ;  /* 0x00c80000c588783b */ /* 0x000f280000000200 */
[----:B------:R-:W4:Y:S04]  /*9470*/  LDSM.16.M88.4 R32, [R197+0xd000] ;  /* 0x00d00000c520783b */ /* 0x000f280000000200 */
[----:B------:R-:W4:Y:S04]  /*9480*/  LDSM.16.M88.4 R156, [R197+0xd800] ;  /* 0x00d80000c59c783b */ /* 0x000f280000000200 */
[----:B------:R-:W-:Y:S04]  /*9490*/  LDSM.16.M88.4 R4, [R196] ;  /* 0x00000000c404783b */ /* 0x000fe80000000200 */
[----:B------:R-:W4:Y:S04]  /*94a0*/  LDSM.16.M88.4 R20, [R195] ;  /* 0x00000000c314783b */ /* 0x000f280000000200 */
[----:B--2---:R-:W2:Y:S04]  /*94b0*/  LDSM.16.M88.4 R16, [R187] ;  /* 0x00000000bb10783b */ /* 0x004ea80000000200 */
[----:B---3--:R-:W3:Y:S04]  /*94c0*/  LDSM.16.M88.4 R12, [R186] ;  /* 0x00000000ba0c783b */ /* 0x008ee80000000200 */
[----:B-1----:R-:W1:Y:S04]  /*94d0*/  LDSM.16.M88.4 R8, [R185] ;  /* 0x00000000b908783b */ /* 0x002e680000000200 */
[----:B------:R-:W-:Y:S01]  /*94e0*/  LDSM.16.M88.4 R172, [R191+0xc000] ;  /* 0x00c00000bfac783b */ /* 0x000fe20000000200 */
[C---:B-----5:R-:W-:Y:S03]  /*94f0*/  HMMA.16816.F32.BF16 R152, R24.reuse, R148, RZ ;  /* 0x000000941898723c */ /* 0x060fe600000418ff */
[----:B------:R-:W-:Y:S04]  /*9500*/  LDSM.16.M88.4 R168, [R191+0xc800] ;  /* 0x00c80000bfa8783b */ /* 0x000fe80000000200 */
[----:B------:R-:W-:Y:S01]  /*9510*/  LDSM.16.M88.4 R164, [R191+0xd000] ;  /* 0x00d00000bfa4783b */ /* 0x000fe20000000200 */
[C---:B----4-:R-:W-:Y:S03]  /*9520*/  HMMA.16816.F32.BF16 R140, R24.reuse, R136, RZ ;  /* 0x00000088188c723c */ /* 0x050fe600000418ff */
[----:B------:R-:W-:Y:S03]  /*9530*/  LDSM.16.M88.4 R160, [R191+0xd800] ;  /* 0x00d80000bfa0783b */ /* 0x000fe60000000200 */
[C---:B------:R-:W-:Y:S01]  /*9540*/  HMMA.16816.F32.BF16 R132, R24.reuse, R32, RZ ;  /* 0x000000201884723c */ /* 0x040fe200000418ff */
[----:B------:R-:W0:Y:S05]  /*9550*/  LDGDEPBAR ;  /* 0x00000000000079af */ /* 0x000e2a0000000000 */
[C---:B------:R-:W-:Y:S06]  /*9560*/  HMMA.16816.F32.BF16 R148, R24.reuse, R150, RZ ;  /* 0x000000961894723c */ /* 0x040fec00000418ff */
[C---:B------:R-:W-:Y:S06]  /*9570*/  HMMA.16816.F32.BF16 R136, R24.reuse, R138, RZ ;  /* 0x0000008a1888723c */ /* 0x040fec00000418ff */
[C---:B------:R-:W-:Y:S06]  /*9580*/  HMMA.16816.F32.BF16 R32, R24.reuse, R34, RZ ;  /* 0x000000221820723c */ /* 0x040fec00000418ff */
[C---:B------:R-:W-:Y:S06]  /*9590*/  HMMA.16816.F32.BF16 R28, R24.reuse, R156, RZ ;  /* 0x0000009c181c723c */ /* 0x040fec00000418ff */
[----:B------:R-:W-:Y:S01]  /*95a0*/  HMMA.16816.F32.BF16 R24, R24, R158, RZ ;  /* 0x0000009e1818723c */ /* 0x000fe200000418ff */
[----:B------:R-:W4:Y:S05]  /*95b0*/  LDSM.16.M88.4 R156, [R194] ;  /* 0x00000000c29c783b */ /* 0x000f2a0000000200 */
[C---:B------:R-:W-:Y:S06]  /*95c0*/  HMMA.16816.F32.BF16 R152, R4.reuse, R20, R152 ;  /* 0x000000140498723c */ /* 0x040fec0000041898 */
[C---:B------:R-:W-:Y:S01]  /*95d0*/  HMMA.16816.F32.BF16 R148, R4.reuse, R22, R148 ;  /* 0x000000160494723c */ /* 0x040fe20000041894 */
[----:B------:R-:W-:Y:S05]  /*95e0*/  LDSM.16.M88.4 R20, [R184] ;  /* 0x00000000b814783b */ /* 0x000fea0000000200 */
[C---:B--2---:R-:W-:Y:S06]  /*95f0*/  HMMA.16816.F32.BF16 R140, R4.reuse, R16, R140 ;  /* 0x00000010048c723c */ /* 0x044fec000004188c */
[C---:B------:R-:W-:Y:S01]  /*9600*/  HMMA.16816.F32.BF16 R136, R4.reuse, R18, R136 ;  /* 0x000000120488723c */ /* 0x040fe20000041888 */
[----:B------:R-:W-:Y:S05]  /*9610*/  LDSM.16.M88.4 R16, [R184+0x800] ;  /* 0x00080000b810783b */ /* 0x000fea0000000200 */
[C---:B---3--:R-:W-:Y:S06]  /*9620*/  HMMA.16816.F32.BF16 R132, R4.reuse, R12, R132 ;  /* 0x0000000c0484723c */ /* 0x048fec0000041884 */
[C---:B------:R-:W-:Y:S01]  /*9630*/  HMMA.16816.F32.BF16 R32, R4.reuse, R14, R32 ;  /* 0x0000000e0420723c */ /* 0x040fe20000041820 */
[----:B------:R-:W-:Y:S05]  /*9640*/  LDSM.16.M88.4 R12, [R184+0x1000] ;  /* 0x00100000b80c783b */ /* 0x000fea0000000200 */
[C---:B-1----:R-:W-:Y:S06]  /*9650*/  HMMA.16816.F32.BF16 R28, R4.reuse, R8, R28 ;  /* 0x00000008041c723c */ /* 0x042fec000004181c */
[----:B------:R-:W-:Y:S01]  /*9660*/  HMMA.16816.F32.BF16 R24, R4, R10, R24 ;  /* 0x0000000a0418723c */ /* 0x000fe20000041818 */
[----:B------:R-:W1:Y:S04]  /*9670*/  LDSM.16.M88.4 R4, [R193] ;  /* 0x00000000c104783b */ /* 0x000e680000000200 */
[----:B------:R-:W2:Y:S01]  /*9680*/  LDSM.16.M88.4 R8, [R184+0x1800] ;  /* 0x00180000b808783b */ /* 0x000ea20000000200 */
[C---:B----4-:R-:W-:Y:S06]  /*9690*/  HMMA.16816.F32.BF16 R152, R156.reuse, R172, R152 ;  /* 0x000000ac9c98723c */ /* 0x050fec0000041898 */
        /* <DEDUP_REMOVED lines=10> */
[----:B------:R-:W3:Y:S04]  /*9740*/  LDSM.16.M88.4 R156, [R198+0x4000] ;  /* 0x00400000c69c783b */ /* 0x000ee80000000200 */
[----:B------:R-:W4:Y:S01]  /*9750*/  LDSM.16.M88.4 R160, [R197+0xf800] ;  /* 0x00f80000c5a0783b */ /* 0x000f220000000200 */
[C---:B-1----:R-:W-:Y:S06]  /*9760*/  HMMA.16816.F32.BF16 R152, R4.reuse, R20, R152 ;  /* 0x000000140498723c */ /* 0x042fec0000041898 */
[C---:B------:R-:W-:Y:S01]  /*9770*/  HMMA.16816.F32.BF16 R148, R4.reuse, R22, R148 ;  /* 0x000000160494723c */ /* 0x040fe20000041894 */
[----:B------:R-:W-:Y:S05]  /*9780*/  LDSM.16.M88.4 R20, [R183] ;  /* 0x00000000b714783b */ /* 0x000fea0000000200 */
[C---:B------:R-:W-:Y:S06]  /*9790*/  HMMA.16816.F32.BF16 R140, R4.reuse, R16, R140 ;  /* 0x00000010048c723c */ /* 0x040fec000004188c */
[C---:B------:R-:W-:Y:S01]  /*97a0*/  HMMA.16816.F32.BF16 R136, R4.reuse, R18, R136 ;  /* 0x000000120488723c */ /* 0x040fe20000041888 */
[----:B------:R-:W-:Y:S05]  /*97b0*/  LDSM.16.M88.4 R16, [R182] ;  /* 0x00000000b610783b */ /* 0x000fea0000000200 */
[C---:B------:R-:W-:Y:S06]  /*97c0*/  HMMA.16816.F32.BF16 R132, R4.reuse, R12, R132 ;  /* 0x0000000c0484723c */ /* 0x040fec0000041884 */
[C---:B------:R-:W-:Y:S01]  /*97d0*/  HMMA.16816.F32.BF16 R32, R4.reuse, R14, R32 ;  /* 0x0000000e0420723c */ /* 0x040fe20000041820 */
[----:B------:R-:W-:Y:S05]  /*97e0*/  LDSM.16.M88.4 R12, [R181] ;  /* 0x00000000b50c783b */ /* 0x000fea0000000200 */
[C---:B--2---:R-:W-:Y:S06]  /*97f0*/  HMMA.16816.F32.BF16 R28, R4.reuse, R8, R28 ;  /* 0x00000008041c723c */ /* 0x044fec000004181c */
[----:B------:R-:W-:Y:S01]  /*9800*/  HMMA.16816.F32.BF16 R24, R4, R10, R24 ;  /* 0x0000000a0418723c */ /* 0x000fe20000041818 */
[----:B------:R-:W1:Y:S04]  /*9810*/  LDSM.16.M88.4 R4, [R196+0x4000] ;  /* 0x00400000c404783b */ /* 0x000e680000000200 */
[----:B------:R-:W2:Y:S01]  /*9820*/  LDSM.16.M88.4 R8, [R180] ;  /* 0x00000000b408783b */ /* 0x000ea20000000200 */
[C---:B---3--:R-:W-:Y:S06]  /*9830*/  HMMA.16816.F32.BF16 R152, R156.reuse, R172, R152 ;  /* 0x000000ac9c98723c */ /* 0x048fec0000041898 */
        /* <DEDUP_REMOVED lines=8> */
[C---:B----4-:R-:W-:Y:S06]  /*98c0*/  HMMA.16816.F32.BF16 R28, R156.reuse, R160, R28 ;  /* 0x000000a09c1c723c */ /* 0x050fec000004181c */
[----:B------:R-:W-:Y:S01]  /*98d0*/  HMMA.16816.F32.BF16 R24, R156, R162, R24 ;  /* 0x000000a29c18723c */ /* 0x000fe20000041818 */
[----:B------:R-:W3:Y:S04]  /*98e0*/  LDSM.16.M88.4 R156, [R194+0x4000] ;  /* 0x00400000c29c783b */ /* 0x000ee80000000200 */
[----:B------:R-:W4:Y:S01]  /*98f0*/  LDSM.16.M88.4 R160, [R191+0xf800] ;  /* 0x00f80000bfa0783b */ /* 0x000f220000000200 */
[C---:B-1----:R-:W-:Y:S06]  /*9900*/  HMMA.16816.F32.BF16 R152, R4.reuse, R20, R152 ;  /* 0x000000140498723c */ /* 0x042fec0000041898 */
        /* <DEDUP_REMOVED lines=10> */
[----:B------:R-:W1:Y:S04]  /*99b0*/  LDSM.16.M88.4 R4, [R193+0x4000] ;  /* 0x00400000c104783b */ /* 0x000e680000000200 */
[----:B------:R-:W2:Y:S01]  /*99c0*/  LDSM.16.M88.4 R8, [R184+0x3800] ;  /* 0x00380000b808783b */ /* 0x000ea20000000200 */
        /* <DEDUP_REMOVED lines=31> */
[----:B------:R-:W3:Y:S05]  /*9bc0*/  LDSM.16.M88.4 R168, [R191+0x10000] ;  /* 0x01000000bfa8783b */ /* 0x000eea0000000200 */
[C---:B------:R-:W-:Y:S06]  /*9bd0*/  HMMA.16816.F32.BF16 R132, R156.reuse, R164, R132 ;  /* 0x000000a49c84723c */ /* 0x040fec0000041884 */
[C---:B------:R-:W-:Y:S01]  /*9be0*/  HMMA.16816.F32.BF16 R32, R156.reuse, R166, R32 ;  /* 0x000000a69c20723c */ /* 0x040fe20000041820 */
[----:B------:R-:W5:Y:S05]  /*9bf0*/  LDSM.16.M88.4 R164, [R191+0x10800] ;  /* 0x01080000bfa4783b */ /* 0x000f6a0000000200 */
[C---:B----4-:R-:W-:Y:S06]  /*9c00*/  HMMA.16816.F32.BF16 R28, R156.reuse, R160, R28 ;  /* 0x000000a09c1c723c */ /* 0x050fec000004181c */
[----:B------:R-:W-:Y:S01]  /*9c10*/  HMMA.16816.F32.BF16 R24, R156, R162, R24 ;  /* 0x000000a29c18723c */ /* 0x000fe20000041818 */
[----:B------:R-:W4:Y:S04]  /*9c20*/  LDSM.16.M88.4 R160, [R191+0x11000] ;  /* 0x01100000bfa0783b */ /* 0x000f280000000200 */
[----:B------:R-:W4:Y:S01]  /*9c30*/  LDSM.16.M88.4 R156, [R191+0x11800] ;  /* 0x01180000bf9c783b */ /* 0x000f220000000200 */
[C---:B-1----:R-:W-:Y:S06]  /*9c40*/  HMMA.16816.F32.BF16 R152, R4.reuse, R20, R152 ;  /* 0x000000140498723c */ /* 0x042fec0000041898 */
[C---:B------:R-:W-:Y:S01]  /*9c50*/  HMMA.16816.F32.BF16 R148, R4.reuse, R22, R148 ;  /* 0x000000160494723c */ /* 0x040fe20000041894 */
[----:B------:R-:W-:Y:S05]  /*9c60*/  LDSM.16.M88.4 R20, [R193+0x8000] ;  /* 0x00800000c114783b */ /* 0x000fea0000000200 */
        /* <DEDUP_REMOVED lines=9> */
[----:B------:R-:W2:Y:S01]  /*9d00*/  LDSM.16.M88.4 R4, [R184+0x5800] ;  /* 0x00580000b804783b */ /* 0x000ea20000000200 */
[----:B---3--:R-:W-:Y:S01]  /*9d10*/  HMMA.16816.F32.BF16 R152, R172, R168, R152 ;  /* 0x000000a8ac98723c */ /* 0x008fe20000041898 */
[----:B------:R-:W-:-:S05]  /*9d20*/  DEPBAR.LE SB0, 0x0 ;  /* 0x000080000000791a */ /* 0x000fca0000000000 */
[C---:B------:R-:W-:Y:S06]  /*9d30*/  HMMA.16816.F32.BF16 R148, R172.reuse, R170, R148 ;  /* 0x000000aaac94723c */ /* 0x040fec0000041894 */
[C---:B-----5:R-:W-:Y:S06]  /*9d40*/  HMMA.16816.F32.BF16 R140, R172.reuse, R164, R140 ;  /* 0x000000a4ac8c723c */ /* 0x060fec000004188c */
[C---:B------:R-:W-:Y:S06]  /*9d50*/  HMMA.16816.F32.BF16 R136, R172.reuse, R166, R136 ;  /* 0x000000a6ac88723c */ /* 0x040fec0000041888 */
[C---:B----4-:R-:W-:Y:S06]  /*9d60*/  HMMA.16816.F32.BF16 R132, R172.reuse, R160, R132 ;  /* 0x000000a0ac84723c */ /* 0x050fec0000041884 */
[C---:B------:R-:W-:Y:S06]  /*9d70*/  HMMA.16816.F32.BF16 R32, R172.reuse, R162, R32 ;  /* 0x000000a2ac20723c */ /* 0x040fec0000041820 */
[C---:B------:R-:W-:Y:S06]  /*9d80*/  HMMA.16816.F32.BF16 R28, R172.reuse, R156, R28 ;  /* 0x0000009cac1c723c */ /* 0x040fec000004181c */
[----:B------:R-:W-:Y:S06]  /*9d90*/  HMMA.16816.F32.BF16 R24, R172, R158, R24 ;  /* 0x0000009eac18723c */ /* 0x000fec0000041818 */
[C---:B-1----:R-:W-:Y:S06]  /*9da0*/  HMMA.16816.F32.BF16 R152, R20.reuse, R16, R152 ;  /* 0x000000101498723c */ /* 0x042fec0000041898 */
[C---:B------:R-:W-:Y:S06]  /*9db0*/  HMMA.16816.F32.BF16 R148, R20.reuse, R18, R148 ;  /* 0x000000121494723c */ /* 0x040fec0000041894 */
[C---:B------:R-:W-:Y:S06]  /*9dc0*/  HMMA.16816.F32.BF16 R140, R20.reuse, R12, R140 ;  /* 0x0000000c148c723c */ /* 0x040fec000004188c */
[C---:B------:R-:W-:Y:S06]  /*9dd0*/  HMMA.16816.F32.BF16 R136, R20.reuse, R14, R136 ;  /* 0x0000000e1488723c */ /* 0x040fec0000041888 */
[C---:B--2---:R-:W-:Y:S06]  /*9de0*/  HMMA.16816.F32.BF16 R132, R20.reuse, R8, R132 ;  /* 0x000000081484723c */ /* 0x044fec0000041884 */
[C---:B------:R-:W-:Y:S06]  /*9df0*/  HMMA.16816.F32.BF16 R32, R20.reuse, R10, R32 ;  /* 0x0000000a1420723c */ /* 0x040fec0000041820 */
[C---:B------:R-:W-:Y:S06]  /*9e00*/  HMMA.16816.F32.BF16 R28, R20.reuse, R4, R28 ;  /* 0x00000004141c723c */ /* 0x040fec000004181c */
[----:B------:R-:W-:Y:S01]  /*9e10*/  HMMA.16816.F32.BF16 R24, R20, R6, R24 ;  /* 0x000000061418723c */ /* 0x000fe20000041818 */
[----:B------:R-:W-:Y:S06]  /*9e20*/  BAR.SYNC.DEFER_BLOCKING 0x0 ;  /* 0x0000000000007b1d */ /* 0x000fec0000010000 */
[----:B------:R-:W-:-:S02]  /*9e30*/  NOP ;  /* 0x0000000000007918 */ /* 0x000fc40000000000 */
[----:B------:R-:W-:-:S15]  /*9e40*/  @!P0 BRA `(.L_x_400) ;  /* 0x0000000400048947 */ /* 0x000fde0003800000 */
        /* <DEDUP_REMOVED lines=17> */
[----:B------:R-:W-:Y:S02]  /*9f60*/  LEA.HI.X R14, R3, R209, R14, 0x6, P0 ;  /* 0x000000d1030e7211 */ /* 0x000fe400000f340e */
[C---:B------:R-:W-:Y:S02]  /*9f70*/  IADD3 R3, P6, R15.reuse, UR26, RZ ;  /* 0x0000001a0f037c10 */ /* 0x040fe4000ffde0ff */
[C---:B------:R-:W-:Y:S01]  /*9f80*/  @!P4 LEA.HI.X R13, R15.reuse, R13, R14, 0x1, P1 ;  /* 0x0000000d0f0dc211 */ /* 0x040fe200008f0c0e */
[----:B------:R-:W1:Y:S01]  /*9f90*/  @!P4 LDC.64 R6, c[0x0][0x218] ;  /* 0x00008600ff06cb82 */ /* 0x000e620000000a00 */
[----:B---3--:R-:W-:-:S03]  /*9fa0*/  @!P3 LEA R10, P0, R15, R10, 0x1 ;  /* 0x0000000a0f0ab211 */ /* 0x008fc600078008ff */
[----:B------:R-:W-:Y:S01]  /*9fb0*/  @!PT LDS RZ, [RZ] ;  /* 0x00000000fffff984 */ /* 0x000fe20000000800 */
[----:B------:R-:W-:Y:S01]  /*9fc0*/  @!PT LDS RZ, [RZ] ;  /* 0x00000000fffff984 */ /* 0x000fe20000000800 */
[----:B------:R-:W-:Y:S01]  /*9fd0*/  @!PT LDS RZ, [RZ] ;  /* 0x00000000fffff984 */ /* 0x000fe20000000800 */
[----:B------:R2:W-:Y:S01]  /*9fe0*/  @!P4 LDGSTS.E.BYPASS.LTC128B.128 [R205+0xc000], desc[UR22][R12.64] ;  /* 0x0c0000000ccdcfae */ /* 0x0005e2000b901d56 */
[C-C-:B------:R-:W-:Y:S02]  /*9ff0*/  @!P3 LEA.HI.X R11, R15.reuse, R11, R14.reuse, 0x1, P0 ;  /* 0x0000000b0f0bb211 */ /* 0x140fe400000f0c0e */
[C---:B----4-:R-:W-:Y:S01]  /*a000*/  @!P2 LEA R8, P1, R15.reuse, R8, 0x1 ;  /* 0x000000080f08a211 */ /* 0x050fe200078208ff */
[----:B------:R2:W-:Y:S03]  /*a010*/  @P3 STS.128 [R205+0xe000], RZ ;  /* 0x00e000ffcd003388 */ /* 0x0005e60000000c00 */
[----:B------:R-:W-:Y:S01]  /*a020*/  @!P2 LEA.HI.X R9, R15, R9, R14, 0x1, P1 ;  /* 0x000000090f09a211 */ /* 0x000fe200008f0c0e */
[----:B------:R-:W-:Y:S01]  /*a030*/  @!PT LDS RZ, [RZ] ;  /* 0x00000000fffff984 */ /* 0x000fe20000000800 */
[----:B------:R-:W-:Y:S01]  /*a040*/  @!PT LDS RZ, [RZ] ;  /* 0x00000000fffff984 */ /* 0x000fe20000000800 */
[----:B------:R-:W-:Y:S01]  /*a050*/  @!PT LDS RZ, [RZ] ;  /* 0x00000000fffff984 */ /* 0x000fe20000000800 */
[----:B------:R2:W-:Y:S01]  /*a060*/  @!P3 LDGSTS.E.BYPASS.LTC128B.128 [R205+0xe000], desc[UR22][R10.64+0x80] ;  /* 0x0e0000800acdbfae */ /* 0x0005e2000b901d56 */
[----:B-----5:R-:W-:-:S03]  /*a070*/  @!P3 LEA R16, P0, R3, R4, 0x1 ;  /* 0x000000040310b211 */ /* 0x020fc600078008ff */
[----:B------:R2:W-:Y:S01]  /*a080*/  @P2 STS.128 [R205+0x10000], RZ ;  /* 0x010000ffcd002388 */ /* 0x0005e20000000c00 */
[----:B------:R-:W-:-:S03]  /*a090*/  IADD3.X R4, R14, UR25, RZ, P6, !PT ;  /* 0x000000190e047c10 */ /* 0x000fc6000b7fe4ff */
[----:B------:R-:W-:Y:S01]  /*a0a0*/  @!PT LDS RZ, [RZ] ;  /* 0x00000000fffff984 */ /* 0x000fe20000000800 */
[----:B------:R-:W-:Y:S01]  /*a0b0*/  @!PT LDS RZ, [RZ] ;  /* 0x00000000fffff984 */ /* 0x000fe20000000800 */
[----:B------:R-:W-:Y:S01]  /*a0c0*/  @!PT LDS RZ, [RZ] ;  /* 0x00000000fffff984 */ /* 0x000fe20000000800 */
[----:B------:R2:W-:Y:S01]  /*a0d0*/  @!P2 LDGSTS.E.BYPASS.LTC128B.128 [R205+0x10000], desc[UR22][R8.64+0x100] ;  /* 0x1000010008cdafae */ /* 0x0005e2000b901d56 */
[C-C-:B------:R-:W-:Y:S02]  /*a0e0*/  @!P3 LEA.HI.X R17, R3.reuse, R5, R4.reuse, 0x1, P0 ;  /* 0x000000050311b211 */ /* 0x140fe400000f0c04 */
[C---:B-1----:R-:W-:Y:S01]  /*a0f0*/  @!P4 LEA R6, P5, R3.reuse, R6, 0x1 ;  /* 0x000000060306c211 */ /* 0x042fe200078a08ff */
[----:B------:R2:W-:Y:S03]  /*a100*/  @P4 STS.128 [R205+0xd000], RZ ;  /* 0x00d000ffcd004388 */ /* 0x0005e60000000c00 */
[----:B------:R-:W-:-:S05]  /*a110*/  @!P4 LEA.HI.X R7, R3, R7, R4, 0x1, P5 ;  /* 0x000000070307c211 */ /* 0x000fca00028f0c04 */
        /* <DEDUP_REMOVED lines=18> */
.L_x_402:
[----:B------:R-:W-:Y:S05]  /*a240*/  BSYNC B0 ;  /* 0x0000000000007941 */ /* 0x000fea0003800000 */
.L_x_401:
[----:B------:R-:W0:Y:S02]  /*a250*/  LDGDEPBAR ;  /* 0x00000000000079af */ /* 0x000e240000000000 */
.L_x_400:
[----:B--2---:R-:W-:Y:S01]  /*a260*/  MOV R9, UR17 ;  /* 0x0000001100097c02 */ /* 0x004fe20008000f00 */
[----:B------:R-:W-:Y:S03]  /*a270*/  LDSM.16.MT88.4 R16, [R189+0x12000] ;  /* 0x01200000bd10783b */ /* 0x000fe60000004200 */
[----:B------:R-:W-:-:S04]  /*a280*/  LEA R9, R9, R214, 0x6 ;  /* 0x000000d609097211 */ /* 0x000fc800078e30ff */
[C---:B------:R-:W-:Y:S02]  /*a290*/  IADD3 R4, R9.reuse, 0x1, RZ ;  /* 0x0000000109047810 */ /* 0x040fe40007ffe0ff */
[C---:B------:R-:W-:Y:S02]  /*a2a0*/  IADD3 R3, R9.reuse, 0x8, RZ ;  /* 0x0000000809037810 */ /* 0x040fe40007ffe0ff */
[C---:B------:R-:W-:Y:S02]  /*a2b0*/  ISETP.GE.AND P1, PT, R4.reuse, R212, PT ;  /* 0x000000d40400720c */ /* 0x040fe40003f26270 */
[----:B------:R-:W-:Y:S02]  /*a2c0*/  ISETP.GE.AND P4, PT, R4, R210, PT ;  /* 0x000000d20400720c */ /* 0x000fe40003f86270 */
[C---:B------:R-:W-:Y:S02]  /*a2d0*/  ISETP.GE.AND P2, PT, R9.reuse, R212, PT ;  /* 0x000000d40900720c */ /* 0x040fe40003f46270 */
[----:B------:R-:W-:-:S02]  /*a2e0*/  ISETP.GE.AND P5, PT, R9, R210, PT ;  /* 0x000000d20900720c */ /* 0x000fc40003fa6270 */
[C---:B------:R-:W-:Y:S02]  /*a2f0*/  ISETP.GE.AND P0, PT, R3.reuse, R212, PT ;  /* 0x000000d40300720c */ /* 0x040fe40003f06270 */
[----:B------:R-:W-:Y:S02]  /*a300*/  ISETP.GE.AND P3, PT, R3, R210, PT ;  /* 0x000000d20300720c */ /* 0x000fe40003f66270 */
[C---:B------:R-:W-:Y:S02]  /*a310*/  ISETP.LT.OR P1, PT, R4.reuse, R213, P1 ;  /* 0x000000d50400720c */ /* 0x040fe40000f21670 */
[----:B------:R-:W-:Y:S02]  /*a320*/  ISETP.LT.OR P4, PT, R4, R211, P4 ;  /* 0x000000d30400720c */ /* 0x000fe40002781670 */
[C---:B------:R-:W-:Y:S02]  /*a330*/  ISETP.LT.OR P2, PT, R9.reuse, R213, P2 ;  /* 0x000000d50900720c */ /* 0x040fe40001741670 */
[----:B------:R-:W-:-:S02]  /*a340*/  ISETP.LT.OR P5, PT, R9, R211, P5 ;  /* 0x000000d30900720c */ /* 0x000fc40002fa1670 */
[C---:B------:R-:W-:Y:S02]  /*a350*/  IADD3 R4, R9.reuse, 0x10, RZ ;  /* 0x0000001009047810 */ /* 0x040fe40007ffe0ff */
[----:B------:R-:W-:Y:S02]  /*a360*/  IADD3 R5, R9, 0x9, RZ ;  /* 0x0000000909057810 */ /* 0x000fe40007ffe0ff */
[C---:B------:R-:W-:Y:S02]  /*a370*/  ISETP.LT.OR P0, PT, R3.reuse, R213, P0 ;  /* 0x000000d50300720c */ /* 0x040fe40000701670 */
[----:B------:R-:W-:Y:S02]  /*a380*/  ISETP.LT.OR P3, PT, R3, R211, P3 ;  /* 0x000000d30300720c */ /* 0x000fe40001f61670 */
[----:B------:R-:W-:Y:S02]  /*a390*/  FSEL R3, R152, -INF , !P2 ;  /* 0xff80000098037808 */ /* 0x000fe40005000000 */
[----:B-1----:R-:W-:-:S02]  /*a3a0*/  FSEL R6, R154, -INF , !P5 ;  /* 0xff8000009a067808 */ /* 0x002fc40006800000 */
[----:B------:R-:W-:Y:S02]  /*a3b0*/  FSEL R153, R153, -INF , !P1 ;  /* 0xff80000099997808 */ /* 0x000fe40004800000 */
[C---:B------:R-:W-:Y:S02]  /*a3c0*/  ISETP.GE.AND P5, PT, R4.reuse, R212, PT ;  /* 0x000000d40400720c */ /* 0x040fe40003fa6270 */
[----:B------:R-:W-:Y:S02]  /*a3d0*/  ISETP.GE.AND P1, PT, R4, R210, PT ;  /* 0x000000d20400720c */ /* 0x000fe40003f26270 */
[----:B------:R-:W-:Y:S02]  /*a3e0*/  ISETP.GE.AND P6, PT, R5, R212, PT ;  /* 0x000000d40500720c */ /* 0x000fe40003fc6270 */
[----:B------:R-:W-:Y:S02]  /*a3f0*/  IADD3 R11, R9, 0x11, RZ ;  /* 0x00000011090b7810 */ /* 0x000fe40007ffe0ff */
[----:B------:R-:W-:-:S02]  /*a400*/  FMNMX.FTZ R14, R2, R3, !PT ;  /* 0x00000003020e7209 */ /* 0x000fc40007810000 */
[----:B------:R-:W-:Y:S02]  /*a410*/  ISETP.GE.AND P2, PT, R5, R210, PT ;  /* 0x000000d20500720c */ /* 0x000fe40003f46270 */
[C---:B------:R-:W-:Y:S02]  /*a420*/  ISETP.LT.OR P5, PT, R4.reuse, R213, P5 ;  /* 0x000000d50400720c */ /* 0x040fe40002fa1670 */
[----:B------:R-:W-:Y:S01]  /*a430*/  ISETP.LT.OR P1, PT, R4, R211, P1 ;  /* 0x000000d30400720c */ /* 0x000fe20000f21670 */
[----:B------:R-:W-:Y:S01]  /*a440*/  VIADD R4, R9, 0x18 ;  /* 0x0000001809047836 */ /* 0x000fe20000000000 */
[----:B------:R-:W-:Y:S02]  /*a450*/  ISETP.LT.OR P6, PT, R5, R213, P6 ;  /* 0x000000d50500720c */ /* 0x000fe400037c1670 */
[----:B------:R-:W-:Y:S02]  /*a460*/  FSEL R8, R155, -INF , !P4 ;  /* 0xff8000009b087808 */ /* 0x000fe40006000000 */
[----:B------:R-:W-:-:S02]  /*a470*/  FSEL R7, R148, -INF , !P0 ;  /* 0xff80000094077808 */ /* 0x000fc40004000000 */
[C---:B------:R-:W-:Y:S02]  /*a480*/  ISETP.GE.AND P4, PT, R11.reuse, R212, PT ;  /* 0x000000d40b00720c */ /* 0x040fe40003f86270 */
[----:B------:R-:W-:Y:S02]  /*a490*/  ISETP.GE.AND P0, PT, R11, R210, PT ;  /* 0x000000d20b00720c */ /* 0x000fe40003f06270 */
[----:B------:R-:W-:Y:S02]  /*a4a0*/  FMNMX.FTZ R14, R153, R14, !PT ;  /* 0x0000000e990e7209 */ /* 0x000fe40007810000 */
[----:B------:R-:W-:Y:S02]  /*a4b0*/  ISETP.LT.OR P2, PT, R5, R211, P2 ;  /* 0x000000d30500720c */ /* 0x000fe40001741670 */
[----:B------:R-:W-:Y:S02]  /*a4c0*/  FSEL R10, R150, -INF , !P3 ;  /* 0xff800000960a7808 */ /* 0x000fe40005800000 */
[----:B------:R-:W-:-:S02]  /*a4d0*/  FSEL R5, R149, -INF , !P6 ;  /* 0xff80000095057808 */ /* 0x000fc40007000000 */
[C---:B------:R-:W-:Y:S02]  /*a4e0*/  ISETP.GE.AND P3, PT, R4.reuse, R212, PT ;  /* 0x000000d40400720c */ /* 0x040fe40003f66270 */
[----:B------:R-:W-:Y:S02]  /*a4f0*/  ISETP.GE.AND P6, PT, R4, R210, PT ;  /* 0x000000d20400720c */ /* 0x000fe40003fc6270 */
[C---:B------:R-:W-:Y:S02]  /*a500*/  ISETP.LT.OR P4, PT, R11.reuse, R213, P4 ;  /* 0x000000d50b00720c */ /* 0x040fe40002781670 */
[----:B------:R-:W-:Y:S02]  /*a510*/  ISETP.LT.OR P0, PT, R11, R211, P0 ;  /* 0x000000d30b00720c */ /* 0x000fe40000701670 */
[----:B------:R-:W-:Y:S02]  /*a520*/  FMNMX.FTZ R14, R7, R14, !PT ;  /* 0x0000000e070e7209 */ /* 0x000fe40007810000 */
[----:B------:R-:W-:-:S02]  /*a530*/  IADD3 R11, R9, 0x19, RZ ;  /* 0x00000019090b7810 */ /* 0x000fc40007ffe0ff */
[----:B------:R-:W-:Y:S02]  /*a540*/  IADD3 R12, R9, 0x20, RZ ;  /* 0x00000020090c7810 */ /* 0x000fe40007ffe0ff */
[C---:B------:R-:W-:Y:S02]  /*a550*/  ISETP.LT.OR P3, PT, R4.reuse, R213, P3 ;  /* 0x000000d50400720c */ /* 0x040fe40001f61670 */
[----:B------:R-:W-:Y:S02]  /*a560*/  ISETP.LT.OR P6, PT, R4, R211, P6 ;  /* 0x000000d30400720c */ /* 0x000fe400037c1670 */
[----:B------:R-:W-:Y:S02]  /*a570*/  FSEL R4, R151, -INF , !P2 ;  /* 0xff80000097047808 */ /* 0x000fe40005000000 */
[----:B------:R-:W-:Y:S02]  /*a580*/  FSEL R23, R140, -INF , !P5 ;  /* 0xff8000008c177808 */ /* 0x000fe40006800000 */
[----:B------:R-:W-:-:S02]  /*a590*/  FSEL R22, R142, -INF , !P1 ;  /* 0xff8000008e167808 */ /* 0x000fc40004800000 */
[----:B------:R-:W-:Y:S02]  /*a5a0*/  FSEL R141, R141, -INF , !P4 ;  /* 0xff8000008d8d7808 */ /* 0x000fe40006000000 */
[----:B------:R-:W-:Y:S02]  /*a5b0*/  FMNMX.FTZ R14, R5, R14, !PT ;  /* 0x0000000e050e7209 */ /* 0x000fe40007810000 */
[C---:B------:R-:W-:Y:S02]  /*a5c0*/  ISETP.GE.AND P2, PT, R11.reuse, R212, PT ;  /* 0x000000d40b00720c */ /* 0x040fe40003f46270 */
[----:B------:R-:W-:Y:S02]  /*a5d0*/  ISETP.GE.AND P5, PT, R11, R210, PT ;  /* 0x000000d20b00720c */ /* 0x000fe40003fa6270 */
[C---:B------:R-:W-:Y:S02]  /*a5e0*/  ISETP.GE.AND P1, PT, R12.reuse, R212, PT ;  /* 0x000000d40c00720c */ /* 0x040fe40003f26270 */
[----:B------:R-:W-:-:S02]  /*a5f0*/  ISETP.GE.AND P4, PT, R12, R210, PT ;  /* 0x000000d20c00720c */ /* 0x000fc40003f86270 */
[----:B------:R-:W-:Y:S02]  /*a600*/  FMNMX.FTZ R14, R23, R14, !PT ;  /* 0x0000000e170e7209 */ /* 0x000fe40007810000 */
[----:B------:R-:W-:Y:S02]  /*a610*/  FMNMX.FTZ R13, R0, R6, !PT ;  /* 0x00000006000d7209 */ /* 0x000fe40007810000 */
[C---:B------:R-:W-:Y:S02]  /*a620*/  ISETP.LT.OR P2, PT, R11.reuse, R213, P2 ;  /* 0x000000d50b00720c */ /* 0x040fe40001741670 */
[----:B------:R-:W-:Y:S02]  /*a630*/  ISETP.LT.OR P5, PT, R11, R211, P5 ;  /* 0x000000d30b00720c */ /* 0x000fe40002fa1670 */
[C---:B------:R-:W-:Y:S02]  /*a640*/  ISETP.LT.OR P1, PT, R12.reuse, R213, P1 ;  /* 0x000000d50c00720c */ /* 0x040fe40000f21670 */
[----:B------:R-:W-:-:S02]  /*a650*/  ISETP.LT.OR P4, PT, R12, R211, P4 ;  /* 0x000000d30c00720c */ /* 0x000fc40002781670 */
[C---:B------:R-:W-:Y:S02]  /*a660*/  IADD3 R11, R9.reuse, 0x21, RZ ;  /* 0x00000021090b7810 */ /* 0x040fe40007ffe0ff */
[----:B------:R-:W-:Y:S02]  /*a670*/  IADD3 R12, R9, 0x28, RZ ;  /* 0x00000028090c7810 */ /* 0x000fe40007ffe0ff */
[----:B------:R-:W-:Y:S02]  /*a680*/  FSEL R21, R136, -INF , !P3 ;  /* 0xff80000088157808 */ /* 0x000fe40005800000 */
[----:B------:R-:W-:Y:S02]  /*a690*/  FMNMX.FTZ R14, R141, R14, !PT ;  /* 0x0000000e8d0e7209 */ /* 0x000fe40007810000 */
[----:B------:R-:W-:Y:S02]  /*a6a0*/  FMNMX.FTZ R13, R8, R13, !PT ;  /* 0x0000000d080d7209 */ /* 0x000fe40007810000 */
[----:B------:R-:W-:-:S02]  /*a6b0*/  FSEL R20, R143, -INF , !P0 ;  /* 0xff8000008f147808 */ /* 0x000fc40004000000 */
[----:B------:R-:W-:Y:S02]  /*a6c0*/  FSEL R150, R138, -INF , !P6 ;  /* 0xff8000008a967808 */ /* 0x000fe40007000000 */
[----:B------:R-:W-:Y:S02]  /*a6d0*/  FSEL R137, R137, -INF , !P2 ;  /* 0xff80000089897808 */ /* 0x000fe40005000000 */
[C---:B------:R-:W-:Y:S02]  /*a6e0*/  ISETP.GE.AND P0, PT, R11.reuse, R212, PT ;  /* 0x000000d40b00720c */ /* 0x040fe40003f06270 */
[----:B------:R-:W-:Y:S02]  /*a6f0*/  ISETP.GE.AND P3, PT, R11, R210, PT ;  /* 0x000000d20b00720c */ /* 0x000fe40003f66270 */
[C---:B------:R-:W-:Y:S02]  /*a700*/  ISETP.GE.AND P6, PT, R12.reuse, R212, PT ;  /* 0x000000d40c00720c */ /* 0x040fe40003fc6270 */
[----:B------:R-:W-:-:S02]  /*a710*/  ISETP.GE.AND P2, PT, R12, R210, PT ;  /* 0x000000d20c00720c */ /* 0x000fc40003f46270 */
[----:B------:R-:W-:Y:S02]  /*a720*/  FMNMX.FTZ R14, R21, R14, !PT ;  /* 0x0000000e150e7209 */ /* 0x000fe40007810000 */
[----:B------:R-:W-:Y:S02]  /*a730*/  FMNMX.FTZ R13, R10, R13, !PT ;  /* 0x0000000d0a0d7209 */ /* 0x000fe40007810000 */
[C---:B------:R-:W-:Y:S02]  /*a740*/  ISETP.LT.OR P0, PT, R11.reuse, R213, P0 ;  /* 0x000000d50b00720c */ /* 0x040fe40000701670 */
[----:B------:R-:W-:Y:S01]  /*a750*/  ISETP.LT.OR P3, PT, R11, R211, P3 ;  /* 0x000000d30b00720c */ /* 0x000fe20001f61670 */
[----:B------:R-:W-:Y:S01]  /*a760*/  VIADD R11, R9, 0x29 ;  /* 0x00000029090b7836 */ /* 0x000fe20000000000 */
[C---:B------:R-:W-:Y:S02]  /*a770*/  ISETP.LT.OR P6, PT, R12.reuse, R213, P6 ;  /* 0x000000d50c00720c */ /* 0x040fe400037c1670 */
[----:B------:R-:W-:-:S02]  /*a780*/  ISETP.LT.OR P2, PT, R12, R211, P2 ;  /* 0x000000d30c00720c */ /* 0x000fc40001741670 */
[----:B------:R-:W-:Y:S02]  /*a790*/  IADD3 R12, R9, 0x30, RZ ;  /* 0x00000030090c7810 */ /* 0x000fe40007ffe0ff */
[----:B------:R-:W-:Y:S02]  /*a7a0*/  FSEL R175, R132, -INF , !P1 ;  /* 0xff80000084af7808 */ /* 0x000fe40004800000 */
[----:B------:R-:W-:Y:S02]  /*a7b0*/  FMNMX.FTZ R14, R137, R14, !PT ;  /* 0x0000000e890e7209 */ /* 0x000fe40007810000 */
[----:B------:R-:W-:Y:S02]  /*a7c0*/  FMNMX.FTZ R13, R4, R13, !PT ;  /* 0x0000000d040d7209 */ /* 0x000fe40007810000 */
[----:B------:R-:W-:Y:S02]  /*a7d0*/  FSEL R218, R134, -INF , !P4 ;  /* 0xff80000086da7808 */ /* 0x000fe40006000000 */
[----:B------:R-:W-:-:S02]  /*a7e0*/  FSEL R201, R133, -INF , !P0 ;  /* 0xff80000085c97808 */ /* 0x000fc40004000000 */
[----:B------:R-:W-:Y:S02]  /*a7f0*/  FSEL R148, R139, -INF , !P5 ;  /* 0xff8000008b947808 */ /* 0x000fe40006800000 */
[C---:B------:R-:W-:Y:S02]  /*a800*/  ISETP.GE.AND P4, PT, R12.reuse, R212, PT ;  /* 0x000000d40c00720c */ /* 0x040fe40003f86270 */
[----:B------:R-:W-:Y:S02]  /*a810*/  ISETP.GE.AND P0, PT, R12, R210, PT ;  /* 0x000000d20c00720c */ /* 0x000fe40003f06270 */
[----:B------:R-:W-:Y:S02]  /*a820*/  ISETP.GE.AND P5, PT, R11, R212, PT ;  /* 0x000000d40b00720c */ /* 0x000fe40003fa6270 */
[----:B------:R-:W-:Y:S02]  /*a830*/  FMNMX.FTZ R14, R175, R14, !PT ;  /* 0x0000000eaf0e7209 */ /* 0x000fe40007810000 */
[----:B------:R-:W-:-:S02]  /*a840*/  FMNMX.FTZ R13, R22, R13, !PT ;  /* 0x0000000d160d7209 */ /* 0x000fc40007810000 */
[C---:B------:R-:W-:Y:S02]  /*a850*/  ISETP.GE.AND P1, PT, R11.reuse, R210, PT ;  /* 0x000000d20b00720c */ /* 0x040fe40003f26270 */
[C---:B------:R-:W-:Y:S02]  /*a860*/  ISETP.LT.OR P4, PT, R12.reuse, R213, P4 ;  /* 0x000000d50c00720c */ /* 0x040fe40002781670 */
[----:B------:R-:W-:Y:S02]  /*a870*/  ISETP.LT.OR P0, PT, R12, R211, P0 ;  /* 0x000000d30c00720c */ /* 0x000fe40000701670 */
[----:B------:R-:W-:Y:S02]  /*a880*/  ISETP.LT.OR P5, PT, R11, R213, P5 ;  /* 0x000000d50b00720c */ /* 0x000fe40002fa1670 */
[----:B------:R-:W-:Y:S02]  /*a890*/  IADD3 R12, R9, 0x31, RZ ;  /* 0x00000031090c7810 */ /* 0x000fe40007ffe0ff */
[----:B------:R-:W-:-:S02]  /*a8a0*/  FSEL R151, R32, -INF , !P6 ;  /* 0xff80000020977808 */ /* 0x000fc40007000000 */
[----:B------:R-:W-:Y:S02]  /*a8b0*/  FMNMX.FTZ R14, R201, R14, !PT ;  /* 0x0000000ec90e7209 */ /* 0x000fe40007810000 */
[----:B------:R-:W-:Y:S02]  /*a8c0*/  FMNMX.FTZ R13, R20, R13, !PT ;  /* 0x0000000d140d7209 */ /* 0x000fe40007810000 */
[----:B------:R-:W-:Y:S02]  /*a8d0*/  ISETP.LT.OR P1, PT, R11, R211, P1 ;  /* 0x000000d30b00720c */ /* 0x000fe40000f21670 */
[----:B------:R-:W-:Y:S02]  /*a8e0*/  FSEL R216, R135, -INF , !P3 ;  /* 0xff80000087d87808 */ /* 0x000fe40005800000 */
[----:B------:R-:W-:Y:S02]  /*a8f0*/  IADD3 R11, R9, 0x38, RZ ;  /* 0x00000038090b7810 */ /* 0x000fe40007ffe0ff */
[----:B------:R-:W-:-:S02]  /*a900*/  ISETP.GE.AND P3, PT, R12, R212, PT ;  /* 0x000000d40c00720c */ /* 0x000fc40003f66270 */
[----:B------:R-:W-:Y:S02]  /*a910*/  FSEL R149, R33, -INF , !P5 ;  /* 0xff80000021957808 */ /* 0x000fe40006800000 */
[----:B------:R-:W-:Y:S02]  /*a920*/  FMNMX.FTZ R14, R151, R14, !PT ;  /* 0x0000000e970e7209 */ /* 0x000fe40007810000 */
[----:B------:R-:W-:Y:S02]  /*a930*/  FMNMX.FTZ R13, R150, R13, !PT ;  /* 0x0000000d960d7209 */ /* 0x000fe40007810000 */
[----:B------:R-:W-:Y:S02]  /*a940*/  IADD3 R9, R9, 0x39, RZ ;  /* 0x0000003909097810 */ /* 0x000fe40007ffe0ff */
[----:B------:R-:W-:Y:S02]  /*a950*/  ISETP.GE.AND P6, PT, R11, R212, PT ;  /* 0x000000d40b00720c */ /* 0x000fe40003fc6270 */
[----:B------:R-:W-:-:S02]  /*a960*/  ISETP.LT.OR P3, PT, R12, R213, P3 ;  /* 0x000000d50c00720c */ /* 0x000fc40001f61670 */
[----:B------:R-:W-:Y:S02]  /*a970*/  FSEL R165, R28, -INF , !P4 ;  /* 0xff8000001ca57808 */ /* 0x000fe40006000000 */
[----:B------:R-:W-:Y:S02]  /*a980*/  FMNMX.FTZ R14, R149, R14, !PT ;  /* 0x0000000e950e7209 */ /* 0x000fe40007810000 */
[----:B------:R-:W-:Y:S02]  /*a990*/  FMNMX.FTZ R13, R148, R13, !PT ;  /* 0x0000000d940d7209 */ /* 0x000fe40007810000 */
[----:B------:R-:W-:Y:S02]  /*a9a0*/  ISETP.GE.AND P5, PT, R9, R212, PT ;  /* 0x000000d40900720c */ /* 0x000fe40003fa6270 */
[----:B------:R-:W-:Y:S02]  /*a9b0*/  ISETP.LT.OR P6, PT, R11, R213, P6 ;  /* 0x000000d50b00720c */ /* 0x000fe400037c1670 */
[----:B------:R-:W-:-:S02]  /*a9c0*/  FSEL R161, R29, -INF , !P3 ;  /* 0xff8000001da17808 */ /* 0x000fc40005800000 */
[----:B------:R-:W-:Y:S02]  /*a9d0*/  FMNMX.FTZ R14, R165, R14, !PT ;  /* 0x0000000ea50e7209 */ /* 0x000fe40007810000 */
[----:B------:R-:W-:Y:S02]  /*a9e0*/  FMNMX.FTZ R13, R218, R13, !PT ;  /* 0x0000000dda0d7209 */ /* 0x000fe40007810000 */
[----:B------:R-:W-:Y:S02]  /*a9f0*/  ISETP.LT.OR P5, PT, R9, R213, P5 ;  /* 0x000000d50900720c */ /* 0x000fe40002fa1670 */
[----:B------:R-:W-:Y:S02]  /*aa00*/  FSEL R202, R34, -INF , !P2 ;  /* 0xff80000022ca7808 */ /* 0x000fe40005000000 */
[----:B------:R-:W-:Y:S02]  /*aa10*/  FSEL R163, R24, -INF , !P6 ;  /* 0xff80000018a37808 */ /* 0x000fe40007000000 */
[----:B------:R-:W-:-:S02]  /*aa20*/  FMNMX.FTZ R14, R161, R14, !PT ;  /* 0x0000000ea10e7209 */ /* 0x000fc40007810000 */
[----:B------:R-:W-:Y:S02]  /*aa30*/  FMNMX.FTZ R13, R216, R13, !PT ;  /* 0x0000000dd80d7209 */ /* 0x000fe40007810000 */
[----:B------:R-:W-:Y:S02]  /*aa40*/  FSEL R200, R35, -INF , !P1 ;  /* 0xff80000023c87808 */ /* 0x000fe40004800000 */
[----:B------:R-:W-:Y:S01]  /*aa50*/  ISETP.GE.AND P1, PT, R11, R210, PT ;  /* 0x000000d20b00720c */ /* 0x000fe20003f26270 */
[----:B------:R-:W-:Y:S01]  /*aa60*/  LDSM.16.MT88.4 R32, [R189+0x12800] ;  /* 0x01280000bd20783b */ /* 0x000fe20000004200 */
[----:B------:R-:W-:Y:S02]  /*aa70*/  FSEL R159, R25, -INF , !P5 ;  /* 0xff800000199f7808 */ /* 0x000fe40006800000 */
[----:B------:R-:W-:Y:S02]  /*aa80*/  FMNMX.FTZ R14, R163, R14, !PT ;  /* 0x0000000ea30e7209 */ /* 0x000fe40007810000 */
[----:B------:R-:W-:-:S02]  /*aa90*/  ISETP.GE.AND P2, PT, R12, R210, PT ;  /* 0x000000d20c00720c */ /* 0x000fc40003f46270 */
[----:B------:R-:W-:Y:S02]  /*aaa0*/  FMNMX.FTZ R15, R202, R13, !PT ;  /* 0x0000000dca0f7209 */ /* 0x000fe40007810000 */
[-C--:B------:R-:W-:Y:S02]  /*aab0*/  ISETP.LT.OR P1, PT, R11, R211.reuse, P1 ;  /* 0x000000d30b00720c */ /* 0x080fe40000f21670 */
[----:B------:R-:W-:Y:S02]  /*aac0*/  FMNMX.FTZ R13, R159, R14, !PT ;  /* 0x0000000e9f0d7209 */ /* 0x000fe40007810000 */
[----:B------:R-:W-:Y:S02]  /*aad0*/  ISETP.LT.OR P2, PT, R12, R211, P2 ;  /* 0x000000d30c00720c */ /* 0x000fe40001741670 */
[----:B------:R-:W-:Y:S01]  /*aae0*/  FSEL R164, R30, -INF , !P0 ;  /* 0xff8000001ea47808 */ /* 0x000fe20004000000 */
[----:B------:R-:W1:Y:S01]  /*aaf0*/  SHFL.BFLY PT, R12, R13, 0x2, 0x1f ;  /* 0x0c401f000d0c7f89 */ /* 0x000e6200000e0000 */
[----:B------:R-:W-:-:S02]  /*ab00*/  FMNMX.FTZ R11, R200, R15, !PT ;  /* 0x0000000fc80b7209 */ /* 0x000fc40007810000 */
[----:B------:R-:W-:Y:S02]  /*ab10*/  ISETP.GE.AND P0, PT, R9, R210, PT ;  /* 0x000000d20900720c */ /* 0x000fe40003f06270 */
[----:B------:R-:W-:Y:S02]  /*ab20*/  FSEL R162, R31, -INF , !P2 ;  /* 0xff8000001fa27808 */ /* 0x000fe40005000000 */
[----:B------:R-:W-:Y:S01]  /*ab30*/  FMNMX.FTZ R11, R164, R11, !PT ;  /* 0x0000000ba40b7209 */ /* 0x000fe20007810000 */
[----:B------:R-:W-:Y:S01]  /*ab40*/  LDSM.16.MT88.4 R28, [R188+0x12800] ;  /* 0x01280000bc1c783b */ /* 0x000fe20000004200 */
[----:B------:R-:W-:Y:S02]  /*ab50*/  ISETP.LT.OR P0, PT, R9, R211, P0 ;  /* 0x000000d30900720c */ /* 0x000fe40000701670 */
[----:B------:R-:W-:Y:S02]  /*ab60*/  FSEL R160, R26, -INF , !P1 ;  /* 0xff8000001aa07808 */ /* 0x000fe40004800000 */
[----:B------:R-:W-:-:S02]  /*ab70*/  FMNMX.FTZ R11, R162, R11, !PT ;  /* 0x0000000ba20b7209 */ /* 0x000fc40007810000 */
[----:B------:R-:W-:Y:S02]  /*ab80*/  FSEL R158, R27, -INF , !P0 ;  /* 0xff8000001b9e7808 */ /* 0x000fe40004000000 */
[----:B------:R-:W-:Y:S01]  /*ab90*/  FMNMX.FTZ R11, R160, R11, !PT ;  /* 0x0000000ba00b7209 */ /* 0x000fe20007810000 */
[----:B------:R-:W-:Y:S03]  /*aba0*/  LDSM.16.MT88.4 R24, [R192+0x14800] ;  /* 0x01480000c018783b */ /* 0x000fe60000004200 */
[----:B------:R-:W-:Y:S02]  /*abb0*/  FMNMX.FTZ R14, R158, R11, !PT ;  /* 0x0000000b9e0e7209 */ /* 0x000fe40007810000 */
[----:B-1----:R-:W-:-:S03]  /*abc0*/  FMNMX.FTZ R13, R13, R12, !PT ;  /* 0x0000000c0d0d7209 */ /* 0x002fc60007810000 */
[----:B------:R-:W1:Y:S04]  /*abd0*/  SHFL.BFLY PT, R9, R14, 0x2, 0x1f ;  /* 0x0c401f000e097f89 */ /* 0x000e6800000e0000 */
[----:B------:R-:W2:Y:S01]  /*abe0*/  SHFL.BFLY PT, R132, R13, 0x1, 0x1f ;  /* 0x0c201f000d847f89 */ /* 0x000ea200000e0000 */
[----:B-1----:R-:W-:Y:S02]  /*abf0*/  FMNMX.FTZ R12, R14, R9, !PT ;  /* 0x000000090e0c7209 */ /* 0x002fe40007810000 */
[----:B--2---:R-:W-:-:S03]  /*ac00*/  FMNMX.FTZ R132, R13, R132, !PT ;  /* 0x000000840d847209 */ /* 0x004fc60007810000 */
[----:B------:R-:W1:Y:S01]  /*ac10*/  SHFL.BFLY PT, R9, R12, 0x1, 0x1f ;  /* 0x0c201f000c097f89 */ /* 0x000e6200000e0000 */
[C---:B------:R-:W-:Y:S01]  /*ac20*/  FSETP.NEU.FTZ.AND P1, PT, R132.reuse, -INF , PT ;  /* 0xff8000008400780b */ /* 0x040fe20003f3d000 */
[----:B------:R-:W-:-:S05]  /*ac30*/  FMUL.FTZ R166, R132, UR19 ;  /* 0x0000001384a67c20 */ /* 0x000fca0008410000 */
[----:B------:R-:W-:-:S05]  /*ac40*/  FSEL R166, R166, RZ, P1 ;  /* 0x000000ffa6a67208 */ /* 0x000fca0000800000 */
[--C-:B------:R-:W-:Y:S01]  /*ac50*/  FFMA.FTZ R156, R3, UR19, -R166.reuse ;  /* 0x00000013039c7c23 */ /* 0x100fe200080108a6 */
[--C-:B------:R-:W-:Y:S01]  /*ac60*/  FFMA.FTZ R154, R7, UR19, -R166.reuse ;  /* 0x00000013079a7c23 */ /* 0x100fe200080108a6 */
[--C-:B------:R-:W-:Y:S01]  /*ac70*/  FFMA.FTZ R135, R5, UR19, -R166.reuse ;  /* 0x0000001305877c23 */ /* 0x100fe200080108a6 */
[----:B------:R-:W-:Y:S01]  /*ac80*/  FSEL R5, R132, RZ, P1 ;  /* 0x000000ff84057208 */ /* 0x000fe20000800000 */
[--C-:B------:R-:W-:Y:S01]  /*ac90*/  FFMA.FTZ R153, R153, UR19, -R166.reuse ;  /* 0x0000001399997c23 */ /* 0x100fe200080108a6 */
[--C-:B------:R-:W-:Y:S01]  /*aca0*/  FFMA.FTZ R167, R23, UR19, -R166.reuse ;  /* 0x0000001317a77c23 */ /* 0x100fe200080108a6 */
[----:B------:R-:W-:Y:S01]  /*acb0*/  MUFU.EX2 R156, R156 ;  /* 0x0000009c009c7308 */ /* 0x000fe20000000800 */
[--C-:B------:R-:W-:Y:S01]  /*acc0*/  FFMA.FTZ R170, R141, UR19, -R166.reuse ;  /* 0x000000138daa7c23 */ /* 0x100fe200080108a6 */
[----:B------:R-:W-:Y:S01]  /*acd0*/  FADD.FTZ R5, R2, -R5 ;  /* 0x8000000502057221 */ /* 0x000fe20000010000 */
[--C-:B------:R-:W-:Y:S01]  /*ace0*/  FFMA.FTZ R168, R21, UR19, -R166.reuse ;  /* 0x0000001315a87c23 */ /* 0x100fe200080108a6 */
[----:B-1----:R-:W-:Y:S01]  /*acf0*/  FMNMX.FTZ R3, R12, R9, !PT ;  /* 0x000000090c037209 */ /* 0x002fe20007810000 */
[--C-:B------:R-:W-:Y:S01]  /*ad00*/  FFMA.FTZ R169, R137, UR19, -R166.reuse ;  /* 0x0000001389a97c23 */ /* 0x100fe200080108a6 */
[----:B------:R-:W-:Y:S01]  /*ad10*/  FMUL.FTZ R155, R5, UR19 ;  /* 0x00000013059b7c20 */ /* 0x000fe20008410000 */
[----:B------:R-:W-:Y:S01]  /*ad20*/  LDSM.16.MT88.4 R12, [R192+0x12000] ;  /* 0x01200000c00c783b */ /* 0x000fe20000004200 */
        /* <DEDUP_REMOVED lines=8> */
[--C-:B------:R-:W-:Y:S01]  /*adb0*/  FFMA.FTZ R201, R151, UR19, -R166.reuse ;  /* 0x0000001397c97c23 */ /* 0x100fe200080108a6 */
[----:B------:R-:W-:Y:S01]  /*adc0*/  FADD.FTZ R7, R0, -R7 ;  /* 0x8000000700077221 */ /* 0x000fe20000010000 */
[----:B------:R-:W-:Y:S01]  /*add0*/  MUFU.EX2 R154, R154 ;  /* 0x0000009a009a7308 */ /* 0x000fe20000000800 */
[--C-:B------:R-:W-:Y:S01]  /*ade0*/  FFMA.FTZ R152, R6, UR19, -R157.reuse ;  /* 0x0000001306987c23 */ /* 0x100fe2000801089d */
[--C-:B------:R-:W-:Y:S01]  /*adf0*/  FFMA.FTZ R2, R4, UR19, -R157.reuse ;  /* 0x0000001304027c23 */ /* 0x100fe2000801089d */
[----:B------:R-:W-:Y:S01]  /*ae00*/  FMUL.FTZ R0, R7, UR19 ;  /* 0x0000001307007c20 */ /* 0x000fe20008410000 */
[--C-:B------:R-:W-:Y:S01]  /*ae10*/  FFMA.FTZ R134, R8, UR19, -R157.reuse ;  /* 0x0000001308867c23 */ /* 0x100fe2000801089d */
[----:B------:R-:W2:Y:S01]  /*ae20*/  LDSM.16.MT88.4 R4, [R190+0x12000] ;  /* 0x01200000be04783b */ /* 0x000ea20000004200 */
[--C-:B------:R-:W-:Y:S01]  /*ae30*/  FFMA.FTZ R133, R10, UR19, -R157.reuse ;  /* 0x000000130a857c23 */ /* 0x100fe2000801089d */
        /* <DEDUP_REMOVED lines=11> */
[--C-:B------:R-:W-:Y:S01]  /*aef0*/  FFMA.FTZ R202, R202, UR19, -R157.reuse ;  /* 0x00000013caca7c23 */ /* 0x100fe2000801089d */
[--C-:B------:R-:W-:Y:S01]  /*af00*/  FFMA.FTZ R217, R200, UR19, -R157.reuse ;  /* 0x00000013c8d97c23 */ /* 0x100fe2000801089d */
[----:B------:R-:W-:Y:S01]  /*af10*/  LDSM.16.MT88.4 R136, [R192+0x12800] ;  /* 0x01280000c088783b */ /* 0x000fe20000004200 */
[--C-:B------:R-:W-:Y:S01]  /*af20*/  FFMA.FTZ R200, R161, UR19, -R166.reuse ;  /* 0x00000013a1c87c23 */ /* 0x100fe200080108a6 */
[--C-:B------:R-:W-:Y:S01]  /*af30*/  FFMA.FTZ R165, R165, UR19, -R166.reuse ;  /* 0x00000013a5a57c23 */ /* 0x100fe200080108a6 */
[--C-:B------:R-:W-:Y:S01]  /*af40*/  FFMA.FTZ R161, R163, UR19, -R166.reuse ;  /* 0x00000013a3a17c23 */ /* 0x100fe200080108a6 */
[----:B------:R-:W1:Y:S01]  /*af50*/  MUFU.EX2 R134, R134 ;  /* 0x0000008600867308 */ /* 0x000e620000000800 */
[----:B---3--:R-:W-:Y:S01]  /*af60*/  F2FP.BF16.F32.PACK_AB R10, R135, R154 ;  /* 0x0000009a870a723e */ /* 0x008fe200000010ff */
[----:B------:R-:W-:Y:S01]  /*af70*/  LDSM.16.MT88.4 R148, [R188+0x16800] ;  /* 0x01680000bc94783b */ /* 0x000fe20000004200 */
[----:B------:R-:W-:Y:S01]  /*af80*/  FFMA.FTZ R166, R159, UR19, -R166 ;  /* 0x000000139fa67c23 */ /* 0x000fe200080108a6 */
[--C-:B------:R-:W-:Y:S01]  /*af90*/  FFMA.FTZ R159, R164, UR19, -R157.reuse ;  /* 0x00000013a49f7c23 */ /* 0x100fe2000801089d */
[--C-:B------:R-:W-:Y:S01]  /*afa0*/  FFMA.FTZ R162, R162, UR19, -R157.reuse ;  /* 0x00000013a2a27c23 */ /* 0x100fe2000801089d */
[--C-:B------:R-:W-:Y:S01]  /*afb0*/  FFMA.FTZ R160, R160, UR19, -R157.reuse ;  /* 0x00000013a0a07c23 */ /* 0x100fe2000801089d */
[----:B------:R-:W-:Y:S01]  /*afc0*/  FFMA.FTZ R157, R158, UR19, -R157 ;  /* 0x000000139e9d7c23 */ /* 0x000fe2000801089d */
        /* <DEDUP_REMOVED lines=305> */
.L_x_396:
[----:B------:R-:W-:-:S06]  /*c2e0*/  UISETP.GT.AND UP0, UPT, UR17, UR12, UPT ;  /* 0x0000000c1100728c */ /* 0x000fcc000bf04270 */
[----:B------:R-:W-:-:S13]  /*c2f0*/  PLOP3.LUT P0, PT, PT, PT, UP0, 0x80, 0x0 ;  /* 0x000000000000781c */ /* 0x000fda0003f0f008 */
[----:B------:R-:W-:Y:S05]  /*c300*/  @!P0 BRA `(.L_x_403) ;  /* 0x0000003000f48947 */ /* 0x000fea0003800000 */
[----:B------:R-:W1:Y:S01]  /*c310*/  S2R R5, SR_TID.X ;  /* 0x0000000000057919 */ /* 0x000e620000002100 */
[----:B------:R-:W-:Y:S01]  /*c320*/  ULDC UR4, c[0x0][0x2d0] ;  /* 0x0000b40000047ab9 */ /* 0x000fe20000000800 */
[----:B------:R-:W-:Y:S01]  /*c330*/  IMAD.MOV.U32 R2, RZ, RZ, R3 ;  /* 0x000000ffff027224 */ /* 0x000fe200078e0003 */
[----:B------:R-:W-:Y:S01]  /*c340*/  MOV R217, R147 ;  /* 0x0000009300d97202 */ /* 0x000fe20000000f00 */
[----:B------:R-:W-:Y:S01]  /*c350*/  IMAD.MOV.U32 R216, RZ, RZ, R144 ;  /* 0x000000ffffd87224 */ /* 0x000fe200078e0090 */
[----:B------:R-:W-:Y:S01]  /*c360*/  ULDC UR8, c[0x0][0x2d0] ;  /* 0x0000b40000087ab9 */ /* 0x000fe20000000800 */
[----:B------:R-:W-:Y:S01]  /*c370*/  ULDC.64 UR6, c[0x0][0x248] ;  /* 0x0000920000067ab9 */ /* 0x000fe20000000a00 */
[----:B-1----:R-:W-:-:S04]  /*c380*/  SHF.R.S32.HI R0, RZ, 0x1f, R5 ;  /* 0x0000001fff007819 */ /* 0x002fc80000011405 */
[----:B------:R-:W-:-:S04]  /*c390*/  LEA.HI R0, R0, R5, RZ, 0x3 ;  /* 0x0000000500007211 */ /* 0x000fc800078f18ff */
[----:B------:R-:W-:-:S05]  /*c3a0*/  LOP3.LUT R0, R0, 0xfffffff8, RZ, 0xc0, !PT ;  /* 0xfffffff800007812 */ /* 0x000fca00078ec0ff */
[----:B------:R-:W-:-:S04]  /*c3b0*/  IMAD.IADD R0, R5, 0x1, -R0 ;  /* 0x0000000105007824 */ /* 0x000fc800078e0a00 */
[----:B------:R-:W-:-:S05]  /*c3c0*/  IMAD.SHL.U32 R0, R0, 0x8, RZ ;  /* 0x0000000800007824 */ /* 0x000fca00078e00ff */
[----:B------:R-:W-:Y:S01]  /*c3d0*/  ISETP.GE.AND P2, PT, R0, UR4, PT ;  /* 0x0000000400007c0c */ /* 0x000fe2000bf46270 */
[----:B------:R-:W-:Y:S01]  /*c3e0*/  ULDC UR4, c[0x0][0x2ec] ;  /* 0x0000bb0000047ab9 */ /* 0x000fe20000000800 */
[----:B------:R-:W-:-:S11]  /*c3f0*/  MOV R0, R132 ;  /* 0x0000008400007202 */ /* 0x000fd60000000f00 */
[----:B------:R-:W1:Y:S08]  /*c400*/  @!P2 LDC.64 R202, c[0x0][0x220] ;  /* 0x00008800ffcaab82 */ /* 0x000e700000000a00 */
[----:B------:R-:W2:Y:S01]  /*c410*/  @!P2 LDC.64 R200, c[0x0][0x220] ;  /* 0x00008800ffc8ab82 */ /* 0x000ea20000000a00 */
[----:B------:R-:W-:Y:S05]  /*c420*/  BRA `(.L_x_404) ;  /* 0x0000000000fc7947 */ /* 0x000fea0003800000 */
.L_x_406:
[----:B------:R1:W-:Y:S01]  /*c430*/  @P2 STS.128 [R205+0xc000], RZ ;  /* 0x00c000ffcd002388 */ /* 0x0003e20000000c00 */
[----:B------:R-:W2:Y:S01]  /*c440*/  @!P2 LDC.64 R14, c[0x0][0x218] ;  /* 0x00008600ff0eab82 */ /* 0x000ea20000000a00 */
[----:B------:R-:W-:Y:S04]  /*c450*/  UIADD3 UR11, UR17, -0x2, URZ ;  /* 0xfffffffe110b7890 */ /* 0x000fe8000fffe03f */
[----:B------:R-:W-:Y:S02]  /*c460*/  USHF.R.S32.HI UR10, URZ, 0x1f, UR11 ;  /* 0x0000001f3f0a7899 */ /* 0x000fe4000801140b */
[----:B------:R-:W-:Y:S01]  /*c470*/  UIMAD.WIDE.U32 UR18, UR11, UR6, URZ ;  /* 0x000000060b1272a5 */ /* 0x000fe2000f8e003f */
[----:B------:R-:W3:Y:S01]  /*c480*/  @!P4 LDC.64 R12, c[0x0][0x218] ;  /* 0x00008600ff0ccb82 */ /* 0x000ee20000000a00 */
[----:B------:R-:W-:Y:S04]  /*c490*/  UIMAD UR10, UR10, UR6, URZ ;  /* 0x000000060a0a72a4 */ /* 0x000fe8000f8e023f */
[----:B------:R-:W-:Y:S01]  /*c4a0*/  UIMAD UR10, UR11, UR7, UR10 ;  /* 0x000000070b0a72a4 */ /* 0x000fe2000f8e020a */
[----:B------:R-:W-:Y:S02]  /*c4b0*/  IMAD.U32 R18, RZ, RZ, UR18 ;  /* 0x00000012ff127e24 */ /* 0x000fe4000f8e00ff */
[----:B------:R-:W4:Y:S01]  /*c4c0*/  @!P3 LDC.64 R10, c[0x0][0x218] ;  /* 0x00008600ff0abb82 */ /* 0x000f220000000a00 */
[----:B------:R-:W-:Y:S01]  /*c4d0*/  UIADD3 UR10, UR19, UR10, URZ ;  /* 0x0000000a130a7290 */ /* 0x000fe2000fffe03f */
[----:B------:R-:W-:Y:S01]  /*c4e0*/  IMAD.U32 R19, RZ, RZ, UR19 ;  /* 0x00000013ff137e24 */ /* 0x000fe2000f8e00ff */
[C---:B------:R-:W-:Y:S04]  /*c4f0*/  LEA R16, P0, R18.reuse, R206, 0x6 ;  /* 0x000000ce12107211 */ /* 0x040fe800078030ff */
[----:B------:R-:W-:Y:S01]  /*c500*/  IMAD.U32 R17, RZ, RZ, UR10 ;  /* 0x0000000aff117e24 */ /* 0x000fe2000f8e00ff */
[----:B------:R-:W5:Y:S04]  /*c510*/  @!P2 LDC.64 R8, c[0x0][0x218] ;  /* 0x00008600ff08ab82 */ /* 0x000f680000000a00 */
[----:B------:R-:W-:Y:S04]  /*c520*/  LEA.HI.X R17, R18, R209, R17, 0x6, P0 ;  /* 0x000000d112117211 */ /* 0x000fe800000f3411 */
        /* <DEDUP_REMOVED lines=11> */
[C---:B------:R-:W-:Y:S02]  /*c5e0*/  IADD3 R12, P1, R16.reuse, UR26, RZ ;  /* 0x0000001a100c7c10 */ /* 0x040fe4000ff3e0ff */
[----:B------:R-:W-:Y:S01]  /*c5f0*/  @!P3 LEA.HI.X R21, R16, R11, R17, 0x1, P0 ;  /* 0x0000000b1015b211 */ /* 0x000fe200000f0c11 */
[----:B------:R2:W-:Y:S01]  /*c600*/  @P4 STS.128 [R205+0xe000], RZ ;  /* 0x00e000ffcd004388 */ /* 0x0005e20000000c00 */
[----:B------:R-:W-:Y:S02]  /*c610*/  IADD3.X R10, R17, UR25, RZ, P1, !PT ;  /* 0x00000019110a7c10 */ /* 0x000fe40008ffe4ff */
[C---:B-----5:R-:W-:Y:S01]  /*c620*/  @!P2 LEA R8, P1, R12.reuse, R8, 0x1 ;  /* 0x000000080c08a211 */ /* 0x060fe200078208ff */
[----:B------:R-:W-:Y:S01]  /*c630*/  @!PT LDS RZ, [RZ] ;  /* 0x00000000fffff984 */ /* 0x000fe20000000800 */
[----:B------:R-:W-:Y:S01]  /*c640*/  @!PT LDS RZ, [RZ] ;  /* 0x00000000fffff984 */ /* 0x000fe20000000800 */
[----:B------:R-:W-:Y:S01]  /*c650*/  @!PT LDS RZ, [RZ] ;  /* 0x00000000fffff984 */ /* 0x000fe20000000800 */
[----:B------:R2:W-:Y:S03]  /*c660*/  @!P4 LDGSTS.E.BYPASS.LTC128B.128 [R205+0xe000], desc[UR22][R18.64+0x80] ;  /* 0x0e00008012cdcfae */ /* 0x0005e6000b901d56 */
[C-C-:B------:R-:W-:Y:S01]  /*c670*/  @!P2 LEA.HI.X R9, R12.reuse, R9, R10.reuse, 0x1, P1 ;  /* 0x000000090c09a211 */ /* 0x140fe200008f0c0a */
[----:B------:R2:W-:Y:S01]  /*c680*/  @P3 STS.128 [R205+0x10000], RZ ;  /* 0x010000ffcd003388 */ /* 0x0005e20000000c00 */
[C---:B-1----:R-:W-:Y:S02]  /*c690*/  @!P4 LEA R6, P1, R12.reuse, R6, 0x1 ;  /* 0x000000060c06c211 */ /* 0x042fe400078208ff */
[C---:B------:R-:W-:Y:S01]  /*c6a0*/  @!P3 LEA R4, P0, R12.reuse, R4, 0x1 ;  /* 0x000000040c04b211 */ /* 0x040fe200078008ff */
[----:B------:R-:W-:Y:S01]  /*c6b0*/  @!PT LDS RZ, [RZ] ;  /* 0x00000000fffff984 */ /* 0x000fe20000000800 */
[----:B------:R-:W-:Y:S01]  /*c6c0*/  @!PT LDS RZ, [RZ] ;  /* 0x00000000fffff984 */ /* 0x000fe20000000800 */
[----:B------:R-:W-:Y:S01]  /*c6d0*/  @!PT LDS RZ, [RZ] ;  /* 0x00000000fffff984 */ /* 0x000fe20000000800 */
[----:B------:R2:W-:Y:S01]  /*c6e0*/  @!P3 LDGSTS.E.BYPASS.LTC128B.128 [R205+0x10000], desc[UR22][R20.64+0x100] ;  /* 0x1000010014cdbfae */ /* 0x0005e2000b901d56 */
[C-C-:B------:R-:W-:Y:S02]  /*c6f0*/  @!P4 LEA.HI.X R7, R12.reuse, R7, R10.reuse, 0x1, P1 ;  /* 0x000000070c07c211 */ /* 0x140fe400008f0c0a */
        /* <DEDUP_REMOVED lines=18> */
.L_x_404:
[----:B------:R-:W-:Y:S01]  /*c820*/  ISETP.GE.AND P4, PT, R204, UR8, PT ;  /* 0x00000008cc007c0c */ /* 0x000fe2000bf86270 */
[----:B------:R-:W-:Y:S04]  /*c830*/  DEPBAR.LE SB0, 0x0 ;  /* 0x000080000000791a */ /* 0x000fe80000000000 */
[----:B------:R-:W-:Y:S01]  /*c840*/  BAR.SYNC.DEFER_BLOCKING 0x0 ;  /* 0x0000000000007b1d */ /* 0x000fe20000010000 */
[----:B------:R-:W-:Y:S01]  /*c850*/  ISETP.GE.AND P3, PT, R199, UR8, PT ;  /* 0x00000008c7007c0c */ /* 0x000fe2000bf66270 */
        /* <DEDUP_REMOVED lines=8> */
[C---:B-1----:R-:W-:Y:S02]  /*c8e0*/  @!P2 LEA R230, P0, R228.reuse, R202, 0x1 ;  /* 0x000000cae4e6a211 */ /* 0x042fe400078008ff */
[C---:B------:R-:W-:Y:S02]  /*c8f0*/  IADD3 R3, P5, R228.reuse, UR31, RZ ;  /* 0x0000001fe4037c10 */ /* 0x040fe4000ffbe0ff */
[C-C-:B------:R-:W-:Y:S01]  /*c900*/  @!P2 LEA.HI.X R231, R228.reuse, R203, R218.reuse, 0x1, P0 ;  /* 0x000000cbe4e7a211 */ /* 0x140fe200000f0cda */
[----:B------:R-:W1:Y:S01]  /*c910*/  @!P4 LDC.64 R226, c[0x0][0x220] ;  /* 0x00008800ffe2cb82 */ /* 0x000e620000000a00 */
[----:B------:R-:W-:Y:S05]  /*c920*/  @P2 STS.128 [R205+0x12000], RZ ;  /* 0x012000ffcd002388 */ /* 0x000fea0000000c00 */
[----:B------:R-:W-:Y:S01]  /*c930*/  @!PT LDS RZ, [RZ] ;  /* 0x00000000fffff984 */ /* 0x000fe20000000800 */
[----:B------:R-:W-:Y:S01]  /*c940*/  @!PT LDS RZ, [RZ] ;  /* 0x00000000fffff984 */ /* 0x000fe20000000800 */
[----:B------:R-:W-:Y:S01]  /*c950*/  @!PT LDS RZ, [RZ] ;  /* 0x00000000fffff984 */ /* 0x000fe20000000800 */
[----:B------:R-:W-:Y:S02]  /*c960*/  @!P2 LDGSTS.E.BYPASS.LTC128B.128 [R205+0x12000], desc[UR22][R230.64] ;  /* 0x12000000e6cdafae */ /* 0x000fe4000b901d56 */
[----:B------:R-:W3:Y:S03]  /*c970*/  @!P3 LDC.64 R224, c[0x0][0x220] ;  /* 0x00008800ffe0bb82 */ /* 0x000ee60000000a00 */
[----:B------:R-:W-:Y:S05]  /*c980*/  @P4 STS.128 [R205+0x14000], RZ ;  /* 0x014000ffcd004388 */ /* 0x000fea0000000c00 */
[----:B------:R-:W4:Y:S08]  /*c990*/  @!P4 LDC.64 R222, c[0x0][0x220] ;  /* 0x00008800ffdecb82 */ /* 0x000f300000000a00 */
[----:B------:R-:W5:Y:S01]  /*c9a0*/  @!P3 LDC.64 R220, c[0x0][0x220] ;  /* 0x00008800ffdcbb82 */ /* 0x000f620000000a00 */
[C---:B-1----:R-:W-:Y:S04]  /*c9b0*/  @!P4 LEA R226, P1, R228.reuse, R226, 0x1 ;  /* 0x000000e2e4e2c211 */ /* 0x042fe800078208ff */
[C-C-:B------:R-:W-:Y:S02]  /*c9c0*/  @!P4 LEA.HI.X R227, R228.reuse, R227, R218.reuse, 0x1, P1 ;  /* 0x000000e3e4e3c211 */ /* 0x140fe400008f0cda */
[C---:B---3--:R-:W-:Y:S03]  /*c9d0*/  @!P3 LEA R224, P0, R228.reuse, R224, 0x1 ;  /* 0x000000e0e4e0b211 */ /* 0x048fe600078008ff */
[----:B------:R-:W-:Y:S01]  /*c9e0*/  @!PT LDS RZ, [RZ] ;  /* 0x00000000fffff984 */ /* 0x000fe20000000800 */
[----:B------:R-:W-:Y:S01]  /*c9f0*/  @!PT LDS RZ, [RZ] ;  /* 0x00000000fffff984 */ /* 0x000fe20000000800 */
[----:B------:R-:W-:Y:S01]  /*ca00*/  @!PT LDS RZ, [RZ] ;  /* 0x00000000fffff984 */ /* 0x000fe20000000800 */
[----:B------:R-:W-:Y:S01]  /*ca10*/  @!P4 LDGSTS.E.BYPASS.LTC128B.128 [R205+0x14000], desc[UR22][R226.64+0x80] ;  /* 0x14000080e2cdcfae */ /* 0x000fe2000b901d56 */
[----:B------:R-:W-:Y:S04]  /*ca20*/  @!P3 LEA.HI.X R225, R228, R225, R218, 0x1, P0 ;  /* 0x000000e1e4e1b211 */ /* 0x000fe800000f0cda */
[----:B------:R-:W-:Y:S01]  /*ca30*/  @P3 STS.128 [R205+0x16000], RZ ;  /* 0x016000ffcd003388 */ /* 0x000fe20000000c00 */
[----:B------:R-:W-:Y:S02]  /*ca40*/  IADD3.X R218, R218, UR16, RZ, P5, !PT ;  /* 0x00000010dada7c10 */ /* 0x000fe4000affe4ff */
[C---:B--2---:R-:W-:Y:S02]  /*ca50*/  @!P2 LEA R228, P5, R3.reuse, R200, 0x1 ;  /* 0x000000c803e4a211 */ /* 0x044fe400078a08ff */
[----:B------:R-:W-:Y:S01]  /*ca60*/  @!PT LDS RZ, [RZ] ;  /* 0x00000000fffff984 */ /* 0x000fe20000000800 */
[----:B------:R-:W-:Y:S01]  /*ca70*/  @!PT LDS RZ, [RZ] ;  /* 0x00000000fffff984 */ /* 0x000fe20000000800 */
[----:B------:R-:W-:Y:S01]  /*ca80*/  @!PT LDS RZ, [RZ] ;  /* 0x00000000fffff984 */ /* 0x000fe20000000800 */
[----:B------:R-:W-:Y:S01]  /*ca90*/  @!P3 LDGSTS.E.BYPASS.LTC128B.128 [R205+0x16000], desc[UR22][R224.64+0x100] ;  /* 0x16000100e0cdbfae */ /* 0x000fe2000b901d56 */
[C---:B----4-:R-:W-:Y:S02]  /*caa0*/  @!P4 LEA R222, P1, R3.reuse, R222, 0x1 ;  /* 0x000000de03dec211 */ /* 0x050fe400078208ff */
[C-C-:B------:R-:W-:Y:S02]  /*cab0*/  @!P2 LEA.HI.X R229, R3.reuse, R201, R218.reuse, 0x1, P5 ;  /* 0x000000c903e5a211 */ /* 0x140fe400028f0cda */
[----:B------:R-:W-:Y:S01]  /*cac0*/  @P2 STS.128 [R205+0x13000], RZ ;  /* 0x013000ffcd002388 */ /* 0x000fe20000000c00 */
[C-C-:B------:R-:W-:Y:S02]  /*cad0*/  @!P4 LEA.HI.X R223, R3.reuse, R223, R218.reuse, 0x1, P1 ;  /* 0x000000df03dfc211 */ /* 0x140fe400008f0cda */
[C---:B-----5:R-:W-:Y:S02]  /*cae0*/  @!P3 LEA R220, P0, R3.reuse, R220, 0x1 ;  /* 0x000000dc03dcb211 */ /* 0x060fe400078008ff */
[----:B------:R-:W-:Y:S01]  /*caf0*/  @!PT LDS RZ, [RZ] ;  /* 0x00000000fffff984 */ /* 0x000fe20000000800 */
[----:B------:R-:W-:Y:S01]  /*cb00*/  @!PT LDS RZ, [RZ] ;  /* 0x00000000fffff984 */ /* 0x000fe20000000800 */
[----:B------:R-:W-:Y:S01]  /*cb10*/  @!PT LDS RZ, [RZ] ;  /* 0x00000000fffff984 */ /* 0x000fe20000000800 */
[----:B------:R-:W-:Y:S02]  /*cb20*/  @!P2 LDGSTS.E.BYPASS.LTC128B.128 [R205+0x13000], desc[UR22][R228.64] ;  /* 0x13000000e4cdafae */ /* 0x000fe4000b901d56 */
[----:B------:R-:W-:Y:S03]  /*cb30*/  @!P3 LEA.HI.X R221, R3, R221, R218, 0x1, P0 ;  /* 0x000000dd03ddb211 */ /* 0x000fe600000f0cda */
[----:B------:R-:W-:Y:S01]  /*cb40*/  @P4 STS.128 [R205+0x15000], RZ ;  /* 0x015000ffcd004388 */ /* 0x000fe20000000c00 */
[----:B------:R-:W-:Y:S04]  /*cb50*/  IMAD.U32 R3, RZ, RZ, UR9 ;  /* 0x00000009ff037e24 */ /* 0x000fe8000f8e00ff */
[----:B------:R-:W-:Y:S01]  /*cb60*/  @!PT LDS RZ, [RZ] ;  /* 0x00000000fffff984 */ /* 0x000fe20000000800 */
[----:B------:R-:W-:Y:S01]  /*cb70*/  @!PT LDS RZ, [RZ] ;  /* 0x00000000fffff984 */ /* 0x000fe20000000800 */
[----:B------:R-:W-:Y:S01]  /*cb80*/  @!PT LDS RZ, [RZ] ;  /* 0x00000000fffff984 */ /* 0x000fe20000000800 */
[----:B------:R1:W-:Y:S01]  /*cb90*/  @!P4 LDGSTS.E.BYPASS.LTC128B.128 [R205+0x15000], desc[UR22][R222.64+0x80] ;  /* 0x15000080decdcfae */ /* 0x0003e2000b901d56 */
[----:B------:R-:W-:Y:S04]  /*cba0*/  IMAD R3, R3, 0x40, R214 ;  /* 0x0000004003037824 */ /* 0x000fe800078e02d6 */
[----:B------:R-:W-:Y:S01]  /*cbb0*/  @P3 STS.128 [R205+0x17000], RZ ;  /* 0x017000ffcd003388 */ /* 0x000fe20000000c00 */
[C---:B------:R-:W-:Y:S01]  /*cbc0*/  VIADD R218, R3.reuse, 0x1 ;  /* 0x0000000103da7836 */ /* 0x040fe20000000000 */
[C---:B------:R-:W-:Y:S03]  /*cbd0*/  ISETP.GE.AND P6, PT, R3.reuse, R213, PT ;  /* 0x000000d50300720c */ /* 0x040fe60003fc6270 */
[----:B------:R-:W-:Y:S01]  /*cbe0*/  @!PT LDS RZ, [RZ] ;  /* 0x00000000fffff984 */ /* 0x000fe20000000800 */
[----:B------:R-:W-:Y:S01]  /*cbf0*/  @!PT LDS RZ, [RZ] ;  /* 0x00000000fffff984 */ /* 0x000fe20000000800 */
[----:B------:R-:W-:Y:S01]  /*cc00*/  @!PT LDS RZ, [RZ] ;  /* 0x00000000fffff984 */ /* 0x000fe20000000800 */
[----:B------:R2:W-:Y:S01]  /*cc10*/  @!P3 LDGSTS.E.BYPASS.LTC128B.128 [R205+0x17000], desc[UR22][R220.64+0x100] ;  /* 0x17000100dccdbfae */ /* 0x0005e2000b901d56 */
[C---:B------:R-:W-:Y:S02]  /*cc20*/  ISETP.GE.AND P1, PT, R3.reuse, R211, PT ;  /* 0x000000d30300720c */ /* 0x040fe40003f26270 */
[C---:B------:R-:W-:Y:S02]  /*cc30*/  ISETP.GE.AND P5, PT, R218.reuse, R213, PT ;  /* 0x000000d5da00720c */ /* 0x040fe40003fa6270 */
[----:B------:R-:W-:Y:S01]  /*cc40*/  LDSM.16.M88.4 R132, [R198] ;  /* 0x00000000c684783b */ /* 0x000fe20000000200 */
[C---:B------:R-:W-:Y:S02]  /*cc50*/  ISETP.GE.AND P0, PT, R218.reuse, R211, PT ;  /* 0x000000d3da00720c */ /* 0x040fe40003f06270 */
[C---:B------:R-:W-:Y:S02]  /*cc60*/  ISETP.GE.OR P5, PT, R218.reuse, R212, !P5 ;  /* 0x000000d4da00720c */ /* 0x040fe40006fa6670 */
[----:B------:R-:W3:Y:S01]  /*cc70*/  LDSM.16.M88.4 R136, [R197+0xc000] ;  /* 0x00c00000c588783b */ /* 0x000ee20000000200 */
[----:B------:R-:W-:Y:S01]  /*cc80*/  ISETP.GE.OR P0, PT, R218, R210, !P0 ;  /* 0x000000d2da00720c */ /* 0x000fe20004706670 */
[C---:B------:R-:W-:Y:S01]  /*cc90*/  VIADD R218, R3.reuse, 0x8 ;  /* 0x0000000803da7836 */ /* 0x040fe20000000000 */
[C---:B------:R-:W-:Y:S02]  /*cca0*/  ISETP.GE.OR P6, PT, R3.reuse, R212, !P6 ;  /* 0x000000d40300720c */ /* 0x040fe400077c6670 */
[----:B------:R-:W4:Y:S01]  /*ccb0*/  LDSM.16.M88.4 R140, [R197+0xc800] ;  /* 0x00c80000c58c783b */ /* 0x000f220000000200 */
[C---:B------:R-:W-:Y:S04]  /*ccc0*/  ISETP.GE.OR P1, PT, R3.reuse, R210, !P1 ;  /* 0x000000d20300720c */ /* 0x040fe80004f26670 */
[----:B------:R-:W5:Y:S01]  /*ccd0*/  LDSM.16.M88.4 R144, [R197+0xd000] ;  /* 0x00d00000c590783b */ /* 0x000f620000000200 */
[C---:B-1----:R-:W-:Y:S04]  /*cce0*/  VIADD R222, R3.reuse, 0x28 ;  /* 0x0000002803de7836 */ /* 0x042fe80000000000 */
[----:B------:R-:W1:Y:S01]  /*ccf0*/  LDSM.16.M88.4 R148, [R197+0xd800] ;  /* 0x00d80000c594783b */ /* 0x000e620000000200 */
[----:B--2---:R-:W-:Y:S04]  /*cd00*/  VIADD R220, R3, 0x9 ;  /* 0x0000000903dc7836 */ /* 0x004fe80000000000 */
[----:B------:R-:W0:Y:S05]  /*cd10*/  LDGDEPBAR ;  /* 0x00000000000079af */ /* 0x000e2a0000000000 */
[----:B------:R-:W-:Y:S05]  /*cd20*/  LDSM.16.M88.4 R152, [R196] ;  /* 0x00000000c498783b */ /* 0x000fea0000000200 */
[----:B------:R-:W2:Y:S05]  /*cd30*/  LDSM.16.M88.4 R156, [R195] ;  /* 0x00000000c39c783b */ /* 0x000eaa0000000200 */
[----:B------:R-:W2:Y:S05]  /*cd40*/  LDSM.16.M88.4 R160, [R187] ;  /* 0x00000000bba0783b */ /* 0x000eaa0000000200 */
[----:B------:R-:W2:Y:S01]  /*cd50*/  LDSM.16.M88.4 R164, [R186] ;  /* 0x00000000baa4783b */ /* 0x000ea20000000200 */
[C---:B---3--:R-:W-:Y:S04]  /*cd60*/  HMMA.16816.F32.BF16 R4, R132.reuse, R136, RZ ;  /* 0x000000888404723c */ /* 0x048fe800000418ff */
[----:B------:R-:W3:Y:S02]  /*cd70*/  LDSM.16.M88.4 R168, [R185] ;  /* 0x00000000b9a8783b */ /* 0x000ee40000000200 */
[C---:B------:R-:W-:Y:S03]  /*cd80*/  HMMA.16816.F32.BF16 R8, R132.reuse, R138, RZ ;  /* 0x0000008a8408723c */ /* 0x040fe600000418ff */
[----:B------:R-:W-:Y:S03]  /*cd90*/  LDSM.16.M88.4 R136, [R194] ;  /* 0x00000000c288783b */ /* 0x000fe60000000200 */
[C---:B----4-:R-:W-:Y:S02]  /*cda0*/  HMMA.16816.F32.BF16 R12, R132.reuse, R140, RZ ;  /* 0x0000008c840c723c */ /* 0x050fe400000418ff */
[----:B------:R-:W4:Y:S04]  /*cdb0*/  LDSM.16.M88.4 R172, [R191+0xc000] ;  /* 0x00c00000bfac783b */ /* 0x000f280000000200 */
[C---:B------:R-:W-:Y:S01]  /*cdc0*/  HMMA.16816.F32.BF16 R16, R132.reuse, R142, RZ ;  /* 0x0000008e8410723c */ /* 0x040fe200000418ff */
[----:B------:R-:W-:Y:S05]  /*cdd0*/  LDSM.16.M88.4 R140, [R191+0xd000] ;  /* 0x00d00000bf8c783b */ /* 0x000fea0000000200 */
[C---:B-----5:R-:W-:Y:S06]  /*cde0*/  HMMA.16816.F32.BF16 R20, R132.reuse, R144, RZ ;  /* 0x000000908414723c */ /* 0x060fec00000418ff */
[C---:B------:R-:W-:Y:S01]  /*cdf0*/  HMMA.16816.F32.BF16 R24, R132.reuse, R146, RZ ;  /* 0x000000928418723c */ /* 0x040fe200000418ff */
[----:B------:R-:W-:Y:S05]  /*ce00*/  LDSM.16.M88.4 R144, [R191+0xd800] ;  /* 0x00d80000bf90783b */ /* 0x000fea0000000200 */
[C---:B-1----:R-:W-:Y:S06]  /*ce10*/  HMMA.16816.F32.BF16 R28, R132.reuse, R148, RZ ;  /* 0x00000094841c723c */ /* 0x042fec00000418ff */
[----:B------:R-:W-:Y:S01]  /*ce20*/  HMMA.16816.F32.BF16 R32, R132, R150, RZ ;  /* 0x000000968420723c */ /* 0x000fe200000418ff */
[----:B------:R-:W1:Y:S05]  /*ce30*/  LDSM.16.M88.4 R132, [R191+0xc800] ;  /* 0x00c80000bf84783b */ /* 0x000e6a0000000200 */
[C---:B--2---:R-:W-:Y:S01]  /*ce40*/  HMMA.16816.F32.BF16 R4, R152.reuse, R156, R4 ;  /* 0x0000009c9804723c */ /* 0x044fe20000041804 */
[----:B------:R-:W-:Y:S05]  /*ce50*/  LDSM.16.M88.4 R148, [R193] ;  /* 0x00000000c194783b */ /* 0x000fea0000000200 */
        /* <DEDUP_REMOVED lines=8> */
[C---:B---3--:R-:W-:Y:S06]  /*cee0*/  HMMA.16816.F32.BF16 R28, R152.reuse, R168, R28 ;  /* 0x000000a8981c723c */ /* 0x048fec000004181c */
[----:B------:R-:W-:Y:S01]  /*cef0*/  HMMA.16816.F32.BF16 R32, R152, R170, R32 ;  /* 0x000000aa9820723c */ /* 0x000fe20000041820 */
[----:B------:R-:W3:Y:S05]  /*cf00*/  LDSM.16.M88.4 R152, [R184+0x800] ;  /* 0x00080000b898783b */ /* 0x000eea0000000200 */
[C---:B----4-:R-:W-:Y:S01]  /*cf10*/  HMMA.16816.F32.BF16 R4, R136.reuse, R172, R4 ;  /* 0x000000ac8804723c */ /* 0x050fe20000041804 */
[----:B------:R-:W-:Y:S05]  /*cf20*/  LDSM.16.M88.4 R168, [R198+0x4000] ;  /* 0x00400000c6a8783b */ /* 0x000fea0000000200 */
[C---:B------:R-:W-:Y:S01]  /*cf30*/  HMMA.16816.F32.BF16 R8, R136.reuse, R174, R8 ;  /* 0x000000ae8808723c */ /* 0x040fe20000041808 */
[----:B------:R-:W4:Y:S05]  /*cf40*/  LDSM.16.M88.4 R172, [R197+0xe000] ;  /* 0x00e00000c5ac783b */ /* 0x000f2a0000000200 */
        /* <DEDUP_REMOVED lines=8> */
[----:B------:R-:W5:Y:S05]  /*cfd0*/  LDSM.16.M88.4 R136, [R197+0xf000] ;  /* 0x00f00000c588783b */ /* 0x000f6a0000000200 */
[C---:B--2---:R-:W-:Y:S01]  /*cfe0*/  HMMA.16816.F32.BF16 R4, R148.reuse, R156, R4 ;  /* 0x0000009c9404723c */ /* 0x044fe20000041804 */
[----:B------:R-:W-:Y:S05]  /*cff0*/  LDSM.16.M88.4 R144, [R196+0x4000] ;  /* 0x00400000c490783b */ /* 0x000fea0000000200 */
[C---:B------:R-:W-:Y:S01]  /*d000*/  HMMA.16816.F32.BF16 R8, R148.reuse, R158, R8 ;  /* 0x0000009e9408723c */ /* 0x040fe20000041808 */
[----:B------:R-:W2:Y:S05]  /*d010*/  LDSM.16.M88.4 R156, [R183] ;  /* 0x00000000b79c783b */ /* 0x000eaa0000000200 */
[C---:B---3--:R-:W-:Y:S06]  /*d020*/  HMMA.16816.F32.BF16 R12, R148.reuse, R152, R12 ;  /* 0x00000098940c723c */ /* 0x048fec000004180c */
[C---:B------:R-:W-:Y:S01]  /*d030*/  HMMA.16816.F32.BF16 R16, R148.reuse, R154, R16 ;  /* 0x0000009a9410723c */ /* 0x040fe20000041810 */
[----:B------:R-:W-:Y:S05]  /*d040*/  LDSM.16.M88.4 R152, [R181] ;  /* 0x00000000b598783b */ /* 0x000fea0000000200 */
[C---:B------:R-:W-:Y:S06]  /*d050*/  HMMA.16816.F32.BF16 R20, R148.reuse, R160, R20 ;  /* 0x000000a09414723c */ /* 0x040fec0000041814 */
[C---:B------:R-:W-:Y:S01]  /*d060*/  HMMA.16816.F32.BF16 R24, R148.reuse, R162, R24 ;  /* 0x000000a29418723c */ /* 0x040fe20000041818 */
[----:B------:R-:W-:Y:S05]  /*d070*/  LDSM.16.M88.4 R160, [R180] ;  /* 0x00000000b4a0783b */ /* 0x000fea0000000200 */
[C---:B------:R-:W-:Y:S06]  /*d080*/  HMMA.16816.F32.BF16 R28, R148.reuse, R164, R28 ;  /* 0x000000a4941c723c */ /* 0x040fec000004181c */
[----:B------:R-:W-:Y:S01]  /*d090*/  HMMA.16816.F32.BF16 R32, R148, R166, R32 ;  /* 0x000000a69420723c */ /* 0x000fe20000041820 */
[----:B------:R-:W3:Y:S05]  /*d0a0*/  LDSM.16.M88.4 R148, [R182] ;  /* 0x00000000b694783b */ /* 0x000eea0000000200 */
[C---:B----4-:R-:W-:Y:S01]  /*d0b0*/  HMMA.16816.F32.BF16 R4, R168.reuse, R172, R4 ;  /* 0x000000aca804723c */ /* 0x050fe20000041804 */
[----:B------:R-:W-:Y:S05]  /*d0c0*/  LDSM.16.M88.4 R164, [R194+0x4000] ;  /* 0x00400000c2a4783b */ /* 0x000fea0000000200 */
        /* <DEDUP_REMOVED lines=8> */
[C---:B------:R-:W-:Y:S06]  /*d150*/  HMMA.16816.F32.BF16 R28, R168.reuse, R140, R28 ;  /* 0x0000008ca81c723c */ /* 0x040fec000004181c */
[----:B------:R-:W-:Y:S01]  /*d160*/  HMMA.16816.F32.BF16 R32, R168, R142, R32 ;  /* 0x0000008ea820723c */ /* 0x000fe20000041820 */
[----:B------:R-:W5:Y:S05]  /*d170*/  LDSM.16.M88.4 R140, [R191+0xf800] ;  /* 0x00f80000bf8c783b */ /* 0x000f6a0000000200 */
[C---:B--2---:R-:W-:Y:S01]  /*d180*/  HMMA.16816.F32.BF16 R4, R144.reuse, R156, R4 ;  /* 0x0000009c9004723c */ /* 0x044fe20000041804 */
[----:B------:R-:W-:Y:S05]  /*d190*/  LDSM.16.M88.4 R168, [R184+0x2000] ;  /* 0x00200000b8a8783b */ /* 0x000fea0000000200 */
[C---:B------:R-:W-:Y:S01]  /*d1a0*/  HMMA.16816.F32.BF16 R8, R144.reuse, R158, R8 ;  /* 0x0000009e9008723c */ /* 0x040fe20000041808 */
[----:B------:R-:W2:Y:S05]  /*d1b0*/  LDSM.16.M88.4 R156, [R193+0x4000] ;  /* 0x00400000c19c783b */ /* 0x000eaa0000000200 */
        /* <DEDUP_REMOVED lines=28> */
[----:B------:R-:W3:Y:S05]  /*d380*/  LDSM.16.M88.4 R144, [R178] ;  /* 0x00000000b290783b */ /* 0x000eea0000000200 */
[C---:B------:R-:W-:Y:S06]  /*d390*/  HMMA.16816.F32.BF16 R20, R156.reuse, R148, R20 ;  /* 0x000000949c14723c */ /* 0x040fec0000041814 */
[C---:B------:R-:W-:Y:S01]  /*d3a0*/  HMMA.16816.F32.BF16 R24, R156.reuse, R150, R24 ;  /* 0x000000969c18723c */ /* 0x040fe20000041818 */
[----:B------:R-:W3:Y:S05]  /*d3b0*/  LDSM.16.M88.4 R148, [R177] ;  /* 0x00000000b194783b */ /* 0x000eea0000000200 */
        /* <DEDUP_REMOVED lines=16> */
[----:B------:R-:W-:Y:S01]  /*d4c0*/  LDSM.16.M88.4 R160, [R193+0x8000] ;  /* 0x00800000c1a0783b */ /* 0x000fe20000000200 */
[C---:B--2---:R-:W-:Y:S06]  /*d4d0*/  HMMA.16816.F32.BF16 R4, R164.reuse, R168, R4 ;  /* 0x000000a8a404723c */ /* 0x044fec0000041804 */
[C---:B------:R-:W-:Y:S01]  /*d4e0*/  HMMA.16816.F32.BF16 R8, R164.reuse, R170, R8 ;  /* 0x000000aaa408723c */ /* 0x040fe20000041808 */
[----:B------:R-:W2:Y:S05]  /*d4f0*/  LDSM.16.M88.4 R168, [R184+0x4000] ;  /* 0x00400000b8a8783b */ /* 0x000eaa0000000200 */
[C---:B---3--:R-:W-:Y:S06]  /*d500*/  HMMA.16816.F32.BF16 R12, R164.reuse, R144, R12 ;  /* 0x00000090a40c723c */ /* 0x048fec000004180c */
[C---:B------:R-:W-:Y:S01]  /*d510*/  HMMA.16816.F32.BF16 R16, R164.reuse, R146, R16 ;  /* 0x00000092a410723c */ /* 0x040fe20000041810 */
[----:B------:R-:W3:Y:S05]  /*d520*/  LDSM.16.M88.4 R144, [R184+0x4800] ;  /* 0x00480000b890783b */ /* 0x000eea0000000200 */
[C---:B------:R-:W-:Y:S06]  /*d530*/  HMMA.16816.F32.BF16 R20, R164.reuse, R148, R20 ;  /* 0x00000094a414723c */ /* 0x040fec0000041814 */
[C---:B------:R-:W-:Y:S06]  /*d540*/  HMMA.16816.F32.BF16 R24, R164.reuse, R150, R24 ;  /* 0x00000096a418723c */ /* 0x040fec0000041818 */
[C---:B------:R-:W-:Y:S06]  /*d550*/  HMMA.16816.F32.BF16 R28, R164.reuse, R152, R28 ;  /* 0x00000098a41c723c */ /* 0x040fec000004181c */
[----:B------:R-:W-:Y:S06]  /*d560*/  HMMA.16816.F32.BF16 R32, R164, R154, R32 ;  /* 0x0000009aa420723c */ /* 0x000fec0000041820 */
[C---:B----4-:R-:W-:Y:S06]  /*d570*/  HMMA.16816.F32.BF16 R4, R156.reuse, R172, R4 ;  /* 0x000000ac9c04723c */ /* 0x050fec0000041804 */
[C---:B------:R-:W-:Y:S06]  /*d580*/  HMMA.16816.F32.BF16 R8, R156.reuse, R174, R8 ;  /* 0x000000ae9c08723c */ /* 0x040fec0000041808 */
[C---:B-1----:R-:W-:Y:S06]  /*d590*/  HMMA.16816.F32.BF16 R12, R156.reuse, R132, R12 ;  /* 0x000000849c0c723c */ /* 0x042fec000004180c */
[C---:B------:R-:W-:Y:S01]  /*d5a0*/  HMMA.16816.F32.BF16 R16, R156.reuse, R134, R16 ;  /* 0x000000869c10723c */ /* 0x040fe20000041810 */
[----:B------:R-:W1:Y:S05]  /*d5b0*/  LDSM.16.M88.4 R132, [R184+0x5000] ;  /* 0x00500000b884783b */ /* 0x000e6a0000000200 */
[C---:B-----5:R-:W-:Y:S06]  /*d5c0*/  HMMA.16816.F32.BF16 R20, R156.reuse, R136, R20 ;  /* 0x000000889c14723c */ /* 0x060fec0000041814 */
[C---:B------:R-:W-:Y:S01]  /*d5d0*/  HMMA.16816.F32.BF16 R24, R156.reuse, R138, R24 ;  /* 0x0000008a9c18723c */ /* 0x040fe20000041818 */
[----:B------:R-:W4:Y:S01]  /*d5e0*/  LDSM.16.M88.4 R136, [R184+0x5800] ;  /* 0x00580000b888783b */ /* 0x000f220000000200 */
[----:B------:R-:W-:Y:S04]  /*d5f0*/  DEPBAR.LE SB0, 0x0 ;  /* 0x000080000000791a */ /* 0x000fe80000000000 */
[----:B------:R-:W-:Y:S01]  /*d600*/  BAR.SYNC.DEFER_BLOCKING 0x0 ;  /* 0x0000000000007b1d */ /* 0x000fe20000010000 */
[C---:B------:R-:W-:Y:S06]  /*d610*/  HMMA.16816.F32.BF16 R28, R156.reuse, R140, R28 ;  /* 0x0000008c9c1c723c */ /* 0x040fec000004181c */
[----:B------:R-:W-:Y:S06]  /*d620*/  HMMA.16816.F32.BF16 R32, R156, R142, R32 ;  /* 0x0000008e9c20723c */ /* 0x000fec0000041820 */
[C---:B--2---:R-:W-:Y:S06]  /*d630*/  HMMA.16816.F32.BF16 R4, R160.reuse, R168, R4 ;  /* 0x000000a8a004723c */ /* 0x044fec0000041804 */
[C---:B------:R-:W-:Y:S06]  /*d640*/  HMMA.16816.F32.BF16 R8, R160.reuse, R170, R8 ;  /* 0x000000aaa008723c */ /* 0x040fec0000041808 */
[C---:B---3--:R-:W-:Y:S06]  /*d650*/  HMMA.16816.F32.BF16 R12, R160.reuse, R144, R12 ;  /* 0x00000090a00c723c */ /* 0x048fec000004180c */
[C---:B------:R-:W-:Y:S06]  /*d660*/  HMMA.16816.F32.BF16 R16, R160.reuse, R146, R16 ;  /* 0x00000092a010723c */ /* 0x040fec0000041810 */
[----:B------:R-:W-:Y:S01]  /*d670*/  FSEL R233, R4, -INF , !P6 ;  /* 0xff80000004e97808 */ /* 0x000fe20007000000 */
[C---:B-1----:R-:W-:Y:S03]  /*d680*/  HMMA.16816.F32.BF16 R20, R160.reuse, R132, R20 ;  /* 0x00000084a014723c */ /* 0x042fe60000041814 */
[-C--:B------:R-:W-:Y:S02]  /*d690*/  ISETP.GE.AND P6, PT, R218, R213.reuse, PT ;  /* 0x000000d5da00720c */ /* 0x080fe40003fc6270 */
[----:B------:R-:W-:Y:S01]  /*d6a0*/  FSEL R231, R5, -INF , !P5 ;  /* 0xff80000005e77808 */ /* 0x000fe20006800000 */
[C---:B------:R-:W-:Y:S03]  /*d6b0*/  HMMA.16816.F32.BF16 R24, R160.reuse, R134, R24 ;  /* 0x00000086a018723c */ /* 0x040fe60000041818 */
[----:B------:R-:W-:Y:S02]  /*d6c0*/  ISETP.GE.AND P5, PT, R220, R213, PT ;  /* 0x000000d5dc00720c */ /* 0x000fe40003fa6270 */
[----:B------:R-:W-:Y:S01]  /*d6d0*/  FSEL R229, R6, -INF , !P1 ;  /* 0xff80000006e57808 */ /* 0x000fe20004800000 */
[C---:B----4-:R-:W-:Y:S03]  /*d6e0*/  HMMA.16816.F32.BF16 R28, R160.reuse, R136, R28 ;  /* 0x00000088a01c723c */ /* 0x050fe6000004181c */
[-C--:B------:R-:W-:Y:S02]  /*d6f0*/  ISETP.GE.AND P1, PT, R218, R211.reuse, PT ;  /* 0x000000d3da00720c */ /* 0x080fe40003f26270 */
[----:B------:R-:W-:Y:S01]  /*d700*/  FSEL R227, R7, -INF , !P0 ;  /* 0xff80000007e37808 */ /* 0x000fe20004000000 */
[----:B------:R-:W-:Y:S03]  /*d710*/  HMMA.16816.F32.BF16 R32, R160, R138, R32 ;  /* 0x0000008aa020723c */ /* 0x000fe60000041820 */
        /* <DEDUP_REMOVED lines=10> */
[----:B------:R-:W-:Y:S02]  /*d7c0*/  FSEL R235, R11, -INF , !P0 ;  /* 0xff8000000beb7808 */ /* 0x000fe40004000000 */
        /* <DEDUP_REMOVED lines=28> */
[-C--:B------:R-:W-:Y:S02]  /*d990*/  ISETP.GE.AND P5, PT, R220, R213.reuse, PT ;  /* 0x000000d5dc00720c */ /* 0x080fe40003fa6270 */
[----:B------:R-:W-:Y:S02]  /*d9a0*/  ISETP.GE.AND P6, PT, R218, R213, PT ;  /* 0x000000d5da00720c */ /* 0x000fe40003fc6270 */
[-C--:B------:R-:W-:Y:S02]  /*d9b0*/  ISETP.GE.AND P1, PT, R220, R211.reuse, PT ;  /* 0x000000d3dc00720c */ /* 0x080fe40003f26270 */
[----:B------:R-:W-:Y:S02]  /*d9c0*/  ISETP.GE.AND P0, PT, R218, R211, PT ;  /* 0x000000d3da00720c */ /* 0x000fe40003f06270 */
[-C--:B------:R-:W-:Y:S02]  /*d9d0*/  ISETP.GE.OR P5, PT, R220, R212.reuse, !P5 ;  /* 0x000000d4dc00720c */ /* 0x080fe40006fa6670 */
[----:B------:R-:W-:Y:S02]  /*d9e0*/  ISETP.GE.OR P6, PT, R218, R212, !P6 ;  /* 0x000000d4da00720c */ /* 0x000fe400077c6670 */
[-C--:B------:R-:W-:Y:S02]  /*d9f0*/  ISETP.GE.OR P1, PT, R220, R210.reuse, !P1 ;  /* 0x000000d2dc00720c */ /* 0x080fe40004f26670 */
[----:B------:R-:W-:Y:S01]  /*da00*/  ISETP.GE.OR P0, PT, R218, R210, !P0 ;  /* 0x000000d2da00720c */ /* 0x000fe20004706670 */
[----:B------:R-:W-:Y:S01]  /*da10*/  VIADD R218, R3, 0x29 ;  /* 0x0000002903da7836 */ /* 0x000fe20000000000 */
[----:B------:R-:W-:Y:S02]  /*da20*/  FMNMX.FTZ R220, R233, R0, !PT ;  /* 0x00000000e9dc7209 */ /* 0x000fe40007810000 */
[----:B------:R-:W-:Y:S02]  /*da30*/  FSEL R242, R20, -INF , !P5 ;  /* 0xff80000014f27808 */ /* 0x000fe40006800000 */
[----:B------:R-:W-:Y:S02]  /*da40*/  FSEL R238, R21, -INF , !P6 ;  /* 0xff80000015ee7808 */ /* 0x000fe40007000000 */
[C---:B------:R-:W-:Y:S02]  /*da50*/  ISETP.GE.AND P5, PT, R222.reuse, R213, PT ;  /* 0x000000d5de00720c */ /* 0x040fe40003fa6270 */
[----:B------:R-:W-:Y:S02]  /*da60*/  ISETP.GE.AND P6, PT, R222, R211, PT ;  /* 0x000000d3de00720c */ /* 0x000fe40003fc6270 */
[----:B------:R-:W-:Y:S02]  /*da70*/  FSEL R234, R22, -INF , !P1 ;  /* 0xff80000016ea7808 */ /* 0x000fe40004800000 */
[----:B------:R-:W-:Y:S02]  /*da80*/  FMNMX.FTZ R220, R231, R220, !PT ;  /* 0x000000dce7dc7209 */ /* 0x000fe40007810000 */
[C---:B------:R-:W-:Y:S02]  /*da90*/  ISETP.GE.AND P1, PT, R218.reuse, R213, PT ;  /* 0x000000d5da00720c */ /* 0x040fe40003f26270 */
[----:B------:R-:W-:Y:S02]  /*daa0*/  FSEL R230, R23, -INF , !P0 ;  /* 0xff80000017e67808 */ /* 0x000fe40004000000 */
[----:B------:R-:W-:Y:S02]  /*dab0*/  ISETP.GE.AND P0, PT, R218, R211, PT ;  /* 0x000000d3da00720c */ /* 0x000fe40003f06270 */
[C---:B------:R-:W-:Y:S02]  /*dac0*/  ISETP.GE.OR P5, PT, R222.reuse, R212, !P5 ;  /* 0x000000d4de00720c */ /* 0x040fe40006fa6670 */
[----:B------:R-:W-:Y:S01]  /*dad0*/  ISETP.GE.OR P6, PT, R222, R210, !P6 ;  /* 0x000000d2de00720c */ /* 0x000fe200077c6670 */
[----:B------:R-:W-:Y:S01]  /*dae0*/  VIADD R222, R3, 0x30 ;  /* 0x0000003003de7836 */ /* 0x000fe20000000000 */
[----:B------:R-:W-:Y:S02]  /*daf0*/  FMNMX.FTZ R220, R241, R220, !PT ;  /* 0x000000dcf1dc7209 */ /* 0x000fe40007810000 */
[C---:B------:R-:W-:Y:S02]  /*db00*/  ISETP.GE.OR P1, PT, R218.reuse, R212, !P1 ;  /* 0x000000d4da00720c */ /* 0x040fe40004f26670 */
[----:B------:R-:W-:Y:S02]  /*db10*/  ISETP.GE.OR P0, PT, R218, R210, !P0 ;  /* 0x000000d2da00720c */ /* 0x000fe40004706670 */
[----:B------:R-:W-:Y:S01]  /*db20*/  FMNMX.FTZ R218, R239, R220, !PT ;  /* 0x000000dcefda7209 */ /* 0x000fe20007810000 */
[----:B------:R-:W-:Y:S01]  /*db30*/  VIADD R220, R3, 0x31 ;  /* 0x0000003103dc7836 */ /* 0x000fe20000000000 */
[----:B------:R-:W-:Y:S02]  /*db40*/  FSEL R240, R24, -INF , !P5 ;  /* 0xff80000018f07808 */ /* 0x000fe40006800000 */
[----:B------:R-:W-:Y:S02]  /*db50*/  FSEL R236, R25, -INF , !P1 ;  /* 0xff80000019ec7808 */ /* 0x000fe40004800000 */
[C---:B------:R-:W-:Y:S02]  /*db60*/  ISETP.GE.AND P5, PT, R222.reuse, R213, PT ;  /* 0x000000d5de00720c */ /* 0x040fe40003fa6270 */
[C---:B------:R-:W-:Y:S02]  /*db70*/  ISETP.GE.AND P1, PT, R222.reuse, R211, PT ;  /* 0x000000d3de00720c */ /* 0x040fe40003f26270 */
[----:B------:R-:W-:Y:S02]  /*db80*/  FMNMX.FTZ R218, R225, R218, !PT ;  /* 0x000000dae1da7209 */ /* 0x000fe40007810000 */
[C---:B------:R-:W-:Y:S02]  /*db90*/  ISETP.GE.OR P5, PT, R222.reuse, R212, !P5 ;  /* 0x000000d4de00720c */ /* 0x040fe40006fa6670 */
[----:B------:R-:W-:Y:S02]  /*dba0*/  ISETP.GE.OR P1, PT, R222, R210, !P1 ;  /* 0x000000d2de00720c */ /* 0x000fe40004f26670 */
[----:B------:R-:W-:Y:S02]  /*dbb0*/  FMNMX.FTZ R222, R229, R2, !PT ;  /* 0x00000002e5de7209 */ /* 0x000fe40007810000 */
[----:B------:R-:W-:Y:S02]  /*dbc0*/  FMNMX.FTZ R224, R223, R218, !PT ;  /* 0x000000dadfe07209 */ /* 0x000fe40007810000 */
[----:B------:R-:W-:Y:S02]  /*dbd0*/  FSEL R232, R26, -INF , !P6 ;  /* 0xff8000001ae87808 */ /* 0x000fe40007000000 */
[----:B------:R-:W-:Y:S02]  /*dbe0*/  FSEL R228, R27, -INF , !P0 ;  /* 0xff8000001be47808 */ /* 0x000fe40004000000 */
[C---:B------:R-:W-:Y:S02]  /*dbf0*/  ISETP.GE.AND P0, PT, R220.reuse, R213, PT ;  /* 0x000000d5dc00720c */ /* 0x040fe40003f06270 */
[C---:B------:R-:W-:Y:S02]  /*dc00*/  ISETP.GE.AND P6, PT, R220.reuse, R211, PT ;  /* 0x000000d3dc00720c */ /* 0x040fe40003fc6270 */
[----:B------:R-:W-:Y:S02]  /*dc10*/  FMNMX.FTZ R218, R227, R222, !PT ;  /* 0x000000dee3da7209 */ /* 0x000fe40007810000 */
[----:B------:R-:W-:Y:S02]  /*dc20*/  FMNMX.FTZ R245, R221, R224, !PT ;  /* 0x000000e0ddf57209 */ /* 0x000fe40007810000 */
[C---:B------:R-:W-:Y:S02]  /*dc30*/  ISETP.GE.OR P0, PT, R220.reuse, R212, !P0 ;  /* 0x000000d4dc00720c */ /* 0x040fe40004706670 */
[----:B------:R-:W-:Y:S02]  /*dc40*/  ISETP.GE.OR P6, PT, R220, R210, !P6 ;  /* 0x000000d2dc00720c */ /* 0x000fe400077c6670 */
[----:B------:R-:W-:Y:S01]  /*dc50*/  FMNMX.FTZ R220, R237, R218, !PT ;  /* 0x000000daeddc7209 */ /* 0x000fe20007810000 */
[C---:B------:R-:W-:Y:S01]  /*dc60*/  VIADD R218, R3.reuse, 0x38 ;  /* 0x0000003803da7836 */ /* 0x040fe20000000000 */
[----:B------:R-:W-:Y:S01]  /*dc70*/  FMNMX.FTZ R245, R252, R245, !PT ;  /* 0x000000f5fcf57209 */ /* 0x000fe20007810000 */
[----:B------:R-:W-:Y:S01]  /*dc80*/  VIADD R3, R3, 0x39 ;  /* 0x0000003903037836 */ /* 0x000fe20000000000 */
[----:B------:R-:W-:Y:S02]  /*dc90*/  FMNMX.FTZ R243, R235, R220, !PT ;  /* 0x000000dcebf37209 */ /* 0x000fe40007810000 */
[----:B------:R-:W-:Y:S02]  /*dca0*/  FMNMX.FTZ R245, R242, R245, !PT ;  /* 0x000000f5f2f57209 */ /* 0x000fe40007810000 */
[----:B------:R-:W-:Y:S02]  /*dcb0*/  FMNMX.FTZ R243, R250, R243, !PT ;  /* 0x000000f3faf37209 */ /* 0x000fe40007810000 */
[----:B------:R-:W-:Y:S02]  /*dcc0*/  FSEL R224, R29, -INF , !P0 ;  /* 0xff8000001de07808 */ /* 0x000fe40004000000 */
[----:B------:R-:W-:Y:S02]  /*dcd0*/  FMNMX.FTZ R245, R238, R245, !PT ;  /* 0x000000f5eef57209 */ /* 0x000fe40007810000 */
[C---:B------:R-:W-:Y:S02]  /*dce0*/  ISETP.GE.AND P0, PT, R3.reuse, R213, PT ;  /* 0x000000d50300720c */ /* 0x040fe40003f06270 */
[----:B------:R-:W-:Y:S02]  /*dcf0*/  FMNMX.FTZ R243, R248, R243, !PT ;  /* 0x000000f3f8f37209 */ /* 0x000fe40007810000 */
[----:B------:R-:W-:Y:S02]  /*dd00*/  FMNMX.FTZ R245, R240, R245, !PT ;  /* 0x000000f5f0f57209 */ /* 0x000fe40007810000 */
[-C--:B------:R-:W-:Y:S02]  /*dd10*/  ISETP.GE.OR P0, PT, R3, R212.reuse, !P0 ;  /* 0x000000d40300720c */ /* 0x080fe40004706670 */
[----:B------:R-:W-:Y:S02]  /*dd20*/  FSEL R226, R28, -INF , !P5 ;  /* 0xff8000001ce27808 */ /* 0x000fe40006800000 */
[----:B------:R-:W-:Y:S02]  /*dd30*/  FMNMX.FTZ R243, R246, R243, !PT ;  /* 0x000000f3f6f37209 */ /* 0x000fe40007810000 */
[----:B------:R-:W-:Y:S02]  /*dd40*/  ISETP.GE.AND P5, PT, R218, R213, PT ;  /* 0x000000d5da00720c */ /* 0x000fe40003fa6270 */
[----:B------:R-:W-:Y:S02]  /*dd50*/  FMNMX.FTZ R245, R236, R245, !PT ;  /* 0x000000f5ecf57209 */ /* 0x000fe40007810000 */
[----:B------:R-:W-:Y:S02]  /*dd60*/  FSEL R220, R33, -INF , !P0 ;  /* 0xff80000021dc7808 */ /* 0x000fe40004000000 */
[----:B------:R-:W-:Y:S02]  /*dd70*/  PLOP3.LUT P0, PT, PT, PT, UP0, 0x80, 0x0 ;  /* 0x000000000000781c */ /* 0x000fe40003f0f008 */
[----:B------:R-:W-:Y:S02]  /*dd80*/  FMNMX.FTZ R243, R244, R243, !PT ;  /* 0x000000f3f4f37209 */ /* 0x000fe40007810000 */
[----:B------:R-:W-:Y:S02]  /*dd90*/  ISETP.GE.OR P5, PT, R218, R212, !P5 ;  /* 0x000000d4da00720c */ /* 0x000fe40006fa6670 */
[----:B------:R-:W-:Y:S02]  /*dda0*/  FMNMX.FTZ R247, R226, R245, !PT ;  /* 0x000000f5e2f77209 */ /* 0x000fe40007810000 */
[----:B------:R-:W-:Y:S02]  /*ddb0*/  FMNMX.FTZ R245, R234, R243, !PT ;  /* 0x000000f3eaf57209 */ /* 0x000fe40007810000 */
[----:B------:R-:W-:Y:S02]  /*ddc0*/  FSEL R222, R32, -INF , !P5 ;  /* 0xff80000020de7808 */ /* 0x000fe40006800000 */
[----:B------:R-:W-:Y:S02]  /*ddd0*/  FMNMX.FTZ R243, R224, R247, !PT ;  /* 0x000000f7e0f37209 */ /* 0x000fe40007810000 */
[----:B------:R-:W-:Y:S02]  /*dde0*/  ISETP.GE.AND P5, PT, R218, R211, PT ;  /* 0x000000d3da00720c */ /* 0x000fe40003fa6270 */
[----:B------:R-:W-:Y:S02]  /*ddf0*/  FMNMX.FTZ R245, R230, R245, !PT ;  /* 0x000000f5e6f57209 */ /* 0x000fe40007810000 */
[----:B------:R-:W-:Y:S02]  /*de00*/  FMNMX.FTZ R243, R222, R243, !PT ;  /* 0x000000f3def37209 */ /* 0x000fe40007810000 */
[----:B------:R-:W-:Y:S02]  /*de10*/  ISETP.GE.OR P5, PT, R218, R210, !P5 ;  /* 0x000000d2da00720c */ /* 0x000fe40006fa6670 */
[----:B------:R-:W-:Y:S02]  /*de20*/  FSEL R218, R30, -INF , !P1 ;  /* 0xff8000001eda7808 */ /* 0x000fe40004800000 */
[----:B------:R-:W-:Y:S02]  /*de30*/  FMNMX.FTZ R245, R232, R245, !PT ;  /* 0x000000f5e8f57209 */ /* 0x000fe40007810000 */
[----:B------:R-:W-:Y:S01]  /*de40*/  FMNMX.FTZ R243, R220, R243, !PT ;  /* 0x000000f3dcf37209 */ /* 0x000fe20007810000 */
[----:B------:R-:W-:Y:S06]  /*de50*/  @P0 BRA `(.L_x_406) ;  /* 0xffffffe400740947 */ /* 0x000fec000383ffff */
.L_x_405:
[----:B--2---:R-:W-:Y:S01]  /*de60*/  FMNMX.FTZ R5, R228, R245, !PT ;  /* 0x000000f5e4057209 */ /* 0x004fe20007810000 */
[----:B------:R-:W1:Y:S01]  /*de70*/  SHFL.BFLY PT, R4, R243, 0x2, 0x1f ;  /* 0x0c401f00f3047f89 */ /* 0x000e6200000e0000 */
        /* <DEDUP_REMOVED lines=10> */
[----:B------:R-:W-:Y:S02]  /*df20*/  FMNMX.FTZ R8, R144, R5, !PT ;  /* 0x0000000590087209 */ /* 0x000fe40007810000 */
[----:B------:R-:W-:Y:S04]  /*df30*/  FSEL R133, R35, -INF , !P0 ;  /* 0xff80000023857808 */ /* 0x000fe80004000000 */
[----:B------:R-:W-:Y:S01]  /*df40*/  FMNMX.FTZ R6, R133, R8, !PT ;  /* 0x0000000885067209 */ /* 0x000fe20007810000 */
[----:B------:R-:W-:Y:S08]  /*df50*/  LDSM.16.MT88.4 R28, [R189+0x12000] ;  /* 0x01200000bd1c783b */ /* 0x000ff00000004200 */
[----:B------:R-:W2:Y:S08]  /*df60*/  SHFL.BFLY PT, R3, R6, 0x2, 0x1f ;  /* 0x0c401f0006037f89 */ /* 0x000eb000000e0000 */
        /* <DEDUP_REMOVED lines=41> */
[----:B------:R-:W-:Y:S01]  /*e200*/  FFMA.FTZ R133, R133, UR4, -R145 ;  /* 0x0000000485857c23 */ /* 0x000fe20008010891 */
[----:B------:R-:W-:Y:S01]  /*e210*/  FFMA.FTZ R173, R223, UR4, -R147 ;  /* 0x00000004dfad7c23 */ /* 0x000fe20008010893 */
[----:B------:R-:W-:Y:S01]  /*e220*/  FFMA.FTZ R223, R244, UR4, -R145 ;  /* 0x00000004f4df7c23 */ /* 0x000fe20008010891 */
[----:B------:R-:W-:Y:S01]  /*e230*/  FFMA.FTZ R170, R221, UR4, -R147 ;  /* 0x00000004ddaa7c23 */ /* 0x000fe20008010893 */
[----:B------:R-:W-:Y:S01]  /*e240*/  FFMA.FTZ R221, R248, UR4, -R145 ;  /* 0x00000004f8dd7c23 */ /* 0x000fe20008010891 */
        /* <DEDUP_REMOVED lines=329> */
.L_x_403:
[----:B------:R-:W1:Y:S01]  /*f6e0*/  SHFL.BFLY PT, R4, R215, 0x2, 0x1f ;  /* 0x0c401f00d7047f89 */ /* 0x000e6200000e0000 */
[----:B------:R-:W-:Y:S01]  /*f6f0*/  MOV R15, 0x3f800000 ;  /* 0x3f800000000f7802 */ /* 0x000fe20000000f00 */
[----:B------:R-:W2:Y:S01]  /*f700*/  S2UR UR4, SR_CgaCtaId ;  /* 0x00000000000479c3 */ /* 0x000ea20000008800 */
[----:B------:R-:W-:Y:S01]  /*f710*/  MOV R14, 0x3f800000 ;  /* 0x3f800000000e7802 */ /* 0x000fe20000000f00 */
[----:B------:R-:W3:Y:S01]  /*f720*/  SHFL.BFLY PT, R2, R219, 0x2, 0x1f ;  /* 0x0c401f00db027f89 */ /* 0x000ee200000e0000 */
[----:B------:R-:W-:Y:S01]  /*f730*/  UMOV UR6, 0x400 ;  /* 0x0000040000067882 */ /* 0x000fe20000000000 */
[----:B------:R-:W-:Y:S01]  /*f740*/  UISETP.NE.AND UP0, UPT, UR13, -0x1, UPT ;  /* 0xffffffff0d00788c */ /* 0x000fe2000bf05270 */
[----:B------:R-:W4:Y:S01]  /*f750*/  S2R R6, SR_TID.X ;  /* 0x0000000000067919 */ /* 0x000f220000002100 */
[----:B------:R-:W5:Y:S01]  /*f760*/  S2R R0, SR_TID.X ;  /* 0x0000000000007919 */ /* 0x000f620000002100 */
[----:B-1----:R-:W-:Y:S01]  /*f770*/  FADD.FTZ R5, R4, R215 ;  /* 0x000000d704057221 */ /* 0x002fe20000010000 */
[----:B--2---:R-:W-:Y:S01]  /*f780*/  ULEA UR4, UR4, UR6, 0x18 ;  /* 0x0000000604047291 */ /* 0x004fe2000f8ec03f */
[----:B---3--:R-:W-:-:S03]  /*f790*/  FADD.FTZ R2, R2, R219 ;  /* 0x000000db02027221 */ /* 0x008fc60000010000 */
[----:B------:R-:W1:Y:S03]  /*f7a0*/  SHFL.BFLY PT, R10, R5, 0x1, 0x1f ;  /* 0x0c201f00050a7f89 */ /* 0x000e6600000e0000 */
[----:B------:R-:W-:Y:S02]  /*f7b0*/  @UP0 ULDC.64 UR6, c[0x0][0x298] ;  /* 0x0000a60000060ab9 */ /* 0x000fe40000000a00 */
[----:B------:R-:W-:Y:S01]  /*f7c0*/  @UP0 UIMAD.WIDE.U32 UR10, UR13, UR6, URZ ;  /* 0x000000060d0a02a5 */ /* 0x000fe2000f8e003f */
[----:B------:R-:W2:Y:S01]  /*f7d0*/  SHFL.BFLY PT, R11, R2, 0x1, 0x1f ;  /* 0x0c201f00020b7f89 */ /* 0x000ea200000e0000 */
[----:B----4-:R-:W-:-:S04]  /*f7e0*/  SHF.R.S32.HI R9, RZ, 0x1f, R6 ;  /* 0x0000001fff097819 */ /* 0x010fc80000011406 */
[----:B------:R-:W-:Y:S02]  /*f7f0*/  LEA.HI R4, R9, R6, RZ, 0x3 ;  /* 0x0000000609047211 */ /* 0x000fe400078f18ff */
[----:B-----5:R-:W-:-:S04]  /*f800*/  SHF.R.S32.HI R7, RZ, 0x1f, R0 ;  /* 0x0000001fff077819 */ /* 0x020fc80000011400 */
[CC--:B------:R-:W-:Y:S02]  /*f810*/  LEA.HI R13, R7.reuse, R0.reuse, RZ, 0x2 ;  /* 0x00000000070d7211 */ /* 0x0c0fe400078f10ff */
[----:B------:R-:W-:Y:S01]  /*f820*/  LEA.HI R8, R7, R0, RZ, 0x5 ;  /* 0x0000000007087211 */ /* 0x000fe200078f28ff */
[----:B-1----:R-:W-:Y:S01]  /*f830*/  FADD.FTZ R10, R5, R10 ;  /* 0x0000000a050a7221 */ /* 0x002fe20000010000 */
[----:B------:R-:W-:Y:S02]  /*f840*/  LEA.HI R5, R9, R6, RZ, 0x5 ;  /* 0x0000000609057211 */ /* 0x000fe400078f28ff */
[----:B------:R-:W-:Y:S01]  /*f850*/  LOP3.LUT R17, R13, 0x3ffffffc, RZ, 0xc0, !PT ;  /* 0x3ffffffc0d117812 */ /* 0x000fe200078ec0ff */
[----:B--2---:R-:W-:Y:S01]  /*f860*/  FADD.FTZ R11, R2, R11 ;  /* 0x0000000b020b7221 */ /* 0x004fe20000010000 */
[----:B------:R-:W-:Y:S02]  /*f870*/  FSETP.NE.FTZ.AND P0, PT, R10, RZ, PT ;  /* 0x000000ff0a00720b */ /* 0x000fe40003f15000 */
[----:B------:R-:W-:-:S02]  /*f880*/  LOP3.LUT R5, R5, 0xffffffe0, RZ, 0xc0, !PT ;  /* 0xffffffe005057812 */ /* 0x000fc400078ec0ff */
[----:B------:R-:W-:Y:S02]  /*f890*/  LOP3.LUT R2, R4, 0xfffffff8, RZ, 0xc0, !PT ;  /* 0xfffffff804027812 */ /* 0x000fe400078ec0ff */
[-C--:B------:R-:W-:Y:S02]  /*f8a0*/  IADD3 R5, -R5, R6.reuse, RZ ;  /* 0x0000000605057210 */ /* 0x080fe40007ffe1ff */
[----:B------:R-:W-:Y:S02]  /*f8b0*/  IADD3 R2, -R2, R6, RZ ;  /* 0x0000000602027210 */ /* 0x000fe40007ffe1ff */
[--C-:B------:R-:W-:Y:S02]  /*f8c0*/  SHF.R.S32.HI R6, RZ, 0x2, R13.reuse ;  /* 0x00000002ff067819 */ /* 0x100fe4000001140d */
[----:B------:R-:W-:Y:S01]  /*f8d0*/  SHF.R.S32.HI R13, RZ, 0x1f, R13 ;  /* 0x0000001fff0d7819 */ /* 0x000fe2000001140d */
[----:B------:R-:W1:Y:S01]  /*f8e0*/  @P0 MUFU.RCP R15, R10 ;  /* 0x0000000a000f0308 */ /* 0x000e620000001000 */
[----:B------:R-:W-:-:S02]  /*f8f0*/  FSETP.NE.FTZ.AND P3, PT, R11, RZ, PT ;  /* 0x000000ff0b00720b */ /* 0x000fc40003f75000 */
[----:B------:R-:W-:Y:S02]  /*f900*/  LEA.HI R13, R13, R6, RZ, 0x3 ;  /* 0x000000060d0d7211 */ /* 0x000fe400078f18ff */
[----:B------:R-:W-:Y:S02]  /*f910*/  LOP3.LUT R9, R8, 0xffffffe0, RZ, 0xc0, !PT ;  /* 0xffffffe008097812 */ /* 0x000fe400078ec0ff */
[----:B------:R-:W-:Y:S02]  /*f920*/  LOP3.LUT R13, R13, 0xfffffff8, RZ, 0xc0, !PT ;  /* 0xfffffff80d0d7812 */ /* 0x000fe400078ec0ff */
[-C--:B------:R-:W-:Y:S02]  /*f930*/  LEA.HI R7, R7, R0.reuse, RZ, 0x3 ;  /* 0x0000000007077211 */ /* 0x080fe400078f18ff */
[----:B------:R-:W-:Y:S02]  /*f940*/  IADD3 R13, R6, -R13, RZ ;  /* 0x8000000d060d7210 */ /* 0x000fe40007ffe0ff */
[----:B------:R-:W-:Y:S01]  /*f950*/  IADD3 R12, -R17, R0, RZ ;  /* 0x00000000110c7210 */ /* 0x000fe20007ffe1ff */
[----:B------:R-:W2:Y:S01]  /*f960*/  @P3 MUFU.RCP R14, R11 ;  /* 0x0000000b000e3308 */ /* 0x000ea20000001000 */
[----:B------:R-:W-:-:S02]  /*f970*/  SHF.L.U32 R6, R13, 0x6, RZ ;  /* 0x000000060d067819 */ /* 0x000fc400000006ff */
[----:B------:R-:W-:Y:S01]  /*f980*/  IADD3 R0, -R9, R0, RZ ;  /* 0x0000000009007210 */ /* 0x000fe20007ffe1ff */
[C---:B-1----:R-:W-:Y:S01]  /*f990*/  FMUL.FTZ R131, R15.reuse, R131 ;  /* 0x000000830f837220 */ /* 0x042fe20000410000 */
[----:B------:R-:W-:Y:S01]  /*f9a0*/  SHF.R.S32.HI R9, RZ, 0x5, R8 ;  /* 0x00000005ff097819 */ /* 0x000fe20000011408 */
[C---:B------:R-:W-:Y:S01]  /*f9b0*/  FMUL.FTZ R130, R15.reuse, R130 ;  /* 0x000000820f827220 */ /* 0x040fe20000410000 */
[----:B------:R-:W-:Y:S01]  /*f9c0*/  LOP3.LUT R6, R6, 0x1c0, RZ, 0xc0, !PT ;  /* 0x000001c006067812 */ /* 0x000fe200078ec0ff */
[----:B------:R-:W-:Y:S01]  /*f9d0*/  FMUL.FTZ R127, R15, R127 ;  /* 0x0000007f0f7f7220 */ /* 0x000fe20000410000 */
[----:B------:R-:W-:Y:S01]  /*f9e0*/  LOP3.LUT R8, R13, 0x1, RZ, 0xc0, !PT ;  /* 0x000000010d087812 */ /* 0x000fe200078ec0ff */
        /* <DEDUP_REMOVED lines=45> */
[----:B------:R-:W-:Y:S01]  /*fcc0*/  LEA R12, R9, R12, 0x9 ;  /* 0x0000000c090c7211 */ /* 0x000fe200078e48ff */
[----:B--2---:R-:W-:Y:S01]  /*fcd0*/  FMUL.FTZ R128, R14, R128 ;  /* 0x000000800e807220 */ /* 0x004fe20000410000 */
[----:B------:R-:W-:Y:S01]  /*fce0*/  LEA.HI R15, R6, R6, RZ, 0x1d ;  /* 0x00000006060f7211 */ /* 0x000fe200078fe8ff */
[----:B------:R-:W-:Y:S01]  /*fcf0*/  FMUL.FTZ R129, R14, R129 ;  /* 0x000000810e817220 */ /* 0x000fe20000410000 */
[----:B------:R-:W-:Y:S01]  /*fd00*/  ISETP.NE.U32.AND P4, PT, R8, 0x1, PT ;  /* 0x000000010800780c */ /* 0x000fe20003f85070 */
[----:B------:R-:W-:Y:S01]  /*fd10*/  FMUL.FTZ R124, R14, R124 ;  /* 0x0000007c0e7c7220 */ /* 0x000fe20000410000 */
[----:B------:R-:W-:Y:S01]  /*fd20*/  LEA R12, R12, R15, 0x1 ;  /* 0x0000000f0c0c7211 */ /* 0x000fe200078e08ff */
[C---:B------:R-:W-:Y:S01]  /*fd30*/  FMUL.FTZ R125, R14.reuse, R125 ;  /* 0x0000007d0e7d7220 */ /* 0x040fe20000410000 */
[----:B------:R-:W-:Y:S01]  /*fd40*/  R2P PR, R13, 0x6 ;  /* 0x000000060d007804 */ /* 0x000fe20000000000 */
[----:B------:R-:W-:Y:S01]  /*fd50*/  FMUL.FTZ R120, R14, R120 ;  /* 0x000000780e787220 */ /* 0x000fe20000410000 */
[----:B------:R-:W-:Y:S01]  /*fd60*/  LEA R15, R12, UR4, 0x1 ;  /* 0x000000040c0f7c11 */ /* 0x000fe2000f8e08ff */
[C---:B------:R-:W-:Y:S01]  /*fd70*/  FMUL.FTZ R121, R14.reuse, R121 ;  /* 0x000000790e797220 */ /* 0x040fe20000410000 */
[----:B------:R-:W-:Y:S01]  /*fd80*/  MOV R6, 0x20 ;  /* 0x0000002000067802 */ /* 0x000fe20000000f00 */
[C---:B------:R-:W-:Y:S01]  /*fd90*/  FMUL.FTZ R116, R14.reuse, R116 ;  /* 0x000000740e747220 */ /* 0x040fe20000410000 */
[----:B------:R-:W-:Y:S01]  /*fda0*/  MOV R8, 0x40 ;  /* 0x0000004000087802 */ /* 0x000fe20000000f00 */
[C---:B------:R-:W-:Y:S01]  /*fdb0*/  FMUL.FTZ R117, R14.reuse, R117 ;  /* 0x000000750e757220 */ /* 0x040fe20000410000 */
[C---:B------:R-:W-:Y:S01]  /*fdc0*/  IADD3 R13, R15.reuse, -0x10, RZ ;  /* 0xfffffff00f0d7810 */ /* 0x040fe20007ffe0ff */
[----:B------:R-:W-:Y:S01]  /*fdd0*/  FMUL.FTZ R112, R14, R112 ;  /* 0x000000700e707220 */ /* 0x000fe20000410000 */
[----:B------:R-:W-:Y:S01]  /*fde0*/  SEL R6, R6, 0xffffffe0, !P1 ;  /* 0xffffffe006067807 */ /* 0x000fe20004800000 */
[C---:B------:R-:W-:Y:S01]  /*fdf0*/  FMUL.FTZ R113, R14.reuse, R113 ;  /* 0x000000710e717220 */ /* 0x040fe20000410000 */
[----:B------:R-:W-:Y:S01]  /*fe00*/  @P4 IADD3 R13, R15, 0x10, RZ ;  /* 0x000000100f0d4810 */ /* 0x000fe20007ffe0ff */
[C---:B------:R-:W-:Y:S01]  /*fe10*/  FMUL.FTZ R108, R14.reuse, R108 ;  /* 0x0000006c0e6c7220 */ /* 0x040fe20000410000 */
[----:B------:R-:W-:Y:S01]  /*fe20*/  F2FP.BF16.F32.PACK_AB R128, R129, R128 ;  /* 0x000000808180723e */ /* 0x000fe200000010ff */
[C---:B------:R-:W-:Y:S01]  /*fe30*/  FMUL.FTZ R109, R14.reuse, R109 ;  /* 0x0000006d0e6d7220 */ /* 0x040fe20000410000 */
[----:B------:R-:W-:Y:S01]  /*fe40*/  F2FP.BF16.F32.PACK_AB R130, R131, R130 ;  /* 0x000000828382723e */ /* 0x000fe200000010ff */
[----:B------:R-:W-:Y:S01]  /*fe50*/  FMUL.FTZ R104, R14, R104 ;  /* 0x000000680e687220 */ /* 0x000fe20000410000 */
[----:B------:R-:W-:Y:S01]  /*fe60*/  SEL R8, R8, 0xffffffc0, !P2 ;  /* 0xffffffc008087807 */ /* 0x000fe20005000000 */
[----:B------:R1:W-:Y:S01]  /*fe70*/  STS [R15], R128 ;  /* 0x000000800f007388 */ /* 0x0003e20000000800 */
[----:B------:R-:W-:Y:S01]  /*fe80*/  F2FP.BF16.F32.PACK_AB R124, R125, R124 ;  /* 0x0000007c7d7c723e */ /* 0x000fe200000010ff */
[C---:B------:R-:W-:Y:S01]  /*fe90*/  FMUL.FTZ R105, R14.reuse, R105 ;  /* 0x000000690e697220 */ /* 0x040fe20000410000 */
[----:B------:R-:W-:Y:S01]  /*fea0*/  F2FP.BF16.F32.PACK_AB R126, R127, R126 ;  /* 0x0000007e7f7e723e */ /* 0x000fe200000010ff */
[----:B------:R1:W-:Y:S01]  /*feb0*/  STS [R15+0x400], R130 ;  /* 0x000400820f007388 */ /* 0x0003e20000000800 */
[----:B------:R-:W-:Y:S01]  /*fec0*/  F2FP.BF16.F32.PACK_AB R120, R121, R120 ;  /* 0x000000787978723e */ /* 0x000fe200000010ff */
[C---:B------:R-:W-:Y:S01]  /*fed0*/  FMUL.FTZ R100, R14.reuse, R100 ;  /* 0x000000640e647220 */ /* 0x040fe20000410000 */
[----:B------:R-:W-:Y:S01]  /*fee0*/  F2FP.BF16.F32.PACK_AB R122, R123, R122 ;  /* 0x0000007a7b7a723e */ /* 0x000fe200000010ff */
[----:B------:R1:W-:Y:S01]  /*fef0*/  STS [R13], R124 ;  /* 0x0000007c0d007388 */ /* 0x0003e20000000800 */
[----:B------:R-:W-:Y:S01]  /*ff00*/  IADD3 R17, R15, R6, RZ ;  /* 0x000000060f117210 */ /* 0x000fe20007ffe0ff */
[C---:B------:R-:W-:Y:S01]  /*ff10*/  FMUL.FTZ R101, R14.reuse, R101 ;  /* 0x000000650e657220 */ /* 0x040fe20000410000 */
[----:B------:R-:W-:Y:S01]  /*ff20*/  F2FP.BF16.F32.PACK_AB R116, R117, R116 ;  /* 0x000000747574723e */ /* 0x000fe200000010ff */
[----:B------:R1:W-:Y:S01]  /*ff30*/  STS [R13+0x400], R126 ;  /* 0x0004007e0d007388 */ /* 0x0003e20000000800 */
[----:B------:R-:W-:Y:S01]  /*ff40*/  F2FP.BF16.F32.PACK_AB R118, R119, R118 ;  /* 0x000000767776723e */ /* 0x000fe200000010ff */
[----:B------:R-:W-:Y:S01]  /*ff50*/  FMUL.FTZ R36, R14, R36 ;  /* 0x000000240e247220 */ /* 0x000fe20000410000 */
[----:B------:R-:W-:Y:S01]  /*ff60*/  IADD3 R19, R6, R13, RZ ;  /* 0x0000000d06137210 */ /* 0x000fe20007ffe0ff */
[----:B------:R1:W-:Y:S01]  /*ff70*/  STS [R17], R120 ;  /* 0x0000007811007388 */ /* 0x0003e20000000800 */
[----:B------:R-:W-:Y:S01]  /*ff80*/  F2FP.BF16.F32.PACK_AB R112, R113, R112 ;  /* 0x000000707170723e */ /* 0x000fe200000010ff */
[C---:B------:R-:W-:Y:S01]  /*ff90*/  FMUL.FTZ R37, R14.reuse, R37 ;  /* 0x000000250e257220 */ /* 0x040fe20000410000 */
[----:B------:R-:W-:Y:S01]  /*ffa0*/  F2FP.BF16.F32.PACK_AB R114, R115, R114 ;  /* 0x000000727372723e */ /* 0x000fe200000010ff */
[----:B------:R1:W-:Y:S01]  /*ffb0*/  STS [R17+0x400], R122 ;  /* 0x0004007a11007388 */ /* 0x0003e20000000800 */
[----:B------:R-:W-:Y:S01]  /*ffc0*/  IADD3 R21, R15, R8, RZ ;  /* 0x000000080f157210 */ /* 0x000fe20007ffe0ff */
[C---:B------:R-:W-:Y:S01]  /*ffd0*/  FMUL.FTZ R40, R14.reuse, R40 ;  /* 0x000000280e287220 */ /* 0x040fe20000410000 */
[----:B------:R-:W-:Y:S01]  /*ffe0*/  PLOP3.LUT P1, PT, PT, PT, UP0, 0x80, 0x0 ;  /* 0x000000000000781c */ /* 0x000fe20003f2f008 */
        /* <DEDUP_REMOVED lines=74> */
.L_x_407:
[----:B------:R-:W-:Y:S01]  /*10490*/  ULDC.U8 UR6, c[0x0][0x3d8] ;  /* 0x0000f60000067ab9 */ /* 0x000fe20000000000 */
[----:B------:R-:W-:Y:S01]  /*104a0*/  ULDC.U8 UR8, c[0x0][0x3d9] ;  /* 0x0000f64000087ab9 */ /* 0x000fe20000000000 */
[----:B------:R-:W-:Y:S01]  /*104b0*/  ISETP.NE.AND P5, PT, RZ, UR6, PT ;  /* 0x00000006ff007c0c */ /* 0x000fe2000bfa5270 */
[--C-:B------:R-:W-:Y:S01]  /*104c0*/  IMAD.IADD R23, R17, 0x1, R8.reuse ;  /* 0x0000000111177824 */ /* 0x100fe200078e0208 */
[----:B------:R-:W-:Y:S01]  /*104d0*/  F2FP.BF16.F32.PACK_AB R88, R89, R88 ;  /* 0x000000585958723e */ /* 0x000fe200000010ff */
[----:B------:R-:W-:Y:S01]  /*104e0*/  IMAD.IADD R25, R8, 0x1, R13 ;  /* 0x0000000108197824 */ /* 0x000fe200078e020d */
[----:B------:R-:W-:Y:S01]  /*104f0*/  ISETP.NE.OR P1, PT, RZ, UR8, !P5 ;  /* 0x00000008ff007c0c */ /* 0x000fe2000ef25670 */
[----:B------:R-:W-:Y:S01]  /*10500*/  IMAD.IADD R27, R19, 0x1, R8 ;  /* 0x00000001131b7824 */ /* 0x000fe200078e0208 */
[----:B------:R-:W-:Y:S02]  /*10510*/  F2FP.BF16.F32.PACK_AB R90, R91, R90 ;  /* 0x0000005a5b5a723e */ /* 0x000fe400000010ff */
[----:B------:R-:W-:-:S02]  /*10520*/  CS2R R28, SRZ ;  /* 0x00000000001c7805 */ /* 0x000fc4000001ff00 */
        /* <DEDUP_REMOVED lines=13> */
.L_x_408:
[----:B------:R-:W-:Y:S01]  /*10600*/  ISETP.NE.AND P1, PT, RZ, UR8, PT ;  /* 0x00000008ff007c0c */ /* 0x000fe2000bf25270 */
[----:B------:R-:W-:Y:S01]  /*10610*/  STS [R25], R108 ;  /* 0x0000006c19007388 */ /* 0x000fe20000000800 */
[----:B------:R-:W-:Y:S01]  /*10620*/  PLOP3.LUT P4, PT, PT, PT, PT, 0x8, 0x0 ;  /* 0x000000000000781c */ /* 0x000fe20003f8e170 */
[----:B------:R-:W1:Y:S01]  /*10630*/  S2UR UR6, SR_CTAID.X ;  /* 0x00000000000679c3 */ /* 0x000e620000002500 */
[----:B------:R-:W-:Y:S01]  /*10640*/  SHF.R.S32.HI R26, RZ, 0x1f, R9 ;  /* 0x0000001fff1a7819 */ /* 0x000fe20000011409 */
[----:B------:R-:W-:Y:S01]  /*10650*/  STS [R25+0x400], R110 ;  /* 0x0004006e19007388 */ /* 0x000fe20000000800 */
[----:B------:R-:W-:Y:S01]  /*10660*/  SHF.R.S32.HI R24, RZ, 0x1f, R5 ;  /* 0x0000001fff187819 */ /* 0x000fe20000011405 */
[----:B------:R-:W-:Y:S01]  /*10670*/  @P3 MUFU.LG2 R11, R11 ;  /* 0x0000000b000b3308 */ /* 0x000fe20000000c00 */
[----:B------:R-:W-:Y:S01]  /*10680*/  LEA.HI R26, R26, R9, RZ, 0x3 ;  /* 0x000000091a1a7211 */ /* 0x000fe200078f18ff */
[----:B------:R-:W-:Y:S01]  /*10690*/  STS [R23], R104 ;  /* 0x0000006817007388 */ /* 0x000fe20000000800 */
[----:B------:R-:W-:Y:S01]  /*106a0*/  LOP3.LUT P6, RZ, R0, 0x3, RZ, 0xc0, !PT ;  /* 0x0000000300ff7812 */ /* 0x000fe200078cc0ff */
[----:B------:R-:W-:Y:S01]  /*106b0*/  BSSY B0, `(.L_x_409) ;  /* 0x0000064000007945 */ /* 0x000fe20003800000 */
[----:B------:R-:W-:Y:S01]  /*106c0*/  SHF.R.S32.HI R30, RZ, 0x3, R4 ;  /* 0x00000003ff1e7819 */ /* 0x000fe20000011404 */
[----:B------:R-:W-:Y:S01]  /*106d0*/  STS [R23+0x400], R106 ;  /* 0x0004006a17007388 */ /* 0x000fe20000000800 */
[----:B------:R-:W2:Y:S01]  /*106e0*/  @!P1 LDC R6, c[0x0][0x2c4] ;  /* 0x0000b100ff069b82 */ /* 0x000ea20000000800 */
[----:B------:R-:W-:Y:S01]  /*106f0*/  @!P1 PLOP3.LUT P4, PT, P5, PT, PT, 0x80, 0x0 ;  /* 0x000000000000981c */ /* 0x000fe20002f8f070 */
[----:B------:R-:W3:Y:S01]  /*10700*/  @P0 MUFU.LG2 R10, R10 ;  /* 0x0000000a000a0308 */ /* 0x000ee20000000c00 */
[----:B------:R-:W-:Y:S01]  /*10710*/  STS [R27], R100 ;  /* 0x000000641b007388 */ /* 0x000fe20000000800 */
[----:B------:R-:W-:-:S02]  /*10720*/  LEA.HI R24, R24, R5, RZ, 0x2 ;  /* 0x0000000518187211 */ /* 0x000fc400078f10ff */
[----:B------:R-:W-:Y:S01]  /*10730*/  LOP3.LUT R26, R26, 0xffffff8, RZ, 0xc0, !PT ;  /* 0x0ffffff81a1a7812 */ /* 0x000fe200078ec0ff */
[----:B------:R-:W-:Y:S01]  /*10740*/  STS [R27+0x400], R102 ;  /* 0x000400661b007388 */ /* 0x000fe20000000800 */
[----:B------:R-:W4:Y:S01]  /*10750*/  @!P1 LDC R31, c[0x0][0x270] ;  /* 0x00009c00ff1f9b82 */ /* 0x000f220000000800 */
[----:B------:R-:W-:Y:S02]  /*10760*/  IADD3 R4, R30, 0x40, RZ ;  /* 0x000000401e047810 */ /* 0x000fe40007ffe0ff */
[----:B------:R-:W-:Y:S01]  /*10770*/  STS [R15+0x4000], R36 ;  /* 0x004000240f007388 */ /* 0x000fe20000000800 */
[----:B------:R-:W-:Y:S01]  /*10780*/  IMAD.IADD R26, R9, 0x1, -R26 ;  /* 0x00000001091a7824 */ /* 0x000fe200078e0a1a */
[----:B------:R-:W-:Y:S02]  /*10790*/  SHF.R.S32.HI R9, RZ, 0x2, R24 ;  /* 0x00000002ff097819 */ /* 0x000fe40000011418 */
[----:B------:R-:W-:Y:S01]  /*107a0*/  STS [R15+0x4400], R38 ;  /* 0x004400260f007388 */ /* 0x000fe20000000800 */
[----:B------:R-:W5:Y:S02]  /*107b0*/  @P0 LDC R0, c[0x0][0x2e8] ;  /* 0x0000ba00ff000b82 */ /* 0x000f640000000800 */
[----:B------:R-:W-:Y:S01]  /*107c0*/  IMAD R26, R26, 0x10, R9 ;  /* 0x000000101a1a7824 */ /* 0x000fe200078e0209 */
[----:B------:R-:W-:Y:S01]  /*107d0*/  STS [R13+0x4000], R40 ;  /* 0x004000280d007388 */ /* 0x000fe20000000800 */
[----:B---3--:R-:W-:-:S03]  /*107e0*/  @P0 FMUL.FTZ R10, R10, 0.69314718246459960938 ;  /* 0x3f3172180a0a0820 */ /* 0x008fc60000410000 */
[----:B------:R-:W-:Y:S01]  /*107f0*/  STS [R13+0x4400], R42 ;  /* 0x0044002a0d007388 */ /* 0x000fe20000000800 */
[----:B--2---:R-:W2:Y:S03]  /*10800*/  @P4 LDC R6, c[0x0][0x2e4] ;  /* 0x0000b900ff064b82 */ /* 0x004ea60000000800 */
[----:B------:R-:W-:Y:S04]  /*10810*/  STS [R17+0x4000], R44 ;  /* 0x0040002c11007388 */ /* 0x000fe80000000800 */
[----:B------:R-:W-:Y:S01]  /*10820*/  STS [R17+0x4400], R46 ;  /* 0x0044002e11007388 */ /* 0x000fe20000000800 */
[----:B------:R-:W3:Y:S03]  /*10830*/  @P3 LDC R5, c[0x0][0x2e8] ;  /* 0x0000ba00ff053b82 */ /* 0x000ee60000000800 */
        /* <DEDUP_REMOVED lines=21> */
[----:B----4-:R-:W4:Y:S03]  /*10990*/  @P1 LDC R13, c[0x0][0x2c0] ;  /* 0x0000b000ff0d1b82 */ /* 0x010f260000000800 */
[----:B------:R-:W-:Y:S04]  /*109a0*/  STS [R25+0x8000], R88 ;  /* 0x0080005819007388 */ /* 0x000fe80000000800 */
[----:B------:R5:W-:Y:S04]  /*109b0*/  STS [R25+0x8400], R90 ;  /* 0x0084005a19007388 */ /* 0x000be80000000800 */
[----:B------:R1:W-:Y:S04]  /*109c0*/  STS [R23+0x8000], R92 ;  /* 0x0080005c17007388 */ /* 0x0003e80000000800 */
[----:B------:R1:W-:Y:S02]  /*109d0*/  STS [R23+0x8400], R94 ;  /* 0x0084005e17007388 */ /* 0x0003e40000000800 */
[----:B-1----:R-:W-:-:S02]  /*109e0*/  @P1 IMAD R15, R15, R14, RZ ;  /* 0x0000000e0f0f1224 */ /* 0x002fc400078e02ff */
[----:B--2---:R-:W-:Y:S01]  /*109f0*/  @!P1 IMAD.MOV.U32 R15, RZ, RZ, R6 ;  /* 0x000000ffff0f9224 */ /* 0x004fe200078e0006 */
[----:B------:R1:W-:Y:S04]  /*10a00*/  STS [R27+0x8000], R96 ;  /* 0x008000601b007388 */ /* 0x0003e80000000800 */
[----:B------:R1:W-:Y:S01]  /*10a10*/  STS [R27+0x8400], R98 ;  /* 0x008400621b007388 */ /* 0x0003e20000000800 */
[----:B------:R-:W-:Y:S01]  /*10a20*/  @!P1 IMAD.MOV.U32 R13, RZ, RZ, 0x1 ;  /* 0x00000001ff0d9424 */ /* 0x000fe200078e00ff */
[----:B------:R-:W-:Y:S01]  /*10a30*/  BAR.SYNC.DEFER_BLOCKING 0x0 ;  /* 0x0000000000007b1d */ /* 0x000fe20000010000 */
[----:B-----5:R-:W-:Y:S02]  /*10a40*/  @P1 IMAD.MOV.U32 R25, RZ, RZ, 0x1 ;  /* 0x00000001ff191424 */ /* 0x020fe400078e00ff */
[----:B------:R-:W-:-:S03]  /*10a50*/  @!P1 IMAD R25, R6, R31, RZ ;  /* 0x0000001f06199224 */ /* 0x000fc600078e02ff */
[----:B------:R-:W2:Y:S01]  /*10a60*/  S2R R8, SR_CTAID.Y ;  /* 0x0000000000087919 */ /* 0x000ea20000002600 */
[----:B------:R-:W-:Y:S01]  /*10a70*/  VIADD R6, R30, 0x20 ;  /* 0x000000201e067836 */ /* 0x000fe20000000000 */
[----:B------:R-:W-:Y:S01]  /*10a80*/  ISETP.GE.AND P1, PT, R4, UR5, PT ;  /* 0x0000000504007c0c */ /* 0x000fe2000bf26270 */
[----:B------:R-:W5:Y:S01]  /*10a90*/  S2R R12, SR_CTAID.Z ;  /* 0x00000000000c7919 */ /* 0x000f620000002700 */
[----:B------:R1:W1:Y:S04]  /*10aa0*/  LDS.128 R20, [R205+0x3000] ;  /* 0x00300000cd147984 */ /* 0x0002680000000c00 */
[----:B------:R1:W1:Y:S01]  /*10ab0*/  LDS.128 R16, [R205+0x7000] ;  /* 0x00700000cd107984 */ /* 0x0002620000000c00 */
[----:B--2---:R-:W-:Y:S02]  /*10ac0*/  IMAD R8, R8, R25, RZ ;  /* 0x0000001908087224 */ /* 0x004fe400078e02ff */
[----:B------:R-:W-:-:S03]  /*10ad0*/  @P3 FMUL.FTZ R25, R11, 0.69314718246459960938 ;  /* 0x3f3172180b193820 */ /* 0x000fc60000410000 */
[----:B------:R-:W-:Y:S02]  /*10ae0*/  SEL R8, R8, RZ, !P2 ;  /* 0x000000ff08087207 */ /* 0x000fe40005000000 */
[----:B------:R-:W-:Y:S01]  /*10af0*/  ISETP.GE.AND P2, PT, R6, UR5, PT ;  /* 0x0000000506007c0c */ /* 0x000fe2000bf46270 */
[----:B----4-:R-:W-:Y:S02]  /*10b00*/  IMAD R6, R13, UR6, RZ ;  /* 0x000000060d067c24 */ /* 0x010fe4000f8e02ff */
[----:B-----5:R-:W-:Y:S02]  /*10b10*/  IMAD R15, R12, R15, R8 ;  /* 0x0000000f0c0f7224 */ /* 0x020fe400078e0208 */
[----:B------:R-:W-:Y:S01]  /*10b20*/  IMAD.SHL.U32 R9, R6, 0x80, RZ ;  /* 0x0000008006097824 */ /* 0x000fe200078e00ff */
[----:B------:R-:W-:Y:S01]  /*10b30*/  MOV R6, 0x7f800000 ;  /* 0x7f80000000067802 */ /* 0x000fe20000000f00 */
[----:B------:R-:W-:Y:S02]  /*10b40*/  IMAD.MOV.U32 R8, RZ, RZ, 0x7f800000 ;  /* 0x7f800000ff087424 */ /* 0x000fe400078e00ff */
[----:B------:R-:W-:Y:S01]  /*10b50*/  @P0 FFMA.FTZ R6, R3, R0, R10 ;  /* 0x0000000003060223 */ /* 0x000fe2000001000a */
[----:B---3--:R-:W-:Y:S01]  /*10b60*/  @P3 FFMA.FTZ R8, R132, R5, R25 ;  /* 0x0000000584083223 */ /* 0x008fe20000010019 */
[----:B------:R-:W-:Y:S01]  /*10b70*/  SHF.R.S32.HI R11, RZ, 0x1f, R9 ;  /* 0x0000001fff0b7819 */ /* 0x000fe20000011409 */
[----:B------:R-:W-:Y:S01]  /*10b80*/  IMAD.SHL.U32 R0, R2, 0x8, RZ ;  /* 0x0000000802007824 */ /* 0x000fe200078e00ff */
[----:B------:R-:W-:-:S02]  /*10b90*/  IADD3 R9, P5, P4, R9, R28, R15 ;  /* 0x0000001c09097210 */ /* 0x000fc40007cbe00f */
[----:B------:R-:W-:-:S04]  /*10ba0*/  SHF.R.S32.HI R28, RZ, 0x1f, R15 ;  /* 0x0000001fff1c7819 */ /* 0x000fc8000001140f */
[----:B------:R-:W-:Y:S01]  /*10bb0*/  IADD3.X R28, R11, R29, R28, P5, P4 ;  /* 0x0000001d0b1c7210 */ /* 0x000fe20002fe841c */
[----:B-1----:R-:W-:Y:S06]  /*10bc0*/  @P6 BRA `(.L_x_410) ;  /* 0x0000000000486947 */ /* 0x002fec0003800000 */
        /* <DEDUP_REMOVED lines=18> */
.L_x_410:
[----:B------:R-:W-:Y:S05]  /*10cf0*/  BSYNC B0 ;  /* 0x0000000000007941 */ /* 0x000fea0003800000 */
.L_x_409:
[----:B-1----:R-:W-:Y:S01]  /*10d00*/  SHF.R.S32.HI R4, RZ, 0x1f, R12 ;  /* 0x0000001fff047819 */ /* 0x002fe2000001140c */
[----:B------:R-:W-:Y:S01]  /*10d10*/  UIMAD UR15, UR6, -0x80, UR15 ;  /* 0xffffff80060f78a4 */ /* 0x000fe2000f8e020f */
[----:B------:R-:W-:Y:S01]  /*10d20*/  SHF.R.S32.HI R3, RZ, 0x1f, R0 ;  /* 0x0000001fff037819 */ /* 0x000fe20000011400 */
[----:B------:R-:W-:Y:S01]  /*10d30*/  VIADD R2, R30, 0x60 ;  /* 0x000000601e027836 */ /* 0x000fe20000000000 */
[----:B------:R-:W-:Y:S01]  /*10d40*/  IADD3 R8, P3, R0, UR10, RZ ;  /* 0x0000000a00087c10 */ /* 0x000fe2000ff7e0ff */
[----:B------:R-:W-:Y:S01]  /*10d50*/  ULDC.64 UR6, c[0x0][0x2a0] ;  /* 0x0000a80000067ab9 */ /* 0x000fe20000000a00 */
[----:B------:R-:W-:Y:S01]  /*10d60*/  SHF.R.S32.HI R7, RZ, 0x3, R7 ;  /* 0x00000003ff077819 */ /* 0x000fe20000011407 */
[----:B------:R-:W-:Y:S01]  /*10d70*/  IMAD R29, R4, UR6, RZ ;  /* 0x00000006041d7c24 */ /* 0x000fe2000f8e02ff */
[----:B------:R-:W-:Y:S01]  /*10d80*/  IADD3.X R9, R3, UR4, RZ, P3, !PT ;  /* 0x0000000403097c10 */ /* 0x000fe20009ffe4ff */
[----:B------:R-:W-:Y:S01]  /*10d90*/  IMAD.U32 R25, RZ, RZ, UR14 ;  /* 0x0000000eff197e24 */ /* 0x000fe2000f8e00ff */
[----:B------:R-:W-:Y:S01]  /*10da0*/  ISETP.GE.AND P0, PT, R2, UR5, PT ;  /* 0x0000000502007c0c */ /* 0x000fe2000bf06270 */
[C---:B------:R-:W-:Y:S01]  /*10db0*/  IMAD R29, R12.reuse, UR7, R29 ;  /* 0x000000070c1d7c24 */ /* 0x040fe2000f8e021d */
[----:B------:R-:W-:Y:S01]  /*10dc0*/  ISETP.GE.AND P3, PT, R7, UR15, PT ;  /* 0x0000000f07007c0c */ /* 0x000fe2000bf66270 */
[----:B------:R-:W-:Y:S01]  /*10dd0*/  IMAD.WIDE.U32 R2, R12, UR6, R8 ;  /* 0x000000060c027c25 */ /* 0x000fe2000f8e0008 */
[----:B------:R1:W2:Y:S01]  /*10de0*/  LDS.128 R4, [R205+0x8000] ;  /* 0x00800000cd047984 */ /* 0x0002a20000000c00 */
[--C-:B------:R-:W-:Y:S01]  /*10df0*/  SHF.R.S32.HI R31, RZ, 0x1f, R30.reuse ;  /* 0x0000001fff1f7819 */ /* 0x100fe2000001141e */
[----:B------:R-:W-:Y:S01]  /*10e00*/  BSSY B0, `(.L_x_411) ;  /* 0x0000016000007945 */ /* 0x000fe20003800000 */
[----:B------:R-:W-:Y:S01]  /*10e10*/  IMAD.IADD R29, R29, 0x1, R3 ;  /* 0x000000011d1d7824 */ /* 0x000fe200078e0203 */
[----:B------:R1:W3:Y:S01]  /*10e20*/  LDS.128 R12, [R205] ;  /* 0x00000000cd0c7984 */ /* 0x0002e20000000c00 */
[----:B------:R-:W-:-:S03]  /*10e30*/  IMAD.WIDE R24, R25, 0x80, R30 ;  /* 0x0000008019187825 */ /* 0x000fc600078e021e */
[----:B------:R1:W4:Y:S03]  /*10e40*/  LDS.128 R8, [R205+0x4000] ;  /* 0x00400000cd087984 */ /* 0x0003260000000c00 */
        /* <DEDUP_REMOVED lines=15> */
[----:B----4-:R3:W-:Y:S04]  /*10f40*/  @!P4 STG.E.128 desc[UR22][R32.64+0x80], R8 ;  /* 0x000080082000c986 */ /* 0x0107e8000c101d16 */
[----:B--2---:R3:W-:Y:S02]  /*10f50*/  @!P3 STG.E.128 desc[UR22][R32.64+0x100], R4 ;  /* 0x000100042000b986 */ /* 0x0047e4000c101d16 */
.L_x_412:
[----:B------:R-:W-:Y:S05]  /*10f60*/  BSYNC B0 ;  /* 0x0000000000007941 */ /* 0x000fea0003800000 */
.L_x_411:
[----:B---3--:R3:W1:Y:S01]  /*10f70*/  LDS.128 R12, [R205+0x1000] ;  /* 0x00100000cd0c7984 */ /* 0x0086620000000c00 */
[----:B------:R-:W-:Y:S03]  /*10f80*/  BSSY B0, `(.L_x_413) ;  /* 0x0000017000007945 */ /* 0x000fe60003800000 */
[----:B----4-:R3:W4:Y:S04]  /*10f90*/  LDS.128 R8, [R205+0x5000] ;  /* 0x00500000cd087984 */ /* 0x0107280000000c00 */
        /* <DEDUP_REMOVED lines=19> */
[----:B----4-:R1:W-:Y:S04]  /*110d0*/  @!P3 STG.E.128 desc[UR22][R32.64+0x80], R8 ;  /* 0x000080082000b986 */ /* 0x0103e8000c101d16 */
[----:B--2---:R1:W-:Y:S02]  /*110e0*/  @!P2 STG.E.128 desc[UR22][R32.64+0x100], R4 ;  /* 0x000100042000a986 */ /* 0x0043e4000c101d16 */
.L_x_414:
[----:B------:R-:W-:Y:S05]  /*110f0*/  BSYNC B0 ;  /* 0x0000000000007941 */ /* 0x000fea0003800000 */
.L_x_413:
[----:B-1----:R1:W1:Y:S01]  /*11100*/  LDS.128 R12, [R205+0x2000] ;  /* 0x00200000cd0c7984 */ /* 0x0022620000000c00 */
[----:B------:R-:W-:Y:S03]  /*11110*/  BSSY B0, `(.L_x_415) ;  /* 0x0000017000007945 */ /* 0x000fe60003800000 */
[----:B----4-:R4:W1:Y:S04]  /*11120*/  LDS.128 R8, [R205+0x6000] ;  /* 0x00600000cd087984 */ /* 0x0108680000000c00 */
        /* <DEDUP_REMOVED lines=21> */
.L_x_416:
[----:B------:R-:W-:Y:S05]  /*11280*/  BSYNC B0 ;  /* 0x0000000000007941 */ /* 0x000fea0003800000 */
.L_x_415:
[----:B-12---:R1:W2:Y:S01]  /*11290*/  LDS.128 R4, [R205+0xb000] ;  /* 0x00b00000cd047984 */ /* 0x0062a20000000c00 */
        /* <DEDUP_REMOVED lines=20> */
[----:B--2---:R-:W-:Y:S01]  /*113e0*/  STG.E.128 desc[UR22][R2.64+0x100], R4 ;  /* 0x0001000402007986 */ /* 0x004fe2000c101d16 */
[----:B------:R-:W-:Y:S05]  /*113f0*/  EXIT ;  /* 0x000000000000794d */ /* 0x000fea0003800000 */
.L_x_417:
        /* <DEDUP_REMOVED lines=16> */
.L_x_1516:


//--------------------- .text._ZN5flash16flash_fwd_kernelI23Flash_fwd_kernel_traitsILi192ELi128ELi64ELi8ELb0ELb0EN7cutlass10bfloat16_tE19Flash_kernel_traitsILi192ELi128ELi64ELi8ES3_EELb0ELb0ELb1ELb0ELb0ELb0ELb1ELb0EEEvNS_16Flash_fwd_paramsE --------------------------
	.section	.text._ZN5flash16flash_fwd_kernelI23Flash_fwd_kernel_traitsILi192ELi128ELi64ELi8ELb0ELb0EN7cutlass10bfloat16_tE19Flash_kernel_traitsILi192ELi128ELi64ELi8ES3_EELb0ELb0ELb1ELb0ELb0ELb0ELb1ELb0EEEvNS_16Flash_fwd_paramsE,"ax",@progbits
	.align	128
        .global         _ZN5flash16flash_fwd_kernelI23Flash_fwd_kernel_traitsILi192ELi128ELi64ELi8ELb0ELb0EN7cutlass10bfloat16_tE19Flash_kernel_traitsILi192ELi128ELi64ELi8ES3_EELb0ELb0ELb1ELb0ELb0ELb0ELb1ELb0EEEvNS_16Flash_fwd_paramsE
        .type           _ZN5flash16flash_fwd_kernelI23Flash_fwd_kernel_traitsILi192ELi128ELi64ELi8ELb0ELb0EN7cutlass10bfloat16_tE19Flash_kernel_traitsILi192ELi128ELi64ELi8ES3_EELb0ELb0ELb1ELb0ELb0ELb0ELb1ELb0EEEvNS_16Flash_fwd_paramsE,@function
        .size           _ZN5flash16flash_fwd_kernelI23Flash_fwd_kernel_traitsILi192ELi128ELi64ELi8ELb0ELb0EN7cutlass10bfloat16_tE19Flash_kernel_traitsILi192ELi128ELi64ELi8ES3_EELb0ELb0ELb1ELb0ELb0ELb0ELb1ELb0EEEvNS_16Flash_fwd_paramsE,(.L_x_1517 - _ZN5flash16flash_fwd_kernelI23Flash_fwd_kernel_traitsILi192ELi128ELi64ELi8ELb0ELb0EN7cutlass10bfloat16_tE19Flash_kernel_traitsILi192ELi128ELi64ELi8ES3_EELb0ELb0ELb1ELb0ELb0ELb0ELb1ELb0EEEvNS_16Flash_fwd_paramsE)
        .other          _ZN5flash16flash_fwd_kernelI23Flash_fwd_kernel_traitsILi192ELi128ELi64ELi8ELb0ELb0EN7cutlass10bfloat16_tE19Flash_kernel_traitsILi192ELi128ELi64ELi8ES3_EELb0ELb0ELb1ELb0ELb0ELb0ELb1ELb0EEEvNS_16Flash_fwd_paramsE,@"STO_CUDA_ENTRY STV_DEFAULT"
_ZN5flash16flash_fwd_kernelI23Flash_fwd_kernel_traitsILi192ELi128ELi64ELi8ELb0ELb0EN7cutlass10bfloat16_tE19Flash_kernel_traitsILi192ELi128ELi64ELi8ES3_EELb0ELb0ELb1ELb0ELb0ELb0ELb1ELb0EEEvNS_16Flash_fwd_paramsE:
.text._ZN5flash16flash_fwd_kernelI23Flash_fwd_kernel_traitsILi192ELi128ELi64ELi8ELb0ELb0EN7cutlass10bfloat16_tE19Flash_kernel_traitsILi192ELi128ELi64ELi8ES3_EELb0ELb0ELb1ELb0ELb0ELb0ELb1ELb0EEEvNS_16Flash_fwd_paramsE:
        /* <DEDUP_REMOVED lines=54> */
.L_x_418:
[----:B------:R-:W-:-:S03]  /*0360*/  ULDC UR5, c[0x0][0x2c8] ;  /* 0x0000b20000057ab9 */ /* 0x000fc60000000800 */
.L_x_419:
        /* <DEDUP_REMOVED lines=134> */
.L_x_422:
[----:B------:R-:W-:Y:S05]  /*0bd0*/  BSYNC B0 ;  /* 0x0000000000007941 */ /* 0x000fea0003800000 */
.L_x_421:
        /* <DEDUP_REMOVED lines=22> */
.L_x_424:
[----:B------:R-:W-:Y:S05]  /*0d40*/  BSYNC B0 ;  /* 0x0000000000007941 */ /* 0x000fea0003800000 */
.L_x_423:
        /* <DEDUP_REMOVED lines=22> */
.L_x_426:
[----:B------:R-:W-:Y:S05]  /*0eb0*/  BSYNC B0 ;  /* 0x0000000000007941 */ /* 0x000fea0003800000 */
.L_x_425:
        /* <DEDUP_REMOVED lines=23> */
.L_x_428:
[----:B------:R-:W-:Y:S05]  /*1030*/  BSYNC B0 ;  /* 0x0000000000007941 */ /* 0x000fea0003800000 */
.L_x_427:
        /* <DEDUP_REMOVED lines=10> */
.L_x_430:
[----:B------:R-:W-:Y:S05]  /*10e0*/  BSYNC B0 ;  /* 0x0000000000007941 */ /* 0x000fea0003800000 */
.L_x_429:
        /* <DEDUP_REMOVED lines=10> */
.L_x_432:
[----:B------:R-:W-:Y:S05]  /*1190*/  BSYNC B0 ;  /* 0x0000000000007941 */ /* 0x000fea0003800000 */
.L_x_431:
        /* <DEDUP_REMOVED lines=10> */
.L_x_434:
[----:B------:R-:W-:Y:S05]  /*1240*/  BSYNC B0 ;  /* 0x0000000000007941 */ /* 0x000fea0003800000 */
.L_x_433:
        /* <DEDUP_REMOVED lines=10> */
.L_x_420:
        /* <DEDUP_REMOVED lines=80> */
.L_x_435:
        /* <DEDUP_REMOVED lines=25> */
.L_x_436:
        /* <DEDUP_REMOVED lines=81> */
.L_x_438:
[----:B------:R-:W-:Y:S05]  /*1e90*/  BSYNC B0 ;  /* 0x0000000000007941 */ /* 0x000fea0003800000 */
.L_x_437:
        /* <DEDUP_REMOVED lines=40> */
.L_x_440:
[----:B------:R-:W-:Y:S05]  /*2120*/  BSYNC B0 ;  /* 0x0000000000007941 */ /* 0x000fea0003800000 */
.L_x_439:
        /* <DEDUP_REMOVED lines=40> */
.L_x_442:
[----:B------:R-:W-:Y:S05]  /*23b0*/  BSYNC B0 ;  /* 0x0000000000007941 */ /* 0x000fea0003800000 */
.L_x_441:
        /* <DEDUP_REMOVED lines=39> */
.L_x_444:
[----:B------:R-:W-:Y:S05]  /*2630*/  BSYNC B0 ;  /* 0x0000000000007941 */ /* 0x000fea0003800000 */
.L_x_443:
        /* <DEDUP_REMOVED lines=51> */
.L_x_446:
[----:B------:R-:W-:Y:S05]  /*2970*/  BSYNC B0 ;  /* 0x0000000000007941 */ /* 0x000fea0003800000 */
.L_x_445:
        /* <DEDUP_REMOVED lines=36> */
.L_x_448:
[----:B------:R-:W-:Y:S05]  /*2bc0*/  BSYNC B0 ;  /* 0x0000000000007941 */ /* 0x000fea0003800000 */
.L_x_447:
        /* <DEDUP_REMOVED lines=58> */
.L_x_450:
[----:B------:R-:W-:Y:S05]  /*2f70*/  BSYNC B0 ;  /* 0x0000000000007941 */ /* 0x000fea0003800000 */
.L_x_449:
        /* <DEDUP_REMOVED lines=39> */
.L_x_452:
[----:B------:R-:W-:Y:S05]  /*31f0*/  BSYNC B0 ;  /* 0x0000000000007941 */ /* 0x000fea0003800000 */
.L_x_451:
[----:B------:R-:W-:Y:S01]  /*3200*/  LDSM.16.M88.4 R12, [R202] ;  /* 0x00000000ca0c783b */ /* 0x000fe20000000200 */
[----:B------:R-:W-:Y:S01]  /*3210*/  R2P PR, R5, 0x6 ;  /* 0x0000000605007804 */ /* 0x000fe20000000000 */
[----:B------:R-:W-:Y:S01]  /*3220*/  IMAD.MOV.U32 R7, RZ, RZ, 0x10 ;  /* 0x00000010ff077424 */ /* 0x000fe200078e00ff */
[C---:B------:R-:W-:Y:S01]  /*3230*/  LOP3.LUT P0, RZ, R2.reuse, 0x2, RZ, 0xc0, !PT ;  /* 0x0000000202ff7812 */ /* 0x040fe2000780c0ff */
[----:B------:R-:W5:Y:S01]  /*3240*/  LDSM.16.M88.4 R24, [R201+0xc000] ;  /* 0x00c00000c918783b */ /* 0x000f620000000200 */
[----:B------:R-:W-:Y:S01]  /*3250*/  VIADD R5, R201, 0xc000 ;  /* 0x0000c000c9057836 */ /* 0x000fe20000000000 */
[----:B------:R-:W-:Y:S01]  /*3260*/  ULDC UR32, c[0x0][0x39c] ;  /* 0x0000e70000207ab9 */ /* 0x000fe20000000800 */
[----:B------:R-:W-:Y:S01]  /*3270*/  SEL R7, R7, 0xfffffff0, !P0 ;  /* 0xfffffff007077807 */ /* 0x000fe20004000000 */
[----:B------:R-:W-:Y:S01]  /*3280*/  VIADD R199, R201, 0xc020 ;  /* 0x0000c020c9c77836 */ /* 0x000fe20000000000 */
[----:B------:R-:W4:Y:S01]  /*3290*/  LDSM.16.M88.4 R52, [R201+0xc800] ;  /* 0x00c80000c934783b */ /* 0x000f220000000200 */
[----:B------:R-:W-:Y:S01]  /*32a0*/  LOP3.LUT P0, RZ, R2, 0x4, RZ, 0xc0, !PT ;  /* 0x0000000402ff7812 */ /* 0x000fe2000780c0ff */
[----:B------:R-:W-:Y:S01]  /*32b0*/  IMAD.MOV.U32 R2, RZ, RZ, 0x40 ;  /* 0x00000040ff027424 */ /* 0x000fe200078e00ff */
[----:B------:R-:W-:Y:S01]  /*32c0*/  LEA R217, R105, UR21, 0x4 ;  /* 0x0000001569d97c11 */ /* 0x000fe2000f8e20ff */
[----:B------:R-:W-:Y:S01]  /*32d0*/  IMAD R200, R7, 0x2, R202 ;  /* 0x0000000207c87824 */ /* 0x000fe200078e02ca */
[----:B------:R-:W-:Y:S01]  /*32e0*/  LDSM.16.M88.4 R76, [R201+0xd000] ;  /* 0x00d00000c94c783b */ /* 0x000fe20000000200 */
[----:B------:R-:W-:Y:S01]  /*32f0*/  @P1 VIADD R199, R5, 0xffffffe0 ;  /* 0xffffffe005c71836 */ /* 0x000fe20000000000 */
[----:B------:R-:W-:Y:S01]  /*3300*/  SEL R2, R2, 0xffffffc0, !P2 ;  /* 0xffffffc002027807 */ /* 0x000fe20005000000 */
[----:B------:R-:W-:Y:S01]  /*3310*/  IMAD.MOV.U32 R5, RZ, RZ, 0x20 ;  /* 0x00000020ff057424 */ /* 0x000fe200078e00ff */
[----:B------:R-:W-:Y:S01]  /*3320*/  LDSM.16.M88.4 R28, [R200] ;  /* 0x00000000c81c783b */ /* 0x000fe20000000200 */
[----:B------:R-:W-:Y:S01]  /*3330*/  IMAD.SHL.U32 R218, R4, 0x2, RZ ;  /* 0x0000000204da7824 */ /* 0x000fe200078e00ff */
[----:B------:R-:W-:Y:S01]  /*3340*/  UIADD3 UR7, UR24, 0x1, -UR15 ;  /* 0x0000000118077890 */ /* 0x000fe2000fffe80f */
[----:B------:R-:W-:Y:S01]  /*3350*/  IMAD.IADD R195, R201, 0x1, R2 ;  /* 0x00000001c9c37824 */ /* 0x000fe200078e0202 */
[----:B-123--:R-:W1:Y:S01]  /*3360*/  LDSM.16.M88.4 R8, [R199] ;  /* 0x00000000c708783b */ /* 0x00ee620000000200 */
[----:B------:R-:W-:Y:S01]  /*3370*/  SEL R5, R5, 0xffffffe0, !P0 ;  /* 0xffffffe005057807 */ /* 0x000fe20004000000 */
[----:B------:R-:W-:Y:S01]  /*3380*/  IMAD.IADD R188, R2, 0x1, R199 ;  /* 0x0000000102bc7824 */ /* 0x000fe200078e02c7 */
[----:B------:R-:W-:Y:S01]  /*3390*/  LOP3.LUT R218, R218, 0x6, RZ, 0xc0, !PT ;  /* 0x00000006dada7812 */ /* 0x000fe200078ec0ff */
[----:B------:R-:W2:Y:S01]  /*33a0*/  LDSM.16.M88.4 R36, [R201+0xd800] ;  /* 0x00d80000c924783b */ /* 0x000ea20000000200 */
[----:B------:R-:W-:Y:S01]  /*33b0*/  UIADD3 UR6, UR7, UR19, URZ ;  /* 0x0000001307067290 */ /* 0x000fe2000fffe03f */
[C---:B------:R-:W-:Y:S01]  /*33c0*/  IMAD R198, R5.reuse, 0x2, R202 ;  /* 0x0000000205c67824 */ /* 0x040fe200078e02ca */
[----:B------:R-:W-:Y:S01]  /*33d0*/  UIADD3 UR20, UR24, -UR20, -UR15 ;  /* 0x8000001418147290 */ /* 0x000fe2000fffe80f */
[----:B------:R-:W3:Y:S01]  /*33e0*/  LDSM.16.M88.4 R64, [R199+0x800] ;  /* 0x00080000c740783b */ /* 0x000ee20000000200 */
[----:B------:R-:W-:Y:S01]  /*33f0*/  IMAD R197, R5, 0x2, R200 ;  /* 0x0000000205c57824 */ /* 0x000fe200078e02c8 */
[----:B------:R-:W-:Y:S01]  /*3400*/  UISETP.GT.AND UP0, UPT, UR17, UR12, UPT ;  /* 0x0000000c1100728c */ /* 0x000fe2000bf04270 */
[----:B------:R-:W-:Y:S01]  /*3410*/  IMAD.U32 R216, RZ, RZ, UR24 ;  /* 0x00000018ffd87e24 */ /* 0x000fe2000f8e00ff */
[----:B------:R-:W-:Y:S01]  /*3420*/  LDSM.16.M88.4 R68, [R198] ;  /* 0x00000000c644783b */ /* 0x000fe20000000200 */
[----:B------:R-:W-:-:S02]  /*3430*/  IMAD.U32 R214, RZ, RZ, UR7 ;  /* 0x00000007ffd67e24 */ /* 0x000fc4000f8e00ff */
[C---:B------:R-:W-:Y:S01]  /*3440*/  VIADD R191, R199.reuse, 0x800 ;  /* 0x00000800c7bf7836 */ /* 0x040fe20000000000 */
[----:B------:R-:W3:Y:S01]  /*3450*/  LDSM.16.M88.4 R20, [R195+0xc000] ;  /* 0x00c00000c314783b */ /* 0x000ee20000000200 */
[C---:B------:R-:W-:Y:S02]  /*3460*/  VIADD R190, R199.reuse, 0x1000 ;  /* 0x00001000c7be7836 */ /* 0x040fe40000000000 */
[C---:B------:R-:W-:Y:S01]  /*3470*/  VIADD R189, R199.reuse, 0x1800 ;  /* 0x00001800c7bd7836 */ /* 0x040fe20000000000 */
[----:B------:R-:W3:Y:S01]  /*3480*/  LDSM.16.M88.4 R56, [R199+0x1000] ;  /* 0x00100000c738783b */ /* 0x000ee20000000200 */
[C---:B------:R-:W-:Y:S01]  /*3490*/  VIADD R187, R199.reuse, 0x2000 ;  /* 0x00002000c7bb7836 */ /* 0x040fe20000000000 */
[----:B-----5:R-:W-:Y:S01]  /*34a0*/  HMMA.16816.F32.BF16 R16, R12, R24, RZ ;  /* 0x000000180c10723c */ /* 0x020fe200000418ff */
[C---:B------:R-:W-:Y:S01]  /*34b0*/  VIADD R186, R199.reuse, 0x2800 ;  /* 0x00002800c7ba7836 */ /* 0x040fe20000000000 */
[----:B------:R-:W5:Y:S01]  /*34c0*/  LDSM.16.M88.4 R44, [R199+0x1800] ;  /* 0x00180000c72c783b */ /* 0x000f620000000200 */
[----:B------:R-:W-:-:S02]  /*34d0*/  VIADD R185, R199, 0x3000 ;  /* 0x00003000c7b97836 */ /* 0x000fc40000000000 */
[C---:B------:R-:W-:Y:S01]  /*34e0*/  VIADD R184, R199.reuse, 0x3800 ;  /* 0x00003800c7b87836 */ /* 0x040fe20000000000 */
[C---:B------:R-:W-:Y:S01]  /*34f0*/  HMMA.16816.F32.BF16 R24, R12.reuse, R26, RZ ;  /* 0x0000001a0c18723c */ /* 0x040fe200000418ff */
[----:B------:R-:W5:Y:S01]  /*3500*/  LDSM.16.M88.4 R80, [R195+0xc800] ;  /* 0x00c80000c350783b */ /* 0x000f620000000200 */
[C---:B------:R-:W-:Y:S02]  /*3510*/  VIADD R183, R199.reuse, 0x4000 ;  /* 0x00004000c7b77836 */ /* 0x040fe40000000000 */
[C---:B------:R-:W-:Y:S01]  /*3520*/  VIADD R182, R199.reuse, 0x4800 ;  /* 0x00004800c7b67836 */ /* 0x040fe20000000000 */
[----:B------:R-:W-:Y:S01]  /*3530*/  LDSM.16.M88.4 R60, [R188] ;  /* 0x00000000bc3c783b */ /* 0x000fe20000000200 */
[----:B----4-:R-:W-:Y:S01]  /*3540*/  HMMA.16816.F32.BF16 R32, R12, R52, RZ ;  /* 0x000000340c20723c */ /* 0x010fe200000418ff */
[C---:B------:R-:W-:Y:S02]  /*3550*/  VIADD R181, R199.reuse, 0x5000 ;  /* 0x00005000c7b57836 */ /* 0x040fe40000000000 */
[----:B------:R-:W-:Y:S01]  /*3560*/  LDSM.16.M88.4 R40, [R195+0xd800] ;  /* 0x00d80000c328783b */ /* 0x000fe20000000200 */
[----:B------:R-:W-:-:S02]  /*3570*/  VIADD R180, R199, 0x5800 ;  /* 0x00005800c7b47836 */ /* 0x000fc40000000000 */
[----:B------:R-:W-:Y:S01]  /*3580*/  HMMA.16816.F32.BF16 R52, R12, R54, RZ ;  /* 0x000000360c34723c */ /* 0x000fe200000418ff */
[----:B------:R-:W-:Y:S04]  /*3590*/  LDSM.16.M88.4 R84, [R197+0x4000] ;  /* 0x00400000c554783b */ /* 0x000fe80000000200 */
[----:B------:R-:W-:Y:S01]  /*35a0*/  LDSM.16.M88.4 R100, [R188+0x2800] ;  /* 0x00280000bc64783b */ /* 0x000fe20000000200 */
[C---:B-1----:R-:W-:Y:S03]  /*35b0*/  HMMA.16816.F32.BF16 R16, R28.reuse, R8, R16 ;  /* 0x000000081c10723c */ /* 0x042fe60000041810 */
[----:B------:R-:W-:Y:S03]  /*35c0*/  LDSM.16.M88.4 R92, [R201+0x10800] ;  /* 0x01080000c95c783b */ /* 0x000fe60000000200 */
[----:B------:R-:W-:Y:S01]  /*35d0*/  HMMA.16816.F32.BF16 R24, R28, R10, R24 ;  /* 0x0000000a1c18723c */ /* 0x000fe20000041818 */
[----:B------:R-:W-:Y:S04]  /*35e0*/  LDSM.16.M88.4 R8, [R195+0xd000] ;  /* 0x00d00000c308783b */ /* 0x000fe80000000200 */
[----:B------:R-:W-:Y:S01]  /*35f0*/  LDSM.16.M88.4 R96, [R188+0x3000] ;  /* 0x00300000bc60783b */ /* 0x000fe20000000200 */
[C---:B------:R-:W-:Y:S03]  /*3600*/  HMMA.16816.F32.BF16 R48, R12.reuse, R76, RZ ;  /* 0x0000004c0c30723c */ /* 0x040fe600000418ff */
[----:B------:R-:W-:Y:S03]  /*3610*/  LDSM.16.M88.4 R88, [R195+0x10000] ;  /* 0x01000000c358783b */ /* 0x000fe60000000200 */
[C---:B------:R-:W-:Y:S01]  /*3620*/  HMMA.16816.F32.BF16 R76, R12.reuse, R78, RZ ;  /* 0x0000004e0c4c723c */ /* 0x040fe200000418ff */
[----:B------:R-:W0:Y:S05]  /*3630*/  LDGDEPBAR ;  /* 0x00000000000079af */ /* 0x000e2a0000000000 */
[C---:B--2---:R-:W-:Y:S06]  /*3640*/  HMMA.16816.F32.BF16 R72, R12.reuse, R36, RZ ;  /* 0x000000240c48723c */ /* 0x044fec00000418ff */
[----:B------:R-:W-:Y:S01]  /*3650*/  HMMA.16816.F32.BF16 R12, R12, R38, RZ ;  /* 0x000000260c0c723c */ /* 0x000fe200000418ff */
[----:B------:R-:W1:Y:S05]  /*3660*/  LDSM.16.M88.4 R36, [R197] ;  /* 0x00000000c524783b */ /* 0x000e6a0000000200 */
[C---:B---3--:R-:W-:Y:S06]  /*3670*/  HMMA.16816.F32.BF16 R32, R28.reuse, R64, R32 ;  /* 0x000000401c20723c */ /* 0x048fec0000041820 */
[----:B------:R-:W-:Y:S01]  /*3680*/  HMMA.16816.F32.BF16 R52, R28, R66, R52 ;  /* 0x000000421c34723c */ /* 0x000fe20000041834 */
[----:B------:R-:W-:Y:S05]  /*3690*/  LDSM.16.M88.4 R64, [R201+0xe000] ;  /* 0x00e00000c940783b */ /* 0x000fea0000000200 */
[C---:B------:R-:W-:Y:S06]  /*36a0*/  HMMA.16816.F32.BF16 R16, R68.reuse, R20, R16 ;  /* 0x000000144410723c */ /* 0x040fec0000041810 */
[----:B------:R-:W-:Y:S01]  /*36b0*/  HMMA.16816.F32.BF16 R24, R68, R22, R24 ;  /* 0x000000164418723c */ /* 0x000fe20000041818 */
[----:B------:R-:W-:Y:S05]  /*36c0*/  LDSM.16.M88.4 R20, [R202+0x4000] ;  /* 0x00400000ca14783b */ /* 0x000fea0000000200 */
[C---:B------:R-:W-:Y:S06]  /*36d0*/  HMMA.16816.F32.BF16 R48, R28.reuse, R56, R48 ;  /* 0x000000381c30723c */ /* 0x040fec0000041830 */
[C---:B------:R-:W-:Y:S01]  /*36e0*/  HMMA.16816.F32.BF16 R76, R28.reuse, R58, R76 ;  /* 0x0000003a1c4c723c */ /* 0x040fe2000004184c */
[----:B------:R-:W-:Y:S05]  /*36f0*/  LDSM.16.M88.4 R56, [R188+0x1800] ;  /* 0x00180000bc38783b */ /* 0x000fea0000000200 */
[C---:B-----5:R-:W-:Y:S06]  /*3700*/  HMMA.16816.F32.BF16 R72, R28.reuse, R44, R72 ;  /* 0x0000002c1c48723c */ /* 0x060fec0000041848 */
[----:B------:R-:W-:Y:S01]  /*3710*/  HMMA.16816.F32.BF16 R12, R28, R46, R12 ;  /* 0x0000002e1c0c723c */ /* 0x000fe2000004180c */
[----:B------:R-:W2:Y:S04]  /*3720*/  LDSM.16.M88.4 R44, [R188+0x800] ;  /* 0x00080000bc2c783b */ /* 0x000ea80000000200 */
[----:B------:R-:W3:Y:S01]  /*3730*/  LDSM.16.M88.4 R28, [R188+0x1000] ;  /* 0x00100000bc1c783b */ /* 0x000ee20000000200 */
[C---:B------:R-:W-:Y:S06]  /*3740*/  HMMA.16816.F32.BF16 R32, R68.reuse, R80, R32 ;  /* 0x000000504420723c */ /* 0x040fec0000041820 */
[----:B------:R-:W-:Y:S01]  /*3750*/  HMMA.16816.F32.BF16 R52, R68, R82, R52 ;  /* 0x000000524434723c */ /* 0x000fe20000041834 */
[----:B------:R-:W-:Y:S05]  /*3760*/  LDSM.16.M88.4 R80, [R188+0x2000] ;  /* 0x00200000bc50783b */ /* 0x000fea0000000200 */
[C---:B-1----:R-:W-:Y:S06]  /*3770*/  HMMA.16816.F32.BF16 R16, R36.reuse, R60, R16 ;  /* 0x0000003c2410723c */ /* 0x042fec0000041810 */
[----:B------:R-:W-:Y:S01]  /*3780*/  HMMA.16816.F32.BF16 R24, R36, R62, R24 ;  /* 0x0000003e2418723c */ /* 0x000fe20000041818 */
[----:B------:R-:W-:Y:S05]  /*3790*/  LDSM.16.M88.4 R60, [R201+0xf000] ;  /* 0x00f00000c93c783b */ /* 0x000fea0000000200 */
[C---:B------:R-:W-:Y:S06]  /*37a0*/  HMMA.16816.F32.BF16 R48, R68.reuse, R8, R48 ;  /* 0x000000084430723c */ /* 0x040fec0000041830 */
[C---:B------:R-:W-:Y:S01]  /*37b0*/  HMMA.16816.F32.BF16 R76, R68.reuse, R10, R76 ;  /* 0x0000000a444c723c */ /* 0x040fe2000004184c */
[----:B------:R-:W1:Y:S05]  /*37c0*/  LDSM.16.M88.4 R8, [R201+0xe800] ;  /* 0x00e80000c908783b */ /* 0x000e6a0000000200 */
[C---:B------:R-:W-:Y:S06]  /*37d0*/  HMMA.16816.F32.BF16 R72, R68.reuse, R40, R72 ;  /* 0x000000284448723c */ /* 0x040fec0000041848 */
[----:B------:R-:W-:Y:S01]  /*37e0*/  HMMA.16816.F32.BF16 R68, R68, R42, R12 ;  /* 0x0000002a4444723c */ /* 0x000fe2000004180c */
[----:B------:R-:W-:Y:S04]  /*37f0*/  LDSM.16.M88.4 R12, [R200+0x4000] ;  /* 0x00400000c80c783b */ /* 0x000fe80000000200 */
[----:B------:R-:W4:Y:S01]  /*3800*/  LDSM.16.M88.4 R40, [R199+0x2000] ;  /* 0x00200000c728783b */ /* 0x000f220000000200 */
[C---:B--2---:R-:W-:Y:S06]  /*3810*/  HMMA.16816.F32.BF16 R32, R36.reuse, R44, R32 ;  /* 0x0000002c2420723c */ /* 0x044fec0000041820 */
[----:B------:R-:W-:Y:S01]  /*3820*/  HMMA.16816.F32.BF16 R52, R36, R46, R52 ;  /* 0x0000002e2434723c */ /* 0x000fe20000041834 */
[----:B------:R-:W-:Y:S05]  /*3830*/  LDSM.16.M88.4 R44, [R195+0xe000] ;  /* 0x00e00000c32c783b */ /* 0x000fea0000000200 */
[C---:B------:R-:W-:Y:S06]  /*3840*/  HMMA.16816.F32.BF16 R16, R20.reuse, R64, R16 ;  /* 0x000000401410723c */ /* 0x040fec0000041810 */
[----:B------:R-:W-:Y:S01]  /*3850*/  HMMA.16816.F32.BF16 R24, R20, R66, R24 ;  /* 0x000000421418723c */ /* 0x000fe20000041818 */
[----:B------:R-:W-:Y:S05]  /*3860*/  LDSM.16.M88.4 R64, [R202+0x8000] ;  /* 0x00800000ca40783b */ /* 0x000fea0000000200 */
[C---:B---3--:R-:W-:Y:S06]  /*3870*/  HMMA.16816.F32.BF16 R48, R36.reuse, R28, R48 ;  /* 0x0000001c2430723c */ /* 0x048fec0000041830 */
[C---:B------:R-:W-:Y:S01]  /*3880*/  HMMA.16816.F32.BF16 R76, R36.reuse, R30, R76 ;  /* 0x0000001e244c723c */ /* 0x040fe2000004184c */
[----:B------:R-:W2:Y:S05]  /*3890*/  LDSM.16.M88.4 R28, [R198+0x4000] ;  /* 0x00400000c61c783b */ /* 0x000eaa0000000200 */
[C---:B------:R-:W-:Y:S06]  /*38a0*/  HMMA.16816.F32.BF16 R72, R36.reuse, R56, R72 ;  /* 0x000000382448723c */ /* 0x040fec0000041848 */
[----:B------:R-:W-:Y:S01]  /*38b0*/  HMMA.16816.F32.BF16 R68, R36, R58, R68 ;  /* 0x0000003a2444723c */ /* 0x000fe20000041844 */
[----:B------:R-:W3:Y:S04]  /*38c0*/  LDSM.16.M88.4 R36, [R199+0x2800] ;  /* 0x00280000c724783b */ /* 0x000ee80000000200 */
[----:B------:R-:W5:Y:S01]  /*38d0*/  LDSM.16.M88.4 R56, [R201+0xf800] ;  /* 0x00f80000c938783b */ /* 0x000f620000000200 */
[C---:B-1----:R-:W-:Y:S06]  /*38e0*/  HMMA.16816.F32.BF16 R32, R20.reuse, R8, R32 ;  /* 0x000000081420723c */ /* 0x042fec0000041820 */
[----:B------:R-:W-:Y:S01]  /*38f0*/  HMMA.16816.F32.BF16 R52, R20, R10, R52 ;  /* 0x0000000a1434723c */ /* 0x000fe20000041834 */
[----:B------:R-:W1:Y:S05]  /*3900*/  LDSM.16.M88.4 R8, [R199+0x3000] ;  /* 0x00300000c708783b */ /* 0x000e6a0000000200 */
[C---:B----4-:R-:W-:Y:S06]  /*3910*/  HMMA.16816.F32.BF16 R16, R12.reuse, R40, R16 ;  /* 0x000000280c10723c */ /* 0x050fec0000041810 */
[----:B------:R-:W-:Y:S01]  /*3920*/  HMMA.16816.F32.BF16 R24, R12, R42, R24 ;  /* 0x0000002a0c18723c */ /* 0x000fe20000041818 */
[----:B------:R-:W4:Y:S05]  /*3930*/  LDSM.16.M88.4 R40, [R195+0xe800] ;  /* 0x00e80000c328783b */ /* 0x000f2a0000000200 */
[C---:B------:R-:W-:Y:S06]  /*3940*/  HMMA.16816.F32.BF16 R48, R20.reuse, R60, R48 ;  /* 0x0000003c1430723c */ /* 0x040fec0000041830 */
[----:B------:R-:W-:Y:S01]  /*3950*/  HMMA.16816.F32.BF16 R76, R20, R62, R76 ;  /* 0x0000003e144c723c */ /* 0x000fe2000004184c */
[----:B------:R-:W4:Y:S05]  /*3960*/  LDSM.16.M88.4 R60, [R199+0x3800] ;  /* 0x00380000c73c783b */ /* 0x000f2a0000000200 */
[C---:B--2---:R-:W-:Y:S06]  /*3970*/  HMMA.16816.F32.BF16 R16, R28.reuse, R44, R16 ;  /* 0x0000002c1c10723c */ /* 0x044fec0000041810 */
[----:B------:R-:W-:Y:S01]  /*3980*/  HMMA.16816.F32.BF16 R24, R28, R46, R24 ;  /* 0x0000002e1c18723c */ /* 0x000fe20000041818 */
[----:B------:R-:W-:Y:S05]  /*3990*/  LDSM.16.M88.4 R44, [R200+0x8000] ;  /* 0x00800000c82c783b */ /* 0x000fea0000000200 */
[----:B---3--:R-:W-:Y:S06]  /*39a0*/  HMMA.16816.F32.BF16 R32, R12, R36, R32 ;  /* 0x000000240c20723c */ /* 0x008fec0000041820 */
[C---:B-----5:R-:W-:Y:S06]  /*39b0*/  HMMA.16816.F32.BF16 R72, R20.reuse, R56, R72 ;  /* 0x000000381448723c */ /* 0x060fec0000041848 */
[----:B------:R-:W-:Y:S01]  /*39c0*/  HMMA.16816.F32.BF16 R68, R20, R58, R68 ;  /* 0x0000003a1444723c */ /* 0x000fe20000041844 */
[----:B------:R-:W2:Y:S04]  /*39d0*/  LDSM.16.M88.4 R20, [R201+0x10000] ;  /* 0x01000000c914783b */ /* 0x000ea80000000200 */
[----:B------:R-:W-:Y:S01]  /*39e0*/  LDSM.16.M88.4 R56, [R195+0xf800] ;  /* 0x00f80000c338783b */ /* 0x000fe20000000200 */
[C---:B-1----:R-:W-:Y:S06]  /*39f0*/  HMMA.16816.F32.BF16 R48, R12.reuse, R8, R48 ;  /* 0x000000080c30723c */ /* 0x042fec0000041830 */
[C---:B------:R-:W-:Y:S01]  /*3a00*/  HMMA.16816.F32.BF16 R76, R12.reuse, R10, R76 ;  /* 0x0000000a0c4c723c */ /* 0x040fe2000004184c */
[----:B------:R-:W1:Y:S05]  /*3a10*/  LDSM.16.M88.4 R8, [R195+0xf000] ;  /* 0x00f00000c308783b */ /* 0x000e6a0000000200 */
[----:B------:R-:W-:Y:S01]  /*3a20*/  HMMA.16816.F32.BF16 R52, R12, R38, R52 ;  /* 0x000000260c34723c */ /* 0x000fe20000041834 */
[----:B------:R-:W3:Y:S05]  /*3a30*/  LDSM.16.M88.4 R36, [R199+0x4000] ;  /* 0x00400000c724783b */ /* 0x000eea0000000200 */
[C---:B------:R-:W-:Y:S06]  /*3a40*/  HMMA.16816.F32.BF16 R16, R84.reuse, R80, R16 ;  /* 0x000000505410723c */ /* 0x040fec0000041810 */
[----:B------:R-:W-:Y:S01]  /*3a50*/  HMMA.16816.F32.BF16 R24, R84, R82, R24 ;  /* 0x000000525418723c */ /* 0x000fe20000041818 */
[----:B------:R-:W5:Y:S05]  /*3a60*/  LDSM.16.M88.4 R80, [R188+0x3800] ;  /* 0x00380000bc50783b */ /* 0x000f6a0000000200 */
[----:B----4-:R-:W-:Y:S06]  /*3a70*/  HMMA.16816.F32.BF16 R32, R28, R40, R32 ;  /* 0x000000281c20723c */ /* 0x010fec0000041820 */
[C---:B------:R-:W-:Y:S06]  /*3a80*/  HMMA.16816.F32.BF16 R72, R12.reuse, R60, R72 ;  /* 0x0000003c0c48723c */ /* 0x040fec0000041848 */
[----:B------:R-:W-:Y:S01]  /*3a90*/  HMMA.16816.F32.BF16 R68, R12, R62, R68 ;  /* 0x0000003e0c44723c */ /* 0x000fe20000041844 */
[----:B------:R-:W4:Y:S04]  /*3aa0*/  LDSM.16.M88.4 R12, [R198+0x8000] ;  /* 0x00800000c60c783b */ /* 0x000f280000000200 */
[----:B------:R-:W-:Y:S01]  /*3ab0*/  LDSM.16.M88.4 R60, [R201+0x11000] ;  /* 0x01100000c93c783b */ /* 0x000fe20000000200 */
[----:B--2---:R-:W-:Y:S06]  /*3ac0*/  HMMA.16816.F32.BF16 R16, R64, R20, R16 ;  /* 0x000000144010723c */ /* 0x004fec0000041810 */
[----:B------:R-:W-:Y:S01]  /*3ad0*/  HMMA.16816.F32.BF16 R52, R28, R42, R52 ;  /* 0x0000002a1c34723c */ /* 0x000fe20000041834 */
[----:B------:R-:W2:Y:S05]  /*3ae0*/  LDSM.16.M88.4 R40, [R199+0x4800] ;  /* 0x00480000c728783b */ /* 0x000eaa0000000200 */
[----:B------:R-:W-:Y:S01]  /*3af0*/  HMMA.16816.F32.BF16 R24, R64, R22, R24 ;  /* 0x000000164018723c */ /* 0x000fe20000041818 */
[----:B------:R-:W-:Y:S05]  /*3b00*/  LDSM.16.M88.4 R20, [R188+0x4000] ;  /* 0x00400000bc14783b */ /* 0x000fea0000000200 */
[----:B------:R-:W-:Y:S06]  /*3b10*/  HMMA.16816.F32.BF16 R32, R84, R100, R32 ;  /* 0x000000645420723c */ /* 0x000fec0000041820 */
[C---:B-1----:R-:W-:Y:S06]  /*3b20*/  HMMA.16816.F32.BF16 R48, R28.reuse, R8, R48 ;  /* 0x000000081c30723c */ /* 0x042fec0000041830 */
[C---:B------:R-:W-:Y:S01]  /*3b30*/  HMMA.16816.F32.BF16 R76, R28.reuse, R10, R76 ;  /* 0x0000000a1c4c723c */ /* 0x040fe2000004184c */
[----:B------:R-:W-:Y:S05]  /*3b40*/  LDSM.16.M88.4 R8, [R197+0x8000] ;  /* 0x00800000c508783b */ /* 0x000fea0000000200 */
[C---:B------:R-:W-:Y:S06]  /*3b50*/  HMMA.16816.F32.BF16 R72, R28.reuse, R56, R72 ;  /* 0x000000381c48723c */ /* 0x040fec0000041848 */
[----:B------:R-:W-:Y:S01]  /*3b60*/  HMMA.16816.F32.BF16 R68, R28, R58, R68 ;  /* 0x0000003a1c44723c */ /* 0x000fe20000041844 */
[----:B------:R-:W1:Y:S04]  /*3b70*/  LDSM.16.M88.4 R56, [R201+0x11800] ;  /* 0x01180000c938783b */ /* 0x000e680000000200 */
[----:B------:R-:W1:Y:S01]  /*3b80*/  LDSM.16.M88.4 R28, [R195+0x10800] ;  /* 0x01080000c31c783b */ /* 0x000e620000000200 */
[----:B---3--:R-:W-:Y:S06]  /*3b90*/  HMMA.16816.F32.BF16 R16, R44, R36, R16 ;  /* 0x000000242c10723c */ /* 0x008fec0000041810 */
[----:B------:R-:W-:Y:S06]  /*3ba0*/  HMMA.16816.F32.BF16 R52, R84, R102, R52 ;  /* 0x000000665434723c */ /* 0x000fec0000041834 */
[----:B------:R-:W-:Y:S01]  /*3bb0*/  HMMA.16816.F32.BF16 R24, R44, R38, R24 ;  /* 0x000000262c18723c */ /* 0x000fe20000041818 */
[----:B------:R-:W3:Y:S05]  /*3bc0*/  LDSM.16.M88.4 R36, [R199+0x5000] ;  /* 0x00500000c724783b */ /* 0x000eea0000000200 */
[----:B------:R-:W-:Y:S06]  /*3bd0*/  HMMA.16816.F32.BF16 R32, R64, R92, R32 ;  /* 0x0000005c4020723c */ /* 0x000fec0000041820 */
[C---:B------:R-:W-:Y:S06]  /*3be0*/  HMMA.16816.F32.BF16 R48, R84.reuse, R96, R48 ;  /* 0x000000605430723c */ /* 0x040fec0000041830 */
[C---:B------:R-:W-:Y:S06]  /*3bf0*/  HMMA.16816.F32.BF16 R76, R84.reuse, R98, R76 ;  /* 0x00000062544c723c */ /* 0x040fec000004184c */
[C---:B-----5:R-:W-:Y:S06]  /*3c00*/  HMMA.16816.F32.BF16 R72, R84.reuse, R80, R72 ;  /* 0x000000505448723c */ /* 0x060fec0000041848 */
[----:B------:R-:W-:Y:S01]  /*3c10*/  HMMA.16816.F32.BF16 R68, R84, R82, R68 ;  /* 0x000000525444723c */ /* 0x000fe20000041844 */
[----:B------:R-:W5:Y:S05]  /*3c20*/  LDSM.16.M88.4 R80, [R199+0x5800] ;  /* 0x00580000c750783b */ /* 0x000f6a0000000200 */
[----:B----4-:R-:W-:Y:S06]  /*3c30*/  HMMA.16816.F32.BF16 R16, R12, R88, R16 ;  /* 0x000000580c10723c */ /* 0x010fec0000041810 */
[----:B------:R-:W-:Y:S06]  /*3c40*/  HMMA.16816.F32.BF16 R52, R64, R94, R52 ;  /* 0x0000005e4034723c */ /* 0x000fec0000041834 */
[----:B------:R-:W-:Y:S06]  /*3c50*/  HMMA.16816.F32.BF16 R24, R12, R90, R24 ;  /* 0x0000005a0c18723c */ /* 0x000fec0000041818 */
[----:B--2---:R-:W-:Y:S06]  /*3c60*/  HMMA.16816.F32.BF16 R32, R44, R40, R32 ;  /* 0x000000282c20723c */ /* 0x004fec0000041820 */
[C---:B------:R-:W-:Y:S06]  /*3c70*/  HMMA.16816.F32.BF16 R48, R64.reuse, R60, R48 ;  /* 0x0000003c4030723c */ /* 0x040fec0000041830 */
[C---:B------:R-:W-:Y:S01]  /*3c80*/  HMMA.16816.F32.BF16 R76, R64.reuse, R62, R76 ;  /* 0x0000003e404c723c */ /* 0x040fe2000004184c */
[----:B------:R-:W2:Y:S05]  /*3c90*/  LDSM.16.M88.4 R60, [R188+0x4800] ;  /* 0x00480000bc3c783b */ /* 0x000eaa0000000200 */
[C---:B-1----:R-:W-:Y:S06]  /*3ca0*/  HMMA.16816.F32.BF16 R72, R64.reuse, R56, R72 ;  /* 0x000000384048723c */ /* 0x042fec0000041848 */
[----:B------:R-:W-:Y:S06]  /*3cb0*/  HMMA.16816.F32.BF16 R68, R64, R58, R68 ;  /* 0x0000003a4044723c */ /* 0x000fec0000041844 */
[----:B------:R-:W-:Y:S06]  /*3cc0*/  HMMA.16816.F32.BF16 R16, R8, R20, R16 ;  /* 0x000000140810723c */ /* 0x000fec0000041810 */
[----:B------:R-:W-:Y:S01]  /*3cd0*/  HMMA.16816.F32.BF16 R52, R44, R42, R52 ;  /* 0x0000002a2c34723c */ /* 0x000fe20000041834 */
[----:B------:R-:W1:Y:S05]  /*3ce0*/  LDSM.16.M88.4 R40, [R195+0x11000] ;  /* 0x01100000c328783b */ /* 0x000e6a0000000200 */
[----:B------:R-:W-:Y:S01]  /*3cf0*/  HMMA.16816.F32.BF16 R24, R8, R22, R24 ;  /* 0x000000160818723c */ /* 0x000fe20000041818 */
[----:B------:R-:W4:Y:S05]  /*3d00*/  LDSM.16.M88.4 R20, [R195+0x11800] ;  /* 0x01180000c314783b */ /* 0x000f2a0000000200 */
[----:B------:R-:W-:Y:S06]  /*3d10*/  HMMA.16816.F32.BF16 R32, R12, R28, R32 ;  /* 0x0000001c0c20723c */ /* 0x000fec0000041820 */
[----:B---3--:R-:W-:Y:S01]  /*3d20*/  HMMA.16816.F32.BF16 R48, R44, R36, R48 ;  /* 0x000000242c30723c */ /* 0x008fe20000041830 */
[----:B------:R-:W-:Y:S01]  /*3d30*/  FMUL.FTZ R2, R16, UR32 ;  /* 0x0000002010027c20 */ /* 0x000fe20008410000 */
[----:B------:R-:W-:Y:S01]  /*3d40*/  FMUL.FTZ R28, R17, UR32 ;  /* 0x00000020111c7c20 */ /* 0x000fe20008410000 */
[----:B------:R-:W-:-:S03]  /*3d50*/  FMUL.FTZ R29, R18, UR32 ;  /* 0x00000020121d7c20 */ /* 0x000fc60008410000 */
[C---:B------:R-:W-:Y:S01]  /*3d60*/  HMMA.16816.F32.BF16 R76, R44.reuse, R38, R76 ;  /* 0x000000262c4c723c */ /* 0x040fe2000004184c */
[----:B------:R-:W3:Y:S05]  /*3d70*/  MUFU.TANH R2, R2 ;  /* 0x0000000200027308 */ /* 0x000eea0000002400 */
[----:B-----5:R-:W-:Y:S01]  /*3d80*/  HMMA.16816.F32.BF16 R72, R44, R80, R72 ;  /* 0x000000502c48723c */ /* 0x020fe20000041848 */
[----:B------:R-:W-:Y:S01]  /*3d90*/  FMUL.FTZ R24, R24, UR32 ;  /* 0x0000002018187c20 */ /* 0x000fe20008410000 */
[----:B------:R-:W-:Y:S01]  /*3da0*/  FMUL.FTZ R25, R25, UR32 ;  /* 0x0000002019197c20 */ /* 0x000fe20008410000 */
[----:B------:R-:W-:Y:S01]  /*3db0*/  MUFU.TANH R29, R29 ;  /* 0x0000001d001d7308 */ /* 0x000fe20000002400 */
[----:B------:R-:W-:-:S02]  /*3dc0*/  FMUL.FTZ R26, R26, UR32 ;  /* 0x000000201a1a7c20 */ /* 0x000fc40008410000 */
[----:B------:R-:W-:Y:S05]  /*3dd0*/  HMMA.16816.F32.BF16 R68, R44, R82, R68 ;  /* 0x000000522c44723c */ /* 0x000fea0000041844 */
[----:B------:R-:W5:Y:S01]  /*3de0*/  MUFU.TANH R24, R24 ;  /* 0x0000001800187308 */ /* 0x000f620000002400 */
[----:B--2---:R-:W-:Y:S06]  /*3df0*/  HMMA.16816.F32.BF16 R32, R8, R60, R32 ;  /* 0x0000003c0820723c */ /* 0x004fec0000041820 */
[C---:B------:R-:W-:Y:S01]  /*3e00*/  HMMA.16816.F32.BF16 R52, R12.reuse, R30, R52 ;  /* 0x0000001e0c34723c */ /* 0x040fe20000041834 */
[----:B------:R-:W2:Y:S05]  /*3e10*/  MUFU.TANH R25, R25 ;  /* 0x0000001900197308 */ /* 0x000eaa0000002400 */
[C---:B-1----:R-:W-:Y:S01]  /*3e20*/  HMMA.16816.F32.BF16 R48, R12.reuse, R40, R48 ;  /* 0x000000280c30723c */ /* 0x042fe20000041830 */
[----:B------:R-:W-:Y:S01]  /*3e30*/  FMUL.FTZ R30, R19, UR32 ;  /* 0x00000020131e7c20 */ /* 0x000fe20008410000 */
[----:B------:R-:W-:Y:S01]  /*3e40*/  FMUL.FTZ R31, R27, UR32 ;  /* 0x000000201b1f7c20 */ /* 0x000fe20008410000 */
[----:B------:R-:W1:Y:S01]  /*3e50*/  LDSM.16.M88.4 R16, [R188+0x5000] ;  /* 0x00500000bc10783b */ /* 0x000e620000000200 */
[----:B------:R-:W-:Y:S01]  /*3e60*/  LOP3.LUT R27, R6, 0xffffffe0, RZ, 0xc0, !PT ;  /* 0xffffffe0061b7812 */ /* 0x000fe200078ec0ff */
[----:B------:R-:W-:Y:S01]  /*3e70*/  MUFU.TANH R28, R28 ;  /* 0x0000001c001c7308 */ /* 0x000fe20000002400 */
[----:B------:R-:W-:Y:S03]  /*3e80*/  HMMA.16816.F32.BF16 R76, R12, R42, R76 ;  /* 0x0000002a0c4c723c */ /* 0x000fe6000004184c */
[----:B------:R-:W-:-:S03]  /*3e90*/  IMAD.IADD R27, R4, 0x1, -R27 ;  /* 0x00000001041b7824 */ /* 0x000fc600078e0a1b */
[C---:B----4-:R-:W-:Y:S01]  /*3ea0*/  HMMA.16816.F32.BF16 R72, R12.reuse, R20, R72 ;  /* 0x000000140c48723c */ /* 0x050fe20000041848 */
[----:B------:R-:W-:Y:S01]  /*3eb0*/  FMUL.FTZ R36, R32, UR32 ;  /* 0x0000002020247c20 */ /* 0x000fe20008410000 */
[----:B------:R-:W-:Y:S01]  /*3ec0*/  SHF.R.S32.HI R32, RZ, 0x1f, R27 ;  /* 0x0000001fff207819 */ /* 0x000fe2000001141b */
[----:B------:R-:W4:Y:S01]  /*3ed0*/  MUFU.TANH R30, R30 ;  /* 0x0000001e001e7308 */ /* 0x000f220000002400 */
[----:B------:R-:W-:Y:S01]  /*3ee0*/  FMUL.FTZ R33, R33, UR32 ;  /* 0x0000002021217c20 */ /* 0x000fe20008410000 */
[----:B------:R-:W-:Y:S01]  /*3ef0*/  FMUL.FTZ R35, R35, UR32 ;  /* 0x0000002023237c20 */ /* 0x000fe20008410000 */
[----:B------:R-:W-:Y:S01]  /*3f00*/  HMMA.16816.F32.BF16 R68, R12, R22, R68 ;  /* 0x000000160c44723c */ /* 0x000fe20000041844 */
[----:B------:R-:W3:Y:S01]  /*3f10*/  LDSM.16.M88.4 R12, [R188+0x5800] ;  /* 0x00580000bc0c783b */ /* 0x000ee20000000200 */
[----:B------:R-:W-:Y:S01]  /*3f20*/  LEA.HI R27, R32, R27, RZ, 0x2 ;  /* 0x0000001b201b7211 */ /* 0x000fe200078f10ff */
[----:B------:R-:W-:Y:S02]  /*3f30*/  IMAD.U32 R21, RZ, RZ, UR17 ;  /* 0x00000011ff157e24 */ /* 0x000fe4000f8e00ff */
[----:B------:R-:W-:Y:S01]  /*3f40*/  FMUL.FTZ R34, R34, UR32 ;  /* 0x0000002022227c20 */ /* 0x000fe20008410000 */
[----:B------:R-:W4:Y:S01]  /*3f50*/  MUFU.TANH R36, R36 ;  /* 0x0000002400247308 */ /* 0x000f220000002400 */
[----:B------:R-:W-:Y:S01]  /*3f60*/  SHF.R.S32.HI R20, RZ, 0x2, R27 ;  /* 0x00000002ff147819 */ /* 0x000fe2000001141b */
[----:B------:R-:W-:Y:S01]  /*3f70*/  IMAD R32, R21, 0x40, R218 ;  /* 0x0000004015207824 */ /* 0x000fe200078e02da */
[----:B------:R-:W-:Y:S01]  /*3f80*/  HMMA.16816.F32.BF16 R52, R8, R62, R52 ;  /* 0x0000003e0834723c */ /* 0x000fe20000041834 */
[----:B------:R-:W-:-:S04]  /*3f90*/  DEPBAR.LE SB0, 0x0 ;  /* 0x000080000000791a */ /* 0x000fc80000000000 */
[----:B------:R-:W-:Y:S01]  /*3fa0*/  IMAD.IADD R217, R20, 0x1, R217 ;  /* 0x0000000114d97824 */ /* 0x000fe200078e02d9 */
[----:B------:R5:W4:Y:S01]  /*3fb0*/  MUFU.TANH R4, R33 ;  /* 0x0000002100047308 */ /* 0x000b220000002400 */
[C---:B------:R-:W-:Y:S02]  /*3fc0*/  VIADD R21, R32.reuse, 0x9 ;  /* 0x0000000920157836 */ /* 0x040fe40000000000 */
[C---:B------:R-:W-:Y:S01]  /*3fd0*/  VIADD R215, R217.reuse, 0x8 ;  /* 0x00000008d9d77836 */ /* 0x040fe20000000000 */
[C---:B------:R-:W-:Y:S01]  /*3fe0*/  VIADDMNMX R216, R217.reuse, UR6, R216, PT ;  /* 0x00000006d9d87c46 */ /* 0x040fe2000b8001d8 */
[C---:B------:R-:W-:Y:S01]  /*3ff0*/  VIADD R20, R32.reuse, 0x1 ;  /* 0x0000000120147836 */ /* 0x040fe20000000000 */
[----:B------:R-:W-:Y:S02]  /*4000*/  VIADDMNMX R217, R217, UR20, RZ, !PT ;  /* 0x00000014d9d97c46 */ /* 0x000fe4000f8001ff */
[----:B------:R-:W-:Y:S01]  /*4010*/  IADD3 R214, R215, UR19, R214 ;  /* 0x00000013d7d67c10 */ /* 0x000fe2000fffe0d6 */
[----:B------:R-:W4:Y:S01]  /*4020*/  MUFU.TANH R26, R26 ;  /* 0x0000001a001a7308 */ /* 0x000f220000002400 */
[----:B------:R-:W-:Y:S01]  /*4030*/  ISETP.GE.AND P1, PT, R32, R216, PT ;  /* 0x000000d82000720c */ /* 0x000fe20003f26270 */
[----:B-1----:R-:W-:Y:S01]  /*4040*/  HMMA.16816.F32.BF16 R48, R8, R16, R48 ;  /* 0x000000100830723c */ /* 0x002fe20000041830 */
[----:B------:R-:W-:-:S02]  /*4050*/  VIMNMX R214, R214, UR24, PT ;  /* 0x00000018d6d67c48 */ /* 0x000fc4000bfe0100 */
[CC--:B------:R-:W-:Y:S02]  /*4060*/  ISETP.LT.OR P1, PT, R32.reuse, R217.reuse, P1 ;  /* 0x000000d92000720c */ /* 0x0c0fe40000f21670 */
[----:B------:R-:W-:Y:S01]  /*4070*/  VIADDMNMX R215, R215, UR20, RZ, !PT ;  /* 0x00000014d7d77c46 */ /* 0x000fe2000f8001ff */
[C---:B------:R-:W-:Y:S01]  /*4080*/  HMMA.16816.F32.BF16 R76, R8.reuse, R18, R76 ;  /* 0x00000012084c723c */ /* 0x040fe2000004184c */
[----:B------:R-:W-:Y:S01]  /*4090*/  VIADD R16, R32, 0x8 ;  /* 0x0000000820107836 */ /* 0x000fe20000000000 */
[----:B------:R-:W-:Y:S01]  /*40a0*/  ISETP.GE.AND P6, PT, R21, R216, PT ;  /* 0x000000d81500720c */ /* 0x000fe20003fc6270 */
[----:B------:R2:W1:Y:S01]  /*40b0*/  MUFU.TANH R6, R31 ;  /* 0x0000001f00067308 */ /* 0x0004620000002400 */
[----:B------:R-:W-:Y:S01]  /*40c0*/  ISETP.GE.AND P4, PT, R20, R214, PT ;  /* 0x000000d61400720c */ /* 0x000fe20003f86270 */
[----:B------:R-:W-:Y:S01]  /*40d0*/  FMUL.FTZ R54, R54, UR32 ;  /* 0x0000002036367c20 */ /* 0x000fe20008410000 */
[----:B------:R-:W-:Y:S01]  /*40e0*/  ISETP.GE.AND P5, PT, R16, R216, PT ;  /* 0x000000d81000720c */ /* 0x000fe20003fa6270 */
[----:B------:R-:W-:Y:S01]  /*40f0*/  VIADD R18, R32, 0x11 ;  /* 0x0000001120127836 */ /* 0x000fe20000000000 */
[-C--:B------:R-:W-:Y:S01]  /*4100*/  ISETP.GE.AND P0, PT, R16, R214.reuse, PT ;  /* 0x000000d61000720c */ /* 0x080fe20003f06270 */
[----:B------:R-:W-:Y:S01]  /*4110*/  FMUL.FTZ R22, R55, UR32 ;  /* 0x0000002037167c20 */ /* 0x000fe20008410000 */
[C---:B---3--:R-:W-:Y:S01]  /*4120*/  HMMA.16816.F32.BF16 R72, R8.reuse, R12, R72 ;  /* 0x0000000c0848723c */ /* 0x048fe20000041848 */
[----:B------:R-:W-:Y:S01]  /*4130*/  FSEL R27, R2, -INF , !P1 ;  /* 0xff800000021b7808 */ /* 0x000fe20004800000 */
[----:B------:R-:W-:Y:S01]  /*4140*/  VIADD R2, R32, 0x18 ;  /* 0x0000001820027836 */ /* 0x000fe20000000000 */
[C---:B------:R-:W-:Y:S01]  /*4150*/  ISETP.LT.OR P5, PT, R16.reuse, R217, P5 ;  /* 0x000000d91000720c */ /* 0x040fe20002fa1670 */
[----:B------:R-:W3:Y:S01]  /*4160*/  MUFU.TANH R35, R35 ;  /* 0x0000002300237308 */ /* 0x000ee20000002400 */
[----:B------:R-:W-:Y:S01]  /*4170*/  ISETP.LT.OR P0, PT, R16, R215, P0 ;  /* 0x000000d71000720c */ /* 0x000fe20000701670 */
[C---:B------:R-:W-:Y:S01]  /*4180*/  VIADD R16, R32.reuse, 0x10 ;  /* 0x0000001020107836 */ /* 0x040fe20000000000 */
[----:B------:R-:W-:Y:S01]  /*4190*/  ISETP.GE.AND P3, PT, R32, R214, PT ;  /* 0x000000d62000720c */ /* 0x000fe20003f66270 */
[----:B------:R-:W-:Y:S01]  /*41a0*/  FMUL.FTZ R49, R49, UR32 ;  /* 0x0000002031317c20 */ /* 0x000fe20008410000 */
[----:B------:R-:W-:Y:S01]  /*41b0*/  ISETP.LT.OR P6, PT, R21, R217, P6 ;  /* 0x000000d91500720c */ /* 0x000fe200037c1670 */
[----:B------:R-:W-:Y:S01]  /*41c0*/  HMMA.16816.F32.BF16 R68, R8, R14, R68 ;  /* 0x0000000e0844723c */ /* 0x000fe20000041844 */
[CC--:B------:R-:W-:Y:S01]  /*41d0*/  ISETP.GE.AND P2, PT, R20.reuse, R216.reuse, PT ;  /* 0x000000d81400720c */ /* 0x0c0fe20003f46270 */
[----:B------:R1:W3:Y:S01]  /*41e0*/  MUFU.TANH R37, R34 ;  /* 0x0000002200257308 */ /* 0x0002e20000002400 */
[-C--:B------:R-:W-:Y:S01]  /*41f0*/  ISETP.LT.OR P4, PT, R20, R215.reuse, P4 ;  /* 0x000000d71400720c */ /* 0x080fe20002781670 */
[----:B------:R-:W-:Y:S01]  /*4200*/  FMUL.FTZ R17, R52, UR32 ;  /* 0x0000002034117c20 */ /* 0x000fe20008410000 */
[----:B------:R-:W-:Y:S01]  /*4210*/  ISETP.LT.OR P3, PT, R32, R215, P3 ;  /* 0x000000d72000720c */ /* 0x000fe20001f61670 */
[----:B------:R-:W-:Y:S01]  /*4220*/  FMUL.FTZ R48, R48, UR32 ;  /* 0x0000002030307c20 */ /* 0x000fe20008410000 */
[----:B-----5:R-:W-:Y:S01]  /*4230*/  FSEL R33, R24, -INF , !P5 ;  /* 0xff80000018217808 */ /* 0x020fe20006800000 */
[----:B------:R-:W-:Y:S01]  /*4240*/  FMUL.FTZ R50, R50, UR32 ;  /* 0x0000002032327c20 */ /* 0x000fe20008410000 */
[----:B--2---:R-:W-:Y:S01]  /*4250*/  FSEL R31, R25, -INF , !P6 ;  /* 0xff800000191f7808 */ /* 0x004fe20007000000 */
[----:B------:R-:W2:Y:S01]  /*4260*/  MUFU.TANH R23, R54 ;  /* 0x0000003600177308 */ /* 0x000ea20000002400 */
[-C--:B------:R-:W-:Y:S01]  /*4270*/  ISETP.LT.OR P2, PT, R20, R217.reuse, P2 ;  /* 0x000000d91400720c */ /* 0x080fe20001741670 */
[----:B------:R-:W-:Y:S01]  /*4280*/  VIADD R13, R32, 0x19 ;  /* 0x00000019200d7836 */ /* 0x000fe20000000000 */
[----:B----4-:R-:W-:Y:S01]  /*4290*/  FSEL R30, R30, -INF , !P4 ;  /* 0xff8000001e1e7808 */ /* 0x010fe20006000000 */
[----:B------:R-:W-:Y:S01]  /*42a0*/  FMUL.FTZ R74, R74, UR32 ;  /* 0x000000204a4a7c20 */ /* 0x000fe20008410000 */
[C---:B------:R-:W-:Y:S01]  /*42b0*/  ISETP.GE.AND P5, PT, R2.reuse, R216, PT ;  /* 0x000000d80200720c */ /* 0x040fe20003fa6270 */
[----:B------:R-:W-:Y:S01]  /*42c0*/  FMUL.FTZ R51, R51, UR32 ;  /* 0x0000002033337c20 */ /* 0x000fe20008410000 */
[----:B------:R-:W-:Y:S01]  /*42d0*/  ISETP.GE.AND P6, PT, R2, R214, PT ;  /* 0x000000d60200720c */ /* 0x000fe20003fc6270 */
[----:B------:R-:W4:Y:S01]  /*42e0*/  MUFU.TANH R161, R49 ;  /* 0x0000003100a17308 */ /* 0x000f220000002400 */
[-C--:B------:R-:W-:Y:S01]  /*42f0*/  ISETP.GE.AND P1, PT, R16, R216.reuse, PT ;  /* 0x000000d81000720c */ /* 0x080fe20003f26270 */
[----:B-1----:R-:W-:Y:S01]  /*4300*/  FMUL.FTZ R34, R53, UR32 ;  /* 0x0000002035227c20 */ /* 0x002fe20008410000 */
[----:B------:R-:W-:Y:S01]  /*4310*/  ISETP.GE.AND P4, PT, R18, R216, PT ;  /* 0x000000d81200720c */ /* 0x000fe20003f86270 */
[----:B------:R-:W-:Y:S01]  /*4320*/  FMUL.FTZ R76, R76, UR32 ;  /* 0x000000204c4c7c20 */ /* 0x000fe20008410000 */
[----:B------:R-:W-:Y:S01]  /*4330*/  FSEL R20, R29, -INF , !P3 ;  /* 0xff8000001d147808 */ /* 0x000fe20005800000 */
[----:B------:R-:W-:Y:S01]  /*4340*/  FMUL.FTZ R77, R77, UR32 ;  /* 0x000000204d4d7c20 */ /* 0x000fe20008410000 */
[-C--:B------:R-:W-:Y:S01]  /*4350*/  ISETP.GE.AND P3, PT, R21, R214.reuse, PT ;  /* 0x000000d61500720c */ /* 0x080fe20003f66270 */
[----:B------:R-:W1:Y:S01]  /*4360*/  MUFU.TANH R22, R22 ;  /* 0x0000001600167308 */ /* 0x000e620000002400 */
[----:B------:R-:W-:Y:S01]  /*4370*/  FSEL R29, R28, -INF , !P2 ;  /* 0xff8000001c1d7808 */ /* 0x000fe20005000000 */
[----:B------:R-:W-:Y:S01]  /*4380*/  FMUL.FTZ R78, R78, UR32 ;  /* 0x000000204e4e7c20 */ /* 0x000fe20008410000 */
[C---:B------:R-:W-:Y:S01]  /*4390*/  ISETP.LT.OR P5, PT, R2.reuse, R217, P5 ;  /* 0x000000d90200720c */ /* 0x040fe20002fa1670 */
[----:B------:R-:W-:Y:S01]  /*43a0*/  FMUL.FTZ R79, R79, UR32 ;  /* 0x000000204f4f7c20 */ /* 0x000fe20008410000 */
[----:B------:R-:W-:Y:S01]  /*43b0*/  ISETP.LT.OR P6, PT, R2, R215, P6 ;  /* 0x000000d70200720c */ /* 0x000fe200037c1670 */
[----:B------:R-:W-:Y:S01]  /*43c0*/  VIADD R2, R32, 0x20 ;  /* 0x0000002020027836 */ /* 0x000fe20000000000 */
[C---:B------:R-:W-:Y:S01]  /*43d0*/  ISETP.GE.AND P2, PT, R16.reuse, R214, PT ;  /* 0x000000d61000720c */ /* 0x040fe20003f46270 */
[----:B------:R-:W5:Y:S01]  /*43e0*/  MUFU.TANH R169, R48 ;  /* 0x0000003000a97308 */ /* 0x000f620000002400 */
[-C--:B------:R-:W-:Y:S01]  /*43f0*/  ISETP.LT.OR P1, PT, R16, R217.reuse, P1 ;  /* 0x000000d91000720c */ /* 0x080fe20000f21670 */
[----:B------:R-:W-:Y:S01]  /*4400*/  FMUL.FTZ R72, R72, UR32 ;  /* 0x0000002048487c20 */ /* 0x000fe20008410000 */
[----:B------:R-:W-:Y:S01]  /*4410*/  ISETP.LT.OR P4, PT, R18, R217, P4 ;  /* 0x000000d91200720c */ /* 0x000fe20002781670 */
[C---:B------:R-:W-:Y:S01]  /*4420*/  VIADD R8, R32.reuse, 0x30 ;  /* 0x0000003020087836 */ /* 0x040fe20000000000 */
[-C--:B------:R-:W-:Y:S01]  /*4430*/  ISETP.LT.OR P3, PT, R21, R215.reuse, P3 ;  /* 0x000000d71500720c */ /* 0x080fe20001f61670 */
[----:B------:R-:W-:Y:S01]  /*4440*/  VIADD R9, R32, 0x29 ;  /* 0x0000002920097836 */ /* 0x000fe20000000000 */
[----:B------:R-:W-:Y:S01]  /*4450*/  ISETP.LT.OR P2, PT, R16, R215, P2 ;  /* 0x000000d71000720c */ /* 0x000fe20001741670 */
[----:B------:R-:W5:Y:S01]  /*4460*/  MUFU.TANH R162, R50 ;  /* 0x0000003200a27308 */ /* 0x000f620000002400 */
[----:B------:R-:W-:Y:S01]  /*4470*/  FSEL R21, R36, -INF , !P1 ;  /* 0xff80000024157808 */ /* 0x000fe20004800000 */
[----:B------:R-:W-:Y:S01]  /*4480*/  VIADD R24, R32, 0x28 ;  /* 0x0000002820187836 */ /* 0x000fe20000000000 */
[----:B------:R-:W-:Y:S01]  /*4490*/  FSEL R19, R4, -INF , !P4 ;  /* 0xff80000004137808 */ /* 0x000fe20006000000 */
[----:B------:R-:W-:Y:S01]  /*44a0*/  FMUL.FTZ R73, R73, UR32 ;  /* 0x0000002049497c20 */ /* 0x000fe20008410000 */
[----:B------:R-:W-:Y:S01]  /*44b0*/  FSEL R16, R26, -INF , !P0 ;  /* 0xff8000001a107808 */ /* 0x000fe20004000000 */
[----:B------:R-:W-:Y:S01]  /*44c0*/  FMUL.FTZ R75, R75, UR32 ;  /* 0x000000204b4b7c20 */ /* 0x000fe20008410000 */
[C---:B------:R-:W-:Y:S01]  /*44d0*/  ISETP.GE.AND P1, PT, R2.reuse, R216, PT ;  /* 0x000000d80200720c */ /* 0x040fe20003f26270 */
[----:B------:R-:W5:Y:S01]  /*44e0*/  MUFU.TANH R17, R17 ;  /* 0x0000001100117308 */ /* 0x000f620000002400 */
[-C--:B------:R-:W-:Y:S01]  /*44f0*/  ISETP.GE.AND P4, PT, R2, R214.reuse, PT ;  /* 0x000000d60200720c */ /* 0x080fe20003f86270 */
[----:B------:R-:W-:Y:S01]  /*4500*/  FMUL.FTZ R68, R68, UR32 ;  /* 0x0000002044447c20 */ /* 0x000fe20008410000 */
[----:B------:R-:W-:Y:S01]  /*4510*/  ISETP.GE.AND P0, PT, R18, R214, PT ;  /* 0x000000d61200720c */ /* 0x000fe20003f06270 */
[----:B------:R-:W-:Y:S01]  /*4520*/  FMUL.FTZ R69, R69, UR32 ;  /* 0x0000002045457c20 */ /* 0x000fe20008410000 */
[----:B------:R-:W-:Y:S01]  /*4530*/  ISETP.LT.OR P1, PT, R2, R217, P1 ;  /* 0x000000d90200720c */ /* 0x000fe20000f21670 */
[----:B------:R-:W-:Y:S01]  /*4540*/  FMUL.FTZ R70, R70, UR32 ;  /* 0x0000002046467c20 */ /* 0x000fe20008410000 */
[-C--:B------:R-:W-:Y:S01]  /*4550*/  ISETP.LT.OR P4, PT, R2, R215.reuse, P4 ;  /* 0x000000d70200720c */ /* 0x080fe20002781670 */
[----:B------:R-:W-:Y:S01]  /*4560*/  VIADD R2, R32, 0x21 ;  /* 0x0000002120027836 */ /* 0x000fe20000000000 */
[----:B------:R-:W-:Y:S01]  /*4570*/  ISETP.LT.OR P0, PT, R18, R215, P0 ;  /* 0x000000d71200720c */ /* 0x000fe20000701670 */
[----:B------:R-:W5:Y:S01]  /*4580*/  MUFU.TANH R34, R34 ;  /* 0x0000002200227308 */ /* 0x000f620000002400 */
[----:B------:R-:W-:Y:S01]  /*4590*/  FSEL R18, R6, -INF , !P3 ;  /* 0xff80000006127808 */ /* 0x000fe20005800000 */
[----:B------:R-:W-:Y:S01]  /*45a0*/  FMUL.FTZ R71, R71, UR32 ;  /* 0x0000002047477c20 */ /* 0x000fe20008410000 */
[----:B---3--:R-:W-:-:S02]  /*45b0*/  FSEL R6, R35, -INF , !P0 ;  /* 0xff80000023067808 */ /* 0x008fc40004000000 */
[C---:B------:R-:W-:Y:S02]  /*45c0*/  ISETP.GE.AND P0, PT, R2.reuse, R216, PT ;  /* 0x000000d80200720c */ /* 0x040fe40003f06270 */
[----:B------:R-:W-:Y:S01]  /*45d0*/  FSEL R12, R37, -INF , !P2 ;  /* 0xff800000250c7808 */ /* 0x000fe20005000000 */
[----:B------:R-:W3:Y:S01]  /*45e0*/  MUFU.TANH R172, R74 ;  /* 0x0000004a00ac7308 */ /* 0x000ee20000002400 */
[C---:B------:R-:W-:Y:S02]  /*45f0*/  ISETP.LT.OR P0, PT, R2.reuse, R217, P0 ;  /* 0x000000d90200720c */ /* 0x040fe40000701670 */
[C---:B------:R-:W-:Y:S02]  /*4600*/  ISETP.GE.AND P2, PT, R13.reuse, R214, PT ;  /* 0x000000d60d00720c */ /* 0x040fe40003f46270 */
[----:B------:R-:W-:Y:S02]  /*4610*/  ISETP.GE.AND P3, PT, R13, R216, PT ;  /* 0x000000d80d00720c */ /* 0x000fe40003f66270 */
[----:B--2---:R-:W-:Y:S01]  /*4620*/  FSEL R4, R23, -INF , !P6 ;  /* 0xff80000017047808 */ /* 0x004fe20007000000 */
[----:B------:R-:W2:Y:S01]  /*4630*/  MUFU.TANH R178, R51 ;  /* 0x0000003300b27308 */ /* 0x000ea20000002400 */
[----:B------:R-:W-:-:S02]  /*4640*/  ISETP.GE.AND P6, PT, R2, R214, PT ;  /* 0x000000d60200720c */ /* 0x000fc40003fc6270 */
[----:B----4-:R-:W-:Y:S02]  /*4650*/  FSEL R161, R161, -INF , !P0 ;  /* 0xff800000a1a17808 */ /* 0x010fe40004000000 */
[C---:B------:R-:W-:Y:S02]  /*4660*/  ISETP.LT.OR P2, PT, R13.reuse, R215, P2 ;  /* 0x000000d70d00720c */ /* 0x040fe40001741670 */
[----:B------:R-:W-:Y:S01]  /*4670*/  ISETP.GE.AND P0, PT, R8, R214, PT ;  /* 0x000000d60800720c */ /* 0x000fe20003f06270 */
[----:B------:R-:W4:Y:S01]  /*4680*/  MUFU.TANH R165, R76 ;  /* 0x0000004c00a57308 */ /* 0x000f220000002400 */
[----:B------:R-:W-:Y:S02]  /*4690*/  ISETP.LT.OR P3, PT, R13, R217, P3 ;  /* 0x000000d90d00720c */ /* 0x000fe40001f61670 */
[----:B------:R-:W-:Y:S02]  /*46a0*/  ISETP.LT.OR P6, PT, R2, R215, P6 ;  /* 0x000000d70200720c */ /* 0x000fe400037c1670 */
[----:B-1----:R-:W-:-:S02]  /*46b0*/  FSEL R2, R22, -INF , !P2 ;  /* 0xff80000016027808 */ /* 0x002fc40005000000 */
[----:B-----5:R-:W-:Y:S01]  /*46c0*/  FSEL R169, R169, -INF , !P1 ;  /* 0xff800000a9a97808 */ /* 0x020fe20004800000 */
[----:B------:R-:W-:Y:S01]  /*46d0*/  MUFU.TANH R163, R77 ;  /* 0x0000004d00a37308 */ /* 0x000fe20000002400 */
[----:B------:R-:W-:Y:S02]  /*46e0*/  FSEL R162, R162, -INF , !P4 ;  /* 0xff800000a2a27808 */ /* 0x000fe40006000000 */
[C---:B------:R-:W-:Y:S02]  /*46f0*/  ISETP.LT.OR P0, PT, R8.reuse, R215, P0 ;  /* 0x000000d70800720c */ /* 0x040fe40000701670 */
[CC--:B------:R-:W-:Y:S02]  /*4700*/  ISETP.GE.AND P2, PT, R9.reuse, R216.reuse, PT ;  /* 0x000000d80900720c */ /* 0x0c0fe40003f46270 */
[----:B------:R-:W-:Y:S01]  /*4710*/  ISETP.GE.AND P1, PT, R8, R216, PT ;  /* 0x000000d80800720c */ /* 0x000fe20003f26270 */
[----:B------:R-:W1:Y:S01]  /*4720*/  MUFU.TANH R166, R78 ;  /* 0x0000004e00a67308 */ /* 0x000e620000002400 */
[----:B------:R-:W-:-:S02]  /*4730*/  ISETP.GE.AND P4, PT, R9, R214, PT ;  /* 0x000000d60900720c */ /* 0x000fc40003f86270 */
[----:B------:R-:W-:Y:S02]  /*4740*/  FSEL R17, R17, -INF , !P5 ;  /* 0xff80000011117808 */ /* 0x000fe40006800000 */
[----:B------:R-:W-:Y:S02]  /*4750*/  FSEL R13, R34, -INF , !P3 ;  /* 0xff800000220d7808 */ /* 0x000fe40005800000 */
[C---:B------:R-:W-:Y:S01]  /*4760*/  ISETP.GE.AND P5, PT, R24.reuse, R216, PT ;  /* 0x000000d81800720c */ /* 0x040fe20003fa6270 */
[----:B------:R-:W5:Y:S01]  /*4770*/  MUFU.TANH R176, R79 ;  /* 0x0000004f00b07308 */ /* 0x000f620000002400 */
[----:B------:R-:W-:Y:S02]  /*4780*/  ISETP.GE.AND P3, PT, R24, R214, PT ;  /* 0x000000d61800720c */ /* 0x000fe40003f66270 */
[----:B---3--:R-:W-:Y:S02]  /*4790*/  FSEL R172, R172, -INF , !P0 ;  /* 0xff800000acac7808 */ /* 0x008fe40004000000 */
[----:B------:R-:W-:-:S02]  /*47a0*/  ISETP.LT.OR P2, PT, R9, R217, P2 ;  /* 0x000000d90900720c */ /* 0x000fc40001741670 */
[----:B------:R-:W-:Y:S01]  /*47b0*/  ISETP.LT.OR P4, PT, R9, R215, P4 ;  /* 0x000000d70900720c */ /* 0x000fe20002781670 */
[----:B------:R-:W3:Y:S01]  /*47c0*/  MUFU.TANH R177, R72 ;  /* 0x0000004800b17308 */ /* 0x000ee20000002400 */
[-C--:B------:R-:W-:Y:S01]  /*47d0*/  ISETP.LT.OR P1, PT, R8, R217.reuse, P1 ;  /* 0x000000d90800720c */ /* 0x080fe20000f21670 */
[C---:B------:R-:W-:Y:S01]  /*47e0*/  VIADD R9, R32.reuse, 0x31 ;  /* 0x0000003120097836 */ /* 0x040fe20000000000 */
[----:B------:R-:W-:Y:S01]  /*47f0*/  PLOP3.LUT P0, PT, PT, PT, UP0, 0x80, 0x0 ;  /* 0x000000000000781c */ /* 0x000fe20003f0f008 */
[----:B------:R-:W-:Y:S01]  /*4800*/  VIADD R8, R32, 0x38 ;  /* 0x0000003820087836 */ /* 0x000fe20000000000 */
[----:B------:R-:W-:Y:S01]  /*4810*/  ISETP.LT.OR P5, PT, R24, R217, P5 ;  /* 0x000000d91800720c */ /* 0x000fe20002fa1670 */
[----:B------:R-:W-:Y:S01]  /*4820*/  VIADD R32, R32, 0x39 ;  /* 0x0000003920207836 */ /* 0x000fe20000000000 */
[----:B------:R-:W-:Y:S01]  /*4830*/  ISETP.LT.OR P3, PT, R24, R215, P3 ;  /* 0x000000d71800720c */ /* 0x000fe20001f61670 */
[----:B------:R-:W3:Y:S01]  /*4840*/  MUFU.TANH R175, R73 ;  /* 0x0000004900af7308 */ /* 0x000ee20000002400 */
[----:B--2---:R-:W-:-:S02]  /*4850*/  FSEL R178, R178, -INF , !P6 ;  /* 0xff800000b2b27808 */ /* 0x004fc40007000000 */
[----:B----4-:R-:W-:Y:S02]  /*4860*/  FSEL R165, R165, -INF , !P5 ;  /* 0xff800000a5a57808 */ /* 0x010fe40006800000 */
[----:B-1----:R-:W-:Y:S02]  /*4870*/  FSEL R166, R166, -INF , !P3 ;  /* 0xff800000a6a67808 */ /* 0x002fe40005800000 */
[----:B------:R-:W-:Y:S01]  /*4880*/  FSEL R163, R163, -INF , !P2 ;  /* 0xff800000a3a37808 */ /* 0x000fe20005000000 */
[----:B------:R-:W1:Y:S01]  /*4890*/  MUFU.TANH R170, R75 ;  /* 0x0000004b00aa7308 */ /* 0x000e620000002400 */
[----:B-----5:R-:W-:Y:S02]  /*48a0*/  FSEL R176, R176, -INF , !P4 ;  /* 0xff800000b0b07808 */ /* 0x020fe40006000000 */
[----:B---3--:R-:W-:Y:S02]  /*48b0*/  FSEL R177, R177, -INF , !P1 ;  /* 0xff800000b1b17808 */ /* 0x008fe40004800000 */
[----:B------:R-:W-:-:S02]  /*48c0*/  ISETP.GE.AND P6, PT, R9, R216, PT ;  /* 0x000000d80900720c */ /* 0x000fc40003fc6270 */
[C---:B------:R-:W-:Y:S01]  /*48d0*/  ISETP.GE.AND P5, PT, R8.reuse, R216, PT ;  /* 0x000000d80800720c */ /* 0x040fe20003fa6270 */
[----:B------:R-:W2:Y:S01]  /*48e0*/  MUFU.TANH R173, R68 ;  /* 0x0000004400ad7308 */ /* 0x000ea20000002400 */
[CC--:B------:R-:W-:Y:S02]  /*48f0*/  ISETP.GE.AND P3, PT, R9.reuse, R214.reuse, PT ;  /* 0x000000d60900720c */ /* 0x0c0fe40003f66270 */
[----:B------:R-:W-:Y:S02]  /*4900*/  ISETP.GE.AND P2, PT, R8, R214, PT ;  /* 0x000000d60800720c */ /* 0x000fe40003f46270 */
[C---:B------:R-:W-:Y:S02]  /*4910*/  ISETP.GE.AND P4, PT, R32.reuse, R216, PT ;  /* 0x000000d82000720c */ /* 0x040fe40003f86270 */
[----:B------:R-:W-:Y:S01]  /*4920*/  ISETP.GE.AND P1, PT, R32, R214, PT ;  /* 0x000000d62000720c */ /* 0x000fe20003f26270 */
[----:B------:R-:W3:Y:S01]  /*4930*/  MUFU.TANH R171, R69 ;  /* 0x0000004500ab7308 */ /* 0x000ee20000002400 */
[----:B------:R-:W-:-:S02]  /*4940*/  ISETP.LT.OR P6, PT, R9, R217, P6 ;  /* 0x000000d90900720c */ /* 0x000fc400037c1670 */
[----:B------:R-:W-:Y:S02]  /*4950*/  ISETP.LT.OR P3, PT, R9, R215, P3 ;  /* 0x000000d70900720c */ /* 0x000fe40001f61670 */
[C---:B------:R-:W-:Y:S02]  /*4960*/  ISETP.LT.OR P5, PT, R8.reuse, R217, P5 ;  /* 0x000000d90800720c */ /* 0x040fe40002fa1670 */
[----:B------:R-:W-:Y:S01]  /*4970*/  ISETP.LT.OR P2, PT, R8, R215, P2 ;  /* 0x000000d70800720c */ /* 0x000fe20001741670 */
[----:B------:R-:W4:Y:S01]  /*4980*/  MUFU.TANH R168, R70 ;  /* 0x0000004600a87308 */ /* 0x000f220000002400 */
[----:B------:R-:W-:Y:S01]  /*4990*/  BAR.SYNC.DEFER_BLOCKING 0x0 ;  /* 0x0000000000007b1d */ /* 0x000fe20000010000 */
[C---:B------:R-:W-:Y:S02]  /*49a0*/  ISETP.LT.OR P4, PT, R32.reuse, R217, P4 ;  /* 0x000000d92000720c */ /* 0x040fe40002781670 */
[----:B------:R-:W-:Y:S02]  /*49b0*/  ISETP.LT.OR P1, PT, R32, R215, P1 ;  /* 0x000000d72000720c */ /* 0x000fe40000f21670 */
[----:B------:R-:W-:-:S02]  /*49c0*/  FSEL R175, R175, -INF , !P6 ;  /* 0xff800000afaf7808 */ /* 0x000fc40007000000 */
[----:B------:R-:W5:Y:S01]  /*49d0*/  MUFU.TANH R164, R71 ;  /* 0x0000004700a47308 */ /* 0x000f620000002400 */
[----:B-1----:R-:W-:Y:S02]  /*49e0*/  FSEL R170, R170, -INF , !P3 ;  /* 0xff800000aaaa7808 */ /* 0x002fe40005800000 */
[----:B--2---:R-:W-:Y:S02]  /*49f0*/  FSEL R173, R173, -INF , !P5 ;  /* 0xff800000adad7808 */ /* 0x004fe40006800000 */
[----:B---3--:R-:W-:Y:S02]  /*4a00*/  FSEL R171, R171, -INF , !P4 ;  /* 0xff800000abab7808 */ /* 0x008fe40006000000 */
[----:B----4-:R-:W-:Y:S02]  /*4a10*/  FSEL R168, R168, -INF , !P2 ;  /* 0xff800000a8a87808 */ /* 0x010fe40005000000 */
[----:B-----5:R-:W-:Y:S01]  /*4a20*/  FSEL R164, R164, -INF , !P1 ;  /* 0xff800000a4a47808 */ /* 0x020fe20004800000 */
        /* <DEDUP_REMOVED lines=63> */
.L_x_455:
[----:B------:R-:W-:Y:S05]  /*4e20*/  BSYNC B0 ;  /* 0x0000000000007941 */ /* 0x000fea0003800000 */
.L_x_454:
[----:B------:R-:W0:Y:S02]  /*4e30*/  LDGDEPBAR ;  /* 0x00000000000079af */ /* 0x000e240000000000 */
.L_x_453:
[----:B--2---:R-:W-:Y:S01]  /*4e40*/  FMNMX.FTZ R10, R27, R29, !PT ;  /* 0x0000001d1b0a7209 */ /* 0x004fe20007810000 */
        /* <DEDUP_REMOVED lines=31> */
[----:B-1----:R-:W1:Y:S03]  /*5040*/  SHFL.BFLY PT, R9, R10, 0x2, 0x1f ;  /* 0x0c401f000a097f89 */ /* 0x002e6600000e0000 */
        /* <DEDUP_REMOVED lines=40> */
[----:B------:R-:W1:Y:S01]  /*52d0*/  LDSM.16.MT88.4 R12, [R194+0x12800] ;  /* 0x01280000c20c783b */ /* 0x000e620000004200 */
        /* <DEDUP_REMOVED lines=83> */
[C---:B------:R-:W-:Y:S05]  /*5810*/  HMMA.16816.F32.BF16 R36, R4.reuse, R8, R36 ;  /* 0x000000080424723c */ /* 0x040fea0000041824 */
[----:B------:R-:W-:Y:S01]  /*5820*/  MUFU.EX2 R162, R162 ;  /* 0x000000a200a27308 */ /* 0x000fe20000000800 */
[----:B------:R-:W-:Y:S01]  /*5830*/  HMMA.16816.F32.BF16 R40, R4, R10, R40 ;  /* 0x0000000a0428723c */ /* 0x000fe20000041828 */
[----:B------:R-:W3:Y:S05]  /*5840*/  LDSM.16.MT88.4 R8, [R194+0x16800] ;  /* 0x01680000c208783b */ /* 0x000eea0000004200 */
        /* <DEDUP_REMOVED lines=15> */
[C---:B-1----:R-:W-:Y:S06]  /*5940*/  HMMA.16816.F32.BF16 R68, R4.reuse, R12, R68 ;  /* 0x0000000c0444723c */ /* 0x042fec0000041844 */
[C---:B------:R-:W-:Y:S01]  /*5950*/  HMMA.16816.F32.BF16 R72, R4.reuse, R14, R72 ;  /* 0x0000000e0448723c */ /* 0x040fe20000041848 */
[----:B------:R-:W1:Y:S01]  /*5960*/  LDSM.16.MT88.4 R12, [R193+0x13000] ;  /* 0x01300000c10c783b */ /* 0x000e620000004200 */
        /* <DEDUP_REMOVED lines=58> */
[C---:B-----5:R-:W-:Y:S06]  /*5d10*/  HMMA.16816.F32.BF16 R68, R4.reuse, R16, R68 ;  /* 0x000000100444723c */ /* 0x060fec0000041844 */
[C---:B------:R-:W-:Y:S01]  /*5d20*/  HMMA.16816.F32.BF16 R72, R4.reuse, R18, R72 ;  /* 0x000000120448723c */ /* 0x040fe20000041848 */
[----:B------:R-:W4:Y:S05]  /*5d30*/  LDSM.16.MT88.4 R16, [R196+0x13800] ;  /* 0x01380000c410783b */ /* 0x000f2a0000004200 */
[C---:B-1----:R-:W-:Y:S06]  /*5d40*/  HMMA.16816.F32.BF16 R76, R4.reuse, R12, R76 ;  /* 0x0000000c044c723c */ /* 0x042fec000004184c */
[C---:B------:R-:W-:Y:S01]  /*5d50*/  HMMA.16816.F32.BF16 R80, R4.reuse, R14, R80 ;  /* 0x0000000e0450723c */ /* 0x040fe20000041850 */
[----:B------:R-:W1:Y:S05]  /*5d60*/  LDSM.16.MT88.4 R12, [R194+0x13800] ;  /* 0x01380000c20c783b */ /* 0x000e6a0000004200 */
        /* <DEDUP_REMOVED lines=56> */
[C---:B-1----:R-:W-:Y:S06]  /*60f0*/  HMMA.16816.F32.BF16 R84, R4.reuse, R12, R84 ;  /* 0x0000000c0454723c */ /* 0x042fec0000041854 */
[C---:B------:R-:W-:Y:S06]  /*6100*/  HMMA.16816.F32.BF16 R88, R4.reuse, R14, R88 ;  /* 0x0000000e0458723c */ /* 0x040fec0000041858 */
[C---:B---3--:R-:W-:Y:S06]  /*6110*/  HMMA.16816.F32.BF16 R92, R4.reuse, R8, R92 ;  /* 0x00000008045c723c */ /* 0x048fec000004185c */
        /* <DEDUP_REMOVED lines=40> */
[----:B------:R-:W-:Y:S03]  /*63a0*/  @!P3 LDGSTS.E.BYPASS.LTC128B.128 [R209+0x14000], desc[UR22][R12.64+0x80] ;  /* 0x140000800cd1bfae */ /* 0x000fe6000b901d56 */
        /* <DEDUP_REMOVED lines=29> */
[----:B------:R-:W3:Y:S04]  /*6580*/  LDSM.16.M88.4 R24, [R201+0xc000] ;  /* 0x00c00000c918783b */ /* 0x000ee80000000200 */
[----:B------:R-:W-:Y:S04]  /*6590*/  LDSM.16.M88.4 R8, [R200] ;  /* 0x00000000c808783b */ /* 0x000fe80000000200 */
[----:B------:R-:W-:Y:S04]  /*65a0*/  LDSM.16.M88.4 R32, [R199] ;  /* 0x00000000c720783b */ /* 0x000fe80000000200 */
[----:B-1----:R-:W-:Y:S04]  /*65b0*/  LDSM.16.M88.4 R16, [R198] ;  /* 0x00000000c610783b */ /* 0x002fe80000000200 */
[----:B------:R-:W-:Y:S04]  /*65c0*/  LDSM.16.M88.4 R20, [R195+0xc000] ;  /* 0x00c00000c314783b */ /* 0x000fe80000000200 */
[----:B------:R-:W1:Y:S04]  /*65d0*/  LDSM.16.M88.4 R148, [R201+0xc800] ;  /* 0x00c80000c994783b */ /* 0x000e680000000200 */
[----:B--2---:R-:W-:Y:S04]  /*65e0*/  LDSM.16.M88.4 R4, [R197] ;  /* 0x00000000c504783b */ /* 0x004fe80000000200 */
[----:B------:R-:W-:Y:S04]  /*65f0*/  LDSM.16.M88.4 R28, [R188] ;  /* 0x00000000bc1c783b */ /* 0x000fe80000000200 */
[----:B------:R-:W2:Y:S04]  /*6600*/  LDSM.16.M88.4 R152, [R191] ;  /* 0x00000000bf98783b */ /* 0x000ea80000000200 */
[----:B------:R-:W4:Y:S01]  /*6610*/  LDSM.16.M88.4 R176, [R201+0xd000] ;  /* 0x00d00000c9b0783b */ /* 0x000f220000000200 */
[C---:B---3--:R-:W-:Y:S03]  /*6620*/  HMMA.16816.F32.BF16 R12, R168.reuse, R24, RZ ;  /* 0x00000018a80c723c */ /* 0x048fe600000418ff */
[----:B------:R-:W-:Y:S04]  /*6630*/  LDSM.16.M88.4 R232, [R202+0x4000] ;  /* 0x00400000cae8783b */ /* 0x000fe80000000200 */
[----:B------:R-:W-:Y:S01]  /*6640*/  LDSM.16.M88.4 R140, [R201+0xe000] ;  /* 0x00e00000c98c783b */ /* 0x000fe20000000200 */
[C---:B------:R-:W-:Y:S03]  /*6650*/  HMMA.16816.F32.BF16 R24, R168.reuse, R26, RZ ;  /* 0x0000001aa818723c */ /* 0x040fe600000418ff */
[----:B------:R-:W3:Y:S04]  /*6660*/  LDSM.16.M88.4 R144, [R195+0xc800] ;  /* 0x00c80000c390783b */ /* 0x000ee80000000200 */
[----:B------:R-:W-:Y:S04]  /*6670*/  LDSM.16.M88.4 R228, [R190] ;  /* 0x00000000bee4783b */ /* 0x000fe80000000200 */
[----:B------:R-:W-:Y:S01]  /*6680*/  LDSM.16.M88.4 R164, [R200+0x4000] ;  /* 0x00400000c8a4783b */ /* 0x000fe20000000200 */
[----:B-1----:R-:W-:Y:S03]  /*6690*/  HMMA.16816.F32.BF16 R136, R168, R148, RZ ;  /* 0x00000094a888723c */ /* 0x002fe600000418ff */
[----:B------:R-:W-:Y:S04]  /*66a0*/  LDSM.16.M88.4 R236, [R187] ;  /* 0x00000000bbec783b */ /* 0x000fe80000000200 */
[----:B------:R-:W-:Y:S01]  /*66b0*/  LDSM.16.M88.4 R224, [R195+0xe000] ;  /* 0x00e00000c3e0783b */ /* 0x000fe20000000200 */
[C---:B------:R-:W-:Y:S03]  /*66c0*/  HMMA.16816.F32.BF16 R12, R8.reuse, R32, R12 ;  /* 0x00000020080c723c */ /* 0x040fe6000004180c */
[----:B------:R-:W-:Y:S03]  /*66d0*/  LDSM.16.M88.4 R160, [R201+0xe800] ;  /* 0x00e80000c9a0783b */ /* 0x000fe60000000200 */
[----:B------:R-:W-:Y:S01]  /*66e0*/  HMMA.16816.F32.BF16 R24, R8, R34, R24 ;  /* 0x000000220818723c */ /* 0x000fe20000041818 */
[----:B------:R-:W-:Y:S04]  /*66f0*/  LDSM.16.M88.4 R32, [R188+0x800] ;  /* 0x00080000bc20783b */ /* 0x000fe80000000200 */
[----:B------:R-:W-:Y:S01]  /*6700*/  LDSM.16.M88.4 R156, [R188+0x2000] ;  /* 0x00200000bc9c783b */ /* 0x000fe20000000200 */
[----:B------:R-:W-:Y:S03]  /*6710*/  HMMA.16816.F32.BF16 R148, R168, R150, RZ ;  /* 0x00000096a894723c */ /* 0x000fe600000418ff */
[----:B------:R-:W-:Y:S03]  /*6720*/  LDSM.16.M88.4 R244, [R186] ;  /* 0x00000000baf4783b */ /* 0x000fe60000000200 */
[----:B--2---:R-:W-:Y:S01]  /*6730*/  HMMA.16816.F32.BF16 R136, R8, R152, R136 ;  /* 0x000000980888723c */ /* 0x004fe20000041888 */
[----:B------:R-:W-:Y:S04]  /*6740*/  LDSM.16.M88.4 R240, [R195+0xe800] ;  /* 0x00e80000c3f0783b */ /* 0x000fe80000000200 */
[----:B------:R-:W0:Y:S01]  /*6750*/  LDGDEPBAR ;  /* 0x00000000000079af */ /* 0x000e220000000000 */
[C---:B------:R-:W-:Y:S06]  /*6760*/  HMMA.16816.F32.BF16 R12, R16.reuse, R20, R12 ;  /* 0x00000014100c723c */ /* 0x040fec000004180c */
[----:B------:R-:W-:Y:S01]  /*6770*/  HMMA.16816.F32.BF16 R24, R16, R22, R24 ;  /* 0x000000161018723c */ /* 0x000fe20000041818 */
[----:B------:R-:W1:Y:S05]  /*6780*/  LDSM.16.M88.4 R20, [R201+0xd800] ;  /* 0x00d80000c914783b */ /* 0x000e6a0000000200 */
[----:B------:R-:W-:Y:S01]  /*6790*/  HMMA.16816.F32.BF16 R148, R8, R154, R148 ;  /* 0x0000009a0894723c */ /* 0x000fe20000041894 */
[----:B------:R-:W-:Y:S05]  /*67a0*/  LDSM.16.M88.4 R152, [R198+0x4000] ;  /* 0x00400000c698783b */ /* 0x000fea0000000200 */
[----:B----4-:R-:W-:Y:S06]  /*67b0*/  HMMA.16816.F32.BF16 R204, R168, R176, RZ ;  /* 0x000000b0a8cc723c */ /* 0x010fec00000418ff */
[C---:B------:R-:W-:Y:S06]  /*67c0*/  HMMA.16816.F32.BF16 R12, R4.reuse, R28, R12 ;  /* 0x0000001c040c723c */ /* 0x040fec000004180c */
[----:B------:R-:W-:Y:S01]  /*67d0*/  HMMA.16816.F32.BF16 R24, R4, R30, R24 ;  /* 0x0000001e0418723c */ /* 0x000fe20000041818 */
[----:B------:R-:W2:Y:S05]  /*67e0*/  LDSM.16.M88.4 R28, [R189] ;  /* 0x00000000bd1c783b */ /* 0x000eaa0000000200 */
[----:B------:R-:W-:Y:S06]  /*67f0*/  HMMA.16816.F32.BF16 R176, R168, R178, RZ ;  /* 0x000000b2a8b0723c */ /* 0x000fec00000418ff */
[----:B---3--:R-:W-:Y:S06]  /*6800*/  HMMA.16816.F32.BF16 R136, R16, R144, R136 ;  /* 0x000000901088723c */ /* 0x008fec0000041888 */
[----:B------:R-:W-:Y:S06]  /*6810*/  HMMA.16816.F32.BF16 R12, R232, R140, R12 ;  /* 0x0000008ce80c723c */ /* 0x000fec000004180c */
[C---:B-1----:R-:W-:Y:S06]  /*6820*/  HMMA.16816.F32.BF16 R172, R168.reuse, R20, RZ ;  /* 0x00000014a8ac723c */ /* 0x042fec00000418ff */
[----:B------:R-:W-:Y:S01]  /*6830*/  HMMA.16816.F32.BF16 R168, R168, R22, RZ ;  /* 0x00000016a8a8723c */ /* 0x000fe200000418ff */
[----:B------:R-:W-:Y:S05]  /*6840*/  LDSM.16.M88.4 R20, [R195+0xd800] ;  /* 0x00d80000c314783b */ /* 0x000fea0000000200 */
[----:B------:R-:W-:Y:S01]  /*6850*/  HMMA.16816.F32.BF16 R24, R232, R142, R24 ;  /* 0x0000008ee818723c */ /* 0x000fe20000041818 */
[----:B------:R-:W1:Y:S05]  /*6860*/  LDSM.16.M88.4 R140, [R195+0xd000] ;  /* 0x00d00000c38c783b */ /* 0x000e6a0000000200 */
[----:B------:R-:W-:Y:S01]  /*6870*/  HMMA.16816.F32.BF16 R148, R16, R146, R148 ;  /* 0x000000921094723c */ /* 0x000fe20000041894 */
[----:B------:R-:W-:Y:S05]  /*6880*/  LDSM.16.M88.4 R144, [R197+0x4000] ;  /* 0x00400000c590783b */ /* 0x000fea0000000200 */
[----:B------:R-:W-:Y:S06]  /*6890*/  HMMA.16816.F32.BF16 R204, R8, R228, R204 ;  /* 0x000000e408cc723c */ /* 0x000fec00000418cc */
[----:B------:R-:W-:Y:S06]  /*68a0*/  HMMA.16816.F32.BF16 R12, R164, R236, R12 ;  /* 0x000000eca40c723c */ /* 0x000fec000004180c */
[C---:B------:R-:W-:Y:S01]  /*68b0*/  HMMA.16816.F32.BF16 R176, R8.reuse, R230, R176 ;  /* 0x000000e608b0723c */ /* 0x040fe200000418b0 */
[----:B------:R-:W-:Y:S05]  /*68c0*/  LDSM.16.M88.4 R228, [R201+0xf000] ;  /* 0x00f00000c9e4783b */ /* 0x000fea0000000200 */
[C---:B--2---:R-:W-:Y:S06]  /*68d0*/  HMMA.16816.F32.BF16 R172, R8.reuse, R28, R172 ;  /* 0x0000001c08ac723c */ /* 0x044fec00000418ac */
[----:B------:R-:W-:Y:S01]  /*68e0*/  HMMA.16816.F32.BF16 R168, R8, R30, R168 ;  /* 0x0000001e08a8723c */ /* 0x000fe200000418a8 */
[----:B------:R-:W2:Y:S04]  /*68f0*/  LDSM.16.M88.4 R28, [R188+0x1000] ;  /* 0x00100000bc1c783b */ /* 0x000ea80000000200 */
[----:B------:R-:W3:Y:S01]  /*6900*/  LDSM.16.M88.4 R8, [R188+0x1800] ;  /* 0x00180000bc08783b */ /* 0x000ee20000000200 */
[----:B------:R-:W-:Y:S03]  /*6910*/  HMMA.16816.F32.BF16 R24, R164, R238, R24 ;  /* 0x000000eea418723c */ /* 0x000fe60000041818 */
[----:B------:R-:W-:Y:S03]  /*6920*/  LDSM.16.M88.4 R236, [R201+0x10000] ;  /* 0x01000000c9ec783b */ /* 0x000fe60000000200 */
[C---:B------:R-:W-:Y:S06]  /*6930*/  HMMA.16816.F32.BF16 R136, R4.reuse, R32, R136 ;  /* 0x000000200488723c */ /* 0x040fec0000041888 */
[----:B------:R-:W-:Y:S01]  /*6940*/  HMMA.16816.F32.BF16 R148, R4, R34, R148 ;  /* 0x000000220494723c */ /* 0x000fe20000041894 */
[----:B------:R-:W4:Y:S05]  /*6950*/  LDSM.16.M88.4 R32, [R202+0x8000] ;  /* 0x00800000ca20783b */ /* 0x000f2a0000000200 */
[----:B-1----:R-:W-:Y:S06]  /*6960*/  HMMA.16816.F32.BF16 R204, R16, R140, R204 ;  /* 0x0000008c10cc723c */ /* 0x002fec00000418cc */
[----:B------:R-:W-:Y:S06]  /*6970*/  HMMA.16816.F32.BF16 R12, R152, R224, R12 ;  /* 0x000000e0980c723c */ /* 0x000fec000004180c */
[C---:B------:R-:W-:Y:S01]  /*6980*/  HMMA.16816.F32.BF16 R176, R16.reuse, R142, R176 ;  /* 0x0000008e10b0723c */ /* 0x040fe200000418b0 */
[----:B------:R-:W-:Y:S05]  /*6990*/  LDSM.16.M88.4 R140, [R188+0x2800] ;  /* 0x00280000bc8c783b */ /* 0x000fea0000000200 */
[C---:B------:R-:W-:Y:S06]  /*69a0*/  HMMA.16816.F32.BF16 R172, R16.reuse, R20, R172 ;  /* 0x0000001410ac723c */ /* 0x040fec00000418ac */
[----:B------:R-:W-:Y:S01]  /*69b0*/  HMMA.16816.F32.BF16 R168, R16, R22, R168 ;  /* 0x0000001610a8723c */ /* 0x000fe200000418a8 */
[----:B------:R-:W-:Y:S04]  /*69c0*/  LDSM.16.M88.4 R20, [R200+0x8000] ;  /* 0x00800000c814783b */ /* 0x000fe80000000200 */
[----:B------:R-:W-:Y:S01]  /*69d0*/  LDSM.16.M88.4 R16, [R183] ;  /* 0x00000000b710783b */ /* 0x000fe20000000200 */
[----:B------:R-:W-:Y:S03]  /*69e0*/  HMMA.16816.F32.BF16 R24, R152, R226, R24 ;  /* 0x000000e29818723c */ /* 0x000fe60000041818 */
[----:B------:R-:W1:Y:S03]  /*69f0*/  LDSM.16.M88.4 R224, [R201+0xf800] ;  /* 0x00f80000c9e0783b */ /* 0x000e660000000200 */
[C---:B------:R-:W-:Y:S06]  /*6a00*/  HMMA.16816.F32.BF16 R136, R232.reuse, R160, R136 ;  /* 0x000000a0e888723c */ /* 0x040fec0000041888 */
[----:B------:R-:W-:Y:S01]  /*6a10*/  HMMA.16816.F32.BF16 R148, R232, R162, R148 ;  /* 0x000000a2e894723c */ /* 0x000fe20000041894 */
[----:B------:R-:W5:Y:S05]  /*6a20*/  LDSM.16.M88.4 R160, [R185] ;  /* 0x00000000b9a0783b */ /* 0x000f6a0000000200 */
[----:B--2---:R-:W-:Y:S06]  /*6a30*/  HMMA.16816.F32.BF16 R204, R4, R28, R204 ;  /* 0x0000001c04cc723c */ /* 0x004fec00000418cc */
        /* <DEDUP_REMOVED lines=8> */
[----:B------:R-:W-:Y:S03]  /*6ac0*/  LDSM.16.M88.4 R156, [R184] ;  /* 0x00000000b89c783b */ /* 0x000fe60000000200 */
[C---:B------:R-:W-:Y:S06]  /*6ad0*/  HMMA.16816.F32.BF16 R136, R164.reuse, R244, R136 ;  /* 0x000000f4a488723c */ /* 0x040fec0000041888 */
[----:B------:R-:W-:Y:S06]  /*6ae0*/  HMMA.16816.F32.BF16 R148, R164, R246, R148 ;  /* 0x000000f6a494723c */ /* 0x000fec0000041894 */
[----:B------:R-:W-:Y:S06]  /*6af0*/  HMMA.16816.F32.BF16 R204, R232, R228, R204 ;  /* 0x000000e4e8cc723c */ /* 0x000fec00000418cc */
[----:B----4-:R-:W-:Y:S06]  /*6b00*/  HMMA.16816.F32.BF16 R12, R32, R236, R12 ;  /* 0x000000ec200c723c */ /* 0x010fec000004180c */
[C---:B------:R-:W-:Y:S01]  /*6b10*/  HMMA.16816.F32.BF16 R176, R232.reuse, R230, R176 ;  /* 0x000000e6e8b0723c */ /* 0x040fe200000418b0 */
[----:B------:R-:W-:Y:S05]  /*6b20*/  LDSM.16.M88.4 R228, [R195+0xf800] ;  /* 0x00f80000c3e4783b */ /* 0x000fea0000000200 */
[C---:B-1----:R-:W-:Y:S06]  /*6b30*/  HMMA.16816.F32.BF16 R172, R232.reuse, R224, R172 ;  /* 0x000000e0e8ac723c */ /* 0x042fec00000418ac */
[----:B------:R-:W-:Y:S01]  /*6b40*/  HMMA.16816.F32.BF16 R168, R232, R226, R168 ;  /* 0x000000e2e8a8723c */ /* 0x000fe200000418a8 */
[----:B------:R-:W1:Y:S04]  /*6b50*/  LDSM.16.M88.4 R232, [R195+0xf000] ;  /* 0x00f00000c3e8783b */ /* 0x000e680000000200 */
[----:B------:R-:W-:Y:S01]  /*6b60*/  LDSM.16.M88.4 R224, [R182] ;  /* 0x00000000b6e0783b */ /* 0x000fe20000000200 */
[----:B------:R-:W-:Y:S03]  /*6b70*/  HMMA.16816.F32.BF16 R24, R32, R238, R24 ;  /* 0x000000ee2018723c */ /* 0x000fe60000041818 */
[----:B------:R-:W-:Y:S03]  /*6b80*/  LDSM.16.M88.4 R236, [R197+0x8000] ;  /* 0x00800000c5ec783b */ /* 0x000fe60000000200 */
[C---:B------:R-:W-:Y:S06]  /*6b90*/  HMMA.16816.F32.BF16 R136, R152.reuse, R240, R136 ;  /* 0x000000f09888723c */ /* 0x040fec0000041888 */
[----:B------:R-:W-:Y:S01]  /*6ba0*/  HMMA.16816.F32.BF16 R240, R152, R242, R148 ;  /* 0x000000f298f0723c */ /* 0x000fe20000041894 */
[----:B------:R-:W-:Y:S05]  /*6bb0*/  LDSM.16.M88.4 R148, [R188+0x4000] ;  /* 0x00400000bc94783b */ /* 0x000fea0000000200 */
[----:B-----5:R-:W-:Y:S06]  /*6bc0*/  HMMA.16816.F32.BF16 R204, R164, R160, R204 ;  /* 0x000000a0a4cc723c */ /* 0x020fec00000418cc */
[----:B------:R-:W-:Y:S06]  /*6bd0*/  HMMA.16816.F32.BF16 R12, R20, R16, R12 ;  /* 0x00000010140c723c */ /* 0x000fec000004180c */
[----:B------:R-:W-:Y:S01]  /*6be0*/  HMMA.16816.F32.BF16 R176, R164, R162, R176 ;  /* 0x000000a2a4b0723c */ /* 0x000fe200000418b0 */
[----:B------:R-:W-:Y:S05]  /*6bf0*/  LDSM.16.M88.4 R160, [R188+0x3800] ;  /* 0x00380000bca0783b */ /* 0x000fea0000000200 */
[----:B------:R-:W-:Y:S01]  /*6c00*/  HMMA.16816.F32.BF16 R24, R20, R18, R24 ;  /* 0x000000121418723c */ /* 0x000fe20000041818 */
[----:B------:R-:W2:Y:S05]  /*6c10*/  LDSM.16.M88.4 R16, [R188+0x3000] ;  /* 0x00300000bc10783b */ /* 0x000eaa0000000200 */
[C---:B------:R-:W-:Y:S06]  /*6c20*/  HMMA.16816.F32.BF16 R136, R144.reuse, R140, R136 ;  /* 0x0000008c9088723c */ /* 0x040fec0000041888 */
[----:B------:R-:W-:Y:S01]  /*6c30*/  HMMA.16816.F32.BF16 R240, R144, R142, R240 ;  /* 0x0000008e90f0723c */ /* 0x000fe200000418f0 */
[----:B------:R-:W-:Y:S05]  /*6c40*/  LDSM.16.M88.4 R140, [R181] ;  /* 0x00000000b58c783b */ /* 0x000fea0000000200 */
[----:B-1----:R-:W-:Y:S06]  /*6c50*/  HMMA.16816.F32.BF16 R204, R152, R232, R204 ;  /* 0x000000e898cc723c */ /* 0x002fec00000418cc */
[----:B------:R-:W-:Y:S06]  /*6c60*/  HMMA.16816.F32.BF16 R172, R164, R156, R172 ;  /* 0x0000009ca4ac723c */ /* 0x000fec00000418ac */
[----:B------:R-:W-:Y:S06]  /*6c70*/  HMMA.16816.F32.BF16 R12, R8, R4, R12 ;  /* 0x00000004080c723c */ /* 0x000fec000004180c */
[----:B------:R-:W-:Y:S06]  /*6c80*/  HMMA.16816.F32.BF16 R176, R152, R234, R176 ;  /* 0x000000ea98b0723c */ /* 0x000fec00000418b0 */
[----:B------:R-:W-:Y:S01]  /*6c90*/  HMMA.16816.F32.BF16 R24, R8, R6, R24 ;  /* 0x000000060818723c */ /* 0x000fe20000041818 */
[----:B------:R-:W1:Y:S05]  /*6ca0*/  LDSM.16.M88.4 R4, [R201+0x11000] ;  /* 0x01100000c904783b */ /* 0x000e6a0000000200 */
[----:B------:R-:W-:Y:S01]  /*6cb0*/  HMMA.16816.F32.BF16 R168, R164, R158, R168 ;  /* 0x0000009ea4a8723c */ /* 0x000fe200000418a8 */
[----:B------:R-:W3:Y:S05]  /*6cc0*/  LDSM.16.M88.4 R156, [R195+0x10800] ;  /* 0x01080000c39c783b */ /* 0x000eea0000000200 */
[C---:B------:R-:W-:Y:S06]  /*6cd0*/  HMMA.16816.F32.BF16 R136, R32.reuse, R28, R136 ;  /* 0x0000001c2088723c */ /* 0x040fec0000041888 */
[----:B------:R-:W-:Y:S01]  /*6ce0*/  HMMA.16816.F32.BF16 R240, R32, R30, R240 ;  /* 0x0000001e20f0723c */ /* 0x000fe200000418f0 */
[----:B------:R-:W-:Y:S05]  /*6cf0*/  LDSM.16.M88.4 R28, [R188+0x4800] ;  /* 0x00480000bc1c783b */ /* 0x000fea0000000200 */
[----:B--2---:R-:W-:Y:S06]  /*6d00*/  HMMA.16816.F32.BF16 R204, R144, R16, R204 ;  /* 0x0000001090cc723c */ /* 0x004fec00000418cc */
[----:B------:R-:W-:Y:S06]  /*6d10*/  HMMA.16816.F32.BF16 R172, R152, R228, R172 ;  /* 0x000000e498ac723c */ /* 0x000fec00000418ac */
[----:B------:R-:W-:Y:S06]  /*6d20*/  HMMA.16816.F32.BF16 R12, R236, R148, R12 ;  /* 0x00000094ec0c723c */ /* 0x000fec000004180c */
[----:B------:R-:W-:Y:S01]  /*6d30*/  HMMA.16816.F32.BF16 R176, R144, R18, R176 ;  /* 0x0000001290b0723c */ /* 0x000fe200000418b0 */
[----:B------:R-:W2:Y:S05]  /*6d40*/  LDSM.16.M88.4 R16, [R201+0x11800] ;  /* 0x01180000c910783b */ /* 0x000eaa0000000200 */
[----:B------:R-:W-:Y:S06]  /*6d50*/  HMMA.16816.F32.BF16 R168, R152, R230, R168 ;  /* 0x000000e698a8723c */ /* 0x000fec00000418a8 */
[C---:B------:R-:W-:Y:S06]  /*6d60*/  HMMA.16816.F32.BF16 R136, R20.reuse, R224, R136 ;  /* 0x000000e01488723c */ /* 0x040fec0000041888 */
[----:B------:R-:W-:Y:S01]  /*6d70*/  HMMA.16816.F32.BF16 R240, R20, R226, R240 ;  /* 0x000000e214f0723c */ /* 0x000fe200000418f0 */
[----:B------:R-:W-:Y:S01]  /*6d80*/  FMUL.FTZ R14, R14, UR32 ;  /* 0x000000200e0e7c20 */ /* 0x000fe20008410000 */
[----:B------:R-:W-:Y:S01]  /*6d90*/  FMUL.FTZ R0, R12, UR32 ;  /* 0x000000200c007c20 */ /* 0x000fe20008410000 */
[----:B------:R-:W-:-:S02]  /*6da0*/  FMUL.FTZ R2, R13, UR32 ;  /* 0x000000200d027c20 */ /* 0x000fc40008410000 */
[----:B------:R4:W-:Y:S01]  /*6db0*/  MUFU.TANH R133, R14 ;  /* 0x0000000e00857308 */ /* 0x0009e20000002400 */
[----:B-1----:R-:W-:Y:S06]  /*6dc0*/  HMMA.16816.F32.BF16 R204, R32, R4, R204 ;  /* 0x0000000420cc723c */ /* 0x002fec00000418cc */
[----:B------:R-:W-:Y:S01]  /*6dd0*/  HMMA.16816.F32.BF16 R172, R144, R160, R172 ;  /* 0x000000a090ac723c */ /* 0x000fe200000418ac */
[----:B------:R-:W1:Y:S05]  /*6de0*/  MUFU.TANH R0, R0 ;  /* 0x0000000000007308 */ /* 0x000e6a0000002400 */
[----:B------:R-:W-:Y:S01]  /*6df0*/  HMMA.16816.F32.BF16 R176, R32, R6, R176 ;  /* 0x0000000620b0723c */ /* 0x000fe200000418b0 */
[----:B------:R-:W5:Y:S02]  /*6e00*/  LDSM.16.M88.4 R4, [R195+0x11000] ;  /* 0x01100000c304783b */ /* 0x000f640000000200 */
[----:B------:R-:W1:Y:S03]  /*6e10*/  MUFU.TANH R2, R2 ;  /* 0x0000000200027308 */ /* 0x000e660000002400 */
[----:B------:R-:W-:Y:S06]  /*6e20*/  HMMA.16816.F32.BF16 R168, R144, R162, R168 ;  /* 0x000000a290a8723c */ /* 0x000fec00000418a8 */
[----:B------:R-:W-:Y:S01]  /*6e30*/  HMMA.16816.F32.BF16 R24, R236, R150, R24 ;  /* 0x00000096ec18723c */ /* 0x000fe20000041818 */
[----:B------:R-:W-:-:S02]  /*6e40*/  FMUL.FTZ R144, R15, UR32 ;  /* 0x000000200f907c20 */ /* 0x000fc40008410000 */
[----:B----4-:R-:W4:Y:S03]  /*6e50*/  LDSM.16.M88.4 R12, [R180] ;  /* 0x00000000b40c783b */ /* 0x010f260000000200 */
[C---:B---3--:R-:W-:Y:S01]  /*6e60*/  HMMA.16816.F32.BF16 R136, R8.reuse, R156, R136 ;  /* 0x0000009c0888723c */ /* 0x048fe20000041888 */
[----:B------:R-:W3:Y:S05]  /*6e70*/  MUFU.TANH R144, R144 ;  /* 0x0000009000907308 */ /* 0x000eea0000002400 */
[----:B------:R-:W-:Y:S06]  /*6e80*/  HMMA.16816.F32.BF16 R240, R8, R158, R240 ;  /* 0x0000009e08f0723c */ /* 0x000fec00000418f0 */
[----:B------:R-:W-:Y:S06]  /*6e90*/  HMMA.16816.F32.BF16 R204, R20, R140, R204 ;  /* 0x0000008c14cc723c */ /* 0x000fec00000418cc */
[----:B--2---:R-:W-:Y:S01]  /*6ea0*/  HMMA.16816.F32.BF16 R172, R32, R16, R172 ;  /* 0x0000001020ac723c */ /* 0x004fe200000418ac */
[----:B------:R-:W-:Y:S01]  /*6eb0*/  FMUL.FTZ R24, R24, UR32 ;  /* 0x0000002018187c20 */ /* 0x000fe20008410000 */
[----:B------:R-:W-:-:S03]  /*6ec0*/  FMUL.FTZ R146, R25, UR32 ;  /* 0x0000002019927c20 */ /* 0x000fc60008410000 */
[----:B------:R2:W3:Y:S01]  /*6ed0*/  MUFU.TANH R145, R24 ;  /* 0x0000001800917308 */ /* 0x0004e20000002400 */
[----:B------:R-:W-:Y:S01]  /*6ee0*/  HMMA.16816.F32.BF16 R136, R236, R28, R136 ;  /* 0x0000001cec88723c */ /* 0x000fe20000041888 */
[----:B------:R-:W-:Y:S01]  /*6ef0*/  FMUL.FTZ R16, R26, UR32 ;  /* 0x000000201a107c20 */ /* 0x000fe20008410000 */
[----:B------:R-:W-:-:S04]  /*6f00*/  FMUL.FTZ R17, R27, UR32 ;  /* 0x000000201b117c20 */ /* 0x000fc80008410000 */
[----:B------:R-:W-:Y:S01]  /*6f10*/  HMMA.16816.F32.BF16 R176, R20, R142, R176 ;  /* 0x0000008e14b0723c */ /* 0x000fe200000418b0 */
[----:B------:R-:W3:Y:S05]  /*6f20*/  MUFU.TANH R16, R16 ;  /* 0x0000001000107308 */ /* 0x000eea0000002400 */
[----:B------:R-:W-:Y:S01]  /*6f30*/  HMMA.16816.F32.BF16 R240, R236, R30, R240 ;  /* 0x0000001eecf0723c */ /* 0x000fe200000418f0 */
[----:B------:R-:W1:Y:S02]  /*6f40*/  LDSM.16.M88.4 R28, [R195+0x11800] ;  /* 0x01180000c31c783b */ /* 0x000e640000000200 */
[----:B------:R-:W3:Y:S02]  /*6f50*/  MUFU.TANH R146, R146 ;  /* 0x0000009200927308 */ /* 0x000ee40000002400 */
[----:B--2---:R-:W2:Y:S01]  /*6f60*/  LDSM.16.M88.4 R24, [R188+0x5000] ;  /* 0x00500000bc18783b */ /* 0x004ea20000000200 */
[----:B------:R-:W-:Y:S05]  /*6f70*/  HMMA.16816.F32.BF16 R168, R32, R18, R168 ;  /* 0x0000001220a8723c */ /* 0x000fea00000418a8 */
[----:B------:R-:W3:Y:S01]  /*6f80*/  MUFU.TANH R17, R17 ;  /* 0x0000001100117308 */ /* 0x000ee20000002400 */
[----:B-----5:R-:W-:Y:S01]  /*6f90*/  HMMA.16816.F32.BF16 R204, R8, R4, R204 ;  /* 0x0000000408cc723c */ /* 0x020fe200000418cc */
[----:B------:R-:W-:Y:S01]  /*6fa0*/  FMUL.FTZ R140, R137, UR32 ;  /* 0x00000020898c7c20 */ /* 0x000fe20008410000 */
[----:B------:R-:W-:Y:S01]  /*6fb0*/  FMUL.FTZ R137, R139, UR32 ;  /* 0x000000208b897c20 */ /* 0x000fe20008410000 */
[----:B------:R-:W-:Y:S01]  /*6fc0*/  FMUL.FTZ R18, R138, UR32 ;  /* 0x000000208a127c20 */ /* 0x000fe20008410000 */
[----:B------:R-:W-:-:S02]  /*6fd0*/  FMUL.FTZ R136, R136, UR32 ;  /* 0x0000002088887c20 */ /* 0x000fc40008410000 */
[----:B----4-:R-:W-:Y:S01]  /*6fe0*/  HMMA.16816.F32.BF16 R172, R20, R12, R172 ;  /* 0x0000000c14ac723c */ /* 0x010fe200000418ac */
[----:B------:R-:W-:Y:S01]  /*6ff0*/  IMAD.U32 R5, RZ, RZ, UR17 ;  /* 0x00000011ff057e24 */ /* 0x000fe2000f8e00ff */
[----:B------:R-:W4:Y:S04]  /*7000*/  MUFU.TANH R140, R140 ;  /* 0x0000008c008c7308 */ /* 0x000f280000002400 */
[----:B------:R-:W-:Y:S01]  /*7010*/  HMMA.16816.F32.BF16 R176, R8, R6, R176 ;  /* 0x0000000608b0723c */ /* 0x000fe200000418b0 */
[----:B------:R-:W-:Y:S02]  /*7020*/  IMAD R12, R5, 0x40, R218 ;  /* 0x00000040050c7824 */ /* 0x000fe400078e02da */
[----:B------:R-:W-:Y:S01]  /*7030*/  FMUL.FTZ R153, R243, UR32 ;  /* 0x00000020f3997c20 */ /* 0x000fe20008410000 */
[----:B------:R-:W-:Y:S01]  /*7040*/  FMUL.FTZ R138, R240, UR32 ;  /* 0x00000020f08a7c20 */ /* 0x000fe20008410000 */
[----:B------:R-:W5:Y:S01]  /*7050*/  MUFU.TANH R137, R137 ;  /* 0x0000008900897308 */ /* 0x000f620000002400 */
[C---:B------:R-:W-:Y:S01]  /*7060*/  VIADD R4, R12.reuse, 0x1 ;  /* 0x000000010c047836 */ /* 0x040fe20000000000 */
[----:B------:R-:W-:Y:S01]  /*7070*/  HMMA.16816.F32.BF16 R168, R20, R14, R168 ;  /* 0x0000000e14a8723c */ /* 0x000fe200000418a8 */
[C---:B------:R-:W-:Y:S01]  /*7080*/  ISETP.GE.AND P0, PT, R12.reuse, R216, PT ;  /* 0x000000d80c00720c */ /* 0x040fe20003f06270 */
[C---:B------:R-:W-:Y:S01]  /*7090*/  VIADD R19, R12.reuse, 0x8 ;  /* 0x000000080c137836 */ /* 0x040fe20000000000 */
[C---:B------:R-:W-:Y:S01]  /*70a0*/  ISETP.GE.AND P5, PT, R12.reuse, R214, PT ;  /* 0x000000d60c00720c */ /* 0x040fe20003fa6270 */
[----:B------:R-:W-:Y:S01]  /*70b0*/  VIADD R13, R12, 0x9 ;  /* 0x000000090c0d7836 */ /* 0x000fe20000000000 */
[C---:B------:R-:W-:Y:S01]  /*70c0*/  ISETP.GE.AND P6, PT, R4.reuse, R216, PT ;  /* 0x000000d80400720c */ /* 0x040fe20003fc6270 */
[----:B------:R3:W5:Y:S01]  /*70d0*/  MUFU.TANH R142, R136 ;  /* 0x00000088008e7308 */ /* 0x0007620000002400 */
[----:B------:R-:W-:Y:S01]  /*70e0*/  ISETP.GE.AND P1, PT, R4, R214, PT ;  /* 0x000000d60400720c */ /* 0x000fe20003f26270 */
[----:B------:R-:W-:Y:S01]  /*70f0*/  FMUL.FTZ R155, R242, UR32 ;  /* 0x00000020f29b7c20 */ /* 0x000fe20008410000 */
[----:B------:R-:W-:-:S02]  /*7100*/  ISETP.LT.OR P6, PT, R4, R217, P6 ;  /* 0x000000d90400720c */ /* 0x000fc400037c1670 */
[----:B------:R-:W-:Y:S01]  /*7110*/  ISETP.LT.OR P1, PT, R4, R215, P1 ;  /* 0x000000d70400720c */ /* 0x000fe20000f21670 */
[----:B-1----:R-:W-:Y:S01]  /*7120*/  HMMA.16816.F32.BF16 R172, R8, R28, R172 ;  /* 0x0000001c08ac723c */ /* 0x002fe200000418ac */
[----:B------:R-:W1:Y:S01]  /*7130*/  LDSM.16.M88.4 R4, [R188+0x5800] ;  /* 0x00580000bc04783b */ /* 0x000e620000000200 */
[C---:B------:R-:W-:Y:S01]  /*7140*/  ISETP.LT.OR P0, PT, R12.reuse, R217, P0 ;  /* 0x000000d90c00720c */ /* 0x040fe20000701670 */
[----:B------:R-:W5:Y:S01]  /*7150*/  MUFU.TANH R18, R18 ;  /* 0x0000001200127308 */ /* 0x000f620000002400 */
[----:B------:R-:W-:Y:S01]  /*7160*/  ISETP.LT.OR P5, PT, R12, R215, P5 ;  /* 0x000000d70c00720c */ /* 0x000fe20002fa1670 */
[----:B------:R-:W-:-:S04]  /*7170*/  DEPBAR.LE SB0, 0x0 ;  /* 0x000080000000791a */ /* 0x000fc80000000000 */
[----:B--2---:R-:W-:Y:S01]  /*7180*/  HMMA.16816.F32.BF16 R204, R236, R24, R204 ;  /* 0x00000018eccc723c */ /* 0x004fe200000418cc */
[----:B------:R-:W-:Y:S01]  /*7190*/  FSEL R0, R0, -INF , !P0 ;  /* 0xff80000000007808 */ /* 0x000fe20004000000 */
[----:B---3--:R-:W-:Y:S01]  /*71a0*/  FMUL.FTZ R136, R241, UR32 ;  /* 0x00000020f1887c20 */ /* 0x008fe20008410000 */
[----:B------:R-:W-:Y:S01]  /*71b0*/  FSEL R133, R133, -INF , !P5 ;  /* 0xff80000085857808 */ /* 0x000fe20006800000 */
[----:B------:R-:W-:Y:S01]  /*71c0*/  MUFU.TANH R153, R153 ;  /* 0x0000009900997308 */ /* 0x000fe20000002400 */
[C---:B------:R-:W-:Y:S01]  /*71d0*/  ISETP.GE.AND P0, PT, R19.reuse, R216, PT ;  /* 0x000000d81300720c */ /* 0x040fe20003f06270 */
[----:B------:R-:W-:Y:S01]  /*71e0*/  HMMA.16816.F32.BF16 R168, R8, R30, R168 ;  /* 0x0000001e08a8723c */ /* 0x000fe200000418a8 */
[----:B------:R-:W-:Y:S02]  /*71f0*/  ISETP.GE.AND P5, PT, R19, R214, PT ;  /* 0x000000d61300720c */ /* 0x000fe40003fa6270 */
[----:B------:R-:W-:Y:S01]  /*7200*/  FSEL R14, R2, -INF , !P6 ;  /* 0xff800000020e7808 */ /* 0x000fe20007000000 */
[----:B------:R-:W-:Y:S01]  /*7210*/  VIADD R2, R12, 0x10 ;  /* 0x000000100c027836 */ /* 0x000fe20000000000 */
[----:B------:R-:W-:Y:S01]  /*7220*/  FSEL R15, R144, -INF , !P1 ;  /* 0xff800000900f7808 */ /* 0x000fe20004800000 */
[----:B------:R-:W-:Y:S01]  /*7230*/  HMMA.16816.F32.BF16 R176, R236, R26, R176 ;  /* 0x0000001aecb0723c */ /* 0x000fe200000418b0 */
[C---:B------:R-:W-:Y:S01]  /*7240*/  ISETP.GE.AND P6, PT, R13.reuse, R216, PT ;  /* 0x000000d80d00720c */ /* 0x040fe20003fc6270 */
[----:B------:R-:W-:Y:S01]  /*7250*/  VIADD R8, R12, 0x11 ;  /* 0x000000110c087836 */ /* 0x000fe20000000000 */
[----:B------:R-:W-:Y:S01]  /*7260*/  ISETP.GE.AND P1, PT, R13, R214, PT ;  /* 0x000000d60d00720c */ /* 0x000fe20003f26270 */
[----:B------:R-:W2:Y:S01]  /*7270*/  MUFU.TANH R136, R136 ;  /* 0x0000008800887308 */ /* 0x000ea20000002400 */
[----:B------:R-:W-:-:S02]  /*7280*/  ISETP.LT.OR P0, PT, R19, R217, P0 ;  /* 0x000000d91300720c */ /* 0x000fc40000701670 */
[----:B------:R-:W-:Y:S02]  /*7290*/  ISETP.LT.OR P5, PT, R19, R215, P5 ;  /* 0x000000d71300720c */ /* 0x000fe40002fa1670 */
[C---:B------:R-:W-:Y:S02]  /*72a0*/  ISETP.LT.OR P6, PT, R13.reuse, R217, P6 ;  /* 0x000000d90d00720c */ /* 0x040fe400037c1670 */
[----:B------:R-:W-:Y:S01]  /*72b0*/  ISETP.LT.OR P1, PT, R13, R215, P1 ;  /* 0x000000d70d00720c */ /* 0x000fe20000f21670 */
[----:B------:R-:W3:Y:S01]  /*72c0*/  MUFU.TANH R138, R138 ;  /* 0x0000008a008a7308 */ /* 0x000ee20000002400 */
[----:B------:R-:W-:Y:S01]  /*72d0*/  FSEL R20, R145, -INF , !P0 ;  /* 0xff80000091147808 */ /* 0x000fe20004000000 */
[----:B------:R-:W-:Y:S01]  /*72e0*/  FMUL.FTZ R148, R205, UR32 ;  /* 0x00000020cd947c20 */ /* 0x000fe20008410000 */
[----:B------:R-:W-:Y:S01]  /*72f0*/  FSEL R19, R16, -INF , !P5 ;  /* 0xff80000010137808 */ /* 0x000fe20006800000 */
[----:B------:R-:W-:Y:S01]  /*7300*/  FMUL.FTZ R149, R207, UR32 ;  /* 0x00000020cf957c20 */ /* 0x000fe20008410000 */
[----:B------:R-:W-:Y:S01]  /*7310*/  ISETP.GE.AND P0, PT, R2, R216, PT ;  /* 0x000000d80200720c */ /* 0x000fe20003f06270 */
[----:B------:R-:W-:Y:S01]  /*7320*/  FMUL.FTZ R150, R204, UR32 ;  /* 0x00000020cc967c20 */ /* 0x000fe20008410000 */
[----:B------:R-:W-:Y:S01]  /*7330*/  ISETP.GE.AND P5, PT, R2, R214, PT ;  /* 0x000000d60200720c */ /* 0x000fe20003fa6270 */
[C---:B-1----:R-:W-:Y:S01]  /*7340*/  HMMA.16816.F32.BF16 R172, R236.reuse, R4, R172 ;  /* 0x00000004ecac723c */ /* 0x042fe200000418ac */
[----:B------:R-:W-:Y:S01]  /*7350*/  FSEL R16, R146, -INF , !P6 ;  /* 0xff80000092107808 */ /* 0x000fe20007000000 */
[----:B------:R-:W1:Y:S01]  /*7360*/  MUFU.TANH R155, R155 ;  /* 0x0000009b009b7308 */ /* 0x000e620000002400 */
[----:B------:R-:W-:Y:S01]  /*7370*/  FSEL R17, R17, -INF , !P1 ;  /* 0xff80000011117808 */ /* 0x000fe20004800000 */
[----:B------:R-:W-:Y:S01]  /*7380*/  FMUL.FTZ R151, R206, UR32 ;  /* 0x00000020ce977c20 */ /* 0x000fe20008410000 */
[C---:B------:R-:W-:Y:S01]  /*7390*/  ISETP.GE.AND P6, PT, R8.reuse, R216, PT ;  /* 0x000000d80800720c */ /* 0x040fe20003fc6270 */
[----:B------:R-:W-:Y:S01]  /*73a0*/  HMMA.16816.F32.BF16 R168, R236, R6, R168 ;  /* 0x00000006eca8723c */ /* 0x000fe200000418a8 */
[----:B------:R-:W-:Y:S01]  /*73b0*/  ISETP.GE.AND P1, PT, R8, R214, PT ;  /* 0x000000d60800720c */ /* 0x000fe20003f26270 */
[----:B------:R-:W-:Y:S01]  /*73c0*/  VIADD R4, R12, 0x18 ;  /* 0x000000180c047836 */ /* 0x000fe20000000000 */
[C---:B------:R-:W-:Y:S01]  /*73d0*/  ISETP.LT.OR P0, PT, R2.reuse, R217, P0 ;  /* 0x000000d90200720c */ /* 0x040fe20000701670 */
[----:B------:R-:W1:Y:S01]  /*73e0*/  MUFU.TANH R148, R148 ;  /* 0x0000009400947308 */ /* 0x000e620000002400 */
[----:B------:R-:W-:Y:S01]  /*73f0*/  ISETP.LT.OR P5, PT, R2, R215, P5 ;  /* 0x000000d70200720c */ /* 0x000fe20002fa1670 */
[----:B------:R-:W-:Y:S01]  /*7400*/  VIADD R2, R12, 0x19 ;  /* 0x000000190c027836 */ /* 0x000fe20000000000 */
[----:B------:R-:W-:Y:S01]  /*7410*/  ISETP.LT.OR P6, PT, R8, R217, P6 ;  /* 0x000000d90800720c */ /* 0x000fe200037c1670 */
[----:B------:R-:W-:Y:S01]  /*7420*/  VIADD R5, R12, 0x21 ;  /* 0x000000210c057836 */ /* 0x000fe20000000000 */
[----:B------:R-:W-:Y:S01]  /*7430*/  ISETP.LT.OR P1, PT, R8, R215, P1 ;  /* 0x000000d70800720c */ /* 0x000fe20000f21670 */
[----:B------:R-:W-:Y:S01]  /*7440*/  FMUL.FTZ R144, R177, UR32 ;  /* 0x00000020b1907c20 */ /* 0x000fe20008410000 */
[----:B----4-:R-:W-:Y:S01]  /*7450*/  FSEL R140, R140, -INF , !P6 ;  /* 0xff8000008c8c7808 */ /* 0x010fe20007000000 */
[----:B------:R-:W4:Y:S01]  /*7460*/  MUFU.TANH R149, R149 ;  /* 0x0000009500957308 */ /* 0x000f220000002400 */
[----:B-----5:R-:W-:Y:S01]  /*7470*/  FSEL R137, R137, -INF , !P1 ;  /* 0xff80000089897808 */ /* 0x020fe20004800000 */
[----:B------:R-:W-:Y:S01]  /*7480*/  FMUL.FTZ R145, R179, UR32 ;  /* 0x00000020b3917c20 */ /* 0x000fe20008410000 */
[----:B------:R-:W-:Y:S01]  /*7490*/  FSEL R142, R142, -INF , !P0 ;  /* 0xff8000008e8e7808 */ /* 0x000fe20004000000 */
[----:B------:R-:W-:Y:S01]  /*74a0*/  FMUL.FTZ R146, R176, UR32 ;  /* 0x00000020b0927c20 */ /* 0x000fe20008410000 */
[----:B------:R-:W-:Y:S01]  /*74b0*/  FSEL R139, R18, -INF , !P5 ;  /* 0xff800000128b7808 */ /* 0x000fe20006800000 */
[----:B------:R-:W-:Y:S01]  /*74c0*/  VIADD R6, R12, 0x28 ;  /* 0x000000280c067836 */ /* 0x000fe20000000000 */
[C---:B------:R-:W-:Y:S01]  /*74d0*/  ISETP.GE.AND P6, PT, R2.reuse, R216, PT ;  /* 0x000000d80200720c */ /* 0x040fe20003fc6270 */
[----:B------:R-:W5:Y:S01]  /*74e0*/  MUFU.TANH R150, R150 ;  /* 0x0000009600967308 */ /* 0x000f620000002400 */
[----:B------:R-:W-:Y:S01]  /*74f0*/  ISETP.GE.AND P1, PT, R2, R214, PT ;  /* 0x000000d60200720c */ /* 0x000fe20003f26270 */
[----:B------:R-:W-:Y:S01]  /*7500*/  FMUL.FTZ R147, R178, UR32 ;  /* 0x00000020b2937c20 */ /* 0x000fe20008410000 */
[----:B------:R-:W-:Y:S01]  /*7510*/  ISETP.GE.AND P0, PT, R4, R216, PT ;  /* 0x000000d80400720c */ /* 0x000fe20003f06270 */
[----:B------:R-:W-:Y:S01]  /*7520*/  FMUL.FTZ R168, R168, UR32 ;  /* 0x00000020a8a87c20 */ /* 0x000fe20008410000 */
[----:B------:R-:W-:Y:S01]  /*7530*/  ISETP.GE.AND P5, PT, R4, R214, PT ;  /* 0x000000d60400720c */ /* 0x000fe20003fa6270 */
[----:B------:R-:W-:Y:S01]  /*7540*/  FMUL.FTZ R7, R174, UR32 ;  /* 0x00000020ae077c20 */ /* 0x000fe20008410000 */
[C---:B------:R-:W-:Y:S01]  /*7550*/  ISETP.LT.OR P6, PT, R2.reuse, R217, P6 ;  /* 0x000000d90200720c */ /* 0x040fe200037c1670 */
[----:B------:R-:W5:Y:S01]  /*7560*/  MUFU.TANH R151, R151 ;  /* 0x0000009700977308 */ /* 0x000f620000002400 */
[----:B------:R-:W-:Y:S01]  /*7570*/  ISETP.LT.OR P1, PT, R2, R215, P1 ;  /* 0x000000d70200720c */ /* 0x000fe20000f21670 */
[----:B------:R-:W-:Y:S01]  /*7580*/  FMUL.FTZ R2, R172, UR32 ;  /* 0x00000020ac027c20 */ /* 0x000fe20008410000 */
[C---:B------:R-:W-:Y:S01]  /*7590*/  ISETP.LT.OR P0, PT, R4.reuse, R217, P0 ;  /* 0x000000d90400720c */ /* 0x040fe20000701670 */
[----:B------:R-:W-:Y:S01]  /*75a0*/  FMUL.FTZ R167, R175, UR32 ;  /* 0x00000020afa77c20 */ /* 0x000fe20008410000 */
[----:B------:R-:W-:Y:S01]  /*75b0*/  ISETP.LT.OR P5, PT, R4, R215, P5 ;  /* 0x000000d70400720c */ /* 0x000fe20002fa1670 */
[----:B------:R-:W-:Y:S01]  /*75c0*/  VIADD R4, R12, 0x20 ;  /* 0x000000200c047836 */ /* 0x000fe20000000000 */
[----:B--2---:R-:W-:Y:S01]  /*75d0*/  FSEL R136, R136, -INF , !P6 ;  /* 0xff80000088887808 */ /* 0x004fe20007000000 */
[----:B------:R-:W2:Y:S01]  /*75e0*/  MUFU.TANH R144, R144 ;  /* 0x0000009000907308 */ /* 0x000ea20000002400 */
[----:B------:R-:W-:Y:S01]  /*75f0*/  FSEL R153, R153, -INF , !P1 ;  /* 0xff80000099997808 */ /* 0x000fe20004800000 */
[----:B------:R-:W-:Y:S01]  /*7600*/  FMUL.FTZ R166, R169, UR32 ;  /* 0x00000020a9a67c20 */ /* 0x000fe20008410000 */
[C---:B------:R-:W-:Y:S01]  /*7610*/  ISETP.GE.AND P6, PT, R5.reuse, R216, PT ;  /* 0x000000d80500720c */ /* 0x040fe20003fc6270 */
[----:B------:R-:W-:Y:S01]  /*7620*/  FMUL.FTZ R165, R170, UR32 ;  /* 0x00000020aaa57c20 */ /* 0x000fe20008410000 */
[----:B------:R-:W-:Y:S01]  /*7630*/  ISETP.GE.AND P1, PT, R5, R214, PT ;  /* 0x000000d60500720c */ /* 0x000fe20003f26270 */
[----:B------:R-:W-:Y:S01]  /*7640*/  FMUL.FTZ R163, R171, UR32 ;  /* 0x00000020aba37c20 */ /* 0x000fe20008410000 */
[----:B---3--:R-:W-:Y:S01]  /*7650*/  FSEL R138, R138, -INF , !P0 ;  /* 0xff8000008a8a7808 */ /* 0x008fe20004000000 */
[----:B------:R-:W3:Y:S01]  /*7660*/  MUFU.TANH R145, R145 ;  /* 0x0000009100917308 */ /* 0x000ee20000002400 */
[----:B-1----:R-:W-:-:S02]  /*7670*/  FSEL R155, R155, -INF , !P5 ;  /* 0xff8000009b9b7808 */ /* 0x002fc40006800000 */
[C---:B------:R-:W-:Y:S02]  /*7680*/  ISETP.GE.AND P0, PT, R4.reuse, R216, PT ;  /* 0x000000d80400720c */ /* 0x040fe40003f06270 */
[----:B------:R-:W-:Y:S02]  /*7690*/  ISETP.GE.AND P5, PT, R4, R214, PT ;  /* 0x000000d60400720c */ /* 0x000fe40003fa6270 */
[C---:B------:R-:W-:Y:S01]  /*76a0*/  ISETP.LT.OR P6, PT, R5.reuse, R217, P6 ;  /* 0x000000d90500720c */ /* 0x040fe200037c1670 */
[----:B------:R-:W1:Y:S01]  /*76b0*/  MUFU.TANH R146, R146 ;  /* 0x0000009200927308 */ /* 0x000e620000002400 */
[----:B------:R-:W-:Y:S01]  /*76c0*/  ISETP.LT.OR P1, PT, R5, R215, P1 ;  /* 0x000000d70500720c */ /* 0x000fe20000f21670 */
[----:B------:R-:W-:Y:S01]  /*76d0*/  VIADD R5, R12, 0x29 ;  /* 0x000000290c057836 */ /* 0x000fe20000000000 */
[C---:B------:R-:W-:Y:S02]  /*76e0*/  ISETP.LT.OR P0, PT, R4.reuse, R217, P0 ;  /* 0x000000d90400720c */ /* 0x040fe40000701670 */
[----:B------:R-:W-:Y:S01]  /*76f0*/  ISETP.LT.OR P5, PT, R4, R215, P5 ;  /* 0x000000d70400720c */ /* 0x000fe20002fa1670 */
[----:B------:R-:W-:Y:S01]  /*7700*/  FMUL.FTZ R4, R173, UR32 ;  /* 0x00000020ad047c20 */ /* 0x000fe20008410000 */
[----:B------:R-:W-:Y:S01]  /*7710*/  FSEL R148, R148, -INF , !P6 ;  /* 0xff80000094947808 */ /* 0x000fe20007000000 */
[----:B------:R-:W-:Y:S01]  /*7720*/  MUFU.TANH R2, R2 ;  /* 0x0000000200027308 */ /* 0x000fe20000002400 */
[----:B----4-:R-:W-:-:S02]  /*7730*/  FSEL R149, R149, -INF , !P1 ;  /* 0xff80000095957808 */ /* 0x010fc40004800000 */
[----:B-----5:R-:W-:Y:S02]  /*7740*/  FSEL R150, R150, -INF , !P0 ;  /* 0xff80000096967808 */ /* 0x020fe40004000000 */
[----:B------:R-:W-:Y:S02]  /*7750*/  FSEL R151, R151, -INF , !P5 ;  /* 0xff80000097977808 */ /* 0x000fe40006800000 */
[C---:B------:R-:W-:Y:S01]  /*7760*/  ISETP.GE.AND P6, PT, R5.reuse, R216, PT ;  /* 0x000000d80500720c */ /* 0x040fe20003fc6270 */
[----:B------:R-:W4:Y:S01]  /*7770*/  MUFU.TANH R147, R147 ;  /* 0x0000009300937308 */ /* 0x000f220000002400 */
[----:B------:R-:W-:Y:S02]  /*7780*/  ISETP.GE.AND P1, PT, R5, R214, PT ;  /* 0x000000d60500720c */ /* 0x000fe40003f26270 */
[C---:B------:R-:W-:Y:S02]  /*7790*/  ISETP.GE.AND P0, PT, R6.reuse, R216, PT ;  /* 0x000000d80600720c */ /* 0x040fe40003f06270 */
[----:B------:R-:W-:-:S02]  /*77a0*/  ISETP.GE.AND P5, PT, R6, R214, PT ;  /* 0x000000d60600720c */ /* 0x000fc40003fa6270 */
[C---:B------:R-:W-:Y:S01]  /*77b0*/  ISETP.LT.OR P6, PT, R5.reuse, R217, P6 ;  /* 0x000000d90500720c */ /* 0x040fe200037c1670 */
[----:B------:R-:W5:Y:S01]  /*77c0*/  MUFU.TANH R168, R168 ;  /* 0x000000a800a87308 */ /* 0x000f620000002400 */
[----:B------:R-:W-:Y:S01]  /*77d0*/  ISETP.LT.OR P1, PT, R5, R215, P1 ;  /* 0x000000d70500720c */ /* 0x000fe20000f21670 */
[----:B------:R-:W-:Y:S01]  /*77e0*/  VIADD R5, R12, 0x31 ;  /* 0x000000310c057836 */ /* 0x000fe20000000000 */
[C---:B------:R-:W-:Y:S02]  /*77f0*/  ISETP.LT.OR P0, PT, R6.reuse, R217, P0 ;  /* 0x000000d90600720c */ /* 0x040fe40000701670 */
[----:B------:R-:W-:Y:S01]  /*7800*/  ISETP.LT.OR P5, PT, R6, R215, P5 ;  /* 0x000000d70600720c */ /* 0x000fe20002fa1670 */
[----:B------:R-:W-:Y:S01]  /*7810*/  VIADD R6, R12, 0x30 ;  /* 0x000000300c067836 */ /* 0x000fe20000000000 */
[----:B--2---:R-:W-:Y:S01]  /*7820*/  FSEL R144, R144, -INF , !P6 ;  /* 0xff80000090907808 */ /* 0x004fe20007000000 */
[----:B------:R-:W-:Y:S01]  /*7830*/  MUFU.TANH R4, R4 ;  /* 0x0000000400047308 */ /* 0x000fe20000002400 */
[----:B---3--:R-:W-:-:S02]  /*7840*/  FSEL R145, R145, -INF , !P1 ;  /* 0xff80000091917808 */ /* 0x008fc40004800000 */
[----:B-1----:R-:W-:Y:S02]  /*7850*/  FSEL R146, R146, -INF , !P0 ;  /* 0xff80000092927808 */ /* 0x002fe40004000000 */
[C---:B------:R-:W-:Y:S02]  /*7860*/  ISETP.GE.AND P6, PT, R5.reuse, R216, PT ;  /* 0x000000d80500720c */ /* 0x040fe40003fc6270 */
[C---:B------:R-:W-:Y:S01]  /*7870*/  ISETP.GE.AND P1, PT, R5.reuse, R214, PT ;  /* 0x000000d60500720c */ /* 0x040fe20003f26270 */
[----:B------:R-:W1:Y:S01]  /*7880*/  MUFU.TANH R7, R7 ;  /* 0x0000000700077308 */ /* 0x000e620000002400 */
[-C--:B------:R-:W-:Y:S02]  /*7890*/  ISETP.GE.AND P0, PT, R6, R216.reuse, PT ;  /* 0x000000d80600720c */ /* 0x080fe40003f06270 */
[C---:B------:R-:W-:Y:S02]  /*78a0*/  ISETP.LT.OR P6, PT, R5.reuse, R217, P6 ;  /* 0x000000d90500720c */ /* 0x040fe400037c1670 */
[----:B------:R-:W-:Y:S01]  /*78b0*/  ISETP.LT.OR P1, PT, R5, R215, P1 ;  /* 0x000000d70500720c */ /* 0x000fe20000f21670 */
[----:B------:R-:W-:Y:S01]  /*78c0*/  VIADD R5, R12, 0x38 ;  /* 0x000000380c057836 */ /* 0x000fe20000000000 */
[----:B------:R-:W-:Y:S01]  /*78d0*/  ISETP.LT.OR P0, PT, R6, R217, P0 ;  /* 0x000000d90600720c */ /* 0x000fe20000701670 */
[----:B------:R-:W2:Y:S01]  /*78e0*/  MUFU.TANH R167, R167 ;  /* 0x000000a700a77308 */ /* 0x000ea20000002400 */
[----:B----4-:R-:W-:Y:S01]  /*78f0*/  FSEL R147, R147, -INF , !P5 ;  /* 0xff80000093937808 */ /* 0x010fe20006800000 */
[----:B------:R-:W-:Y:S01]  /*7900*/  VIADD R12, R12, 0x39 ;  /* 0x000000390c0c7836 */ /* 0x000fe20000000000 */
[----:B------:R-:W-:Y:S01]  /*7910*/  FSEL R174, R2, -INF , !P0 ;  /* 0xff80000002ae7808 */ /* 0x000fe20004000000 */
[----:B------:R-:W-:Y:S01]  /*7920*/  BAR.SYNC.DEFER_BLOCKING 0x0 ;  /* 0x0000000000007b1d */ /* 0x000fe20000010000 */
[----:B------:R-:W-:-:S02]  /*7930*/  ISETP.GE.AND P0, PT, R5, R216, PT ;  /* 0x000000d80500720c */ /* 0x000fc40003f06270 */
[C---:B------:R-:W-:Y:S02]  /*7940*/  ISETP.GE.AND P5, PT, R6.reuse, R214, PT ;  /* 0x000000d60600720c */ /* 0x040fe40003fa6270 */
[----:B------:R-:W-:Y:S01]  /*7950*/  ISETP.LT.OR P0, PT, R5, R217, P0 ;  /* 0x000000d90500720c */ /* 0x000fe20000701670 */
[----:B------:R-:W-:Y:S01]  /*7960*/  MUFU.TANH R166, R166 ;  /* 0x000000a600a67308 */ /* 0x000fe20000002400 */
[----:B------:R-:W-:Y:S02]  /*7970*/  ISETP.LT.OR P5, PT, R6, R215, P5 ;  /* 0x000000d70600720c */ /* 0x000fe40002fa1670 */
[----:B-----5:R-:W-:Y:S02]  /*7980*/  FSEL R168, R168, -INF , !P0 ;  /* 0xff800000a8a87808 */ /* 0x020fe40004000000 */
[----:B------:R-:W-:Y:S02]  /*7990*/  PLOP3.LUT P0, PT, PT, PT, UP0, 0x80, 0x0 ;  /* 0x000000000000781c */ /* 0x000fe40003f0f008 */
[----:B-1----:R-:W-:Y:S01]  /*79a0*/  FSEL R169, R7, -INF , !P5 ;  /* 0xff80000007a97808 */ /* 0x002fe20006800000 */
[----:B------:R-:W1:Y:S01]  /*79b0*/  MUFU.TANH R165, R165 ;  /* 0x000000a500a57308 */ /* 0x000e620000002400 */
[----:B------:R-:W-:-:S02]  /*79c0*/  FSEL R170, R4, -INF , !P6 ;  /* 0xff80000004aa7808 */ /* 0x000fc40007000000 */
[----:B--2---:R-:W-:Y:S02]  /*79d0*/  FSEL R167, R167, -INF , !P1 ;  /* 0xff800000a7a77808 */ /* 0x004fe40004800000 */
[C---:B------:R-:W-:Y:S02]  /*79e0*/  ISETP.GE.AND P5, PT, R5.reuse, R214, PT ;  /* 0x000000d60500720c */ /* 0x040fe40003fa6270 */
[C---:B------:R-:W-:Y:S01]  /*79f0*/  ISETP.GE.AND P6, PT, R12.reuse, R216, PT ;  /* 0x000000d80c00720c */ /* 0x040fe20003fc6270 */
[----:B------:R-:W2:Y:S01]  /*7a00*/  MUFU.TANH R163, R163 ;  /* 0x000000a300a37308 */ /* 0x000ea20000002400 */
[C---:B------:R-:W-:Y:S02]  /*7a10*/  ISETP.GE.AND P1, PT, R12.reuse, R214, PT ;  /* 0x000000d60c00720c */ /* 0x040fe40003f26270 */
[----:B------:R-:W-:Y:S02]  /*7a20*/  ISETP.LT.OR P5, PT, R5, R215, P5 ;  /* 0x000000d70500720c */ /* 0x000fe40002fa1670 */
[----:B------:R-:W-:-:S02]  /*7a30*/  ISETP.LT.OR P6, PT, R12, R217, P6 ;  /* 0x000000d90c00720c */ /* 0x000fc400037c1670 */
[----:B------:R-:W-:Y:S02]  /*7a40*/  ISETP.LT.OR P1, PT, R12, R215, P1 ;  /* 0x000000d70c00720c */ /* 0x000fe40000f21670 */
[----:B-1----:R-:W-:Y:S02]  /*7a50*/  FSEL R165, R165, -INF , !P5 ;  /* 0xff800000a5a57808 */ /* 0x002fe40006800000 */
[----:B------:R-:W-:Y:S02]  /*7a60*/  FSEL R166, R166, -INF , !P6 ;  /* 0xff800000a6a67808 */ /* 0x000fe40007000000 */
[----:B--2---:R-:W-:Y:S01]  /*7a70*/  FSEL R163, R163, -INF , !P1 ;  /* 0xff800000a3a37808 */ /* 0x004fe20004800000 */
        /* <DEDUP_REMOVED lines=64> */
.L_x_459:
[----:B------:R-:W-:Y:S05]  /*7e80*/  BSYNC B0 ;  /* 0x0000000000007941 */ /* 0x000fea0003800000 */
.L_x_458:
[----:B------:R-:W0:Y:S02]  /*7e90*/  LDGDEPBAR ;  /* 0x00000000000079af */ /* 0x000e240000000000 */
.L_x_457:
[----:B-12---:R-:W-:Y:S01]  /*7ea0*/  FMNMX.FTZ R5, R132, R0, !PT ;  /* 0x0000000084057209 */ /* 0x006fe20007810000 */
[----:B------:R-:W-:Y:S01]  /*7eb0*/  LDSM.16.MT88.4 R24, [R193+0x12000] ;  /* 0x01200000c118783b */ /* 0x000fe20000004200 */
[----:B------:R-:W-:Y:S02]  /*7ec0*/  FMNMX.FTZ R6, R3, R133, !PT ;  /* 0x0000008503067209 */ /* 0x000fe40007810000 */
[----:B------:R-:W-:Y:S01]  /*7ed0*/  FMNMX.FTZ R5, R14, R5, !PT ;  /* 0x000000050e057209 */ /* 0x000fe20007810000 */
[----:B------:R-:W-:Y:S01]  /*7ee0*/  LDSM.16.MT88.4 R32, [R192+0x12000] ;  /* 0x01200000c020783b */ /* 0x000fe20000004200 */
        /* <DEDUP_REMOVED lines=60> */
[----:B------:R-:W1:Y:S01]  /*82b0*/  LDSM.16.MT88.4 R16, [R194+0x12000] ;  /* 0x01200000c210783b */ /* 0x000e620000004200 */
[----:B------:R-:W-:Y:S01]  /*82c0*/  FMUL.FTZ R3, R6, UR19 ;  /* 0x0000001306037c20 */ /* 0x000fe20008410000 */
[----:B------:R-:W2:Y:S01]  /*82d0*/  MUFU.EX2 R159, R159 ;  /* 0x0000009f009f7308 */ /* 0x000ea20000000800 */
[--C-:B------:R-:W-:Y:S01]  /*82e0*/  FFMA.FTZ R173, R138, UR19, -R171.reuse ;  /* 0x000000138aad7c23 */ /* 0x100fe200080108ab */
[--C-:B------:R-:W-:Y:S01]  /*82f0*/  FFMA.FTZ R176, R136, UR19, -R171.reuse ;  /* 0x0000001388b07c23 */ /* 0x100fe200080108ab */
[--C-:B------:R-:W-:Y:S01]  /*8300*/  FFMA.FTZ R177, R139, UR19, -R164.reuse ;  /* 0x000000138bb17c23 */ /* 0x100fe200080108a4 */
        /* <DEDUP_REMOVED lines=10> */
[--C-:B------:R-:W-:Y:S01]  /*83b0*/  FFMA.FTZ R207, R146, UR19, -R171.reuse ;  /* 0x0000001392cf7c23 */ /* 0x100fe200080108ab */
[----:B------:R-:W-:Y:S01]  /*83c0*/  LDSM.16.MT88.4 R148, [R196+0x15000] ;  /* 0x01500000c494783b */ /* 0x000fe20000004200 */
[----:B------:R-:W3:Y:S01]  /*83d0*/  MUFU.EX2 R157, R157 ;  /* 0x0000009d009d7308 */ /* 0x000ee20000000800 */
[----:B--2---:R-:W-:Y:S01]  /*83e0*/  F2FP.BF16.F32.PACK_AB R4, R159, R162 ;  /* 0x000000a29f04723e */ /* 0x004fe200000010ff */
[----:B------:R-:W-:Y:S01]  /*83f0*/  FFMA.FTZ R222, R144, UR19, -R171 ;  /* 0x0000001390de7c23 */ /* 0x000fe200080108ab */
[--C-:B------:R-:W-:Y:S01]  /*8400*/  FFMA.FTZ R226, R147, UR19, -R164.reuse ;  /* 0x0000001393e27c23 */ /* 0x100fe200080108a4 */
[--C-:B------:R-:W-:Y:S01]  /*8410*/  FFMA.FTZ R227, R145, UR19, -R164.reuse ;  /* 0x0000001391e37c23 */ /* 0x100fe200080108a4 */
[----:B------:R-:W-:Y:S01]  /*8420*/  LDSM.16.MT88.4 R152, [R192+0x13000] ;  /* 0x01300000c098783b */ /* 0x000fe20000004200 */
[--C-:B------:R-:W-:Y:S01]  /*8430*/  FFMA.FTZ R167, R167, UR19, -R164.reuse ;  /* 0x00000013a7a77c23 */ /* 0x100fe200080108a4 */
[----:B------:R-:W-:Y:S01]  /*8440*/  FFMA.FTZ R165, R165, UR19, -R164 ;  /* 0x00000013a5a57c23 */ /* 0x000fe200080108a4 */
[----:B------:R-:W-:Y:S01]  /*8450*/  MUFU.EX2 R158, R158 ;  /* 0x0000009e009e7308 */ /* 0x000fe20000000800 */
[----:B------:R-:W-:Y:S07]  /*8460*/  LDSM.16.MT88.4 R144, [R194+0x15000] ;  /* 0x01500000c290783b */ /* 0x000fee0000004200 */
[----:B------:R-:W2:Y:S01]  /*8470*/  MUFU.EX2 R156, R156 ;  /* 0x0000009c009c7308 */ /* 0x000ea20000000800 */
[----:B---3--:R-:W-:-:S07]  /*8480*/  F2FP.BF16.F32.PACK_AB R6, R157, R160 ;  /* 0x000000a09d06723e */ /* 0x008fce00000010ff */
[----:B------:R-:W-:Y:S08]  /*8490*/  MUFU.EX2 R133, R133 ;  /* 0x0000008500857308 */ /* 0x000ff00000000800 */
[----:B------:R-:W3:Y:S01]  /*84a0*/  MUFU.EX2 R132, R132 ;  /* 0x0000008400847308 */ /* 0x000ee20000000800 */
[----:B--2---:R-:W-:-:S07]  /*84b0*/  F2FP.BF16.F32.PACK_AB R5, R156, R158 ;  /* 0x0000009e9c05723e */ /* 0x004fce00000010ff */
[----:B------:R-:W2:Y:S08]  /*84c0*/  MUFU.EX2 R161, R161 ;  /* 0x000000a100a17308 */ /* 0x000eb00000000800 */
[----:B------:R-:W4:Y:S01]  /*84d0*/  MUFU.EX2 R3, R3 ;  /* 0x0000000300037308 */ /* 0x000f220000000800 */
[----:B---3--:R-:W-:-:S07]  /*84e0*/  F2FP.BF16.F32.PACK_AB R7, R132, R133 ;  /* 0x000000858407723e */ /* 0x008fce00000010ff */
[----:B------:R-:W-:Y:S01]  /*84f0*/  MUFU.EX2 R172, R172 ;  /* 0x000000ac00ac7308 */ /* 0x000fe20000000800 */
[-C--:B--2---:R-:W-:Y:S01]  /*8500*/  FMUL.FTZ R20, R120, R161.reuse ;  /* 0x000000a178147220 */ /* 0x084fe20000410000 */
[-C--:B------:R-:W-:Y:S01]  /*8510*/  FMUL.FTZ R21, R121, R161.reuse ;  /* 0x000000a179157220 */ /* 0x080fe20000410000 */
[-C--:B------:R-:W-:Y:S01]  /*8520*/  FMUL.FTZ R116, R116, R161.reuse ;  /* 0x000000a174747220 */ /* 0x080fe20000410000 */
[-C--:B------:R-:W-:Y:S01]  /*8530*/  FMUL.FTZ R117, R117, R161.reuse ;  /* 0x000000a175757220 */ /* 0x080fe20000410000 */
[-C--:B------:R-:W-:Y:S01]  /*8540*/  FMUL.FTZ R28, R112, R161.reuse ;  /* 0x000000a1701c7220 */ /* 0x080fe20000410000 */
[-C--:B------:R-:W-:Y:S01]  /*8550*/  FMUL.FTZ R29, R113, R161.reuse ;  /* 0x000000a1711d7220 */ /* 0x080fe20000410000 */
[-C--:B------:R-:W-:Y:S01]  /*8560*/  FMUL.FTZ R108, R108, R161.reuse ;  /* 0x000000a16c6c7220 */ /* 0x080fe20000410000 */
[----:B------:R-:W-:Y:S01]  /*8570*/  FMUL.FTZ R109, R109, R161 ;  /* 0x000000a16d6d7220 */ /* 0x000fe20000410000 */
        /* <DEDUP_REMOVED lines=8> */
[C---:B-1----:R-:W-:Y:S01]  /*8600*/  HMMA.16816.F32.BF16 R20, R4.reuse, R16, R20 ;  /* 0x000000100414723c */ /* 0x042fe20000041814 */
        /* <DEDUP_REMOVED lines=179> */
[C---:B------:R-:W-:Y:S01]  /*9140*/  F2FP.BF16.F32.PACK_AB R97, R225.reuse, R224 ;  /* 0x000000e0e161723e */ /* 0x040fe200000010ff */
        /* <DEDUP_REMOVED lines=95> */
[----:B-----5:R-:W-:Y:S03]  /*9740*/  HMMA.16816.F32.BF16 R68, R96, R136, R12 ;  /* 0x000000886044723c */ /* 0x020fe6000004180c */
[----:B------:R-:W-:-:S03]  /*9750*/  FADD.FTZ R206, R206, R205 ;  /* 0x000000cdcece7221 */ /* 0x000fc60000010000 */
[----:B------:R-:W-:Y:S01]  /*9760*/  HMMA.16816.F32.BF16 R72, R96, R138, R72 ;  /* 0x0000008a6048723c */ /* 0x000fe20000041848 */
[----:B------:R-:W-:-:S04]  /*9770*/  FADD.FTZ R3, R207, R206 ;  /* 0x000000cecf037221 */ /* 0x000fc80000010000 */
[----:B------:R-:W-:Y:S01]  /*9780*/  FADD.FTZ R3, R222, R3 ;  /* 0x00000003de037221 */ /* 0x000fe20000010000 */
[C---:B-1----:R-:W-:Y:S03]  /*9790*/  HMMA.16816.F32.BF16 R84, R96.reuse, R140, R84 ;  /* 0x0000008c6054723c */ /* 0x042fe60000041854 */
[----:B------:R-:W-:Y:S01]  /*97a0*/  FADD.FTZ R152, R152, R3 ;  /* 0x0000000398987221 */ /* 0x000fe20000010000 */
[----:B------:R-:W-:Y:S02]  /*97b0*/  MOV R3, R0 ;  /* 0x0000000000037202 */ /* 0x000fe40000000f00 */
        /* <DEDUP_REMOVED lines=18> */
[----:B------:R-:W-:Y:S02]  /*98e0*/  MOV R18, UR6 ;  /* 0x0000000600127c02 */ /* 0x000fe40008000f00 */
[----:B------:R-:W-:Y:S01]  /*98f0*/  MOV R19, UR7 ;  /* 0x0000000700137c02 */ /* 0x000fe20008000f00 */
[----:B------:R-:W-:Y:S01]  /*9900*/  UIADD3 UR4, UR7, UR4, URZ ;  /* 0x0000000407047290 */ /* 0x000fe2000fffe03f */
[----:B------:R-:W-:Y:S02]  /*9910*/  LEA R16, P0, R18, R134, 0x6 ;  /* 0x0000008612107211 */ /* 0x000fe400078030ff */
[----:B------:R-:W3:Y:S03]  /*9920*/  @!P2 LDC.64 R10, c[0x0][0x220] ;  /* 0x00008800ff0aab82 */ /* 0x000ee60000000a00 */
[----:B------:R-:W-:-:S04]  /*9930*/  MOV R3, UR4 ;  /* 0x0000000400037c02 */ /* 0x000fc80008000f00 */
[----:B------:R-:W-:Y:S01]  /*9940*/  LEA.HI.X R3, R18, R221, R3, 0x6, P0 ;  /* 0x000000dd12037211 */ /* 0x000fe200000f3403 */
[----:B------:R-:W4:Y:S01]  /*9950*/  @!P4 LDC.64 R8, c[0x0][0x220] ;  /* 0x00008800ff08cb82 */ /* 0x000f220000000a00 */
[C---:B-1----:R-:W-:Y:S01]  /*9960*/  @!P4 LEA R18, P0, R16.reuse, R14, 0x1 ;  /* 0x0000000e1012c211 */ /* 0x042fe200078008ff */
[----:B------:R-:W-:Y:S01]  /*9970*/  @P4 STS.128 [R209+0x12000], RZ ;  /* 0x012000ffd1004388 */ /* 0x000fe20000000c00 */
[C---:B------:R-:W-:Y:S02]  /*9980*/  IADD3 R14, P6, R16.reuse, UR31, RZ ;  /* 0x0000001f100e7c10 */ /* 0x040fe4000ffde0ff */
        /* <DEDUP_REMOVED lines=36> */
[----:B------:R2:W-:Y:S01]  /*9bd0*/  @!P3 LDGSTS.E.BYPASS.LTC128B.128 [R209+0x15000], desc[UR22][R6.64+0x80] ;  /* 0x1500008006d1bfae */ /* 0x0005e2000b901d56 */
[----:B------:R-:W-:-:S03]  /*9be0*/  @!P2 LEA.HI.X R25, R14, R5, R3, 0x1, P0 ;  /* 0x000000050e19a211 */ /* 0x000fc600000f0c03 */
[----:B------:R-:W-:Y:S01]  /*9bf0*/  @P2 STS.128 [R209+0x17000], RZ ;  /* 0x017000ffd1002388 */ /* 0x000fe20000000c00 */
[----:B------:R-:W-:-:S03]  /*9c00*/  PLOP3.LUT P0, PT, PT, PT, UP0, 0x80, 0x0 ;  /* 0x000000000000781c */ /* 0x000fc60003f0f008 */
        /* <DEDUP_REMOVED lines=8> */
[----:B------:R-:W5:Y:S04]  /*9c90*/  LDSM.16.M88.4 R136, [R201+0xc800] ;  /* 0x00c80000c988783b */ /* 0x000f680000000200 */
[----:B------:R-:W4:Y:S04]  /*9ca0*/  LDSM.16.M88.4 R156, [R201+0xd000] ;  /* 0x00d00000c99c783b */ /* 0x000f280000000200 */
[----:B-1----:R-:W-:Y:S04]  /*9cb0*/  LDSM.16.M88.4 R8, [R198] ;  /* 0x00000000c608783b */ /* 0x002fe80000000200 */
[----:B------:R-:W1:Y:S04]  /*9cc0*/  LDSM.16.M88.4 R168, [R195+0xc000] ;  /* 0x00c00000c3a8783b */ /* 0x000e680000000200 */
[----:B------:R-:W1:Y:S04]  /*9cd0*/  LDSM.16.M88.4 R28, [R201+0xd800] ;  /* 0x00d80000c91c783b */ /* 0x000e680000000200 */
[----:B--2---:R-:W2:Y:S04]  /*9ce0*/  LDSM.16.M88.4 R4, [R191] ;  /* 0x00000000bf04783b */ /* 0x004ea80000000200 */
[----:B------:R-:W2:Y:S01]  /*9cf0*/  LDSM.16.M88.4 R20, [R190] ;  /* 0x00000000be14783b */ /* 0x000ea20000000200 */
[C---:B---3--:R-:W-:Y:S03]  /*9d00*/  HMMA.16816.F32.BF16 R16, R176.reuse, R12, RZ ;  /* 0x0000000cb010723c */ /* 0x048fe600000418ff */
[----:B------:R-:W-:Y:S04]  /*9d10*/  LDSM.16.M88.4 R164, [R197] ;  /* 0x00000000c5a4783b */ /* 0x000fe80000000200 */
[----:B------:R-:W3:Y:S01]  /*9d20*/  LDSM.16.M88.4 R224, [R188] ;  /* 0x00000000bce0783b */ /* 0x000ee20000000200 */
[C---:B------:R-:W-:Y:S03]  /*9d30*/  HMMA.16816.F32.BF16 R12, R176.reuse, R14, RZ ;  /* 0x0000000eb00c723c */ /* 0x040fe600000418ff */
[----:B------:R-:W3:Y:S03]  /*9d40*/  LDSM.16.M88.4 R152, [R189] ;  /* 0x00000000bd98783b */ /* 0x000ee60000000200 */
[C---:B-----5:R-:W-:Y:S01]  /*9d50*/  HMMA.16816.F32.BF16 R140, R176.reuse, R136, RZ ;  /* 0x00000088b08c723c */ /* 0x060fe200000418ff */
[----:B----4-:R-:W4:Y:S04]  /*9d60*/  LDSM.16.M88.4 R24, [R195+0xc800] ;  /* 0x00c80000c318783b */ /* 0x010f280000000200 */
[----:B------:R-:W5:Y:S01]  /*9d70*/  LDSM.16.M88.4 R32, [R195+0xd000] ;  /* 0x00d00000c320783b */ /* 0x000f620000000200 */
[----:B------:R-:W-:Y:S03]  /*9d80*/  HMMA.16816.F32.BF16 R160, R176, R156, RZ ;  /* 0x0000009cb0a0723c */ /* 0x000fe600000418ff */
[----:B------:R-:W-:Y:S03]  /*9d90*/  LDSM.16.M88.4 R172, [R201+0xe000] ;  /* 0x00e00000c9ac783b */ /* 0x000fe60000000200 */
[C---:B------:R-:W-:Y:S01]  /*9da0*/  HMMA.16816.F32.BF16 R16, R144.reuse, R148, R16 ;  /* 0x000000949010723c */ /* 0x040fe20000041810 */
[----:B------:R-:W-:Y:S04]  /*9db0*/  LDSM.16.M88.4 R228, [R198+0x4000] ;  /* 0x00400000c6e4783b */ /* 0x000fe80000000200 */
[----:B------:R-:W0:Y:S01]  /*9dc0*/  LDGDEPBAR ;  /* 0x00000000000079af */ /* 0x000e220000000000 */
[----:B------:R-:W-:Y:S03]  /*9dd0*/  HMMA.16816.F32.BF16 R12, R144, R150, R12 ;  /* 0x00000096900c723c */ /* 0x000fe6000004180c */
[----:B------:R-:W-:Y:S03]  /*9de0*/  LDSM.16.M88.4 R148, [R195+0xd800] ;  /* 0x00d80000c394783b */ /* 0x000fe60000000200 */
[C---:B------:R-:W-:Y:S06]  /*9df0*/  HMMA.16816.F32.BF16 R136, R176.reuse, R138, RZ ;  /* 0x0000008ab088723c */ /* 0x040fec00000418ff */
[----:B------:R-:W-:Y:S06]  /*9e00*/  HMMA.16816.F32.BF16 R156, R176, R158, RZ ;  /* 0x0000009eb09c723c */ /* 0x000fec00000418ff */
[----:B-1----:R-:W-:Y:S06]  /*9e10*/  HMMA.16816.F32.BF16 R16, R8, R168, R16 ;  /* 0x000000a80810723c */ /* 0x002fec0000041810 */
[C---:B------:R-:W-:Y:S06]  /*9e20*/  HMMA.16816.F32.BF16 R204, R176.reuse, R28, RZ ;  /* 0x0000001cb0cc723c */ /* 0x040fec00000418ff */
[----:B------:R-:W-:Y:S01]  /*9e30*/  HMMA.16816.F32.BF16 R176, R176, R30, RZ ;  /* 0x0000001eb0b0723c */ /* 0x000fe200000418ff */
[----:B------:R-:W-:Y:S05]  /*9e40*/  LDSM.16.M88.4 R28, [R188+0x1000] ;  /* 0x00100000bc1c783b */ /* 0x000fea0000000200 */
[----:B------:R-:W-:Y:S01]  /*9e50*/  HMMA.16816.F32.BF16 R12, R8, R170, R12 ;  /* 0x000000aa080c723c */ /* 0x000fe2000004180c */
[----:B------:R-:W-:Y:S05]  /*9e60*/  LDSM.16.M88.4 R168, [R188+0x1800] ;  /* 0x00180000bca8783b */ /* 0x000fea0000000200 */
[C---:B--2---:R-:W-:Y:S06]  /*9e70*/  HMMA.16816.F32.BF16 R140, R144.reuse, R4, R140 ;  /* 0x00000004908c723c */ /* 0x044fec000004188c */
[C---:B------:R-:W-:Y:S01]  /*9e80*/  HMMA.16816.F32.BF16 R136, R144.reuse, R6, R136 ;  /* 0x000000069088723c */ /* 0x040fe20000041888 */
[----:B------:R-:W-:Y:S05]  /*9e90*/  LDSM.16.M88.4 R4, [R188+0x800] ;  /* 0x00080000bc04783b */ /* 0x000fea0000000200 */
[C---:B------:R-:W-:Y:S06]  /*9ea0*/  HMMA.16816.F32.BF16 R160, R144.reuse, R20, R160 ;  /* 0x0000001490a0723c */ /* 0x040fec00000418a0 */
[----:B------:R-:W-:Y:S01]  /*9eb0*/  HMMA.16816.F32.BF16 R156, R144, R22, R156 ;  /* 0x00000016909c723c */ /* 0x000fe2000004189c */
[----:B------:R-:W1:Y:S05]  /*9ec0*/  LDSM.16.M88.4 R20, [R202+0x4000] ;  /* 0x00400000ca14783b */ /* 0x000e6a0000000200 */
[----:B---3--:R-:W-:Y:S06]  /*9ed0*/  HMMA.16816.F32.BF16 R16, R164, R224, R16 ;  /* 0x000000e0a410723c */ /* 0x008fec0000041810 */
[C---:B------:R-:W-:Y:S06]  /*9ee0*/  HMMA.16816.F32.BF16 R204, R144.reuse, R152, R204 ;  /* 0x0000009890cc723c */ /* 0x040fec00000418cc */
[----:B------:R-:W-:Y:S01]  /*9ef0*/  HMMA.16816.F32.BF16 R176, R144, R154, R176 ;  /* 0x0000009a90b0723c */ /* 0x000fe200000418b0 */
[----:B------:R-:W-:Y:S04]  /*9f00*/  LDSM.16.M88.4 R152, [R187] ;  /* 0x00000000bb98783b */ /* 0x000fe80000000200 */
[----:B------:R-:W-:Y:S01]  /*9f10*/  LDSM.16.M88.4 R144, [R201+0xe800] ;  /* 0x00e80000c990783b */ /* 0x000fe20000000200 */
[----:B------:R-:W-:Y:S03]  /*9f20*/  HMMA.16816.F32.BF16 R12, R164, R226, R12 ;  /* 0x000000e2a40c723c */ /* 0x000fe6000004180c */
[----:B------:R-:W-:Y:S03]  /*9f30*/  LDSM.16.M88.4 R224, [R195+0xf800] ;  /* 0x00f80000c3e0783b */ /* 0x000fe60000000200 */
[C---:B----4-:R-:W-:Y:S06]  /*9f40*/  HMMA.16816.F32.BF16 R140, R8.reuse, R24, R140 ;  /* 0x00000018088c723c */ /* 0x050fec000004188c */
[C---:B------:R-:W-:Y:S01]  /*9f50*/  HMMA.16816.F32.BF16 R136, R8.reuse, R26, R136 ;  /* 0x0000001a0888723c */ /* 0x040fe20000041888 */
[----:B------:R-:W-:Y:S05]  /*9f60*/  LDSM.16.M88.4 R24, [R201+0xf000] ;  /* 0x00f00000c918783b */ /* 0x000fea0000000200 */
[C---:B-----5:R-:W-:Y:S06]  /*9f70*/  HMMA.16816.F32.BF16 R160, R8.reuse, R32, R160 ;  /* 0x0000002008a0723c */ /* 0x060fec00000418a0 */
[----:B------:R-:W-:Y:S01]  /*9f80*/  HMMA.16816.F32.BF16 R156, R8, R34, R156 ;  /* 0x00000022089c723c */ /* 0x000fe2000004189c */
[----:B------:R-:W2:Y:S05]  /*9f90*/  LDSM.16.M88.4 R32, [R200+0x4000] ;  /* 0x00400000c820783b */ /* 0x000eaa0000000200 */
[----:B-1----:R-:W-:Y:S06]  /*9fa0*/  HMMA.16816.F32.BF16 R16, R20, R172, R16 ;  /* 0x000000ac1410723c */ /* 0x002fec0000041810 */
[C---:B------:R-:W-:Y:S06]  /*9fb0*/  HMMA.16816.F32.BF16 R204, R8.reuse, R148, R204 ;  /* 0x0000009408cc723c */ /* 0x040fec00000418cc */
[----:B------:R-:W-:Y:S01]  /*9fc0*/  HMMA.16816.F32.BF16 R176, R8, R150, R176 ;  /* 0x0000009608b0723c */ /* 0x000fe200000418b0 */
[----:B------:R-:W-:Y:S04]  /*9fd0*/  LDSM.16.M88.4 R148, [R201+0xf800] ;  /* 0x00f80000c994783b */ /* 0x000fe80000000200 */
[----:B------:R-:W-:Y:S01]  /*9fe0*/  LDSM.16.M88.4 R8, [R186] ;  /* 0x00000000ba08783b */ /* 0x000fe20000000200 */
[----:B------:R-:W-:Y:S03]  /*9ff0*/  HMMA.16816.F32.BF16 R12, R20, R174, R12 ;  /* 0x000000ae140c723c */ /* 0x000fe6000004180c */
[----:B------:R-:W-:Y:S03]  /*a000*/  LDSM.16.M88.4 R172, [R197+0x4000] ;  /* 0x00400000c5ac783b */ /* 0x000fe60000000200 */
[C---:B------:R-:W-:Y:S06]  /*a010*/  HMMA.16816.F32.BF16 R140, R164.reuse, R4, R140 ;  /* 0x00000004a48c723c */ /* 0x040fec000004188c */
[C---:B------:R-:W-:Y:S01]  /*a020*/  HMMA.16816.F32.BF16 R136, R164.reuse, R6, R136 ;  /* 0x00000006a488723c */ /* 0x040fe20000041888 */
[----:B------:R-:W-:Y:S05]  /*a030*/  LDSM.16.M88.4 R4, [R185] ;  /* 0x00000000b904783b */ /* 0x000fea0000000200 */
[C---:B------:R-:W-:Y:S06]  /*a040*/  HMMA.16816.F32.BF16 R160, R164.reuse, R28, R160 ;  /* 0x0000001ca4a0723c */ /* 0x040fec00000418a0 */
[----:B------:R-:W-:Y:S01]  /*a050*/  HMMA.16816.F32.BF16 R156, R164, R30, R156 ;  /* 0x0000001ea49c723c */ /* 0x000fe2000004189c */
[----:B------:R-:W1:Y:S05]  /*a060*/  LDSM.16.M88.4 R28, [R195+0xe000] ;  /* 0x00e00000c31c783b */ /* 0x000e6a0000000200 */
[----:B--2---:R-:W-:Y:S06]  /*a070*/  HMMA.16816.F32.BF16 R16, R32, R152, R16 ;  /* 0x000000982010723c */ /* 0x004fec0000041810 */
[C---:B------:R-:W-:Y:S06]  /*a080*/  HMMA.16816.F32.BF16 R204, R164.reuse, R168, R204 ;  /* 0x000000a8a4cc723c */ /* 0x040fec00000418cc */
[----:B------:R-:W-:Y:S01]  /*a090*/  HMMA.16816.F32.BF16 R176, R164, R170, R176 ;  /* 0x000000aaa4b0723c */ /* 0x000fe200000418b0 */
[----:B------:R-:W-:Y:S04]  /*a0a0*/  LDSM.16.M88.4 R168, [R188+0x3000] ;  /* 0x00300000bca8783b */ /* 0x000fe80000000200 */
[----:B------:R-:W-:Y:S01]  /*a0b0*/  LDSM.16.M88.4 R164, [R188+0x3800] ;  /* 0x00380000bca4783b */ /* 0x000fe20000000200 */
[----:B------:R-:W-:Y:S03]  /*a0c0*/  HMMA.16816.F32.BF16 R12, R32, R154, R12 ;  /* 0x0000009a200c723c */ /* 0x000fe6000004180c */
[----:B------:R-:W-:Y:S03]  /*a0d0*/  LDSM.16.M88.4 R152, [R202+0x8000] ;  /* 0x00800000ca98783b */ /* 0x000fe60000000200 */
[C---:B------:R-:W-:Y:S06]  /*a0e0*/  HMMA.16816.F32.BF16 R140, R20.reuse, R144, R140 ;  /* 0x00000090148c723c */ /* 0x040fec000004188c */
[C---:B------:R-:W-:Y:S01]  /*a0f0*/  HMMA.16816.F32.BF16 R136, R20.reuse, R146, R136 ;  /* 0x000000921488723c */ /* 0x040fe20000041888 */
[----:B------:R-:W-:Y:S05]  /*a100*/  LDSM.16.M88.4 R144, [R184] ;  /* 0x00000000b890783b */ /* 0x000fea0000000200 */
[C---:B------:R-:W-:Y:S06]  /*a110*/  HMMA.16816.F32.BF16 R160, R20.reuse, R24, R160 ;  /* 0x0000001814a0723c */ /* 0x040fec00000418a0 */
[----:B------:R-:W-:Y:S01]  /*a120*/  HMMA.16816.F32.BF16 R156, R20, R26, R156 ;  /* 0x0000001a149c723c */ /* 0x000fe2000004189c */
[----:B------:R-:W2:Y:S05]  /*a130*/  LDSM.16.M88.4 R24, [R188+0x2000] ;  /* 0x00200000bc18783b */ /* 0x000eaa0000000200 */
[----:B-1----:R-:W-:Y:S06]  /*a140*/  HMMA.16816.F32.BF16 R16, R228, R28, R16 ;  /* 0x0000001ce410723c */ /* 0x002fec0000041810 */
[C---:B------:R-:W-:Y:S06]  /*a150*/  HMMA.16816.F32.BF16 R204, R20.reuse, R148, R204 ;  /* 0x0000009414cc723c */ /* 0x040fec00000418cc */
[----:B------:R-:W-:Y:S01]  /*a160*/  HMMA.16816.F32.BF16 R176, R20, R150, R176 ;  /* 0x0000009614b0723c */ /* 0x000fe200000418b0 */
[----:B------:R-:W1:Y:S04]  /*a170*/  LDSM.16.M88.4 R20, [R195+0xe800] ;  /* 0x00e80000c314783b */ /* 0x000e680000000200 */
[----:B------:R-:W-:Y:S01]  /*a180*/  LDSM.16.M88.4 R148, [R201+0x10800] ;  /* 0x01080000c994783b */ /* 0x000fe20000000200 */
[----:B------:R-:W-:Y:S03]  /*a190*/  HMMA.16816.F32.BF16 R12, R228, R30, R12 ;  /* 0x0000001ee40c723c */ /* 0x000fe6000004180c */
[----:B------:R-:W-:Y:S03]  /*a1a0*/  LDSM.16.M88.4 R28, [R188+0x2800] ;  /* 0x00280000bc1c783b */ /* 0x000fe60000000200 */
[C---:B------:R-:W-:Y:S06]  /*a1b0*/  HMMA.16816.F32.BF16 R140, R32.reuse, R8, R140 ;  /* 0x00000008208c723c */ /* 0x040fec000004188c */
[----:B------:R-:W-:Y:S01]  /*a1c0*/  HMMA.16816.F32.BF16 R136, R32, R10, R136 ;  /* 0x0000000a2088723c */ /* 0x000fe20000041888 */
[----:B------:R-:W3:Y:S05]  /*a1d0*/  LDSM.16.M88.4 R8, [R201+0x10000] ;  /* 0x01000000c908783b */ /* 0x000eea0000000200 */
[----:B--2---:R-:W-:Y:S06]  /*a1e0*/  HMMA.16816.F32.BF16 R16, R172, R24, R16 ;  /* 0x00000018ac10723c */ /* 0x004fec0000041810 */
[C---:B------:R-:W-:Y:S06]  /*a1f0*/  HMMA.16816.F32.BF16 R160, R32.reuse, R4, R160 ;  /* 0x0000000420a0723c */ /* 0x040fec00000418a0 */
[----:B------:R-:W-:Y:S01]  /*a200*/  HMMA.16816.F32.BF16 R156, R32, R6, R156 ;  /* 0x00000006209c723c */ /* 0x000fe2000004189c */
[----:B------:R-:W2:Y:S05]  /*a210*/  LDSM.16.M88.4 R4, [R195+0xf000] ;  /* 0x00f00000c304783b */ /* 0x000eaa0000000200 */
[----:B------:R-:W-:Y:S01]  /*a220*/  HMMA.16816.F32.BF16 R12, R172, R26, R12 ;  /* 0x0000001aac0c723c */ /* 0x000fe2000004180c */
[----:B------:R-:W-:Y:S05]  /*a230*/  LDSM.16.M88.4 R24, [R198+0x8000] ;  /* 0x00800000c618783b */ /* 0x000fea0000000200 */
[C---:B------:R-:W-:Y:S06]  /*a240*/  HMMA.16816.F32.BF16 R204, R32.reuse, R144, R204 ;  /* 0x0000009020cc723c */ /* 0x040fec00000418cc */
[----:B------:R-:W-:Y:S01]  /*a250*/  HMMA.16816.F32.BF16 R176, R32, R146, R176 ;  /* 0x0000009220b0723c */ /* 0x000fe200000418b0 */
[----:B------:R-:W-:Y:S04]  /*a260*/  LDSM.16.M88.4 R32, [R200+0x8000] ;  /* 0x00800000c820783b */ /* 0x000fe80000000200 */
[----:B------:R-:W4:Y:S01]  /*a270*/  LDSM.16.M88.4 R144, [R183] ;  /* 0x00000000b790783b */ /* 0x000f220000000200 */
[C---:B-1----:R-:W-:Y:S06]  /*a280*/  HMMA.16816.F32.BF16 R140, R228.reuse, R20, R140 ;  /* 0x00000014e48c723c */ /* 0x042fec000004188c */
[----:B------:R-:W-:Y:S01]  /*a290*/  HMMA.16816.F32.BF16 R136, R228, R22, R136 ;  /* 0x00000016e488723c */ /* 0x000fe20000041888 */
[----:B------:R-:W1:Y:S05]  /*a2a0*/  LDSM.16.M88.4 R20, [R195+0x10000] ;  /* 0x01000000c314783b */ /* 0x000e6a0000000200 */
[C---:B---3--:R-:W-:Y:S06]  /*a2b0*/  HMMA.16816.F32.BF16 R16, R152.reuse, R8, R16 ;  /* 0x000000089810723c */ /* 0x048fec0000041810 */
[----:B------:R-:W-:Y:S01]  /*a2c0*/  HMMA.16816.F32.BF16 R12, R152, R10, R12 ;  /* 0x0000000a980c723c */ /* 0x000fe2000004180c */
[----:B------:R-:W-:Y:S05]  /*a2d0*/  LDSM.16.M88.4 R8, [R197+0x8000] ;  /* 0x00800000c508783b */ /* 0x000fea0000000200 */
[----:B--2---:R-:W-:Y:S06]  /*a2e0*/  HMMA.16816.F32.BF16 R160, R228, R4, R160 ;  /* 0x00000004e4a0723c */ /* 0x004fec00000418a0 */
[C---:B------:R-:W-:Y:S06]  /*a2f0*/  HMMA.16816.F32.BF16 R140, R172.reuse, R28, R140 ;  /* 0x0000001cac8c723c */ /* 0x040fec000004188c */
[----:B------:R-:W-:Y:S01]  /*a300*/  HMMA.16816.F32.BF16 R136, R172, R30, R136 ;  /* 0x0000001eac88723c */ /* 0x000fe20000041888 */
[----:B------:R-:W2:Y:S05]  /*a310*/  LDSM.16.M88.4 R28, [R182] ;  /* 0x00000000b61c783b */ /* 0x000eaa0000000200 */
[C---:B----4-:R-:W-:Y:S06]  /*a320*/  HMMA.16816.F32.BF16 R16, R32.reuse, R144, R16 ;  /* 0x000000902010723c */ /* 0x050fec0000041810 */
[----:B------:R-:W-:Y:S01]  /*a330*/  HMMA.16816.F32.BF16 R12, R32, R146, R12 ;  /* 0x00000092200c723c */ /* 0x000fe2000004180c */
[----:B------:R-:W3:Y:S05]  /*a340*/  LDSM.16.M88.4 R144, [R201+0x11000] ;  /* 0x01100000c990783b */ /* 0x000eea0000000200 */
[----:B------:R-:W-:Y:S01]  /*a350*/  HMMA.16816.F32.BF16 R156, R228, R6, R156 ;  /* 0x00000006e49c723c */ /* 0x000fe2000004189c */
[----:B------:R-:W4:Y:S05]  /*a360*/  LDSM.16.M88.4 R4, [R188+0x4000] ;  /* 0x00400000bc04783b */ /* 0x000f2a0000000200 */
[----:B------:R-:W-:Y:S06]  /*a370*/  HMMA.16816.F32.BF16 R140, R152, R148, R140 ;  /* 0x00000094988c723c */ /* 0x000fec000004188c */
[----:B------:R-:W-:Y:S06]  /*a380*/  HMMA.16816.F32.BF16 R160, R172, R168, R160 ;  /* 0x000000a8aca0723c */ /* 0x000fec00000418a0 */
[----:B-1----:R-:W-:Y:S06]  /*a390*/  HMMA.16816.F32.BF16 R16, R24, R20, R16 ;  /* 0x000000141810723c */ /* 0x002fec0000041810 */
[----:B------:R-:W-:Y:S01]  /*a3a0*/  HMMA.16816.F32.BF16 R136, R152, R150, R136 ;  /* 0x000000969888723c */ /* 0x000fe20000041888 */
[----:B------:R-:W-:Y:S05]  /*a3b0*/  LDSM.16.M88.4 R148, [R188+0x4800] ;  /* 0x00480000bc94783b */ /* 0x000fea0000000200 */
[C---:B------:R-:W-:Y:S06]  /*a3c0*/  HMMA.16816.F32.BF16 R204, R228.reuse, R224, R204 ;  /* 0x000000e0e4cc723c */ /* 0x040fec00000418cc */
[----:B------:R-:W-:Y:S01]  /*a3d0*/  HMMA.16816.F32.BF16 R224, R228, R226, R176 ;  /* 0x000000e2e4e0723c */ /* 0x000fe200000418b0 */
[----:B------:R-:W1:Y:S05]  /*a3e0*/  LDSM.16.M88.4 R176, [R195+0x10800] ;  /* 0x01080000c3b0783b */ /* 0x000e6a0000000200 */
[----:B------:R-:W-:Y:S01]  /*a3f0*/  HMMA.16816.F32.BF16 R12, R24, R22, R12 ;  /* 0x00000016180c723c */ /* 0x000fe2000004180c */
[----:B------:R-:W5:Y:S05]  /*a400*/  LDSM.16.M88.4 R20, [R181] ;  /* 0x00000000b514783b */ /* 0x000f6a0000000200 */
[----:B--2---:R-:W-:Y:S06]  /*a410*/  HMMA.16816.F32.BF16 R140, R32, R28, R140 ;  /* 0x0000001c208c723c */ /* 0x004fec000004188c */
[----:B------:R-:W-:Y:S06]  /*a420*/  HMMA.16816.F32.BF16 R156, R172, R170, R156 ;  /* 0x000000aaac9c723c */ /* 0x000fec000004189c */
[----:B---3--:R-:W-:Y:S06]  /*a430*/  HMMA.16816.F32.BF16 R160, R152, R144, R160 ;  /* 0x0000009098a0723c */ /* 0x008fec00000418a0 */
[----:B----4-:R-:W-:Y:S06]  /*a440*/  HMMA.16816.F32.BF16 R16, R8, R4, R16 ;  /* 0x000000040810723c */ /* 0x010fec0000041810 */
[----:B------:R-:W-:Y:S01]  /*a450*/  HMMA.16816.F32.BF16 R136, R32, R30, R136 ;  /* 0x0000001e2088723c */ /* 0x000fe20000041888 */
[----:B------:R-:W2:Y:S05]  /*a460*/  LDSM.16.M88.4 R28, [R201+0x11800] ;  /* 0x01180000c91c783b */ /* 0x000eaa0000000200 */
[C---:B------:R-:W-:Y:S06]  /*a470*/  HMMA.16816.F32.BF16 R204, R172.reuse, R164, R204 ;  /* 0x000000a4accc723c */ /* 0x040fec00000418cc */
[----:B------:R-:W-:Y:S06]  /*a480*/  HMMA.16816.F32.BF16 R224, R172, R166, R224 ;  /* 0x000000a6ace0723c */ /* 0x000fec00000418e0 */
[----:B------:R-:W-:Y:S01]  /*a490*/  HMMA.16816.F32.BF16 R12, R8, R6, R12 ;  /* 0x00000006080c723c */ /* 0x000fe2000004180c */
[----:B------:R-:W-:Y:S01]  /*a4a0*/  FMUL.FTZ R3, R16, UR32 ;  /* 0x0000002010037c20 */ /* 0x000fe20008410000 */
[----:B------:R-:W-:Y:S01]  /*a4b0*/  FMUL.FTZ R132, R17, UR32 ;  /* 0x0000002011847c20 */ /* 0x000fe20008410000 */
[----:B------:R-:W-:Y:S01]  /*a4c0*/  FMUL.FTZ R133, R18, UR32 ;  /* 0x0000002012857c20 */ /* 0x000fe20008410000 */
[----:B------:R-:W3:Y:S02]  /*a4d0*/  LDSM.16.M88.4 R4, [R195+0x11000] ;  /* 0x01100000c304783b */ /* 0x000ee40000000200 */
[----:B-1----:R-:W-:Y:S01]  /*a4e0*/  HMMA.16816.F32.BF16 R140, R24, R176, R140 ;  /* 0x000000b0188c723c */ /* 0x002fe2000004188c */
[----:B------:R-:W1:Y:S05]  /*a4f0*/  MUFU.TANH R3, R3 ;  /* 0x0000000300037308 */ /* 0x000e6a0000002400 */
[----:B------:R-:W-:Y:S01]  /*a500*/  HMMA.16816.F32.BF16 R156, R152, R146, R156 ;  /* 0x00000092989c723c */ /* 0x000fe2000004189c */
[----:B------:R-:W-:Y:S02]  /*a510*/  LDSM.16.M88.4 R144, [R188+0x5000] ;  /* 0x00500000bc90783b */ /* 0x000fe40000000200 */
[----:B------:R-:W4:Y:S03]  /*a520*/  MUFU.TANH R132, R132 ;  /* 0x0000008400847308 */ /* 0x000f260000002400 */
[----:B-----5:R-:W-:Y:S05]  /*a530*/  HMMA.16816.F32.BF16 R160, R32, R20, R160 ;  /* 0x0000001420a0723c */ /* 0x020fea00000418a0 */
[----:B------:R-:W1:Y:S01]  /*a540*/  MUFU.TANH R133, R133 ;  /* 0x0000008500857308 */ /* 0x000e620000002400 */
[C---:B--2---:R-:W-:Y:S01]  /*a550*/  HMMA.16816.F32.BF16 R204, R152.reuse, R28, R204 ;  /* 0x0000001c98cc723c */ /* 0x044fe200000418cc */
[----:B------:R-:W-:Y:S01]  /*a560*/  FMUL.FTZ R20, R19, UR32 ;  /* 0x0000002013147c20 */ /* 0x000fe20008410000 */
[----:B------:R-:W-:Y:S01]  /*a570*/  FMUL.FTZ R12, R12, UR32 ;  /* 0x000000200c0c7c20 */ /* 0x000fe20008410000 */
[----:B------:R-:W2:Y:S03]  /*a580*/  LDSM.16.M88.4 R16, [R180] ;  /* 0x00000000b410783b */ /* 0x000ea60000000200 */
[----:B------:R-:W-:Y:S01]  /*a590*/  HMMA.16816.F32.BF16 R224, R152, R30, R224 ;  /* 0x0000001e98e0723c */ /* 0x000fe200000418e0 */
[----:B------:R5:W1:Y:S05]  /*a5a0*/  MUFU.TANH R21, R12 ;  /* 0x0000000c00157308 */ /* 0x000a6a0000002400 */
[----:B------:R-:W-:Y:S03]  /*a5b0*/  HMMA.16816.F32.BF16 R140, R8, R148, R140 ;  /* 0x00000094088c723c */ /* 0x000fe6000004188c */
[----:B------:R-:W1:Y:S03]  /*a5c0*/  MUFU.TANH R20, R20 ;  /* 0x0000001400147308 */ /* 0x000e660000002400 */
[----:B------:R-:W-:Y:S01]  /*a5d0*/  HMMA.16816.F32.BF16 R156, R32, R22, R156 ;  /* 0x00000016209c723c */ /* 0x000fe2000004189c */
[----:B------:R-:W-:-:S04]  /*a5e0*/  FMUL.FTZ R148, R13, UR32 ;  /* 0x000000200d947c20 */ /* 0x000fc80008410000 */
[----:B------:R-:W1:Y:S01]  /*a5f0*/  MUFU.TANH R28, R148 ;  /* 0x00000094001c7308 */ /* 0x000e620000002400 */
[C---:B---3--:R-:W-:Y:S01]  /*a600*/  HMMA.16816.F32.BF16 R160, R24.reuse, R4, R160 ;  /* 0x0000000418a0723c */ /* 0x048fe200000418a0 */
[----:B------:R-:W-:Y:S01]  /*a610*/  FMUL.FTZ R22, R14, UR32 ;  /* 0x000000200e167c20 */ /* 0x000fe20008410000 */
[----:B------:R-:W-:Y:S02]  /*a620*/  FMUL.FTZ R23, R15, UR32 ;  /* 0x000000200f177c20 */ /* 0x000fe40008410000 */
[----:B-----5:R-:W3:Y:S02]  /*a630*/  LDSM.16.M88.4 R12, [R195+0x11800] ;  /* 0x01180000c30c783b */ /* 0x020ee40000000200 */
[----:B------:R-:W-:Y:S01]  /*a640*/  HMMA.16816.F32.BF16 R136, R24, R178, R136 ;  /* 0x000000b21888723c */ /* 0x000fe20000041888 */
[----:B------:R-:W1:Y:S05]  /*a650*/  MUFU.TANH R22, R22 ;  /* 0x0000001600167308 */ /* 0x000e6a0000002400 */
[----:B------:R-:W-:Y:S01]  /*a660*/  FMUL.FTZ R29, R140, UR32 ;  /* 0x000000208c1d7c20 */ /* 0x000fe20008410000 */
[----:B------:R-:W-:-:S02]  /*a670*/  FMUL.FTZ R30, R141, UR32 ;  /* 0x000000208d1e7c20 */ /* 0x000fc40008410000 */
[----:B------:R-:W1:Y:S03]  /*a680*/  MUFU.TANH R23, R23 ;  /* 0x0000001700177308 */ /* 0x000e660000002400 */
[----:B------:R-:W-:Y:S01]  /*a690*/  HMMA.16816.F32.BF16 R156, R24, R6, R156 ;  /* 0x00000006189c723c */ /* 0x000fe2000004189c */
[----:B------:R-:W5:Y:S01]  /*a6a0*/  LDSM.16.M88.4 R4, [R188+0x5800] ;  /* 0x00580000bc04783b */ /* 0x000f620000000200 */
[----:B------:R-:W-:-:S04]  /*a6b0*/  DEPBAR.LE SB0, 0x0 ;  /* 0x000080000000791a */ /* 0x000fc80000000000 */
[C---:B--2---:R-:W-:Y:S01]  /*a6c0*/  HMMA.16816.F32.BF16 R204, R32.reuse, R16, R204 ;  /* 0x0000001020cc723c */ /* 0x044fe200000418cc */
[----:B------:R-:W2:Y:S05]  /*a6d0*/  MUFU.TANH R29, R29 ;  /* 0x0000001d001d7308 */ /* 0x000eaa0000002400 */
[----:B------:R-:W-:Y:S01]  /*a6e0*/  HMMA.16816.F32.BF16 R224, R32, R18, R224 ;  /* 0x0000001220e0723c */ /* 0x000fe200000418e0 */
[----:B------:R-:W-:Y:S01]  /*a6f0*/  FMUL.FTZ R16, R142, UR32 ;  /* 0x000000208e107c20 */ /* 0x000fe20008410000 */
[----:B------:R-:W-:Y:S01]  /*a700*/  FMUL.FTZ R17, R143, UR32 ;  /* 0x000000208f117c20 */ /* 0x000fe20008410000 */
[----:B------:R-:W1:Y:S03]  /*a710*/  MUFU.TANH R30, R30 ;  /* 0x0000001e001e7308 */ /* 0x000e660000002400 */
[C---:B------:R-:W-:Y:S05]  /*a720*/  HMMA.16816.F32.BF16 R160, R8.reuse, R144, R160 ;  /* 0x0000009008a0723c */ /* 0x040fea00000418a0 */
[----:B------:R-:W1:Y:S01]  /*a730*/  MUFU.TANH R16, R16 ;  /* 0x0000001000107308 */ /* 0x000e620000002400 */
[----:B------:R-:W-:Y:S06]  /*a740*/  HMMA.16816.F32.BF16 R156, R8, R146, R156 ;  /* 0x00000092089c723c */ /* 0x000fec000004189c */
[C---:B---3--:R-:W-:Y:S01]  /*a750*/  HMMA.16816.F32.BF16 R204, R24.reuse, R12, R204 ;  /* 0x0000000c18cc723c */ /* 0x048fe200000418cc */
[----:B------:R-:W3:Y:S05]  /*a760*/  MUFU.TANH R17, R17 ;  /* 0x0000001100117308 */ /* 0x000eea0000002400 */
[----:B------:R-:W-:Y:S06]  /*a770*/  HMMA.16816.F32.BF16 R224, R24, R14, R224 ;  /* 0x0000000e18e0723c */ /* 0x000fec00000418e0 */
[----:B------:R-:W-:Y:S01]  /*a780*/  HMMA.16816.F32.BF16 R136, R8, R150, R136 ;  /* 0x000000960888723c */ /* 0x000fe20000041888 */
[----:B------:R-:W-:Y:S01]  /*a790*/  FMUL.FTZ R162, R162, UR32 ;  /* 0x00000020a2a27c20 */ /* 0x000fe20008410000 */
[----:B------:R-:W-:Y:S01]  /*a7a0*/  FMUL.FTZ R33, R160, UR32 ;  /* 0x00000020a0217c20 */ /* 0x000fe20008410000 */
[----:B------:R-:W-:Y:S01]  /*a7b0*/  FMUL.FTZ R14, R163, UR32 ;  /* 0x00000020a30e7c20 */ /* 0x000fe20008410000 */
[----:B------:R-:W-:Y:S01]  /*a7c0*/  FMUL.FTZ R161, R161, UR32 ;  /* 0x00000020a1a17c20 */ /* 0x000fe20008410000 */
[----:B------:R4:W1:Y:S01]  /*a7d0*/  MUFU.TANH R228, R162 ;  /* 0x000000a200e47308 */ /* 0x0008620000002400 */
[----:B------:R-:W-:Y:S01]  /*a7e0*/  FMUL.FTZ R146, R156, UR32 ;  /* 0x000000209c927c20 */ /* 0x000fe20008410000 */
[----:B------:R-:W-:Y:S01]  /*a7f0*/  FMUL.FTZ R25, R158, UR32 ;  /* 0x000000209e197c20 */ /* 0x000fe20008410000 */
[----:B------:R-:W-:Y:S01]  /*a800*/  FMUL.FTZ R144, R157, UR32 ;  /* 0x000000209d907c20 */ /* 0x000fe20008410000 */
[----:B------:R-:W-:-:S03]  /*a810*/  FMUL.FTZ R15, R159, UR32 ;  /* 0x000000209f0f7c20 */ /* 0x000fc60008410000 */
[C---:B-----5:R-:W-:Y:S01]  /*a820*/  HMMA.16816.F32.BF16 R204, R8.reuse, R4, R204 ;  /* 0x0000000408cc723c */ /* 0x060fe200000418cc */
[----:B------:R-:W1:Y:S05]  /*a830*/  MUFU.TANH R33, R33 ;  /* 0x0000002100217308 */ /* 0x000e6a0000002400 */
[----:B------:R-:W-:Y:S03]  /*a840*/  HMMA.16816.F32.BF16 R224, R8, R6, R224 ;  /* 0x0000000608e0723c */ /* 0x000fe600000418e0 */
[----:B------:R1:W1:Y:S03]  /*a850*/  MUFU.TANH R222, R161 ;  /* 0x000000a100de7308 */ /* 0x0002660000002400 */
[----:B------:R-:W-:Y:S01]  /*a860*/  FMUL.FTZ R136, R136, UR32 ;  /* 0x0000002088887c20 */ /* 0x000fe20008410000 */
[----:B------:R-:W-:Y:S01]  /*a870*/  FMUL.FTZ R31, R137, UR32 ;  /* 0x00000020891f7c20 */ /* 0x000fe20008410000 */
[----:B------:R-:W-:Y:S01]  /*a880*/  FMUL.FTZ R18, R138, UR32 ;  /* 0x000000208a127c20 */ /* 0x000fe20008410000 */
[----:B------:R-:W-:-:S02]  /*a890*/  FMUL.FTZ R19, R139, UR32 ;  /* 0x000000208b137c20 */ /* 0x000fc40008410000 */
[----:B------:R-:W1:Y:S07]  /*a8a0*/  MUFU.TANH R14, R14 ;  /* 0x0000000e000e7308 */ /* 0x000e6e0000002400 */
[----:B------:R-:W-:Y:S01]  /*a8b0*/  FMUL.FTZ R170, R204, UR32 ;  /* 0x00000020ccaa7c20 */ /* 0x000fe20008410000 */
[----:B------:R-:W-:Y:S01]  /*a8c0*/  FMUL.FTZ R168, R205, UR32 ;  /* 0x00000020cda87c20 */ /* 0x000fe20008410000 */
[----:B----4-:R-:W-:Y:S01]  /*a8d0*/  FMUL.FTZ R162, R206, UR32 ;  /* 0x00000020cea27c20 */ /* 0x010fe20008410000 */
[----:B------:R-:W-:Y:S01]  /*a8e0*/  FMUL.FTZ R160, R207, UR32 ;  /* 0x00000020cfa07c20 */ /* 0x000fe20008410000 */
[----:B------:R-:W4:Y:S02]  /*a8f0*/  MUFU.TANH R136, R136 ;  /* 0x0000008800887308 */ /* 0x000f240000002400 */
[----:B------:R-:W-:Y:S01]  /*a900*/  FMUL.FTZ R166, R224, UR32 ;  /* 0x00000020e0a67c20 */ /* 0x000fe20008410000 */
[----:B------:R-:W-:Y:S01]  /*a910*/  FMUL.FTZ R164, R225, UR32 ;  /* 0x00000020e1a47c20 */ /* 0x000fe20008410000 */
[----:B------:R-:W-:Y:S01]  /*a920*/  FMUL.FTZ R158, R226, UR32 ;  /* 0x00000020e29e7c20 */ /* 0x000fe20008410000 */
[----:B------:R-:W-:-:S03]  /*a930*/  FMUL.FTZ R156, R227, UR32 ;  /* 0x00000020e39c7c20 */ /* 0x000fc60008410000 */
[----:B------:R-:W1:Y:S08]  /*a940*/  MUFU.TANH R31, R31 ;  /* 0x0000001f001f7308 */ /* 0x000e700000002400 */
        /* <DEDUP_REMOVED lines=13> */
[----:B------:R-:W1:Y:S01]  /*aa20*/  MUFU.TANH R156, R156 ;  /* 0x0000009c009c7308 */ /* 0x000e620000002400 */
[----:B------:R-:W-:Y:S06]  /*aa30*/  BAR.SYNC.DEFER_BLOCKING 0x0 ;  /* 0x0000000000007b1d */ /* 0x000fec0000010000 */
[----:B--234-:R-:W-:Y:S05]  /*aa40*/  @!P0 BRA `(.L_x_460) ;  /* 0x0000000400048947 */ /* 0x01cfea0003800000 */
[----:B------:R-:W-:Y:S01]  /*aa50*/  UIADD3 UR18, UR18, -0x4, URZ ;  /* 0xfffffffc12127890 */ /* 0x000fe2000fffe03f */
[----:B------:R-:W2:Y:S01]  /*aa60*/  @!P4 LDC.64 R12, c[0x0][0x218] ;  /* 0x00008600ff0ccb82 */ /* 0x000ea20000000a00 */
[----:B------:R3:W-:Y:S01]  /*aa70*/  @P4 STS.128 [R209+0xc000], RZ ;  /* 0x00c000ffd1004388 */ /* 0x0007e20000000c00 */
[----:B------:R-:W-:Y:S01]  /*aa80*/  BSSY B0, `(.L_x_461) ;  /* 0x000003c000007945 */ /* 0x000fe20003800000 */
[----:B------:R-:W-:Y:S02]  /*aa90*/  USHF.R.S32.HI UR4, URZ, 0x1f, UR18 ;  /* 0x0000001f3f047899 */ /* 0x000fe40008011412 */
[----:B------:R-:W-:Y:S02]  /*aaa0*/  UIMAD.WIDE.U32 UR6, UR18, UR10, URZ ;  /* 0x0000000a120672a5 */ /* 0x000fe4000f8e003f */
[----:B------:R-:W-:Y:S01]  /*aab0*/  UIMAD UR4, UR4, UR10, URZ ;  /* 0x0000000a040472a4 */ /* 0x000fe2000f8e023f */
[----:B------:R-:W4:Y:S03]  /*aac0*/  @!P3 LDC.64 R10, c[0x0][0x218] ;  /* 0x00008600ff0abb82 */ /* 0x000f260000000a00 */
[----:B------:R-:W-:Y:S01]  /*aad0*/  UIMAD UR4, UR18, UR11, UR4 ;  /* 0x0000000b120472a4 */ /* 0x000fe2000f8e0204 */
[----:B------:R-:W-:-:S02]  /*aae0*/  IMAD.U32 R35, RZ, RZ, UR6 ;  /* 0x00000006ff237e24 */ /* 0x000fc4000f8e00ff */
[----:B------:R-:W-:Y:S01]  /*aaf0*/  IMAD.U32 R27, RZ, RZ, UR6 ;  /* 0x00000006ff1b7e24 */ /* 0x000fe2000f8e00ff */
[----:B------:R-:W-:Y:S01]  /*ab00*/  UIADD3 UR4, UR7, UR4, URZ ;  /* 0x0000000407047290 */ /* 0x000fe2000fffe03f */
[----:B------:R-:W5:Y:S01]  /*ab10*/  @!P2 LDC.64 R8, c[0x0][0x218] ;  /* 0x00008600ff08ab82 */ /* 0x000f620000000a00 */
[----:B------:R-:W-:-:S04]  /*ab20*/  LEA R26, P0, R35, R210, 0x6 ;  /* 0x000000d2231a7211 */ /* 0x000fc800078030ff */
[----:B------:R-:W-:-:S03]  /*ab30*/  IMAD.U32 R24, RZ, RZ, UR4 ;  /* 0x00000004ff187e24 */ /* 0x000fc6000f8e00ff */
[----:B------:R-:W1:Y:S01]  /*ab40*/  @!P4 LDC.64 R6, c[0x0][0x218] ;  /* 0x00008600ff06cb82 */ /* 0x000e620000000a00 */
[----:B--2---:R-:W-:Y:S02]  /*ab50*/  @!P4 LEA R12, P1, R26, R12, 0x1 ;  /* 0x0000000c1a0cc211 */ /* 0x004fe400078208ff */
[----:B------:R-:W-:-:S04]  /*ab60*/  LEA.HI.X R24, R27, R213, R24, 0x6, P0 ;  /* 0x000000d51b187211 */ /* 0x000fc800000f3418 */
[C-C-:B------:R-:W-:Y:S01]  /*ab70*/  @!P4 LEA.HI.X R13, R26.reuse, R13, R24.reuse, 0x1, P1 ;  /* 0x0000000d1a0dc211 */ /* 0x140fe200008f0c18 */
[----:B------:R-:W2:Y:S01]  /*ab80*/  @!P3 LDC.64 R4, c[0x0][0x218] ;  /* 0x00008600ff04bb82 */ /* 0x000ea20000000a00 */
[C---:B----4-:R-:W-:Y:S02]  /*ab90*/  @!P3 LEA R34, P0, R26.reuse, R10, 0x1 ;  /* 0x0000000a1a22b211 */ /* 0x050fe400078008ff */
        /* <DEDUP_REMOVED lines=13> */
[----:B------:R-:W-:Y:S02]  /*ac70*/  @!P2 LEA.HI.X R9, R26, R9, R24, 0x1, P1 ;  /* 0x000000091a09a211 */ /* 0x000fe400008f0c18 */
[C---:B-1----:R-:W-:Y:S01]  /*ac80*/  @!P4 LEA R6, P5, R10.reuse, R6, 0x1 ;  /* 0x000000060a06c211 */ /* 0x042fe200078a08ff */
[----:B------:R3:W-:Y:S03]  /*ac90*/  @P2 STS.128 [R209+0x10000], RZ ;  /* 0x010000ffd1002388 */ /* 0x0007e60000000c00 */
[C---:B------:R-:W-:Y:S01]  /*aca0*/  @!P4 LEA.HI.X R7, R10.reuse, R7, R11, 0x1, P5 ;  /* 0x000000070a07c211 */ /* 0x040fe200028f0c0b */
[----:B------:R-:W-:Y:S01]  /*acb0*/  @!PT LDS RZ, [RZ] ;  /* 0x00000000fffff984 */ /* 0x000fe20000000800 */
[----:B------:R-:W-:Y:S01]  /*acc0*/  @!PT LDS RZ, [RZ] ;  /* 0x00000000fffff984 */ /* 0x000fe20000000800 */
[----:B------:R-:W-:Y:S01]  /*acd0*/  @!PT LDS RZ, [RZ] ;  /* 0x00000000fffff984 */ /* 0x000fe20000000800 */
[----:B------:R3:W-:Y:S01]  /*ace0*/  @!P2 LDGSTS.E.BYPASS.LTC128B.128 [R209+0x10000], desc[UR22][R8.64+0x100] ;  /* 0x1000010008d1afae */ /* 0x0007e2000b901d56 */
[----:B--2---:R-:W-:-:S03]  /*acf0*/  @!P3 LEA R4, P0, R10, R4, 0x1 ;  /* 0x000000040a04b211 */ /* 0x004fc600078008ff */
[----:B------:R3:W-:Y:S01]  /*ad00*/  @P4 STS.128 [R209+0xd000], RZ ;  /* 0x00d000ffd1004388 */ /* 0x0007e20000000c00 */
[----:B------:R-:W-:-:S03]  /*ad10*/  @!P3 LEA.HI.X R5, R10, R5, R11, 0x1, P0 ;  /* 0x000000050a05b211 */ /* 0x000fc600000f0c0b */
        /* <DEDUP_REMOVED lines=18> */
.L_x_462:
[----:B------:R-:W-:Y:S05]  /*ae40*/  BSYNC B0 ;  /* 0x0000000000007941 */ /* 0x000fea0003800000 */
.L_x_461:
[----:B------:R-:W0:Y:S02]  /*ae50*/  LDGDEPBAR ;  /* 0x00000000000079af */ /* 0x000e240000000000 */
.L_x_460:
[----:B-1-3--:R-:W-:-:S04]  /*ae60*/  MOV R5, UR17 ;  /* 0x0000001100057c02 */ /* 0x00afc80008000f00 */
[----:B------:R-:W-:-:S04]  /*ae70*/  LEA R5, R5, R218, 0x6 ;  /* 0x000000da05057211 */ /* 0x000fc800078e30ff */
[C---:B------:R-:W-:Y:S02]  /*ae80*/  IADD3 R4, R5.reuse, 0x8, RZ ;  /* 0x0000000805047810 */ /* 0x040fe40007ffe0ff */
[C---:B------:R-:W-:Y:S02]  /*ae90*/  IADD3 R6, R5.reuse, 0x1, RZ ;  /* 0x0000000105067810 */ /* 0x040fe40007ffe0ff */
[C---:B------:R-:W-:Y:S02]  /*aea0*/  ISETP.GE.AND P1, PT, R4.reuse, R216, PT ;  /* 0x000000d80400720c */ /* 0x040fe40003f26270 */
[----:B------:R-:W-:Y:S02]  /*aeb0*/  ISETP.GE.AND P4, PT, R4, R214, PT ;  /* 0x000000d60400720c */ /* 0x000fe40003f86270 */
[-C--:B------:R-:W-:Y:S02]  /*aec0*/  ISETP.GE.AND P3, PT, R5, R216.reuse, PT ;  /* 0x000000d80500720c */ /* 0x080fe40003f66270 */
[----:B------:R-:W-:-:S02]  /*aed0*/  ISETP.GE.AND P2, PT, R6, R216, PT ;  /* 0x000000d80600720c */ /* 0x000fc40003f46270 */
[C---:B------:R-:W-:Y:S02]  /*aee0*/  ISETP.LT.OR P1, PT, R4.reuse, R217, P1 ;  /* 0x000000d90400720c */ /* 0x040fe40000f21670 */
[----:B------:R-:W-:Y:S02]  /*aef0*/  ISETP.LT.OR P4, PT, R4, R215, P4 ;  /* 0x000000d70400720c */ /* 0x000fe40002781670 */
[CC--:B------:R-:W-:Y:S02]  /*af00*/  ISETP.LT.OR P3, PT, R5.reuse, R217.reuse, P3 ;  /* 0x000000d90500720c */ /* 0x0c0fe40001f61670 */
[C---:B------:R-:W-:Y:S02]  /*af10*/  IADD3 R4, R5.reuse, 0x9, RZ ;  /* 0x0000000905047810 */ /* 0x040fe40007ffe0ff */
[----:B------:R-:W-:Y:S02]  /*af20*/  ISETP.GE.AND P6, PT, R5, R214, PT ;  /* 0x000000d60500720c */ /* 0x000fe40003fc6270 */
[----:B------:R-:W-:-:S02]  /*af30*/  ISETP.LT.OR P2, PT, R6, R217, P2 ;  /* 0x000000d90600720c */ /* 0x000fc40001741670 */
[----:B------:R-:W-:Y:S01]  /*af40*/  FSEL R138, R3, -INF , !P3 ;  /* 0xff800000038a7808 */ /* 0x000fe20005800000 */
[C---:B------:R-:W-:Y:S01]  /*af50*/  VIADD R3, R5.reuse, 0x18 ;  /* 0x0000001805037836 */ /* 0x040fe20000000000 */
[----:B------:R-:W-:Y:S02]  /*af60*/  ISETP.GE.AND P5, PT, R6, R214, PT ;  /* 0x000000d60600720c */ /* 0x000fe40003fa6270 */
[C---:B------:R-:W-:Y:S02]  /*af70*/  ISETP.GE.AND P0, PT, R4.reuse, R216, PT ;  /* 0x000000d80400720c */ /* 0x040fe40003f06270 */
[----:B------:R-:W-:Y:S02]  /*af80*/  ISETP.GE.AND P3, PT, R4, R214, PT ;  /* 0x000000d60400720c */ /* 0x000fe40003f66270 */
[C---:B------:R-:W-:Y:S02]  /*af90*/  ISETP.LT.OR P6, PT, R5.reuse, R215, P6 ;  /* 0x000000d70500720c */ /* 0x040fe400037c1670 */
[----:B------:R-:W-:-:S02]  /*afa0*/  IADD3 R7, R5, 0x10, RZ ;  /* 0x0000001005077810 */ /* 0x000fc40007ffe0ff */
[----:B------:R-:W-:Y:S02]  /*afb0*/  FSEL R12, R132, -INF , !P2 ;  /* 0xff800000840c7808 */ /* 0x000fe40005000000 */
[----:B------:R-:W-:Y:S02]  /*afc0*/  FMNMX.FTZ R9, R2, R138, !PT ;  /* 0x0000008a02097209 */ /* 0x000fe40007810000 */
[----:B------:R-:W-:Y:S02]  /*afd0*/  ISETP.LT.OR P5, PT, R6, R215, P5 ;  /* 0x000000d70600720c */ /* 0x000fe40002fa1670 */
[C---:B------:R-:W-:Y:S02]  /*afe0*/  ISETP.LT.OR P0, PT, R4.reuse, R217, P0 ;  /* 0x000000d90400720c */ /* 0x040fe40000701670 */
[----:B------:R-:W-:Y:S02]  /*aff0*/  ISETP.LT.OR P3, PT, R4, R215, P3 ;  /* 0x000000d70400720c */ /* 0x000fe40001f61670 */
[----:B------:R-:W-:-:S02]  /*b000*/  FSEL R6, R133, -INF , !P6 ;  /* 0xff80000085067808 */ /* 0x000fc40007000000 */
[----:B------:R-:W-:Y:S02]  /*b010*/  IADD3 R4, R5, 0x11, RZ ;  /* 0x0000001105047810 */ /* 0x000fe40007ffe0ff */
[C---:B------:R-:W-:Y:S02]  /*b020*/  ISETP.GE.AND P6, PT, R7.reuse, R216, PT ;  /* 0x000000d80700720c */ /* 0x040fe40003fc6270 */
[----:B------:R-:W-:Y:S02]  /*b030*/  ISETP.GE.AND P2, PT, R7, R214, PT ;  /* 0x000000d60700720c */ /* 0x000fe40003f46270 */
[----:B------:R-:W-:Y:S02]  /*b040*/  FSEL R142, R21, -INF , !P1 ;  /* 0xff800000158e7808 */ /* 0x000fe40004800000 */
[----:B------:R-:W-:Y:S02]  /*b050*/  FMNMX.FTZ R9, R12, R9, !PT ;  /* 0x000000090c097209 */ /* 0x000fe40007810000 */
[----:B------:R-:W-:-:S02]  /*b060*/  FSEL R8, R20, -INF , !P5 ;  /* 0xff80000014087808 */ /* 0x000fc40006800000 */
[C---:B------:R-:W-:Y:S02]  /*b070*/  ISETP.GE.AND P5, PT, R4.reuse, R216, PT ;  /* 0x000000d80400720c */ /* 0x040fe40003fa6270 */
[----:B------:R-:W-:Y:S02]  /*b080*/  ISETP.GE.AND P1, PT, R4, R214, PT ;  /* 0x000000d60400720c */ /* 0x000fe40003f26270 */
[C---:B------:R-:W-:Y:S02]  /*b090*/  ISETP.LT.OR P6, PT, R7.reuse, R217, P6 ;  /* 0x000000d90700720c */ /* 0x040fe400037c1670 */
[----:B------:R-:W-:Y:S02]  /*b0a0*/  ISETP.LT.OR P2, PT, R7, R215, P2 ;  /* 0x000000d70700720c */ /* 0x000fe40001741670 */
[----:B------:R-:W-:Y:S02]  /*b0b0*/  FSEL R10, R22, -INF , !P4 ;  /* 0xff800000160a7808 */ /* 0x000fe40006000000 */
[----:B------:R-:W-:-:S02]  /*b0c0*/  FSEL R140, R28, -INF , !P0 ;  /* 0xff8000001c8c7808 */ /* 0x000fc40004000000 */
[C---:B------:R-:W-:Y:S02]  /*b0d0*/  ISETP.GE.AND P4, PT, R3.reuse, R216, PT ;  /* 0x000000d80300720c */ /* 0x040fe40003f86270 */
[----:B------:R-:W-:Y:S02]  /*b0e0*/  ISETP.GE.AND P0, PT, R3, R214, PT ;  /* 0x000000d60300720c */ /* 0x000fe40003f06270 */
[----:B------:R-:W-:Y:S02]  /*b0f0*/  IADD3 R7, R5, 0x19, RZ ;  /* 0x0000001905077810 */ /* 0x000fe40007ffe0ff */
[----:B------:R-:W-:Y:S02]  /*b100*/  FMNMX.FTZ R9, R142, R9, !PT ;  /* 0x000000098e097209 */ /* 0x000fe40007810000 */
[C---:B------:R-:W-:Y:S02]  /*b110*/  ISETP.LT.OR P5, PT, R4.reuse, R217, P5 ;  /* 0x000000d90400720c */ /* 0x040fe40002fa1670 */
[----:B------:R-:W-:-:S02]  /*b120*/  ISETP.LT.OR P1, PT, R4, R215, P1 ;  /* 0x000000d70400720c */ /* 0x000fc40000f21670 */
[----:B------:R-:W-:Y:S02]  /*b130*/  FSEL R4, R23, -INF , !P3 ;  /* 0xff80000017047808 */ /* 0x000fe40005800000 */
[----:B------:R-:W-:Y:S02]  /*b140*/  FSEL R34, R29, -INF , !P6 ;  /* 0xff8000001d227808 */ /* 0x000fe40007000000 */
[C---:B------:R-:W-:Y:S02]  /*b150*/  ISETP.LT.OR P4, PT, R3.reuse, R217, P4 ;  /* 0x000000d90300720c */ /* 0x040fe40002781670 */
[----:B------:R-:W-:Y:S02]  /*b160*/  ISETP.LT.OR P0, PT, R3, R215, P0 ;  /* 0x000000d70300720c */ /* 0x000fe40000701670 */
[C---:B------:R-:W-:Y:S02]  /*b170*/  ISETP.GE.AND P3, PT, R7.reuse, R216, PT ;  /* 0x000000d80700720c */ /* 0x040fe40003f66270 */
[----:B------:R-:W-:-:S02]  /*b180*/  ISETP.GE.AND P6, PT, R7, R214, PT ;  /* 0x000000d60700720c */ /* 0x000fc40003fc6270 */
[----:B------:R-:W-:Y:S02]  /*b190*/  FMNMX.FTZ R9, R140, R9, !PT ;  /* 0x000000098c097209 */ /* 0x000fe40007810000 */
[----:B------:R-:W-:Y:S02]  /*b1a0*/  IADD3 R3, R5, 0x20, RZ ;  /* 0x0000002005037810 */ /* 0x000fe40007ffe0ff */
[----:B------:R-:W-:Y:S02]  /*b1b0*/  FSEL R22, R16, -INF , !P2 ;  /* 0xff80000010167808 */ /* 0x000fe40005000000 */
[----:B------:R-:W-:Y:S02]  /*b1c0*/  FSEL R32, R30, -INF , !P5 ;  /* 0xff8000001e207808 */ /* 0x000fe40006800000 */
[C---:B------:R-:W-:Y:S02]  /*b1d0*/  ISETP.LT.OR P3, PT, R7.reuse, R217, P3 ;  /* 0x000000d90700720c */ /* 0x040fe40001f61670 */
[----:B------:R-:W-:-:S02]  /*b1e0*/  ISETP.LT.OR P6, PT, R7, R215, P6 ;  /* 0x000000d70700720c */ /* 0x000fc400037c1670 */
[----:B------:R-:W-:Y:S02]  /*b1f0*/  FMNMX.FTZ R11, R34, R9, !PT ;  /* 0x00000009220b7209 */ /* 0x000fe40007810000 */
[C---:B------:R-:W-:Y:S02]  /*b200*/  ISETP.GE.AND P2, PT, R3.reuse, R216, PT ;  /* 0x000000d80300720c */ /* 0x040fe40003f46270 */
[----:B------:R-:W-:Y:S02]  /*b210*/  ISETP.GE.AND P5, PT, R3, R214, PT ;  /* 0x000000d60300720c */ /* 0x000fe40003fa6270 */
[----:B------:R-:W-:Y:S02]  /*b220*/  IADD3 R7, R5, 0x21, RZ ;  /* 0x0000002105077810 */ /* 0x000fe40007ffe0ff */
[----:B------:R-:W-:Y:S02]  /*b230*/  FMNMX.FTZ R9, R0, R6, !PT ;  /* 0x0000000600097209 */ /* 0x000fe40007810000 */
[----:B------:R-:W-:-:S02]  /*b240*/  FSEL R20, R17, -INF , !P1 ;  /* 0xff80000011147808 */ /* 0x000fc40004800000 */
[----:B------:R-:W-:Y:S02]  /*b250*/  FSEL R30, R136, -INF , !P4 ;  /* 0xff800000881e7808 */ /* 0x000fe40006000000 */
[----:B------:R-:W-:Y:S02]  /*b260*/  FMNMX.FTZ R11, R32, R11, !PT ;  /* 0x0000000b200b7209 */ /* 0x000fe40007810000 */
[C---:B------:R-:W-:Y:S02]  /*b270*/  ISETP.LT.OR P2, PT, R3.reuse, R217, P2 ;  /* 0x000000d90300720c */ /* 0x040fe40001741670 */
[----:B------:R-:W-:Y:S02]  /*b280*/  ISETP.LT.OR P5, PT, R3, R215, P5 ;  /* 0x000000d70300720c */ /* 0x000fe40002fa1670 */
[C---:B------:R-:W-:Y:S02]  /*b290*/  ISETP.GE.AND P1, PT, R7.reuse, R216, PT ;  /* 0x000000d80700720c */ /* 0x040fe40003f26270 */
[----:B------:R-:W-:-:S02]  /*b2a0*/  ISETP.GE.AND P4, PT, R7, R214, PT ;  /* 0x000000d60700720c */ /* 0x000fc40003f86270 */
[----:B------:R-:W-:Y:S02]  /*b2b0*/  FMNMX.FTZ R9, R8, R9, !PT ;  /* 0x0000000908097209 */ /* 0x000fe40007810000 */
[----:B------:R-:W-:Y:S02]  /*b2c0*/  IADD3 R3, R5, 0x28, RZ ;  /* 0x0000002805037810 */ /* 0x000fe40007ffe0ff */
[----:B------:R-:W-:Y:S02]  /*b2d0*/  FSEL R28, R31, -INF , !P3 ;  /* 0xff8000001f1c7808 */ /* 0x000fe40005800000 */
[----:B------:R-:W-:Y:S02]  /*b2e0*/  FMNMX.FTZ R11, R30, R11, !PT ;  /* 0x0000000b1e0b7209 */ /* 0x000fe40007810000 */
[----:B------:R-:W-:Y:S02]  /*b2f0*/  FSEL R26, R18, -INF , !P0 ;  /* 0xff800000121a7808 */ /* 0x000fe40004000000 */
[----:B------:R-:W-:-:S02]  /*b300*/  ISETP.LT.OR P1, PT, R7, R217, P1 ;  /* 0x000000d90700720c */ /* 0x000fc40000f21670 */
[----:B------:R-:W-:Y:S01]  /*b310*/  ISETP.LT.OR P4, PT, R7, R215, P4 ;  /* 0x000000d70700720c */ /* 0x000fe20002781670 */
[----:B------:R-:W-:Y:S01]  /*b320*/  VIADD R7, R5, 0x29 ;  /* 0x0000002905077836 */ /* 0x000fe20000000000 */
[----:B------:R-:W-:Y:S02]  /*b330*/  FMNMX.FTZ R9, R10, R9, !PT ;  /* 0x000000090a097209 */ /* 0x000fe40007810000 */
[C---:B------:R-:W-:Y:S02]  /*b340*/  ISETP.GE.AND P0, PT, R3.reuse, R216, PT ;  /* 0x000000d80300720c */ /* 0x040fe40003f06270 */
[----:B------:R-:W-:Y:S02]  /*b350*/  ISETP.GE.AND P3, PT, R3, R214, PT ;  /* 0x000000d60300720c */ /* 0x000fe40003f66270 */
[----:B------:R-:W-:Y:S02]  /*b360*/  FSEL R226, R33, -INF , !P2 ;  /* 0xff80000021e27808 */ /* 0x000fe40005000000 */
[----:B------:R-:W-:-:S02]  /*b370*/  FMNMX.FTZ R11, R28, R11, !PT ;  /* 0x0000000b1c0b7209 */ /* 0x000fc40007810000 */
[----:B------:R-:W-:Y:S02]  /*b380*/  FMNMX.FTZ R9, R4, R9, !PT ;  /* 0x0000000904097209 */ /* 0x000fe40007810000 */
[C---:B------:R-:W-:Y:S02]  /*b390*/  ISETP.LT.OR P0, PT, R3.reuse, R217, P0 ;  /* 0x000000d90300720c */ /* 0x040fe40000701670 */
[----:B------:R-:W-:Y:S02]  /*b3a0*/  ISETP.LT.OR P3, PT, R3, R215, P3 ;  /* 0x000000d70300720c */ /* 0x000fe40001f61670 */
[----:B------:R-:W-:Y:S02]  /*b3b0*/  FSEL R24, R19, -INF , !P6 ;  /* 0xff80000013187808 */ /* 0x000fe40007000000 */
[----:B------:R-:W-:Y:S02]  /*b3c0*/  IADD3 R3, R5, 0x30, RZ ;  /* 0x0000003005037810 */ /* 0x000fe40007ffe0ff */
[----:B------:R-:W-:-:S02]  /*b3d0*/  ISETP.GE.AND P6, PT, R7, R216, PT ;  /* 0x000000d80700720c */ /* 0x000fc40003fc6270 */
[----:B------:R-:W-:Y:S02]  /*b3e0*/  ISETP.GE.AND P2, PT, R7, R214, PT ;  /* 0x000000d60700720c */ /* 0x000fe40003f46270 */
[----:B------:R-:W-:Y:S02]  /*b3f0*/  FSEL R222, R222, -INF , !P1 ;  /* 0xff800000dede7808 */ /* 0x000fe40004800000 */
[----:B------:R-:W-:Y:S02]  /*b400*/  FMNMX.FTZ R11, R226, R11, !PT ;  /* 0x0000000be20b7209 */ /* 0x000fe40007810000 */
[----:B------:R-:W-:Y:S02]  /*b410*/  FMNMX.FTZ R9, R22, R9, !PT ;  /* 0x0000000916097209 */ /* 0x000fe40007810000 */
[----:B------:R-:W-:Y:S02]  /*b420*/  FSEL R228, R228, -INF , !P5 ;  /* 0xff800000e4e47808 */ /* 0x000fe40006800000 */
[----:B------:R-:W-:-:S02]  /*b430*/  ISETP.GE.AND P5, PT, R3, R216, PT ;  /* 0x000000d80300720c */ /* 0x000fc40003fa6270 */
[----:B------:R-:W-:Y:S02]  /*b440*/  ISETP.GE.AND P1, PT, R3, R214, PT ;  /* 0x000000d60300720c */ /* 0x000fe40003f26270 */
[C---:B------:R-:W-:Y:S02]  /*b450*/  ISETP.LT.OR P6, PT, R7.reuse, R217, P6 ;  /* 0x000000d90700720c */ /* 0x040fe400037c1670 */
[----:B------:R-:W-:Y:S02]  /*b460*/  ISETP.LT.OR P2, PT, R7, R215, P2 ;  /* 0x000000d70700720c */ /* 0x000fe40001741670 */
[----:B------:R-:W-:Y:S02]  /*b470*/  IADD3 R7, R5, 0x31, RZ ;  /* 0x0000003105077810 */ /* 0x000fe40007ffe0ff */
        /* <DEDUP_REMOVED lines=8> */
[----:B------:R-:W-:Y:S02]  /*b500*/  FSEL R144, R144, -INF , !P6 ;  /* 0xff80000090907808 */ /* 0x000fe40007000000 */
[----:B------:R-:W-:Y:S02]  /*b510*/  FMNMX.FTZ R11, R146, R11, !PT ;  /* 0x0000000b920b7209 */ /* 0x000fe40007810000 */
[----:B------:R-:W-:Y:S02]  /*b520*/  FMNMX.FTZ R9, R26, R9, !PT ;  /* 0x000000091a097209 */ /* 0x000fe40007810000 */
[----:B------:R-:W-:Y:S02]  /*b530*/  ISETP.GE.AND P6, PT, R3, R216, PT ;  /* 0x000000d80300720c */ /* 0x000fe40003fc6270 */
[----:B------:R-:W-:Y:S02]  /*b540*/  FSEL R170, R170, -INF , !P5 ;  /* 0xff800000aaaa7808 */ /* 0x000fe40006800000 */
[----:B------:R-:W-:-:S02]  /*b550*/  ISETP.LT.OR P4, PT, R7, R217, P4 ;  /* 0x000000d90700720c */ /* 0x000fc40002781670 */
[----:B------:R-:W-:Y:S02]  /*b560*/  FMNMX.FTZ R11, R144, R11, !PT ;  /* 0x0000000b900b7209 */ /* 0x000fe40007810000 */
[----:B------:R-:W-:Y:S02]  /*b570*/  FMNMX.FTZ R9, R24, R9, !PT ;  /* 0x0000000918097209 */ /* 0x000fe40007810000 */
[----:B------:R-:W-:Y:S02]  /*b580*/  ISETP.LT.OR P6, PT, R3, R217, P6 ;  /* 0x000000d90300720c */ /* 0x000fe400037c1670 */
[----:B------:R-:W-:Y:S02]  /*b590*/  FSEL R168, R168, -INF , !P4 ;  /* 0xff800000a8a87808 */ /* 0x000fe40006000000 */
[----:B------:R-:W-:Y:S02]  /*b5a0*/  FMNMX.FTZ R11, R170, R11, !PT ;  /* 0x0000000baa0b7209 */ /* 0x000fe40007810000 */
[----:B------:R-:W-:-:S02]  /*b5b0*/  FMNMX.FTZ R9, R228, R9, !PT ;  /* 0x00000009e4097209 */ /* 0x000fc40007810000 */
[----:B------:R-:W-:Y:S02]  /*b5c0*/  FSEL R166, R166, -INF , !P6 ;  /* 0xff800000a6a67808 */ /* 0x000fe40007000000 */
[----:B------:R-:W-:Y:S02]  /*b5d0*/  FMNMX.FTZ R11, R168, R11, !PT ;  /* 0x0000000ba80b7209 */ /* 0x000fe40007810000 */
[----:B------:R-:W-:Y:S02]  /*b5e0*/  FSEL R206, R25, -INF , !P3 ;  /* 0xff80000019ce7808 */ /* 0x000fe40005800000 */
[----:B------:R-:W-:Y:S02]  /*b5f0*/  FMNMX.FTZ R9, R224, R9, !PT ;  /* 0x00000009e0097209 */ /* 0x000fe40007810000 */
[----:B------:R-:W-:Y:S02]  /*b600*/  FMNMX.FTZ R13, R166, R11, !PT ;  /* 0x0000000ba60d7209 */ /* 0x000fe40007810000 */
[----:B------:R-:W-:-:S02]  /*b610*/  ISETP.GE.AND P3, PT, R3, R214, PT ;  /* 0x000000d60300720c */ /* 0x000fc40003f66270 */
[----:B------:R-:W-:Y:S02]  /*b620*/  ISETP.GE.AND P0, PT, R7, R214, PT ;  /* 0x000000d60700720c */ /* 0x000fe40003f06270 */
[----:B------:R-:W-:Y:S02]  /*b630*/  FSEL R204, R15, -INF , !P2 ;  /* 0xff8000000fcc7808 */ /* 0x000fe40005000000 */
[----:B------:R-:W-:Y:S02]  /*b640*/  FMNMX.FTZ R11, R206, R9, !PT ;  /* 0x00000009ce0b7209 */ /* 0x000fe40007810000 */
[----:B------:R-:W-:Y:S02]  /*b650*/  IADD3 R5, R5, 0x39, RZ ;  /* 0x0000003905057810 */ /* 0x000fe40007ffe0ff */
[-C--:B------:R-:W-:Y:S02]  /*b660*/  ISETP.LT.OR P3, PT, R3, R215.reuse, P3 ;  /* 0x000000d70300720c */ /* 0x080fe40001f61670 */
[----:B------:R-:W-:-:S02]  /*b670*/  ISETP.LT.OR P0, PT, R7, R215, P0 ;  /* 0x000000d70700720c */ /* 0x000fc40000701670 */
[----:B------:R-:W-:Y:S02]  /*b680*/  FSEL R162, R162, -INF , !P1 ;  /* 0xff800000a2a27808 */ /* 0x000fe40004800000 */
[----:B------:R-:W-:Y:S02]  /*b690*/  FMNMX.FTZ R3, R204, R11, !PT ;  /* 0x0000000bcc037209 */ /* 0x000fe40007810000 */
[C---:B------:R-:W-:Y:S02]  /*b6a0*/  ISETP.GE.AND P5, PT, R5.reuse, R216, PT ;  /* 0x000000d80500720c */ /* 0x040fe40003fa6270 */
[----:B------:R-:W-:Y:S02]  /*b6b0*/  ISETP.GE.AND P1, PT, R5, R214, PT ;  /* 0x000000d60500720c */ /* 0x000fe40003f26270 */
[----:B------:R-:W-:Y:S02]  /*b6c0*/  FSEL R160, R160, -INF , !P0 ;  /* 0xff800000a0a07808 */ /* 0x000fe40004000000 */
[----:B------:R-:W-:-:S02]  /*b6d0*/  FMNMX.FTZ R3, R162, R3, !PT ;  /* 0x00000003a2037209 */ /* 0x000fc40007810000 */
[C---:B------:R-:W-:Y:S02]  /*b6e0*/  ISETP.LT.OR P5, PT, R5.reuse, R217, P5 ;  /* 0x000000d90500720c */ /* 0x040fe40002fa1670 */
[----:B------:R-:W-:Y:S02]  /*b6f0*/  ISETP.LT.OR P1, PT, R5, R215, P1 ;  /* 0x000000d70500720c */ /* 0x000fe40000f21670 */
[----:B------:R-:W-:Y:S02]  /*b700*/  FSEL R158, R158, -INF , !P3 ;  /* 0xff8000009e9e7808 */ /* 0x000fe40005800000 */
[----:B------:R-:W-:Y:S02]  /*b710*/  FMNMX.FTZ R3, R160, R3, !PT ;  /* 0x00000003a0037209 */ /* 0x000fe40007810000 */
[----:B------:R-:W-:Y:S02]  /*b720*/  FSEL R164, R164, -INF , !P5 ;  /* 0xff800000a4a47808 */ /* 0x000fe40006800000 */
[----:B------:R-:W-:-:S02]  /*b730*/  FSEL R156, R156, -INF , !P1 ;  /* 0xff8000009c9c7808 */ /* 0x000fc40004800000 */
[----:B------:R-:W-:Y:S02]  /*b740*/  FMNMX.FTZ R3, R158, R3, !PT ;  /* 0x000000039e037209 */ /* 0x000fe40007810000 */
[----:B------:R-:W-:Y:S02]  /*b750*/  FMNMX.FTZ R9, R164, R13, !PT ;  /* 0x0000000da4097209 */ /* 0x000fe40007810000 */
[----:B------:R-:W-:-:S03]  /*b760*/  FMNMX.FTZ R16, R156, R3, !PT ;  /* 0x000000039c107209 */ /* 0x000fc60007810000 */
[----:B------:R-:W1:Y:S04]  /*b770*/  SHFL.BFLY PT, R14, R9, 0x2, 0x1f ;  /* 0x0c401f00090e7f89 */ /* 0x000e6800000e0000 */
[----:B------:R-:W2:Y:S01]  /*b780*/  SHFL.BFLY PT, R3, R16, 0x2, 0x1f ;  /* 0x0c401f0010037f89 */ /* 0x000ea200000e0000 */
[----:B-1----:R-:W-:Y:S02]  /*b790*/  FMNMX.FTZ R9, R9, R14, !PT ;  /* 0x0000000e09097209 */ /* 0x002fe40007810000 */
[----:B--2---:R-:W-:-:S03]  /*b7a0*/  FMNMX.FTZ R14, R16, R3, !PT ;  /* 0x00000003100e7209 */ /* 0x004fc60007810000 */
[----:B------:R-:W1:Y:S04]  /*b7b0*/  SHFL.BFLY PT, R132, R9, 0x1, 0x1f ;  /* 0x0c201f0009847f89 */ /* 0x000e6800000e0000 */
[----:B------:R-:W2:Y:S04]  /*b7c0*/  SHFL.BFLY PT, R3, R14, 0x1, 0x1f ;  /* 0x0c201f000e037f89 */ /* 0x000ea800000e0000 */
[----:B------:R-:W-:Y:S01]  /*b7d0*/  LDSM.16.MT88.4 R16, [R193+0x12000] ;  /* 0x01200000c110783b */ /* 0x000fe20000004200 */
[----:B-1----:R-:W-:Y:S02]  /*b7e0*/  FMNMX.FTZ R132, R9, R132, !PT ;  /* 0x0000008409847209 */ /* 0x002fe40007810000 */
[----:B--2---:R-:W-:-:S03]  /*b7f0*/  FMNMX.FTZ R3, R14, R3, !PT ;  /* 0x000000030e037209 */ /* 0x004fc60007810000 */
[C---:B------:R-:W-:Y:S01]  /*b800*/  FMUL.FTZ R157, R132.reuse, UR19 ;  /* 0x00000013849d7c20 */ /* 0x040fe20008410000 */
[C---:B------:R-:W-:Y:S02]  /*b810*/  FSETP.NEU.FTZ.AND P1, PT, R132.reuse, -INF , PT ;  /* 0xff8000008400780b */ /* 0x040fe40003f3d000 */
[C---:B------:R-:W-:Y:S01]  /*b820*/  FSETP.NEU.FTZ.AND P0, PT, R3.reuse, -INF , PT ;  /* 0xff8000000300780b */ /* 0x040fe20003f1d000 */
[C---:B------:R-:W-:Y:S01]  /*b830*/  FMUL.FTZ R155, R3.reuse, UR19 ;  /* 0x00000013039b7c20 */ /* 0x040fe20008410000 */
[----:B------:R-:W-:Y:S02]  /*b840*/  FSEL R5, R132, RZ, P1 ;  /* 0x000000ff84057208 */ /* 0x000fe40000800000 */
[----:B------:R-:W-:Y:S02]  /*b850*/  FSEL R7, R3, RZ, P0 ;  /* 0x000000ff03077208 */ /* 0x000fe40000000000 */
[----:B------:R-:W-:Y:S01]  /*b860*/  FSEL R155, R155, RZ, P0 ;  /* 0x000000ff9b9b7208 */ /* 0x000fe20000000000 */
[----:B------:R-:W-:Y:S01]  /*b870*/  FADD.FTZ R5, R2, -R5 ;  /* 0x8000000502057221 */ /* 0x000fe20000010000 */
[----:B------:R-:W-:Y:S01]  /*b880*/  FSEL R157, R157, RZ, P1 ;  /* 0x000000ff9d9d7208 */ /* 0x000fe20000800000 */
[----:B------:R-:W-:-:S02]  /*b890*/  FADD.FTZ R7, R0, -R7 ;  /* 0x8000000700077221 */ /* 0x000fc40000010000 */
[--C-:B------:R-:W-:Y:S01]  /*b8a0*/  FFMA.FTZ R150, R6, UR19, -R155.reuse ;  /* 0x0000001306967c23 */ /* 0x100fe2000801089b */
[----:B------:R-:W-:Y:S01]  /*b8b0*/  FFMA.FTZ R2, R4, UR19, -R155 ;  /* 0x0000001304027c23 */ /* 0x000fe2000801089b */
[----:B------:R-:W-:Y:S01]  /*b8c0*/  FMUL.FTZ R153, R5, UR19 ;  /* 0x0000001305997c20 */ /* 0x000fe20008410000 */
[----:B------:R-:W-:Y:S01]  /*b8d0*/  FMUL.FTZ R0, R7, UR19 ;  /* 0x0000001307007c20 */ /* 0x000fe20008410000 */
[--C-:B------:R-:W-:Y:S01]  /*b8e0*/  FFMA.FTZ R154, R138, UR19, -R157.reuse ;  /* 0x000000138a9a7c23 */ /* 0x100fe2000801089d */
[----:B------:R-:W1:Y:S01]  /*b8f0*/  LDSM.16.MT88.4 R4, [R194+0x12000] ;  /* 0x01200000c204783b */ /* 0x000e620000004200 */
[--C-:B------:R-:W-:Y:S01]  /*b900*/  FFMA.FTZ R151, R12, UR19, -R157.reuse ;  /* 0x000000130c977c23 */ /* 0x100fe2000801089d */
[--C-:B------:R-:W-:Y:S01]  /*b910*/  FFMA.FTZ R152, R142, UR19, -R157.reuse ;  /* 0x000000138e987c23 */ /* 0x100fe2000801089d */
[----:B------:R-:W-:Y:S01]  /*b920*/  FFMA.FTZ R149, R140, UR19, -R157 ;  /* 0x000000138c957c23 */ /* 0x000fe2000801089d */
[--C-:B------:R-:W-:Y:S01]  /*b930*/  FFMA.FTZ R148, R8, UR19, -R155.reuse ;  /* 0x0000001308947c23 */ /* 0x100fe2000801089b */
[--C-:B------:R-:W-:Y:S01]  /*b940*/  FFMA.FTZ R133, R10, UR19, -R155.reuse ;  /* 0x000000130a857c23 */ /* 0x100fe2000801089b */
[----:B------:R-:W-:Y:S01]  /*b950*/  MUFU.EX2 R154, R154 ;  /* 0x0000009a009a7308 */ /* 0x000fe20000000800 */
[----:B------:R-:W2:Y:S01]  /*b960*/  LDSM.16.MT88.4 R12, [R196+0x12000] ;  /* 0x01200000c40c783b */ /* 0x000ea20000004200 */
[--C-:B------:R-:W-:Y:S01]  /*b970*/  FFMA.FTZ R165, R26, UR19, -R155.reuse ;  /* 0x000000131aa57c23 */ /* 0x100fe2000801089b */
[----:B------:R-:W-:Y:S01]  /*b980*/  FFMA.FTZ R178, R24, UR19, -R155 ;  /* 0x0000001318b27c23 */ /* 0x000fe2000801089b */
[--C-:B------:R-:W-:Y:S01]  /*b990*/  FFMA.FTZ R159, R34, UR19, -R157.reuse ;  /* 0x00000013229f7c23 */ /* 0x100fe2000801089d */
[----:B------:R-:W-:Y:S01]  /*b9a0*/  LDSM.16.MT88.4 R24, [R196+0x14800] ;  /* 0x01480000c418783b */ /* 0x000fe20000004200 */
[--C-:B------:R-:W-:Y:S01]  /*b9b0*/  FFMA.FTZ R172, R32, UR19, -R157.reuse ;  /* 0x0000001320ac7c23 */ /* 0x100fe2000801089d */
[--C-:B------:R-:W-:Y:S01]  /*b9c0*/  FFMA.FTZ R161, R30, UR19, -R157.reuse ;  /* 0x000000131ea17c23 */ /* 0x100fe2000801089d */
[----:B------:R-:W3:Y:S01]  /*b9d0*/  MUFU.EX2 R151, R151 ;  /* 0x0000009700977308 */ /* 0x000ee20000000800 */
[----:B------:R-:W-:Y:S01]  /*b9e0*/  FFMA.FTZ R174, R28, UR19, -R157 ;  /* 0x000000131cae7c23 */ /* 0x000fe2000801089d */
[--C-:B------:R-:W-:Y:S01]  /*b9f0*/  FFMA.FTZ R163, R22, UR19, -R155.reuse ;  /* 0x0000001316a37c23 */ /* 0x100fe2000801089b */
[----:B------:R-:W-:Y:S01]  /*ba00*/  FFMA.FTZ R176, R20, UR19, -R155 ;  /* 0x0000001314b07c23 */ /* 0x000fe2000801089b */
[----:B------:R-:W-:Y:S01]  /*ba10*/  LDSM.16.MT88.4 R140, [R192+0x16000] ;  /* 0x01600000c08c783b */ /* 0x000fe20000004200 */
[--C-:B------:R-:W-:Y:S01]  /*ba20*/  FFMA.FTZ R167, R226, UR19, -R157.reuse ;  /* 0x00000013e2a77c23 */ /* 0x100fe2000801089d */
[--C-:B------:R-:W-:Y:S01]  /*ba30*/  FFMA.FTZ R222, R222, UR19, -R157.reuse ;  /* 0x00000013dede7c23 */ /* 0x100fe2000801089d */
[--C-:B------:R-:W-:Y:S01]  /*ba40*/  FFMA.FTZ R169, R146, UR19, -R157.reuse ;  /* 0x0000001392a97c23 */ /* 0x100fe2000801089d */
[----:B------:R-:W-:Y:S01]  /*ba50*/  MUFU.EX2 R152, R152 ;  /* 0x0000009800987308 */ /* 0x000fe20000000800 */
[----:B------:R-:W-:Y:S01]  /*ba60*/  LDSM.16.MT88.4 R20, [R194+0x12800] ;  /* 0x01280000c214783b */ /* 0x000fe20000004200 */
[----:B------:R-:W-:Y:S01]  /*ba70*/  FFMA.FTZ R226, R144, UR19, -R157 ;  /* 0x0000001390e27c23 */ /* 0x000fe2000801089d */
[--C-:B------:R-:W-:Y:S01]  /*ba80*/  FFMA.FTZ R171, R228, UR19, -R155.reuse ;  /* 0x00000013e4ab7c23 */ /* 0x100fe2000801089b */
[--C-:B------:R-:W-:Y:S01]  /*ba90*/  FFMA.FTZ R224, R224, UR19, -R155.reuse ;  /* 0x00000013e0e07c23 */ /* 0x100fe2000801089b */
[--C-:B------:R-:W-:Y:S01]  /*baa0*/  FFMA.FTZ R173, R206, UR19, -R155.reuse ;  /* 0x00000013cead7c23 */ /* 0x100fe2000801089b */
[----:B------:R-:W-:Y:S01]  /*bab0*/  FFMA.FTZ R204, R204, UR19, -R155 ;  /* 0x00000013cccc7c23 */ /* 0x000fe2000801089b */
[----:B------:R-:W-:Y:S01]  /*bac0*/  LDSM.16.MT88.4 R136, [R196+0x12800] ;  /* 0x01280000c488783b */ /* 0x000fe20000004200 */
[----:B------:R-:W4:Y:S01]  /*bad0*/  MUFU.EX2 R149, R149 ;  /* 0x0000009500957308 */ /* 0x000f220000000800 */
[----:B---3--:R-:W-:Y:S01]  /*bae0*/  F2FP.BF16.F32.PACK_AB R8, R151, R154 ;  /* 0x0000009a9708723e */ /* 0x008fe200000010ff */
[--C-:B------:R-:W-:Y:S01]  /*baf0*/  FFMA.FTZ R170, R170, UR19, -R157.reuse ;  /* 0x00000013aaaa7c23 */ /* 0x100fe2000801089d */
[----:B------:R-:W-:Y:S01]  /*bb00*/  LDSM.16.MT88.4 R32, [R193+0x12800] ;  /* 0x01280000c120783b */ /* 0x000fe20000004200 */
[--C-:B------:R-:W-:Y:S01]  /*bb10*/  FFMA.FTZ R175, R168, UR19, -R157.reuse ;  /* 0x00000013a8af7c23 */ /* 0x100fe2000801089d */
[----:B------:R-:W-:Y:S01]  /*bb20*/  FFMA.FTZ R166, R166, UR19, -R157 ;  /* 0x00000013a6a67c23 */ /* 0x000fe2000801089d */
[--C-:B------:R-:W-:Y:S01]  /*bb30*/  FFMA.FTZ R162, R162, UR19, -R155.reuse ;  /* 0x00000013a2a27c23 */ /* 0x100fe2000801089b */
[----:B------:R-:W-:Y:S01]  /*bb40*/  LDSM.16.MT88.4 R28, [R192+0x12800] ;  /* 0x01280000c01c783b */ /* 0x000fe20000004200 */
[----:B------:R-:W-:Y:S01]  /*bb50*/  MUFU.EX2 R150, R150 ;  /* 0x0000009600967308 */ /* 0x000fe20000000800 */
[--C-:B------:R-:W-:Y:S01]  /*bb60*/  FFMA.FTZ R177, R160, UR19, -R155.reuse ;  /* 0x00000013a0b17c23 */ /* 0x100fe2000801089b */
[----:B------:R-:W-:Y:S01]  /*bb70*/  FFMA.FTZ R158, R158, UR19, -R155 ;  /* 0x000000139e9e7c23 */ /* 0x000fe2000801089b */
[----:B------:R-:W-:Y:S01]  /*bb80*/  LDSM.16.MT88.4 R144, [R192+0x16800] ;  /* 0x01680000c090783b */ /* 0x000fe20000004200 */
[----:B------:R-:W-:Y:S01]  /*bb90*/  FFMA.FTZ R157, R164, UR19, -R157 ;  /* 0x00000013a49d7c23 */ /* 0x000fe2000801089d */
[----:B------:R-:W-:-:S03]  /*bba0*/  FFMA.FTZ R155, R156, UR19, -R155 ;  /* 0x000000139c9b7c23 */ /* 0x000fc6000801089b */
[----:B------:R-:W3:Y:S01]  /*bbb0*/  MUFU.EX2 R148, R148 ;  /* 0x0000009400947308 */ /* 0x000ee20000000800 */
[----:B----4-:R-:W-:-:S07]  /*bbc0*/  F2FP.BF16.F32.PACK_AB R10, R149, R152 ;  /* 0x00000098950a723e */ /* 0x010fce00000010ff */
[----:B------:R-:W-:Y:S08]  /*bbd0*/  MUFU.EX2 R133, R133 ;  /* 0x0000008500857308 */ /* 0x000ff00000000800 */
[----:B------:R-:W4:Y:S01]  /*bbe0*/  MUFU.EX2 R2, R2 ;  /* 0x0000000200027308 */ /* 0x000f220000000800 */
[----:B---3--:R-:W-:-:S07]  /*bbf0*/  F2FP.BF16.F32.PACK_AB R9, R148, R150 ;  /* 0x000000969409723e */ /* 0x008fce00000010ff */
[----:B------:R-:W3:Y:S08]  /*bc00*/  MUFU.EX2 R153, R153 ;  /* 0x0000009900997308 */ /* 0x000ef00000000800 */
[----:B------:R-:W5:Y:S01]  /*bc10*/  MUFU.EX2 R0, R0 ;  /* 0x0000000000007308 */ /* 0x000f620000000800 */
[----:B----4-:R-:W-:-:S07]  /*bc20*/  F2FP.BF16.F32.PACK_AB R11, R2, R133 ;  /* 0x00000085020b723e */ /* 0x010fce00000010ff */
[----:B------:R-:W-:Y:S01]  /*bc30*/  MUFU.EX2 R159, R159 ;  /* 0x0000009f009f7308 */ /* 0x000fe20000000800 */
[-C--:B---3--:R-:W-:Y:S01]  /*bc40*/  FMUL.FTZ R120, R120, R153.reuse ;  /* 0x0000009978787220 */ /* 0x088fe20000410000 */
        /* <DEDUP_REMOVED lines=297> */
.L_x_456:
[----:B------:R-:W-:-:S06]  /*cee0*/  UISETP.GT.AND UP0, UPT, UR17, UR12, UPT ;  /* 0x0000000c1100728c */ /* 0x000fcc000bf04270 */
[----:B------:R-:W-:-:S13]  /*cef0*/  PLOP3.LUT P0, PT, PT, PT, UP0, 0x80, 0x0 ;  /* 0x000000000000781c */ /* 0x000fda0003f0f008 */
[----:B------:R-:W-:Y:S05]  /*cf00*/  @!P0 BRA `(.L_x_463) ;  /* 0x0000003400f48947 */ /* 0x000fea0003800000 */
[----:B------:R-:W1:Y:S01]  /*cf10*/  S2R R5, SR_TID.X ;  /* 0x0000000000057919 */ /* 0x000e620000002100 */
[----:B------:R-:W-:Y:S01]  /*cf20*/  ULDC UR4, c[0x0][0x2d0] ;  /* 0x0000b40000047ab9 */ /* 0x000fe20000000800 */
[----:B------:R-:W-:Y:S01]  /*cf30*/  MOV R2, R3 ;  /* 0x0000000300027202 */ /* 0x000fe20000000f00 */
[----:B------:R-:W-:Y:S01]  /*cf40*/  ULDC UR9, c[0x0][0x2d0] ;  /* 0x0000b40000097ab9 */ /* 0x000fe20000000800 */
[----:B------:R-:W-:Y:S01]  /*cf50*/  MOV R220, R134 ;  /* 0x0000008600dc7202 */ /* 0x000fe20000000f00 */
        /* <DEDUP_REMOVED lines=8> */
[----:B------:R-:W-:Y:S01]  /*cfe0*/  IMAD.MOV.U32 R0, RZ, RZ, R132 ;  /* 0x000000ffff007224 */ /* 0x000fe200078e0084 */
[----:B------:R-:W-:-:S11]  /*cff0*/  ULDC UR4, c[0x0][0x2ec] ;  /* 0x0000bb0000047ab9 */ /* 0x000fd60000000800 */
[----:B------:R-:W1:Y:S08]  /*d000*/  @!P2 LDC.64 R206, c[0x0][0x220] ;  /* 0x00008800ffceab82 */ /* 0x000e700000000a00 */
[----:B------:R-:W2:Y:S01]  /*d010*/  @!P2 LDC.64 R204, c[0x0][0x220] ;  /* 0x00008800ffccab82 */ /* 0x000ea20000000a00 */
[----:B------:R-:W-:Y:S05]  /*d020*/  BRA `(.L_x_464) ;  /* 0x0000000000fc7947 */ /* 0x000fea0003800000 */
.L_x_466:
[----:B------:R1:W-:Y:S01]  /*d030*/  @P2 STS.128 [R209+0xc000], RZ ;  /* 0x00c000ffd1002388 */ /* 0x0003e20000000c00 */
[----:B------:R-:W4:Y:S01]  /*d040*/  @!P2 LDC.64 R14, c[0x0][0x218] ;  /* 0x00008600ff0eab82 */ /* 0x000f220000000a00 */
[----:B------:R-:W-:Y:S04]  /*d050*/  UIADD3 UR17, UR17, -0x2, URZ ;  /* 0xfffffffe11117890 */ /* 0x000fe8000fffe03f */
[----:B------:R-:W-:Y:S02]  /*d060*/  USHF.R.S32.HI UR11, URZ, 0x1f, UR17 ;  /* 0x0000001f3f0b7899 */ /* 0x000fe40008011411 */
[----:B------:R-:W-:Y:S01]  /*d070*/  UIMAD.WIDE.U32 UR18, UR17, UR6, URZ ;  /* 0x00000006111272a5 */ /* 0x000fe2000f8e003f */
[----:B------:R-:W5:Y:S01]  /*d080*/  @!P4 LDC.64 R12, c[0x0][0x218] ;  /* 0x00008600ff0ccb82 */ /* 0x000f620000000a00 */
[----:B------:R-:W-:Y:S04]  /*d090*/  UIMAD UR11, UR11, UR6, URZ ;  /* 0x000000060b0b72a4 */ /* 0x000fe8000f8e023f */
[----:B------:R-:W-:Y:S01]  /*d0a0*/  UIMAD UR11, UR17, UR7, UR11 ;  /* 0x00000007110b72a4 */ /* 0x000fe2000f8e020b */
[----:B------:R-:W-:Y:S02]  /*d0b0*/  IMAD.U32 R20, RZ, RZ, UR18 ;  /* 0x00000012ff147e24 */ /* 0x000fe4000f8e00ff */
[----:B------:R-:W2:Y:S01]  /*d0c0*/  @!P3 LDC.64 R10, c[0x0][0x218] ;  /* 0x00008600ff0abb82 */ /* 0x000ea20000000a00 */
[----:B------:R-:W-:Y:S01]  /*d0d0*/  UIADD3 UR11, UR19, UR11, URZ ;  /* 0x0000000b130b7290 */ /* 0x000fe2000fffe03f */
[----:B------:R-:W-:Y:S01]  /*d0e0*/  IMAD.U32 R21, RZ, RZ, UR19 ;  /* 0x00000013ff157e24 */ /* 0x000fe2000f8e00ff */
[C---:B------:R-:W-:Y:S04]  /*d0f0*/  LEA R16, P0, R20.reuse, R210, 0x6 ;  /* 0x000000d214107211 */ /* 0x040fe800078030ff */
[----:B------:R-:W-:Y:S01]  /*d100*/  IMAD.U32 R21, RZ, RZ, UR11 ;  /* 0x0000000bff157e24 */ /* 0x000fe2000f8e00ff */
[----:B------:R-:W3:Y:S04]  /*d110*/  @!P2 LDC.64 R8, c[0x0][0x218] ;  /* 0x00008600ff08ab82 */ /* 0x000ee80000000a00 */
[----:B------:R-:W-:Y:S04]  /*d120*/  LEA.HI.X R21, R20, R213, R21, 0x6, P0 ;  /* 0x000000d514157211 */ /* 0x000fe800000f3415 */
[----:B------:R-:W1:Y:S08]  /*d130*/  @!P4 LDC.64 R6, c[0x0][0x218] ;  /* 0x00008600ff06cb82 */ /* 0x000e700000000a00 */
[----:B------:R-:W1:Y:S01]  /*d140*/  @!P3 LDC.64 R4, c[0x0][0x218] ;  /* 0x00008600ff04bb82 */ /* 0x000e620000000a00 */
[C---:B----4-:R-:W-:Y:S02]  /*d150*/  @!P2 LEA R14, P1, R16.reuse, R14, 0x1 ;  /* 0x0000000e100ea211 */ /* 0x050fe400078208ff */
[C---:B-----5:R-:W-:Y:S02]  /*d160*/  @!P4 LEA R24, P0, R16.reuse, R12, 0x1 ;  /* 0x0000000c1018c211 */ /* 0x060fe400078008ff */
[C-C-:B------:R-:W-:Y:S02]  /*d170*/  @!P2 LEA.HI.X R15, R16.reuse, R15, R21.reuse, 0x1, P1 ;  /* 0x0000000f100fa211 */ /* 0x140fe400008f0c15 */
[C-C-:B------:R-:W-:Y:S02]  /*d180*/  @!P4 LEA.HI.X R25, R16.reuse, R13, R21.reuse, 0x1, P0 ;  /* 0x0000000d1019c211 */ /* 0x140fe400000f0c15 */
[C---:B--2---:R-:W-:Y:S01]  /*d190*/  @!P3 LEA R20, P0, R16.reuse, R10, 0x1 ;  /* 0x0000000a1014b211 */ /* 0x044fe200078008ff */
[----:B------:R-:W-:Y:S01]  /*d1a0*/  @!PT LDS RZ, [RZ] ;  /* 0x00000000fffff984 */ /* 0x000fe20000000800 */
[----:B------:R-:W-:Y:S01]  /*d1b0*/  @!PT LDS RZ, [RZ] ;  /* 0x00000000fffff984 */ /* 0x000fe20000000800 */
[----:B------:R-:W-:Y:S01]  /*d1c0*/  @!PT LDS RZ, [RZ] ;  /* 0x00000000fffff984 */ /* 0x000fe20000000800 */
[----:B------:R4:W-:Y:S01]  /*d1d0*/  @!P2 LDGSTS.E.BYPASS.LTC128B.128 [R209+0xc000], desc[UR22][R14.64] ;  /* 0x0c0000000ed1afae */ /* 0x0009e2000b901d56 */
[C---:B------:R-:W-:Y:S03]  /*d1e0*/  IADD3 R12, P1, R16.reuse, UR26, RZ ;  /* 0x0000001a100c7c10 */ /* 0x040fe6000ff3e0ff */
[----:B------:R4:W-:Y:S01]  /*d1f0*/  @P4 STS.128 [R209+0xe000], RZ ;  /* 0x00e000ffd1004388 */ /* 0x0009e20000000c00 */
[----:B------:R-:W-:Y:S02]  /*d200*/  IADD3.X R10, R21, UR25, RZ, P1, !PT ;  /* 0x00000019150a7c10 */ /* 0x000fe40008ffe4ff */
[----:B------:R-:W-:Y:S01]  /*d210*/  @!P3 LEA.HI.X R21, R16, R11, R21, 0x1, P0 ;  /* 0x0000000b1015b211 */ /* 0x000fe200000f0c15 */
[----:B------:R-:W-:Y:S01]  /*d220*/  @!PT LDS RZ, [RZ] ;  /* 0x00000000fffff984 */ /* 0x000fe20000000800 */
[----:B------:R-:W-:Y:S01]  /*d230*/  @!PT LDS RZ, [RZ] ;  /* 0x00000000fffff984 */ /* 0x000fe20000000800 */
[----:B------:R-:W-:Y:S01]  /*d240*/  @!PT LDS RZ, [RZ] ;  /* 0x00000000fffff984 */ /* 0x000fe20000000800 */
[----:B------:R4:W-:Y:S01]  /*d250*/  @!P4 LDGSTS.E.BYPASS.LTC128B.128 [R209+0xe000], desc[UR22][R24.64+0x80] ;  /* 0x0e00008018d1cfae */ /* 0x0009e2000b901d56 */
[C---:B---3--:R-:W-:Y:S03]  /*d260*/  @!P2 LEA R8, P1, R12.reuse, R8, 0x1 ;  /* 0x000000080c08a211 */ /* 0x048fe600078208ff */
[----:B------:R4:W-:Y:S01]  /*d270*/  @P3 STS.128 [R209+0x10000], RZ ;  /* 0x010000ffd1003388 */ /* 0x0009e20000000c00 */
[C-C-:B------:R-:W-:Y:S02]  /*d280*/  @!P2 LEA.HI.X R9, R12.reuse, R9, R10.reuse, 0x1, P1 ;  /* 0x000000090c09a211 */ /* 0x140fe400008f0c0a */
[C---:B-1----:R-:W-:Y:S01]  /*d290*/  @!P4 LEA R6, P1, R12.reuse, R6, 0x1 ;  /* 0x000000060c06c211 */ /* 0x042fe200078208ff */
[----:B------:R-:W-:Y:S01]  /*d2a0*/  @!PT LDS RZ, [RZ] ;  /* 0x00000000fffff984 */ /* 0x000fe20000000800 */
[----:B------:R-:W-:Y:S01]  /*d2b0*/  @!PT LDS RZ, [RZ] ;  /* 0x00000000fffff984 */ /* 0x000fe20000000800 */
[----:B------:R-:W-:Y:S01]  /*d2c0*/  @!PT LDS RZ, [RZ] ;  /* 0x00000000fffff984 */ /* 0x000fe20000000800 */
[----:B------:R4:W-:Y:S01]  /*d2d0*/  @!P3 LDGSTS.E.BYPASS.LTC128B.128 [R209+0x10000], desc[UR22][R20.64+0x100] ;  /* 0x1000010014d1bfae */ /* 0x0009e2000b901d56 */
[C---:B------:R-:W-:Y:S02]  /*d2e0*/  @!P3 LEA R4, P0, R12.reuse, R4, 0x1 ;  /* 0x000000040c04b211 */ /* 0x040fe400078008ff */
[C-C-:B------:R-:W-:Y:S01]  /*d2f0*/  @!P4 LEA.HI.X R7, R12.reuse, R7, R10.reuse, 0x1, P1 ;  /* 0x000000070c07c211 */ /* 0x140fe200008f0c0a */
[----:B------:R4:W-:Y:S01]  /*d300*/  @P2 STS.128 [R209+0xd000], RZ ;  /* 0x00d000ffd1002388 */ /* 0x0009e20000000c00 */
[----:B------:R-:W-:Y:S03]  /*d310*/  @!P3 LEA.HI.X R5, R12, R5, R10, 0x1, P0 ;  /* 0x000000050c05b211 */ /* 0x000fe600000f0c0a */
        /* <DEDUP_REMOVED lines=16> */
.L_x_464:
        /* <DEDUP_REMOVED lines=16> */
[----:B------:R-:W-:Y:S06]  /*d520*/  @P2 STS.128 [R209+0x12000], RZ ;  /* 0x012000ffd1002388 */ /* 0x000fec0000000c00 */
[----:B------:R-:W-:Y:S01]  /*d530*/  @!PT LDS RZ, [RZ] ;  /* 0x00000000fffff984 */ /* 0x000fe20000000800 */
[----:B------:R-:W-:Y:S01]  /*d540*/  @!PT LDS RZ, [RZ] ;  /* 0x00000000fffff984 */ /* 0x000fe20000000800 */
[----:B------:R-:W-:Y:S01]  /*d550*/  @!PT LDS RZ, [RZ] ;  /* 0x00000000fffff984 */ /* 0x000fe20000000800 */
[----:B------:R-:W-:Y:S01]  /*d560*/  @!P2 LDGSTS.E.BYPASS.LTC128B.128 [R209+0x12000], desc[UR22][R234.64] ;  /* 0x12000000ead1afae */ /* 0x000fe2000b901d56 */
[----:B------:R-:W3:Y:S05]  /*d570*/  @!P3 LDC.64 R228, c[0x0][0x220] ;  /* 0x00008800ffe4bb82 */ /* 0x000eea0000000a00 */
[----:B------:R-:W-:Y:S03]  /*d580*/  @P4 STS.128 [R209+0x14000], RZ ;  /* 0x014000ffd1004388 */ /* 0x000fe60000000c00 */
        /* <DEDUP_REMOVED lines=9> */
[----:B------:R-:W-:Y:S05]  /*d620*/  @!P3 LEA.HI.X R229, R232, R229, R222, 0x1, P0 ;  /* 0x000000e5e8e5b211 */ /* 0x000fea00000f0cde */
[----:B------:R-:W-:Y:S01]  /*d630*/  @P3 STS.128 [R209+0x16000], RZ ;  /* 0x016000ffd1003388 */ /* 0x000fe20000000c00 */
[----:B------:R-:W-:Y:S02]  /*d640*/  IADD3.X R222, R222, UR16, RZ, P5, !PT ;  /* 0x00000010dede7c10 */ /* 0x000fe4000affe4ff */
[C---:B--2---:R-:W-:Y:S03]  /*d650*/  @!P2 LEA R232, P5, R3.reuse, R204, 0x1 ;  /* 0x000000cc03e8a211 */ /* 0x044fe600078a08ff */
        /* <DEDUP_REMOVED lines=13> */
[----:B------:R-:W-:Y:S05]  /*d730*/  @!P3 LEA.HI.X R225, R3, R225, R222, 0x1, P0 ;  /* 0x000000e103e1b211 */ /* 0x000fea00000f0cde */
[----:B------:R-:W-:Y:S01]  /*d740*/  @P4 STS.128 [R209+0x15000], RZ ;  /* 0x015000ffd1004388 */ /* 0x000fe20000000c00 */
[----:B------:R-:W-:Y:S05]  /*d750*/  IMAD.U32 R3, RZ, RZ, UR10 ;  /* 0x0000000aff037e24 */ /* 0x000fea000f8e00ff */
[----:B------:R-:W-:Y:S01]  /*d760*/  @!PT LDS RZ, [RZ] ;  /* 0x00000000fffff984 */ /* 0x000fe20000000800 */
[----:B------:R-:W-:Y:S01]  /*d770*/  @!PT LDS RZ, [RZ] ;  /* 0x00000000fffff984 */ /* 0x000fe20000000800 */
[----:B------:R-:W-:Y:S01]  /*d780*/  @!PT LDS RZ, [RZ] ;  /* 0x00000000fffff984 */ /* 0x000fe20000000800 */
[----:B------:R-:W-:Y:S01]  /*d790*/  @!P4 LDGSTS.E.BYPASS.LTC128B.128 [R209+0x15000], desc[UR22][R226.64+0x80] ;  /* 0x15000080e2d1cfae */ /* 0x000fe2000b901d56 */
[----:B------:R-:W-:Y:S05]  /*d7a0*/  IMAD R3, R3, 0x40, R218 ;  /* 0x0000004003037824 */ /* 0x000fea00078e02da */
[----:B------:R-:W-:Y:S01]  /*d7b0*/  @P3 STS.128 [R209+0x17000], RZ ;  /* 0x017000ffd1003388 */ /* 0x000fe20000000c00 */
[C---:B------:R-:W-:Y:S01]  /*d7c0*/  VIADD R222, R3.reuse, 0x1 ;  /* 0x0000000103de7836 */ /* 0x040fe20000000000 */
[C---:B------:R-:W-:Y:S04]  /*d7d0*/  ISETP.GE.AND P1, PT, R3.reuse, R215, PT ;  /* 0x000000d70300720c */ /* 0x040fe80003f26270 */
[----:B------:R-:W-:Y:S01]  /*d7e0*/  @!PT LDS RZ, [RZ] ;  /* 0x00000000fffff984 */ /* 0x000fe20000000800 */
[----:B------:R-:W-:Y:S01]  /*d7f0*/  @!PT LDS RZ, [RZ] ;  /* 0x00000000fffff984 */ /* 0x000fe20000000800 */
[----:B------:R-:W-:Y:S01]  /*d800*/  @!PT LDS RZ, [RZ] ;  /* 0x00000000fffff984 */ /* 0x000fe20000000800 */
[----:B------:R1:W-:Y:S01]  /*d810*/  @!P3 LDGSTS.E.BYPASS.LTC128B.128 [R209+0x17000], desc[UR22][R224.64+0x100] ;  /* 0x17000100e0d1bfae */ /* 0x0003e2000b901d56 */
[CC--:B------:R-:W-:Y:S02]  /*d820*/  ISETP.GE.AND P0, PT, R3.reuse, R217.reuse, PT ;  /* 0x000000d90300720c */ /* 0x0c0fe40003f06270 */
[C---:B------:R-:W-:Y:S03]  /*d830*/  ISETP.GE.AND P5, PT, R222.reuse, R217, PT ;  /* 0x000000d9de00720c */ /* 0x040fe60003fa6270 */
[----:B------:R-:W-:Y:S01]  /*d840*/  LDSM.16.M88.4 R132, [R202] ;  /* 0x00000000ca84783b */ /* 0x000fe20000000200 */
[C---:B------:R-:W-:Y:S02]  /*d850*/  ISETP.GE.AND P6, PT, R222.reuse, R215, PT ;  /* 0x000000d7de00720c */ /* 0x040fe40003fc6270 */
[C---:B------:R-:W-:Y:S02]  /*d860*/  ISETP.GE.OR P5, PT, R222.reuse, R216, !P5 ;  /* 0x000000d8de00720c */ /* 0x040fe40006fa6670 */
[-C--:B------:R-:W-:Y:S01]  /*d870*/  ISETP.GE.OR P6, PT, R222, R214.reuse, !P6 ;  /* 0x000000d6de00720c */ /* 0x080fe200077c6670 */
[----:B------:R-:W2:Y:S01]  /*d880*/  LDSM.16.M88.4 R136, [R201+0xc000] ;  /* 0x00c00000c988783b */ /* 0x000ea20000000200 */
[C---:B------:R-:W-:Y:S01]  /*d890*/  VIADD R222, R3.reuse, 0x9 ;  /* 0x0000000903de7836 */ /* 0x040fe20000000000 */
[C---:B------:R-:W-:Y:S02]  /*d8a0*/  ISETP.GE.OR P1, PT, R3.reuse, R214, !P1 ;  /* 0x000000d60300720c */ /* 0x040fe40004f26670 */
[CC--:B------:R-:W-:Y:S02]  /*d8b0*/  ISETP.GE.OR P0, PT, R3.reuse, R216.reuse, !P0 ;  /* 0x000000d80300720c */ /* 0x0c0fe40004706670 */
[----:B------:R-:W3:Y:S06]  /*d8c0*/  LDSM.16.M88.4 R140, [R201+0xc800] ;  /* 0x00c80000c98c783b */ /* 0x000eec0000000200 */
[----:B------:R-:W4:Y:S01]  /*d8d0*/  LDSM.16.M88.4 R144, [R201+0xd000] ;  /* 0x00d00000c990783b */ /* 0x000f220000000200 */
[----:B-1----:R-:W-:Y:S05]  /*d8e0*/  VIADD R224, R3, 0x8 ;  /* 0x0000000803e07836 */ /* 0x002fea0000000000 */
[----:B------:R-:W1:Y:S06]  /*d8f0*/  LDSM.16.M88.4 R148, [R201+0xd800] ;  /* 0x00d80000c994783b */ /* 0x000e6c0000000200 */
        /* <DEDUP_REMOVED lines=14> */
[----:B------:R-:W-:Y:S01]  /*d9e0*/  LDSM.16.M88.4 R136, [R195+0xd000] ;  /* 0x00d00000c388783b */ /* 0x000fe20000000200 */
[C---:B-1----:R-:W-:Y:S05]  /*d9f0*/  HMMA.16816.F32.BF16 R28, R132.reuse, R148, RZ ;  /* 0x00000094841c723c */ /* 0x042fea00000418ff */
[----:B------:R-:W-:Y:S01]  /*da00*/  LDSM.16.M88.4 R140, [R195+0xd800] ;  /* 0x00d80000c38c783b */ /* 0x000fe20000000200 */
[----:B------:R-:W-:Y:S05]  /*da10*/  HMMA.16816.F32.BF16 R32, R132, R150, RZ ;  /* 0x000000968420723c */ /* 0x000fea00000418ff */
[----:B------:R-:W1:Y:S01]  /*da20*/  LDSM.16.M88.4 R132, [R195+0xc800] ;  /* 0x00c80000c384783b */ /* 0x000e620000000200 */
[C---:B-----5:R-:W-:Y:S05]  /*da30*/  HMMA.16816.F32.BF16 R4, R152.reuse, R156, R4 ;  /* 0x0000009c9804723c */ /* 0x060fea0000041804 */
[----:B------:R-:W-:Y:S01]  /*da40*/  LDSM.16.M88.4 R144, [R197] ;  /* 0x00000000c590783b */ /* 0x000fe20000000200 */
[C---:B------:R-:W-:Y:S05]  /*da50*/  HMMA.16816.F32.BF16 R8, R152.reuse, R158, R8 ;  /* 0x0000009e9808723c */ /* 0x040fea0000041808 */
[----:B------:R-:W5:Y:S01]  /*da60*/  LDSM.16.M88.4 R148, [R188] ;  /* 0x00000000bc94783b */ /* 0x000f620000000200 */
[C---:B--2---:R-:W-:Y:S05]  /*da70*/  HMMA.16816.F32.BF16 R12, R152.reuse, R160, R12 ;  /* 0x000000a0980c723c */ /* 0x044fea000004180c */
[----:B------:R-:W-:Y:S01]  /*da80*/  LDSM.16.M88.4 R156, [R188+0x1000] ;  /* 0x00100000bc9c783b */ /* 0x000fe20000000200 */
[C---:B------:R-:W-:Y:S05]  /*da90*/  HMMA.16816.F32.BF16 R16, R152.reuse, R162, R16 ;  /* 0x000000a29810723c */ /* 0x040fea0000041810 */
[----:B------:R-:W-:Y:S01]  /*daa0*/  LDSM.16.M88.4 R160, [R188+0x1800] ;  /* 0x00180000bca0783b */ /* 0x000fe20000000200 */
[C---:B------:R-:W-:Y:S06]  /*dab0*/  HMMA.16816.F32.BF16 R20, R152.reuse, R164, R20 ;  /* 0x000000a49814723c */ /* 0x040fec0000041814 */
[C---:B------:R-:W-:Y:S01]  /*dac0*/  HMMA.16816.F32.BF16 R24, R152.reuse, R166, R24 ;  /* 0x000000a69818723c */ /* 0x040fe20000041818 */
[----:B------:R-:W-:Y:S05]  /*dad0*/  LDSM.16.M88.4 R164, [R202+0x4000] ;  /* 0x00400000caa4783b */ /* 0x000fea0000000200 */
[C---:B---3--:R-:W-:Y:S06]  /*dae0*/  HMMA.16816.F32.BF16 R28, R152.reuse, R168, R28 ;  /* 0x000000a8981c723c */ /* 0x048fec000004181c */
[----:B------:R-:W-:Y:S01]  /*daf0*/  HMMA.16816.F32.BF16 R32, R152, R170, R32 ;  /* 0x000000aa9820723c */ /* 0x000fe20000041820 */
[----:B------:R-:W2:Y:S05]  /*db00*/  LDSM.16.M88.4 R152, [R188+0x800] ;  /* 0x00080000bc98783b */ /* 0x000eaa0000000200 */
[C---:B----4-:R-:W-:Y:S01]  /*db10*/  HMMA.16816.F32.BF16 R4, R172.reuse, R176, R4 ;  /* 0x000000b0ac04723c */ /* 0x050fe20000041804 */
        /* <DEDUP_REMOVED lines=101> */
[C---:B-1----:R-:W-:Y:S06]  /*e170*/  HMMA.16816.F32.BF16 R12, R164.reuse, R132, R12 ;  /* 0x00000084a40c723c */ /* 0x042fec000004180c */
        /* <DEDUP_REMOVED lines=45> */
[----:B------:R-:W-:Y:S01]  /*e450*/  FMUL.FTZ R240, R25, UR8 ;  /* 0x0000000819f07c20 */ /* 0x000fe20008410000 */
[C---:B------:R-:W-:Y:S01]  /*e460*/  ISETP.GE.AND P6, PT, R222.reuse, R215, PT ;  /* 0x000000d7de00720c */ /* 0x040fe20003fc6270 */
[C---:B-1----:R-:W-:Y:S03]  /*e470*/  HMMA.16816.F32.BF16 R28, R172.reuse, R132, R28 ;  /* 0x00000084ac1c723c */ /* 0x042fe6000004181c */
[----:B------:R-:W-:Y:S03]  /*e480*/  ISETP.GE.OR P6, PT, R222, R214, !P6 ;  /* 0x000000d6de00720c */ /* 0x000fe600077c6670 */
[----:B------:R-:W1:Y:S01]  /*e490*/  MUFU.TANH R249, R249 ;  /* 0x000000f900f97308 */ /* 0x000e620000002400 */
[----:B----4-:R-:W-:Y:S01]  /*e4a0*/  FSEL R247, R247, -INF , !P0 ;  /* 0xff800000f7f77808 */ /* 0x010fe20004000000 */
[----:B------:R-:W-:Y:S01]  /*e4b0*/  VIADD R222, R3, 0x10 ;  /* 0x0000001003de7836 */ /* 0x000fe20000000000 */
[----:B------:R-:W-:Y:S02]  /*e4c0*/  ISETP.GE.AND P0, PT, R224, R217, PT ;  /* 0x000000d9e000720c */ /* 0x000fe40003f06270 */
[----:B------:R-:W-:Y:S01]  /*e4d0*/  FMUL.FTZ R236, R26, UR8 ;  /* 0x000000081aec7c20 */ /* 0x000fe20008410000 */
[----:B------:R-:W-:Y:S04]  /*e4e0*/  HMMA.16816.F32.BF16 R32, R172, R134, R32 ;  /* 0x00000086ac20723c */ /* 0x000fe80000041820 */
[----:B------:R-:W3:Y:S01]  /*e4f0*/  MUFU.TANH R243, R243 ;  /* 0x000000f300f37308 */ /* 0x000ee20000002400 */
[----:B--2---:R-:W-:Y:S01]  /*e500*/  FSEL R245, R245, -INF , !P5 ;  /* 0xff800000f5f57808 */ /* 0x004fe20006800000 */
[----:B------:R-:W-:Y:S01]  /*e510*/  FMUL.FTZ R232, R27, UR8 ;  /* 0x000000081be87c20 */ /* 0x000fe20008410000 */
[C---:B------:R-:W-:Y:S01]  /*e520*/  ISETP.GE.AND P5, PT, R224.reuse, R215, PT ;  /* 0x000000d7e000720c */ /* 0x040fe20003fa6270 */
[C---:B------:R-:W-:Y:S01]  /*e530*/  VIADD R19, R3.reuse, 0x39 ;  /* 0x0000003903137836 */ /* 0x040fe20000000000 */
[C---:B------:R-:W-:Y:S02]  /*e540*/  ISETP.GE.OR P0, PT, R224.reuse, R216, !P0 ;  /* 0x000000d8e000720c */ /* 0x040fe40004706670 */
[----:B------:R-:W-:Y:S03]  /*e550*/  ISETP.GE.OR P5, PT, R224, R214, !P5 ;  /* 0x000000d6e000720c */ /* 0x000fe60006fa6670 */
[----:B------:R-:W2:Y:S01]  /*e560*/  MUFU.TANH R241, R241 ;  /* 0x000000f100f17308 */ /* 0x000ea20000002400 */
[----:B------:R-:W-:Y:S01]  /*e570*/  VIADD R224, R3, 0x11 ;  /* 0x0000001103e07836 */ /* 0x000fe20000000000 */
[----:B-1----:R-:W-:Y:S02]  /*e580*/  FSEL R249, R249, -INF , !P0 ;  /* 0xff800000f9f97808 */ /* 0x002fe40004000000 */
[----:B------:R-:W-:Y:S01]  /*e590*/  ISETP.GE.AND P0, PT, R222, R217, PT ;  /* 0x000000d9de00720c */ /* 0x000fe20003f06270 */
[----:B------:R-:W-:Y:S01]  /*e5a0*/  FMUL.FTZ R230, R28, UR8 ;  /* 0x000000081ce67c20 */ /* 0x000fe20008410000 */
[----:B------:R-:W-:Y:S01]  /*e5b0*/  FMUL.FTZ R228, R29, UR8 ;  /* 0x000000081de47c20 */ /* 0x000fe20008410000 */
[----:B------:R-:W-:Y:S03]  /*e5c0*/  FMUL.FTZ R17, R31, UR8 ;  /* 0x000000081f117c20 */ /* 0x000fe60008410000 */
[----:B------:R-:W1:Y:S01]  /*e5d0*/  MUFU.TANH R235, R235 ;  /* 0x000000eb00eb7308 */ /* 0x000e620000002400 */
[----:B---3--:R-:W-:Y:S01]  /*e5e0*/  FSEL R243, R243, -INF , !P1 ;  /* 0xff800000f3f37808 */ /* 0x008fe20004800000 */
[----:B------:R-:W-:Y:S01]  /*e5f0*/  FMUL.FTZ R30, R30, UR8 ;  /* 0x000000081e1e7c20 */ /* 0x000fe20008410000 */
[C---:B------:R-:W-:Y:S02]  /*e600*/  ISETP.GE.AND P1, PT, R222.reuse, R215, PT ;  /* 0x000000d7de00720c */ /* 0x040fe40003f26270 */
[----:B------:R-:W-:Y:S01]  /*e610*/  ISETP.GE.OR P0, PT, R222, R216, !P0 ;  /* 0x000000d8de00720c */ /* 0x000fe20004706670 */
[----:B------:R-:W-:Y:S01]  /*e620*/  FMUL.FTZ R9, R32, UR8 ;  /* 0x0000000820097c20 */ /* 0x000fe20008410000 */
[----:B------:R-:W-:Y:S03]  /*e630*/  ISETP.GE.OR P1, PT, R222, R214, !P1 ;  /* 0x000000d6de00720c */ /* 0x000fe60004f26670 */
[----:B------:R-:W3:Y:S01]  /*e640*/  MUFU.TANH R233, R233 ;  /* 0x000000e900e97308 */ /* 0x000ee20000002400 */
[----:B--2---:R-:W-:Y:S01]  /*e650*/  FSEL R241, R241, -INF , !P5 ;  /* 0xff800000f1f17808 */ /* 0x004fe20006800000 */
[----:B------:R-:W-:Y:S01]  /*e660*/  VIADD R222, R3, 0x18 ;  /* 0x0000001803de7836 */ /* 0x000fe20000000000 */
[----:B------:R-:W-:Y:S01]  /*e670*/  ISETP.GE.AND P5, PT, R224, R217, PT ;  /* 0x000000d9e000720c */ /* 0x000fe20003fa6270 */
[----:B------:R-:W-:Y:S01]  /*e680*/  FMUL.FTZ R33, R33, UR8 ;  /* 0x0000000821217c20 */ /* 0x000fe20008410000 */
[----:B------:R-:W-:Y:S01]  /*e690*/  FMUL.FTZ R18, R34, UR8 ;  /* 0x0000000822127c20 */ /* 0x000fe20008410000 */
[----:B------:R-:W-:Y:S01]  /*e6a0*/  FMUL.FTZ R35, R35, UR8 ;  /* 0x0000000823237c20 */ /* 0x000fe20008410000 */
[C---:B------:R-:W-:Y:S03]  /*e6b0*/  ISETP.GE.OR P5, PT, R224.reuse, R216, !P5 ;  /* 0x000000d8e000720c */ /* 0x040fe60006fa6670 */
        /* <DEDUP_REMOVED lines=8> */
[C---:B------:R-:W-:Y:S03]  /*e740*/  ISETP.GE.OR P0, PT, R222.reuse, R216, !P0 ;  /* 0x000000d8de00720c */ /* 0x040fe60004706670 */
[----:B------:R-:W3:Y:S01]  /*e750*/  MUFU.TANH R252, R252 ;  /* 0x000000fc00fc7308 */ /* 0x000ee20000002400 */
[----:B--2---:R-:W-:Y:S02]  /*e760*/  FSEL R231, R231, -INF , !P5 ;  /* 0xff800000e7e77808 */ /* 0x004fe40006800000 */
[C---:B------:R-:W-:Y:S04]  /*e770*/  ISETP.GE.AND P5, PT, R222.reuse, R215, PT ;  /* 0x000000d7de00720c */ /* 0x040fe80003fa6270 */
[----:B------:R-:W-:Y:S03]  /*e780*/  ISETP.GE.OR P5, PT, R222, R214, !P5 ;  /* 0x000000d6de00720c */ /* 0x000fe60006fa6670 */
[----:B------:R-:W2:Y:S01]  /*e790*/  MUFU.TANH R229, R229 ;  /* 0x000000e500e57308 */ /* 0x000ea20000002400 */
[----:B-1----:R-:W-:Y:S01]  /*e7a0*/  FSEL R225, R225, -INF , !P1 ;  /* 0xff800000e1e17808 */ /* 0x002fe20004800000 */
[----:B------:R-:W-:Y:S01]  /*e7b0*/  VIADD R222, R3, 0x20 ;  /* 0x0000002003de7836 */ /* 0x000fe20000000000 */
        /* <DEDUP_REMOVED lines=16> */
[----:B---3--:R-:W-:Y:S01]  /*e8c0*/  FSEL R250, R250, -INF , !P5 ;  /* 0xff800000fafa7808 */ /* 0x008fe20006800000 */
[C---:B------:R-:W-:Y:S01]  /*e8d0*/  VIADD R222, R3.reuse, 0x28 ;  /* 0x0000002803de7836 */ /* 0x040fe20000000000 */
[CC--:B------:R-:W-:Y:S04]  /*e8e0*/  ISETP.GE.AND P5, PT, R224.reuse, R217.reuse, PT ;  /* 0x000000d9e000720c */ /* 0x0c0fe80003fa6270 */
[-C--:B------:R-:W-:Y:S03]  /*e8f0*/  ISETP.GE.OR P5, PT, R224, R216.reuse, !P5 ;  /* 0x000000d8e000720c */ /* 0x080fe60006fa6670 */
[----:B------:R-:W3:Y:S01]  /*e900*/  MUFU.TANH R248, R248 ;  /* 0x000000f800f87308 */ /* 0x000ee20000002400 */
[----:B--2---:R-:W-:Y:S02]  /*e910*/  FSEL R246, R246, -INF , !P0 ;  /* 0xff800000f6f67808 */ /* 0x004fe40004000000 */
[C---:B------:R-:W-:Y:S04]  /*e920*/  ISETP.GE.AND P0, PT, R222.reuse, R217, PT ;  /* 0x000000d9de00720c */ /* 0x040fe80003f06270 */
[----:B------:R-:W-:Y:S03]  /*e930*/  ISETP.GE.OR P0, PT, R222, R216, !P0 ;  /* 0x000000d8de00720c */ /* 0x000fe60004706670 */
[----:B------:R-:W2:Y:S01]  /*e940*/  MUFU.TANH R238, R238 ;  /* 0x000000ee00ee7308 */ /* 0x000ea20000002400 */
[----:B-1----:R-:W-:Y:S02]  /*e950*/  FSEL R244, R244, -INF , !P5 ;  /* 0xff800000f4f47808 */ /* 0x002fe40006800000 */
[CC--:B------:R-:W-:Y:S04]  /*e960*/  ISETP.GE.AND P5, PT, R222.reuse, R215.reuse, PT ;  /* 0x000000d7de00720c */ /* 0x0c0fe80003fa6270 */
[-C--:B------:R-:W-:Y:S03]  /*e970*/  ISETP.GE.OR P5, PT, R222, R214.reuse, !P5 ;  /* 0x000000d6de00720c */ /* 0x080fe60006fa6670 */
[----:B------:R-:W1:Y:S01]  /*e980*/  MUFU.TANH R242, R242 ;  /* 0x000000f200f27308 */ /* 0x000e620000002400 */
[----:B---3--:R-:W-:Y:S01]  /*e990*/  FSEL R248, R248, -INF , !P6 ;  /* 0xff800000f8f87808 */ /* 0x008fe20007000000 */
[C---:B------:R-:W-:Y:S01]  /*e9a0*/  VIADD R222, R3.reuse, 0x29 ;  /* 0x0000002903de7836 */ /* 0x040fe20000000000 */
[C---:B------:R-:W-:Y:S04]  /*e9b0*/  ISETP.GE.AND P6, PT, R224.reuse, R215, PT ;  /* 0x000000d7e000720c */ /* 0x040fe80003fc6270 */
[----:B------:R-:W-:Y:S03]  /*e9c0*/  ISETP.GE.OR P6, PT, R224, R214, !P6 ;  /* 0x000000d6e000720c */ /* 0x000fe600077c6670 */
[----:B------:R-:W3:Y:S01]  /*e9d0*/  MUFU.TANH R240, R240 ;  /* 0x000000f000f07308 */ /* 0x000ee20000002400 */
[----:B--2---:R-:W-:Y:S01]  /*e9e0*/  FSEL R238, R238, -INF , !P1 ;  /* 0xff800000eeee7808 */ /* 0x004fe20004800000 */
[----:B------:R-:W-:Y:S01]  /*e9f0*/  VIADD R224, R3, 0x30 ;  /* 0x0000003003e07836 */ /* 0x000fe20000000000 */
[CC--:B------:R-:W-:Y:S04]  /*ea00*/  ISETP.GE.AND P1, PT, R222.reuse, R217.reuse, PT ;  /* 0x000000d9de00720c */ /* 0x0c0fe80003f26270 */
[-C--:B------:R-:W-:Y:S03]  /*ea10*/  ISETP.GE.OR P1, PT, R222, R216.reuse, !P1 ;  /* 0x000000d8de00720c */ /* 0x080fe60004f26670 */
[----:B------:R-:W2:Y:S01]  /*ea20*/  MUFU.TANH R234, R234 ;  /* 0x000000ea00ea7308 */ /* 0x000ea20000002400 */
[----:B-1----:R-:W-:Y:S02]  /*ea30*/  FSEL R242, R242, -INF , !P0 ;  /* 0xff800000f2f27808 */ /* 0x002fe40004000000 */
[C---:B------:R-:W-:Y:S04]  /*ea40*/  ISETP.GE.AND P0, PT, R224.reuse, R217, PT ;  /* 0x000000d9e000720c */ /* 0x040fe80003f06270 */
[----:B------:R-:W-:Y:S03]  /*ea50*/  ISETP.GE.OR P0, PT, R224, R216, !P0 ;  /* 0x000000d8e000720c */ /* 0x000fe60004706670 */
[----:B------:R-:W1:Y:S01]  /*ea60*/  MUFU.TANH R236, R236 ;  /* 0x000000ec00ec7308 */ /* 0x000e620000002400 */
[----:B---3--:R-:W-:Y:S02]  /*ea70*/  FSEL R240, R240, -INF , !P1 ;  /* 0xff800000f0f07808 */ /* 0x008fe40004800000 */
[CC--:B------:R-:W-:Y:S04]  /*ea80*/  ISETP.GE.AND P1, PT, R224.reuse, R215.reuse, PT ;  /* 0x000000d7e000720c */ /* 0x0c0fe80003f26270 */
[----:B------:R-:W-:Y:S03]  /*ea90*/  ISETP.GE.OR P1, PT, R224, R214, !P1 ;  /* 0x000000d6e000720c */ /* 0x000fe60004f26670 */
[----:B------:R-:W3:Y:S01]  /*eaa0*/  MUFU.TANH R230, R230 ;  /* 0x000000e600e67308 */ /* 0x000ee20000002400 */
[----:B------:R-:W-:Y:S02]  /*eab0*/  FMNMX.FTZ R224, R247, R0, !PT ;  /* 0x00000000f7e07209 */ /* 0x000fe40007810000 */
[----:B--2---:R-:W-:Y:S02]  /*eac0*/  FSEL R234, R234, -INF , !P6 ;  /* 0xff800000eaea7808 */ /* 0x004fe40007000000 */
[C---:B------:R-:W-:Y:S02]  /*ead0*/  ISETP.GE.AND P6, PT, R222.reuse, R215, PT ;  /* 0x000000d7de00720c */ /* 0x040fe40003fc6270 */
[----:B------:R-:W-:Y:S03]  /*eae0*/  FMNMX.FTZ R224, R245, R224, !PT ;  /* 0x000000e0f5e07209 */ /* 0x000fe60007810000 */
[----:B------:R-:W2:Y:S01]  /*eaf0*/  MUFU.TANH R228, R228 ;  /* 0x000000e400e47308 */ /* 0x000ea20000002400 */
[----:B------:R-:W-:Y:S01]  /*eb00*/  ISETP.GE.OR P6, PT, R222, R214, !P6 ;  /* 0x000000d6de00720c */ /* 0x000fe200077c6670 */
[----:B------:R-:W-:Y:S01]  /*eb10*/  VIADD R222, R3, 0x31 ;  /* 0x0000003103de7836 */ /* 0x000fe20000000000 */
[----:B------:R-:W-:Y:S01]  /*eb20*/  FMNMX.FTZ R226, R249, R224, !PT ;  /* 0x000000e0f9e27209 */ /* 0x000fe20007810000 */
[----:B------:R-:W-:Y:S01]  /*eb30*/  VIADD R224, R3, 0x38 ;  /* 0x0000003803e07836 */ /* 0x000fe20000000000 */
[----:B-1----:R-:W-:Y:S02]  /*eb40*/  FSEL R236, R236, -INF , !P5 ;  /* 0xff800000ecec7808 */ /* 0x002fe40006800000 */
[----:B------:R-:W-:Y:S03]  /*eb50*/  FMNMX.FTZ R251, R243, R226, !PT ;  /* 0x000000e2f3fb7209 */ /* 0x000fe60007810000 */
[----:B------:R-:W1:Y:S01]  /*eb60*/  MUFU.TANH R232, R232 ;  /* 0x000000e800e87308 */ /* 0x000e620000002400 */
[----:B------:R-:W-:Y:S02]  /*eb70*/  FMNMX.FTZ R226, R239, R2, !PT ;  /* 0x00000002efe27209 */ /* 0x000fe40007810000 */
[C---:B------:R-:W-:Y:S02]  /*eb80*/  ISETP.GE.AND P5, PT, R222.reuse, R217, PT ;  /* 0x000000d9de00720c */ /* 0x040fe40003fa6270 */
[----:B------:R-:W-:Y:S02]  /*eb90*/  FMNMX.FTZ R251, R233, R251, !PT ;  /* 0x000000fbe9fb7209 */ /* 0x000fe40007810000 */
[----:B------:R-:W-:Y:S03]  /*eba0*/  FMNMX.FTZ R10, R237, R226, !PT ;  /* 0x000000e2ed0a7209 */ /* 0x000fe60007810000 */
[----:B------:R-:W-:Y:S01]  /*ebb0*/  MUFU.TANH R17, R17 ;  /* 0x0000001100117308 */ /* 0x000fe20000002400 */
[-C--:B------:R-:W-:Y:S02]  /*ebc0*/  ISETP.GE.OR P5, PT, R222, R216.reuse, !P5 ;  /* 0x000000d8de00720c */ /* 0x080fe40006fa6670 */
[----:B------:R-:W-:Y:S02]  /*ebd0*/  FMNMX.FTZ R251, R231, R251, !PT ;  /* 0x000000fbe7fb7209 */ /* 0x000fe40007810000 */
[----:B---3--:R-:W-:Y:S02]  /*ebe0*/  FSEL R230, R230, -INF , !P0 ;  /* 0xff800000e6e67808 */ /* 0x008fe40004000000 */
[----:B--2---:R-:W-:Y:S03]  /*ebf0*/  FSEL R228, R228, -INF , !P5 ;  /* 0xff800000e4e47808 */ /* 0x004fe60006800000 */
[----:B------:R2:W3:Y:S01]  /*ec00*/  MUFU.TANH R226, R9 ;  /* 0x0000000900e27308 */ /* 0x0004e20000002400 */
[C---:B------:R-:W-:Y:S02]  /*ec10*/  ISETP.GE.AND P0, PT, R224.reuse, R217, PT ;  /* 0x000000d9e000720c */ /* 0x040fe40003f06270 */
[C---:B------:R-:W-:Y:S02]  /*ec20*/  ISETP.GE.AND P5, PT, R224.reuse, R215, PT ;  /* 0x000000d7e000720c */ /* 0x040fe40003fa6270 */
[----:B------:R-:W-:Y:S02]  /*ec30*/  FMNMX.FTZ R251, R229, R251, !PT ;  /* 0x000000fbe5fb7209 */ /* 0x000fe40007810000 */
[C---:B------:R-:W-:Y:S03]  /*ec40*/  ISETP.GE.OR P0, PT, R224.reuse, R216, !P0 ;  /* 0x000000d8e000720c */ /* 0x040fe60004706670 */
[----:B------:R-:W-:Y:S01]  /*ec50*/  MUFU.TANH R18, R18 ;  /* 0x0000001200127308 */ /* 0x000fe20000002400 */
[----:B------:R-:W-:Y:S02]  /*ec60*/  FMNMX.FTZ R10, R241, R10, !PT ;  /* 0x0000000af10a7209 */ /* 0x000fe40007810000 */
[----:B------:R-:W-:Y:S02]  /*ec70*/  ISETP.GE.OR P5, PT, R224, R214, !P5 ;  /* 0x000000d6e000720c */ /* 0x000fe40006fa6670 */
[----:B------:R-:W-:Y:S02]  /*ec80*/  FMNMX.FTZ R224, R227, R251, !PT ;  /* 0x000000fbe3e07209 */ /* 0x000fe40007810000 */
[----:B------:R-:W-:Y:S02]  /*ec90*/  FMNMX.FTZ R251, R235, R10, !PT ;  /* 0x0000000aebfb7209 */ /* 0x000fe40007810000 */
[----:B------:R-:W-:Y:S02]  /*eca0*/  FMNMX.FTZ R11, R246, R224, !PT ;  /* 0x000000e0f60b7209 */ /* 0x000fe40007810000 */
[----:B------:R-:W-:Y:S01]  /*ecb0*/  FMNMX.FTZ R251, R225, R251, !PT ;  /* 0x000000fbe1fb7209 */ /* 0x000fe20007810000 */
[----:B------:R-:W4:Y:S01]  /*ecc0*/  MUFU.TANH R224, R33 ;  /* 0x0000002100e07308 */ /* 0x000f220000002400 */
[----:B--2---:R-:W-:Y:S02]  /*ecd0*/  FMNMX.FTZ R9, R244, R11, !PT ;  /* 0x0000000bf4097209 */ /* 0x004fe40007810000 */
[----:B------:R-:W-:Y:S02]  /*ece0*/  FMNMX.FTZ R251, R252, R251, !PT ;  /* 0x000000fbfcfb7209 */ /* 0x000fe40007810000 */
[----:B------:R-:W-:Y:S02]  /*ecf0*/  FMNMX.FTZ R3, R242, R9, !PT ;  /* 0x00000009f2037209 */ /* 0x000fe40007810000 */
[----:B-1----:R-:W-:Y:S02]  /*ed00*/  FSEL R232, R232, -INF , !P6 ;  /* 0xff800000e8e87808 */ /* 0x002fe40007000000 */
[----:B------:R-:W-:Y:S02]  /*ed10*/  FMNMX.FTZ R251, R250, R251, !PT ;  /* 0x000000fbfafb7209 */ /* 0x000fe40007810000 */
[----:B------:R-:W-:Y:S02]  /*ed20*/  ISETP.GE.AND P6, PT, R222, R215, PT ;  /* 0x000000d7de00720c */ /* 0x000fe40003fc6270 */
[----:B------:R-:W-:Y:S02]  /*ed30*/  FMNMX.FTZ R3, R240, R3, !PT ;  /* 0x00000003f0037209 */ /* 0x000fe40007810000 */
[----:B---3--:R-:W-:Y:S02]  /*ed40*/  FSEL R226, R226, -INF , !P0 ;  /* 0xff800000e2e27808 */ /* 0x008fe40004000000 */
[C---:B------:R-:W-:Y:S02]  /*ed50*/  ISETP.GE.AND P0, PT, R19.reuse, R217, PT ;  /* 0x000000d91300720c */ /* 0x040fe40003f06270 */
[----:B------:R-:W-:Y:S02]  /*ed60*/  FMNMX.FTZ R23, R248, R251, !PT ;  /* 0x000000fbf8177209 */ /* 0x000fe40007810000 */
[----:B------:R-:W-:Y:S02]  /*ed70*/  ISETP.GE.OR P6, PT, R222, R214, !P6 ;  /* 0x000000d6de00720c */ /* 0x000fe400077c6670 */
[----:B------:R-:W-:Y:S01]  /*ed80*/  FMNMX.FTZ R251, R230, R3, !PT ;  /* 0x00000003e6fb7209 */ /* 0x000fe20007810000 */
[----:B------:R-:W1:Y:S01]  /*ed90*/  MUFU.TANH R222, R30 ;  /* 0x0000001e00de7308 */ /* 0x000e620000002400 */
[----:B------:R-:W-:Y:S02]  /*eda0*/  ISETP.GE.OR P0, PT, R19, R216, !P0 ;  /* 0x000000d81300720c */ /* 0x000fe40004706670 */
[----:B------:R-:W-:Y:S02]  /*edb0*/  FMNMX.FTZ R23, R238, R23, !PT ;  /* 0x00000017ee177209 */ /* 0x000fe40007810000 */
[----:B----4-:R-:W-:Y:S02]  /*edc0*/  FSEL R224, R224, -INF , !P0 ;  /* 0xff800000e0e07808 */ /* 0x010fe40004000000 */
[----:B------:R-:W-:Y:S03]  /*edd0*/  PLOP3.LUT P0, PT, PT, PT, UP0, 0x80, 0x0 ;  /* 0x000000000000781c */ /* 0x000fe60003f0f008 */
[----:B------:R2:W3:Y:S01]  /*ede0*/  MUFU.TANH R3, R35 ;  /* 0x0000002300037308 */ /* 0x0004e20000002400 */
[----:B------:R-:W-:Y:S02]  /*edf0*/  FMNMX.FTZ R251, R228, R251, !PT ;  /* 0x000000fbe4fb7209 */ /* 0x000fe40007810000 */
[----:B------:R-:W-:Y:S02]  /*ee00*/  FMNMX.FTZ R23, R234, R23, !PT ;  /* 0x00000017ea177209 */ /* 0x000fe40007810000 */
[----:B------:R-:W-:Y:S02]  /*ee10*/  FMNMX.FTZ R251, R226, R251, !PT ;  /* 0x000000fbe2fb7209 */ /* 0x000fe40007810000 */
[----:B------:R-:W-:Y:S02]  /*ee20*/  FMNMX.FTZ R23, R236, R23, !PT ;  /* 0x00000017ec177209 */ /* 0x000fe40007810000 */
[----:B-1----:R-:W-:Y:S02]  /*ee30*/  FSEL R222, R222, -INF , !P1 ;  /* 0xff800000dede7808 */ /* 0x002fe40004800000 */
[----:B------:R-:W-:Y:S01]  /*ee40*/  FMNMX.FTZ R251, R224, R251, !PT ;  /* 0x000000fbe0fb7209 */ /* 0x000fe20007810000 */
[----:B------:R-:W-:Y:S06]  /*ee50*/  @P0 BRA `(.L_x_466) ;  /* 0xffffffe000740947 */ /* 0x000fec000383ffff */
.L_x_465:
[----:B----4-:R-:W-:Y:S01]  /*ee60*/  FMNMX.FTZ R5, R232, R23, !PT ;  /* 0x00000017e8057209 */ /* 0x010fe20007810000 */
[----:B------:R-:W1:Y:S01]  /*ee70*/  SHFL.BFLY PT, R4, R251, 0x2, 0x1f ;  /* 0x0c401f00fb047f89 */ /* 0x000e6200000e0000 */
[----:B------:R-:W-:Y:S01]  /*ee80*/  FSEL R146, R17, -INF , !P6 ;  /* 0xff80000011927808 */ /* 0x000fe20007000000 */
[----:B------:R-:W-:Y:S01]  /*ee90*/  UISETP.GT.AND UP0, UPT, UR10, UR12, UPT ;  /* 0x0000000c0a00728c */ /* 0x000fe2000bf04270 */
[C---:B------:R-:W-:Y:S05]  /*eea0*/  ISETP.GE.AND P0, PT, R19.reuse, R215, PT ;  /* 0x000000d71300720c */ /* 0x040fea0003f06270 */
[----:B------:R-:W-:Y:S01]  /*eeb0*/  LDSM.16.MT88.4 R12, [R196+0x12000] ;  /* 0x01200000c40c783b */ /* 0x000fe20000004200 */
[----:B------:R-:W-:Y:S01]  /*eec0*/  FMNMX.FTZ R5, R222, R5, !PT ;  /* 0x00000005de057209 */ /* 0x000fe20007810000 */
[----:B------:R-:W-:Y:S01]  /*eed0*/  UMOV UR17, UR10 ;  /* 0x0000000a00117c82 */ /* 0x000fe20008000000 */
[----:B------:R-:W-:Y:S02]  /*eee0*/  FSEL R144, R18, -INF , !P5 ;  /* 0xff80000012907808 */ /* 0x000fe40006800000 */
[----:B------:R-:W-:Y:S02]  /*eef0*/  FMNMX.FTZ R5, R146, R5, !PT ;  /* 0x0000000592057209 */ /* 0x000fe40007810000 */
[----:B------:R-:W-:Y:S01]  /*ef00*/  ISETP.GE.OR P0, PT, R19, R214, !P0 ;  /* 0x000000d61300720c */ /* 0x000fe20004706670 */
[----:B------:R-:W-:Y:S01]  /*ef10*/  LDSM.16.MT88.4 R20, [R194+0x12000] ;  /* 0x01200000c214783b */ /* 0x000fe20000004200 */
[----:B------:R-:W-:Y:S02]  /*ef20*/  FMNMX.FTZ R8, R144, R5, !PT ;  /* 0x0000000590087209 */ /* 0x000fe40007810000 */
[----:B---3--:R-:W-:Y:S04]  /*ef30*/  FSEL R133, R3, -INF , !P0 ;  /* 0xff80000003857808 */ /* 0x008fe80004000000 */
[----:B------:R-:W-:Y:S01]  /*ef40*/  FMNMX.FTZ R6, R133, R8, !PT ;  /* 0x0000000885067209 */ /* 0x000fe20007810000 */
[----:B------:R-:W-:Y:S08]  /*ef50*/  LDSM.16.MT88.4 R28, [R193+0x12000] ;  /* 0x01200000c11c783b */ /* 0x000ff00000004200 */
[----:B------:R-:W3:Y:S08]  /*ef60*/  SHFL.BFLY PT, R3, R6, 0x2, 0x1f ;  /* 0x0c401f0006037f89 */ /* 0x000ef000000e0000 */
        /* <DEDUP_REMOVED lines=8> */
[----:B------:R-:W3:Y:S01]  /*eff0*/  SHFL.BFLY PT, R3, R4, 0x1, 0x1f ;  /* 0x0c201f0004037f89 */ /* 0x000ee200000e0000 */
[----:B-1----:R-:W-:Y:S04]  /*f000*/  FMNMX.FTZ R132, R251, R132, !PT ;  /* 0x00000084fb847209 */ /* 0x002fe80007810000 */
[C---:B------:R-:W-:Y:S01]  /*f010*/  FSETP.NEU.FTZ.AND P1, PT, R132.reuse, -INF , PT ;  /* 0xff8000008400780b */ /* 0x040fe20003f3d000 */
[----:B------:R-:W-:Y:S01]  /*f020*/  FMUL.FTZ R147, R132, UR4 ;  /* 0x0000000484937c20 */ /* 0x000fe20008410000 */
[----:B---3--:R-:W-:Y:S02]  /*f030*/  FMNMX.FTZ R3, R4, R3, !PT ;  /* 0x0000000304037209 */ /* 0x008fe40007810000 */
        /* <DEDUP_REMOVED lines=29> */
[--C-:B------:R-:W-:Y:S01]  /*f210*/  FFMA.FTZ R168, R233, UR4, -R147.reuse ;  /* 0x00000004e9a87c23 */ /* 0x100fe20008010893 */
[----:B------:R-:W-:Y:S01]  /*f220*/  FFMA.FTZ R173, R231, UR4, -R147 ;  /* 0x00000004e7ad7c23 */ /* 0x000fe20008010893 */
[----:B------:R-:W-:Y:S01]  /*f230*/  FFMA.FTZ R231, R236, UR4, -R145 ;  /* 0x00000004ece77c23 */ /* 0x000fe20008010891 */
[----:B------:R-:W-:Y:S01]  /*f240*/  FFMA.FTZ R170, R229, UR4, -R147 ;  /* 0x00000004e5aa7c23 */ /* 0x000fe20008010893 */
[----:B------:R-:W-:Y:S03]  /*f250*/  FFMA.FTZ R229, R238, UR4, -R145 ;  /* 0x00000004eee57c23 */ /* 0x000fe60008010891 */
        /* <DEDUP_REMOVED lines=8> */
[----:B------:R-:W3:Y:S01]  /*f2e0*/  MUFU.EX2 R164, R164 ;  /* 0x000000a400a47308 */ /* 0x000ee20000000800 */
[----:B-1----:R-:W-:Y:S01]  /*f2f0*/  F2FP.BF16.F32.PACK_AB R136, R166, R169 ;  /* 0x000000a9a688723e */ /* 0x002fe200000010ff */
[--C-:B------:R-:W-:Y:S01]  /*f300*/  FFMA.FTZ R226, R226, UR4, -R147.reuse ;  /* 0x00000004e2e27c23 */ /* 0x100fe20008010893 */
[----:B------:R-:W-:Y:S01]  /*f310*/  FFMA.FTZ R147, R224, UR4, -R147 ;  /* 0x00000004e0937c23 */ /* 0x000fe20008010893 */
[----:B------:R-:W-:Y:S01]  /*f320*/  FFMA.FTZ R224, R144, UR4, -R145 ;  /* 0x0000000490e07c23 */ /* 0x000fe20008010891 */
[----:B------:R-:W-:Y:S05]  /*f330*/  PLOP3.LUT P0, PT, PT, PT, UP0, 0x80, 0x0 ;  /* 0x000000000000781c */ /* 0x000fea0003f0f008 */
[----:B------:R-:W-:Y:S10]  /*f340*/  MUFU.EX2 R171, R171 ;  /* 0x000000ab00ab7308 */ /* 0x000ff40000000800 */
[----:B------:R-:W1:Y:S01]  /*f350*/  MUFU.EX2 R135, R135 ;  /* 0x0000008700877308 */ /* 0x000e620000000800 */
[----:B---3--:R-:W-:Y:S09]  /*f360*/  F2FP.BF16.F32.PACK_AB R138, R164, R165 ;  /* 0x000000a5a48a723e */ /* 0x008ff200000010ff */
[----:B------:R-:W-:Y:S10]  /*f370*/  MUFU.EX2 R134, R134 ;  /* 0x0000008600867308 */ /* 0x000ff40000000800 */
[----:B------:R-:W3:Y:S01]  /*f380*/  MUFU.EX2 R167, R167 ;  /* 0x000000a700a77308 */ /* 0x000ee20000000800 */
[----:B-1----:R-:W-:Y:S09]  /*f390*/  F2FP.BF16.F32.PACK_AB R137, R135, R171 ;  /* 0x000000ab8789723e */ /* 0x002ff200000010ff */
[----:B------:R-:W1:Y:S10]  /*f3a0*/  MUFU.EX2 R2, R6 ;  /* 0x0000000600027308 */ /* 0x000e740000000800 */
[----:B------:R-:W4:Y:S01]  /*f3b0*/  MUFU.EX2 R0, R8 ;  /* 0x0000000800007308 */ /* 0x000f220000000800 */
[----:B---3--:R-:W-:Y:S09]  /*f3c0*/  F2FP.BF16.F32.PACK_AB R139, R167, R134 ;  /* 0x00000086a78b723e */ /* 0x008ff200000010ff */
        /* <DEDUP_REMOVED lines=9> */
[C---:B----4-:R-:W-:Y:S01]  /*f460*/  FMUL.FTZ R6, R0.reuse, R130 ;  /* 0x0000008200067220 */ /* 0x050fe20000410000 */
        /* <DEDUP_REMOVED lines=11> */
[----:B------:R-:W4:Y:S01]  /*f520*/  MUFU.EX2 R173, R173 ;  /* 0x000000ad00ad7308 */ /* 0x000f220000000800 */
[C---:B------:R-:W-:Y:S01]  /*f530*/  FMUL.FTZ R12, R2.reuse, R120 ;  /* 0x00000078020c7220 */ /* 0x040fe20000410000 */
[----:B------:R-:W-:Y:S01]  /*f540*/  FMUL.FTZ R13, R2, R121 ;  /* 0x00000079020d7220 */ /* 0x000fe20000410000 */
[C---:B------:R-:W-:Y:S03]  /*f550*/  FMUL.FTZ R14, R0.reuse, R122 ;  /* 0x0000007a000e7220 */ /* 0x040fe60000410000 */
[C---:B------:R-:W-:Y:S01]  /*f560*/  FMUL.FTZ R15, R0.reuse, R123 ;  /* 0x0000007b000f7220 */ /* 0x040fe20000410000 */
[----:B------:R-:W5:Y:S01]  /*f570*/  LDSM.16.MT88.4 R116, [R196+0x14000] ;  /* 0x01400000c474783b */ /* 0x000f620000004200 */
[C---:B------:R-:W-:Y:S01]  /*f580*/  FMUL.FTZ R26, R0.reuse, R110 ;  /* 0x0000006e001a7220 */ /* 0x040fe20000410000 */
[----:B------:R-:W-:Y:S01]  /*f590*/  FMUL.FTZ R27, R0, R111 ;  /* 0x0000006f001b7220 */ /* 0x000fe20000410000 */
[----:B------:R-:W-:Y:S01]  /*f5a0*/  FMUL.FTZ R33, R2, R101 ;  /* 0x0000006502217220 */ /* 0x000fe20000410000 */
[C---:B------:R-:W-:Y:S02]  /*f5b0*/  FMUL.FTZ R34, R0.reuse, R102 ;  /* 0x0000006600227220 */ /* 0x040fe40000410000 */
[C---:B------:R-:W-:Y:S01]  /*f5c0*/  HMMA.16816.F32.BF16 R12, R136.reuse, R20, R12 ;  /* 0x00000014880c723c */ /* 0x040fe2000004180c */
[----:B------:R-:W-:Y:S01]  /*f5d0*/  MUFU.EX2 R170, R170 ;  /* 0x000000aa00aa7308 */ /* 0x000fe20000000800 */
[----:B------:R-:W4:Y:S01]  /*f5e0*/  LDSM.16.MT88.4 R108, [R194+0x14000] ;  /* 0x01400000c26c783b */ /* 0x000f220000004200 */
[----:B--2---:R-:W-:Y:S01]  /*f5f0*/  FMUL.FTZ R35, R0, R103 ;  /* 0x0000006700237220 */ /* 0x004fe20000410000 */
[C---:B------:R-:W-:Y:S01]  /*f600*/  FMUL.FTZ R36, R2.reuse, R36 ;  /* 0x0000002402247220 */ /* 0x040fe20000410000 */
[C---:B------:R-:W-:Y:S01]  /*f610*/  FMUL.FTZ R37, R2.reuse, R37 ;  /* 0x0000002502257220 */ /* 0x040fe20000410000 */
[C---:B------:R-:W-:Y:S05]  /*f620*/  HMMA.16816.F32.BF16 R16, R136.reuse, R22, R16 ;  /* 0x000000168810723c */ /* 0x040fea0000041810 */
[----:B------:R-:W2:Y:S01]  /*f630*/  MUFU.EX2 R175, R175 ;  /* 0x000000af00af7308 */ /* 0x000ea20000000800 */
[----:B------:R-:W2:Y:S01]  /*f640*/  LDSM.16.MT88.4 R100, [R193+0x14000] ;  /* 0x01400000c164783b */ /* 0x000ea20000004200 */
        /* <DEDUP_REMOVED lines=14> */
[----:B------:R-:W2:Y:S01]  /*f730*/  MUFU.EX2 R177, R177 ;  /* 0x000000b100b17308 */ /* 0x000ea20000000800 */
[C---:B------:R-:W-:Y:S01]  /*f740*/  FMUL.FTZ R28, R2.reuse, R104 ;  /* 0x00000068021c7220 */ /* 0x040fe20000410000 */
[----:B------:R-:W-:Y:S01]  /*f750*/  FMUL.FTZ R29, R2, R105 ;  /* 0x00000069021d7220 */ /* 0x000fe20000410000 */
[C---:B------:R-:W-:Y:S03]  /*f760*/  FMUL.FTZ R30, R0.reuse, R106 ;  /* 0x0000006a001e7220 */ /* 0x040fe60000410000 */
[C---:B------:R-:W-:Y:S01]  /*f770*/  FMUL.FTZ R31, R0.reuse, R107 ;  /* 0x0000006b001f7220 */ /* 0x040fe20000410000 */
[----:B---3--:R-:W-:Y:S01]  /*f780*/  LDSM.16.MT88.4 R144, [R196+0x15800] ;  /* 0x01580000c490783b */ /* 0x008fe20000004200 */
        /* <DEDUP_REMOVED lines=11> */
[----:B------:R-:W3:Y:S01]  /*f840*/  MUFU.EX2 R179, R179 ;  /* 0x000000b300b37308 */ /* 0x000ee20000000800 */
[----:B------:R-:W-:Y:S01]  /*f850*/  LDSM.16.MT88.4 R124, [R196+0x14800] ;  /* 0x01480000c47c783b */ /* 0x000fe20000004200 */
[C---:B------:R-:W-:Y:S01]  /*f860*/  FMUL.FTZ R50, R0.reuse, R50 ;  /* 0x0000003200327220 */ /* 0x040fe20000410000 */
[C---:B-----5:R-:W-:Y:S03]  /*f870*/  HMMA.16816.F32.BF16 R36, R136.reuse, R116, R36 ;  /* 0x000000748824723c */ /* 0x060fe60000041824 */
[----:B------:R-:W-:Y:S03]  /*f880*/  FMUL.FTZ R51, R0, R51 ;  /* 0x0000003300337220 */ /* 0x000fe60000410000 */
[C---:B------:R-:W-:Y:S01]  /*f890*/  HMMA.16816.F32.BF16 R40, R136.reuse, R118, R40 ;  /* 0x000000768828723c */ /* 0x040fe20000041828 */
[----:B------:R-:W-:Y:S01]  /*f8a0*/  LDSM.16.MT88.4 R116, [R194+0x12800] ;  /* 0x01280000c274783b */ /* 0x000fe20000004200 */
[----:B------:R-:W-:Y:S03]  /*f8b0*/  MUFU.EX2 R176, R176 ;  /* 0x000000b000b07308 */ /* 0x000fe60000000800 */
[C---:B------:R-:W-:Y:S01]  /*f8c0*/  FMUL.FTZ R52, R2.reuse, R52 ;  /* 0x0000003402347220 */ /* 0x040fe20000410000 */
[C---:B----4-:R-:W-:Y:S06]  /*f8d0*/  HMMA.16816.F32.BF16 R44, R136.reuse, R108, R44 ;  /* 0x0000006c882c723c */ /* 0x050fec000004182c */
        /* <DEDUP_REMOVED lines=11> */
[C---:B--2---:R-:W-:Y:S03]  /*f990*/  HMMA.16816.F32.BF16 R52, R136.reuse, R100, R52 ;  /* 0x000000648834723c */ /* 0x044fe60000041834 */
[C---:B------:R-:W-:Y:S01]  /*f9a0*/  FMUL.FTZ R60, R2.reuse, R60 ;  /* 0x0000003c023c7220 */ /* 0x040fe20000410000 */
[----:B------:R-:W-:Y:S01]  /*f9b0*/  FMUL.FTZ R61, R2, R61 ;  /* 0x0000003d023d7220 */ /* 0x000fe20000410000 */
[C---:B------:R-:W-:Y:S01]  /*f9c0*/  FMUL.FTZ R62, R0.reuse, R62 ;  /* 0x0000003e003e7220 */ /* 0x040fe20000410000 */
[C---:B------:R-:W-:Y:S01]  /*f9d0*/  HMMA.16816.F32.BF16 R56, R136.reuse, R102, R56 ;  /* 0x000000668838723c */ /* 0x040fe20000041838 */
[----:B------:R-:W2:Y:S01]  /*f9e0*/  LDSM.16.MT88.4 R100, [R194+0x16000] ;  /* 0x01600000c264783b */ /* 0x000ea20000004200 */
        /* <DEDUP_REMOVED lines=33> */
[C---:B--2---:R-:W-:Y:S03]  /*fc00*/  HMMA.16816.F32.BF16 R76, R136.reuse, R100, R76 ;  /* 0x00000064884c723c */ /* 0x044fe6000004184c */
[C---:B------:R-:W-:Y:S01]  /*fc10*/  FMUL.FTZ R84, R2.reuse, R84 ;  /* 0x0000005402547220 */ /* 0x040fe20000410000 */
[----:B------:R-:W-:Y:S01]  /*fc20*/  FMUL.FTZ R85, R2, R85 ;  /* 0x0000005502557220 */ /* 0x000fe20000410000 */
[C---:B------:R-:W-:Y:S01]  /*fc30*/  FMUL.FTZ R86, R0.reuse, R86 ;  /* 0x0000005600567220 */ /* 0x040fe20000410000 */
[C---:B------:R-:W-:Y:S02]  /*fc40*/  HMMA.16816.F32.BF16 R80, R136.reuse, R102, R80 ;  /* 0x000000668850723c */ /* 0x040fe40000041850 */
[----:B------:R-:W2:Y:S03]  /*fc50*/  MUFU.EX2 R233, R233 ;  /* 0x000000e900e97308 */ /* 0x000ea60000000800 */
[----:B------:R-:W-:Y:S01]  /*fc60*/  FMUL.FTZ R87, R0, R87 ;  /* 0x0000005700577220 */ /* 0x000fe20000410000 */
[C---:B------:R-:W-:Y:S01]  /*fc70*/  FMUL.FTZ R88, R2.reuse, R88 ;  /* 0x0000005802587220 */ /* 0x040fe20000410000 */
[----:B------:R-:W-:Y:S01]  /*fc80*/  FMUL.FTZ R89, R2, R89 ;  /* 0x0000005902597220 */ /* 0x000fe20000410000 */
[C---:B------:R-:W-:Y:S04]  /*fc90*/  FMUL.FTZ R90, R0.reuse, R90 ;  /* 0x0000005a005a7220 */ /* 0x040fe80000410000 */
[----:B------:R-:W2:Y:S01]  /*fca0*/  MUFU.EX2 R226, R226 ;  /* 0x000000e200e27308 */ /* 0x000ea20000000800 */
        /* <DEDUP_REMOVED lines=12> */
[----:B------:R-:W2:Y:S01]  /*fd70*/  MUFU.EX2 R237, R237 ;  /* 0x000000ed00ed7308 */ /* 0x000ea20000000800 */
        /* <DEDUP_REMOVED lines=10> */
[----:B---3--:R-:W-:Y:S01]  /*fe20*/  F2FP.BF16.F32.PACK_AB R103, R179, R174 ;  /* 0x000000aeb367723e */ /* 0x008fe200000010ff */
[----:B------:R-:W-:Y:S01]  /*fe30*/  FADD.FTZ R166, R166, R169 ;  /* 0x000000a9a6a67221 */ /* 0x000fe20000010000 */
[----:B------:R-:W-:Y:S03]  /*fe40*/  LDSM.16.MT88.4 R136, [R196+0x15000] ;  /* 0x01500000c488783b */ /* 0x000fe60000004200 */
[----:B------:R-:W3:Y:S01]  /*fe50*/  MUFU.EX2 R133, R133 ;  /* 0x0000008500857308 */ /* 0x000ee20000000800 */
        /* <DEDUP_REMOVED lines=66> */
[----:B--2---:R-:W-:Y:S01]  /*10280*/  F2FP.BF16.F32.PACK_AB R136, R233, R230 ;  /* 0x000000e6e988723e */ /* 0x004fe200000010ff */
[C---:B-1----:R-:W-:Y:S05]  /*10290*/  HMMA.16816.F32.BF16 R44, R104.reuse, R116, R44 ;  /* 0x00000074682c723c */ /* 0x042fea000004182c */
[----:B------:R-:W-:Y:S01]  /*102a0*/  F2FP.BF16.F32.PACK_AB R138, R235, R226 ;  /* 0x000000e2eb8a723e */ /* 0x000fe200000010ff */
[C---:B------:R-:W-:Y:S01]  /*102b0*/  HMMA.16816.F32.BF16 R48, R104.reuse, R118, R48 ;  /* 0x000000766830723c */ /* 0x040fe20000041830 */
[----:B------:R-:W1:Y:S04]  /*102c0*/  LDSM.16.MT88.4 R116, [R193+0x17000] ;  /* 0x01700000c174783b */ /* 0x000e680000004200 */
[----:B------:R-:W-:Y:S01]  /*102d0*/  F2FP.BF16.F32.PACK_AB R137, R237, R222 ;  /* 0x000000deed89723e */ /* 0x000fe200000010ff */
[C---:B------:R-:W-:Y:S05]  /*102e0*/  HMMA.16816.F32.BF16 R52, R104.reuse, R140, R52 ;  /* 0x0000008c6834723c */ /* 0x040fea0000041834 */
[----:B---3--:R-:W-:Y:S01]  /*102f0*/  F2FP.BF16.F32.PACK_AB R139, R133, R224 ;  /* 0x000000e0858b723e */ /* 0x008fe200000010ff */
        /* <DEDUP_REMOVED lines=62> */
.L_x_463:
        /* <DEDUP_REMOVED lines=219> */
.L_x_467:
        /* <DEDUP_REMOVED lines=23> */
.L_x_468:
        /* <DEDUP_REMOVED lines=111> */
.L_x_470:
[----:B------:R-:W-:Y:S05]  /*11cf0*/  BSYNC B0 ;  /* 0x0000000000007941 */ /* 0x000fea0003800000 */
.L_x_469:
        /* <DEDUP_REMOVED lines=38> */
.L_x_472:
[----:B------:R-:W-:Y:S05]  /*11f60*/  BSYNC B0 ;  /* 0x0000000000007941 */ /* 0x000fea0003800000 */
.L_x_471:
        /* <DEDUP_REMOVED lines=24> */
.L_x_474:
[----:B------:R-:W-:Y:S05]  /*120f0*/  BSYNC B0 ;  /* 0x0000000000007941 */ /* 0x000fea0003800000 */
.L_x_473:
        /* <DEDUP_REMOVED lines=24> */
.L_x_476:
[----:B------:R-:W-:Y:S05]  /*12280*/  BSYNC B0 ;  /* 0x0000000000007941 */ /* 0x000fea0003800000 */
.L_x_475:
        /* <DEDUP_REMOVED lines=23> */
.L_x_477:
        /* <DEDUP_REMOVED lines=16> */
.L_x_1517:


//--------------------- .text._ZN5flash16flash_fwd_kernelI23Flash_fwd_kernel_traitsILi192ELi128ELi64ELi8ELb0ELb0EN7cutlass10bfloat16_tE19Flash_kernel_traitsILi192ELi128ELi64ELi8ES3_EELb0ELb0ELb1ELb1ELb0ELb0ELb0ELb0EEEvNS_16Flash_fwd_paramsE --------------------------
	.section	.text._ZN5flash16flash_fwd_kernelI23Flash_fwd_kernel_traitsILi192ELi128ELi64ELi8ELb0ELb0EN7cutlass10bfloat16_tE19Flash_kernel_traitsILi192ELi128ELi64ELi8ES3_EELb0ELb0ELb1ELb1ELb0ELb0ELb0ELb0EEEvNS_16Flash_fwd_paramsE,"ax",@progbits
	.align	128
        .global         _ZN5flash16flash_fwd_kernelI23Flash_fwd_kernel_traitsILi192ELi128ELi64ELi8ELb0ELb0EN7cutlass10bfloat16_tE19Flash_kernel_traitsILi192ELi128ELi64ELi8ES3_EELb0ELb0ELb1ELb1ELb0ELb0ELb0ELb0EEEvNS_16Flash_fwd_paramsE
        .type           _ZN5flash16flash_fwd_kernelI23Flash_fwd_kernel_traitsILi192ELi128ELi64ELi8ELb0ELb0EN7cutlass10bfloat16_tE19Flash_kernel_traitsILi192ELi128ELi64ELi8ES3_EELb0ELb0ELb1ELb1ELb0ELb0ELb0ELb0EEEvNS_16Flash_fwd_paramsE,@function
        .size           _ZN5flash16flash_fwd_kernelI23Flash_fwd_kernel_traitsILi192ELi128ELi64ELi8ELb0ELb0EN7cutlass10bfloat16_tE19Flash_kernel_traitsILi192ELi128ELi64ELi8ES3_EELb0ELb0ELb1ELb1ELb0ELb0ELb0ELb0EEEvNS_16Flash_fwd_paramsE,(.L_x_1518 - _ZN5flash16flash_fwd_kernelI23Flash_fwd_kernel_traitsILi192ELi128ELi64ELi8ELb0ELb0EN7cutlass10bfloat16_tE19Flash_kernel_traitsILi192ELi128ELi64ELi8ES3_EELb0ELb0ELb1ELb1ELb0ELb0ELb0ELb0EEEvNS_16Flash_fwd_paramsE)
        .other          _ZN5flash16flash_fwd_kernelI23Flash_fwd_kernel_traitsILi192ELi128ELi64ELi8ELb0ELb0EN7cutlass10bfloat16_tE19Flash_kernel_traitsILi192ELi128ELi64ELi8ES3_EELb0ELb0ELb1ELb1ELb0ELb0ELb0ELb0EEEvNS_16Flash_fwd_paramsE,@"STO_CUDA_ENTRY STV_DEFAULT"
_ZN5flash16flash_fwd_kernelI23Flash_fwd_kernel_traitsILi192ELi128ELi64ELi8ELb0ELb0EN7cutlass10bfloat16_tE19Flash_kernel_traitsILi192ELi128ELi64ELi8ES3_EELb0ELb0ELb1ELb1ELb0ELb0ELb0ELb0EEEvNS_16Flash_fwd_paramsE:
.text._ZN5flash16flash_fwd_kernelI23Flash_fwd_kernel_traitsILi192ELi128ELi64ELi8ELb0ELb0EN7cutlass10bfloat16_tE19Flash_kernel_traitsILi192ELi128ELi64ELi8ES3_EELb0ELb0ELb1ELb1ELb0ELb0ELb0ELb0EEEvNS_16Flash_fwd_paramsE:
        /* <DEDUP_REMOVED lines=54> */
.L_x_478:
[----:B------:R-:W-:-:S03]  /*0360*/  ULDC UR6, c[0x0][0x2c8] ;  /* 0x0000b20000067ab9 */ /* 0x000fc60000000800 */
.L_x_479:
        /* <DEDUP_REMOVED lines=63> */
[--C-:B------:R-:W-:Y:S01]  /*0760*/  SHF.R.S32.HI R17, RZ, 0x1f, R16.reuse ;  /* 0x0000001fff117819 */ /* 0x100fe20000011410 */
[----:B------:R-:W-:Y:S01]  /*0770*/  @!UP1 UIMAD.WIDE.U32 UR12, UR24, UR4, URZ ;  /* 0x00000004180c92a5 */ /* 0x000fe2000f8e003f */
[C---:B------:R-:W-:Y:S01]  /*0780*/  IMAD.SHL.U32 R8, R4.reuse, 0x8, RZ ;  /* 0x0000000804087824 */ /* 0x040fe200078e00ff */
[----:B------:R-:W-:Y:S01]  /*0790*/  ULDC.U8 UR9, c[0x0][0x3d8] ;  /* 0x0000f60000097ab9 */ /* 0x000fe20000000000 */
[----:B------:R-:W-:Y:S01]  /*07a0*/  @!UP1 UIMAD UR6, UR24, UR5, UR6 ;  /* 0x00000005180692a4 */ /* 0x000fe2000f8e0206 */
[----:B------:R-:W-:Y:S01]  /*07b0*/  ISETP.NE.AND P3, PT, R4, RZ, PT ;  /* 0x000000ff0400720c */ /* 0x000fe20003f65270 */
[----:B------:R-:W-:Y:S01]  /*07c0*/  UISETP.NE.AND UP3, UPT, UR9, URZ, UPT ;  /* 0x0000003f0900728c */ /* 0x000fe2000bf65270 */
[C---:B------:R-:W-:Y:S01]  /*07d0*/  VIADD R5, R16.reuse, 0x20 ;  /* 0x0000002010057836 */ /* 0x040fe20000000000 */
[----:B------:R-:W-:Y:S01]  /*07e0*/  UISETP.NE.AND UP0, UPT, UR9, URZ, !UP2 ;  /* 0x0000003f0900728c */ /* 0x000fe2000d705270 */
[----:B------:R-:W-:Y:S01]  /*07f0*/  IADD3 R4, R16, 0x40, RZ ;  /* 0x0000004010047810 */ /* 0x000fe20007ffe0ff */
[----:B------:R-:W-:Y:S01]  /*0800*/  UISETP.NE.OR UP3, UPT, UR8, URZ, !UP3 ;  /* 0x0000003f0800728c */ /* 0x000fe2000df65670 */
[----:B------:R-:W-:Y:S01]  /*0810*/  IMAD.WIDE R14, R15, 0x80, R16 ;  /* 0x000000800f0e7825 */ /* 0x000fe200078e0210 */
[----:B------:R-:W-:Y:S01]  /*0820*/  @UP1 UIMAD UR7, UR15, UR7, UR11 ;  /* 0x000000070f0712a4 */ /* 0x000fe2000f8e020b */
[----:B------:R-:W-:Y:S01]  /*0830*/  ISETP.GE.AND P2, PT, R5, UR17, PT ;  /* 0x0000001105007c0c */ /* 0x000fe2000bf46270 */
[----:B------:R-:W-:Y:S01]  /*0840*/  @UP2 ULDC.64 UR4, c[0x0][0x2c0] ;  /* 0x0000b00000042ab9 */ /* 0x000fe20000000a00 */
[----:B------:R-:W-:Y:S01]  /*0850*/  USHF.R.S32.HI UR11, URZ, 0x1f, UR26 ;  /* 0x0000001f3f0b7899 */ /* 0x000fe2000801141a */
[----:B------:R-:W-:Y:S01]  /*0860*/  ISETP.GE.AND P1, PT, R4, UR17, PT ;  /* 0x0000001104007c0c */ /* 0x000fe2000bf26270 */
[----:B------:R-:W-:Y:S01]  /*0870*/  @UP2 UIMAD UR14, UR5, UR4, URZ ;  /* 0x00000004050e22a4 */ /* 0x000fe2000f8e023f */
[C---:B------:R-:W-:Y:S01]  /*0880*/  VIADD R7, R8.reuse, 0x40 ;  /* 0x0000004008077836 */ /* 0x040fe20000000000 */
[----:B------:R-:W-:Y:S01]  /*0890*/  @!UP2 ULDC UR8, c[0x0][0x2c4] ;  /* 0x0000b1000008aab9 */ /* 0x000fe20000000800 */
[----:B------:R-:W-:Y:S01]  /*08a0*/  ULDC.64 UR4, c[0x0][0x2a0] ;  /* 0x0000a80000047ab9 */ /* 0x000fe20000000a00 */
[----:B------:R-:W-:Y:S01]  /*08b0*/  @UP0 ULDC UR8, c[0x0][0x2e4] ;  /* 0x0000b90000080ab9 */ /* 0x000fe20000000800 */
[----:B------:R-:W-:Y:S01]  /*08c0*/  UIMAD UR11, UR11, UR4, URZ ;  /* 0x000000040b0b72a4 */ /* 0x000fe2000f8e023f */
[----:B------:R-:W-:Y:S01]  /*08d0*/  IMAD.U32 R10, RZ, RZ, UR4 ;  /* 0x00000004ff0a7e24 */ /* 0x000fe2000f8e00ff */
[----:B------:R-:W-:Y:S01]  /*08e0*/  @UP2 UMOV UR9, 0x1 ;  /* 0x0000000100092882 */ /* 0x000fe20000000000 */
[----:B------:R-:W-:Y:S01]  /*08f0*/  @!UP2 ULDC UR4, c[0x0][0x270] ;  /* 0x00009c000004aab9 */ /* 0x000fe20000000800 */
[----:B------:R-:W-:Y:S01]  /*0900*/  @UP1 UMOV UR20, UR10 ;  /* 0x0000000a00141c82 */ /* 0x000fe20008000000 */
[----:B------:R-:W-:Y:S01]  /*0910*/  @!UP2 UIMAD UR9, UR8, UR4, URZ ;  /* 0x000000040809a2a4 */ /* 0x000fe2000f8e023f */
[C---:B------:R-:W-:Y:S01]  /*0920*/  IADD3 R6, R8.reuse, 0x80, RZ ;  /* 0x0000008008067810 */ /* 0x040fe20007ffe0ff */
[----:B------:R-:W-:Y:S01]  /*0930*/  @!UP3 ULDC UR10, c[0x0][0x2c4] ;  /* 0x0000b100000abab9 */ /* 0x000fe20000000800 */
[----:B------:R-:W-:Y:S01]  /*0940*/  @!UP1 UIADD3 UR7, UR13, UR6, URZ ;  /* 0x000000060d079290 */ /* 0x000fe2000fffe03f */
[----:B------:R-:W-:Y:S01]  /*0950*/  @!UP1 UMOV UR20, UR12 ;  /* 0x0000000c00149c82 */ /* 0x000fe20008000000 */
[----:B------:R-:W-:Y:S01]  /*0960*/  @!UP3 UIMAD UR10, UR24, UR10, URZ ;  /* 0x0000000a180ab2a4 */ /* 0x000fe2000f8e023f */
[----:B------:R-:W-:Y:S01]  /*0970*/  IADD3 R2, P0, R8, UR20, RZ ;  /* 0x0000001408027c10 */ /* 0x000fe2000ff1e0ff */
[----:B------:R-:W-:-:S02]  /*0980*/  UIMAD UR9, UR24, UR9, URZ ;  /* 0x00000009180972a4 */ /* 0x000fc4000f8e023f */
        /* <DEDUP_REMOVED lines=36> */
.L_x_482:
[----:B------:R-:W-:Y:S05]  /*0bd0*/  BSYNC B0 ;  /* 0x0000000000007941 */ /* 0x000fea0003800000 */
.L_x_481:
        /* <DEDUP_REMOVED lines=22> */
.L_x_484:
[----:B------:R-:W-:Y:S05]  /*0d40*/  BSYNC B0 ;  /* 0x0000000000007941 */ /* 0x000fea0003800000 */
.L_x_483:
        /* <DEDUP_REMOVED lines=22> */
.L_x_486:
[----:B------:R-:W-:Y:S05]  /*0eb0*/  BSYNC B0 ;  /* 0x0000000000007941 */ /* 0x000fea0003800000 */
.L_x_485:
        /* <DEDUP_REMOVED lines=23> */
.L_x_488:
[----:B------:R-:W-:Y:S05]  /*1030*/  BSYNC B0 ;  /* 0x0000000000007941 */ /* 0x000fea0003800000 */
.L_x_487:
        /* <DEDUP_REMOVED lines=10> */
.L_x_490:
[----:B------:R-:W-:Y:S05]  /*10e0*/  BSYNC B0 ;  /* 0x0000000000007941 */ /* 0x000fea0003800000 */
.L_x_489:
        /* <DEDUP_REMOVED lines=10> */
.L_x_492:
[----:B------:R-:W-:Y:S05]  /*1190*/  BSYNC B0 ;  /* 0x0000000000007941 */ /* 0x000fea0003800000 */
.L_x_491:
        /* <DEDUP_REMOVED lines=10> */
.L_x_494:
[----:B------:R-:W-:Y:S05]  /*1240*/  BSYNC B0 ;  /* 0x0000000000007941 */ /* 0x000fea0003800000 */
.L_x_493:
        /* <DEDUP_REMOVED lines=10> */
.L_x_480:
[----:B------:R-:W1:Y:S01]  /*12f0*/  LDC R0, c[0x0][0x278] ;  /* 0x00009e00ff007b82 */ /* 0x000e620000000800 */
[----:B------:R-:W2:Y:S01]  /*1300*/  S2R R3, SR_CTAID.Z ;  /* 0x0000000000037919 */ /* 0x000ea20000002700 */
[----:B------:R-:W-:Y:S01]  /*1310*/  IMAD.MOV.U32 R6, RZ, RZ, RZ ;  /* 0x000000ffff067224 */ /* 0x000fe200078e00ff */
[----:B------:R-:W-:Y:S01]  /*1320*/  SHF.R.S32.HI R11, RZ, 0x1f, R4 ;  /* 0x0000001fff0b7819 */ /* 0x000fe20000011404 */
[----:B------:R-:W-:Y:S01]  /*1330*/  UISETP.NE.AND UP0, UPT, UR15, -0x1, UPT ;  /* 0xffffffff0f00788c */ /* 0x000fe2000bf05270 */
[----:B------:R-:W-:Y:S01]  /*1340*/  IMAD.U32 R17, RZ, RZ, UR16 ;  /* 0x00000010ff117e24 */ /* 0x000fe2000f8e00ff */
[----:B------:R-:W-:Y:S02]  /*1350*/  UIADD3 UR5, -UR25, UR17, URZ ;  /* 0x0000001119057290 */ /* 0x000fe4000fffe13f */
[----:B------:R-:W-:-:S06]  /*1360*/  UISETP.NE.AND UP1, UPT, UR10, -0x1, UPT ;  /* 0xffffffff0a00788c */ /* 0x000fcc000bf25270 */
[----:B------:R-:W-:Y:S01]  /*1370*/  PLOP3.LUT P2, PT, PT, PT, UP1, 0x80, 0x0 ;  /* 0x000000000000781c */ /* 0x000fe20003f4f018 */
[----:B------:R-:W-:Y:S01]  /*1380*/  @UP0 ULDC.64 UR6, c[0x0][0x240] ;  /* 0x0000900000060ab9 */ /* 0x000fe20000000a00 */
[----:B------:R-:W-:Y:S02]  /*1390*/  @!UP0 USHF.R.S32.HI UR9, URZ, 0x1f, UR24 ;  /* 0x0000001f3f098899 */ /* 0x000fe40008011418 */
[----:B------:R-:W-:Y:S01]  /*13a0*/  @UP0 UIMAD.WIDE.U32 UR18, UR15, UR6, URZ ;  /* 0x000000060f1202a5 */ /* 0x000fe2000f8e003f */
[----:B------:R-:W-:-:S03]  /*13b0*/  @UP1 ULDC.64 UR12, c[0x0][0x248] ;  /* 0x00009200000c1ab9 */ /* 0x000fc60000000a00 */
[----:B------:R-:W-:Y:S01]  /*13c0*/  @UP0 UIMAD UR4, UR15, UR7, UR19 ;  /* 0x000000070f0402a4 */ /* 0x000fe2000f8e0213 */
[----:B-1----:R-:W-:Y:S02]  /*13d0*/  IABS R2, R0 ;  /* 0x0000000000027213 */ /* 0x002fe40000000000 */
[----:B------:R-:W-:Y:S02]  /*13e0*/  @!UP0 ULDC.64 UR6, c[0x0][0x228] ;  /* 0x00008a0000068ab9 */ /* 0x000fe40000000a00 */
[----:B------:R-:W-:Y:S01]  /*13f0*/  @!UP0 UIMAD UR9, UR9, UR6, URZ ;  /* 0x00000006090982a4 */ /* 0x000fe2000f8e023f */
[----:B------:R-:W1:Y:S01]  /*1400*/  I2F.RP R9, R2 ;  /* 0x0000000200097306 */ /* 0x000e620000209400 */
[----:B------:R-:W-:Y:S02]  /*1410*/  @!UP0 UIMAD.WIDE.U32 UR30, UR24, UR6, URZ ;  /* 0x00000006181e82a5 */ /* 0x000fe4000f8e003f */
[----:B------:R-:W-:Y:S01]  /*1420*/  @!UP0 UIMAD UR7, UR24, UR7, UR9 ;  /* 0x00000007180782a4 */ /* 0x000fe2000f8e0209 */
[----:B--2---:R-:W-:Y:S01]  /*1430*/  IABS R3, R3 ;  /* 0x0000000300037213 */ /* 0x004fe20000000000 */
[----:B------:R-:W-:-:S02]  /*1440*/  @UP1 UIADD3 UR9, UR8, UR10, URZ ;  /* 0x0000000a08091290 */ /* 0x000fc4000fffe03f */
[----:B------:R-:W-:Y:S02]  /*1450*/  @!UP0 UIADD3 UR4, UR31, UR7, URZ ;  /* 0x000000071f048290 */ /* 0x000fe4000fffe03f */
[----:B------:R-:W-:Y:S02]  /*1460*/  @UP1 UIMAD.WIDE.U32 UR32, UR9, UR12, URZ ;  /* 0x0000000c092012a5 */ /* 0x000fe4000f8e003f */
[----:B------:R-:W-:Y:S01]  /*1470*/  @UP1 UIMAD UR9, UR9, UR13, URZ ;  /* 0x0000000d090912a4 */ /* 0x000fe2000f8e023f */
[----:B------:R-:W-:Y:S01]  /*1480*/  @!UP0 UMOV UR18, UR30 ;  /* 0x0000001e00128c82 */ /* 0x000fe20008000000 */
[----:B-1----:R-:W1:Y:S02]  /*1490*/  MUFU.RCP R7, R9 ;  /* 0x0000000900077308 */ /* 0x002e640000001000 */
[----:B------:R-:W-:Y:S01]  /*14a0*/  @UP1 UIADD3 UR9, UR33, UR9, URZ ;  /* 0x0000000921091290 */ /* 0x000fe2000fffe03f */
[----:B------:R-:W-:Y:S01]  /*14b0*/  @UP1 UMOV UR20, UR32 ;  /* 0x0000002000141c82 */ /* 0x000fe20008000000 */
[----:B-1----:R-:W-:-:S06]  /*14c0*/  VIADD R7, R7, 0xffffffe ;  /* 0x0ffffffe07077836 */ /* 0x002fcc0000000000 */
[----:B------:R-:W1:Y:S02]  /*14d0*/  F2I.FTZ.U32.TRUNC.NTZ R7, R7 ;  /* 0x0000000700077305 */ /* 0x000e64000021f000 */
[----:B-1----:R-:W-:-:S04]  /*14e0*/  IMAD.MOV R5, RZ, RZ, -R7 ;  /* 0x000000ffff057224 */ /* 0x002fc800078e0a07 */
[----:B------:R-:W-:-:S04]  /*14f0*/  IMAD R8, R5, R2, RZ ;  /* 0x0000000205087224 */ /* 0x000fc800078e02ff */
[----:B------:R-:W-:Y:S01]  /*1500*/  IMAD.HI.U32 R8, R7, R8, R6 ;  /* 0x0000000807087227 */ /* 0x000fe200078e0006 */
[----:B------:R-:W-:-:S04]  /*1510*/  LEA.HI R6, R11, R4, RZ, 0x3 ;  /* 0x000000040b067211 */ /* 0x000fc800078f18ff */
[----:B------:R-:W-:Y:S01]  /*1520*/  SHF.R.S32.HI R12, RZ, 0x3, R6 ;  /* 0x00000003ff0c7819 */ /* 0x000fe20000011406 */
[----:B------:R-:W-:-:S03]  /*1530*/  IMAD.HI.U32 R147, R8, R3, RZ ;  /* 0x0000000308937227 */ /* 0x000fc600078e00ff */
[--C-:B------:R-:W-:Y:S01]  /*1540*/  SHF.R.S32.HI R13, RZ, 0x1f, R12.reuse ;  /* 0x0000001fff0d7819 */ /* 0x100fe2000001140c */
[C---:B------:R-:W-:Y:S02]  /*1550*/  VIADD R5, R12.reuse, 0x40 ;  /* 0x000000400c057836 */ /* 0x040fe40000000000 */
[----:B------:R-:W-:Y:S02]  /*1560*/  IMAD.MOV R7, RZ, RZ, -R147 ;  /* 0x000000ffff077224 */ /* 0x000fe400078e0a93 */
[C---:B------:R-:W-:Y:S01]  /*1570*/  IMAD.SHL.U32 R201, R12.reuse, 0x40, RZ ;  /* 0x000000400cc97824 */ /* 0x040fe200078e00ff */
[----:B------:R-:W-:Y:S01]  /*1580*/  ISETP.GE.AND P5, PT, R5, UR5, PT ;  /* 0x0000000505007c0c */ /* 0x000fe2000bfa6270 */
[----:B------:R-:W-:Y:S02]  /*1590*/  VIADD R5, R12, 0x60 ;  /* 0x000000600c057836 */ /* 0x000fe40000000000 */
[----:B------:R-:W-:Y:S01]  /*15a0*/  IMAD R7, R2, R7, R3 ;  /* 0x0000000702077224 */ /* 0x000fe200078e0203 */
[----:B------:R-:W-:Y:S01]  /*15b0*/  LOP3.LUT R201, R201, 0x1c0, RZ, 0xc0, !PT ;  /* 0x000001c0c9c97812 */ /* 0x000fe200078ec0ff */
[----:B------:R-:W-:Y:S01]  /*15c0*/  IMAD.WIDE R16, R17, 0x80, R12 ;  /* 0x0000008011107825 */ /* 0x000fe200078e020c */
[----:B------:R-:W-:-:S02]  /*15d0*/  ISETP.GE.AND P4, PT, R5, UR5, PT ;  /* 0x0000000505007c0c */ /* 0x000fc4000bf86270 */
[----:B------:R-:W-:Y:S02]  /*15e0*/  LOP3.LUT R5, R6, 0xfffffff8, RZ, 0xc0, !PT ;  /* 0xfffffff806057812 */ /* 0x000fe400078ec0ff */
[----:B------:R-:W-:Y:S02]  /*15f0*/  ISETP.GT.U32.AND P0, PT, R2, R7, PT ;  /* 0x000000070200720c */ /* 0x000fe40003f04070 */
[----:B------:R-:W-:Y:S01]  /*1600*/  LEA.HI R3, R11, R4, RZ, 0x6 ;  /* 0x000000040b037211 */ /* 0x000fe200078f30ff */
[----:B------:R-:W-:-:S04]  /*1610*/  IMAD.IADD R5, R4, 0x1, -R5 ;  /* 0x0000000104057824 */ /* 0x000fc800078e0a05 */
[----:B------:R-:W-:-:S05]  /*1620*/  IMAD.SHL.U32 R134, R5, 0x8, RZ ;  /* 0x0000000805867824 */ /* 0x000fca00078e00ff */
[----:B------:R-:W-:Y:S01]  /*1630*/  LOP3.LUT R6, R201, 0x38, R134, 0xf8, !PT ;  /* 0x00000038c9067812 */ /* 0x000fe200078ef886 */
[----:B------:R-:W-:Y:S01]  /*1640*/  @!P0 IMAD.IADD R7, R7, 0x1, -R2 ;  /* 0x0000000107078824 */ /* 0x000fe200078e0a02 */
[----:B------:R-:W-:-:S04]  /*1650*/  SHF.R.U32.HI R201, RZ, 0x3, R201 ;  /* 0x00000003ffc97819 */ /* 0x000fc800000116c9 */
[----:B------:R-:W-:Y:S01]  /*1660*/  LOP3.LUT R201, R6, R201, RZ, 0x3c, !PT ;  /* 0x000000c906c97212 */ /* 0x000fe200078e3cff */
[----:B------:R-:W-:Y:S06]  /*1670*/  @P2 BRA `(.L_x_495) ;  /* 0x0000000000342947 */ /* 0x000fec0003800000 */
[----:B------:R-:W-:Y:S01]  /*1680*/  USHF.R.S32.HI UR11, URZ, 0x1f, UR8 ;  /* 0x0000001f3f0b7899 */ /* 0x000fe20008011408 */
[----:B------:R-:W-:Y:S01]  /*1690*/  ULDC.64 UR12, c[0x0][0x248] ;  /* 0x00009200000c7ab9 */ /* 0x000fe20000000a00 */
[----:B------:R-:W-:Y:S02]  /*16a0*/  USHF.R.S32.HI UR9, URZ, 0x1f, UR24 ;  /* 0x0000001f3f097899 */ /* 0x000fe40008011418 */
[----:B------:R-:W-:Y:S02]  /*16b0*/  UIMAD UR11, UR11, UR12, URZ ;  /* 0x0000000c0b0b72a4 */ /* 0x000fe4000f8e023f */
[----:B------:R-:W-:Y:S02]  /*16c0*/  UIMAD.WIDE.U32 UR30, UR8, UR12, URZ ;  /* 0x0000000c081e72a5 */ /* 0x000fe4000f8e003f */
[----:B------:R-:W-:Y:S01]  /*16d0*/  UIMAD UR11, UR8, UR13, UR11 ;  /* 0x0000000d080b72a4 */ /* 0x000fe2000f8e020b */
[----:B------:R-:W-:Y:S02]  /*16e0*/  ULDC.64 UR6, c[0x0][0x230] ;  /* 0x00008c0000067ab9 */ /* 0x000fe40000000a00 */
[----:B------:R-:W-:-:S02]  /*16f0*/  UIMAD UR9, UR9, UR6, URZ ;  /* 0x00000006090972a4 */ /* 0x000fc4000f8e023f */
[----:B------:R-:W-:Y:S02]  /*1700*/  UIADD3 UR31, UR31, UR11, URZ ;  /* 0x0000000b1f1f7290 */ /* 0x000fe4000fffe03f */
[----:B------:R-:W-:Y:S02]  /*1710*/  UIMAD UR9, UR24, UR7, UR9 ;  /* 0x00000007180972a4 */ /* 0x000fe4000f8e0209 */
[----:B------:R-:W-:-:S04]  /*1720*/  UIMAD.WIDE.U32 UR6, UR24, UR6, UR30 ;  /* 0x00000006180672a5 */ /* 0x000fc8000f8e001e */
[----:B------:R-:W-:-:S03]  /*1730*/  UIADD3 UR9, UR7, UR9, URZ ;  /* 0x0000000907097290 */ /* 0x000fc6000fffe03f */
[----:B------:R-:W-:-:S09]  /*1740*/  UMOV UR20, UR6 ;  /* 0x0000000600147c82 */ /* 0x000fd20008000000 */
.L_x_495:
[----:B------:R-:W-:Y:S01]  /*1750*/  @UP1 UIADD3 UR30, UR8, UR10, URZ ;  /* 0x0000000a081e1290 */ /* 0x000fe2000fffe03f */
[----:B------:R-:W-:Y:S01]  /*1760*/  ISETP.GE.U32.AND P1, PT, R7, R2, PT ;  /* 0x000000020700720c */ /* 0x000fe20003f26070 */
[----:B------:R-:W-:Y:S01]  /*1770*/  IMAD.SHL.U32 R2, R3, 0x8, RZ ;  /* 0x0000000803027824 */ /* 0x000fe200078e00ff */
[----:B------:R-:W-:Y:S01]  /*1780*/  @UP1 ULDC.64 UR10, c[0x0][0x250] ;  /* 0x00009400000a1ab9 */ /* 0x000fe20000000a00 */
[----:B------:R-:W-:Y:S01]  /*1790*/  USHF.R.S32.HI UR19, URZ, 0x1f, UR26 ;  /* 0x0000001f3f137899 */ /* 0x000fe2000801141a */
[----:B------:R-:W-:Y:S01]  /*17a0*/  SHF.R.S32.HI R135, RZ, 0x1f, R134 ;  /* 0x0000001fff877819 */ /* 0x000fe20000011486 */
[----:B------:R-:W-:Y:S01]  /*17b0*/  @UP1 UIMAD.WIDE.U32 UR6, UR30, UR10, URZ ;  /* 0x0000000a1e0612a5 */ /* 0x000fe2000f8e003f */
[----:B------:R-:W-:Y:S01]  /*17c0*/  LOP3.LUT R201, R201, 0xfffffe00, R2, 0xf8, !PT ;  /* 0xfffffe00c9c97812 */ /* 0x000fe200078ef802 */
        /* <DEDUP_REMOVED lines=12> */
[----:B------:R-:W-:Y:S01]  /*1890*/  UIMAD UR8, UR8, UR6, URZ ;  /* 0x00000006080872a4 */ /* 0x000fe2000f8e023f */
[----:B------:R-:W-:Y:S02]  /*18a0*/  UMOV UR30, UR32 ;  /* 0x00000020001e7c82 */ /* 0x000fe40008000000 */
[----:B------:R-:W-:Y:S02]  /*18b0*/  UIMAD.WIDE.U32 UR32, UR24, UR6, UR30 ;  /* 0x00000006182072a5 */ /* 0x000fe4000f8e001e */
[----:B------:R-:W-:-:S04]  /*18c0*/  UIMAD UR7, UR24, UR7, UR8 ;  /* 0x00000007180772a4 */ /* 0x000fc8000f8e0208 */
[----:B------:R-:W-:Y:S01]  /*18d0*/  UIADD3 UR30, UR33, UR7, URZ ;  /* 0x00000007211e7290 */ /* 0x000fe2000fffe03f */
[----:B------:R-:W-:-:S11]  /*18e0*/  UMOV UR6, UR32 ;  /* 0x0000002000067c82 */ /* 0x000fd60008000000 */
.L_x_496:
[----:B------:R-:W-:Y:S01]  /*18f0*/  ISETP.GE.AND P2, PT, R2, RZ, PT ;  /* 0x000000ff0200720c */ /* 0x000fe20003f46270 */
[----:B------:R-:W-:Y:S01]  /*1900*/  IMAD R3, R13, UR12, RZ ;  /* 0x0000000c0d037c24 */ /* 0x000fe2000f8e02ff */
[----:B------:R-:W-:Y:S01]  /*1910*/  ISETP.NE.AND P3, PT, R0, RZ, PT ;  /* 0x000000ff0000720c */ /* 0x000fe20003f65270 */
[----:B------:R-:W-:Y:S01]  /*1920*/  IMAD.WIDE.U32 R8, R12, UR12, R134 ;  /* 0x0000000c0c087c25 */ /* 0x000fe2000f8e0086 */
[----:B------:R-:W1:Y:S01]  /*1930*/  S2UR UR8, SR_CgaCtaId ;  /* 0x00000000000879c3 */ /* 0x000e620000008800 */
[----:B------:R-:W-:Y:S01]  /*1940*/  BSSY B0, `(.L_x_497) ;  /* 0x000004c000007945 */ /* 0x000fe20003800000 */
[----:B------:R-:W-:Y:S01]  /*1950*/  IADD3 R195, R134, 0x80, RZ ;  /* 0x0000008086c37810 */ /* 0x000fe20007ffe0ff */
[----:B------:R-:W-:Y:S01]  /*1960*/  @!P0 VIADD R147, R147, 0x1 ;  /* 0x0000000193938836 */ /* 0x000fe20000000000 */
[----:B------:R-:W-:Y:S01]  /*1970*/  IADD3 R202, P0, R8, UR20, RZ ;  /* 0x0000001408ca7c10 */ /* 0x000fe2000ff1e0ff */
[C---:B------:R-:W-:Y:S01]  /*1980*/  IMAD R2, R12.reuse, UR13, R3 ;  /* 0x0000000d0c027c24 */ /* 0x040fe2000f8e0203 */
[----:B------:R-:W-:Y:S01]  /*1990*/  UIADD3 UR20, UR21, -0x1, URZ ;  /* 0xffffffff15147890 */ /* 0x000fe2000fffe03f */
[----:B------:R-:W-:-:S03]  /*19a0*/  IMAD.WIDE.U32 R6, R12, UR10, R134 ;  /* 0x0000000a0c067c25 */ /* 0x000fc6000f8e0086 */
        /* <DEDUP_REMOVED lines=14> */
[----:B------:R-:W-:Y:S01]  /*1a90*/  UMOV UR4, 0x400 ;  /* 0x0000040000047882 */ /* 0x000fe20000000000 */
[----:B------:R-:W-:Y:S01]  /*1aa0*/  SHF.R.S32.HI R2, RZ, 0x1f, R147 ;  /* 0x0000001fff027819 */ /* 0x000fe20000011493 */
[----:B------:R-:W-:Y:S01]  /*1ab0*/  ULDC.64 UR6, c[0x0][0x260] ;  /* 0x0000980000067ab9 */ /* 0x000fe20000000a00 */
[----:B------:R-:W-:Y:S01]  /*1ac0*/  ISETP.GE.AND P0, PT, R12, UR5, PT ;  /* 0x000000050c007c0c */ /* 0x000fe2000bf06270 */
[----:B------:R-:W-:Y:S01]  /*1ad0*/  IMAD.WIDE.U32 R8, R8, UR26, R6 ;  /* 0x0000001a08087c25 */ /* 0x000fe2000f8e0006 */
[----:B-1----:R-:W-:Y:S01]  /*1ae0*/  ULEA UR4, UR8, UR4, 0x18 ;  /* 0x0000000408047291 */ /* 0x002fe2000f8ec03f */
[----:B------:R-:W-:Y:S01]  /*1af0*/  IADD3 R0, R12, 0x20, RZ ;  /* 0x000000200c007810 */ /* 0x000fe20007ffe0ff */
[----:B------:R-:W-:Y:S01]  /*1b00*/  UIMAD UR18, UR20, -0x40, UR27 ;  /* 0xffffffc0141278a4 */ /* 0x000fe2000f8e021b */
[----:B------:R-:W-:Y:S01]  /*1b10*/  IMAD R6, R2, UR6, RZ ;  /* 0x0000000602067c24 */ /* 0x000fe2000f8e02ff */
[----:B------:R-:W-:Y:S01]  /*1b20*/  IADD3 R15, R9, UR9, RZ ;  /* 0x00000009090f7c10 */ /* 0x000fe2000fffe0ff */
[----:B------:R-:W-:Y:S01]  /*1b30*/  IMAD.WIDE.U32 R202, R147, UR6, R202 ;  /* 0x0000000693ca7c25 */ /* 0x000fe2000f8e00ca */
[----:B------:R-:W-:-:S02]  /*1b40*/  ISETP.GE.AND P1, PT, R0, UR5, PT ;  /* 0x0000000500007c0c */ /* 0x000fc4000bf26270 */
        /* <DEDUP_REMOVED lines=43> */
.L_x_498:
[----:B------:R-:W-:Y:S05]  /*1e00*/  BSYNC B0 ;  /* 0x0000000000007941 */ /* 0x000fea0003800000 */
.L_x_497:
        /* <DEDUP_REMOVED lines=15> */
[----:B------:R3:W-:Y:S03]  /*1f00*/  @P3 STS.128 [R201+0x1000], RZ ;  /* 0x001000ffc9003388 */ /* 0x0007e60000000c00 */
[----:B------:R-:W-:-:S03]  /*1f10*/  IMAD.IADD R10, R21, 0x1, R10 ;  /* 0x00000001150a7824 */ /* 0x000fc600078e020a */
        /* <DEDUP_REMOVED lines=23> */
.L_x_500:
[----:B------:R-:W-:Y:S05]  /*2090*/  BSYNC B0 ;  /* 0x0000000000007941 */ /* 0x000fea0003800000 */
.L_x_499:
        /* <DEDUP_REMOVED lines=13> */
[----:B--23--:R-:W2:Y:S01]  /*2170*/  @!P3 LDC.64 R6, c[0x0][0x210] ;  /* 0x00008400ff06bb82 */ /* 0x00cea20000000a00 */
[----:B------:R-:W-:Y:S01]  /*2180*/  IMAD R10, R19, UR7, R10 ;  /* 0x00000007130a7c24 */ /* 0x000fe2000f8e020a */
[----:B------:R3:W-:Y:S03]  /*2190*/  @P3 STS.128 [R201+0x2000], RZ ;  /* 0x002000ffc9003388 */ /* 0x0007e60000000c00 */
[----:B------:R-:W-:-:S03]  /*21a0*/  IMAD.IADD R10, R21, 0x1, R10 ;  /* 0x00000001150a7824 */ /* 0x000fc600078e020a */
[----:B-1--4-:R-:W1:Y:S01]  /*21b0*/  @!P2 LDC.64 R2, c[0x0][0x210] ;  /* 0x00008400ff02ab82 */ /* 0x012e620000000a00 */
        /* <DEDUP_REMOVED lines=22> */
.L_x_502:
[----:B------:R-:W-:Y:S05]  /*2320*/  BSYNC B0 ;  /* 0x0000000000007941 */ /* 0x000fea0003800000 */
.L_x_501:
[----:B------:R-:W-:Y:S01]  /*2330*/  USHF.L.U64.HI UR30, UR12, 0x6, UR13 ;  /* 0x000000060c1e7899 */ /* 0x000fe2000801020d */
[----:B------:R-:W-:Y:S01]  /*2340*/  BSSY B0, `(.L_x_503) ;  /* 0x0000028000007945 */ /* 0x000fe20003800000 */
[----:B------:R-:W-:-:S03]  /*2350*/  USHF.L.U32 UR31, UR12, 0x6, URZ ;  /* 0x000000060c1f7899 */ /* 0x000fc6000800063f */
[----:B------:R-:W-:Y:S09]  /*2360*/  @P4 BRA `(.L_x_504) ;  /* 0x0000000000944947 */ /* 0x000ff20003800000 */
        /* <DEDUP_REMOVED lines=37> */
.L_x_504:
[----:B------:R-:W-:Y:S05]  /*25c0*/  BSYNC B0 ;  /* 0x0000000000007941 */ /* 0x000fea0003800000 */
.L_x_503:
[----:B------:R-:W-:Y:S01]  /*25d0*/  ISETP.GE.AND P0, PT, R12, UR18, PT ;  /* 0x000000120c007c0c */ /* 0x000fe2000bf06270 */
[----:B------:R-:W-:Y:S01]  /*25e0*/  USHF.R.S32.HI UR34, URZ, 0x1f, UR20 ;  /* 0x0000001f3f227899 */ /* 0x000fe20008011414 */
[----:B------:R-:W-:Y:S01]  /*25f0*/  MOV R204, R202 ;  /* 0x000000ca00cc7202 */ /* 0x000fe20000000f00 */
[----:B------:R-:W-:Y:S01]  /*2600*/  UIMAD UR6, UR30, UR20, URZ ;  /* 0x000000141e0672a4 */ /* 0x000fe2000f8e023f */
[----:B------:R-:W-:Y:S01]  /*2610*/  IMAD.IADD R205, R203, 0x1, R205 ;  /* 0x00000001cbcd7824 */ /* 0x000fe200078e02cd */
[----:B------:R-:W-:Y:S01]  /*2620*/  BSSY B0, `(.L_x_505) ;  /* 0x0000024000007945 */ /* 0x000fe20003800000 */
[----:B-1234-:R-:W-:Y:S01]  /*2630*/  IMAD.U32 R3, RZ, RZ, UR31 ;  /* 0x0000001fff037e24 */ /* 0x01efe2000f8e00ff */
[----:B------:R-:W-:Y:S01]  /*2640*/  UIMAD UR6, UR34, UR31, UR6 ;  /* 0x0000001f220672a4 */ /* 0x000fe2000f8e0206 */
[----:B------:R-:W-:Y:S02]  /*2650*/  ISETP.GE.AND P5, PT, R0, UR18, PT ;  /* 0x0000001200007c0c */ /* 0x000fe4000bfa6270 */
[----:B------:R-:W-:-:S05]  /*2660*/  IMAD.WIDE.U32 R14, R3, UR20, R204 ;  /* 0x00000014030e7c25 */ /* 0x000fca000f8e00cc */
[----:B------:R-:W-:Y:S01]  /*2670*/  IADD3 R2, R15, UR6, RZ ;  /* 0x000000060f027c10 */ /* 0x000fe2000fffe0ff */
        /* <DEDUP_REMOVED lines=30> */
.L_x_506:
[----:B------:R-:W-:Y:S05]  /*2860*/  BSYNC B0 ;  /* 0x0000000000007941 */ /* 0x000fea0003800000 */
.L_x_505:
[----:B------:R-:W-:Y:S01]  /*2870*/  USHF.L.U64.HI UR32, UR12, 0x5, UR13 ;  /* 0x000000050c207899 */ /* 0x000fe2000801020d */
[----:B------:R-:W-:Y:S01]  /*2880*/  BSSY B0, `(.L_x_507) ;  /* 0x0000022000007945 */ /* 0x000fe20003800000 */
[----:B------:R-:W-:-:S03]  /*2890*/  USHF.L.U32 UR33, UR12, 0x5, URZ ;  /* 0x000000050c217899 */ /* 0x000fc6000800063f */
        /* <DEDUP_REMOVED lines=32> */
.L_x_508:
[----:B------:R-:W-:Y:S05]  /*2aa0*/  BSYNC B0 ;  /* 0x0000000000007941 */ /* 0x000fea0003800000 */
.L_x_507:
[----:B------:R-:W-:Y:S01]  /*2ab0*/  ULDC.64 UR8, c[0x0][0x3c8] ;  /* 0x0000f20000087ab9 */ /* 0x000fe20000000a00 */
[----:B------:R-:W0:Y:S01]  /*2ac0*/  LDGDEPBAR ;  /* 0x00000000000079af */ /* 0x000e220000000000 */
[----:B------:R-:W-:-:S04]  /*2ad0*/  UISETP.NE.U32.AND UP1, UPT, UR8, URZ, UPT ;  /* 0x0000003f0800728c */ /* 0x000fc8000bf25070 */
[----:B------:R-:W-:-:S06]  /*2ae0*/  UISETP.NE.AND.EX UP1, UPT, UR9, URZ, UPT, UP1 ;  /* 0x0000003f0900728c */ /* 0x000fcc000bf25310 */
[----:B------:R-:W-:-:S05]  /*2af0*/  PLOP3.LUT P0, PT, PT, PT, UP1, 0x80, 0x0 ;  /* 0x000000000000781c */ /* 0x000fca0003f0f018 */
[----:B------:R-:W-:Y:S01]  /*2b00*/  @UP1 USHF.R.S32.HI UR35, URZ, 0x1f, UR24 ;  /* 0x0000001f3f231899 */ /* 0x000fe20008011418 */
[----:B------:R-:W-:Y:S01]  /*2b10*/  @UP1 ULDC.64 UR6, c[0x0][0x3d0] ;  /* 0x0000f40000061ab9 */ /* 0x000fe20000000a00 */
[----:B------:R-:W-:Y:S02]  /*2b20*/  @UP1 UMOV UR36, UR26 ;  /* 0x0000001a00241c82 */ /* 0x000fe40008000000 */
[----:B------:R-:W-:Y:S01]  /*2b30*/  @UP1 UIMAD UR35, UR35, UR6, URZ ;  /* 0x00000006232312a4 */ /* 0x000fe2000f8e023f */
[----:B------:R-:W-:Y:S02]  /*2b40*/  @UP1 UMOV UR37, UR19 ;  /* 0x0000001300251c82 */ /* 0x000fe40008000000 */
[----:B------:R-:W-:Y:S01]  /*2b50*/  @UP1 UIMAD.WIDE.U32 UR36, UR24, UR6, UR36 ;  /* 0x00000006182412a5 */ /* 0x000fe2000f8e0024 */
[----:B------:R-:W-:Y:S01]  /*2b60*/  LEA.HI R193, R11, R4, RZ, 0x4 ;  /* 0x000000040bc17211 */ /* 0x000fe200078f20ff */
[----:B------:R-:W-:Y:S01]  /*2b70*/  @UP1 UIMAD UR7, UR24, UR7, UR35 ;  /* 0x00000007180712a4 */ /* 0x000fe2000f8e0223 */
[----:B------:R-:W-:-:S04]  /*2b80*/  DEPBAR.LE SB0, 0x0 ;  /* 0x000080000000791a */ /* 0x000fc80000000000 */
[----:B------:R-:W-:Y:S02]  /*2b90*/  @UP1 ULEA UR8, UP0, UR36, UR8, 0x2 ;  /* 0x0000000824081291 */ /* 0x000fe4000f80103f */
[----:B------:R-:W-:Y:S01]  /*2ba0*/  @UP1 UIADD3 UR7, UR37, UR7, URZ ;  /* 0x0000000725071290 */ /* 0x000fe2000fffe03f */
[----:B------:R-:W-:-:S03]  /*2bb0*/  @UP1 ULDC UR6, c[0x0][0x2e8] ;  /* 0x0000ba0000061ab9 */ /* 0x000fc60000000800 */
[----:B------:R-:W-:Y:S01]  /*2bc0*/  @UP1 ULEA.HI.X UR9, UR36, UR9, UR7, 0x2, UP0 ;  /* 0x0000000924091291 */ /* 0x000fe200080f1407 */
[----:B--23--:R-:W-:-:S05]  /*2bd0*/  IMAD.U32 R8, RZ, RZ, UR8 ;  /* 0x00000008ff087e24 */ /* 0x00cfca000f8e00ff */
[----:B------:R-:W-:-:S05]  /*2be0*/  IMAD.U32 R9, RZ, RZ, UR9 ;  /* 0x00000009ff097e24 */ /* 0x000fca000f8e00ff */
[----:B------:R2:W3:Y:S01]  /*2bf0*/  @P0 LDG.E R8, desc[UR28][R8.64] ;  /* 0x0000001c08080981 */ /* 0x0004e2000c1e1900 */
[C---:B-1--4-:R-:W-:Y:S01]  /*2c00*/  LOP3.LUT R7, R193.reuse, 0xfffffff0, RZ, 0xc0, !PT ;  /* 0xfffffff0c1077812 */ /* 0x052fe200078ec0ff */
[----:B------:R-:W-:Y:S01]  /*2c10*/  USHF.L.U64.HI UR8, UR10, 0x6, UR11 ;  /* 0x000000060a087899 */ /* 0x000fe2000801020b */
[----:B------:R-:W-:Y:S01]  /*2c20*/  SHF.R.S32.HI R6, RZ, 0x4, R193 ;  /* 0x00000004ff067819 */ /* 0x000fe200000114c1 */
[----:B------:R-:W-:Y:S01]  /*2c30*/  USHF.L.U32 UR9, UR10, 0x6, URZ ;  /* 0x000000060a097899 */ /* 0x000fe2000800063f */
[----:B------:R-:W-:Y:S01]  /*2c40*/  ISETP.GE.AND P1, PT, R12, UR18, PT ;  /* 0x000000120c007c0c */ /* 0x000fe2000bf26270 */
[----:B------:R-:W-:Y:S01]  /*2c50*/  IMAD.IADD R7, R4, 0x1, -R7 ;  /* 0x0000000104077824 */ /* 0x000fe200078e0a07 */
[----:B------:R-:W-:Y:S01]  /*2c60*/  BAR.SYNC.DEFER_BLOCKING 0x0 ;  /* 0x0000000000007b1d */ /* 0x000fe20000010000 */
[----:B------:R-:W-:Y:S01]  /*2c70*/  LEA.HI R193, R193, R6, RZ, 0x1 ;  /* 0x00000006c1c17211 */ /* 0x000fe200078f08ff */
[----:B------:R-:W-:Y:S01]  /*2c80*/  UIMAD UR7, UR8, UR20, URZ ;  /* 0x00000014080772a4 */ /* 0x000fe2000f8e023f */
[----:B------:R-:W-:Y:S01]  /*2c90*/  IMAD.IADD R147, R145, 0x1, R147 ;  /* 0x0000000191937824 */ /* 0x000fe200078e0293 */
[----:B------:R-:W-:Y:S01]  /*2ca0*/  SHF.R.S32.HI R14, RZ, 0x1f, R7 ;  /* 0x0000001fff0e7819 */ /* 0x000fe20000011407 */
[----:B------:R-:W-:Y:S01]  /*2cb0*/  IMAD.U32 R15, RZ, RZ, UR20 ;  /* 0x00000014ff0f7e24 */ /* 0x000fe2000f8e00ff */
[----:B------:R-:W-:Y:S01]  /*2cc0*/  LOP3.LUT R193, R193, 0xfffffffe, RZ, 0xc0, !PT ;  /* 0xfffffffec1c17812 */ /* 0x000fe200078ec0ff */
[----:B------:R-:W-:Y:S01]  /*2cd0*/  IMAD.MOV.U32 R146, RZ, RZ, R144 ;  /* 0x000000ffff927224 */ /* 0x000fe200078e0090 */
[----:B------:R-:W-:Y:S01]  /*2ce0*/  LEA.HI R14, R14, R7, RZ, 0x3 ;  /* 0x000000070e0e7211 */ /* 0x000fe200078f18ff */
[----:B------:R-:W-:Y:S01]  /*2cf0*/  UIMAD UR34, UR34, UR9, UR7 ;  /* 0x00000009222272a4 */ /* 0x000fe2000f8e0207 */
[----:B------:R-:W-:Y:S01]  /*2d00*/  ISETP.GE.AND P5, PT, R0, UR18, PT ;  /* 0x0000001200007c0c */ /* 0x000fe2000bfa6270 */
[----:B------:R-:W-:Y:S01]  /*2d10*/  IMAD.IADD R193, R6, 0x1, -R193 ;  /* 0x0000000106c17824 */ /* 0x000fe200078e0ac1 */
[----:B------:R-:W-:Y:S01]  /*2d20*/  LOP3.LUT R2, R14, 0xfffffff8, RZ, 0xc0, !PT ;  /* 0xfffffff80e027812 */ /* 0x000fe200078ec0ff */
[----:B------:R-:W-:Y:S01]  /*2d30*/  IMAD.SHL.U32 R6, R12, 0x8, RZ ;  /* 0x000000080c067824 */ /* 0x000fe200078e00ff */
[----:B------:R-:W-:Y:S01]  /*2d40*/  UMOV UR19, URZ ;  /* 0x0000003f00137c82 */ /* 0x000fe20008000000 */
[----:B------:R-:W-:Y:S01]  /*2d50*/  IMAD.SHL.U32 R10, R193, 0x8, RZ ;  /* 0x00000008c10a7824 */ /* 0x000fe200078e00ff */
[----:B------:R-:W-:Y:S01]  /*2d60*/  BSSY B0, `(.L_x_509) ;  /* 0x000003a000007945 */ /* 0x000fe20003800000 */
[----:B------:R-:W-:-:S02]  /*2d70*/  IMAD.IADD R2, R7, 0x1, -R2 ;  /* 0x0000000107027824 */ /* 0x000fc400078e0a02 */
[----:B------:R-:W3:Y:S01]  /*2d80*/  @P0 MUFU.RCP R7, UR6 ;  /* 0x0000000600070d08 */ /* 0x000ee20008001000 */
[----:B--2---:R-:W-:Y:S02]  /*2d90*/  IMAD.SHL.U32 R9, R5, 0x40, RZ ;  /* 0x0000004005097824 */ /* 0x004fe400078e00ff */
[----:B------:R-:W-:Y:S01]  /*2da0*/  IMAD.SHL.U32 R13, R2, 0x40, RZ ;  /* 0x00000040020d7824 */ /* 0x000fe200078e00ff */
[----:B------:R1:W-:Y:S02]  /*2db0*/  @P1 STS.128 [R201+0x12000], RZ ;  /* 0x012000ffc9001388 */ /* 0x0003e40000000c00 */
[----:B------:R-:W-:Y:S02]  /*2dc0*/  LOP3.LUT R9, R9, 0x1c0, RZ, 0xc0, !PT ;  /* 0x000001c009097812 */ /* 0x000fe400078ec0ff */
[----:B------:R-:W-:Y:S01]  /*2dd0*/  LOP3.LUT R13, R13, 0x1c0, RZ, 0xc0, !PT ;  /* 0x000001c00d0d7812 */ /* 0x000fe200078ec0ff */
[----:B------:R1:W-:Y:S01]  /*2de0*/  @P1 STS.128 [R201+0x14000], RZ ;  /* 0x014000ffc9001388 */ /* 0x0003e20000000c00 */
[----:B------:R-:W-:-:S02]  /*2df0*/  LOP3.LUT R6, R9, 0x8, R6, 0xf8, !PT ;  /* 0x0000000809067812 */ /* 0x000fc400078ef806 */
[----:B------:R-:W-:Y:S01]  /*2e00*/  SHF.R.U32.HI R9, RZ, 0x3, R9 ;  /* 0x00000003ff097819 */ /* 0x000fe20000011609 */
[----:B------:R1:W-:Y:S01]  /*2e10*/  @P1 STS.128 [R201+0x16000], RZ ;  /* 0x016000ffc9001388 */ /* 0x0003e20000000c00 */
[----:B------:R-:W-:Y:S02]  /*2e20*/  LOP3.LUT R10, R13, 0x8, R10, 0xf8, !PT ;  /* 0x000000080d0a7812 */ /* 0x000fe400078ef80a */
[----:B------:R-:W-:Y:S01]  /*2e30*/  LOP3.LUT R6, R6, R9, RZ, 0x3c, !PT ;  /* 0x0000000906067212 */ /* 0x000fe200078e3cff */
[----:B------:R-:W-:Y:S01]  /*2e40*/  IMAD.SHL.U32 R9, R14, 0x40, RZ ;  /* 0x000000400e097824 */ /* 0x000fe200078e00ff */
[----:B------:R-:W-:Y:S01]  /*2e50*/  SHF.R.U32.HI R13, RZ, 0x3, R13 ;  /* 0x00000003ff0d7819 */ /* 0x000fe2000001160d */
[----:B------:R-:W-:-:S03]  /*2e60*/  IMAD.WIDE.U32 R14, R15, UR9, R146 ;  /* 0x000000090f0e7c25 */ /* 0x000fc6000f8e0092 */
[----:B------:R-:W-:Y:S01]  /*2e70*/  LOP3.LUT R10, R10, R13, RZ, 0x3c, !PT ;  /* 0x0000000d0a0a7212 */ /* 0x000fe200078e3cff */
[----:B------:R-:W-:Y:S01]  /*2e80*/  IMAD R193, R193, 0x200, R6 ;  /* 0x00000200c1c17824 */ /* 0x000fe200078e0206 */
[----:B------:R-:W-:Y:S01]  /*2e90*/  LEA.HI R6, R11, R4, RZ, 0x5 ;  /* 0x000000040b067211 */ /* 0x000fe200078f28ff */
[----:B------:R-:W-:Y:S01]  /*2ea0*/  VIADD R12, R15, UR34 ;  /* 0x000000220f0c7c36 */ /* 0x000fe20008000000 */
[----:B------:R-:W-:Y:S02]  /*2eb0*/  LOP3.LUT R0, R10, 0xfffffe00, R9, 0xf8, !PT ;  /* 0xfffffe000a007812 */ /* 0x000fe400078ef809 */
[----:B------:R-:W-:Y:S02]  /*2ec0*/  SHF.R.S32.HI R85, RZ, 0x5, R6 ;  /* 0x00000005ff557819 */ /* 0x000fe40000011406 */
[----:B------:R-:W-:-:S03]  /*2ed0*/  LEA R193, R193, UR4, 0x1 ;  /* 0x00000004c1c17c11 */ /* 0x000fc6000f8e08ff */
[----:B------:R-:W-:Y:S02]  /*2ee0*/  IMAD R194, R85, 0x400, R0 ;  /* 0x0000040055c27824 */ /* 0x000fe400078e0200 */
[----:B---3--:R-:W-:-:S05]  /*2ef0*/  @P0 FMUL.FTZ R7, R8, R7 ;  /* 0x0000000708070220 */ /* 0x008fca0000410000 */
[----:B------:R-:W-:-:S13]  /*2f00*/  @P0 R2UR UR6, R7 ;  /* 0x00000000070602ca */ /* 0x000fda00000e0000 */
[----:B------:R-:W-:Y:S01]  /*2f10*/  @UP1 UMOV UR19, UR6 ;  /* 0x0000000600131c82 */ /* 0x000fe20008000000 */
[----:B-1----:R-:W-:Y:S05]  /*2f20*/  @P1 BRA `(.L_x_510) ;  /* 0x0000000000741947 */ /* 0x002fea0003800000 */
        /* <DEDUP_REMOVED lines=29> */
.L_x_510:
[----:B------:R-:W-:Y:S05]  /*3100*/  BSYNC B0 ;  /* 0x0000000000007941 */ /* 0x000fea0003800000 */
.L_x_509:
        /* <DEDUP_REMOVED lines=33> */
[----:B----4-:R-:W-:-:S04]  /*3320*/  LEA R8, P0, R14, UR6, 0x1 ;  /* 0x000000060e087c11 */ /* 0x010fc8000f8008ff */
[----:B------:R-:W-:-:S05]  /*3330*/  LEA.HI.X R9, R14, UR7, R7, 0x1, P0 ;  /* 0x000000070e097c11 */ /* 0x000fca00080f0c07 */
[----:B------:R-:W-:Y:S01]  /*3340*/  @!PT LDS RZ, [RZ] ;  /* 0x00000000fffff984 */ /* 0x000fe20000000800 */
[----:B------:R-:W-:Y:S01]  /*3350*/  @!PT LDS RZ, [RZ] ;  /* 0x00000000fffff984 */ /* 0x000fe20000000800 */
[----:B------:R-:W-:Y:S01]  /*3360*/  @!PT LDS RZ, [RZ] ;  /* 0x00000000fffff984 */ /* 0x000fe20000000800 */
[----:B------:R1:W-:Y:S04]  /*3370*/  LDGSTS.E.BYPASS.LTC128B.128 [R201+0x17000], desc[UR28][R8.64+0x100] ;  /* 0x1700010008c97fae */ /* 0x0003e8000b901d5c */
.L_x_512:
[----:B------:R-:W-:Y:S05]  /*3380*/  BSYNC B0 ;  /* 0x0000000000007941 */ /* 0x000fea0003800000 */
.L_x_511:
[----:B------:R-:W-:Y:S01]  /*3390*/  LDSM.16.M88.4 R52, [R194] ;  /* 0x00000000c234783b */ /* 0x000fe20000000200 */
[----:B------:R-:W-:Y:S01]  /*33a0*/  R2P PR, R5, 0x6 ;  /* 0x0000000605007804 */ /* 0x000fe20000000000 */
[----:B------:R-:W-:Y:S01]  /*33b0*/  IMAD.MOV.U32 R7, RZ, RZ, 0x10 ;  /* 0x00000010ff077424 */ /* 0x000fe200078e00ff */
[----:B------:R-:W-:Y:S01]  /*33c0*/  LOP3.LUT P0, RZ, R2, 0x2, RZ, 0xc0, !PT ;  /* 0x0000000202ff7812 */ /* 0x000fe2000780c0ff */
[----:B------:R-:W5:Y:S01]  /*33d0*/  LDSM.16.M88.4 R36, [R193+0xc000] ;  /* 0x00c00000c124783b */ /* 0x000f620000000200 */
[----:B------:R-:W-:Y:S01]  /*33e0*/  VIADD R5, R193, 0xc000 ;  /* 0x0000c000c1057836 */ /* 0x000fe20000000000 */
[----:B------:R-:W-:Y:S01]  /*33f0*/  LEA R211, R85, UR25, 0x4 ;  /* 0x0000001955d37c11 */ /* 0x000fe2000f8e20ff */
[----:B------:R-:W-:Y:S01]  /*3400*/  VIADD R191, R193, 0xc020 ;  /* 0x0000c020c1bf7836 */ /* 0x000fe20000000000 */
[----:B------:R-:W3:Y:S01]  /*3410*/  LDSM.16.M88.4 R20, [R193+0xd000] ;  /* 0x00d00000c114783b */ /* 0x000ee20000000200 */
[----:B------:R-:W-:Y:S01]  /*3420*/  SEL R7, R7, 0xfffffff0, !P0 ;  /* 0xfffffff007077807 */ /* 0x000fe20004000000 */
[----:B------:R-:W-:Y:S01]  /*3430*/  IMAD.SHL.U32 R212, R4, 0x2, RZ ;  /* 0x0000000204d47824 */ /* 0x000fe200078e00ff */
[----:B------:R-:W-:Y:S01]  /*3440*/  LOP3.LUT P0, RZ, R2, 0x4, RZ, 0xc0, !PT ;  /* 0x0000000402ff7812 */ /* 0x000fe2000780c0ff */
[----:B------:R-:W3:Y:S01]  /*3450*/  LDSM.16.M88.4 R28, [R193+0xc800] ;  /* 0x00c80000c11c783b */ /* 0x000ee20000000200 */
[----:B------:R-:W-:Y:S01]  /*3460*/  IMAD.MOV.U32 R2, RZ, RZ, 0x40 ;  /* 0x00000040ff027424 */ /* 0x000fe200078e00ff */
[----:B------:R-:W-:Y:S01]  /*3470*/  UIADD3 UR7, UR27, 0x1, -UR17 ;  /* 0x000000011b077890 */ /* 0x000fe2000fffe811 */
[----:B------:R-:W-:Y:S01]  /*3480*/  IMAD R192, R7, 0x2, R194 ;  /* 0x0000000207c07824 */ /* 0x000fe200078e02c2 */
[----:B------:R-:W3:Y:S01]  /*3490*/  LDSM.16.M88.4 R56, [R193+0xd800] ;  /* 0x00d80000c138783b */ /* 0x000ee20000000200 */
[----:B------:R-:W-:Y:S01]  /*34a0*/  @P1 VIADD R191, R5, 0xffffffe0 ;  /* 0xffffffe005bf1836 */ /* 0x000fe20000000000 */
[----:B------:R-:W-:Y:S01]  /*34b0*/  SEL R2, R2, 0xffffffc0, !P2 ;  /* 0xffffffc002027807 */ /* 0x000fe20005000000 */
[----:B------:R-:W-:Y:S01]  /*34c0*/  IMAD.MOV.U32 R5, RZ, RZ, 0x20 ;  /* 0x00000020ff057424 */ /* 0x000fe200078e00ff */
[----:B------:R-:W-:Y:S01]  /*34d0*/  LDSM.16.M88.4 R60, [R192] ;  /* 0x00000000c03c783b */ /* 0x000fe20000000200 */
[----:B------:R-:W-:Y:S01]  /*34e0*/  LOP3.LUT R212, R212, 0x6, RZ, 0xc0, !PT ;  /* 0x00000006d4d47812 */ /* 0x000fe200078ec0ff */
[----:B------:R-:W-:Y:S01]  /*34f0*/  UIADD3 UR6, UR7, UR22, URZ ;  /* 0x0000001607067290 */ /* 0x000fe2000fffe03f */
[----:B------:R-:W-:Y:S01]  /*3500*/  IMAD.IADD R187, R193, 0x1, R2 ;  /* 0x00000001c1bb7824 */ /* 0x000fe200078e0202 */
[----:B------:R-:W3:Y:S01]  /*3510*/  LDSM.16.M88.4 R48, [R191] ;  /* 0x00000000bf30783b */ /* 0x000ee20000000200 */
[----:B------:R-:W-:Y:S01]  /*3520*/  SEL R5, R5, 0xffffffe0, !P0 ;  /* 0xffffffe005057807 */ /* 0x000fe20004000000 */
[----:B------:R-:W-:Y:S01]  /*3530*/  IMAD.IADD R180, R2, 0x1, R191 ;  /* 0x0000000102b47824 */ /* 0x000fe200078e02bf */
[----:B------:R-:W-:Y:S01]  /*3540*/  UIADD3 UR25, UR27, -UR17, URZ ;  /* 0x800000111b197290 */ /* 0x000fe2000fffe03f */
[----:B-12-4-:R-:W1:Y:S01]  /*3550*/  LDSM.16.M88.4 R8, [R191+0x1000] ;  /* 0x00100000bf08783b */ /* 0x016e620000000200 */
[----:B------:R-:W-:Y:S01]  /*3560*/  UISETP.GT.AND UP0, UPT, UR20, UR14, UPT ;  /* 0x0000000e1400728c */ /* 0x000fe2000bf04270 */
[----:B------:R-:W-:-:S02]  /*3570*/  IMAD R190, R5, 0x2, R194 ;  /* 0x0000000205be7824 */ /* 0x000fc400078e02c2 */
[----:B------:R-:W2:Y:S01]  /*3580*/  LDSM.16.M88.4 R16, [R191+0x800] ;  /* 0x00080000bf10783b */ /* 0x000ea20000000200 */
[----:B------:R-:W-:Y:S02]  /*3590*/  IMAD R189, R5, 0x2, R192 ;  /* 0x0000000205bd7824 */ /* 0x000fe400078e02c0 */
[C---:B------:R-:W-:Y:S01]  /*35a0*/  VIADD R183, R191.reuse, 0x800 ;  /* 0x00000800bfb77836 */ /* 0x040fe20000000000 */
[----:B------:R-:W4:Y:S01]  /*35b0*/  LDSM.16.M88.4 R72, [R191+0x1800] ;  /* 0x00180000bf48783b */ /* 0x000f220000000200 */
[C---:B------:R-:W-:Y:S02]  /*35c0*/  VIADD R182, R191.reuse, 0x1000 ;  /* 0x00001000bfb67836 */ /* 0x040fe40000000000 */
[C---:B------:R-:W-:Y:S01]  /*35d0*/  VIADD R181, R191.reuse, 0x1800 ;  /* 0x00001800bfb57836 */ /* 0x040fe20000000000 */
[----:B------:R-:W-:Y:S01]  /*35e0*/  LDSM.16.M88.4 R64, [R190] ;  /* 0x00000000be40783b */ /* 0x000fe20000000200 */
[C---:B------:R-:W-:Y:S02]  /*35f0*/  VIADD R179, R191.reuse, 0x2000 ;  /* 0x00002000bfb37836 */ /* 0x040fe40000000000 */
[C---:B------:R-:W-:Y:S01]  /*3600*/  VIADD R178, R191.reuse, 0x2800 ;  /* 0x00002800bfb27836 */ /* 0x040fe20000000000 */
[----:B-----5:R-:W-:Y:S01]  /*3610*/  HMMA.16816.F32.BF16 R40, R52, R36, RZ ;  /* 0x000000243428723c */ /* 0x020fe200000418ff */
[----:B------:R-:W5:Y:S01]  /*3620*/  LDSM.16.M88.4 R12, [R187+0xc000] ;  /* 0x00c00000bb0c783b */ /* 0x000f620000000200 */
[----:B------:R-:W-:-:S02]  /*3630*/  VIADD R177, R191, 0x3000 ;  /* 0x00003000bfb17836 */ /* 0x000fc40000000000 */
[C---:B------:R-:W-:Y:S01]  /*3640*/  VIADD R176, R191.reuse, 0x3800 ;  /* 0x00003800bfb07836 */ /* 0x040fe20000000000 */
[----:B------:R-:W5:Y:S01]  /*3650*/  LDSM.16.M88.4 R44, [R187+0xc800] ;  /* 0x00c80000bb2c783b */ /* 0x000f620000000200 */
[C---:B------:R-:W-:Y:S01]  /*3660*/  HMMA.16816.F32.BF16 R36, R52.reuse, R38, RZ ;  /* 0x000000263424723c */ /* 0x040fe200000418ff */
[C---:B------:R-:W-:Y:S02]  /*3670*/  VIADD R175, R191.reuse, 0x4000 ;  /* 0x00004000bfaf7836 */ /* 0x040fe40000000000 */
[----:B------:R-:W-:Y:S01]  /*3680*/  LDSM.16.M88.4 R76, [R187+0xd800] ;  /* 0x00d80000bb4c783b */ /* 0x000fe20000000200 */
[C---:B------:R-:W-:Y:S02]  /*3690*/  VIADD R174, R191.reuse, 0x4800 ;  /* 0x00004800bfae7836 */ /* 0x040fe40000000000 */
[----:B---3--:R-:W-:Y:S01]  /*36a0*/  HMMA.16816.F32.BF16 R24, R52, R20, RZ ;  /* 0x000000143418723c */ /* 0x008fe200000418ff */
[----:B------:R-:W-:Y:S01]  /*36b0*/  LDSM.16.M88.4 R80, [R191+0x3800] ;  /* 0x00380000bf50783b */ /* 0x000fe20000000200 */
[----:B------:R-:W-:-:S02]  /*36c0*/  VIADD R173, R191, 0x5000 ;  /* 0x00005000bfad7836 */ /* 0x000fc40000000000 */
[----:B------:R-:W-:Y:S01]  /*36d0*/  VIADD R172, R191, 0x5800 ;  /* 0x00005800bfac7836 */ /* 0x000fe20000000000 */
[----:B------:R-:W0:Y:S01]  /*36e0*/  LDGDEPBAR ;  /* 0x00000000000079af */ /* 0x000e220000000000 */
[C---:B------:R-:W-:Y:S06]  /*36f0*/  HMMA.16816.F32.BF16 R20, R52.reuse, R22, RZ ;  /* 0x000000163414723c */ /* 0x040fec00000418ff */
[C---:B------:R-:W-:Y:S06]  /*3700*/  HMMA.16816.F32.BF16 R32, R52.reuse, R28, RZ ;  /* 0x0000001c3420723c */ /* 0x040fec00000418ff */
[C---:B------:R-:W-:Y:S06]  /*3710*/  HMMA.16816.F32.BF16 R28, R52.reuse, R30, RZ ;  /* 0x0000001e341c723c */ /* 0x040fec00000418ff */
[C---:B------:R-:W-:Y:S06]  /*3720*/  HMMA.16816.F32.BF16 R68, R52.reuse, R56, RZ ;  /* 0x000000383444723c */ /* 0x040fec00000418ff */
[----:B------:R-:W-:Y:S01]  /*3730*/  HMMA.16816.F32.BF16 R52, R52, R58, RZ ;  /* 0x0000003a3434723c */ /* 0x000fe200000418ff */
[----:B------:R-:W3:Y:S05]  /*3740*/  LDSM.16.M88.4 R56, [R187+0xd000] ;  /* 0x00d00000bb38783b */ /* 0x000eea0000000200 */
[C---:B------:R-:W-:Y:S06]  /*3750*/  HMMA.16816.F32.BF16 R40, R60.reuse, R48, R40 ;  /* 0x000000303c28723c */ /* 0x040fec0000041828 */
[C---:B------:R-:W-:Y:S01]  /*3760*/  HMMA.16816.F32.BF16 R36, R60.reuse, R50, R36 ;  /* 0x000000323c24723c */ /* 0x040fe20000041824 */
[----:B------:R-:W-:Y:S05]  /*3770*/  LDSM.16.M88.4 R48, [R180] ;  /* 0x00000000b430783b */ /* 0x000fea0000000200 */
[C---:B-1----:R-:W-:Y:S06]  /*3780*/  HMMA.16816.F32.BF16 R24, R60.reuse, R8, R24 ;  /* 0x000000083c18723c */ /* 0x042fec0000041818 */
[C---:B------:R-:W-:Y:S01]  /*3790*/  HMMA.16816.F32.BF16 R20, R60.reuse, R10, R20 ;  /* 0x0000000a3c14723c */ /* 0x040fe20000041814 */
[----:B------:R-:W1:Y:S05]  /*37a0*/  LDSM.16.M88.4 R8, [R189] ;  /* 0x00000000bd08783b */ /* 0x000e6a0000000200 */
[C---:B--2---:R-:W-:Y:S06]  /*37b0*/  HMMA.16816.F32.BF16 R32, R60.reuse, R16, R32 ;  /* 0x000000103c20723c */ /* 0x044fec0000041820 */
[C---:B------:R-:W-:Y:S01]  /*37c0*/  HMMA.16816.F32.BF16 R28, R60.reuse, R18, R28 ;  /* 0x000000123c1c723c */ /* 0x040fe2000004181c */
[----:B------:R-:W2:Y:S05]  /*37d0*/  LDSM.16.M88.4 R16, [R180+0x800] ;  /* 0x00080000b410783b */ /* 0x000eaa0000000200 */
[C---:B----4-:R-:W-:Y:S06]  /*37e0*/  HMMA.16816.F32.BF16 R68, R60.reuse, R72, R68 ;  /* 0x000000483c44723c */ /* 0x050fec0000041844 */
[----:B------:R-:W-:Y:S01]  /*37f0*/  HMMA.16816.F32.BF16 R52, R60, R74, R52 ;  /* 0x0000004a3c34723c */ /* 0x000fe20000041834 */
[----:B------:R-:W-:Y:S04]  /*3800*/  LDSM.16.M88.4 R72, [R180+0x1800] ;  /* 0x00180000b448783b */ /* 0x000fe80000000200 */
[----:B------:R-:W-:Y:S01]  /*3810*/  LDSM.16.M88.4 R60, [R193+0xe000] ;  /* 0x00e00000c13c783b */ /* 0x000fe20000000200 */
[C---:B-----5:R-:W-:Y:S06]  /*3820*/  HMMA.16816.F32.BF16 R40, R64.reuse, R12, R40 ;  /* 0x0000000c4028723c */ /* 0x060fec0000041828 */
[C---:B------:R-:W-:Y:S01]  /*3830*/  HMMA.16816.F32.BF16 R36, R64.reuse, R14, R36 ;  /* 0x0000000e4024723c */ /* 0x040fe20000041824 */
[----:B------:R-:W4:Y:S05]  /*3840*/  LDSM.16.M88.4 R12, [R180+0x1000] ;  /* 0x00100000b40c783b */ /* 0x000f2a0000000200 */
[C---:B------:R-:W-:Y:S06]  /*3850*/  HMMA.16816.F32.BF16 R32, R64.reuse, R44, R32 ;  /* 0x0000002c4020723c */ /* 0x040fec0000041820 */
[C---:B------:R-:W-:Y:S01]  /*3860*/  HMMA.16816.F32.BF16 R28, R64.reuse, R46, R28 ;  /* 0x0000002e401c723c */ /* 0x040fe2000004181c */
[----:B------:R-:W-:Y:S05]  /*3870*/  LDSM.16.M88.4 R44, [R194+0x4000] ;  /* 0x00400000c22c783b */ /* 0x000fea0000000200 */
[C---:B---3--:R-:W-:Y:S06]  /*3880*/  HMMA.16816.F32.BF16 R24, R64.reuse, R56, R24 ;  /* 0x000000384018723c */ /* 0x048fec0000041818 */
[C---:B------:R-:W-:Y:S01]  /*3890*/  HMMA.16816.F32.BF16 R20, R64.reuse, R58, R20 ;  /* 0x0000003a4014723c */ /* 0x040fe20000041814 */
[----:B------:R-:W3:Y:S05]  /*38a0*/  LDSM.16.M88.4 R56, [R193+0xe800] ;  /* 0x00e80000c138783b */ /* 0x000eea0000000200 */
[C---:B------:R-:W-:Y:S06]  /*38b0*/  HMMA.16816.F32.BF16 R68, R64.reuse, R76, R68 ;  /* 0x0000004c4044723c */ /* 0x040fec0000041844 */
[----:B------:R-:W-:Y:S01]  /*38c0*/  HMMA.16816.F32.BF16 R64, R64, R78, R52 ;  /* 0x0000004e4040723c */ /* 0x000fe20000041834 */
[----:B------:R-:W-:Y:S04]  /*38d0*/  LDSM.16.M88.4 R52, [R193+0xf800] ;  /* 0x00f80000c134783b */ /* 0x000fe80000000200 */
[----:B------:R-:W-:Y:S01]  /*38e0*/  LDSM.16.M88.4 R76, [R192+0x4000] ;  /* 0x00400000c04c783b */ /* 0x000fe20000000200 */
[C---:B-1----:R-:W-:Y:S06]  /*38f0*/  HMMA.16816.F32.BF16 R40, R8.reuse, R48, R40 ;  /* 0x000000300828723c */ /* 0x042fec0000041828 */
[C---:B------:R-:W-:Y:S01]  /*3900*/  HMMA.16816.F32.BF16 R36, R8.reuse, R50, R36 ;  /* 0x000000320824723c */ /* 0x040fe20000041824 */
[----:B------:R-:W1:Y:S05]  /*3910*/  LDSM.16.M88.4 R48, [R193+0xf000] ;  /* 0x00f00000c130783b */ /* 0x000e6a0000000200 */
[C---:B--2---:R-:W-:Y:S06]  /*3920*/  HMMA.16816.F32.BF16 R32, R8.reuse, R16, R32 ;  /* 0x000000100820723c */ /* 0x044fec0000041820 */
[C---:B------:R-:W-:Y:S01]  /*3930*/  HMMA.16816.F32.BF16 R28, R8.reuse, R18, R28 ;  /* 0x00000012081c723c */ /* 0x040fe2000004181c */
[----:B------:R-:W-:Y:S05]  /*3940*/  LDSM.16.M88.4 R16, [R191+0x2000] ;  /* 0x00200000bf10783b */ /* 0x000fea0000000200 */
[C---:B----4-:R-:W-:Y:S06]  /*3950*/  HMMA.16816.F32.BF16 R24, R8.reuse, R12, R24 ;  /* 0x0000000c0818723c */ /* 0x050fec0000041818 */
[C---:B------:R-:W-:Y:S01]  /*3960*/  HMMA.16816.F32.BF16 R20, R8.reuse, R14, R20 ;  /* 0x0000000e0814723c */ /* 0x040fe20000041814 */
[----:B------:R-:W2:Y:S05]  /*3970*/  LDSM.16.M88.4 R12, [R191+0x2800] ;  /* 0x00280000bf0c783b */ /* 0x000eaa0000000200 */
[C---:B------:R-:W-:Y:S06]  /*3980*/  HMMA.16816.F32.BF16 R68, R8.reuse, R72, R68 ;  /* 0x000000480844723c */ /* 0x040fec0000041844 */
[----:B------:R-:W-:Y:S01]  /*3990*/  HMMA.16816.F32.BF16 R64, R8, R74, R64 ;  /* 0x0000004a0840723c */ /* 0x000fe20000041840 */
[----:B------:R-:W4:Y:S04]  /*39a0*/  LDSM.16.M88.4 R8, [R191+0x3000] ;  /* 0x00300000bf08783b */ /* 0x000f280000000200 */
[----:B------:R-:W-:Y:S01]  /*39b0*/  LDSM.16.M88.4 R72, [R189+0x4000] ;  /* 0x00400000bd48783b */ /* 0x000fe20000000200 */
[C---:B---3--:R-:W-:Y:S06]  /*39c0*/  HMMA.16816.F32.BF16 R32, R44.reuse, R56, R32 ;  /* 0x000000382c20723c */ /* 0x048fec0000041820 */
[C---:B------:R-:W-:Y:S06]  /*39d0*/  HMMA.16816.F32.BF16 R40, R44.reuse, R60, R40 ;  /* 0x0000003c2c28723c */ /* 0x040fec0000041828 */
[C---:B------:R-:W-:Y:S01]  /*39e0*/  HMMA.16816.F32.BF16 R36, R44.reuse, R62, R36 ;  /* 0x0000003e2c24723c */ /* 0x040fe20000041824 */
[----:B------:R-:W-:Y:S05]  /*39f0*/  LDSM.16.M88.4 R60, [R187+0xe000] ;  /* 0x00e00000bb3c783b */ /* 0x000fea0000000200 */
        /* <DEDUP_REMOVED lines=8> */
[----:B------:R-:W5:Y:S01]  /*3a80*/  LDSM.16.M88.4 R52, [R187+0xf800] ;  /* 0x00f80000bb34783b */ /* 0x000f620000000200 */
[C---:B--2---:R-:W-:Y:S06]  /*3a90*/  HMMA.16816.F32.BF16 R32, R76.reuse, R12, R32 ;  /* 0x0000000c4c20723c */ /* 0x044fec0000041820 */
[C---:B------:R-:W-:Y:S06]  /*3aa0*/  HMMA.16816.F32.BF16 R40, R76.reuse, R16, R40 ;  /* 0x000000104c28723c */ /* 0x040fec0000041828 */
[C---:B------:R-:W-:Y:S01]  /*3ab0*/  HMMA.16816.F32.BF16 R36, R76.reuse, R18, R36 ;  /* 0x000000124c24723c */ /* 0x040fe20000041824 */
[----:B------:R-:W-:Y:S05]  /*3ac0*/  LDSM.16.M88.4 R16, [R180+0x2000] ;  /* 0x00200000b410783b */ /* 0x000fea0000000200 */
[C---:B------:R-:W-:Y:S01]  /*3ad0*/  HMMA.16816.F32.BF16 R28, R76.reuse, R14, R28 ;  /* 0x0000000e4c1c723c */ /* 0x040fe2000004181c */
[----:B------:R-:W2:Y:S05]  /*3ae0*/  LDSM.16.M88.4 R12, [R180+0x2800] ;  /* 0x00280000b40c783b */ /* 0x000eaa0000000200 */
[C---:B----4-:R-:W-:Y:S06]  /*3af0*/  HMMA.16816.F32.BF16 R24, R76.reuse, R8, R24 ;  /* 0x000000084c18723c */ /* 0x050fec0000041818 */
[C---:B------:R-:W-:Y:S01]  /*3b00*/  HMMA.16816.F32.BF16 R20, R76.reuse, R10, R20 ;  /* 0x0000000a4c14723c */ /* 0x040fe20000041814 */
[----:B------:R-:W4:Y:S05]  /*3b10*/  LDSM.16.M88.4 R8, [R180+0x3000] ;  /* 0x00300000b408783b */ /* 0x000f2a0000000200 */
[C---:B------:R-:W-:Y:S06]  /*3b20*/  HMMA.16816.F32.BF16 R68, R76.reuse, R80, R68 ;  /* 0x000000504c44723c */ /* 0x040fec0000041844 */
[----:B------:R-:W-:Y:S01]  /*3b30*/  HMMA.16816.F32.BF16 R64, R76, R82, R64 ;  /* 0x000000524c40723c */ /* 0x000fe20000041840 */
[----:B------:R-:W-:Y:S04]  /*3b40*/  LDSM.16.M88.4 R76, [R192+0x8000] ;  /* 0x00800000c04c783b */ /* 0x000fe80000000200 */
[----:B------:R-:W-:Y:S01]  /*3b50*/  LDSM.16.M88.4 R80, [R180+0x3800] ;  /* 0x00380000b450783b */ /* 0x000fe20000000200 */
[C---:B-1----:R-:W-:Y:S06]  /*3b60*/  HMMA.16816.F32.BF16 R32, R48.reuse, R56, R32 ;  /* 0x000000383020723c */ /* 0x042fec0000041820 */
[C---:B------:R-:W-:Y:S06]  /*3b70*/  HMMA.16816.F32.BF16 R40, R48.reuse, R60, R40 ;  /* 0x0000003c3028723c */ /* 0x040fec0000041828 */
[C---:B------:R-:W-:Y:S01]  /*3b80*/  HMMA.16816.F32.BF16 R36, R48.reuse, R62, R36 ;  /* 0x0000003e3024723c */ /* 0x040fe20000041824 */
[----:B------:R-:W-:Y:S05]  /*3b90*/  LDSM.16.M88.4 R60, [R193+0x10000] ;  /* 0x01000000c13c783b */ /* 0x000fea0000000200 */
[C---:B------:R-:W-:Y:S01]  /*3ba0*/  HMMA.16816.F32.BF16 R28, R48.reuse, R58, R28 ;  /* 0x0000003a301c723c */ /* 0x040fe2000004181c */
[----:B------:R-:W-:Y:S05]  /*3bb0*/  LDSM.16.M88.4 R56, [R193+0x10800] ;  /* 0x01080000c138783b */ /* 0x000fea0000000200 */
[C---:B---3--:R-:W-:Y:S06]  /*3bc0*/  HMMA.16816.F32.BF16 R24, R48.reuse, R44, R24 ;  /* 0x0000002c3018723c */ /* 0x048fec0000041818 */
[C---:B------:R-:W-:Y:S01]  /*3bd0*/  HMMA.16816.F32.BF16 R20, R48.reuse, R46, R20 ;  /* 0x0000002e3014723c */ /* 0x040fe20000041814 */
[----:B------:R-:W1:Y:S05]  /*3be0*/  LDSM.16.M88.4 R44, [R194+0x8000] ;  /* 0x00800000c22c783b */ /* 0x000e6a0000000200 */
[C---:B-----5:R-:W-:Y:S06]  /*3bf0*/  HMMA.16816.F32.BF16 R68, R48.reuse, R52, R68 ;  /* 0x000000343044723c */ /* 0x060fec0000041844 */
[----:B------:R-:W-:Y:S01]  /*3c00*/  HMMA.16816.F32.BF16 R64, R48, R54, R64 ;  /* 0x000000363040723c */ /* 0x000fe20000041840 */
[----:B------:R-:W3:Y:S04]  /*3c10*/  LDSM.16.M88.4 R52, [R193+0x11000] ;  /* 0x01100000c134783b */ /* 0x000ee80000000200 */
[----:B------:R-:W-:Y:S01]  /*3c20*/  LDSM.16.M88.4 R48, [R193+0x11800] ;  /* 0x01180000c130783b */ /* 0x000fe20000000200 */
[C---:B--2---:R-:W-:Y:S06]  /*3c30*/  HMMA.16816.F32.BF16 R32, R72.reuse, R12, R32 ;  /* 0x0000000c4820723c */ /* 0x044fec0000041820 */
[C---:B------:R-:W-:Y:S06]  /*3c40*/  HMMA.16816.F32.BF16 R40, R72.reuse, R16, R40 ;  /* 0x000000104828723c */ /* 0x040fec0000041828 */
[C---:B------:R-:W-:Y:S01]  /*3c50*/  HMMA.16816.F32.BF16 R36, R72.reuse, R18, R36 ;  /* 0x000000124824723c */ /* 0x040fe20000041824 */
[----:B------:R-:W-:Y:S05]  /*3c60*/  LDSM.16.M88.4 R16, [R191+0x4000] ;  /* 0x00400000bf10783b */ /* 0x000fea0000000200 */
[C---:B------:R-:W-:Y:S01]  /*3c70*/  HMMA.16816.F32.BF16 R28, R72.reuse, R14, R28 ;  /* 0x0000000e481c723c */ /* 0x040fe2000004181c */
[----:B------:R-:W-:Y:S05]  /*3c80*/  LDSM.16.M88.4 R12, [R191+0x5000] ;  /* 0x00500000bf0c783b */ /* 0x000fea0000000200 */
[C---:B----4-:R-:W-:Y:S06]  /*3c90*/  HMMA.16816.F32.BF16 R24, R72.reuse, R8, R24 ;  /* 0x000000084818723c */ /* 0x050fec0000041818 */
[----:B------:R-:W-:Y:S01]  /*3ca0*/  HMMA.16816.F32.BF16 R20, R72, R10, R20 ;  /* 0x0000000a4814723c */ /* 0x000fe20000041814 */
[----:B------:R-:W2:Y:S05]  /*3cb0*/  LDSM.16.M88.4 R8, [R191+0x4800] ;  /* 0x00480000bf08783b */ /* 0x000eaa0000000200 */
[C---:B-1----:R-:W-:Y:S06]  /*3cc0*/  HMMA.16816.F32.BF16 R32, R44.reuse, R56, R32 ;  /* 0x000000382c20723c */ /* 0x042fec0000041820 */
[C---:B------:R-:W-:Y:S06]  /*3cd0*/  HMMA.16816.F32.BF16 R40, R44.reuse, R60, R40 ;  /* 0x0000003c2c28723c */ /* 0x040fec0000041828 */
[C---:B------:R-:W-:Y:S01]  /*3ce0*/  HMMA.16816.F32.BF16 R36, R44.reuse, R62, R36 ;  /* 0x0000003e2c24723c */ /* 0x040fe20000041824 */
[----:B------:R-:W-:Y:S05]  /*3cf0*/  LDSM.16.M88.4 R60, [R190+0x8000] ;  /* 0x00800000be3c783b */ /* 0x000fea0000000200 */
[C---:B------:R-:W-:Y:S01]  /*3d00*/  HMMA.16816.F32.BF16 R28, R44.reuse, R58, R28 ;  /* 0x0000003a2c1c723c */ /* 0x040fe2000004181c */
[----:B------:R-:W-:Y:S05]  /*3d10*/  LDSM.16.M88.4 R56, [R187+0x10000] ;  /* 0x01000000bb38783b */ /* 0x000fea0000000200 */
[C---:B---3--:R-:W-:Y:S06]  /*3d20*/  HMMA.16816.F32.BF16 R24, R44.reuse, R52, R24 ;  /* 0x000000342c18723c */ /* 0x048fec0000041818 */
[----:B------:R-:W-:Y:S01]  /*3d30*/  HMMA.16816.F32.BF16 R20, R44, R54, R20 ;  /* 0x000000362c14723c */ /* 0x000fe20000041814 */
[----:B------:R-:W1:Y:S05]  /*3d40*/  LDSM.16.M88.4 R52, [R187+0x10800] ;  /* 0x01080000bb34783b */ /* 0x000e6a0000000200 */
[----:B--2---:R-:W-:Y:S06]  /*3d50*/  HMMA.16816.F32.BF16 R32, R76, R8, R32 ;  /* 0x000000084c20723c */ /* 0x004fec0000041820 */
[----:B------:R-:W-:Y:S06]  /*3d60*/  HMMA.16816.F32.BF16 R68, R72, R80, R68 ;  /* 0x000000504844723c */ /* 0x000fec0000041844 */
[C---:B------:R-:W-:Y:S01]  /*3d70*/  HMMA.16816.F32.BF16 R28, R76.reuse, R10, R28 ;  /* 0x0000000a4c1c723c */ /* 0x040fe2000004181c */
[----:B------:R-:W-:Y:S05]  /*3d80*/  LDSM.16.M88.4 R8, [R189+0x8000] ;  /* 0x00800000bd08783b */ /* 0x000fea0000000200 */
[C---:B------:R-:W-:Y:S06]  /*3d90*/  HMMA.16816.F32.BF16 R24, R76.reuse, R12, R24 ;  /* 0x0000000c4c18723c */ /* 0x040fec0000041818 */
[----:B------:R-:W-:Y:S01]  /*3da0*/  HMMA.16816.F32.BF16 R20, R76, R14, R20 ;  /* 0x0000000e4c14723c */ /* 0x000fe20000041814 */
[----:B------:R-:W2:Y:S05]  /*3db0*/  LDSM.16.M88.4 R12, [R180+0x4800] ;  /* 0x00480000b40c783b */ /* 0x000eaa0000000200 */
[----:B------:R-:W-:Y:S01]  /*3dc0*/  HMMA.16816.F32.BF16 R64, R72, R82, R64 ;  /* 0x000000524840723c */ /* 0x000fe20000041840 */
[----:B------:R-:W3:Y:S05]  /*3dd0*/  LDSM.16.M88.4 R72, [R191+0x5800] ;  /* 0x00580000bf48783b */ /* 0x000eea0000000200 */
[----:B-1----:R-:W-:Y:S06]  /*3de0*/  HMMA.16816.F32.BF16 R32, R60, R52, R32 ;  /* 0x000000343c20723c */ /* 0x002fec0000041820 */
[----:B------:R-:W-:Y:S06]  /*3df0*/  HMMA.16816.F32.BF16 R68, R44, R48, R68 ;  /* 0x000000302c44723c */ /* 0x000fec0000041844 */
[----:B------:R-:W-:Y:S06]  /*3e00*/  HMMA.16816.F32.BF16 R40, R76, R16, R40 ;  /* 0x000000104c28723c */ /* 0x000fec0000041828 */
[----:B------:R-:W-:Y:S01]  /*3e10*/  HMMA.16816.F32.BF16 R64, R44, R50, R64 ;  /* 0x000000322c40723c */ /* 0x000fe20000041840 */
[----:B------:R-:W-:Y:S04]  /*3e20*/  LDSM.16.M88.4 R48, [R187+0x11000] ;  /* 0x01100000bb30783b */ /* 0x000fe80000000200 */
[----:B------:R-:W-:Y:S01]  /*3e30*/  LDSM.16.M88.4 R44, [R187+0x11800] ;  /* 0x01180000bb2c783b */ /* 0x000fe20000000200 */
[----:B------:R-:W-:Y:S03]  /*3e40*/  HMMA.16816.F32.BF16 R36, R76, R18, R36 ;  /* 0x000000124c24723c */ /* 0x000fe60000041824 */
[----:B------:R-:W1:Y:S03]  /*3e50*/  LDSM.16.M88.4 R16, [R180+0x4000] ;  /* 0x00400000b410783b */ /* 0x000e660000000200 */
[----:B--2---:R-:W-:Y:S06]  /*3e60*/  HMMA.16816.F32.BF16 R32, R8, R12, R32 ;  /* 0x0000000c0820723c */ /* 0x004fec0000041820 */
[----:B------:R-:W-:Y:S01]  /*3e70*/  HMMA.16816.F32.BF16 R52, R60, R54, R28 ;  /* 0x000000363c34723c */ /* 0x000fe2000004181c */
[----:B------:R-:W-:Y:S01]  /*3e80*/  LOP3.LUT R13, R6, 0xffffffe0, RZ, 0xc0, !PT ;  /* 0xffffffe0060d7812 */ /* 0x000fe200078ec0ff */
[----:B------:R-:W-:Y:S04]  /*3e90*/  LDSM.16.M88.4 R28, [R180+0x5800] ;  /* 0x00580000b41c783b */ /* 0x000fe80000000200 */
[----:B------:R-:W-:Y:S01]  /*3ea0*/  IMAD.IADD R13, R4, 0x1, -R13 ;  /* 0x00000001040d7824 */ /* 0x000fe200078e0a0d */
[----:B---3--:R-:W-:Y:S04]  /*3eb0*/  HMMA.16816.F32.BF16 R68, R76, R72, R68 ;  /* 0x000000484c44723c */ /* 0x008fe80000041844 */
[----:B------:R-:W-:-:S02]  /*3ec0*/  SHF.R.S32.HI R2, RZ, 0x1f, R13 ;  /* 0x0000001fff027819 */ /* 0x000fc4000001140d */
[----:B------:R-:W-:Y:S02]  /*3ed0*/  HMMA.16816.F32.BF16 R40, R60, R56, R40 ;  /* 0x000000383c28723c */ /* 0x000fe40000041828 */
[----:B------:R-:W-:-:S04]  /*3ee0*/  LEA.HI R13, R2, R13, RZ, 0x2 ;  /* 0x0000000d020d7211 */ /* 0x000fc800078f10ff */
[----:B------:R-:W-:Y:S01]  /*3ef0*/  HMMA.16816.F32.BF16 R72, R76, R74, R64 ;  /* 0x0000004a4c48723c */ /* 0x000fe20000041840 */
[----:B------:R-:W2:Y:S01]  /*3f00*/  LDSM.16.M88.4 R64, [R180+0x5000] ;  /* 0x00500000b440783b */ /* 0x000ea20000000200 */
[----:B------:R-:W-:Y:S01]  /*3f10*/  SHF.R.S32.HI R2, RZ, 0x2, R13 ;  /* 0x00000002ff027819 */ /* 0x000fe2000001140d */
[----:B------:R-:W-:Y:S01]  /*3f20*/  IMAD.U32 R13, RZ, RZ, UR7 ;  /* 0x00000007ff0d7e24 */ /* 0x000fe2000f8e00ff */
[----:B------:R-:W-:-:S04]  /*3f30*/  DEPBAR.LE SB0, 0x0 ;  /* 0x000080000000791a */ /* 0x000fc80000000000 */
[----:B------:R-:W-:Y:S01]  /*3f40*/  IMAD.IADD R211, R2, 0x1, R211 ;  /* 0x0000000102d37824 */ /* 0x000fe200078e02d3 */
[----:B------:R-:W-:Y:S01]  /*3f50*/  HMMA.16816.F32.BF16 R36, R60, R58, R36 ;  /* 0x0000003a3c24723c */ /* 0x000fe20000041824 */
[----:B------:R-:W-:Y:S02]  /*3f60*/  IMAD.U32 R2, RZ, RZ, UR27 ;  /* 0x0000001bff027e24 */ /* 0x000fe4000f8e00ff */
[----:B------:R-:W-:-:S03]  /*3f70*/  VIADD R208, R211, 0x8 ;  /* 0x00000008d3d07836 */ /* 0x000fc60000000000 */
[C---:B------:R-:W-:Y:S01]  /*3f80*/  HMMA.16816.F32.BF16 R52, R8.reuse, R14, R52 ;  /* 0x0000000e0834723c */ /* 0x040fe20000041834 */
[C---:B------:R-:W-:Y:S01]  /*3f90*/  VIADDMNMX R209, R211.reuse, UR6, R2, PT ;  /* 0x00000006d3d17c46 */ /* 0x040fe2000b800102 */
[----:B------:R-:W-:Y:S01]  /*3fa0*/  VIADD R211, R211, UR25 ;  /* 0x00000019d3d37c36 */ /* 0x000fe20008000000 */
[C---:B------:R-:W-:Y:S01]  /*3fb0*/  IADD3 R206, R208.reuse, UR22, R13 ;  /* 0x00000016d0ce7c10 */ /* 0x040fe2000fffe00d */
[----:B------:R-:W-:Y:S02]  /*3fc0*/  VIADD R208, R208, UR25 ;  /* 0x00000019d0d07c36 */ /* 0x000fe40008000000 */
[----:B-1----:R-:W-:Y:S01]  /*3fd0*/  HMMA.16816.F32.BF16 R40, R8, R16, R40 ;  /* 0x000000100828723c */ /* 0x002fe20000041828 */
[----:B------:R-:W-:Y:S01]  /*3fe0*/  IMAD.U32 R15, RZ, RZ, UR20 ;  /* 0x00000014ff0f7e24 */ /* 0x000fe2000f8e00ff */
[----:B------:R-:W-:Y:S02]  /*3ff0*/  VIMNMX R206, R206, UR27, PT ;  /* 0x0000001bcece7c48 */ /* 0x000fe4000bfe0100 */
[----:B------:R-:W-:-:S02]  /*4000*/  VIADDMNMX R210, R211, -UR23, RZ, !PT ;  /* 0x80000017d3d27c46 */ /* 0x000fc4000f8001ff */
[----:B------:R-:W-:Y:S01]  /*4010*/  HMMA.16816.F32.BF16 R24, R60, R48, R24 ;  /* 0x000000303c18723c */ /* 0x000fe20000041818 */
[----:B------:R-:W-:Y:S01]  /*4020*/  IMAD R16, R15, 0x40, R212 ;  /* 0x000000400f107824 */ /* 0x000fe200078e02d4 */
[----:B------:R-:W-:-:S03]  /*4030*/  VIADDMNMX R207, R208, -UR23, RZ, !PT ;  /* 0x80000017d0cf7c46 */ /* 0x000fc6000f8001ff */
[C---:B------:R-:W-:Y:S01]  /*4040*/  VIADD R2, R16.reuse, 0x1 ;  /* 0x0000000110027836 */ /* 0x040fe20000000000 */
[C---:B------:R-:W-:Y:S01]  /*4050*/  HMMA.16816.F32.BF16 R20, R60.reuse, R50, R20 ;  /* 0x000000323c14723c */ /* 0x040fe20000041814 */
[C---:B------:R-:W-:Y:S01]  /*4060*/  IMAD.IADD R13, R211.reuse, 0x1, -R16 ;  /* 0x00000001d30d7824 */ /* 0x040fe200078e0a10 */
[-C--:B------:R-:W-:Y:S01]  /*4070*/  ISETP.GE.AND P2, PT, R16, R209.reuse, PT ;  /* 0x000000d11000720c */ /* 0x080fe20003f46270 */
[----:B------:R-:W-:Y:S01]  /*4080*/  IMAD.IADD R6, R211, 0x1, -R2 ;  /* 0x00000001d3067824 */ /* 0x000fe200078e0a02 */
[----:B------:R-:W-:Y:S01]  /*4090*/  ISETP.GE.AND P1, PT, R2, R209, PT ;  /* 0x000000d10200720c */ /* 0x000fe20003f26270 */
[----:B------:R-:W-:Y:S01]  /*40a0*/  IMAD.IADD R4, R208, 0x1, -R16 ;  /* 0x00000001d0047824 */ /* 0x000fe200078e0a10 */
[----:B------:R-:W-:Y:S01]  /*40b0*/  HMMA.16816.F32.BF16 R68, R60, R44, R68 ;  /* 0x0000002c3c44723c */ /* 0x000fe20000041844 */
[----:B------:R-:W-:Y:S01]  /*40c0*/  ISETP.GE.AND P4, PT, R2, R206, PT ;  /* 0x000000ce0200720c */ /* 0x000fe20003f86270 */
[----:B------:R-:W-:Y:S01]  /*40d0*/  VIADD R17, R16, 0x21 ;  /* 0x0000002110117836 */ /* 0x000fe20000000000 */
[----:B------:R-:W-:-:S02]  /*40e0*/  ISETP.LT.OR P1, PT, R2, R210, P1 ;  /* 0x000000d20200720c */ /* 0x000fc40000f21670 */
[----:B------:R-:W-:Y:S01]  /*40f0*/  ISETP.LT.OR P4, PT, R2, R207, P4 ;  /* 0x000000cf0200720c */ /* 0x000fe20002781670 */
[----:B------:R-:W-:Y:S01]  /*4100*/  HMMA.16816.F32.BF16 R72, R60, R46, R72 ;  /* 0x0000002e3c48723c */ /* 0x000fe20000041848 */
[----:B------:R-:W-:Y:S01]  /*4110*/  IMAD.IADD R2, R208, 0x1, -R2 ;  /* 0x00000001d0027824 */ /* 0x000fe200078e0a02 */
[----:B------:R-:W-:Y:S02]  /*4120*/  IABS R13, R13 ;  /* 0x0000000d000d7213 */ /* 0x000fe40000000000 */
[----:B------:R-:W-:Y:S02]  /*4130*/  IABS R6, R6 ;  /* 0x0000000600067213 */ /* 0x000fe40000000000 */
[----:B------:R-:W-:Y:S01]  /*4140*/  I2FP.F32.S32 R13, R13 ;  /* 0x0000000d000d7245 */ /* 0x000fe20000201400 */
[C---:B------:R-:W-:Y:S01]  /*4150*/  HMMA.16816.F32.BF16 R36, R8.reuse, R18, R36 ;  /* 0x000000120824723c */ /* 0x040fe20000041824 */
[----:B------:R-:W-:Y:S02]  /*4160*/  IABS R2, R2 ;  /* 0x0000000200027213 */ /* 0x000fe40000000000 */
[----:B------:R-:W-:Y:S01]  /*4170*/  I2FP.F32.S32 R6, R6 ;  /* 0x0000000600067245 */ /* 0x000fe20000201400 */
[----:B------:R-:W-:Y:S01]  /*4180*/  FFMA.FTZ R13, R13, -UR19, R40 ;  /* 0x800000130d0d7c23 */ /* 0x000fe20008010028 */
[----:B------:R-:W-:Y:S01]  /*4190*/  IABS R4, R4 ;  /* 0x0000000400047213 */ /* 0x000fe20000000000 */
[----:B--2---:R-:W-:Y:S01]  /*41a0*/  HMMA.16816.F32.BF16 R24, R8, R64, R24 ;  /* 0x000000400818723c */ /* 0x004fe20000041818 */
[----:B------:R-:W-:Y:S01]  /*41b0*/  I2FP.F32.S32 R2, R2 ;  /* 0x0000000200027245 */ /* 0x000fe20000201400 */
[C---:B------:R-:W-:Y:S01]  /*41c0*/  VIADD R19, R16.reuse, 0x20 ;  /* 0x0000002010137836 */ /* 0x040fe20000000000 */
[----:B------:R-:W-:Y:S01]  /*41d0*/  BAR.SYNC.DEFER_BLOCKING 0x0 ;  /* 0x0000000000007b1d */ /* 0x000fe20000010000 */
[----:B------:R-:W-:-:S02]  /*41e0*/  ISETP.LT.OR P2, PT, R16, R210, P2 ;  /* 0x000000d21000720c */ /* 0x000fc40001741670 */
[----:B------:R-:W-:Y:S01]  /*41f0*/  HMMA.16816.F32.BF16 R20, R8, R66, R20 ;  /* 0x000000420814723c */ /* 0x000fe20000041814 */
[----:B------:R-:W-:Y:S01]  /*4200*/  FFMA.FTZ R14, R2, -UR19, R43 ;  /* 0x80000013020e7c23 */ /* 0x000fe2000801002b */
[----:B------:R-:W-:-:S04]  /*4210*/  IMAD.IADD R171, R211, 0x1, -R19 ;  /* 0x00000001d3ab7824 */ /* 0x000fc800078e0a13 */
[----:B------:R-:W-:Y:S01]  /*4220*/  HMMA.16816.F32.BF16 R68, R8, R28, R68 ;  /* 0x0000001c0844723c */ /* 0x000fe20000041844 */
[----:B------:R-:W-:Y:S02]  /*4230*/  FSEL R14, R14, -INF , !P4 ;  /* 0xff8000000e0e7808 */ /* 0x000fe40006000000 */
[----:B------:R-:W-:-:S03]  /*4240*/  IABS R171, R171 ;  /* 0x000000ab00ab7213 */ /* 0x000fc60000000000 */
[----:B------:R-:W-:Y:S01]  /*4250*/  HMMA.16816.F32.BF16 R72, R8, R30, R72 ;  /* 0x0000001e0848723c */ /* 0x000fe20000041848 */
[----:B------:R-:W-:-:S05]  /*4260*/  I2FP.F32.S32 R171, R171 ;  /* 0x000000ab00ab7245 */ /* 0x000fca0000201400 */
[----:B------:R-:W-:Y:S01]  /*4270*/  FFMA.FTZ R171, R171, -UR19, R24 ;  /* 0x80000013abab7c23 */ /* 0x000fe20008010018 */
[----:B------:R-:W-:Y:S01]  /*4280*/  VIADD R10, R16, 0x9 ;  /* 0x00000009100a7836 */ /* 0x000fe20000000000 */
[----:B------:R-:W-:Y:S01]  /*4290*/  I2FP.F32.S32 R9, R4 ;  /* 0x0000000400097245 */ /* 0x000fe20000201400 */
[----:B------:R-:W-:Y:S01]  /*42a0*/  FFMA.FTZ R31, R6, -UR19, R41 ;  /* 0x80000013061f7c23 */ /* 0x000fe20008010029 */
[----:B------:R-:W-:Y:S01]  /*42b0*/  FSEL R41, R13, -INF , !P2 ;  /* 0xff8000000d297808 */ /* 0x000fe20005000000 */
[----:B------:R-:W-:Y:S01]  /*42c0*/  IMAD.IADD R2, R211, 0x1, -R10 ;  /* 0x00000001d3027824 */ /* 0x000fe200078e0a0a */
[C---:B------:R-:W-:Y:S01]  /*42d0*/  ISETP.GE.AND P2, PT, R16.reuse, R206, PT ;  /* 0x000000ce1000720c */ /* 0x040fe20003f46270 */
[----:B------:R-:W-:Y:S01]  /*42e0*/  FFMA.FTZ R28, R9, -UR19, R42 ;  /* 0x80000013091c7c23 */ /* 0x000fe2000801002a */
[----:B------:R-:W-:Y:S01]  /*42f0*/  VIADD R13, R16, 0x10 ;  /* 0x00000010100d7836 */ /* 0x000fe20000000000 */
[----:B------:R-:W-:Y:S01]  /*4300*/  ISETP.GE.AND P0, PT, R10, R209, PT ;  /* 0x000000d10a00720c */ /* 0x000fe20003f06270 */
[C---:B------:R-:W-:Y:S01]  /*4310*/  VIADD R4, R16.reuse, 0x8 ;  /* 0x0000000810047836 */ /* 0x040fe20000000000 */
[C---:B------:R-:W-:Y:S01]  /*4320*/  ISETP.LT.OR P2, PT, R16.reuse, R207, P2 ;  /* 0x000000cf1000720c */ /* 0x040fe20001741670 */
[----:B------:R-:W-:Y:S01]  /*4330*/  VIADD R6, R16, 0x11 ;  /* 0x0000001110067836 */ /* 0x000fe20000000000 */
[----:B------:R-:W-:Y:S01]  /*4340*/  IABS R2, R2 ;  /* 0x0000000200027213 */ /* 0x000fe20000000000 */
[C-C-:B------:R-:W-:Y:S01]  /*4350*/  IMAD.IADD R29, R211.reuse, 0x1, -R4.reuse ;  /* 0x00000001d31d7824 */ /* 0x140fe200078e0a04 */
[----:B------:R-:W-:Y:S01]  /*4360*/  FSEL R28, R28, -INF , !P2 ;  /* 0xff8000001c1c7808 */ /* 0x000fe20005000000 */
[C---:B------:R-:W-:Y:S01]  /*4370*/  IMAD.IADD R9, R208.reuse, 0x1, -R4 ;  /* 0x00000001d0097824 */ /* 0x040fe200078e0a04 */
[----:B------:R-:W-:Y:S01]  /*4380*/  I2FP.F32.S32 R2, R2 ;  /* 0x0000000200027245 */ /* 0x000fe20000201400 */
[----:B------:R-:W-:Y:S01]  /*4390*/  IMAD.IADD R15, R211, 0x1, -R13 ;  /* 0x00000001d30f7824 */ /* 0x000fe200078e0a0d */
[C---:B------:R-:W-:Y:S01]  /*43a0*/  ISETP.GE.AND P2, PT, R13.reuse, R209, PT ;  /* 0x000000d10d00720c */ /* 0x040fe20003f46270 */
[----:B------:R-:W-:Y:S01]  /*43b0*/  IMAD.IADD R30, R208, 0x1, -R17 ;  /* 0x00000001d01e7824 */ /* 0x000fe200078e0a11 */
[C---:B------:R-:W-:Y:S01]  /*43c0*/  ISETP.GE.AND P4, PT, R13.reuse, R206, PT ;  /* 0x000000ce0d00720c */ /* 0x040fe20003f86270 */
[----:B------:R-:W-:Y:S01]  /*43d0*/  FFMA.FTZ R37, R2, -UR19, R37 ;  /* 0x8000001302257c23 */ /* 0x000fe20008010025 */
[----:B------:R-:W-:Y:S01]  /*43e0*/  ISETP.LT.OR P2, PT, R13, R210, P2 ;  /* 0x000000d20d00720c */ /* 0x000fe20001741670 */
[----:B------:R-:W-:Y:S01]  /*43f0*/  IMAD.IADD R2, R211, 0x1, -R6 ;  /* 0x00000001d3027824 */ /* 0x000fe200078e0a06 */
[----:B------:R-:W-:Y:S01]  /*4400*/  ISETP.LT.OR P4, PT, R13, R207, P4 ;  /* 0x000000cf0d00720c */ /* 0x000fe20002781670 */
[----:B------:R-:W-:Y:S01]  /*4410*/  IMAD.IADD R13, R208, 0x1, -R13 ;  /* 0x00000001d00d7824 */ /* 0x000fe200078e0a0d */
[----:B------:R-:W-:Y:S01]  /*4420*/  IABS R29, R29 ;  /* 0x0000001d001d7213 */ /* 0x000fe20000000000 */
[----:B------:R-:W-:Y:S01]  /*4430*/  VIADD R24, R16, 0x29 ;  /* 0x0000002910187836 */ /* 0x000fe20000000000 */
[----:B------:R-:W-:-:S02]  /*4440*/  IABS R9, R9 ;  /* 0x0000000900097213 */ /* 0x000fc40000000000 */
[----:B------:R-:W-:Y:S02]  /*4450*/  IABS R13, R13 ;  /* 0x0000000d000d7213 */ /* 0x000fe40000000000 */
[----:B------:R-:W-:Y:S02]  /*4460*/  I2FP.F32.S32 R29, R29 ;  /* 0x0000001d001d7245 */ /* 0x000fe40000201400 */
[----:B------:R-:W-:Y:S02]  /*4470*/  I2FP.F32.S32 R9, R9 ;  /* 0x0000000900097245 */ /* 0x000fe40000201400 */
[----:B------:R-:W-:Y:S01]  /*4480*/  IABS R2, R2 ;  /* 0x0000000200027213 */ /* 0x000fe20000000000 */
[----:B------:R-:W-:Y:S01]  /*4490*/  FFMA.FTZ R29, R29, -UR19, R36 ;  /* 0x800000131d1d7c23 */ /* 0x000fe20008010024 */
[C---:B------:R-:W-:Y:S01]  /*44a0*/  ISETP.GE.AND P6, PT, R4.reuse, R209, PT ;  /* 0x000000d10400720c */ /* 0x040fe20003fc6270 */
[----:B------:R-:W-:Y:S01]  /*44b0*/  FFMA.FTZ R12, R9, -UR19, R38 ;  /* 0x80000013090c7c23 */ /* 0x000fe20008010026 */
[----:B------:R-:W-:Y:S01]  /*44c0*/  ISETP.GE.AND P3, PT, R4, R206, PT ;  /* 0x000000ce0400720c */ /* 0x000fe20003f66270 */
[----:B------:R-:W-:Y:S01]  /*44d0*/  VIADD R9, R16, 0x18 ;  /* 0x0000001810097836 */ /* 0x000fe20000000000 */
[----:B------:R-:W-:-:S02]  /*44e0*/  I2FP.F32.S32 R13, R13 ;  /* 0x0000000d000d7245 */ /* 0x000fc40000201400 */
[----:B------:R-:W-:Y:S01]  /*44f0*/  I2FP.F32.S32 R2, R2 ;  /* 0x0000000200027245 */ /* 0x000fe20000201400 */
[----:B------:R-:W-:Y:S01]  /*4500*/  IMAD.IADD R11, R211, 0x1, -R9 ;  /* 0x00000001d30b7824 */ /* 0x000fe200078e0a09 */
[----:B------:R-:W-:Y:S01]  /*4510*/  IABS R15, R15 ;  /* 0x0000000f000f7213 */ /* 0x000fe20000000000 */
[----:B------:R-:W-:Y:S01]  /*4520*/  FFMA.FTZ R8, R13, -UR19, R34 ;  /* 0x800000130d087c23 */ /* 0x000fe20008010022 */
[-C--:B------:R-:W-:Y:S01]  /*4530*/  ISETP.LT.OR P6, PT, R4, R210.reuse, P6 ;  /* 0x000000d20400720c */ /* 0x080fe200037c1670 */
[----:B------:R-:W-:Y:S01]  /*4540*/  FFMA.FTZ R13, R2, -UR19, R33 ;  /* 0x80000013020d7c23 */ /* 0x000fe20008010021 */
[----:B------:R-:W-:Y:S01]  /*4550*/  ISETP.LT.OR P3, PT, R4, R207, P3 ;  /* 0x000000cf0400720c */ /* 0x000fe20001f61670 */
[----:B------:R-:W-:Y:S01]  /*4560*/  VIADD R2, R16, 0x19 ;  /* 0x0000001910027836 */ /* 0x000fe20000000000 */
[----:B------:R-:W-:Y:S02]  /*4570*/  ISETP.LT.OR P0, PT, R10, R210, P0 ;  /* 0x000000d20a00720c */ /* 0x000fe40000701670 */
[----:B------:R-:W-:Y:S01]  /*4580*/  I2FP.F32.S32 R15, R15 ;  /* 0x0000000f000f7245 */ /* 0x000fe20000201400 */
[----:B------:R-:W-:Y:S01]  /*4590*/  IMAD.IADD R18, R211, 0x1, -R2 ;  /* 0x00000001d3127824 */ /* 0x000fe200078e0a02 */
[----:B------:R-:W-:-:S02]  /*45a0*/  FSEL R31, R31, -INF , !P1 ;  /* 0xff8000001f1f7808 */ /* 0x000fc40004800000 */
[----:B------:R-:W-:Y:S01]  /*45b0*/  FSEL R29, R29, -INF , !P6 ;  /* 0xff8000001d1d7808 */ /* 0x000fe20007000000 */
[----:B------:R-:W-:Y:S01]  /*45c0*/  FFMA.FTZ R15, R15, -UR19, R32 ;  /* 0x800000130f0f7c23 */ /* 0x000fe20008010020 */
[----:B------:R-:W-:Y:S02]  /*45d0*/  FSEL R12, R12, -INF , !P3 ;  /* 0xff8000000c0c7808 */ /* 0x000fe40005800000 */
[----:B------:R-:W-:Y:S02]  /*45e0*/  FSEL R33, R37, -INF , !P0 ;  /* 0xff80000025217808 */ /* 0x000fe40004000000 */
[CC--:B------:R-:W-:Y:S02]  /*45f0*/  ISETP.GE.AND P1, PT, R6.reuse, R209.reuse, PT ;  /* 0x000000d10600720c */ /* 0x0c0fe40003f26270 */
[----:B------:R-:W-:Y:S02]  /*4600*/  ISETP.GE.AND P6, PT, R6, R206, PT ;  /* 0x000000ce0600720c */ /* 0x000fe40003fc6270 */
[----:B------:R-:W-:-:S02]  /*4610*/  ISETP.GE.AND P3, PT, R9, R209, PT ;  /* 0x000000d10900720c */ /* 0x000fc40003f66270 */
[CC--:B------:R-:W-:Y:S02]  /*4620*/  ISETP.GE.AND P0, PT, R9.reuse, R206.reuse, PT ;  /* 0x000000ce0900720c */ /* 0x0c0fe40003f06270 */
[----:B------:R-:W-:Y:S02]  /*4630*/  ISETP.GE.AND P5, PT, R10, R206, PT ;  /* 0x000000ce0a00720c */ /* 0x000fe40003fa6270 */
[CC--:B------:R-:W-:Y:S02]  /*4640*/  ISETP.LT.OR P1, PT, R6.reuse, R210.reuse, P1 ;  /* 0x000000d20600720c */ /* 0x0c0fe40000f21670 */
[-C--:B------:R-:W-:Y:S01]  /*4650*/  ISETP.LT.OR P6, PT, R6, R207.reuse, P6 ;  /* 0x000000cf0600720c */ /* 0x080fe200037c1670 */
[C---:B------:R-:W-:Y:S01]  /*4660*/  IMAD.IADD R6, R208.reuse, 0x1, -R6 ;  /* 0x00000001d0067824 */ /* 0x040fe200078e0a06 */
[C---:B------:R-:W-:Y:S02]  /*4670*/  ISETP.LT.OR P3, PT, R9.reuse, R210, P3 ;  /* 0x000000d20900720c */ /* 0x040fe40001f61670 */
[-C--:B------:R-:W-:Y:S01]  /*4680*/  ISETP.LT.OR P0, PT, R9, R207.reuse, P0 ;  /* 0x000000cf0900720c */ /* 0x080fe20000701670 */
[----:B------:R-:W-:Y:S01]  /*4690*/  IMAD.IADD R9, R208, 0x1, -R9 ;  /* 0x00000001d0097824 */ /* 0x000fe200078e0a09 */
[----:B------:R-:W-:Y:S01]  /*46a0*/  ISETP.LT.OR P5, PT, R10, R207, P5 ;  /* 0x000000cf0a00720c */ /* 0x000fe20002fa1670 */
[----:B------:R-:W-:Y:S01]  /*46b0*/  IMAD.IADD R10, R208, 0x1, -R10 ;  /* 0x00000001d00a7824 */ /* 0x000fe200078e0a0a */
[----:B------:R-:W-:-:S02]  /*46c0*/  FSEL R15, R15, -INF , !P2 ;  /* 0xff8000000f0f7808 */ /* 0x000fc40005000000 */
[----:B------:R-:W-:Y:S02]  /*46d0*/  FSEL R13, R13, -INF , !P1 ;  /* 0xff8000000d0d7808 */ /* 0x000fe40004800000 */
[C---:B------:R-:W-:Y:S02]  /*46e0*/  ISETP.GE.AND P2, PT, R19.reuse, R209, PT ;  /* 0x000000d11300720c */ /* 0x040fe40003f46270 */
[----:B------:R-:W-:Y:S02]  /*46f0*/  ISETP.GE.AND P1, PT, R19, R206, PT ;  /* 0x000000ce1300720c */ /* 0x000fe40003f26270 */
[----:B------:R-:W-:Y:S02]  /*4700*/  IABS R6, R6 ;  /* 0x0000000600067213 */ /* 0x000fe40000000000 */
[----:B------:R-:W-:Y:S02]  /*4710*/  IABS R9, R9 ;  /* 0x0000000900097213 */ /* 0x000fe40000000000 */
[----:B------:R-:W-:-:S02]  /*4720*/  IABS R10, R10 ;  /* 0x0000000a000a7213 */ /* 0x000fc40000000000 */
[C---:B------:R-:W-:Y:S02]  /*4730*/  ISETP.LT.OR P2, PT, R19.reuse, R210, P2 ;  /* 0x000000d21300720c */ /* 0x040fe40001741670 */
[----:B------:R-:W-:Y:S01]  /*4740*/  ISETP.LT.OR P1, PT, R19, R207, P1 ;  /* 0x000000cf1300720c */ /* 0x000fe20000f21670 */
[----:B------:R-:W-:Y:S01]  /*4750*/  IMAD.IADD R19, R208, 0x1, -R19 ;  /* 0x00000001d0137824 */ /* 0x000fe200078e0a13 */
[----:B------:R-:W-:Y:S02]  /*4760*/  I2FP.F32.S32 R6, R6 ;  /* 0x0000000600067245 */ /* 0x000fe40000201400 */
[----:B------:R-:W-:Y:S02]  /*4770*/  I2FP.F32.S32 R9, R9 ;  /* 0x0000000900097245 */ /* 0x000fe40000201400 */
[----:B------:R-:W-:Y:S01]  /*4780*/  I2FP.F32.S32 R10, R10 ;  /* 0x0000000a000a7245 */ /* 0x000fe20000201400 */
[----:B------:R-:W-:Y:S01]  /*4790*/  FFMA.FTZ R6, R6, -UR19, R35 ;  /* 0x8000001306067c23 */ /* 0x000fe20008010023 */
[----:B------:R-:W-:Y:S01]  /*47a0*/  IABS R18, R18 ;  /* 0x0000001200127213 */ /* 0x000fe20000000000 */
[----:B------:R-:W-:Y:S01]  /*47b0*/  FFMA.FTZ R4, R9, -UR19, R54 ;  /* 0x8000001309047c23 */ /* 0x000fe20008010036 */
[----:B------:R-:W-:Y:S01]  /*47c0*/  IABS R19, R19 ;  /* 0x0000001300137213 */ /* 0x000fe20000000000 */
[----:B------:R-:W-:Y:S01]  /*47d0*/  FFMA.FTZ R10, R10, -UR19, R39 ;  /* 0x800000130a0a7c23 */ /* 0x000fe20008010027 */
[----:B------:R-:W-:-:S02]  /*47e0*/  IABS R11, R11 ;  /* 0x0000000b000b7213 */ /* 0x000fc40000000000 */
[----:B------:R-:W-:Y:S02]  /*47f0*/  I2FP.F32.S32 R18, R18 ;  /* 0x0000001200127245 */ /* 0x000fe40000201400 */
[----:B------:R-:W-:Y:S02]  /*4800*/  I2FP.F32.S32 R19, R19 ;  /* 0x0000001300137245 */ /* 0x000fe40000201400 */
[----:B------:R-:W-:Y:S01]  /*4810*/  I2FP.F32.S32 R11, R11 ;  /* 0x0000000b000b7245 */ /* 0x000fe20000201400 */
[----:B------:R-:W-:Y:S01]  /*4820*/  FFMA.FTZ R9, R18, -UR19, R53 ;  /* 0x8000001312097c23 */ /* 0x000fe20008010035 */
[----:B------:R-:W-:Y:S01]  /*4830*/  FSEL R6, R6, -INF , !P6 ;  /* 0xff80000006067808 */ /* 0x000fe20007000000 */
[----:B------:R-:W-:Y:S01]  /*4840*/  VIADD R18, R16, 0x28 ;  /* 0x0000002810127836 */ /* 0x000fe20000000000 */
[----:B------:R-:W-:Y:S01]  /*4850*/  FSEL R4, R4, -INF , !P0 ;  /* 0xff80000004047808 */ /* 0x000fe20004000000 */
[----:B------:R-:W-:Y:S01]  /*4860*/  FFMA.FTZ R26, R19, -UR19, R26 ;  /* 0x80000013131a7c23 */ /* 0x000fe2000801001a */
[----:B------:R-:W-:Y:S01]  /*4870*/  FSEL R10, R10, -INF , !P5 ;  /* 0xff8000000a0a7808 */ /* 0x000fe20006800000 */
[----:B------:R-:W-:Y:S01]  /*4880*/  FFMA.FTZ R11, R11, -UR19, R52 ;  /* 0x800000130b0b7c23 */ /* 0x000fe20008010034 */
[----:B------:R-:W-:Y:S01]  /*4890*/  FSEL R8, R8, -INF , !P4 ;  /* 0xff80000008087808 */ /* 0x000fe20006000000 */
[----:B------:R-:W-:Y:S01]  /*48a0*/  IMAD.IADD R19, R211, 0x1, -R17 ;  /* 0x00000001d3137824 */ /* 0x000fe200078e0a11 */
[----:B------:R-:W-:Y:S01]  /*48b0*/  ISETP.GE.AND P6, PT, R17, R209, PT ;  /* 0x000000d11100720c */ /* 0x000fe20003fc6270 */
[----:B------:R-:W-:Y:S01]  /*48c0*/  IMAD.IADD R34, R211, 0x1, -R18 ;  /* 0x00000001d3227824 */ /* 0x000fe200078e0a12 */
[----:B------:R-:W-:-:S02]  /*48d0*/  ISETP.GE.AND P0, PT, R17, R206, PT ;  /* 0x000000ce1100720c */ /* 0x000fc40003f06270 */
[C---:B------:R-:W-:Y:S02]  /*48e0*/  ISETP.GE.AND P5, PT, R2.reuse, R209, PT ;  /* 0x000000d10200720c */ /* 0x040fe40003fa6270 */
[----:B------:R-:W-:Y:S02]  /*48f0*/  ISETP.GE.AND P4, PT, R2, R206, PT ;  /* 0x000000ce0200720c */ /* 0x000fe40003f86270 */
[CC--:B------:R-:W-:Y:S02]  /*4900*/  ISETP.LT.OR P6, PT, R17.reuse, R210.reuse, P6 ;  /* 0x000000d21100720c */ /* 0x0c0fe400037c1670 */
[-C--:B------:R-:W-:Y:S01]  /*4910*/  ISETP.LT.OR P0, PT, R17, R207.reuse, P0 ;  /* 0x000000cf1100720c */ /* 0x080fe20000701670 */
[----:B------:R-:W-:Y:S01]  /*4920*/  IMAD.IADD R17, R208, 0x1, -R18 ;  /* 0x00000001d0117824 */ /* 0x000fe200078e0a12 */
[C---:B------:R-:W-:Y:S02]  /*4930*/  ISETP.LT.OR P5, PT, R2.reuse, R210, P5 ;  /* 0x000000d20200720c */ /* 0x040fe40002fa1670 */
        /* <DEDUP_REMOVED lines=20> */
[----:B------:R-:W-:Y:S01]  /*4a80*/  IABS R18, R18 ;  /* 0x0000001200127213 */ /* 0x000fe20000000000 */
[----:B------:R-:W-:Y:S01]  /*4a90*/  VIADD R17, R16, 0x30 ;  /* 0x0000003010117836 */ /* 0x000fe20000000000 */
[----:B------:R-:W-:-:S02]  /*4aa0*/  I2FP.F32.S32 R19, R19 ;  /* 0x0000001300137245 */ /* 0x000fc40000201400 */
[----:B------:R-:W-:Y:S02]  /*4ab0*/  I2FP.F32.S32 R32, R32 ;  /* 0x0000002000207245 */ /* 0x000fe40000201400 */
[----:B------:R-:W-:Y:S01]  /*4ac0*/  I2FP.F32.S32 R18, R18 ;  /* 0x0000001200127245 */ /* 0x000fe20000201400 */
[----:B------:R-:W-:Y:S01]  /*4ad0*/  FFMA.FTZ R20, R19, -UR19, R20 ;  /* 0x8000001313147c23 */ /* 0x000fe20008010014 */
[----:B------:R-:W-:Y:S01]  /*4ae0*/  FSEL R164, R26, -INF , !P1 ;  /* 0xff8000001aa47808 */ /* 0x000fe20004800000 */
[----:B------:R-:W-:Y:S01]  /*4af0*/  FFMA.FTZ R25, R32, -UR19, R25 ;  /* 0x8000001320197c23 */ /* 0x000fe20008010019 */
[----:B------:R-:W-:Y:S01]  /*4b00*/  FSEL R218, R27, -INF , !P0 ;  /* 0xff8000001bda7808 */ /* 0x000fe20004000000 */
[----:B------:R-:W-:Y:S01]  /*4b10*/  FFMA.FTZ R21, R18, -UR19, R21 ;  /* 0x8000001312157c23 */ /* 0x000fe20008010015 */
[----:B------:R-:W-:Y:S01]  /*4b20*/  FSEL R2, R2, -INF , !P4 ;  /* 0xff80000002027808 */ /* 0x000fe20006000000 */
[----:B------:R-:W-:Y:S01]  /*4b30*/  IMAD.IADD R19, R211, 0x1, -R17 ;  /* 0x00000001d3137824 */ /* 0x000fe200078e0a11 */
[----:B------:R-:W-:Y:S01]  /*4b40*/  FSEL R171, R171, -INF , !P2 ;  /* 0xff800000abab7808 */ /* 0x000fe20005000000 */
[----:B------:R-:W-:Y:S01]  /*4b50*/  VIADD R18, R16, 0x31 ;  /* 0x0000003110127836 */ /* 0x000fe20000000000 */
[----:B------:R-:W-:-:S02]  /*4b60*/  ISETP.GE.AND P1, PT, R17, R209, PT ;  /* 0x000000d11100720c */ /* 0x000fc40003f26270 */
[CC--:B------:R-:W-:Y:S02]  /*4b70*/  ISETP.GE.AND P0, PT, R17.reuse, R206.reuse, PT ;  /* 0x000000ce1100720c */ /* 0x0c0fe40003f06270 */
[C---:B------:R-:W-:Y:S02]  /*4b80*/  ISETP.GE.AND P4, PT, R24.reuse, R209, PT ;  /* 0x000000d11800720c */ /* 0x040fe40003f86270 */
[----:B------:R-:W-:Y:S02]  /*4b90*/  ISETP.GE.AND P2, PT, R24, R206, PT ;  /* 0x000000ce1800720c */ /* 0x000fe40003f46270 */
[CC--:B------:R-:W-:Y:S02]  /*4ba0*/  ISETP.LT.OR P1, PT, R17.reuse, R210.reuse, P1 ;  /* 0x000000d21100720c */ /* 0x0c0fe40000f21670 */
[----:B------:R-:W-:Y:S01]  /*4bb0*/  ISETP.LT.OR P0, PT, R17, R207, P0 ;  /* 0x000000cf1100720c */ /* 0x000fe20000701670 */
[----:B------:R-:W-:Y:S01]  /*4bc0*/  IMAD.IADD R17, R208, 0x1, -R17 ;  /* 0x00000001d0117824 */ /* 0x000fe200078e0a11 */
[----:B------:R-:W-:-:S02]  /*4bd0*/  ISETP.LT.OR P4, PT, R24, R210, P4 ;  /* 0x000000d21800720c */ /* 0x000fc40002781670 */
[----:B------:R-:W-:Y:S01]  /*4be0*/  ISETP.LT.OR P2, PT, R24, R207, P2 ;  /* 0x000000cf1800720c */ /* 0x000fe20001741670 */
[----:B------:R-:W-:Y:S01]  /*4bf0*/  IMAD.IADD R24, R208, 0x1, -R24 ;  /* 0x00000001d0187824 */ /* 0x000fe200078e0a18 */
[----:B------:R-:W-:Y:S02]  /*4c00*/  FSEL R163, R25, -INF , !P6 ;  /* 0xff80000019a37808 */ /* 0x000fe40007000000 */
[----:B------:R-:W-:Y:S01]  /*4c10*/  FSEL R167, R20, -INF , !P3 ;  /* 0xff80000014a77808 */ /* 0x000fe20005800000 */
[----:B------:R-:W-:Y:S01]  /*4c20*/  IMAD.IADD R20, R211, 0x1, -R18 ;  /* 0x00000001d3147824 */ /* 0x000fe200078e0a12 */
[C---:B------:R-:W-:Y:S02]  /*4c30*/  ISETP.GE.AND P6, PT, R18.reuse, R209, PT ;  /* 0x000000d11200720c */ /* 0x040fe40003fc6270 */
[----:B------:R-:W-:Y:S02]  /*4c40*/  ISETP.GE.AND P3, PT, R18, R206, PT ;  /* 0x000000ce1200720c */ /* 0x000fe40003f66270 */
[----:B------:R-:W-:-:S02]  /*4c50*/  IABS R17, R17 ;  /* 0x0000001100117213 */ /* 0x000fc40000000000 */
[----:B------:R-:W-:Y:S02]  /*4c60*/  IABS R24, R24 ;  /* 0x0000001800187213 */ /* 0x000fe40000000000 */
[----:B------:R-:W-:Y:S02]  /*4c70*/  IABS R19, R19 ;  /* 0x0000001300137213 */ /* 0x000fe40000000000 */
[C---:B------:R-:W-:Y:S02]  /*4c80*/  ISETP.LT.OR P6, PT, R18.reuse, R210, P6 ;  /* 0x000000d21200720c */ /* 0x040fe400037c1670 */
[----:B------:R-:W-:Y:S01]  /*4c90*/  ISETP.LT.OR P3, PT, R18, R207, P3 ;  /* 0x000000cf1200720c */ /* 0x000fe20001f61670 */
[----:B------:R-:W-:Y:S01]  /*4ca0*/  IMAD.IADD R18, R208, 0x1, -R18 ;  /* 0x00000001d0127824 */ /* 0x000fe200078e0a12 */
[----:B------:R-:W-:Y:S02]  /*4cb0*/  I2FP.F32.S32 R17, R17 ;  /* 0x0000001100117245 */ /* 0x000fe40000201400 */
[----:B------:R-:W-:-:S02]  /*4cc0*/  I2FP.F32.S32 R24, R24 ;  /* 0x0000001800187245 */ /* 0x000fc40000201400 */
[----:B------:R-:W-:Y:S01]  /*4cd0*/  I2FP.F32.S32 R19, R19 ;  /* 0x0000001300137245 */ /* 0x000fe20000201400 */
[----:B------:R-:W-:Y:S01]  /*4ce0*/  FFMA.FTZ R70, R17, -UR19, R70 ;  /* 0x8000001311467c23 */ /* 0x000fe20008010046 */
[----:B------:R-:W-:Y:S01]  /*4cf0*/  IABS R20, R20 ;  /* 0x0000001400147213 */ /* 0x000fe20000000000 */
[----:B------:R-:W-:Y:S01]  /*4d00*/  FFMA.FTZ R23, R24, -UR19, R23 ;  /* 0x8000001318177c23 */ /* 0x000fe20008010017 */
[----:B------:R-:W-:Y:S01]  /*4d10*/  IABS R18, R18 ;  /* 0x0000001200127213 */ /* 0x000fe20000000000 */
[----:B------:R-:W-:Y:S01]  /*4d20*/  FFMA.FTZ R68, R19, -UR19, R68 ;  /* 0x8000001313447c23 */ /* 0x000fe20008010044 */
[C---:B------:R-:W-:Y:S01]  /*4d30*/  VIADD R17, R16.reuse, 0x38 ;  /* 0x0000003810117836 */ /* 0x040fe20000000000 */
[----:B------:R-:W-:Y:S01]  /*4d40*/  I2FP.F32.S32 R20, R20 ;  /* 0x0000001400147245 */ /* 0x000fe20000201400 */
[----:B------:R-:W-:Y:S01]  /*4d50*/  VIADD R16, R16, 0x39 ;  /* 0x0000003910107836 */ /* 0x000fe20000000000 */
[----:B------:R-:W-:Y:S02]  /*4d60*/  I2FP.F32.S32 R18, R18 ;  /* 0x0000001200127245 */ /* 0x000fe40000201400 */
[----:B------:R-:W-:Y:S01]  /*4d70*/  FSEL R168, R22, -INF , !P5 ;  /* 0xff80000016a87808 */ /* 0x000fe20006800000 */
[----:B------:R-:W-:Y:S01]  /*4d80*/  FFMA.FTZ R69, R20, -UR19, R69 ;  /* 0x8000001314457c23 */ /* 0x000fe20008010045 */
[----:B------:R-:W-:Y:S01]  /*4d90*/  FSEL R165, R21, -INF , !P4 ;  /* 0xff80000015a57808 */ /* 0x000fe20006000000 */
[----:B------:R-:W-:Y:S01]  /*4da0*/  FFMA.FTZ R71, R18, -UR19, R71 ;  /* 0x8000001312477c23 */ /* 0x000fe20008010047 */
[----:B------:R-:W-:Y:S01]  /*4db0*/  FSEL R216, R23, -INF , !P2 ;  /* 0xff80000017d87808 */ /* 0x000fe20005000000 */
[C---:B------:R-:W-:Y:S01]  /*4dc0*/  IMAD.IADD R18, R211.reuse, 0x1, -R17 ;  /* 0x00000001d3127824 */ /* 0x040fe200078e0a11 */
[----:B------:R-:W-:Y:S01]  /*4dd0*/  FSEL R215, R68, -INF , !P1 ;  /* 0xff80000044d77808 */ /* 0x000fe20004800000 */
[----:B------:R-:W-:Y:S01]  /*4de0*/  IMAD.IADD R20, R211, 0x1, -R16 ;  /* 0x00000001d3147824 */ /* 0x000fe200078e0a10 */
[----:B------:R-:W-:-:S02]  /*4df0*/  ISETP.GE.AND P5, PT, R17, R209, PT ;  /* 0x000000d11100720c */ /* 0x000fc40003fa6270 */
[C---:B------:R-:W-:Y:S02]  /*4e00*/  ISETP.GE.AND P4, PT, R16.reuse, R209, PT ;  /* 0x000000d11000720c */ /* 0x040fe40003f86270 */
[CC--:B------:R-:W-:Y:S02]  /*4e10*/  ISETP.GE.AND P2, PT, R17.reuse, R206.reuse, PT ;  /* 0x000000ce1100720c */ /* 0x0c0fe40003f46270 */
        /* <DEDUP_REMOVED lines=8> */
[----:B------:R-:W-:Y:S02]  /*4ea0*/  IABS R19, R18 ;  /* 0x0000001200137213 */ /* 0x000fe40000000000 */
[----:B------:R-:W-:Y:S02]  /*4eb0*/  PLOP3.LUT P0, PT, PT, PT, UP0, 0x80, 0x0 ;  /* 0x000000000000781c */ /* 0x000fe40003f0f008 */
[----:B------:R-:W-:Y:S02]  /*4ec0*/  IABS R17, R17 ;  /* 0x0000001100117213 */ /* 0x000fe40000000000 */
[----:B------:R-:W-:-:S02]  /*4ed0*/  IABS R18, R20 ;  /* 0x0000001400127213 */ /* 0x000fc40000000000 */
[----:B------:R-:W-:Y:S02]  /*4ee0*/  IABS R16, R16 ;  /* 0x0000001000107213 */ /* 0x000fe40000000000 */
[----:B------:R-:W-:Y:S02]  /*4ef0*/  I2FP.F32.S32 R19, R19 ;  /* 0x0000001300137245 */ /* 0x000fe40000201400 */
[----:B------:R-:W-:Y:S02]  /*4f00*/  I2FP.F32.S32 R17, R17 ;  /* 0x0000001100117245 */ /* 0x000fe40000201400 */
[----:B------:R-:W-:Y:S01]  /*4f10*/  I2FP.F32.S32 R18, R18 ;  /* 0x0000001200127245 */ /* 0x000fe20000201400 */
[----:B------:R-:W-:Y:S01]  /*4f20*/  FFMA.FTZ R72, R19, -UR19, R72 ;  /* 0x8000001313487c23 */ /* 0x000fe20008010048 */
[----:B------:R-:W-:Y:S01]  /*4f30*/  I2FP.F32.S32 R16, R16 ;  /* 0x0000001000107245 */ /* 0x000fe20000201400 */
[----:B------:R-:W-:Y:S01]  /*4f40*/  FFMA.FTZ R74, R17, -UR19, R74 ;  /* 0x80000013114a7c23 */ /* 0x000fe2000801004a */
[----:B------:R-:W-:Y:S01]  /*4f50*/  FSEL R213, R69, -INF , !P6 ;  /* 0xff80000045d57808 */ /* 0x000fe20007000000 */
[----:B------:R-:W-:Y:S01]  /*4f60*/  FFMA.FTZ R73, R18, -UR19, R73 ;  /* 0x8000001312497c23 */ /* 0x000fe20008010049 */
[----:B------:R-:W-:Y:S01]  /*4f70*/  FSEL R196, R71, -INF , !P3 ;  /* 0xff80000047c47808 */ /* 0x000fe20005800000 */
[----:B------:R-:W-:Y:S01]  /*4f80*/  FFMA.FTZ R75, R16, -UR19, R75 ;  /* 0x80000013104b7c23 */ /* 0x000fe2000801004b */
[----:B------:R-:W-:-:S02]  /*4f90*/  FSEL R199, R72, -INF , !P5 ;  /* 0xff80000048c77808 */ /* 0x000fc40006800000 */
[----:B------:R-:W-:Y:S02]  /*4fa0*/  FSEL R170, R74, -INF , !P2 ;  /* 0xff8000004aaa7808 */ /* 0x000fe40005000000 */
[----:B------:R-:W-:Y:S02]  /*4fb0*/  FSEL R197, R73, -INF , !P4 ;  /* 0xff80000049c57808 */ /* 0x000fe40006000000 */
        /* <DEDUP_REMOVED lines=64> */
.L_x_515:
[----:B------:R-:W-:Y:S05]  /*53c0*/  BSYNC B0 ;  /* 0x0000000000007941 */ /* 0x000fea0003800000 */
.L_x_514:
[----:B------:R-:W0:Y:S02]  /*53d0*/  LDGDEPBAR ;  /* 0x00000000000079af */ /* 0x000e240000000000 */
.L_x_513:
        /* <DEDUP_REMOVED lines=76> */
[----:B------:R-:W2:Y:S01]  /*58a0*/  LDSM.16.MT88.4 R12, [R186+0x12800] ;  /* 0x01280000ba0c783b */ /* 0x000ea20000004200 */
[--C-:B------:R-:W-:Y:S01]  /*58b0*/  FFMA.FTZ R148, R6, UR22, -R169.reuse ;  /* 0x0000001606947c23 */ /* 0x100fe200080108a9 */
[----:B------:R-:W3:Y:S01]  /*58c0*/  MUFU.EX2 R156, R156 ;  /* 0x0000009c009c7308 */ /* 0x000ee20000000800 */
[--C-:B------:R-:W-:Y:S01]  /*58d0*/  FFMA.FTZ R133, R4, UR22, -R169.reuse ;  /* 0x0000001604857c23 */ /* 0x100fe200080108a9 */
[----:B------:R-:W4:Y:S01]  /*58e0*/  LDSM.16.MT88.4 R8, [R188+0x14800] ;  /* 0x01480000bc08783b */ /* 0x000f220000004200 */
        /* <DEDUP_REMOVED lines=14> */
[----:B---3--:R-:W-:Y:S01]  /*59d0*/  F2FP.BF16.F32.PACK_AB R96, R156, R159 ;  /* 0x0000009f9c60723e */ /* 0x008fe200000010ff */
[----:B------:R-:W-:Y:S01]  /*59e0*/  LDSM.16.MT88.4 R28, [R184+0x12800] ;  /* 0x01280000b81c783b */ /* 0x000fe20000004200 */
[--C-:B------:R-:W-:Y:S01]  /*59f0*/  FFMA.FTZ R215, R215, UR22, -R214.reuse ;  /* 0x00000016d7d77c23 */ /* 0x100fe200080108d6 */
[--C-:B------:R-:W-:Y:S01]  /*5a00*/  FFMA.FTZ R216, R213, UR22, -R214.reuse ;  /* 0x00000016d5d87c23 */ /* 0x100fe200080108d6 */
[--C-:B------:R-:W-:Y:S01]  /*5a10*/  FFMA.FTZ R199, R199, UR22, -R214.reuse ;  /* 0x00000016c7c77c23 */ /* 0x100fe200080108d6 */
[----:B------:R-:W-:Y:S01]  /*5a20*/  LDSM.16.MT88.4 R24, [R186+0x14800] ;  /* 0x01480000ba18783b */ /* 0x000fe20000004200 */
[----:B------:R-:W-:Y:S01]  /*5a30*/  FFMA.FTZ R214, R197, UR22, -R214 ;  /* 0x00000016c5d67c23 */ /* 0x000fe200080108d6 */
[----:B------:R-:W-:Y:S01]  /*5a40*/  MUFU.EX2 R158, R158 ;  /* 0x0000009e009e7308 */ /* 0x000fe20000000800 */
[--C-:B------:R-:W-:Y:S01]  /*5a50*/  FFMA.FTZ R197, R198, UR22, -R169.reuse ;  /* 0x00000016c6c57c23 */ /* 0x100fe200080108a9 */
[--C-:B------:R-:W-:Y:S01]  /*5a60*/  FFMA.FTZ R196, R196, UR22, -R169.reuse ;  /* 0x00000016c4c47c23 */ /* 0x100fe200080108a9 */
[--C-:B------:R-:W-:Y:S01]  /*5a70*/  FFMA.FTZ R170, R170, UR22, -R169.reuse ;  /* 0x00000016aaaa7c23 */ /* 0x100fe200080108a9 */
[----:B------:R-:W-:Y:S01]  /*5a80*/  FFMA.FTZ R213, R166, UR22, -R169 ;  /* 0x00000016a6d57c23 */ /* 0x000fe200080108a9 */
[----:B------:R-:W-:-:S03]  /*5a90*/  FADD.FTZ R156, R159, R156 ;  /* 0x0000009c9f9c7221 */ /* 0x000fc60000010000 */
[----:B------:R-:W3:Y:S01]  /*5aa0*/  MUFU.EX2 R161, R161 ;  /* 0x000000a100a17308 */ /* 0x000ee20000000800 */
[----:B-----5:R-:W-:Y:S01]  /*5ab0*/  F2FP.BF16.F32.PACK_AB R98, R152, R155 ;  /* 0x0000009b9862723e */ /* 0x020fe200000010ff */
[----:B------:R-:W-:-:S04]  /*5ac0*/  FADD.FTZ R155, R155, R156 ;  /* 0x0000009c9b9b7221 */ /* 0x000fc80000010000 */
[----:B------:R-:W-:Y:S02]  /*5ad0*/  FADD.FTZ R152, R152, R155 ;  /* 0x0000009b98987221 */ /* 0x000fe40000010000 */
[----:B------:R-:W-:Y:S08]  /*5ae0*/  MUFU.EX2 R157, R157 ;  /* 0x0000009d009d7308 */ /* 0x000ff00000000800 */
[----:B------:R-:W5:Y:S01]  /*5af0*/  MUFU.EX2 R154, R154 ;  /* 0x0000009a009a7308 */ /* 0x000f620000000800 */
[----:B---3--:R-:W-:Y:S01]  /*5b00*/  F2FP.BF16.F32.PACK_AB R97, R161, R158 ;  /* 0x0000009ea161723e */ /* 0x008fe200000010ff */
[----:B------:R-:W-:-:S06]  /*5b10*/  FADD.FTZ R158, R158, R161 ;  /* 0x000000a19e9e7221 */ /* 0x000fcc0000010000 */
[----:B------:R-:W-:Y:S08]  /*5b20*/  MUFU.EX2 R153, R153 ;  /* 0x0000009900997308 */ /* 0x000ff00000000800 */
[----:B------:R-:W3:Y:S01]  /*5b30*/  MUFU.EX2 R150, R150 ;  /* 0x0000009600967308 */ /* 0x000ee20000000800 */
[----:B-----5:R-:W-:Y:S01]  /*5b40*/  F2FP.BF16.F32.PACK_AB R99, R154, R157 ;  /* 0x0000009d9a63723e */ /* 0x020fe200000010ff */
[----:B------:R-:W-:-:S04]  /*5b50*/  FADD.FTZ R157, R157, R158 ;  /* 0x0000009e9d9d7221 */ /* 0x000fc80000010000 */
[----:B------:R-:W-:Y:S02]  /*5b60*/  FADD.FTZ R154, R154, R157 ;  /* 0x0000009d9a9a7221 */ /* 0x000fe40000010000 */
[C---:B------:R-:W-:Y:S01]  /*5b70*/  HMMA.16816.F32.BF16 R120, R96.reuse, R116, RZ ;  /* 0x000000746078723c */ /* 0x040fe200000418ff */
[----:B------:R-:W-:Y:S05]  /*5b80*/  MUFU.EX2 R149, R149 ;  /* 0x0000009500957308 */ /* 0x000fea0000000800 */
[C---:B-1----:R-:W-:Y:S03]  /*5b90*/  HMMA.16816.F32.BF16 R36, R96.reuse, R40, RZ ;  /* 0x000000286024723c */ /* 0x042fe600000418ff */
[----:B------:R-:W1:Y:S01]  /*5ba0*/  MUFU.EX2 R0, R0 ;  /* 0x0000000000007308 */ /* 0x000e620000000800 */
        /* <DEDUP_REMOVED lines=8> */
[----:B-1----:R-:W-:Y:S01]  /*5c30*/  F2FP.BF16.F32.PACK_AB R6, R0, R149 ;  /* 0x000000950006723e */ /* 0x002fe200000010ff */
[----:B------:R-:W-:-:S03]  /*5c40*/  FADD.FTZ R149, R149, R150 ;  /* 0x0000009695957221 */ /* 0x000fc60000010000 */
[C---:B------:R-:W-:Y:S01]  /*5c50*/  HMMA.16816.F32.BF16 R60, R96.reuse, R64, RZ ;  /* 0x00000040603c723c */ /* 0x040fe200000418ff */
[----:B------:R-:W-:Y:S02]  /*5c60*/  FADD.FTZ R149, R0, R149 ;  /* 0x0000009500957221 */ /* 0x000fe40000010000 */
[----:B------:R-:W-:Y:S03]  /*5c70*/  MUFU.EX2 R133, R133 ;  /* 0x0000008500857308 */ /* 0x000fe60000000800 */
[C---:B------:R-:W-:Y:S05]  /*5c80*/  HMMA.16816.F32.BF16 R56, R96.reuse, R58, RZ ;  /* 0x0000003a6038723c */ /* 0x040fea00000418ff */
[----:B------:R-:W1:Y:S01]  /*5c90*/  MUFU.EX2 R2, R2 ;  /* 0x0000000200027308 */ /* 0x000e620000000800 */
[----:B---3--:R-:W-:Y:S01]  /*5ca0*/  F2FP.BF16.F32.PACK_AB R5, R148, R151 ;  /* 0x000000979405723e */ /* 0x008fe200000010ff */
        /* <DEDUP_REMOVED lines=216> */
[----:B------:R-:W-:Y:S01]  /*6a30*/  @!P4 LDGSTS.E.BYPASS.LTC128B.128 [R201+0x13000], desc[UR28][R8.64] ;  /* 0x1300000008c9cfae */ /* 0x000fe2000b901d5c */
        /* <DEDUP_REMOVED lines=14> */
[----:B---3--:R-:W2:Y:S04]  /*6b20*/  LDSM.16.M88.4 R12, [R193+0xc000] ;  /* 0x00c00000c10c783b */ /* 0x008ea80000000200 */
[----:B------:R-:W3:Y:S04]  /*6b30*/  LDSM.16.M88.4 R20, [R193+0xd800] ;  /* 0x00d80000c114783b */ /* 0x000ee80000000200 */
[----:B------:R-:W4:Y:S04]  /*6b40*/  LDSM.16.M88.4 R160, [R193+0xc800] ;  /* 0x00c80000c1a0783b */ /* 0x000f280000000200 */
[----:B------:R-:W5:Y:S04]  /*6b50*/  LDSM.16.M88.4 R152, [R193+0xd000] ;  /* 0x00d00000c198783b */ /* 0x000f680000000200 */
[----:B------:R-:W-:Y:S04]  /*6b60*/  LDSM.16.M88.4 R24, [R192] ;  /* 0x00000000c018783b */ /* 0x000fe80000000200 */
[----:B------:R-:W5:Y:S04]  /*6b70*/  LDSM.16.M88.4 R4, [R191] ;  /* 0x00000000bf04783b */ /* 0x000f680000000200 */
[----:B------:R-:W5:Y:S04]  /*6b80*/  LDSM.16.M88.4 R168, [R181] ;  /* 0x00000000b5a8783b */ /* 0x000f680000000200 */
[----:B-1----:R-:W-:Y:S04]  /*6b90*/  LDSM.16.M88.4 R28, [R190] ;  /* 0x00000000be1c783b */ /* 0x002fe80000000200 */
[----:B------:R-:W1:Y:S04]  /*6ba0*/  LDSM.16.M88.4 R8, [R187+0xc000] ;  /* 0x00c00000bb08783b */ /* 0x000e680000000200 */
[----:B------:R-:W1:Y:S01]  /*6bb0*/  LDSM.16.M88.4 R220, [R183] ;  /* 0x00000000b7dc783b */ /* 0x000e620000000200 */
[C---:B--2---:R-:W-:Y:S03]  /*6bc0*/  HMMA.16816.F32.BF16 R16, R140.reuse, R12, RZ ;  /* 0x0000000c8c10723c */ /* 0x044fe600000418ff */
[----:B------:R-:W2:Y:S04]  /*6bd0*/  LDSM.16.M88.4 R196, [R182] ;  /* 0x00000000b6c4783b */ /* 0x000ea80000000200 */
[----:B------:R-:W2:Y:S01]  /*6be0*/  LDSM.16.M88.4 R32, [R187+0xd800] ;  /* 0x00d80000bb20783b */ /* 0x000ea20000000200 */
[C---:B------:R-:W-:Y:S03]  /*6bf0*/  HMMA.16816.F32.BF16 R12, R140.reuse, R14, RZ ;  /* 0x0000000e8c0c723c */ /* 0x040fe600000418ff */
[----:B------:R-:W-:Y:S03]  /*6c00*/  LDSM.16.M88.4 R224, [R187+0xc800] ;  /* 0x00c80000bbe0783b */ /* 0x000fe60000000200 */
[C---:B---3--:R-:W-:Y:S01]  /*6c10*/  HMMA.16816.F32.BF16 R148, R140.reuse, R20, RZ ;  /* 0x000000148c94723c */ /* 0x048fe200000418ff */
[----:B------:R-:W-:Y:S04]  /*6c20*/  LDSM.16.M88.4 R136, [R187+0xd000] ;  /* 0x00d00000bb88783b */ /* 0x000fe80000000200 */
[----:B------:R-:W0:Y:S01]  /*6c30*/  LDGDEPBAR ;  /* 0x00000000000079af */ /* 0x000e220000000000 */
[C---:B----4-:R-:W-:Y:S06]  /*6c40*/  HMMA.16816.F32.BF16 R164, R140.reuse, R160, RZ ;  /* 0x000000a08ca4723c */ /* 0x050fec00000418ff */
[----:B-----5:R-:W-:Y:S06]  /*6c50*/  HMMA.16816.F32.BF16 R156, R140, R152, RZ ;  /* 0x000000988c9c723c */ /* 0x020fec00000418ff */
[----:B------:R-:W-:Y:S06]  /*6c60*/  HMMA.16816.F32.BF16 R16, R24, R4, R16 ;  /* 0x000000041810723c */ /* 0x000fec0000041810 */
[C---:B------:R-:W-:Y:S06]  /*6c70*/  HMMA.16816.F32.BF16 R160, R140.reuse, R162, RZ ;  /* 0x000000a28ca0723c */ /* 0x040fec00000418ff */
[C---:B------:R-:W-:Y:S06]  /*6c80*/  HMMA.16816.F32.BF16 R152, R140.reuse, R154, RZ ;  /* 0x0000009a8c98723c */ /* 0x040fec00000418ff */
[----:B------:R-:W-:Y:S01]  /*6c90*/  HMMA.16816.F32.BF16 R140, R140, R22, RZ ;  /* 0x000000168c8c723c */ /* 0x000fe200000418ff */
[----:B------:R-:W-:Y:S05]  /*6ca0*/  LDSM.16.M88.4 R20, [R189] ;  /* 0x00000000bd14783b */ /* 0x000fea0000000200 */
[C---:B------:R-:W-:Y:S01]  /*6cb0*/  HMMA.16816.F32.BF16 R12, R24.reuse, R6, R12 ;  /* 0x00000006180c723c */ /* 0x040fe2000004180c */
[----:B------:R-:W3:Y:S05]  /*6cc0*/  LDSM.16.M88.4 R4, [R180] ;  /* 0x00000000b404783b */ /* 0x000eea0000000200 */
[----:B------:R-:W-:Y:S06]  /*6cd0*/  HMMA.16816.F32.BF16 R148, R24, R168, R148 ;  /* 0x000000a81894723c */ /* 0x000fec0000041894 */
[----:B-1----:R-:W-:Y:S06]  /*6ce0*/  HMMA.16816.F32.BF16 R16, R28, R8, R16 ;  /* 0x000000081c10723c */ /* 0x002fec0000041810 */
[C---:B------:R-:W-:Y:S06]  /*6cf0*/  HMMA.16816.F32.BF16 R164, R24.reuse, R220, R164 ;  /* 0x000000dc18a4723c */ /* 0x040fec00000418a4 */
[C---:B------:R-:W-:Y:S01]  /*6d00*/  HMMA.16816.F32.BF16 R160, R24.reuse, R222, R160 ;  /* 0x000000de18a0723c */ /* 0x040fe200000418a0 */
[----:B------:R-:W-:Y:S05]  /*6d10*/  LDSM.16.M88.4 R220, [R180+0x800] ;  /* 0x00080000b4dc783b */ /* 0x000fea0000000200 */
[C---:B--2---:R-:W-:Y:S06]  /*6d20*/  HMMA.16816.F32.BF16 R156, R24.reuse, R196, R156 ;  /* 0x000000c4189c723c */ /* 0x044fec000004189c */
[C---:B------:R-:W-:Y:S01]  /*6d30*/  HMMA.16816.F32.BF16 R152, R24.reuse, R198, R152 ;  /* 0x000000c61898723c */ /* 0x040fe20000041898 */
[----:B------:R-:W-:Y:S05]  /*6d40*/  LDSM.16.M88.4 R196, [R180+0x1000] ;  /* 0x00100000b4c4783b */ /* 0x000fea0000000200 */
[----:B------:R-:W-:Y:S01]  /*6d50*/  HMMA.16816.F32.BF16 R140, R24, R170, R140 ;  /* 0x000000aa188c723c */ /* 0x000fe2000004188c */
[----:B------:R-:W1:Y:S04]  /*6d60*/  LDSM.16.M88.4 R168, [R180+0x1800] ;  /* 0x00180000b4a8783b */ /* 0x000e680000000200 */
[----:B------:R-:W-:Y:S01]  /*6d70*/  LDSM.16.M88.4 R24, [R194+0x4000] ;  /* 0x00400000c218783b */ /* 0x000fe20000000200 */
[C---:B------:R-:W-:Y:S03]  /*6d80*/  HMMA.16816.F32.BF16 R12, R28.reuse, R10, R12 ;  /* 0x0000000a1c0c723c */ /* 0x040fe6000004180c */
[----:B------:R-:W2:Y:S03]  /*6d90*/  LDSM.16.M88.4 R8, [R193+0xe000] ;  /* 0x00e00000c108783b */ /* 0x000ea60000000200 */
[----:B------:R-:W-:Y:S06]  /*6da0*/  HMMA.16816.F32.BF16 R148, R28, R32, R148 ;  /* 0x000000201c94723c */ /* 0x000fec0000041894 */
[----:B---3--:R-:W-:Y:S06]  /*6db0*/  HMMA.16816.F32.BF16 R16, R20, R4, R16 ;  /* 0x000000041410723c */ /* 0x008fec0000041810 */
[C---:B------:R-:W-:Y:S06]  /*6dc0*/  HMMA.16816.F32.BF16 R164, R28.reuse, R224, R164 ;  /* 0x000000e01ca4723c */ /* 0x040fec00000418a4 */
[C---:B------:R-:W-:Y:S01]  /*6dd0*/  HMMA.16816.F32.BF16 R160, R28.reuse, R226, R160 ;  /* 0x000000e21ca0723c */ /* 0x040fe200000418a0 */
[----:B------:R-:W-:Y:S05]  /*6de0*/  LDSM.16.M88.4 R224, [R193+0xe800] ;  /* 0x00e80000c1e0783b */ /* 0x000fea0000000200 */
[C---:B------:R-:W-:Y:S06]  /*6df0*/  HMMA.16816.F32.BF16 R156, R28.reuse, R136, R156 ;  /* 0x000000881c9c723c */ /* 0x040fec000004189c */
[C---:B------:R-:W-:Y:S01]  /*6e00*/  HMMA.16816.F32.BF16 R152, R28.reuse, R138, R152 ;  /* 0x0000008a1c98723c */ /* 0x040fe20000041898 */
[----:B------:R-:W-:Y:S05]  /*6e10*/  LDSM.16.M88.4 R136, [R193+0xf000] ;  /* 0x00f00000c188783b */ /* 0x000fea0000000200 */
[----:B------:R-:W-:Y:S01]  /*6e20*/  HMMA.16816.F32.BF16 R140, R28, R34, R140 ;  /* 0x000000221c8c723c */ /* 0x000fe2000004188c */
[----:B------:R-:W3:Y:S04]  /*6e30*/  LDSM.16.M88.4 R28, [R193+0xf800] ;  /* 0x00f80000c11c783b */ /* 0x000ee80000000200 */
[----:B------:R-:W-:Y:S01]  /*6e40*/  LDSM.16.M88.4 R32, [R192+0x4000] ;  /* 0x00400000c020783b */ /* 0x000fe20000000200 */
[C---:B------:R-:W-:Y:S03]  /*6e50*/  HMMA.16816.F32.BF16 R12, R20.reuse, R6, R12 ;  /* 0x00000006140c723c */ /* 0x040fe6000004180c */
[----:B------:R-:W4:Y:S03]  /*6e60*/  LDSM.16.M88.4 R4, [R179] ;  /* 0x00000000b304783b */ /* 0x000f260000000200 */
[----:B-1----:R-:W-:Y:S06]  /*6e70*/  HMMA.16816.F32.BF16 R148, R20, R168, R148 ;  /* 0x000000a81494723c */ /* 0x002fec0000041894 */
[----:B--2---:R-:W-:Y:S06]  /*6e80*/  HMMA.16816.F32.BF16 R16, R24, R8, R16 ;  /* 0x000000081810723c */ /* 0x004fec0000041810 */
[C---:B------:R-:W-:Y:S06]  /*6e90*/  HMMA.16816.F32.BF16 R164, R20.reuse, R220, R164 ;  /* 0x000000dc14a4723c */ /* 0x040fec00000418a4 */
[C---:B------:R-:W-:Y:S01]  /*6ea0*/  HMMA.16816.F32.BF16 R160, R20.reuse, R222, R160 ;  /* 0x000000de14a0723c */ /* 0x040fe200000418a0 */
[----:B------:R-:W-:Y:S05]  /*6eb0*/  LDSM.16.M88.4 R220, [R178] ;  /* 0x00000000b2dc783b */ /* 0x000fea0000000200 */
[C---:B------:R-:W-:Y:S06]  /*6ec0*/  HMMA.16816.F32.BF16 R156, R20.reuse, R196, R156 ;  /* 0x000000c4149c723c */ /* 0x040fec000004189c */
[C---:B------:R-:W-:Y:S01]  /*6ed0*/  HMMA.16816.F32.BF16 R152, R20.reuse, R198, R152 ;  /* 0x000000c61498723c */ /* 0x040fe20000041898 */
[----:B------:R-:W-:Y:S05]  /*6ee0*/  LDSM.16.M88.4 R196, [R177] ;  /* 0x00000000b1c4783b */ /* 0x000fea0000000200 */
[----:B------:R-:W-:Y:S01]  /*6ef0*/  HMMA.16816.F32.BF16 R140, R20, R170, R140 ;  /* 0x000000aa148c723c */ /* 0x000fe2000004188c */
[----:B------:R-:W1:Y:S04]  /*6f00*/  LDSM.16.M88.4 R168, [R176] ;  /* 0x00000000b0a8783b */ /* 0x000e680000000200 */
[----:B------:R-:W-:Y:S01]  /*6f10*/  LDSM.16.M88.4 R20, [R190+0x4000] ;  /* 0x00400000be14783b */ /* 0x000fe20000000200 */
[C---:B------:R-:W-:Y:S03]  /*6f20*/  HMMA.16816.F32.BF16 R12, R24.reuse, R10, R12 ;  /* 0x0000000a180c723c */ /* 0x040fe6000004180c */
[----:B------:R-:W2:Y:S03]  /*6f30*/  LDSM.16.M88.4 R8, [R187+0xe000] ;  /* 0x00e00000bb08783b */ /* 0x000ea60000000200 */
[----:B---3--:R-:W-:Y:S06]  /*6f40*/  HMMA.16816.F32.BF16 R148, R24, R28, R148 ;  /* 0x0000001c1894723c */ /* 0x008fec0000041894 */
[----:B----4-:R-:W-:Y:S06]  /*6f50*/  HMMA.16816.F32.BF16 R16, R32, R4, R16 ;  /* 0x000000042010723c */ /* 0x010fec0000041810 */
        /* <DEDUP_REMOVED lines=10> */
[----:B------:R-:W4:Y:S03]  /*7000*/  LDSM.16.M88.4 R4, [R180+0x2000] ;  /* 0x00200000b404783b */ /* 0x000f260000000200 */
[----:B-1----:R-:W-:Y:S06]  /*7010*/  HMMA.16816.F32.BF16 R148, R32, R168, R148 ;  /* 0x000000a82094723c */ /* 0x002fec0000041894 */
[----:B--2---:R-:W-:Y:S06]  /*7020*/  HMMA.16816.F32.BF16 R16, R20, R8, R16 ;  /* 0x000000081410723c */ /* 0x004fec0000041810 */
[C---:B------:R-:W-:Y:S06]  /*7030*/  HMMA.16816.F32.BF16 R164, R32.reuse, R220, R164 ;  /* 0x000000dc20a4723c */ /* 0x040fec00000418a4 */
[C---:B------:R-:W-:Y:S01]  /*7040*/  HMMA.16816.F32.BF16 R160, R32.reuse, R222, R160 ;  /* 0x000000de20a0723c */ /* 0x040fe200000418a0 */
[----:B------:R-:W-:Y:S05]  /*7050*/  LDSM.16.M88.4 R220, [R180+0x2800] ;  /* 0x00280000b4dc783b */ /* 0x000fea0000000200 */
[C---:B------:R-:W-:Y:S06]  /*7060*/  HMMA.16816.F32.BF16 R156, R32.reuse, R196, R156 ;  /* 0x000000c4209c723c */ /* 0x040fec000004189c */
[C---:B------:R-:W-:Y:S01]  /*7070*/  HMMA.16816.F32.BF16 R152, R32.reuse, R198, R152 ;  /* 0x000000c62098723c */ /* 0x040fe20000041898 */
[----:B------:R-:W-:Y:S05]  /*7080*/  LDSM.16.M88.4 R196, [R180+0x3000] ;  /* 0x00300000b4c4783b */ /* 0x000fea0000000200 */
[----:B------:R-:W-:Y:S01]  /*7090*/  HMMA.16816.F32.BF16 R140, R32, R170, R140 ;  /* 0x000000aa208c723c */ /* 0x000fe2000004188c */
[----:B------:R-:W1:Y:S04]  /*70a0*/  LDSM.16.M88.4 R168, [R180+0x3800] ;  /* 0x00380000b4a8783b */ /* 0x000e680000000200 */
        /* <DEDUP_REMOVED lines=18> */
[C---:B------:R-:W-:Y:S01]  /*71d0*/  HMMA.16816.F32.BF16 R140, R136.reuse, R170, R140 ;  /* 0x000000aa888c723c */ /* 0x040fe2000004188c */
[----:B------:R-:W1:Y:S05]  /*71e0*/  LDSM.16.M88.4 R168, [R172] ;  /* 0x00000000aca8783b */ /* 0x000e6a0000000200 */
[C---:B------:R-:W-:Y:S06]  /*71f0*/  HMMA.16816.F32.BF16 R164, R136.reuse, R220, R164 ;  /* 0x000000dc88a4723c */ /* 0x040fec00000418a4 */
[C---:B------:R-:W-:Y:S01]  /*7200*/  HMMA.16816.F32.BF16 R160, R136.reuse, R222, R160 ;  /* 0x000000de88a0723c */ /* 0x040fe200000418a0 */
[----:B------:R-:W-:Y:S05]  /*7210*/  LDSM.16.M88.4 R220, [R174] ;  /* 0x00000000aedc783b */ /* 0x000fea0000000200 */
[C---:B------:R-:W-:Y:S06]  /*7220*/  HMMA.16816.F32.BF16 R156, R136.reuse, R196, R156 ;  /* 0x000000c4889c723c */ /* 0x040fec000004189c */
[----:B------:R-:W-:Y:S01]  /*7230*/  HMMA.16816.F32.BF16 R152, R136, R198, R152 ;  /* 0x000000c68898723c */ /* 0x000fe20000041898 */
[----:B------:R-:W-:Y:S04]  /*7240*/  LDSM.16.M88.4 R136, [R190+0x8000] ;  /* 0x00800000be88783b */ /* 0x000fe80000000200 */
[----:B------:R-:W-:Y:S01]  /*7250*/  LDSM.16.M88.4 R196, [R173] ;  /* 0x00000000adc4783b */ /* 0x000fe20000000200 */
[C---:B------:R-:W-:Y:S03]  /*7260*/  HMMA.16816.F32.BF16 R12, R8.reuse, R34, R12 ;  /* 0x00000022080c723c */ /* 0x040fe6000004180c */
[----:B------:R-:W2:Y:S03]  /*7270*/  LDSM.16.M88.4 R32, [R187+0x10000] ;  /* 0x01000000bb20783b */ /* 0x000ea60000000200 */
[----:B---3--:R-:W-:Y:S06]  /*7280*/  HMMA.16816.F32.BF16 R148, R8, R20, R148 ;  /* 0x000000140894723c */ /* 0x008fec0000041894 */
[----:B----4-:R-:W-:Y:S06]  /*7290*/  HMMA.16816.F32.BF16 R16, R224, R4, R16 ;  /* 0x00000004e010723c */ /* 0x010fec0000041810 */
[C---:B------:R-:W-:Y:S01]  /*72a0*/  HMMA.16816.F32.BF16 R140, R8.reuse, R22, R140 ;  /* 0x00000016088c723c */ /* 0x040fe2000004188c */
[----:B------:R-:W3:Y:S05]  /*72b0*/  LDSM.16.M88.4 R20, [R187+0x11800] ;  /* 0x01180000bb14783b */ /* 0x000eea0000000200 */
[C---:B------:R-:W-:Y:S06]  /*72c0*/  HMMA.16816.F32.BF16 R164, R8.reuse, R28, R164 ;  /* 0x0000001c08a4723c */ /* 0x040fec00000418a4 */
[C---:B------:R-:W-:Y:S01]  /*72d0*/  HMMA.16816.F32.BF16 R160, R8.reuse, R30, R160 ;  /* 0x0000001e08a0723c */ /* 0x040fe200000418a0 */
[----:B------:R-:W-:Y:S05]  /*72e0*/  LDSM.16.M88.4 R28, [R187+0x10800] ;  /* 0x01080000bb1c783b */ /* 0x000fea0000000200 */
[C---:B------:R-:W-:Y:S06]  /*72f0*/  HMMA.16816.F32.BF16 R156, R8.reuse, R24, R156 ;  /* 0x00000018089c723c */ /* 0x040fec000004189c */
[----:B------:R-:W-:Y:S01]  /*7300*/  HMMA.16816.F32.BF16 R152, R8, R26, R152 ;  /* 0x0000001a0898723c */ /* 0x000fe20000041898 */
[----:B------:R-:W-:Y:S04]  /*7310*/  LDSM.16.M88.4 R8, [R189+0x8000] ;  /* 0x00800000bd08783b */ /* 0x000fe80000000200 */
[----:B------:R-:W-:Y:S01]  /*7320*/  LDSM.16.M88.4 R24, [R187+0x11000] ;  /* 0x01100000bb18783b */ /* 0x000fe20000000200 */
[C---:B------:R-:W-:Y:S03]  /*7330*/  HMMA.16816.F32.BF16 R12, R224.reuse, R6, R12 ;  /* 0x00000006e00c723c */ /* 0x040fe6000004180c */
[----:B------:R-:W4:Y:S03]  /*7340*/  LDSM.16.M88.4 R4, [R180+0x4000] ;  /* 0x00400000b404783b */ /* 0x000f260000000200 */
[----:B-1----:R-:W-:Y:S06]  /*7350*/  HMMA.16816.F32.BF16 R148, R224, R168, R148 ;  /* 0x000000a8e094723c */ /* 0x002fec0000041894 */
[----:B--2---:R-:W-:Y:S06]  /*7360*/  HMMA.16816.F32.BF16 R16, R136, R32, R16 ;  /* 0x000000208810723c */ /* 0x004fec0000041810 */
[----:B------:R-:W-:Y:S06]  /*7370*/  HMMA.16816.F32.BF16 R164, R224, R220, R164 ;  /* 0x000000dce0a4723c */ /* 0x000fec00000418a4 */
[C---:B------:R-:W-:Y:S01]  /*7380*/  HMMA.16816.F32.BF16 R12, R136.reuse, R34, R12 ;  /* 0x00000022880c723c */ /* 0x040fe2000004180c */
[----:B------:R-:W1:Y:S05]  /*7390*/  LDSM.16.M88.4 R32, [R180+0x4800] ;  /* 0x00480000b420783b */ /* 0x000e6a0000000200 */
[----:B---3--:R-:W-:Y:S06]  /*73a0*/  HMMA.16816.F32.BF16 R148, R136, R20, R148 ;  /* 0x000000148894723c */ /* 0x008fec0000041894 */
[----:B------:R-:W-:Y:S01]  /*73b0*/  HMMA.16816.F32.BF16 R140, R224, R170, R140 ;  /* 0x000000aae08c723c */ /* 0x000fe2000004188c */
[----:B------:R-:W-:-:S04]  /*73c0*/  IMAD.U32 R21, RZ, RZ, UR20 ;  /* 0x00000014ff157e24 */ /* 0x000fc8000f8e00ff */
[----:B------:R-:W-:Y:S01]  /*73d0*/  IMAD R2, R21, 0x40, R212 ;  /* 0x0000004015027824 */ /* 0x000fe200078e02d4 */
[----:B------:R-:W-:Y:S03]  /*73e0*/  HMMA.16816.F32.BF16 R156, R224, R196, R156 ;  /* 0x000000c4e09c723c */ /* 0x000fe6000004189c */
[C---:B------:R-:W-:Y:S01]  /*73f0*/  VIADD R0, R2.reuse, 0x1 ;  /* 0x0000000102007836 */ /* 0x040fe20000000000 */
[CC--:B------:R-:W-:Y:S01]  /*7400*/  ISETP.GE.AND P0, PT, R2.reuse, R209.reuse, PT ;  /* 0x000000d10200720c */ /* 0x0c0fe20003f06270 */
[C---:B------:R-:W-:Y:S01]  /*7410*/  VIADD R21, R2.reuse, 0x8 ;  /* 0x0000000802157836 */ /* 0x040fe20000000000 */
[----:B----4-:R-:W-:Y:S01]  /*7420*/  HMMA.16816.F32.BF16 R16, R8, R4, R16 ;  /* 0x000000040810723c */ /* 0x010fe20000041810 */
[----:B------:R-:W-:Y:S02]  /*7430*/  ISETP.GE.AND P5, PT, R2, R206, PT ;  /* 0x000000ce0200720c */ /* 0x000fe40003fa6270 */
[----:B------:R-:W-:-:S02]  /*7440*/  ISETP.GE.AND P6, PT, R0, R209, PT ;  /* 0x000000d10000720c */ /* 0x000fc40003fc6270 */
[C---:B------:R-:W-:Y:S01]  /*7450*/  ISETP.GE.AND P1, PT, R0.reuse, R206, PT ;  /* 0x000000ce0000720c */ /* 0x040fe20003f26270 */
[----:B------:R-:W-:Y:S01]  /*7460*/  HMMA.16816.F32.BF16 R12, R8, R6, R12 ;  /* 0x00000006080c723c */ /* 0x000fe2000004180c */
[C-C-:B------:R-:W-:Y:S01]  /*7470*/  IMAD.IADD R4, R211.reuse, 0x1, -R2.reuse ;  /* 0x00000001d3047824 */ /* 0x140fe200078e0a02 */
[-C--:B------:R-:W-:Y:S01]  /*7480*/  ISETP.LT.OR P6, PT, R0, R210.reuse, P6 ;  /* 0x000000d20000720c */ /* 0x080fe200037c1670 */
[----:B------:R-:W-:Y:S01]  /*7490*/  IMAD.IADD R5, R208, 0x1, -R2 ;  /* 0x00000001d0057824 */ /* 0x000fe200078e0a02 */
[----:B------:R-:W-:Y:S02]  /*74a0*/  ISETP.LT.OR P1, PT, R0, R207, P1 ;  /* 0x000000cf0000720c */ /* 0x000fe40000f21670 */
[----:B------:R-:W-:Y:S01]  /*74b0*/  ISETP.LT.OR P0, PT, R2, R210, P0 ;  /* 0x000000d20200720c */ /* 0x000fe20000701670 */
[----:B------:R-:W-:Y:S01]  /*74c0*/  HMMA.16816.F32.BF16 R164, R136, R28, R164 ;  /* 0x0000001c88a4723c */ /* 0x000fe200000418a4 */
[----:B------:R-:W-:Y:S01]  /*74d0*/  IABS R7, R4 ;  /* 0x0000000400077213 */ /* 0x000fe20000000000 */
[--C-:B------:R-:W-:Y:S01]  /*74e0*/  IMAD.IADD R4, R211, 0x1, -R0.reuse ;  /* 0x00000001d3047824 */ /* 0x100fe200078e0a00 */
[----:B------:R-:W-:Y:S01]  /*74f0*/  IABS R5, R5 ;  /* 0x0000000500057213 */ /* 0x000fe20000000000 */
[----:B------:R-:W-:Y:S01]  /*7500*/  IMAD.IADD R0, R208, 0x1, -R0 ;  /* 0x00000001d0007824 */ /* 0x000fe200078e0a00 */
[----:B------:R-:W-:Y:S01]  /*7510*/  I2FP.F32.S32 R7, R7 ;  /* 0x0000000700077245 */ /* 0x000fe20000201400 */
[----:B------:R-:W-:Y:S01]  /*7520*/  HMMA.16816.F32.BF16 R160, R224, R222, R160 ;  /* 0x000000dee0a0723c */ /* 0x000fe200000418a0 */
[----:B------:R-:W-:-:S02]  /*7530*/  IABS R4, R4 ;  /* 0x0000000400047213 */ /* 0x000fc40000000000 */
[----:B------:R-:W-:Y:S02]  /*7540*/  IABS R0, R0 ;  /* 0x0000000000007213 */ /* 0x000fe40000000000 */
[----:B------:R-:W-:Y:S01]  /*7550*/  I2FP.F32.S32 R5, R5 ;  /* 0x0000000500057245 */ /* 0x000fe20000201400 */
[----:B------:R-:W-:Y:S01]  /*7560*/  FFMA.FTZ R7, R7, -UR19, R16 ;  /* 0x8000001307077c23 */ /* 0x000fe20008010010 */
[----:B------:R-:W-:Y:S01]  /*7570*/  I2FP.F32.S32 R4, R4 ;  /* 0x0000000400047245 */ /* 0x000fe20000201400 */
[----:B------:R-:W-:Y:S01]  /*7580*/  HMMA.16816.F32.BF16 R140, R136, R22, R140 ;  /* 0x00000016888c723c */ /* 0x000fe2000004188c */
[----:B------:R-:W-:Y:S01]  /*7590*/  I2FP.F32.S32 R0, R0 ;  /* 0x0000000000007245 */ /* 0x000fe20000201400 */
[----:B------:R-:W-:Y:S01]  /*75a0*/  FFMA.FTZ R5, R5, -UR19, R18 ;  /* 0x8000001305057c23 */ /* 0x000fe20008010012 */
[----:B------:R-:W-:Y:S01]  /*75b0*/  ISETP.LT.OR P5, PT, R2, R207, P5 ;  /* 0x000000cf0200720c */ /* 0x000fe20002fa1670 */
[----:B------:R-:W-:Y:S01]  /*75c0*/  FFMA.FTZ R4, R4, -UR19, R17 ;  /* 0x8000001304047c23 */ /* 0x000fe20008010011 */
[----:B------:R-:W-:-:S02]  /*75d0*/  VIADD R18, R2, 0x9 ;  /* 0x0000000902127836 */ /* 0x000fc40000000000 */
[----:B------:R-:W-:Y:S01]  /*75e0*/  FFMA.FTZ R17, R0, -UR19, R19 ;  /* 0x8000001300117c23 */ /* 0x000fe20008010013 */
[----:B------:R-:W-:Y:S01]  /*75f0*/  FSEL R0, R7, -INF , !P0 ;  /* 0xff80000007007808 */ /* 0x000fe20004000000 */
[--C-:B------:R-:W-:Y:S01]  /*7600*/  IMAD.IADD R23, R211, 0x1, -R21.reuse ;  /* 0x00000001d3177824 */ /* 0x100fe200078e0a15 */
[----:B------:R-:W-:Y:S01]  /*7610*/  FSEL R19, R5, -INF , !P5 ;  /* 0xff80000005137808 */ /* 0x000fe20006800000 */
[----:B------:R-:W-:Y:S01]  /*7620*/  IMAD.IADD R20, R211, 0x1, -R18 ;  /* 0x00000001d3147824 */ /* 0x000fe200078e0a12 */
[C---:B------:R-:W-:Y:S01]  /*7630*/  ISETP.GE.AND P0, PT, R21.reuse, R209, PT ;  /* 0x000000d11500720c */ /* 0x040fe20003f06270 */
[----:B------:R-:W-:Y:S01]  /*7640*/  HMMA.16816.F32.BF16 R156, R136, R24, R156 ;  /* 0x00000018889c723c */ /* 0x000fe2000004189c */
[----:B------:R-:W-:Y:S02]  /*7650*/  ISETP.GE.AND P5, PT, R21, R206, PT ;  /* 0x000000ce1500720c */ /* 0x000fe40003fa6270 */
[----:B------:R-:W-:Y:S02]  /*7660*/  FSEL R16, R4, -INF , !P6 ;  /* 0xff80000004107808 */ /* 0x000fe40007000000 */
[----:B------:R-:W-:Y:S01]  /*7670*/  FSEL R17, R17, -INF , !P1 ;  /* 0xff80000011117808 */ /* 0x000fe20004800000 */
[----:B------:R-:W2:Y:S01]  /*7680*/  LDSM.16.M88.4 R4, [R180+0x5000] ;  /* 0x00500000b404783b */ /* 0x000ea20000000200 */
[C---:B------:R-:W-:Y:S01]  /*7690*/  ISETP.LT.OR P0, PT, R21.reuse, R210, P0 ;  /* 0x000000d21500720c */ /* 0x040fe20000701670 */
[----:B-1----:R-:W-:Y:S01]  /*76a0*/  HMMA.16816.F32.BF16 R164, R8, R32, R164 ;  /* 0x0000002008a4723c */ /* 0x002fe200000418a4 */
[----:B------:R-:W-:Y:S01]  /*76b0*/  ISETP.LT.OR P5, PT, R21, R207, P5 ;  /* 0x000000cf1500720c */ /* 0x000fe20002fa1670 */
[----:B------:R-:W-:Y:S01]  /*76c0*/  IMAD.IADD R21, R208, 0x1, -R21 ;  /* 0x00000001d0157824 */ /* 0x000fe200078e0a15 */
[----:B------:R-:W-:-:S02]  /*76d0*/  ISETP.GE.AND P6, PT, R18, R209, PT ;  /* 0x000000d11200720c */ /* 0x000fc40003fc6270 */
[C---:B------:R-:W-:Y:S01]  /*76e0*/  ISETP.GE.AND P1, PT, R18.reuse, R206, PT ;  /* 0x000000ce1200720c */ /* 0x040fe20003f26270 */
[----:B------:R-:W-:Y:S01]  /*76f0*/  HMMA.16816.F32.BF16 R160, R136, R30, R160 ;  /* 0x0000001e88a0723c */ /* 0x000fe200000418a0 */
[C---:B------:R-:W-:Y:S02]  /*7700*/  ISETP.LT.OR P6, PT, R18.reuse, R210, P6 ;  /* 0x000000d21200720c */ /* 0x040fe400037c1670 */
[----:B------:R-:W-:Y:S01]  /*7710*/  ISETP.LT.OR P1, PT, R18, R207, P1 ;  /* 0x000000cf1200720c */ /* 0x000fe20000f21670 */
[----:B------:R-:W-:Y:S01]  /*7720*/  IMAD.IADD R18, R208, 0x1, -R18 ;  /* 0x00000001d0127824 */ /* 0x000fe200078e0a12 */
[----:B------:R-:W-:Y:S01]  /*7730*/  IABS R23, R23 ;  /* 0x0000001700177213 */ /* 0x000fe20000000000 */
[----:B------:R-:W-:Y:S01]  /*7740*/  HMMA.16816.F32.BF16 R152, R224, R198, R152 ;  /* 0x000000c6e098723c */ /* 0x000fe20000041898 */
[----:B------:R-:W-:Y:S02]  /*7750*/  IABS R21, R21 ;  /* 0x0000001500157213 */ /* 0x000fe40000000000 */
[----:B------:R-:W-:-:S02]  /*7760*/  IABS R20, R20 ;  /* 0x0000001400147213 */ /* 0x000fc40000000000 */
[----:B------:R-:W-:Y:S02]  /*7770*/  I2FP.F32.S32 R23, R23 ;  /* 0x0000001700177245 */ /* 0x000fe40000201400 */
[----:B------:R-:W-:Y:S02]  /*7780*/  I2FP.F32.S32 R21, R21 ;  /* 0x0000001500157245 */ /* 0x000fe40000201400 */
[----:B------:R-:W-:Y:S01]  /*7790*/  IABS R18, R18 ;  /* 0x0000001200127213 */ /* 0x000fe20000000000 */
[----:B------:R-:W-:Y:S01]  /*77a0*/  FFMA.FTZ R23, R23, -UR19, R12 ;  /* 0x8000001317177c23 */ /* 0x000fe2000801000c */
[----:B------:R-:W-:Y:S01]  /*77b0*/  I2FP.F32.S32 R20, R20 ;  /* 0x0000001400147245 */ /* 0x000fe20000201400 */
[----:B------:R-:W-:Y:S01]  /*77c0*/  FFMA.FTZ R14, R21, -UR19, R14 ;  /* 0x80000013150e7c23 */ /* 0x000fe2000801000e */
[----:B------:R-:W-:Y:S01]  /*77d0*/  I2FP.F32.S32 R18, R18 ;  /* 0x0000001200127245 */ /* 0x000fe20000201400 */
[----:B------:R-:W-:Y:S02]  /*77e0*/  VIADD R12, R2, 0x11 ;  /* 0x00000011020c7836 */ /* 0x000fe40000000000 */
[----:B------:R-:W-:Y:S01]  /*77f0*/  FFMA.FTZ R21, R20, -UR19, R13 ;  /* 0x8000001314157c23 */ /* 0x000fe2000801000d */
[----:B------:R-:W-:-:S02]  /*7800*/  VIADD R13, R2, 0x10 ;  /* 0x00000010020d7836 */ /* 0x000fc40000000000 */
[----:B------:R-:W-:Y:S01]  /*7810*/  FFMA.FTZ R15, R18, -UR19, R15 ;  /* 0x80000013120f7c23 */ /* 0x000fe2000801000f */
[----:B------:R-:W-:Y:S01]  /*7820*/  FSEL R20, R23, -INF , !P0 ;  /* 0xff80000017147808 */ /* 0x000fe20004000000 */
[C---:B------:R-:W-:Y:S01]  /*7830*/  HMMA.16816.F32.BF16 R160, R8.reuse, R34, R160 ;  /* 0x0000002208a0723c */ /* 0x040fe200000418a0 */
[----:B------:R-:W-:Y:S01]  /*7840*/  FSEL R23, R14, -INF , !P5 ;  /* 0xff8000000e177808 */ /* 0x000fe20006800000 */
[--C-:B------:R-:W-:Y:S01]  /*7850*/  IMAD.IADD R14, R211, 0x1, -R12.reuse ;  /* 0x00000001d30e7824 */ /* 0x100fe200078e0a0c */
[C---:B------:R-:W-:Y:S02]  /*7860*/  ISETP.GE.AND P0, PT, R13.reuse, R209, PT ;  /* 0x000000d10d00720c */ /* 0x040fe40003f06270 */
[----:B------:R-:W-:Y:S01]  /*7870*/  ISETP.GE.AND P5, PT, R13, R206, PT ;  /* 0x000000ce0d00720c */ /* 0x000fe20003fa6270 */
[----:B--2---:R-:W-:Y:S01]  /*7880*/  HMMA.16816.F32.BF16 R156, R8, R4, R156 ;  /* 0x00000004089c723c */ /* 0x004fe2000004189c */
[----:B------:R-:W-:Y:S02]  /*7890*/  FSEL R18, R21, -INF , !P6 ;  /* 0xff80000015127808 */ /* 0x000fe40007000000 */
[----:B------:R-:W-:Y:S01]  /*78a0*/  FSEL R21, R15, -INF , !P1 ;  /* 0xff8000000f157808 */ /* 0x000fe20004800000 */
[--C-:B------:R-:W-:Y:S01]  /*78b0*/  IMAD.IADD R15, R211, 0x1, -R13.reuse ;  /* 0x00000001d30f7824 */ /* 0x100fe200078e0a0d */
[C---:B------:R-:W-:Y:S01]  /*78c0*/  ISETP.LT.OR P0, PT, R13.reuse, R210, P0 ;  /* 0x000000d20d00720c */ /* 0x040fe20000701670 */
[----:B------:R-:W-:Y:S01]  /*78d0*/  HMMA.16816.F32.BF16 R152, R136, R26, R152 ;  /* 0x0000001a8898723c */ /* 0x000fe20000041898 */
[----:B------:R-:W-:Y:S01]  /*78e0*/  ISETP.LT.OR P5, PT, R13, R207, P5 ;  /* 0x000000cf0d00720c */ /* 0x000fe20002fa1670 */
[----:B------:R-:W-:Y:S01]  /*78f0*/  IMAD.IADD R13, R208, 0x1, -R13 ;  /* 0x00000001d00d7824 */ /* 0x000fe200078e0a0d */
[----:B------:R-:W-:Y:S01]  /*7900*/  ISETP.GE.AND P6, PT, R12, R209, PT ;  /* 0x000000d10c00720c */ /* 0x000fe20003fc6270 */
[----:B------:R-:W-:Y:S01]  /*7910*/  VIADD R5, R2, 0x18 ;  /* 0x0000001802057836 */ /* 0x000fe20000000000 */
[----:B------:R-:W-:Y:S01]  /*7920*/  ISETP.GE.AND P1, PT, R12, R206, PT ;  /* 0x000000ce0c00720c */ /* 0x000fe20003f26270 */
[----:B------:R-:W-:Y:S01]  /*7930*/  VIADD R4, R2, 0x19 ;  /* 0x0000001902047836 */ /* 0x000fe20000000000 */
[C---:B------:R-:W-:Y:S01]  /*7940*/  ISETP.LT.OR P6, PT, R12.reuse, R210, P6 ;  /* 0x000000d20c00720c */ /* 0x040fe200037c1670 */
[C---:B------:R-:W-:Y:S01]  /*7950*/  IMAD.IADD R25, R211.reuse, 0x1, -R5 ;  /* 0x00000001d3197824 */ /* 0x040fe200078e0a05 */
[----:B------:R-:W-:Y:S01]  /*7960*/  ISETP.LT.OR P1, PT, R12, R207, P1 ;  /* 0x000000cf0c00720c */ /* 0x000fe20000f21670 */
[----:B------:R-:W-:Y:S01]  /*7970*/  IMAD.IADD R12, R208, 0x1, -R12 ;  /* 0x00000001d00c7824 */ /* 0x000fe200078e0a0c */
[----:B------:R-:W-:Y:S01]  /*7980*/  IABS R15, R15 ;  /* 0x0000000f000f7213 */ /* 0x000fe20000000000 */
[----:B------:R-:W-:Y:S01]  /*7990*/  IMAD.IADD R22, R211, 0x1, -R4 ;  /* 0x00000001d3167824 */ /* 0x000fe200078e0a04 */
[----:B------:R-:W-:-:S02]  /*79a0*/  IABS R13, R13 ;  /* 0x0000000d000d7213 */ /* 0x000fc40000000000 */
[----:B------:R-:W-:Y:S02]  /*79b0*/  I2FP.F32.S32 R15, R15 ;  /* 0x0000000f000f7245 */ /* 0x000fe40000201400 */
[----:B------:R-:W-:Y:S02]  /*79c0*/  I2FP.F32.S32 R13, R13 ;  /* 0x0000000d000d7245 */ /* 0x000fe40000201400 */
[----:B------:R-:W-:Y:S01]  /*79d0*/  IABS R14, R14 ;  /* 0x0000000e000e7213 */ /* 0x000fe20000000000 */
[----:B------:R-:W-:Y:S01]  /*79e0*/  FFMA.FTZ R15, R15, -UR19, R164 ;  /* 0x800000130f0f7c23 */ /* 0x000fe200080100a4 */
[----:B------:R-:W-:Y:S01]  /*79f0*/  IABS R12, R12 ;  /* 0x0000000c000c7213 */ /* 0x000fe20000000000 */
[----:B------:R-:W-:Y:S01]  /*7a00*/  FFMA.FTZ R13, R13, -UR19, R166 ;  /* 0x800000130d0d7c23 */ /* 0x000fe200080100a6 */
[----:B------:R-:W-:Y:S01]  /*7a10*/  I2FP.F32.S32 R14, R14 ;  /* 0x0000000e000e7245 */ /* 0x000fe20000201400 */
[----:B------:R-:W-:Y:S01]  /*7a20*/  HMMA.16816.F32.BF16 R152, R8, R6, R152 ;  /* 0x000000060898723c */ /* 0x000fe20000041898 */
[----:B------:R-:W-:-:S02]  /*7a30*/  I2FP.F32.S32 R12, R12 ;  /* 0x0000000c000c7245 */ /* 0x000fc40000201400 */
[----:B------:R-:W-:Y:S01]  /*7a40*/  FSEL R198, R15, -INF , !P0 ;  /* 0xff8000000fc67808 */ /* 0x000fe20004000000 */
[----:B------:R-:W-:Y:S01]  /*7a50*/  FFMA.FTZ R14, R14, -UR19, R165 ;  /* 0x800000130e0e7c23 */ /* 0x000fe200080100a5 */
[----:B------:R-:W-:Y:S01]  /*7a60*/  FSEL R135, R13, -INF , !P5 ;  /* 0xff8000000d877808 */ /* 0x000fe20006800000 */
[----:B------:R-:W-:Y:S01]  /*7a70*/  FFMA.FTZ R12, R12, -UR19, R167 ;  /* 0x800000130c0c7c23 */ /* 0x000fe200080100a7 */
[C---:B------:R-:W-:Y:S02]  /*7a80*/  ISETP.GE.AND P0, PT, R5.reuse, R209, PT ;  /* 0x000000d10500720c */ /* 0x040fe40003f06270 */
[C---:B------:R-:W-:Y:S02]  /*7a90*/  ISETP.GE.AND P5, PT, R5.reuse, R206, PT ;  /* 0x000000ce0500720c */ /* 0x040fe40003fa6270 */
[C---:B------:R-:W-:Y:S02]  /*7aa0*/  ISETP.LT.OR P0, PT, R5.reuse, R210, P0 ;  /* 0x000000d20500720c */ /* 0x040fe40000701670 */
[----:B------:R-:W-:Y:S01]  /*7ab0*/  ISETP.LT.OR P5, PT, R5, R207, P5 ;  /* 0x000000cf0500720c */ /* 0x000fe20002fa1670 */
[----:B------:R-:W-:Y:S01]  /*7ac0*/  IMAD.IADD R5, R208, 0x1, -R5 ;  /* 0x00000001d0057824 */ /* 0x000fe200078e0a05 */
[----:B------:R-:W-:-:S02]  /*7ad0*/  FSEL R136, R14, -INF , !P6 ;  /* 0xff8000000e887808 */ /* 0x000fc40007000000 */
[----:B------:R-:W-:Y:S02]  /*7ae0*/  FSEL R133, R12, -INF , !P1 ;  /* 0xff8000000c857808 */ /* 0x000fe40004800000 */
[C---:B------:R-:W-:Y:S01]  /*7af0*/  ISETP.GE.AND P6, PT, R4.reuse, R209, PT ;  /* 0x000000d10400720c */ /* 0x040fe20003fc6270 */
[----:B------:R-:W1:Y:S01]  /*7b00*/  LDSM.16.M88.4 R12, [R180+0x5800] ;  /* 0x00580000b40c783b */ /* 0x000e620000000200 */
[----:B------:R-:W-:Y:S01]  /*7b10*/  ISETP.GE.AND P1, PT, R4, R206, PT ;  /* 0x000000ce0400720c */ /* 0x000fe20003f26270 */
[----:B------:R-:W-:-:S04]  /*7b20*/  DEPBAR.LE SB0, 0x0 ;  /* 0x000080000000791a */ /* 0x000fc80000000000 */
[----:B------:R-:W-:Y:S01]  /*7b30*/  BAR.SYNC.DEFER_BLOCKING 0x0 ;  /* 0x0000000000007b1d */ /* 0x000fe20000010000 */
[C---:B------:R-:W-:Y:S02]  /*7b40*/  ISETP.LT.OR P6, PT, R4.reuse, R210, P6 ;  /* 0x000000d20400720c */ /* 0x040fe400037c1670 */
[----:B------:R-:W-:Y:S01]  /*7b50*/  ISETP.LT.OR P1, PT, R4, R207, P1 ;  /* 0x000000cf0400720c */ /* 0x000fe20000f21670 */
[----:B------:R-:W-:Y:S01]  /*7b60*/  IMAD.IADD R4, R208, 0x1, -R4 ;  /* 0x00000001d0047824 */ /* 0x000fe200078e0a04 */
[----:B------:R-:W-:Y:S02]  /*7b70*/  IABS R25, R25 ;  /* 0x0000001900197213 */ /* 0x000fe40000000000 */
[----:B------:R-:W-:Y:S02]  /*7b80*/  IABS R5, R5 ;  /* 0x0000000500057213 */ /* 0x000fe40000000000 */
[----:B------:R-:W-:Y:S02]  /*7b90*/  I2FP.F32.S32 R25, R25 ;  /* 0x0000001900197245 */ /* 0x000fe40000201400 */
[----:B------:R-:W-:-:S02]  /*7ba0*/  I2FP.F32.S32 R5, R5 ;  /* 0x0000000500057245 */ /* 0x000fc40000201400 */
[----:B------:R-:W-:Y:S01]  /*7bb0*/  IABS R22, R22 ;  /* 0x0000001600167213 */ /* 0x000fe20000000000 */
[----:B------:R-:W-:Y:S01]  /*7bc0*/  FFMA.FTZ R25, R25, -UR19, R160 ;  /* 0x8000001319197c23 */ /* 0x000fe200080100a0 */
[----:B------:R-:W-:Y:S01]  /*7bd0*/  IABS R4, R4 ;  /* 0x0000000400047213 */ /* 0x000fe20000000000 */
[----:B------:R-:W-:Y:S01]  /*7be0*/  FFMA.FTZ R162, R5, -UR19, R162 ;  /* 0x8000001305a27c23 */ /* 0x000fe200080100a2 */
[----:B------:R-:W-:Y:S01]  /*7bf0*/  I2FP.F32.S32 R22, R22 ;  /* 0x0000001600167245 */ /* 0x000fe20000201400 */
[----:B------:R-:W-:Y:S01]  /*7c00*/  VIADD R5, R2, 0x20 ;  /* 0x0000002002057836 */ /* 0x000fe20000000000 */
[----:B------:R-:W-:Y:S02]  /*7c10*/  I2FP.F32.S32 R4, R4 ;  /* 0x0000000400047245 */ /* 0x000fe40000201400 */
[----:B------:R-:W-:Y:S01]  /*7c20*/  FSEL R138, R25, -INF , !P0 ;  /* 0xff800000198a7808 */ /* 0x000fe20004000000 */
[----:B------:R-:W-:Y:S01]  /*7c30*/  FFMA.FTZ R22, R22, -UR19, R161 ;  /* 0x8000001316167c23 */ /* 0x000fe200080100a1 */
[----:B------:R-:W-:Y:S01]  /*7c40*/  FSEL R219, R162, -INF , !P5 ;  /* 0xff800000a2db7808 */ /* 0x000fe20006800000 */
[----:B------:R-:W-:Y:S01]  /*7c50*/  FFMA.FTZ R163, R4, -UR19, R163 ;  /* 0x8000001304a37c23 */ /* 0x000fe200080100a3 */
[C---:B------:R-:W-:Y:S01]  /*7c60*/  ISETP.GE.AND P0, PT, R5.reuse, R209, PT ;  /* 0x000000d10500720c */ /* 0x040fe20003f06270 */
[----:B------:R-:W-:Y:S01]  /*7c70*/  VIADD R4, R2, 0x21 ;  /* 0x0000002102047836 */ /* 0x000fe20000000000 */
[----:B------:R-:W-:Y:S01]  /*7c80*/  ISETP.GE.AND P5, PT, R5, R206, PT ;  /* 0x000000ce0500720c */ /* 0x000fe20003fa6270 */
[--C-:B------:R-:W-:Y:S01]  /*7c90*/  IMAD.IADD R7, R211, 0x1, -R5.reuse ;  /* 0x00000001d3077824 */ /* 0x100fe200078e0a05 */
[----:B------:R-:W-:Y:S01]  /*7ca0*/  ISETP.LT.OR P0, PT, R5, R210, P0 ;  /* 0x000000d20500720c */ /* 0x000fe20000701670 */
[----:B------:R-:W-:Y:S01]  /*7cb0*/  IMAD.IADD R6, R211, 0x1, -R4 ;  /* 0x00000001d3067824 */ /* 0x000fe200078e0a04 */
[----:B------:R-:W-:Y:S01]  /*7cc0*/  ISETP.LT.OR P5, PT, R5, R207, P5 ;  /* 0x000000cf0500720c */ /* 0x000fe20002fa1670 */
[----:B------:R-:W-:Y:S01]  /*7cd0*/  IMAD.IADD R5, R208, 0x1, -R5 ;  /* 0x00000001d0057824 */ /* 0x000fe200078e0a05 */
[----:B------:R-:W-:Y:S01]  /*7ce0*/  FSEL R134, R22, -INF , !P6 ;  /* 0xff80000016867808 */ /* 0x000fe20007000000 */
[----:B-1----:R-:W-:Y:S01]  /*7cf0*/  HMMA.16816.F32.BF16 R148, R8, R12, R148 ;  /* 0x0000000c0894723c */ /* 0x002fe20000041894 */
[----:B------:R-:W-:-:S02]  /*7d00*/  FSEL R229, R163, -INF , !P1 ;  /* 0xff800000a3e57808 */ /* 0x000fc40004800000 */
[C---:B------:R-:W-:Y:S02]  /*7d10*/  ISETP.GE.AND P6, PT, R4.reuse, R209, PT ;  /* 0x000000d10400720c */ /* 0x040fe40003fc6270 */
[C---:B------:R-:W-:Y:S01]  /*7d20*/  ISETP.GE.AND P1, PT, R4.reuse, R206, PT ;  /* 0x000000ce0400720c */ /* 0x040fe20003f26270 */
[----:B------:R-:W-:Y:S01]  /*7d30*/  HMMA.16816.F32.BF16 R140, R8, R14, R140 ;  /* 0x0000000e088c723c */ /* 0x000fe2000004188c */
[C---:B------:R-:W-:Y:S02]  /*7d40*/  ISETP.LT.OR P6, PT, R4.reuse, R210, P6 ;  /* 0x000000d20400720c */ /* 0x040fe400037c1670 */
[----:B------:R-:W-:Y:S01]  /*7d50*/  ISETP.LT.OR P1, PT, R4, R207, P1 ;  /* 0x000000cf0400720c */ /* 0x000fe20000f21670 */
[----:B------:R-:W-:Y:S01]  /*7d60*/  IMAD.IADD R4, R208, 0x1, -R4 ;  /* 0x00000001d0047824 */ /* 0x000fe200078e0a04 */
[----:B------:R-:W-:Y:S02]  /*7d70*/  IABS R7, R7 ;  /* 0x0000000700077213 */ /* 0x000fe40000000000 */
        /* <DEDUP_REMOVED lines=8> */
[----:B------:R-:W-:Y:S01]  /*7e00*/  VIADD R5, R2, 0x28 ;  /* 0x0000002802057836 */ /* 0x000fe20000000000 */
[----:B------:R-:W-:-:S02]  /*7e10*/  I2FP.F32.S32 R4, R4 ;  /* 0x0000000400047245 */ /* 0x000fc40000201400 */
[----:B------:R-:W-:Y:S01]  /*7e20*/  FSEL R222, R7, -INF , !P0 ;  /* 0xff80000007de7808 */ /* 0x000fe20004000000 */
[----:B------:R-:W-:Y:S01]  /*7e30*/  FFMA.FTZ R6, R6, -UR19, R157 ;  /* 0x8000001306067c23 */ /* 0x000fe2000801009d */
[----:B------:R-:W-:Y:S01]  /*7e40*/  FSEL R227, R158, -INF , !P5 ;  /* 0xff8000009ee37808 */ /* 0x000fe20006800000 */
[----:B------:R-:W-:Y:S01]  /*7e50*/  FFMA.FTZ R159, R4, -UR19, R159 ;  /* 0x80000013049f7c23 */ /* 0x000fe2000801009f */
[C---:B------:R-:W-:Y:S01]  /*7e60*/  ISETP.GE.AND P0, PT, R5.reuse, R209, PT ;  /* 0x000000d10500720c */ /* 0x040fe20003f06270 */
[----:B------:R-:W-:Y:S01]  /*7e70*/  VIADD R4, R2, 0x29 ;  /* 0x0000002902047836 */ /* 0x000fe20000000000 */
[----:B------:R-:W-:Y:S01]  /*7e80*/  ISETP.GE.AND P5, PT, R5, R206, PT ;  /* 0x000000ce0500720c */ /* 0x000fe20003fa6270 */
[C---:B------:R-:W-:Y:S01]  /*7e90*/  IMAD.IADD R7, R211.reuse, 0x1, -R5 ;  /* 0x00000001d3077824 */ /* 0x040fe200078e0a05 */
[----:B------:R-:W-:Y:S01]  /*7ea0*/  FSEL R224, R6, -INF , !P6 ;  /* 0xff80000006e07808 */ /* 0x000fe20007000000 */
[----:B------:R-:W-:Y:S01]  /*7eb0*/  IMAD.IADD R6, R211, 0x1, -R4 ;  /* 0x00000001d3067824 */ /* 0x000fe200078e0a04 */
[----:B------:R-:W-:-:S02]  /*7ec0*/  ISETP.LT.OR P0, PT, R5, R210, P0 ;  /* 0x000000d20500720c */ /* 0x000fc40000701670 */
[----:B------:R-:W-:Y:S01]  /*7ed0*/  ISETP.LT.OR P5, PT, R5, R207, P5 ;  /* 0x000000cf0500720c */ /* 0x000fe20002fa1670 */
[----:B------:R-:W-:Y:S01]  /*7ee0*/  IMAD.IADD R5, R208, 0x1, -R5 ;  /* 0x00000001d0057824 */ /* 0x000fe200078e0a05 */
[----:B------:R-:W-:Y:S02]  /*7ef0*/  IABS R7, R7 ;  /* 0x0000000700077213 */ /* 0x000fe40000000000 */
[----:B------:R-:W-:Y:S02]  /*7f00*/  IABS R6, R6 ;  /* 0x0000000600067213 */ /* 0x000fe40000000000 */
[----:B------:R-:W-:Y:S02]  /*7f10*/  IABS R5, R5 ;  /* 0x0000000500057213 */ /* 0x000fe40000000000 */
[----:B------:R-:W-:Y:S02]  /*7f20*/  FSEL R225, R159, -INF , !P1 ;  /* 0xff8000009fe17808 */ /* 0x000fe40004800000 */
[----:B------:R-:W-:-:S02]  /*7f30*/  I2FP.F32.S32 R7, R7 ;  /* 0x0000000700077245 */ /* 0x000fc40000201400 */
[C---:B------:R-:W-:Y:S02]  /*7f40*/  ISETP.GE.AND P6, PT, R4.reuse, R209, PT ;  /* 0x000000d10400720c */ /* 0x040fe40003fc6270 */
[C---:B------:R-:W-:Y:S01]  /*7f50*/  ISETP.GE.AND P1, PT, R4.reuse, R206, PT ;  /* 0x000000ce0400720c */ /* 0x040fe20003f26270 */
[----:B------:R-:W-:Y:S01]  /*7f60*/  FFMA.FTZ R7, R7, -UR19, R152 ;  /* 0x8000001307077c23 */ /* 0x000fe20008010098 */
[----:B------:R-:W-:Y:S02]  /*7f70*/  I2FP.F32.S32 R5, R5 ;  /* 0x0000000500057245 */ /* 0x000fe40000201400 */
[----:B------:R-:W-:Y:S02]  /*7f80*/  I2FP.F32.S32 R6, R6 ;  /* 0x0000000600067245 */ /* 0x000fe40000201400 */
[C---:B------:R-:W-:Y:S01]  /*7f90*/  ISETP.LT.OR P6, PT, R4.reuse, R210, P6 ;  /* 0x000000d20400720c */ /* 0x040fe200037c1670 */
[----:B------:R-:W-:Y:S01]  /*7fa0*/  FFMA.FTZ R8, R5, -UR19, R154 ;  /* 0x8000001305087c23 */ /* 0x000fe2000801009a */
[----:B------:R-:W-:Y:S01]  /*7fb0*/  ISETP.LT.OR P1, PT, R4, R207, P1 ;  /* 0x000000cf0400720c */ /* 0x000fe20000f21670 */
[----:B------:R-:W-:-:S02]  /*7fc0*/  IMAD.IADD R4, R208, 0x1, -R4 ;  /* 0x00000001d0047824 */ /* 0x000fc400078e0a04 */
[----:B------:R-:W-:Y:S01]  /*7fd0*/  FFMA.FTZ R152, R6, -UR19, R153 ;  /* 0x8000001306987c23 */ /* 0x000fe20008010099 */
[C---:B------:R-:W-:Y:S01]  /*7fe0*/  VIADD R6, R2.reuse, 0x30 ;  /* 0x0000003002067836 */ /* 0x040fe20000000000 */
[----:B------:R-:W-:Y:S01]  /*7ff0*/  FSEL R154, R7, -INF , !P0 ;  /* 0xff800000079a7808 */ /* 0x000fe20004000000 */
[----:B------:R-:W-:Y:S01]  /*8000*/  VIADD R5, R2, 0x31 ;  /* 0x0000003102057836 */ /* 0x000fe20000000000 */
[----:B------:R-:W-:Y:S02]  /*8010*/  IABS R4, R4 ;  /* 0x0000000400047213 */ /* 0x000fe40000000000 */
[----:B------:R-:W-:Y:S01]  /*8020*/  FSEL R153, R8, -INF , !P5 ;  /* 0xff80000008997808 */ /* 0x000fe20006800000 */
[C---:B------:R-:W-:Y:S01]  /*8030*/  IMAD.IADD R8, R211.reuse, 0x1, -R6 ;  /* 0x00000001d3087824 */ /* 0x040fe200078e0a06 */
[C---:B------:R-:W-:Y:S01]  /*8040*/  ISETP.GE.AND P0, PT, R6.reuse, R209, PT ;  /* 0x000000d10600720c */ /* 0x040fe20003f06270 */
[----:B------:R-:W-:Y:S01]  /*8050*/  IMAD.IADD R7, R211, 0x1, -R5 ;  /* 0x00000001d3077824 */ /* 0x000fe200078e0a05 */
[----:B------:R-:W-:-:S02]  /*8060*/  ISETP.GE.AND P5, PT, R6, R206, PT ;  /* 0x000000ce0600720c */ /* 0x000fc40003fa6270 */
[----:B------:R-:W-:Y:S02]  /*8070*/  I2FP.F32.S32 R4, R4 ;  /* 0x0000000400047245 */ /* 0x000fe40000201400 */
[C---:B------:R-:W-:Y:S02]  /*8080*/  ISETP.LT.OR P0, PT, R6.reuse, R210, P0 ;  /* 0x000000d20600720c */ /* 0x040fe40000701670 */
[----:B------:R-:W-:Y:S01]  /*8090*/  ISETP.LT.OR P5, PT, R6, R207, P5 ;  /* 0x000000cf0600720c */ /* 0x000fe20002fa1670 */
[----:B------:R-:W-:Y:S02]  /*80a0*/  IMAD.IADD R6, R208, 0x1, -R6 ;  /* 0x00000001d0067824 */ /* 0x000fe400078e0a06 */
[----:B------:R-:W-:Y:S01]  /*80b0*/  FFMA.FTZ R155, R4, -UR19, R155 ;  /* 0x80000013049b7c23 */ /* 0x000fe2000801009b */
[C---:B------:R-:W-:Y:S01]  /*80c0*/  VIADD R4, R2.reuse, 0x38 ;  /* 0x0000003802047836 */ /* 0x040fe20000000000 */
[----:B------:R-:W-:Y:S01]  /*80d0*/  IABS R8, R8 ;  /* 0x0000000800087213 */ /* 0x000fe20000000000 */
[----:B------:R-:W-:Y:S01]  /*80e0*/  VIADD R2, R2, 0x39 ;  /* 0x0000003902027836 */ /* 0x000fe20000000000 */
[----:B------:R-:W-:Y:S01]  /*80f0*/  IABS R6, R6 ;  /* 0x0000000600067213 */ /* 0x000fe20000000000 */
[----:B------:R-:W-:Y:S01]  /*8100*/  IMAD.IADD R9, R211, 0x1, -R4 ;  /* 0x00000001d3097824 */ /* 0x000fe200078e0a04 */
[----:B------:R-:W-:-:S02]  /*8110*/  FSEL R152, R152, -INF , !P6 ;  /* 0xff80000098987808 */ /* 0x000fc40007000000 */
[----:B------:R-:W-:Y:S02]  /*8120*/  FSEL R223, R155, -INF , !P1 ;  /* 0xff8000009bdf7808 */ /* 0x000fe40004800000 */
[C---:B------:R-:W-:Y:S02]  /*8130*/  ISETP.GE.AND P6, PT, R5.reuse, R209, PT ;  /* 0x000000d10500720c */ /* 0x040fe40003fc6270 */
[C---:B------:R-:W-:Y:S02]  /*8140*/  ISETP.GE.AND P1, PT, R5.reuse, R206, PT ;  /* 0x000000ce0500720c */ /* 0x040fe40003f26270 */
[----:B------:R-:W-:Y:S02]  /*8150*/  I2FP.F32.S32 R11, R8 ;  /* 0x00000008000b7245 */ /* 0x000fe40000201400 */
[----:B------:R-:W-:Y:S02]  /*8160*/  I2FP.F32.S32 R13, R6 ;  /* 0x00000006000d7245 */ /* 0x000fe40000201400 */
[----:B------:R-:W-:Y:S01]  /*8170*/  ISETP.LT.OR P6, PT, R5, R210, P6 ;  /* 0x000000d20500720c */ /* 0x000fe200037c1670 */
[----:B------:R-:W-:Y:S01]  /*8180*/  FFMA.FTZ R11, R11, -UR19, R148 ;  /* 0x800000130b0b7c23 */ /* 0x000fe20008010094 */
[----:B------:R-:W-:Y:S01]  /*8190*/  ISETP.LT.OR P1, PT, R5, R207, P1 ;  /* 0x000000cf0500720c */ /* 0x000fe20000f21670 */
[----:B------:R-:W-:Y:S01]  /*81a0*/  IMAD.IADD R5, R208, 0x1, -R5 ;  /* 0x00000001d0057824 */ /* 0x000fe200078e0a05 */
[----:B------:R-:W-:Y:S01]  /*81b0*/  IABS R9, R9 ;  /* 0x0000000900097213 */ /* 0x000fe20000000000 */
[----:B------:R-:W-:Y:S01]  /*81c0*/  FFMA.FTZ R13, R13, -UR19, R150 ;  /* 0x800000130d0d7c23 */ /* 0x000fe20008010096 */
[----:B------:R-:W-:-:S02]  /*81d0*/  IABS R7, R7 ;  /* 0x0000000700077213 */ /* 0x000fc40000000000 */
[----:B------:R-:W-:Y:S02]  /*81e0*/  I2FP.F32.S32 R9, R9 ;  /* 0x0000000900097245 */ /* 0x000fe40000201400 */
[----:B------:R-:W-:Y:S02]  /*81f0*/  IABS R5, R5 ;  /* 0x0000000500057213 */ /* 0x000fe40000000000 */
[----:B------:R-:W-:Y:S01]  /*8200*/  FSEL R214, R11, -INF , !P0 ;  /* 0xff8000000bd67808 */ /* 0x000fe20004000000 */
[----:B------:R-:W-:Y:S01]  /*8210*/  FFMA.FTZ R140, R9, -UR19, R140 ;  /* 0x80000013098c7c23 */ /* 0x000fe2000801008c */
[----:B------:R-:W-:Y:S02]  /*8220*/  FSEL R171, R13, -INF , !P5 ;  /* 0xff8000000dab7808 */ /* 0x000fe40006800000 */
[C---:B------:R-:W-:Y:S02]  /*8230*/  ISETP.GE.AND P0, PT, R4.reuse, R209, PT ;  /* 0x000000d10400720c */ /* 0x040fe40003f06270 */
[----:B------:R-:W-:-:S02]  /*8240*/  ISETP.GE.AND P5, PT, R4, R206, PT ;  /* 0x000000ce0400720c */ /* 0x000fc40003fa6270 */
[----:B------:R-:W-:Y:S01]  /*8250*/  I2FP.F32.S32 R6, R7 ;  /* 0x0000000700067245 */ /* 0x000fe20000201400 */
[----:B------:R-:W-:Y:S01]  /*8260*/  IMAD.IADD R7, R211, 0x1, -R2 ;  /* 0x00000001d3077824 */ /* 0x000fe200078e0a02 */
[----:B------:R-:W-:Y:S01]  /*8270*/  I2FP.F32.S32 R8, R5 ;  /* 0x0000000500087245 */ /* 0x000fe20000201400 */
[----:B------:R-:W-:Y:S01]  /*8280*/  IMAD.IADD R5, R208, 0x1, -R4 ;  /* 0x00000001d0057824 */ /* 0x000fe200078e0a04 */
[----:B------:R-:W-:Y:S01]  /*8290*/  ISETP.LT.OR P0, PT, R4, R210, P0 ;  /* 0x000000d20400720c */ /* 0x000fe20000701670 */
[----:B------:R-:W-:Y:S01]  /*82a0*/  FFMA.FTZ R6, R6, -UR19, R149 ;  /* 0x8000001306067c23 */ /* 0x000fe20008010095 */
[----:B------:R-:W-:Y:S01]  /*82b0*/  ISETP.LT.OR P5, PT, R4, R207, P5 ;  /* 0x000000cf0400720c */ /* 0x000fe20002fa1670 */
[----:B------:R-:W-:Y:S01]  /*82c0*/  IMAD.IADD R4, R208, 0x1, -R2 ;  /* 0x00000001d0047824 */ /* 0x000fe200078e0a02 */
[----:B------:R-:W-:Y:S01]  /*82d0*/  FSEL R170, R140, -INF , !P0 ;  /* 0xff8000008caa7808 */ /* 0x000fe20004000000 */
[----:B------:R-:W-:Y:S01]  /*82e0*/  FFMA.FTZ R8, R8, -UR19, R151 ;  /* 0x8000001308087c23 */ /* 0x000fe20008010097 */
[----:B------:R-:W-:-:S02]  /*82f0*/  PLOP3.LUT P0, PT, PT, PT, UP0, 0x80, 0x0 ;  /* 0x000000000000781c */ /* 0x000fc40003f0f008 */
[----:B------:R-:W-:Y:S02]  /*8300*/  IABS R5, R5 ;  /* 0x0000000500057213 */ /* 0x000fe40000000000 */
[----:B------:R-:W-:Y:S02]  /*8310*/  IABS R7, R7 ;  /* 0x0000000700077213 */ /* 0x000fe40000000000 */
[----:B------:R-:W-:Y:S02]  /*8320*/  IABS R4, R4 ;  /* 0x0000000400047213 */ /* 0x000fe40000000000 */
[----:B------:R-:W-:Y:S02]  /*8330*/  FSEL R196, R6, -INF , !P6 ;  /* 0xff80000006c47808 */ /* 0x000fe40007000000 */
[----:B------:R-:W-:Y:S02]  /*8340*/  I2FP.F32.S32 R5, R5 ;  /* 0x0000000500057245 */ /* 0x000fe40000201400 */
[----:B------:R-:W-:-:S02]  /*8350*/  I2FP.F32.S32 R6, R7 ;  /* 0x0000000700067245 */ /* 0x000fc40000201400 */
[----:B------:R-:W-:Y:S01]  /*8360*/  I2FP.F32.S32 R4, R4 ;  /* 0x0000000400047245 */ /* 0x000fe20000201400 */
[----:B------:R-:W-:Y:S01]  /*8370*/  FFMA.FTZ R5, R5, -UR19, R142 ;  /* 0x8000001305057c23 */ /* 0x000fe2000801008e */
[----:B------:R-:W-:Y:S01]  /*8380*/  FSEL R169, R8, -INF , !P1 ;  /* 0xff80000008a97808 */ /* 0x000fe20004800000 */
[----:B------:R-:W-:Y:S01]  /*8390*/  FFMA.FTZ R6, R6, -UR19, R141 ;  /* 0x8000001306067c23 */ /* 0x000fe2000801008d */
[----:B------:R-:W-:Y:S01]  /*83a0*/  ISETP.GE.AND P6, PT, R2, R209, PT ;  /* 0x000000d10200720c */ /* 0x000fe20003fc6270 */
[----:B------:R-:W-:Y:S01]  /*83b0*/  FFMA.FTZ R4, R4, -UR19, R143 ;  /* 0x8000001304047c23 */ /* 0x000fe2000801008f */
[C---:B------:R-:W-:Y:S02]  /*83c0*/  ISETP.GE.AND P1, PT, R2.reuse, R206, PT ;  /* 0x000000ce0200720c */ /* 0x040fe40003f26270 */
[C---:B------:R-:W-:Y:S02]  /*83d0*/  ISETP.LT.OR P6, PT, R2.reuse, R210, P6 ;  /* 0x000000d20200720c */ /* 0x040fe400037c1670 */
[----:B------:R-:W-:-:S02]  /*83e0*/  ISETP.LT.OR P1, PT, R2, R207, P1 ;  /* 0x000000cf0200720c */ /* 0x000fc40000f21670 */
        /* <DEDUP_REMOVED lines=67> */
.L_x_519:
[----:B------:R-:W-:Y:S05]  /*8820*/  BSYNC B0 ;  /* 0x0000000000007941 */ /* 0x000fea0003800000 */
.L_x_518:
[----:B------:R-:W0:Y:S02]  /*8830*/  LDGDEPBAR ;  /* 0x00000000000079af */ /* 0x000e240000000000 */
.L_x_517:
        /* <DEDUP_REMOVED lines=50> */
[--C-:B------:R-:W-:Y:S01]  /*8b60*/  FFMA.FTZ R159, R18, UR22, -R197.reuse ;  /* 0x00000016129f7c23 */ /* 0x100fe200080108c5 */
[----:B------:R-:W-:Y:S01]  /*8b70*/  FSEL R5, R2, RZ, P5 ;  /* 0x000000ff02057208 */ /* 0x000fe20002800000 */
[----:B------:R-:W-:Y:S01]  /*8b80*/  FFMA.FTZ R160, R20, UR22, -R197 ;  /* 0x0000001614a07c23 */ /* 0x000fe200080108c5 */
[C---:B------:R-:W-:Y:S01]  /*8b90*/  FMUL.FTZ R166, R0.reuse, UR22 ;  /* 0x0000001600a67c20 */ /* 0x040fe20008410000 */
[----:B------:R-:W-:Y:S01]  /*8ba0*/  FSETP.NEU.FTZ.AND P1, PT, R0, -INF , PT ;  /* 0xff8000000000780b */ /* 0x000fe20003f3d000 */
[----:B------:R-:W-:Y:S01]  /*8bb0*/  MUFU.EX2 R162, R162 ;  /* 0x000000a200a27308 */ /* 0x000fe20000000800 */
[----:B------:R-:W-:Y:S01]  /*8bc0*/  FADD.FTZ R4, R132, -R5 ;  /* 0x8000000584047221 */ /* 0x000fe20000010000 */
[--C-:B------:R-:W-:Y:S01]  /*8bd0*/  FFMA.FTZ R198, R198, UR22, -R197.reuse ;  /* 0x00000016c6c67c23 */ /* 0x100fe200080108c5 */
[----:B------:R-:W-:Y:S01]  /*8be0*/  FSEL R166, R166, RZ, P1 ;  /* 0x000000ffa6a67208 */ /* 0x000fe20000800000 */
[--C-:B------:R-:W-:Y:S01]  /*8bf0*/  FFMA.FTZ R215, R136, UR22, -R197.reuse ;  /* 0x0000001688d77c23 */ /* 0x100fe200080108c5 */
[----:B------:R-:W-:Y:S01]  /*8c00*/  FSEL R6, R0, RZ, P1 ;  /* 0x000000ff00067208 */ /* 0x000fe20000800000 */
[----:B------:R-:W-:Y:S01]  /*8c10*/  FMUL.FTZ R164, R4, UR22 ;  /* 0x0000001604a47c20 */ /* 0x000fe20008410000 */
[--C-:B------:R-:W-:Y:S01]  /*8c20*/  FFMA.FTZ R199, R138, UR22, -R197.reuse ;  /* 0x000000168ac77c23 */ /* 0x100fe200080108c5 */
[--C-:B------:R-:W-:Y:S01]  /*8c30*/  FFMA.FTZ R158, R19, UR22, -R166.reuse ;  /* 0x00000016139e7c23 */ /* 0x100fe200080108a6 */
[----:B------:R-:W-:Y:S01]  /*8c40*/  FFMA.FTZ R157, R17, UR22, -R166 ;  /* 0x00000016119d7c23 */ /* 0x000fe200080108a6 */
[----:B------:R-:W-:Y:S01]  /*8c50*/  FADD.FTZ R6, R3, -R6 ;  /* 0x8000000603067221 */ /* 0x000fe20000010000 */
[----:B------:R-:W1:Y:S01]  /*8c60*/  LDSM.16.MT88.4 R16, [R186+0x12000] ;  /* 0x01200000ba10783b */ /* 0x000e620000004200 */
[--C-:B------:R-:W-:Y:S01]  /*8c70*/  FFMA.FTZ R156, R23, UR22, -R166.reuse ;  /* 0x00000016179c7c23 */ /* 0x100fe200080108a6 */
[--C-:B------:R-:W-:Y:S01]  /*8c80*/  FFMA.FTZ R163, R21, UR22, -R166.reuse ;  /* 0x0000001615a37c23 */ /* 0x100fe200080108a6 */
[----:B------:R-:W-:Y:S01]  /*8c90*/  FMUL.FTZ R3, R6, UR22 ;  /* 0x0000001606037c20 */ /* 0x000fe20008410000 */
[----:B------:R-:W2:Y:S01]  /*8ca0*/  MUFU.EX2 R161, R161 ;  /* 0x000000a100a17308 */ /* 0x000ea20000000800 */
[--C-:B------:R-:W-:Y:S01]  /*8cb0*/  FFMA.FTZ R216, R134, UR22, -R197.reuse ;  /* 0x0000001686d87c23 */ /* 0x100fe200080108c5 */
[--C-:B------:R-:W-:Y:S01]  /*8cc0*/  FFMA.FTZ R218, R135, UR22, -R166.reuse ;  /* 0x0000001687da7c23 */ /* 0x100fe200080108a6 */
        /* <DEDUP_REMOVED lines=10> */
[----:B------:R-:W-:Y:S01]  /*8d70*/  FFMA.FTZ R231, R152, UR22, -R197 ;  /* 0x0000001698e77c23 */ /* 0x000fe200080108c5 */
[--C-:B------:R-:W-:Y:S01]  /*8d80*/  FFMA.FTZ R225, R225, UR22, -R166.reuse ;  /* 0x00000016e1e17c23 */ /* 0x100fe200080108a6 */
[--C-:B------:R-:W-:Y:S01]  /*8d90*/  FFMA.FTZ R227, R153, UR22, -R166.reuse ;  /* 0x0000001699e37c23 */ /* 0x100fe200080108a6 */
[----:B------:R-:W3:Y:S01]  /*8da0*/  MUFU.EX2 R159, R159 ;  /* 0x0000009f009f7308 */ /* 0x000ee20000000800 */
[----:B--2---:R-:W-:Y:S01]  /*8db0*/  F2FP.BF16.F32.PACK_AB R4, R161, R162 ;  /* 0x000000a2a104723e */ /* 0x004fe200000010ff */
[--C-:B------:R-:W-:Y:S01]  /*8dc0*/  FFMA.FTZ R228, R223, UR22, -R166.reuse ;  /* 0x00000016dfe47c23 */ /* 0x100fe200080108a6 */
[----:B------:R-:W-:Y:S01]  /*8dd0*/  LDSM.16.MT88.4 R152, [R184+0x13000] ;  /* 0x01300000b898783b */ /* 0x000fe20000004200 */
[--C-:B------:R-:W-:Y:S01]  /*8de0*/  FFMA.FTZ R169, R169, UR22, -R166.reuse ;  /* 0x00000016a9a97c23 */ /* 0x100fe200080108a6 */
[----:B------:R-:W-:-:S03]  /*8df0*/  FFMA.FTZ R167, R167, UR22, -R166 ;  /* 0x00000016a7a77c23 */ /* 0x000fc600080108a6 */
[----:B------:R-:W-:Y:S08]  /*8e00*/  MUFU.EX2 R158, R158 ;  /* 0x0000009e009e7308 */ /* 0x000ff00000000800 */
        /* <DEDUP_REMOVED lines=26> */
[-C--:B------:R-:W-:Y:S01]  /*8fb0*/  FMUL.FTZ R111, R111, R3.reuse ;  /* 0x000000036f6f7220 */ /* 0x080fe20000410000 */
[----:B------:R-:W1:Y:S01]  /*8fc0*/  MUFU.EX2 R215, R215 ;  /* 0x000000d700d77308 */ /* 0x000e620000000800 */
[-C--:B------:R-:W-:Y:S01]  /*8fd0*/  FMUL.FTZ R88, R88, R164.reuse ;  /* 0x000000a458587220 */ /* 0x080fe20000410000 */
[-C--:B------:R-:W-:Y:S01]  /*8fe0*/  FMUL.FTZ R89, R89, R164.reuse ;  /* 0x000000a459597220 */ /* 0x080fe20000410000 */
[-C--:B------:R-:W-:Y:S01]  /*8ff0*/  FMUL.FTZ R90, R90, R3.reuse ;  /* 0x000000035a5a7220 */ /* 0x080fe20000410000 */
[C---:B------:R-:W-:Y:S01]  /*9000*/  HMMA.16816.F32.BF16 R16, R4.reuse, R18, R116 ;  /* 0x000000120410723c */ /* 0x040fe20000041874 */
[----:B------:R-:W2:Y:S01]  /*9010*/  LDSM.16.MT88.4 R116, [R188+0x14000] ;  /* 0x01400000bc74783b */ /* 0x000ea20000004200 */
[-C--:B------:R-:W-:Y:S01]  /*9020*/  FMUL.FTZ R91, R91, R3.reuse ;  /* 0x000000035b5b7220 */ /* 0x080fe20000410000 */
[-C--:B------:R-:W-:Y:S01]  /*9030*/  FMUL.FTZ R12, R128, R164.reuse ;  /* 0x000000a4800c7220 */ /* 0x080fe20000410000 */
[----:B------:R-:W-:Y:S01]  /*9040*/  MUFU.EX2 R199, R199 ;  /* 0x000000c700c77308 */ /* 0x000fe20000000800 */
        /* <DEDUP_REMOVED lines=52> */
[C---:B--2---:R-:W-:Y:S01]  /*9390*/  HMMA.16816.F32.BF16 R40, R4.reuse, R116, R104 ;  /* 0x000000740428723c */ /* 0x044fe20000041868 */
[----:B------:R-:W-:Y:S01]  /*93a0*/  FADD.FTZ R161, R161, R162 ;  /* 0x000000a2a1a17221 */ /* 0x000fe20000010000 */
[----:B------:R-:W-:Y:S01]  /*93b0*/  FADD.FTZ R157, R157, R158 ;  /* 0x0000009e9d9d7221 */ /* 0x000fe20000010000 */
[----:B------:R-:W2:Y:S02]  /*93c0*/  LDSM.16.MT88.4 R104, [R184+0x14000] ;  /* 0x01400000b868783b */ /* 0x000ea40000004200 */
        /* <DEDUP_REMOVED lines=40> */
[C---:B--2---:R-:W-:Y:S06]  /*9650*/  HMMA.16816.F32.BF16 R64, R4.reuse, R104, R116 ;  /* 0x000000680440723c */ /* 0x044fec0000041874 */
        /* <DEDUP_REMOVED lines=29> */
[C---:B--2---:R-:W-:Y:S04]  /*9830*/  HMMA.16816.F32.BF16 R80, R4.reuse, R104, R80 ;  /* 0x000000680450723c */ /* 0x044fe80000041850 */
[----:B------:R-:W-:Y:S02]  /*9840*/  MUFU.EX2 R169, R169 ;  /* 0x000000a900a97308 */ /* 0x000fe40000000800 */
[----:B------:R-:W-:Y:S01]  /*9850*/  HMMA.16816.F32.BF16 R88, R4, R106, R88 ;  /* 0x0000006a0458723c */ /* 0x000fe20000041858 */
[----:B------:R-:W-:-:S02]  /*9860*/  F2FP.BF16.F32.PACK_AB R104, R215, R198 ;  /* 0x000000c6d768723e */ /* 0x000fc400000010ff */
[----:B---3--:R-:W-:-:S03]  /*9870*/  F2FP.BF16.F32.PACK_AB R105, R221, R218 ;  /* 0x000000dadd69723e */ /* 0x008fc600000010ff */
        /* <DEDUP_REMOVED lines=177> */
[----:B------:R-:W-:Y:S01]  /*a390*/  @!P4 LDGSTS.E.BYPASS.LTC128B.128 [R201+0x12000], desc[UR28][R18.64] ;  /* 0x1200000012c9cfae */ /* 0x000fe2000b901d5c */
[----:B------:R-:W-:-:S03]  /*a3a0*/  @!P3 LEA.HI.X R13, R16, R13, R3, 0x1, P1 ;  /* 0x0000000d100db211 */ /* 0x000fc600008f0c03 */
[----:B------:R-:W2:Y:S01]  /*a3b0*/  @!P2 LDC.64 R4, c[0x0][0x220] ;  /* 0x00008800ff04ab82 */ /* 0x000ea20000000a00 */
        /* <DEDUP_REMOVED lines=21> */
[----:B------:R-:W-:Y:S01]  /*a510*/  @!P4 LDGSTS.E.BYPASS.LTC128B.128 [R201+0x13000], desc[UR28][R8.64] ;  /* 0x1300000008c9cfae */ /* 0x000fe2000b901d5c */
[----:B--2---:R-:W-:-:S03]  /*a520*/  @!P2 LEA R28, P0, R14, R4, 0x1 ;  /* 0x000000040e1ca211 */ /* 0x004fc600078008ff */
[----:B------:R-:W-:Y:S01]  /*a530*/  @P3 STS.128 [R201+0x15000], RZ ;  /* 0x015000ffc9003388 */ /* 0x000fe20000000c00 */
[----:B------:R-:W-:Y:S01]  /*a540*/  @!P2 LEA.HI.X R29, R14, R5, R3, 0x1, P0 ;  /* 0x000000050e1da211 */ /* 0x000fe200000f0c03 */
[----:B------:R-:W-:Y:S02]  /*a550*/  IMAD.U32 R3, RZ, RZ, UR20 ;  /* 0x00000014ff037e24 */ /* 0x000fe4000f8e00ff */
[----:B------:R-:W-:Y:S01]  /*a560*/  @!PT LDS RZ, [RZ] ;  /* 0x00000000fffff984 */ /* 0x000fe20000000800 */
[----:B------:R-:W-:Y:S01]  /*a570*/  @!PT LDS RZ, [RZ] ;  /* 0x00000000fffff984 */ /* 0x000fe20000000800 */
[----:B------:R-:W-:Y:S01]  /*a580*/  @!PT LDS RZ, [RZ] ;  /* 0x00000000fffff984 */ /* 0x000fe20000000800 */
[----:B------:R-:W-:Y:S02]  /*a590*/  @!P3 LDGSTS.E.BYPASS.LTC128B.128 [R201+0x15000], desc[UR28][R16.64+0x80] ;  /* 0x1500008010c9bfae */ /* 0x000fe4000b901d5c */
[----:B------:R-:W-:Y:S02]  /*a5a0*/  IMAD R3, R3, 0x40, R212 ;  /* 0x0000004003037824 */ /* 0x000fe400078e02d4 */
[----:B------:R-:W-:Y:S04]  /*a5b0*/  @P2 STS.128 [R201+0x17000], RZ ;  /* 0x017000ffc9002388 */ /* 0x000fe80000000c00 */
[----:B------:R-:W-:Y:S01]  /*a5c0*/  @!PT LDS RZ, [RZ] ;  /* 0x00000000fffff984 */ /* 0x000fe20000000800 */
[----:B------:R-:W-:Y:S01]  /*a5d0*/  @!PT LDS RZ, [RZ] ;  /* 0x00000000fffff984 */ /* 0x000fe20000000800 */
[----:B------:R-:W-:Y:S01]  /*a5e0*/  @!PT LDS RZ, [RZ] ;  /* 0x00000000fffff984 */ /* 0x000fe20000000800 */
[----:B------:R1:W-:Y:S01]  /*a5f0*/  @!P2 LDGSTS.E.BYPASS.LTC128B.128 [R201+0x17000], desc[UR28][R28.64+0x100] ;  /* 0x170001001cc9afae */ /* 0x0003e2000b901d5c */
[----:B------:R-:W-:-:S02]  /*a600*/  ISETP.GE.AND P0, PT, R3, R209, PT ;  /* 0x000000d10300720c */ /* 0x000fc40003f06270 */
[C---:B------:R-:W-:Y:S01]  /*a610*/  ISETP.GE.AND P5, PT, R3.reuse, R206, PT ;  /* 0x000000ce0300720c */ /* 0x040fe20003fa6270 */
[----:B------:R-:W-:Y:S01]  /*a620*/  LDSM.16.M88.4 R136, [R194] ;  /* 0x00000000c288783b */ /* 0x000fe20000000200 */
[C---:B------:R-:W-:Y:S02]  /*a630*/  ISETP.LT.OR P0, PT, R3.reuse, R210, P0 ;  /* 0x000000d20300720c */ /* 0x040fe40000701670 */
[C---:B------:R-:W-:Y:S01]  /*a640*/  ISETP.LT.OR P5, PT, R3.reuse, R207, P5 ;  /* 0x000000cf0300720c */ /* 0x040fe20002fa1670 */
[----:B---3--:R-:W2:Y:S04]  /*a650*/  LDSM.16.M88.4 R12, [R193+0xc000] ;  /* 0x00c00000c10c783b */ /* 0x008ea80000000200 */
[----:B------:R-:W-:Y:S04]  /*a660*/  LDSM.16.M88.4 R24, [R192] ;  /* 0x00000000c018783b */ /* 0x000fe80000000200 */
[----:B------:R-:W-:Y:S04]  /*a670*/  LDSM.16.M88.4 R4, [R191] ;  /* 0x00000000bf04783b */ /* 0x000fe80000000200 */
[----:B------:R-:W3:Y:S04]  /*a680*/  LDSM.16.M88.4 R156, [R193+0xc800] ;  /* 0x00c80000c19c783b */ /* 0x000ee80000000200 */
[----:B------:R-:W4:Y:S04]  /*a690*/  LDSM.16.M88.4 R148, [R193+0xd000] ;  /* 0x00d00000c194783b */ /* 0x000f280000000200 */
[----:B------:R-:W5:Y:S04]  /*a6a0*/  LDSM.16.M88.4 R20, [R193+0xd800] ;  /* 0x00d80000c114783b */ /* 0x000f680000000200 */
[----:B-1----:R-:W-:Y:S04]  /*a6b0*/  LDSM.16.M88.4 R28, [R190] ;  /* 0x00000000be1c783b */ /* 0x002fe80000000200 */
[----:B------:R-:W1:Y:S04]  /*a6c0*/  LDSM.16.M88.4 R8, [R187+0xc000] ;  /* 0x00c00000bb08783b */ /* 0x000e680000000200 */
[----:B------:R-:W1:Y:S04]  /*a6d0*/  LDSM.16.M88.4 R196, [R183] ;  /* 0x00000000b7c4783b */ /* 0x000e680000000200 */
[----:B------:R-:W1:Y:S01]  /*a6e0*/  LDSM.16.M88.4 R168, [R182] ;  /* 0x00000000b6a8783b */ /* 0x000e620000000200 */
[C---:B--2---:R-:W-:Y:S03]  /*a6f0*/  HMMA.16816.F32.BF16 R16, R136.reuse, R12, RZ ;  /* 0x0000000c8810723c */ /* 0x044fe600000418ff */
[----:B------:R-:W2:Y:S04]  /*a700*/  LDSM.16.M88.4 R164, [R181] ;  /* 0x00000000b5a4783b */ /* 0x000ea80000000200 */
[----:B------:R-:W-:Y:S01]  /*a710*/  LDSM.16.M88.4 R220, [R187+0xc800] ;  /* 0x00c80000bbdc783b */ /* 0x000fe20000000200 */
[C---:B------:R-:W-:Y:S03]  /*a720*/  HMMA.16816.F32.BF16 R12, R136.reuse, R14, RZ ;  /* 0x0000000e880c723c */ /* 0x040fe600000418ff */
[----:B------:R-:W-:Y:S03]  /*a730*/  LDSM.16.M88.4 R132, [R187+0xd000] ;  /* 0x00d00000bb84783b */ /* 0x000fe60000000200 */
[C---:B---3--:R-:W-:Y:S01]  /*a740*/  HMMA.16816.F32.BF16 R160, R136.reuse, R156, RZ ;  /* 0x0000009c88a0723c */ /* 0x048fe200000418ff */
[----:B------:R-:W-:Y:S04]  /*a750*/  LDSM.16.M88.4 R32, [R187+0xd800] ;  /* 0x00d80000bb20783b */ /* 0x000fe80000000200 */
[----:B------:R-:W0:Y:S01]  /*a760*/  LDGDEPBAR ;  /* 0x00000000000079af */ /* 0x000e220000000000 */
[----:B----4-:R-:W-:Y:S06]  /*a770*/  HMMA.16816.F32.BF16 R152, R136, R148, RZ ;  /* 0x000000948898723c */ /* 0x010fec00000418ff */
[----:B------:R-:W-:Y:S06]  /*a780*/  HMMA.16816.F32.BF16 R16, R24, R4, R16 ;  /* 0x000000041810723c */ /* 0x000fec0000041810 */
[C---:B------:R-:W-:Y:S06]  /*a790*/  HMMA.16816.F32.BF16 R156, R136.reuse, R158, RZ ;  /* 0x0000009e889c723c */ /* 0x040fec00000418ff */
[C---:B------:R-:W-:Y:S06]  /*a7a0*/  HMMA.16816.F32.BF16 R148, R136.reuse, R150, RZ ;  /* 0x000000968894723c */ /* 0x040fec00000418ff */
[C---:B-----5:R-:W-:Y:S06]  /*a7b0*/  HMMA.16816.F32.BF16 R140, R136.reuse, R20, RZ ;  /* 0x00000014888c723c */ /* 0x060fec00000418ff */
[----:B------:R-:W-:Y:S01]  /*a7c0*/  HMMA.16816.F32.BF16 R136, R136, R22, RZ ;  /* 0x000000168888723c */ /* 0x000fe200000418ff */
[----:B------:R-:W-:Y:S05]  /*a7d0*/  LDSM.16.M88.4 R20, [R189] ;  /* 0x00000000bd14783b */ /* 0x000fea0000000200 */
[----:B------:R-:W-:Y:S01]  /*a7e0*/  HMMA.16816.F32.BF16 R12, R24, R6, R12 ;  /* 0x00000006180c723c */ /* 0x000fe2000004180c */
[----:B------:R-:W3:Y:S05]  /*a7f0*/  LDSM.16.M88.4 R4, [R180] ;  /* 0x00000000b404783b */ /* 0x000eea0000000200 */
[----:B-1----:R-:W-:Y:S06]  /*a800*/  HMMA.16816.F32.BF16 R16, R28, R8, R16 ;  /* 0x000000081c10723c */ /* 0x002fec0000041810 */
        /* <DEDUP_REMOVED lines=8> */
[----:B------:R-:W-:Y:S04]  /*a890*/  LDSM.16.M88.4 R24, [R194+0x4000] ;  /* 0x00400000c218783b */ /* 0x000fe80000000200 */
[----:B------:R-:W-:Y:S01]  /*a8a0*/  LDSM.16.M88.4 R164, [R180+0x1800] ;  /* 0x00180000b4a4783b */ /* 0x000fe20000000200 */
[----:B------:R-:W-:Y:S03]  /*a8b0*/  HMMA.16816.F32.BF16 R12, R28, R10, R12 ;  /* 0x0000000a1c0c723c */ /* 0x000fe6000004180c */
[----:B------:R-:W1:Y:S03]  /*a8c0*/  LDSM.16.M88.4 R8, [R193+0xe000] ;  /* 0x00e00000c108783b */ /* 0x000e660000000200 */
[----:B---3--:R-:W-:Y:S06]  /*a8d0*/  HMMA.16816.F32.BF16 R16, R20, R4, R16 ;  /* 0x000000041410723c */ /* 0x008fec0000041810 */
        /* <DEDUP_REMOVED lines=8> */
[----:B------:R-:W-:Y:S04]  /*a960*/  LDSM.16.M88.4 R32, [R192+0x4000] ;  /* 0x00400000c020783b */ /* 0x000fe80000000200 */
[----:B------:R-:W-:Y:S01]  /*a970*/  LDSM.16.M88.4 R28, [R193+0xf800] ;  /* 0x00f80000c11c783b */ /* 0x000fe20000000200 */
[----:B------:R-:W-:Y:S03]  /*a980*/  HMMA.16816.F32.BF16 R12, R20, R6, R12 ;  /* 0x00000006140c723c */ /* 0x000fe6000004180c */
[----:B------:R-:W2:Y:S03]  /*a990*/  LDSM.16.M88.4 R4, [R179] ;  /* 0x00000000b304783b */ /* 0x000ea60000000200 */
[----:B-1----:R-:W-:Y:S06]  /*a9a0*/  HMMA.16816.F32.BF16 R16, R24, R8, R16 ;  /* 0x000000081810723c */ /* 0x002fec0000041810 */
[C---:B------:R-:W-:Y:S06]  /*a9b0*/  HMMA.16816.F32.BF16 R160, R20.reuse, R196, R160 ;  /* 0x000000c414a0723c */ /* 0x040fec00000418a0 */
        /* <DEDUP_REMOVED lines=8> */
[----:B------:R-:W-:Y:S01]  /*aa40*/  LDSM.16.M88.4 R164, [R176] ;  /* 0x00000000b0a4783b */ /* 0x000fe20000000200 */
[----:B------:R-:W-:Y:S03]  /*aa50*/  HMMA.16816.F32.BF16 R12, R24, R10, R12 ;  /* 0x0000000a180c723c */ /* 0x000fe6000004180c */
[----:B------:R-:W1:Y:S03]  /*aa60*/  LDSM.16.M88.4 R8, [R187+0xe000] ;  /* 0x00e00000bb08783b */ /* 0x000e660000000200 */
[----:B--2---:R-:W-:Y:S06]  /*aa70*/  HMMA.16816.F32.BF16 R16, R32, R4, R16 ;  /* 0x000000042010723c */ /* 0x004fec0000041810 */
        /* <DEDUP_REMOVED lines=12> */
[----:B-1----:R-:W-:Y:S06]  /*ab40*/  HMMA.16816.F32.BF16 R16, R20, R8, R16 ;  /* 0x000000081410723c */ /* 0x002fec0000041810 */
        /* <DEDUP_REMOVED lines=48> */
[----:B------:R-:W2:Y:S01]  /*ae50*/  LDSM.16.M88.4 R20, [R187+0x11800] ;  /* 0x01180000bb14783b */ /* 0x000ea20000000200 */
[----:B------:R-:W-:Y:S03]  /*ae60*/  HMMA.16816.F32.BF16 R12, R220, R6, R12 ;  /* 0x00000006dc0c723c */ /* 0x000fe6000004180c */
[----:B------:R-:W3:Y:S03]  /*ae70*/  LDSM.16.M88.4 R4, [R180+0x4000] ;  /* 0x00400000b404783b */ /* 0x000ee60000000200 */
[----:B-1----:R-:W-:Y:S06]  /*ae80*/  HMMA.16816.F32.BF16 R16, R132, R32, R16 ;  /* 0x000000208410723c */ /* 0x002fec0000041810 */
[C---:B------:R-:W-:Y:S06]  /*ae90*/  HMMA.16816.F32.BF16 R140, R220.reuse, R164, R140 ;  /* 0x000000a4dc8c723c */ /* 0x040fec000004188c */
[----:B------:R-:W-:Y:S06]  /*aea0*/  HMMA.16816.F32.BF16 R160, R220, R196, R160 ;  /* 0x000000c4dca0723c */ /* 0x000fec00000418a0 */
[----:B------:R-:W-:Y:S01]  /*aeb0*/  HMMA.16816.F32.BF16 R12, R132, R34, R12 ;  /* 0x00000022840c723c */ /* 0x000fe2000004180c */
[----:B------:R-:W1:Y:S05]  /*aec0*/  LDSM.16.M88.4 R32, [R180+0x4800] ;  /* 0x00480000b420783b */ /* 0x000e6a0000000200 */
[C---:B------:R-:W-:Y:S06]  /*aed0*/  HMMA.16816.F32.BF16 R136, R220.reuse, R166, R136 ;  /* 0x000000a6dc88723c */ /* 0x040fec0000041888 */
[----:B------:R-:W-:Y:S06]  /*aee0*/  HMMA.16816.F32.BF16 R152, R220, R168, R152 ;  /* 0x000000a8dc98723c */ /* 0x000fec0000041898 */
[----:B--2---:R-:W-:Y:S06]  /*aef0*/  HMMA.16816.F32.BF16 R140, R132, R20, R140 ;  /* 0x00000014848c723c */ /* 0x004fec000004188c */
[----:B---3--:R-:W-:Y:S01]  /*af00*/  HMMA.16816.F32.BF16 R16, R8, R4, R16 ;  /* 0x000000040810723c */ /* 0x008fe20000041810 */
[----:B------:R-:W-:-:S05]  /*af10*/  VIADD R20, R3, 0x9 ;  /* 0x0000000903147836 */ /* 0x000fca0000000000 */
[----:B------:R-:W-:Y:S01]  /*af20*/  HMMA.16816.F32.BF16 R12, R8, R6, R12 ;  /* 0x00000006080c723c */ /* 0x000fe2000004180c */
[----:B------:R-:W-:Y:S02]  /*af30*/  VIADD R4, R3, 0x1 ;  /* 0x0000000103047836 */ /* 0x000fe40000000000 */
[----:B------:R-:W-:-:S03]  /*af40*/  IMAD.IADD R5, R211, 0x1, -R3 ;  /* 0x00000001d3057824 */ /* 0x000fc600078e0a03 */
[----:B------:R-:W-:Y:S01]  /*af50*/  ISETP.GE.AND P6, PT, R4, R209, PT ;  /* 0x000000d10400720c */ /* 0x000fe20003fc6270 */
[----:B------:R-:W-:Y:S01]  /*af60*/  IMAD.IADD R7, R208, 0x1, -R3 ;  /* 0x00000001d0077824 */ /* 0x000fe200078e0a03 */
[C---:B------:R-:W-:Y:S01]  /*af70*/  ISETP.GE.AND P1, PT, R4.reuse, R206, PT ;  /* 0x000000ce0400720c */ /* 0x040fe20003f26270 */
[----:B------:R-:W-:Y:S01]  /*af80*/  HMMA.16816.F32.BF16 R160, R132, R28, R160 ;  /* 0x0000001c84a0723c */ /* 0x000fe200000418a0 */
[----:B------:R-:W-:Y:S01]  /*af90*/  IABS R21, R5 ;  /* 0x0000000500157213 */ /* 0x000fe20000000000 */
[--C-:B------:R-:W-:Y:S01]  /*afa0*/  IMAD.IADD R5, R211, 0x1, -R4.reuse ;  /* 0x00000001d3057824 */ /* 0x100fe200078e0a04 */
[C---:B------:R-:W-:Y:S02]  /*afb0*/  ISETP.LT.OR P6, PT, R4.reuse, R210, P6 ;  /* 0x000000d20400720c */ /* 0x040fe400037c1670 */
[----:B------:R-:W-:Y:S01]  /*afc0*/  ISETP.LT.OR P1, PT, R4, R207, P1 ;  /* 0x000000cf0400720c */ /* 0x000fe20000f21670 */
[----:B------:R-:W-:Y:S01]  /*afd0*/  IMAD.IADD R4, R208, 0x1, -R4 ;  /* 0x00000001d0047824 */ /* 0x000fe200078e0a04 */
[----:B------:R-:W-:Y:S01]  /*afe0*/  IABS R7, R7 ;  /* 0x0000000700077213 */ /* 0x000fe20000000000 */
[----:B------:R-:W-:Y:S01]  /*aff0*/  HMMA.16816.F32.BF16 R156, R220, R198, R156 ;  /* 0x000000c6dc9c723c */ /* 0x000fe2000004189c */
[----:B------:R-:W-:-:S02]  /*b000*/  IABS R5, R5 ;  /* 0x0000000500057213 */ /* 0x000fc40000000000 */
[----:B------:R-:W-:Y:S02]  /*b010*/  IABS R4, R4 ;  /* 0x0000000400047213 */ /* 0x000fe40000000000 */
[----:B------:R-:W-:Y:S01]  /*b020*/  I2FP.F32.S32 R21, R21 ;  /* 0x0000001500157245 */ /* 0x000fe20000201400 */
[----:B------:R-:W-:Y:S01]  /*b030*/  HMMA.16816.F32.BF16 R136, R132, R22, R136 ;  /* 0x000000168488723c */ /* 0x000fe20000041888 */
[----:B------:R-:W-:Y:S02]  /*b040*/  I2FP.F32.S32 R7, R7 ;  /* 0x0000000700077245 */ /* 0x000fe40000201400 */
[----:B------:R-:W-:Y:S01]  /*b050*/  I2FP.F32.S32 R6, R5 ;  /* 0x0000000500067245 */ /* 0x000fe20000201400 */
[----:B------:R-:W-:Y:S01]  /*b060*/  FFMA.FTZ R16, R21, -UR19, R16 ;  /* 0x8000001315107c23 */ /* 0x000fe20008010010 */
[----:B------:R-:W-:Y:S01]  /*b070*/  I2FP.F32.S32 R4, R4 ;  /* 0x0000000400047245 */ /* 0x000fe20000201400 */
[----:B------:R-:W-:Y:S01]  /*b080*/  FFMA.FTZ R7, R7, -UR19, R18 ;  /* 0x8000001307077c23 */ /* 0x000fe20008010012 */
[----:B------:R-:W-:-:S02]  /*b090*/  VIADD R21, R3, 0x8 ;  /* 0x0000000803157836 */ /* 0x000fc40000000000 */
[----:B------:R-:W-:Y:S01]  /*b0a0*/  FFMA.FTZ R6, R6, -UR19, R17 ;  /* 0x8000001306067c23 */ /* 0x000fe20008010011 */
[----:B------:R-:W-:Y:S01]  /*b0b0*/  FSEL R18, R16, -INF , !P0 ;  /* 0xff80000010127808 */ /* 0x000fe20004000000 */
[----:B------:R-:W-:Y:S01]  /*b0c0*/  FFMA.FTZ R17, R4, -UR19, R19 ;  /* 0x8000001304117c23 */ /* 0x000fe20008010013 */
[----:B------:R-:W-:Y:S01]  /*b0d0*/  FSEL R19, R7, -INF , !P5 ;  /* 0xff80000007137808 */ /* 0x000fe20006800000 */
[----:B------:R-:W-:Y:S01]  /*b0e0*/  IMAD.IADD R23, R211, 0x1, -R21 ;  /* 0x00000001d3177824 */ /* 0x000fe200078e0a15 */
[-C--:B------:R-:W-:Y:S01]  /*b0f0*/  ISETP.GE.AND P0, PT, R21, R209.reuse, PT ;  /* 0x000000d11500720c */ /* 0x080fe20003f06270 */
[----:B------:R-:W-:Y:S01]  /*b100*/  IMAD.IADD R22, R211, 0x1, -R20 ;  /* 0x00000001d3167824 */ /* 0x000fe200078e0a14 */
[-C--:B------:R-:W-:Y:S01]  /*b110*/  ISETP.GE.AND P5, PT, R21, R206.reuse, PT ;  /* 0x000000ce1500720c */ /* 0x080fe20003fa6270 */
[----:B------:R-:W-:Y:S01]  /*b120*/  HMMA.16816.F32.BF16 R152, R132, R24, R152 ;  /* 0x000000188498723c */ /* 0x000fe20000041898 */
[----:B------:R-:W-:Y:S02]  /*b130*/  FSEL R16, R6, -INF , !P6 ;  /* 0xff80000006107808 */ /* 0x000fe40007000000 */
[----:B------:R-:W-:Y:S01]  /*b140*/  FSEL R17, R17, -INF , !P1 ;  /* 0xff80000011117808 */ /* 0x000fe20004800000 */
[----:B------:R-:W2:Y:S01]  /*b150*/  LDSM.16.M88.4 R4, [R180+0x5000] ;  /* 0x00500000b404783b */ /* 0x000ea20000000200 */
[C---:B------:R-:W-:Y:S01]  /*b160*/  ISETP.GE.AND P6, PT, R20.reuse, R209, PT ;  /* 0x000000d11400720c */ /* 0x040fe20003fc6270 */
[----:B-1----:R-:W-:Y:S01]  /*b170*/  HMMA.16816.F32.BF16 R160, R8, R32, R160 ;  /* 0x0000002008a0723c */ /* 0x002fe200000418a0 */
[----:B------:R-:W-:-:S02]  /*b180*/  ISETP.GE.AND P1, PT, R20, R206, PT ;  /* 0x000000ce1400720c */ /* 0x000fc40003f26270 */
[CC--:B------:R-:W-:Y:S02]  /*b190*/  ISETP.LT.OR P0, PT, R21.reuse, R210.reuse, P0 ;  /* 0x000000d21500720c */ /* 0x0c0fe40000701670 */
[-C--:B------:R-:W-:Y:S01]  /*b1a0*/  ISETP.LT.OR P5, PT, R21, R207.reuse, P5 ;  /* 0x000000cf1500720c */ /* 0x080fe20002fa1670 */
[----:B------:R-:W-:Y:S01]  /*b1b0*/  IMAD.IADD R21, R208, 0x1, -R21 ;  /* 0x00000001d0157824 */ /* 0x000fe200078e0a15 */
[C---:B------:R-:W-:Y:S01]  /*b1c0*/  ISETP.LT.OR P6, PT, R20.reuse, R210, P6 ;  /* 0x000000d21400720c */ /* 0x040fe200037c1670 */
[----:B------:R-:W-:Y:S01]  /*b1d0*/  HMMA.16816.F32.BF16 R156, R132, R30, R156 ;  /* 0x0000001e849c723c */ /* 0x000fe2000004189c */
[----:B------:R-:W-:Y:S01]  /*b1e0*/  ISETP.LT.OR P1, PT, R20, R207, P1 ;  /* 0x000000cf1400720c */ /* 0x000fe20000f21670 */
[----:B------:R-:W-:Y:S01]  /*b1f0*/  IMAD.IADD R20, R208, 0x1, -R20 ;  /* 0x00000001d0147824 */ /* 0x000fe200078e0a14 */
[----:B------:R-:W-:Y:S02]  /*b200*/  IABS R23, R23 ;  /* 0x0000001700177213 */ /* 0x000fe40000000000 */
[----:B------:R-:W-:Y:S01]  /*b210*/  IABS R21, R21 ;  /* 0x0000001500157213 */ /* 0x000fe20000000000 */
[----:B------:R-:W-:Y:S01]  /*b220*/  HMMA.16816.F32.BF16 R148, R220, R170, R148 ;  /* 0x000000aadc94723c */ /* 0x000fe20000041894 */
        /* <DEDUP_REMOVED lines=8> */
[----:B------:R-:W-:-:S02]  /*b2b0*/  VIADD R12, R3, 0x11 ;  /* 0x00000011030c7836 */ /* 0x000fc40000000000 */
[----:B------:R-:W-:Y:S01]  /*b2c0*/  FFMA.FTZ R22, R22, -UR19, R13 ;  /* 0x8000001316167c23 */ /* 0x000fe2000801000d */
[----:B------:R-:W-:Y:S02]  /*b2d0*/  VIADD R13, R3, 0x10 ;  /* 0x00000010030d7836 */ /* 0x000fe40000000000 */
[----:B------:R-:W-:Y:S01]  /*b2e0*/  FFMA.FTZ R15, R20, -UR19, R15 ;  /* 0x80000013140f7c23 */ /* 0x000fe2000801000f */
[----:B------:R-:W-:Y:S01]  /*b2f0*/  FSEL R30, R23, -INF , !P0 ;  /* 0xff800000171e7808 */ /* 0x000fe20004000000 */
[C---:B------:R-:W-:Y:S01]  /*b300*/  HMMA.16816.F32.BF16 R156, R8.reuse, R34, R156 ;  /* 0x00000022089c723c */ /* 0x040fe2000004189c */
[----:B------:R-:W-:Y:S01]  /*b310*/  FSEL R31, R14, -INF , !P5 ;  /* 0xff8000000e1f7808 */ /* 0x000fe20006800000 */
[----:B------:R-:W-:Y:S01]  /*b320*/  IMAD.IADD R14, R211, 0x1, -R12 ;  /* 0x00000001d30e7824 */ /* 0x000fe200078e0a0c */
[C---:B------:R-:W-:Y:S02]  /*b330*/  ISETP.GE.AND P0, PT, R13.reuse, R209, PT ;  /* 0x000000d10d00720c */ /* 0x040fe40003f06270 */
[----:B------:R-:W-:Y:S01]  /*b340*/  ISETP.GE.AND P5, PT, R13, R206, PT ;  /* 0x000000ce0d00720c */ /* 0x000fe20003fa6270 */
[----:B--2---:R-:W-:Y:S01]  /*b350*/  HMMA.16816.F32.BF16 R152, R8, R4, R152 ;  /* 0x000000040898723c */ /* 0x004fe20000041898 */
[----:B------:R-:W-:Y:S01]  /*b360*/  FSEL R29, R15, -INF , !P1 ;  /* 0xff8000000f1d7808 */ /* 0x000fe20004800000 */
[----:B------:R-:W-:Y:S01]  /*b370*/  IMAD.IADD R15, R211, 0x1, -R13 ;  /* 0x00000001d30f7824 */ /* 0x000fe200078e0a0d */
[----:B------:R-:W-:-:S02]  /*b380*/  ISETP.LT.OR P0, PT, R13, R210, P0 ;  /* 0x000000d20d00720c */ /* 0x000fc40000701670 */
[----:B------:R-:W-:Y:S01]  /*b390*/  ISETP.LT.OR P5, PT, R13, R207, P5 ;  /* 0x000000cf0d00720c */ /* 0x000fe20002fa1670 */
[----:B------:R-:W-:Y:S01]  /*b3a0*/  IMAD.IADD R13, R208, 0x1, -R13 ;  /* 0x00000001d00d7824 */ /* 0x000fe200078e0a0d */
[----:B------:R-:W-:Y:S01]  /*b3b0*/  FSEL R28, R22, -INF , !P6 ;  /* 0xff800000161c7808 */ /* 0x000fe20007000000 */
[C---:B------:R-:W-:Y:S01]  /*b3c0*/  VIADD R5, R3.reuse, 0x18 ;  /* 0x0000001803057836 */ /* 0x040fe20000000000 */
[C---:B------:R-:W-:Y:S01]  /*b3d0*/  ISETP.GE.AND P6, PT, R12.reuse, R209, PT ;  /* 0x000000d10c00720c */ /* 0x040fe20003fc6270 */
[----:B------:R-:W-:Y:S01]  /*b3e0*/  HMMA.16816.F32.BF16 R148, R132, R26, R148 ;  /* 0x0000001a8494723c */ /* 0x000fe20000041894 */
[C---:B------:R-:W-:Y:S01]  /*b3f0*/  ISETP.GE.AND P1, PT, R12.reuse, R206, PT ;  /* 0x000000ce0c00720c */ /* 0x040fe20003f26270 */
        /* <DEDUP_REMOVED lines=14> */
[----:B------:R-:W-:Y:S02]  /*b4e0*/  I2FP.F32.S32 R14, R14 ;  /* 0x0000000e000e7245 */ /* 0x000fe40000201400 */
[----:B------:R-:W-:-:S02]  /*b4f0*/  I2FP.F32.S32 R12, R12 ;  /* 0x0000000c000c7245 */ /* 0x000fc40000201400 */
[----:B------:R-:W-:Y:S01]  /*b500*/  FSEL R26, R15, -INF , !P0 ;  /* 0xff8000000f1a7808 */ /* 0x000fe20004000000 */
[----:B------:R-:W-:Y:S01]  /*b510*/  FFMA.FTZ R14, R14, -UR19, R161 ;  /* 0x800000130e0e7c23 */ /* 0x000fe200080100a1 */
[----:B------:R-:W-:Y:S01]  /*b520*/  FSEL R23, R13, -INF , !P5 ;  /* 0xff8000000d177808 */ /* 0x000fe20006800000 */
[----:B------:R-:W-:Y:S01]  /*b530*/  FFMA.FTZ R12, R12, -UR19, R163 ;  /* 0x800000130c0c7c23 */ /* 0x000fe200080100a3 */
[C---:B------:R-:W-:Y:S01]  /*b540*/  ISETP.GE.AND P0, PT, R5.reuse, R209, PT ;  /* 0x000000d10500720c */ /* 0x040fe20003f06270 */
[----:B------:R-:W-:Y:S01]  /*b550*/  HMMA.16816.F32.BF16 R148, R8, R6, R148 ;  /* 0x000000060894723c */ /* 0x000fe20000041894 */
        /* <DEDUP_REMOVED lines=29> */
[----:B------:R-:W-:Y:S01]  /*b730*/  ISETP.GE.AND P0, PT, R5, R209, PT ;  /* 0x000000d10500720c */ /* 0x000fe20003f06270 */
        /* <DEDUP_REMOVED lines=31> */
[----:B------:R-:W-:Y:S01]  /*b930*/  ISETP.GE.AND P0, PT, R5, R209, PT ;  /* 0x000000d10500720c */ /* 0x000fe20003f06270 */
        /* <DEDUP_REMOVED lines=23> */
[----:B------:R-:W-:Y:S01]  /*bab0*/  VIADD R6, R3, 0x30 ;  /* 0x0000003003067836 */ /* 0x000fe20000000000 */
[----:B------:R-:W-:Y:S01]  /*bac0*/  FSEL R150, R7, -INF , !P0 ;  /* 0xff80000007967808 */ /* 0x000fe20004000000 */
[----:B------:R-:W-:Y:S01]  /*bad0*/  VIADD R5, R3, 0x31 ;  /* 0x0000003103057836 */ /* 0x000fe20000000000 */
[----:B------:R-:W-:Y:S01]  /*bae0*/  IABS R4, R4 ;  /* 0x0000000400047213 */ /* 0x000fe20000000000 */
[----:B------:R-:W-:Y:S01]  /*baf0*/  IMAD.IADD R8, R211, 0x1, -R6 ;  /* 0x00000001d3087824 */ /* 0x000fe200078e0a06 */
[----:B------:R-:W-:Y:S01]  /*bb00*/  FSEL R215, R215, -INF , !P5 ;  /* 0xff800000d7d77808 */ /* 0x000fe20006800000 */
[----:B------:R-:W-:Y:S01]  /*bb10*/  IMAD.IADD R7, R211, 0x1, -R5 ;  /* 0x00000001d3077824 */ /* 0x000fe200078e0a05 */
[C---:B------:R-:W-:Y:S02]  /*bb20*/  ISETP.GE.AND P0, PT, R6.reuse, R209, PT ;  /* 0x000000d10600720c */ /* 0x040fe40003f06270 */
        /* <DEDUP_REMOVED lines=52> */
[C---:B------:R-:W-:Y:S01]  /*be70*/  ISETP.GE.AND P6, PT, R3.reuse, R209, PT ;  /* 0x000000d10300720c */ /* 0x040fe20003fc6270 */
        /* <DEDUP_REMOVED lines=71> */
.L_x_522:
[----:B------:R-:W-:Y:S05]  /*c2f0*/  BSYNC B0 ;  /* 0x0000000000007941 */ /* 0x000fea0003800000 */
.L_x_521:
[----:B------:R-:W0:Y:S02]  /*c300*/  LDGDEPBAR ;  /* 0x00000000000079af */ /* 0x000e240000000000 */
.L_x_520:
[----:B------:R-:W-:Y:S01]  /*c310*/  FMNMX.FTZ R3, R2, R18, !PT ;  /* 0x0000001202037209 */ /* 0x000fe20007810000 */
[----:B--2---:R-:W-:Y:S01]  /*c320*/  LDSM.16.MT88.4 R12, [R188+0x12000] ;  /* 0x01200000bc0c783b */ /* 0x004fe20000004200 */
        /* <DEDUP_REMOVED lines=32> */
[----:B-1----:R-:W-:Y:S02]  /*c530*/  FMNMX.FTZ R6, R160, R3, !PT ;  /* 0x00000003a0067209 */ /* 0x002fe40007810000 */
[----:B------:R-:W-:-:S03]  /*c540*/  FMNMX.FTZ R7, R157, R4, !PT ;  /* 0x000000049d077209 */ /* 0x000fc60007810000 */
[----:B------:R-:W1:Y:S04]  /*c550*/  SHFL.BFLY PT, R5, R6, 0x2, 0x1f ;  /* 0x0c401f0006057f89 */ /* 0x000e6800000e0000 */
[----:B------:R-:W2:Y:S01]  /*c560*/  SHFL.BFLY PT, R4, R7, 0x2, 0x1f ;  /* 0x0c401f0007047f89 */ /* 0x000ea200000e0000 */
[----:B-1----:R-:W-:Y:S02]  /*c570*/  FMNMX.FTZ R5, R6, R5, !PT ;  /* 0x0000000506057209 */ /* 0x002fe40007810000 */
[----:B--2---:R-:W-:-:S03]  /*c580*/  FMNMX.FTZ R4, R7, R4, !PT ;  /* 0x0000000407047209 */ /* 0x004fc60007810000 */
[----:B------:R-:W1:Y:S04]  /*c590*/  SHFL.BFLY PT, R132, R5, 0x1, 0x1f ;  /* 0x0c201f0005847f89 */ /* 0x000e6800000e0000 */
[----:B------:R-:W2:Y:S01]  /*c5a0*/  SHFL.BFLY PT, R3, R4, 0x1, 0x1f ;  /* 0x0c201f0004037f89 */ /* 0x000ea200000e0000 */
[----:B-1----:R-:W-:-:S04]  /*c5b0*/  FMNMX.FTZ R132, R5, R132, !PT ;  /* 0x0000008405847209 */ /* 0x002fc80007810000 */
[C---:B------:R-:W-:Y:S01]  /*c5c0*/  FSETP.NEU.FTZ.AND P1, PT, R132.reuse, -INF , PT ;  /* 0xff8000008400780b */ /* 0x040fe20003f3d000 */
[----:B------:R-:W-:Y:S01]  /*c5d0*/  FMUL.FTZ R165, R132, UR22 ;  /* 0x0000001684a57c20 */ /* 0x000fe20008410000 */
[----:B--2---:R-:W-:Y:S02]  /*c5e0*/  FMNMX.FTZ R3, R4, R3, !PT ;  /* 0x0000000304037209 */ /* 0x004fe40007810000 */
[----:B------:R-:W-:Y:S02]  /*c5f0*/  FSEL R5, R132, RZ, P1 ;  /* 0x000000ff84057208 */ /* 0x000fe40000800000 */
[C---:B------:R-:W-:Y:S01]  /*c600*/  FSETP.NEU.FTZ.AND P0, PT, R3.reuse, -INF , PT ;  /* 0xff8000000300780b */ /* 0x040fe20003f1d000 */
[----:B------:R-:W-:Y:S01]  /*c610*/  FMUL.FTZ R158, R3, UR22 ;  /* 0x00000016039e7c20 */ /* 0x000fe20008410000 */
[----:B------:R-:W-:Y:S01]  /*c620*/  FSEL R165, R165, RZ, P1 ;  /* 0x000000ffa5a57208 */ /* 0x000fe20000800000 */
[----:B------:R-:W-:Y:S01]  /*c630*/  FADD.FTZ R4, R2, -R5 ;  /* 0x8000000502047221 */ /* 0x000fe20000010000 */
[----:B------:R-:W-:-:S02]  /*c640*/  FSEL R5, R3, RZ, P0 ;  /* 0x000000ff03057208 */ /* 0x000fc40000000000 */
[----:B------:R-:W-:Y:S01]  /*c650*/  FSEL R158, R158, RZ, P0 ;  /* 0x000000ff9e9e7208 */ /* 0x000fe20000000000 */
[----:B------:R-:W-:Y:S01]  /*c660*/  FMUL.FTZ R155, R4, UR22 ;  /* 0x00000016049b7c20 */ /* 0x000fe20008410000 */
[----:B------:R-:W-:Y:S01]  /*c670*/  FFMA.FTZ R156, R18, UR22, -R165 ;  /* 0x00000016129c7c23 */ /* 0x000fe200080108a5 */
[----:B------:R-:W-:Y:S01]  /*c680*/  FADD.FTZ R5, R0, -R5 ;  /* 0x8000000500057221 */ /* 0x000fe20000010000 */
[--C-:B------:R-:W-:Y:S01]  /*c690*/  FFMA.FTZ R153, R16, UR22, -R165.reuse ;  /* 0x0000001610997c23 */ /* 0x100fe200080108a5 */
[--C-:B------:R-:W-:Y:S01]  /*c6a0*/  FFMA.FTZ R154, R30, UR22, -R165.reuse ;  /* 0x000000161e9a7c23 */ /* 0x100fe200080108a5 */
[--C-:B------:R-:W-:Y:S01]  /*c6b0*/  FFMA.FTZ R135, R28, UR22, -R165.reuse ;  /* 0x000000161c877c23 */ /* 0x100fe200080108a5 */
[----:B------:R-:W-:Y:S01]  /*c6c0*/  FMUL.FTZ R0, R5, UR22 ;  /* 0x0000001605007c20 */ /* 0x000fe20008410000 */
[--C-:B------:R-:W-:Y:S01]  /*c6d0*/  FFMA.FTZ R152, R19, UR22, -R158.reuse ;  /* 0x0000001613987c23 */ /* 0x100fe2000801089e */
[----:B------:R-:W1:Y:S01]  /*c6e0*/  LDSM.16.MT88.4 R4, [R186+0x12000] ;  /* 0x01200000ba04783b */ /* 0x000e620000004200 */
[--C-:B------:R-:W-:Y:S01]  /*c6f0*/  FFMA.FTZ R134, R17, UR22, -R158.reuse ;  /* 0x0000001611867c23 */ /* 0x100fe2000801089e */
[--C-:B------:R-:W-:Y:S01]  /*c700*/  FFMA.FTZ R133, R31, UR22, -R158.reuse ;  /* 0x000000161f857c23 */ /* 0x100fe2000801089e */
[--C-:B------:R-:W-:Y:S01]  /*c710*/  FFMA.FTZ R2, R29, UR22, -R158.reuse ;  /* 0x000000161d027c23 */ /* 0x100fe2000801089e */
[----:B------:R-:W-:Y:S01]  /*c720*/  MUFU.EX2 R156, R156 ;  /* 0x0000009c009c7308 */ /* 0x000fe20000000800 */
[----:B------:R-:W2:Y:S01]  /*c730*/  LDSM.16.MT88.4 R16, [R185+0x12000] ;  /* 0x01200000b910783b */ /* 0x000ea20000004200 */
[--C-:B------:R-:W-:Y:S01]  /*c740*/  FFMA.FTZ R162, R26, UR22, -R165.reuse ;  /* 0x000000161aa27c23 */ /* 0x100fe200080108a5 */
[--C-:B------:R-:W-:Y:S01]  /*c750*/  FFMA.FTZ R167, R24, UR22, -R165.reuse ;  /* 0x0000001618a77c23 */ /* 0x100fe200080108a5 */
[--C-:B------:R-:W-:Y:S01]  /*c760*/  FFMA.FTZ R197, R27, UR22, -R158.reuse ;  /* 0x000000161bc57c23 */ /* 0x100fe2000801089e */
[--C-:B------:R-:W-:Y:S01]  /*c770*/  FFMA.FTZ R198, R25, UR22, -R158.reuse ;  /* 0x0000001619c67c23 */ /* 0x100fe2000801089e */
[--C-:B------:R-:W-:Y:S01]  /*c780*/  FFMA.FTZ R169, R22, UR22, -R165.reuse ;  /* 0x0000001616a97c23 */ /* 0x100fe200080108a5 */
[----:B------:R-:W-:Y:S01]  /*c790*/  LDSM.16.MT88.4 R24, [R188+0x14800] ;  /* 0x01480000bc18783b */ /* 0x000fe20000004200 */
[----:B------:R-:W3:Y:S01]  /*c7a0*/  MUFU.EX2 R153, R153 ;  /* 0x0000009900997308 */ /* 0x000ee20000000800 */
[--C-:B------:R-:W-:Y:S01]  /*c7b0*/  FFMA.FTZ R170, R20, UR22, -R165.reuse ;  /* 0x0000001614aa7c23 */ /* 0x100fe200080108a5 */
        /* <DEDUP_REMOVED lines=12> */
[----:B------:R-:W-:Y:S01]  /*c880*/  LDSM.16.MT88.4 R28, [R184+0x12800] ;  /* 0x01280000b81c783b */ /* 0x000fe20000004200 */
[--C-:B------:R-:W-:Y:S01]  /*c890*/  FFMA.FTZ R168, R168, UR22, -R165.reuse ;  /* 0x00000016a8a87c23 */ /* 0x100fe200080108a5 */
[----:B------:R-:W4:Y:S01]  /*c8a0*/  MUFU.EX2 R135, R135 ;  /* 0x0000008700877308 */ /* 0x000f220000000800 */
[----:B---3--:R-:W-:Y:S01]  /*c8b0*/  F2FP.BF16.F32.PACK_AB R8, R153, R156 ;  /* 0x0000009c9908723e */ /* 0x008fe200000010ff */
[----:B------:R-:W-:Y:S01]  /*c8c0*/  LDSM.16.MT88.4 R148, [R184+0x16800] ;  /* 0x01680000b894783b */ /* 0x000fe20000004200 */
[--C-:B------:R-:W-:Y:S01]  /*c8d0*/  FFMA.FTZ R199, R166, UR22, -R165.reuse ;  /* 0x00000016a6c77c23 */ /* 0x100fe200080108a5 */
[--C-:B------:R-:W-:Y:S01]  /*c8e0*/  FFMA.FTZ R164, R164, UR22, -R165.reuse ;  /* 0x00000016a4a47c23 */ /* 0x100fe200080108a5 */
[----:B------:R-:W-:Y:S01]  /*c8f0*/  FFMA.FTZ R165, R160, UR22, -R165 ;  /* 0x00000016a0a57c23 */ /* 0x000fe200080108a5 */
[--C-:B------:R-:W-:Y:S01]  /*c900*/  FFMA.FTZ R160, R163, UR22, -R158.reuse ;  /* 0x00000016a3a07c23 */ /* 0x100fe2000801089e */
[--C-:B------:R-:W-:Y:S01]  /*c910*/  FFMA.FTZ R161, R161, UR22, -R158.reuse ;  /* 0x00000016a1a17c23 */ /* 0x100fe2000801089e */
[----:B------:R-:W-:Y:S01]  /*c920*/  MUFU.EX2 R152, R152 ;  /* 0x0000009800987308 */ /* 0x000fe20000000800 */
[--C-:B------:R-:W-:Y:S01]  /*c930*/  FFMA.FTZ R159, R159, UR22, -R158.reuse ;  /* 0x000000169f9f7c23 */ /* 0x100fe2000801089e */
[----:B------:R-:W-:-:S06]  /*c940*/  FFMA.FTZ R158, R157, UR22, -R158 ;  /* 0x000000169d9e7c23 */ /* 0x000fcc000801089e */
        /* <DEDUP_REMOVED lines=92> */
[----:B------:R-:W-:Y:S01]  /*cf10*/  MUFU.EX2 R170, R170 ;  /* 0x000000aa00aa7308 */ /* 0x000fe20000000800 */
[-C--:B------:R-:W-:Y:S01]  /*cf20*/  FMUL.FTZ R86, R86, R0.reuse ;  /* 0x0000000056567220 */ /* 0x080fe20000410000 */
[-C--:B------:R-:W-:Y:S01]  /*cf30*/  FMUL.FTZ R87, R87, R0.reuse ;  /* 0x0000000057577220 */ /* 0x080fe20000410000 */
[-C--:B------:R-:W-:Y:S01]  /*cf40*/  FMUL.FTZ R88, R88, R155.reuse ;  /* 0x0000009b58587220 */ /* 0x080fe20000410000 */
[C---:B--2---:R-:W-:Y:S01]  /*cf50*/  HMMA.16816.F32.BF16 R44, R8.reuse, R16, R44 ;  /* 0x00000010082c723c */ /* 0x044fe2000004182c */
[-C--:B------:R-:W-:Y:S01]  /*cf60*/  FMUL.FTZ R89, R89, R155.reuse ;  /* 0x0000009b59597220 */ /* 0x080fe20000410000 */
[-C--:B------:R-:W-:Y:S01]  /*cf70*/  FMUL.FTZ R90, R90, R0.reuse ;  /* 0x000000005a5a7220 */ /* 0x080fe20000410000 */
[-C--:B------:R-:W-:Y:S01]  /*cf80*/  FMUL.FTZ R91, R91, R0.reuse ;  /* 0x000000005b5b7220 */ /* 0x080fe20000410000 */
[----:B------:R-:W-:Y:S01]  /*cf90*/  MUFU.EX2 R171, R171 ;  /* 0x000000ab00ab7308 */ /* 0x000fe20000000800 */
[-C--:B------:R-:W-:Y:S01]  /*cfa0*/  FMUL.FTZ R68, R68, R155.reuse ;  /* 0x0000009b44447220 */ /* 0x080fe20000410000 */
[C---:B------:R-:W-:Y:S01]  /*cfb0*/  HMMA.16816.F32.BF16 R48, R8.reuse, R18, R48 ;  /* 0x000000120830723c */ /* 0x040fe20000041830 */
[----:B------:R-:W2:Y:S01]  /*cfc0*/  LDSM.16.MT88.4 R16, [R188+0x16000] ;  /* 0x01600000bc10783b */ /* 0x000ea20000004200 */
        /* <DEDUP_REMOVED lines=27> */
[C---:B---3--:R-:W-:Y:S01]  /*d180*/  HMMA.16816.F32.BF16 R52, R8.reuse, R12, R52 ;  /* 0x0000000c0834723c */ /* 0x048fe20000041834 */
[-C--:B------:R-:W-:Y:S01]  /*d190*/  FMUL.FTZ R98, R98, R0.reuse ;  /* 0x0000000062627220 */ /* 0x080fe20000410000 */
[-C--:B------:R-:W-:Y:S01]  /*d1a0*/  FMUL.FTZ R99, R99, R0.reuse ;  /* 0x0000000063637220 */ /* 0x080fe20000410000 */
[----:B------:R-:W-:Y:S01]  /*d1b0*/  MUFU.EX2 R214, R214 ;  /* 0x000000d600d67308 */ /* 0x000fe20000000800 */
[----:B------:R-:W-:Y:S01]  /*d1c0*/  FFMA.FTZ R156, R217, R155, R156 ;  /* 0x0000009bd99c7223 */ /* 0x000fe2000001009c */
[----:B------:R-:W-:Y:S01]  /*d1d0*/  FFMA.FTZ R213, R213, R0, R152 ;  /* 0x00000000d5d57223 */ /* 0x000fe20000010098 */
[----:B------:R-:W-:Y:S01]  /*d1e0*/  HMMA.16816.F32.BF16 R56, R8, R14, R56 ;  /* 0x0000000e0838723c */ /* 0x000fe20000041838 */
[----:B------:R-:W3:Y:S01]  /*d1f0*/  LDSM.16.MT88.4 R12, [R186+0x16000] ;  /* 0x01600000ba0c783b */ /* 0x000ee20000004200 */
[----:B------:R-:W-:Y:S01]  /*d200*/  FADD.FTZ R153, R153, R156 ;  /* 0x0000009c99997221 */ /* 0x000fe20000010000 */
[----:B------:R-:W-:-:S02]  /*d210*/  FADD.FTZ R134, R134, R213 ;  /* 0x000000d586867221 */ /* 0x000fc40000010000 */
[----:B------:R-:W4:Y:S01]  /*d220*/  MUFU.EX2 R223, R223 ;  /* 0x000000df00df7308 */ /* 0x000f220000000800 */
[----:B--2---:R-:W-:Y:S01]  /*d230*/  HMMA.16816.F32.BF16 R68, R8, R16, R68 ;  /* 0x000000100844723c */ /* 0x004fe20000041844 */
[----:B------:R-:W-:Y:S01]  /*d240*/  FADD.FTZ R154, R154, R153 ;  /* 0x000000999a9a7221 */ /* 0x000fe20000010000 */
[----:B------:R-:W-:-:S03]  /*d250*/  FADD.FTZ R133, R133, R134 ;  /* 0x0000008685857221 */ /* 0x000fc60000010000 */
[----:B------:R-:W-:Y:S01]  /*d260*/  FADD.FTZ R135, R135, R154 ;  /* 0x0000009a87877221 */ /* 0x000fe20000010000 */
[----:B------:R-:W-:Y:S01]  /*d270*/  HMMA.16816.F32.BF16 R72, R8, R18, R72 ;  /* 0x000000120848723c */ /* 0x000fe20000041848 */
[----:B------:R-:W2:Y:S01]  /*d280*/  LDSM.16.MT88.4 R16, [R186+0x14800] ;  /* 0x01480000ba10783b */ /* 0x000ea20000004200 */
        /* <DEDUP_REMOVED lines=14> */
[----:B---3--:R-:W-:Y:S01]  /*d370*/  HMMA.16816.F32.BF16 R76, R8, R12, R76 ;  /* 0x0000000c084c723c */ /* 0x008fe2000004184c */
[----:B------:R-:W-:Y:S01]  /*d380*/  F2FP.BF16.F32.PACK_AB R6, R170, R167 ;  /* 0x000000a7aa06723e */ /* 0x000fe200000010ff */
[----:B------:R-:W-:Y:S01]  /*d390*/  FADD.FTZ R162, R169, R162 ;  /* 0x000000a2a9a27221 */ /* 0x000fe20000010000 */
[----:B----4-:R-:W-:Y:S01]  /*d3a0*/  F2FP.BF16.F32.PACK_AB R7, R198, R197 ;  /* 0x000000c5c607723e */ /* 0x010fe200000010ff */
[----:B------:R-:W-:-:S02]  /*d3b0*/  FADD.FTZ R196, R196, R171 ;  /* 0x000000abc4c47221 */ /* 0x000fc40000010000 */
[----:B------:R-:W-:Y:S01]  /*d3c0*/  HMMA.16816.F32.BF16 R80, R8, R14, R80 ;  /* 0x0000000e0850723c */ /* 0x000fe20000041850 */
[----:B------:R-:W3:Y:S01]  /*d3d0*/  LDSM.16.MT88.4 R8, [R185+0x16800] ;  /* 0x01680000b908783b */ /* 0x000ee20000004200 */
        /* <DEDUP_REMOVED lines=15> */
[C---:B--2---:R-:W-:Y:S05]  /*d4d0*/  HMMA.16816.F32.BF16 R44, R4.reuse, R16, R44 ;  /* 0x00000010042c723c */ /* 0x044fea000004182c */
[----:B------:R-:W-:Y:S01]  /*d4e0*/  MUFU.EX2 R164, R164 ;  /* 0x000000a400a47308 */ /* 0x000fe20000000800 */
[C---:B------:R-:W-:Y:S01]  /*d4f0*/  HMMA.16816.F32.BF16 R48, R4.reuse, R18, R48 ;  /* 0x000000120430723c */ /* 0x040fe20000041830 */
[----:B------:R-:W2:Y:S05]  /*d500*/  LDSM.16.MT88.4 R16, [R186+0x16800] ;  /* 0x01680000ba10783b */ /* 0x000eaa0000004200 */
[C---:B---3--:R-:W-:Y:S01]  /*d510*/  HMMA.16816.F32.BF16 R84, R4.reuse, R8, R84 ;  /* 0x000000080454723c */ /* 0x048fe20000041854 */
        /* <DEDUP_REMOVED lines=14> */
[----:B------:R-:W3:Y:S01]  /*d600*/  MUFU.EX2 R161, R161 ;  /* 0x000000a100a17308 */ /* 0x000ee20000000800 */
        /* <DEDUP_REMOVED lines=12> */
[C---:B--2---:R-:W-:Y:S06]  /*d6d0*/  HMMA.16816.F32.BF16 R76, R4.reuse, R16, R76 ;  /* 0x00000010044c723c */ /* 0x044fec000004184c */
[----:B------:R-:W-:Y:S01]  /*d6e0*/  HMMA.16816.F32.BF16 R80, R4, R18, R80 ;  /* 0x000000120450723c */ /* 0x000fe20000041850 */
[----:B------:R-:W2:Y:S05]  /*d6f0*/  LDSM.16.MT88.4 R16, [R184+0x15000] ;  /* 0x01500000b810783b */ /* 0x000eaa0000004200 */
        /* <DEDUP_REMOVED lines=14> */
[----:B------:R-:W3:Y:S04]  /*d7e0*/  LDSM.16.MT88.4 R4, [R188+0x17000] ;  /* 0x01700000bc04783b */ /* 0x000ee80000004200 */
[----:B------:R-:W-:Y:S01]  /*d7f0*/  LDSM.16.MT88.4 R148, [R186+0x13800] ;  /* 0x01380000ba94783b */ /* 0x000fe20000004200 */
[C---:B-----5:R-:W-:Y:S06]  /*d800*/  HMMA.16816.F32.BF16 R44, R8.reuse, R20, R44 ;  /* 0x00000014082c723c */ /* 0x060fec000004182c */
[C---:B------:R-:W-:Y:S01]  /*d810*/  HMMA.16816.F32.BF16 R48, R8.reuse, R22, R48 ;  /* 0x000000160830723c */ /* 0x040fe20000041830 */
[----:B------:R-:W-:Y:S05]  /*d820*/  LDSM.16.MT88.4 R20, [R184+0x17000] ;  /* 0x01700000b814783b */ /* 0x000fea0000004200 */
[C---:B------:R-:W-:Y:S06]  /*d830*/  HMMA.16816.F32.BF16 R52, R8.reuse, R12, R52 ;  /* 0x0000000c0834723c */ /* 0x040fec0000041834 */
[C---:B------:R-:W-:Y:S01]  /*d840*/  HMMA.16816.F32.BF16 R56, R8.reuse, R14, R56 ;  /* 0x0000000e0838723c */ /* 0x040fe20000041838 */
[----:B------:R-:W5:Y:S05]  /*d850*/  LDSM.16.MT88.4 R12, [R185+0x17000] ;  /* 0x01700000b90c783b */ /* 0x000f6a0000004200 */
[C---:B--2---:R-:W-:Y:S06]  /*d860*/  HMMA.16816.F32.BF16 R60, R8.reuse, R16, R60 ;  /* 0x00000010083c723c */ /* 0x044fec000004183c */
[C---:B------:R-:W-:Y:S01]  /*d870*/  HMMA.16816.F32.BF16 R64, R8.reuse, R18, R64 ;  /* 0x000000120840723c */ /* 0x040fe20000041840 */
[----:B------:R-:W2:Y:S05]  /*d880*/  LDSM.16.MT88.4 R16, [R188+0x13800] ;  /* 0x01380000bc10783b */ /* 0x000eaa0000004200 */
[C---:B-1----:R-:W-:Y:S06]  /*d890*/  HMMA.16816.F32.BF16 R76, R8.reuse, R24, R76 ;  /* 0x00000018084c723c */ /* 0x042fec000004184c */
[C---:B------:R-:W-:Y:S01]  /*d8a0*/  HMMA.16816.F32.BF16 R80, R8.reuse, R26, R80 ;  /* 0x0000001a0850723c */ /* 0x040fe20000041850 */
[----:B------:R-:W1:Y:S05]  /*d8b0*/  LDSM.16.MT88.4 R24, [R185+0x15800] ;  /* 0x01580000b918783b */ /* 0x000e6a0000004200 */
[C---:B------:R-:W-:Y:S06]  /*d8c0*/  HMMA.16816.F32.BF16 R128, R8.reuse, R140, R128 ;  /* 0x0000008c0880723c */ /* 0x040fec0000041880 */
[C---:B------:R-:W-:Y:S01]  /*d8d0*/  HMMA.16816.F32.BF16 R124, R8.reuse, R142, R124 ;  /* 0x0000008e087c723c */ /* 0x040fe2000004187c */
[----:B------:R-:W1:Y:S05]  /*d8e0*/  LDSM.16.MT88.4 R140, [R185+0x13800] ;  /* 0x01380000b98c783b */ /* 0x000e6a0000004200 */
[C---:B---3--:R-:W-:Y:S06]  /*d8f0*/  HMMA.16816.F32.BF16 R68, R8.reuse, R4, R68 ;  /* 0x000000040844723c */ /* 0x048fec0000041844 */
        /* <DEDUP_REMOVED lines=11> */
[----:B------:R-:W3:Y:S01]  /*d9b0*/  LDSM.16.MT88.4 R136, [R184+0x13800] ;  /* 0x01380000b888783b */ /* 0x000ee20000004200 */
        /* <DEDUP_REMOVED lines=17> */
[C---:B--2---:R-:W-:Y:S06]  /*dad0*/  HMMA.16816.F32.BF16 R128, R4.reuse, R16, R128 ;  /* 0x000000100480723c */ /* 0x044fec0000041880 */
[C---:B------:R-:W-:Y:S01]  /*dae0*/  HMMA.16816.F32.BF16 R124, R4.reuse, R18, R124 ;  /* 0x00000012047c723c */ /* 0x040fe2000004187c */
[----:B------:R-:W2:Y:S05]  /*daf0*/  LDSM.16.MT88.4 R16, [R186+0x17800] ;  /* 0x01780000ba10783b */ /* 0x000eaa0000004200 */
[C---:B-1----:R-:W-:Y:S06]  /*db00*/  HMMA.16816.F32.BF16 R52, R4.reuse, R24, R52 ;  /* 0x000000180434723c */ /* 0x042fec0000041834 */
[C---:B------:R-:W-:Y:S01]  /*db10*/  HMMA.16816.F32.BF16 R56, R4.reuse, R26, R56 ;  /* 0x0000001a0438723c */ /* 0x040fe20000041838 */
[----:B------:R-:W1:Y:S05]  /*db20*/  LDSM.16.MT88.4 R24, [R184+0x17800] ;  /* 0x01780000b818783b */ /* 0x000e6a0000004200 */
        /* <DEDUP_REMOVED lines=14> */
[C---:B--2---:R-:W-:Y:S06]  /*dc10*/  HMMA.16816.F32.BF16 R76, R4.reuse, R16, R76 ;  /* 0x00000010044c723c */ /* 0x044fec000004184c */
[C---:B------:R-:W-:Y:S06]  /*dc20*/  HMMA.16816.F32.BF16 R80, R4.reuse, R18, R80 ;  /* 0x000000120450723c */ /* 0x040fec0000041850 */
[C---:B------:R-:W-:Y:S06]  /*dc30*/  HMMA.16816.F32.BF16 R84, R4.reuse, R8, R84 ;  /* 0x000000080454723c */ /* 0x040fec0000041854 */
[C---:B------:R-:W-:Y:S06]  /*dc40*/  HMMA.16816.F32.BF16 R88, R4.reuse, R10, R88 ;  /* 0x0000000a0458723c */ /* 0x040fec0000041858 */
[C---:B-1----:R-:W-:Y:S06]  /*dc50*/  HMMA.16816.F32.BF16 R92, R4.reuse, R24, R92 ;  /* 0x00000018045c723c */ /* 0x042fec000004185c */
[----:B------:R-:W-:-:S15]  /*dc60*/  HMMA.16816.F32.BF16 R96, R4, R26, R96 ;  /* 0x0000001a0460723c */ /* 0x000fde0000041860 */
[----:B------:R-:W-:-:S09]  /*dc70*/  NOP ;  /* 0x0000000000007918 */ /* 0x000fd20000000000 */
.L_x_516:
        /* <DEDUP_REMOVED lines=21> */
.L_x_526:
        /* <DEDUP_REMOVED lines=16> */
[----:B------:R-:W1:Y:S01]  /*ded0*/  @!P3 LDC.64 R6, c[0x0][0x218] ;  /* 0x00008600ff06bb82 */ /* 0x000e620000000a00 */
[C---:B--2---:R-:W-:Y:S04]  /*dee0*/  @!P2 LEA R18, P0, R15.reuse, R4, 0x1 ;  /* 0x000000040f12a211 */ /* 0x044fe800078008ff */
[C-C-:B------:R-:W-:Y:S02]  /*def0*/  @!P2 LEA.HI.X R19, R15.reuse, R5, R16.reuse, 0x1, P0 ;  /* 0x000000050f13a211 */ /* 0x140fe400000f0c10 */
[C---:B---3--:R-:W-:Y:S01]  /*df00*/  @!P3 LEA R12, P0, R15.reuse, R12, 0x1 ;  /* 0x0000000c0f0cb211 */ /* 0x048fe200078008ff */
[----:B------:R-:W2:Y:S02]  /*df10*/  @!P1 LDC.64 R4, c[0x0][0x218] ;  /* 0x00008600ff049b82 */ /* 0x000ea40000000a00 */
[----:B------:R-:W-:Y:S01]  /*df20*/  @!PT LDS RZ, [RZ] ;  /* 0x00000000fffff984 */ /* 0x000fe20000000800 */
[----:B------:R-:W-:Y:S01]  /*df30*/  @!PT LDS RZ, [RZ] ;  /* 0x00000000fffff984 */ /* 0x000fe20000000800 */
[----:B------:R-:W-:Y:S01]  /*df40*/  @!PT LDS RZ, [RZ] ;  /* 0x00000000fffff984 */ /* 0x000fe20000000800 */
[----:B------:R3:W-:Y:S01]  /*df50*/  @!P2 LDGSTS.E.BYPASS.LTC128B.128 [R201+0xc000], desc[UR28][R18.64] ;  /* 0x0c00000012c9afae */ /* 0x0007e2000b901d5c */
[C-C-:B------:R-:W-:Y:S02]  /*df60*/  @!P3 LEA.HI.X R13, R15.reuse, R13, R16.reuse, 0x1, P0 ;  /* 0x0000000d0f0db211 */ /* 0x140fe400000f0c10 */
[C---:B----4-:R-:W-:Y:S01]  /*df70*/  @!P1 LEA R10, P0, R15.reuse, R10, 0x1 ;  /* 0x0000000a0f0a9211 */ /* 0x050fe200078008ff */
[----:B------:R3:W-:Y:S03]  /*df80*/  @P3 STS.128 [R201+0xe000], RZ ;  /* 0x00e000ffc9003388 */ /* 0x0007e60000000c00 */
[C---:B------:R-:W-:Y:S01]  /*df90*/  @!P1 LEA.HI.X R11, R15.reuse, R11, R16, 0x1, P0 ;  /* 0x0000000b0f0b9211 */ /* 0x040fe200000f0c10 */
[----:B------:R-:W-:Y:S01]  /*dfa0*/  @!PT LDS RZ, [RZ] ;  /* 0x00000000fffff984 */ /* 0x000fe20000000800 */
[----:B------:R-:W-:Y:S01]  /*dfb0*/  @!PT LDS RZ, [RZ] ;  /* 0x00000000fffff984 */ /* 0x000fe20000000800 */
[----:B------:R-:W-:Y:S01]  /*dfc0*/  @!PT LDS RZ, [RZ] ;  /* 0x00000000fffff984 */ /* 0x000fe20000000800 */
[----:B------:R3:W-:Y:S01]  /*dfd0*/  @!P3 LDGSTS.E.BYPASS.LTC128B.128 [R201+0xe000], desc[UR28][R12.64+0x80] ;  /* 0x0e0000800cc9bfae */ /* 0x0007e2000b901d5c */
[----:B------:R-:W-:Y:S03]  /*dfe0*/  IADD3 R15, P0, R15, UR33, RZ ;  /* 0x000000210f0f7c10 */ /* 0x000fe6000ff1e0ff */
        /* <DEDUP_REMOVED lines=9> */
[C---:B-1----:R-:W-:Y:S03]  /*e080*/  @!P3 LEA R6, P0, R15.reuse, R6, 0x1 ;  /* 0x000000060f06b211 */ /* 0x042fe600078008ff */
[----:B------:R-:W-:Y:S01]  /*e090*/  @!PT LDS RZ, [RZ] ;  /* 0x00000000fffff984 */ /* 0x000fe20000000800 */
[----:B------:R-:W-:Y:S01]  /*e0a0*/  @!PT LDS RZ, [RZ] ;  /* 0x00000000fffff984 */ /* 0x000fe20000000800 */
[----:B------:R-:W-:Y:S01]  /*e0b0*/  @!PT LDS RZ, [RZ] ;  /* 0x00000000fffff984 */ /* 0x000fe20000000800 */
[----:B------:R3:W-:Y:S01]  /*e0c0*/  @!P2 LDGSTS.E.BYPASS.LTC128B.128 [R201+0xd000], desc[UR28][R8.64] ;  /* 0x0d00000008c9afae */ /* 0x0007e2000b901d5c */
[C-C-:B------:R-:W-:Y:S02]  /*e0d0*/  @!P3 LEA.HI.X R7, R15.reuse, R7, R16.reuse, 0x1, P0 ;  /* 0x000000070f07b211 */ /* 0x140fe400000f0c10 */
[C---:B--2---:R-:W-:Y:S01]  /*e0e0*/  @!P1 LEA R4, P0, R15.reuse, R4, 0x1 ;  /* 0x000000040f049211 */ /* 0x044fe200078008ff */
[----:B------:R3:W-:Y:S03]  /*e0f0*/  @P3 STS.128 [R201+0xf000], RZ ;  /* 0x00f000ffc9003388 */ /* 0x0007e60000000c00 */
[----:B------:R-:W-:Y:S01]  /*e100*/  @!P1 LEA.HI.X R5, R15, R5, R16, 0x1, P0 ;  /* 0x000000050f059211 */ /* 0x000fe200000f0c10 */
        /* <DEDUP_REMOVED lines=11> */
.L_x_524:
        /* <DEDUP_REMOVED lines=48> */
[----:B------:R1:W-:Y:S01]  /*e4c0*/  @!P2 LDGSTS.E.BYPASS.LTC128B.128 [R201+0x13000], desc[UR28][R218.64] ;  /* 0x13000000dac9afae */ /* 0x0003e2000b901d5c */
        /* <DEDUP_REMOVED lines=15> */
[----:B------:R-:W-:Y:S01]  /*e5c0*/  ISETP.GE.AND P4, PT, R3, R207, PT ;  /* 0x000000cf0300720c */ /* 0x000fe20003f86270 */
[----:B------:R-:W-:Y:S01]  /*e5d0*/  IMAD.IADD R233, R211, 0x1, -R231 ;  /* 0x00000001d3e97824 */ /* 0x000fe200078e0ae7 */
[C---:B------:R-:W-:Y:S03]  /*e5e0*/  ISETP.GE.OR P5, PT, R3.reuse, R209, !P5 ;  /* 0x000000d10300720c */ /* 0x040fe60006fa6670 */
[----:B------:R-:W-:Y:S01]  /*e5f0*/  LDSM.16.M88.4 R132, [R194] ;  /* 0x00000000c284783b */ /* 0x000fe20000000200 */
[C---:B------:R-:W-:Y:S02]  /*e600*/  ISETP.GE.OR P4, PT, R3.reuse, R206, !P4 ;  /* 0x000000ce0300720c */ /* 0x040fe40006786670 */
[----:B------:R-:W-:Y:S03]  /*e610*/  IABS R233, R233 ;  /* 0x000000e900e97213 */ /* 0x000fe60000000000 */
[----:B------:R-:W3:Y:S01]  /*e620*/  LDSM.16.M88.4 R136, [R193+0xc000] ;  /* 0x00c00000c188783b */ /* 0x000ee20000000200 */
[----:B------:R-:W-:Y:S01]  /*e630*/  I2FP.F32.S32 R233, R233 ;  /* 0x000000e900e97245 */ /* 0x000fe20000201400 */
[----:B-1----:R-:W-:Y:S04]  /*e640*/  VIADD R218, R3, 0x29 ;  /* 0x0000002903da7836 */ /* 0x002fe80000000000 */
[----:B------:R-:W1:Y:S01]  /*e650*/  LDSM.16.M88.4 R140, [R193+0xc800] ;  /* 0x00c80000c18c783b */ /* 0x000e620000000200 */
[----:B------:R-:W-:Y:S05]  /*e660*/  IMAD.IADD R220, R211, 0x1, -R218 ;  /* 0x00000001d3dc7824 */ /* 0x000fea00078e0ada */
[----:B------:R-:W4:Y:S01]  /*e670*/  LDSM.16.M88.4 R144, [R193+0xd000] ;  /* 0x00d00000c190783b */ /* 0x000f220000000200 */
[----:B------:R-:W-:Y:S04]  /*e680*/  IABS R220, R220 ;  /* 0x000000dc00dc7213 */ /* 0x000fe80000000000 */
[----:B------:R-:W-:Y:S01]  /*e690*/  I2FP.F32.S32 R220, R220 ;  /* 0x000000dc00dc7245 */ /* 0x000fe20000201400 */
[----:B------:R-:W5:Y:S06]  /*e6a0*/  LDSM.16.M88.4 R148, [R193+0xd800] ;  /* 0x00d80000c194783b */ /* 0x000f6c0000000200 */
[----:B------:R-:W0:Y:S06]  /*e6b0*/  LDGDEPBAR ;  /* 0x00000000000079af */ /* 0x000e2c0000000000 */
[----:B------:R-:W-:Y:S06]  /*e6c0*/  LDSM.16.M88.4 R152, [R192] ;  /* 0x00000000c098783b */ /* 0x000fec0000000200 */
[----:B------:R-:W2:Y:S01]  /*e6d0*/  LDSM.16.M88.4 R156, [R191] ;  /* 0x00000000bf9c783b */ /* 0x000ea20000000200 */
[C---:B---3--:R-:W-:Y:S05]  /*e6e0*/  HMMA.16816.F32.BF16 R4, R132.reuse, R136, RZ ;  /* 0x000000888404723c */ /* 0x048fea00000418ff */
[----:B------:R-:W3:Y:S01]  /*e6f0*/  LDSM.16.M88.4 R160, [R183] ;  /* 0x00000000b7a0783b */ /* 0x000ee20000000200 */
[C---:B------:R-:W-:Y:S05]  /*e700*/  HMMA.16816.F32.BF16 R8, R132.reuse, R138, RZ ;  /* 0x0000008a8408723c */ /* 0x040fea00000418ff */
[----:B------:R-:W3:Y:S01]  /*e710*/  LDSM.16.M88.4 R136, [R182] ;  /* 0x00000000b688783b */ /* 0x000ee20000000200 */
[C---:B-1----:R-:W-:Y:S05]  /*e720*/  HMMA.16816.F32.BF16 R12, R132.reuse, R140, RZ ;  /* 0x0000008c840c723c */ /* 0x042fea00000418ff */
[----:B------:R-:W1:Y:S01]  /*e730*/  LDSM.16.M88.4 R164, [R181] ;  /* 0x00000000b5a4783b */ /* 0x000e620000000200 */
[C---:B------:R-:W-:Y:S05]  /*e740*/  HMMA.16816.F32.BF16 R16, R132.reuse, R142, RZ ;  /* 0x0000008e8410723c */ /* 0x040fea00000418ff */
[----:B------:R-:W-:Y:S01]  /*e750*/  LDSM.16.M88.4 R140, [R190] ;  /* 0x00000000be8c783b */ /* 0x000fe20000000200 */
[C---:B----4-:R-:W-:Y:S05]  /*e760*/  HMMA.16816.F32.BF16 R20, R132.reuse, R144, RZ ;  /* 0x000000908414723c */ /* 0x050fea00000418ff */
[----:B------:R-:W-:Y:S01]  /*e770*/  LDSM.16.M88.4 R168, [R187+0xc800] ;  /* 0x00c80000bba8783b */ /* 0x000fe20000000200 */
[C---:B------:R-:W-:Y:S05]  /*e780*/  HMMA.16816.F32.BF16 R24, R132.reuse, R146, RZ ;  /* 0x000000928418723c */ /* 0x040fea00000418ff */
[----:B------:R-:W4:Y:S01]  /*e790*/  LDSM.16.M88.4 R144, [R187+0xc000] ;  /* 0x00c00000bb90783b */ /* 0x000f220000000200 */
[C---:B-----5:R-:W-:Y:S06]  /*e7a0*/  HMMA.16816.F32.BF16 R28, R132.reuse, R148, RZ ;  /* 0x00000094841c723c */ /* 0x060fec00000418ff */
[----:B--2---:R-:W-:Y:S01]  /*e7b0*/  HMMA.16816.F32.BF16 R32, R132, R150, RZ ;  /* 0x000000968420723c */ /* 0x004fe200000418ff */
[----:B------:R-:W2:Y:S05]  /*e7c0*/  LDSM.16.M88.4 R132, [R187+0xd000] ;  /* 0x00d00000bb84783b */ /* 0x000eaa0000000200 */
[C---:B------:R-:W-:Y:S01]  /*e7d0*/  HMMA.16816.F32.BF16 R4, R152.reuse, R156, R4 ;  /* 0x0000009c9804723c */ /* 0x040fe20000041804 */
[----:B------:R-:W5:Y:S05]  /*e7e0*/  LDSM.16.M88.4 R148, [R187+0xd800] ;  /* 0x00d80000bb94783b */ /* 0x000f6a0000000200 */
[C---:B------:R-:W-:Y:S01]  /*e7f0*/  HMMA.16816.F32.BF16 R8, R152.reuse, R158, R8 ;  /* 0x0000009e9808723c */ /* 0x040fe20000041808 */
[----:B------:R-:W-:Y:S05]  /*e800*/  LDSM.16.M88.4 R156, [R180+0x1000] ;  /* 0x00100000b49c783b */ /* 0x000fea0000000200 */
[C---:B---3--:R-:W-:Y:S06]  /*e810*/  HMMA.16816.F32.BF16 R12, R152.reuse, R160, R12 ;  /* 0x000000a0980c723c */ /* 0x048fec000004180c */
[C---:B------:R-:W-:Y:S01]  /*e820*/  HMMA.16816.F32.BF16 R16, R152.reuse, R162, R16 ;  /* 0x000000a29810723c */ /* 0x040fe20000041810 */
[----:B------:R-:W-:Y:S05]  /*e830*/  LDSM.16.M88.4 R160, [R180+0x1800] ;  /* 0x00180000b4a0783b */ /* 0x000fea0000000200 */
[C---:B------:R-:W-:Y:S06]  /*e840*/  HMMA.16816.F32.BF16 R20, R152.reuse, R136, R20 ;  /* 0x000000889814723c */ /* 0x040fec0000041814 */
[C---:B------:R-:W-:Y:S01]  /*e850*/  HMMA.16816.F32.BF16 R24, R152.reuse, R138, R24 ;  /* 0x0000008a9818723c */ /* 0x040fe20000041818 */
[----:B------:R-:W-:Y:S05]  /*e860*/  LDSM.16.M88.4 R136, [R189] ;  /* 0x00000000bd88783b */ /* 0x000fea0000000200 */
[C---:B-1----:R-:W-:Y:S06]  /*e870*/  HMMA.16816.F32.BF16 R28, R152.reuse, R164, R28 ;  /* 0x000000a4981c723c */ /* 0x042fec000004181c */
[----:B------:R-:W-:Y:S01]  /*e880*/  HMMA.16816.F32.BF16 R32, R152, R166, R32 ;  /* 0x000000a69820723c */ /* 0x000fe20000041820 */
[----:B------:R-:W1:Y:S05]  /*e890*/  LDSM.16.M88.4 R152, [R180] ;  /* 0x00000000b498783b */ /* 0x000e6a0000000200 */
[C---:B----4-:R-:W-:Y:S01]  /*e8a0*/  HMMA.16816.F32.BF16 R4, R140.reuse, R144, R4 ;  /* 0x000000908c04723c */ /* 0x050fe20000041804 */
[----:B------:R-:W-:Y:S05]  /*e8b0*/  LDSM.16.M88.4 R164, [R193+0xe000] ;  /* 0x00e00000c1a4783b */ /* 0x000fea0000000200 */
        /* <DEDUP_REMOVED lines=8> */
[C---:B-----5:R-:W-:Y:S06]  /*e940*/  HMMA.16816.F32.BF16 R28, R140.reuse, R148, R28 ;  /* 0x000000948c1c723c */ /* 0x060fec000004181c */
[----:B------:R-:W-:Y:S01]  /*e950*/  HMMA.16816.F32.BF16 R32, R140, R150, R32 ;  /* 0x000000968c20723c */ /* 0x000fe20000041820 */
[----:B------:R-:W4:Y:S05]  /*e960*/  LDSM.16.M88.4 R140, [R193+0xe800] ;  /* 0x00e80000c18c783b */ /* 0x000f2a0000000200 */
[C---:B-1----:R-:W-:Y:S01]  /*e970*/  HMMA.16816.F32.BF16 R4, R136.reuse, R152, R4 ;  /* 0x000000988804723c */ /* 0x042fe20000041804 */
[----:B------:R-:W1:Y:S05]  /*e980*/  LDSM.16.M88.4 R148, [R193+0xf000] ;  /* 0x00f00000c194783b */ /* 0x000e6a0000000200 */
[C---:B------:R-:W-:Y:S01]  /*e990*/  HMMA.16816.F32.BF16 R8, R136.reuse, R154, R8 ;  /* 0x0000009a8808723c */ /* 0x040fe20000041808 */
[----:B------:R-:W-:Y:S05]  /*e9a0*/  LDSM.16.M88.4 R152, [R192+0x4000] ;  /* 0x00400000c098783b */ /* 0x000fea0000000200 */
[C---:B---3--:R-:W-:Y:S06]  /*e9b0*/  HMMA.16816.F32.BF16 R12, R136.reuse, R144, R12 ;  /* 0x00000090880c723c */ /* 0x048fec000004180c */
[C---:B------:R-:W-:Y:S01]  /*e9c0*/  HMMA.16816.F32.BF16 R16, R136.reuse, R146, R16 ;  /* 0x000000928810723c */ /* 0x040fe20000041810 */
[----:B------:R-:W3:Y:S05]  /*e9d0*/  LDSM.16.M88.4 R144, [R193+0xf800] ;  /* 0x00f80000c190783b */ /* 0x000eea0000000200 */
[C---:B------:R-:W-:Y:S06]  /*e9e0*/  HMMA.16816.F32.BF16 R20, R136.reuse, R156, R20 ;  /* 0x0000009c8814723c */ /* 0x040fec0000041814 */
[C---:B------:R-:W-:Y:S01]  /*e9f0*/  HMMA.16816.F32.BF16 R24, R136.reuse, R158, R24 ;  /* 0x0000009e8818723c */ /* 0x040fe20000041818 */
[----:B------:R-:W5:Y:S05]  /*ea00*/  LDSM.16.M88.4 R156, [R179] ;  /* 0x00000000b39c783b */ /* 0x000f6a0000000200 */
[C---:B------:R-:W-:Y:S06]  /*ea10*/  HMMA.16816.F32.BF16 R28, R136.reuse, R160, R28 ;  /* 0x000000a0881c723c */ /* 0x040fec000004181c */
[----:B------:R-:W-:Y:S01]  /*ea20*/  HMMA.16816.F32.BF16 R32, R136, R162, R32 ;  /* 0x000000a28820723c */ /* 0x000fe20000041820 */
[----:B------:R-:W5:Y:S05]  /*ea30*/  LDSM.16.M88.4 R136, [R178] ;  /* 0x00000000b288783b */ /* 0x000f6a0000000200 */
[C---:B--2---:R-:W-:Y:S01]  /*ea40*/  HMMA.16816.F32.BF16 R4, R132.reuse, R164, R4 ;  /* 0x000000a48404723c */ /* 0x044fe20000041804 */
[----:B------:R-:W2:Y:S05]  /*ea50*/  LDSM.16.M88.4 R160, [R177] ;  /* 0x00000000b1a0783b */ /* 0x000eaa0000000200 */
[C---:B------:R-:W-:Y:S01]  /*ea60*/  HMMA.16816.F32.BF16 R8, R132.reuse, R166, R8 ;  /* 0x000000a68408723c */ /* 0x040fe20000041808 */
[----:B------:R-:W2:Y:S05]  /*ea70*/  LDSM.16.M88.4 R164, [R176] ;  /* 0x00000000b0a4783b */ /* 0x000eaa0000000200 */
[C---:B----4-:R-:W-:Y:S06]  /*ea80*/  HMMA.16816.F32.BF16 R12, R132.reuse, R140, R12 ;  /* 0x0000008c840c723c */ /* 0x050fec000004180c */
        /* <DEDUP_REMOVED lines=8> */
[C---:B-----5:R-:W-:Y:S01]  /*eb10*/  HMMA.16816.F32.BF16 R4, R152.reuse, R156, R4 ;  /* 0x0000009c9804723c */ /* 0x060fe20000041804 */
[----:B------:R-:W-:Y:S05]  /*eb20*/  LDSM.16.M88.4 R144, [R189+0x4000] ;  /* 0x00400000bd90783b */ /* 0x000fea0000000200 */
[C---:B------:R-:W-:Y:S01]  /*eb30*/  HMMA.16816.F32.BF16 R8, R152.reuse, R158, R8 ;  /* 0x0000009e9808723c */ /* 0x040fe20000041808 */
[----:B------:R-:W-:Y:S05]  /*eb40*/  LDSM.16.M88.4 R156, [R180+0x2000] ;  /* 0x00200000b49c783b */ /* 0x000fea0000000200 */
[C---:B------:R-:W-:Y:S06]  /*eb50*/  HMMA.16816.F32.BF16 R12, R152.reuse, R136, R12 ;  /* 0x00000088980c723c */ /* 0x040fec000004180c */
[C---:B------:R-:W-:Y:S01]  /*eb60*/  HMMA.16816.F32.BF16 R16, R152.reuse, R138, R16 ;  /* 0x0000008a9810723c */ /* 0x040fe20000041810 */
[----:B------:R-:W4:Y:S05]  /*eb70*/  LDSM.16.M88.4 R136, [R187+0xf800] ;  /* 0x00f80000bb88783b */ /* 0x000f2a0000000200 */
[C---:B--2---:R-:W-:Y:S06]  /*eb80*/  HMMA.16816.F32.BF16 R20, R152.reuse, R160, R20 ;  /* 0x000000a09814723c */ /* 0x044fec0000041814 */
[C---:B------:R-:W-:Y:S01]  /*eb90*/  HMMA.16816.F32.BF16 R24, R152.reuse, R162, R24 ;  /* 0x000000a29818723c */ /* 0x040fe20000041818 */
[----:B------:R-:W-:Y:S05]  /*eba0*/  LDSM.16.M88.4 R160, [R180+0x3800] ;  /* 0x00380000b4a0783b */ /* 0x000fea0000000200 */
[C---:B------:R-:W-:Y:S06]  /*ebb0*/  HMMA.16816.F32.BF16 R28, R152.reuse, R164, R28 ;  /* 0x000000a4981c723c */ /* 0x040fec000004181c */
[----:B------:R-:W-:Y:S01]  /*ebc0*/  HMMA.16816.F32.BF16 R32, R152, R166, R32 ;  /* 0x000000a69820723c */ /* 0x000fe20000041820 */
[----:B------:R-:W2:Y:S05]  /*ebd0*/  LDSM.16.M88.4 R152, [R180+0x2800] ;  /* 0x00280000b498783b */ /* 0x000eaa0000000200 */
[C---:B-1----:R-:W-:Y:S01]  /*ebe0*/  HMMA.16816.F32.BF16 R4, R140.reuse, R148, R4 ;  /* 0x000000948c04723c */ /* 0x042fe20000041804 */
[----:B------:R-:W-:Y:S05]  /*ebf0*/  LDSM.16.M88.4 R164, [R193+0x10000] ;  /* 0x01000000c1a4783b */ /* 0x000fea0000000200 */
[C---:B------:R-:W-:Y:S01]  /*ec00*/  HMMA.16816.F32.BF16 R8, R140.reuse, R150, R8 ;  /* 0x000000968c08723c */ /* 0x040fe20000041808 */
[----:B------:R-:W1:Y:S05]  /*ec10*/  LDSM.16.M88.4 R148, [R180+0x3000] ;  /* 0x00300000b494783b */ /* 0x000e6a0000000200 */
[C---:B------:R-:W-:Y:S06]  /*ec20*/  HMMA.16816.F32.BF16 R12, R140.reuse, R168, R12 ;  /* 0x000000a88c0c723c */ /* 0x040fec000004180c */
[C---:B------:R-:W-:Y:S01]  /*ec30*/  HMMA.16816.F32.BF16 R16, R140.reuse, R170, R16 ;  /* 0x000000aa8c10723c */ /* 0x040fe20000041810 */
[----:B------:R-:W-:Y:S05]  /*ec40*/  LDSM.16.M88.4 R168, [R174] ;  /* 0x00000000aea8783b */ /* 0x000fea0000000200 */
[C---:B---3--:R-:W-:Y:S06]  /*ec50*/  HMMA.16816.F32.BF16 R20, R140.reuse, R132, R20 ;  /* 0x000000848c14723c */ /* 0x048fec0000041814 */
[C---:B------:R-:W-:Y:S01]  /*ec60*/  HMMA.16816.F32.BF16 R24, R140.reuse, R134, R24 ;  /* 0x000000868c18723c */ /* 0x040fe20000041818 */
[----:B------:R-:W3:Y:S05]  /*ec70*/  LDSM.16.M88.4 R132, [R194+0x8000] ;  /* 0x00800000c284783b */ /* 0x000eea0000000200 */
[C---:B----4-:R-:W-:Y:S06]  /*ec80*/  HMMA.16816.F32.BF16 R28, R140.reuse, R136, R28 ;  /* 0x000000888c1c723c */ /* 0x050fec000004181c */
[----:B------:R-:W-:Y:S01]  /*ec90*/  HMMA.16816.F32.BF16 R32, R140, R138, R32 ;  /* 0x0000008a8c20723c */ /* 0x000fe20000041820 */
[----:B------:R-:W4:Y:S05]  /*eca0*/  LDSM.16.M88.4 R136, [R193+0x10800] ;  /* 0x01080000c188783b */ /* 0x000f2a0000000200 */
[C---:B------:R-:W-:Y:S01]  /*ecb0*/  HMMA.16816.F32.BF16 R4, R144.reuse, R156, R4 ;  /* 0x0000009c9004723c */ /* 0x040fe20000041804 */
[----:B------:R-:W5:Y:S05]  /*ecc0*/  LDSM.16.M88.4 R140, [R193+0x11000] ;  /* 0x01100000c18c783b */ /* 0x000f6a0000000200 */
[C---:B------:R-:W-:Y:S01]  /*ecd0*/  HMMA.16816.F32.BF16 R8, R144.reuse, R158, R8 ;  /* 0x0000009e9008723c */ /* 0x040fe20000041808 */
[----:B------:R-:W-:Y:S05]  /*ece0*/  LDSM.16.M88.4 R156, [R175] ;  /* 0x00000000af9c783b */ /* 0x000fea0000000200 */
[C---:B--2---:R-:W-:Y:S06]  /*ecf0*/  HMMA.16816.F32.BF16 R12, R144.reuse, R152, R12 ;  /* 0x00000098900c723c */ /* 0x044fec000004180c */
[C---:B------:R-:W-:Y:S01]  /*ed00*/  HMMA.16816.F32.BF16 R16, R144.reuse, R154, R16 ;  /* 0x0000009a9010723c */ /* 0x040fe20000041810 */
[----:B------:R-:W-:Y:S05]  /*ed10*/  LDSM.16.M88.4 R152, [R192+0x8000] ;  /* 0x00800000c098783b */ /* 0x000fea0000000200 */
[C---:B-1----:R-:W-:Y:S06]  /*ed20*/  HMMA.16816.F32.BF16 R20, R144.reuse, R148, R20 ;  /* 0x000000949014723c */ /* 0x042fec0000041814 */
[C---:B------:R-:W-:Y:S01]  /*ed30*/  HMMA.16816.F32.BF16 R24, R144.reuse, R150, R24 ;  /* 0x000000969018723c */ /* 0x040fe20000041818 */
[----:B------:R-:W1:Y:S05]  /*ed40*/  LDSM.16.M88.4 R148, [R193+0x11800] ;  /* 0x01180000c194783b */ /* 0x000e6a0000000200 */
[C---:B------:R-:W-:Y:S06]  /*ed50*/  HMMA.16816.F32.BF16 R28, R144.reuse, R160, R28 ;  /* 0x000000a0901c723c */ /* 0x040fec000004181c */
[----:B------:R-:W-:Y:S01]  /*ed60*/  HMMA.16816.F32.BF16 R32, R144, R162, R32 ;  /* 0x000000a29020723c */ /* 0x000fe20000041820 */
[----:B------:R-:W2:Y:S05]  /*ed70*/  LDSM.16.M88.4 R144, [R173] ;  /* 0x00000000ad90783b */ /* 0x000eaa0000000200 */
[C---:B---3--:R-:W-:Y:S01]  /*ed80*/  HMMA.16816.F32.BF16 R4, R132.reuse, R164, R4 ;  /* 0x000000a48404723c */ /* 0x048fe20000041804 */
[----:B------:R-:W3:Y:S05]  /*ed90*/  LDSM.16.M88.4 R160, [R172] ;  /* 0x00000000aca0783b */ /* 0x000eea0000000200 */
[C---:B------:R-:W-:Y:S01]  /*eda0*/  HMMA.16816.F32.BF16 R8, R132.reuse, R166, R8 ;  /* 0x000000a68408723c */ /* 0x040fe20000041808 */
[----:B------:R-:W-:Y:S05]  /*edb0*/  LDSM.16.M88.4 R164, [R180+0x4000] ;  /* 0x00400000b4a4783b */ /* 0x000fea0000000200 */
[C---:B----4-:R-:W-:Y:S06]  /*edc0*/  HMMA.16816.F32.BF16 R12, R132.reuse, R136, R12 ;  /* 0x00000088840c723c */ /* 0x050fec000004180c */
[C---:B------:R-:W-:Y:S01]  /*edd0*/  HMMA.16816.F32.BF16 R16, R132.reuse, R138, R16 ;  /* 0x0000008a8410723c */ /* 0x040fe20000041810 */
[----:B------:R-:W-:Y:S05]  /*ede0*/  LDSM.16.M88.4 R136, [R190+0x8000] ;  /* 0x00800000be88783b */ /* 0x000fea0000000200 */
[C---:B-----5:R-:W-:Y:S06]  /*edf0*/  HMMA.16816.F32.BF16 R20, R132.reuse, R140, R20 ;  /* 0x0000008c8414723c */ /* 0x060fec0000041814 */
[C---:B------:R-:W-:Y:S01]  /*ee00*/  HMMA.16816.F32.BF16 R24, R132.reuse, R142, R24 ;  /* 0x0000008e8418723c */ /* 0x040fe20000041818 */
[----:B------:R-:W4:Y:S05]  /*ee10*/  LDSM.16.M88.4 R140, [R187+0x10000] ;  /* 0x01000000bb8c783b */ /* 0x000f2a0000000200 */
[C---:B-1----:R-:W-:Y:S06]  /*ee20*/  HMMA.16816.F32.BF16 R28, R132.reuse, R148, R28 ;  /* 0x00000094841c723c */ /* 0x042fec000004181c */
[----:B------:R-:W-:Y:S01]  /*ee30*/  HMMA.16816.F32.BF16 R32, R132, R150, R32 ;  /* 0x000000968420723c */ /* 0x000fe20000041820 */
[----:B------:R-:W1:Y:S05]  /*ee40*/  LDSM.16.M88.4 R132, [R187+0x10800] ;  /* 0x01080000bb84783b */ /* 0x000e6a0000000200 */
[C---:B------:R-:W-:Y:S01]  /*ee50*/  HMMA.16816.F32.BF16 R4, R152.reuse, R156, R4 ;  /* 0x0000009c9804723c */ /* 0x040fe20000041804 */
[----:B------:R-:W5:Y:S05]  /*ee60*/  LDSM.16.M88.4 R148, [R187+0x11000] ;  /* 0x01100000bb94783b */ /* 0x000f6a0000000200 */
[C---:B------:R-:W-:Y:S01]  /*ee70*/  HMMA.16816.F32.BF16 R8, R152.reuse, R158, R8 ;  /* 0x0000009e9808723c */ /* 0x040fe20000041808 */
[----:B------:R-:W5:Y:S05]  /*ee80*/  LDSM.16.M88.4 R156, [R187+0x11800] ;  /* 0x01180000bb9c783b */ /* 0x000f6a0000000200 */
[C---:B------:R-:W-:Y:S06]  /*ee90*/  HMMA.16816.F32.BF16 R12, R152.reuse, R168, R12 ;  /* 0x000000a8980c723c */ /* 0x040fec000004180c */
[C---:B------:R-:W-:Y:S05]  /*eea0*/  HMMA.16816.F32.BF16 R16, R152.reuse, R170, R16 ;  /* 0x000000aa9810723c */ /* 0x040fea0000041810 */
[----:B------:R-:W-:Y:S01]  /*eeb0*/  VIADD R168, R3, 0x1 ;  /* 0x0000000103a87836 */ /* 0x000fe20000000000 */
[C---:B--2---:R-:W-:Y:S04]  /*eec0*/  HMMA.16816.F32.BF16 R20, R152.reuse, R144, R20 ;  /* 0x000000909814723c */ /* 0x044fe80000041814 */
[C---:B------:R-:W-:Y:S01]  /*eed0*/  ISETP.GE.AND P0, PT, R168.reuse, R210, PT ;  /* 0x000000d2a800720c */ /* 0x040fe20003f06270 */
[C-C-:B------:R-:W-:Y:S01]  /*eee0*/  IMAD.IADD R170, R211.reuse, 0x1, -R168.reuse ;  /* 0x00000001d3aa7824 */ /* 0x140fe200078e0aa8 */
[C---:B------:R-:W-:Y:S01]  /*eef0*/  ISETP.GE.AND P6, PT, R168.reuse, R207, PT ;  /* 0x000000cfa800720c */ /* 0x040fe20003fc6270 */
[C---:B------:R-:W-:Y:S01]  /*ef00*/  HMMA.16816.F32.BF16 R24, R152.reuse, R146, R24 ;  /* 0x000000929818723c */ /* 0x040fe20000041818 */
[----:B------:R-:W2:Y:S02]  /*ef10*/  LDSM.16.M88.4 R144, [R189+0x8000] ;  /* 0x00800000bd90783b */ /* 0x000ea40000000200 */
[C---:B------:R-:W-:Y:S01]  /*ef20*/  ISETP.GE.OR P0, PT, R168.reuse, R209, !P0 ;  /* 0x000000d1a800720c */ /* 0x040fe20004706670 */
[--C-:B------:R-:W-:Y:S01]  /*ef30*/  IMAD.IADD R171, R211, 0x1, -R3.reuse ;  /* 0x00000001d3ab7824 */ /* 0x100fe200078e0a03 */
[----:B------:R-:W-:Y:S01]  /*ef40*/  ISETP.GE.OR P6, PT, R168, R206, !P6 ;  /* 0x000000cea800720c */ /* 0x000fe200077c6670 */
[C---:B---3--:R-:W-:Y:S05]  /*ef50*/  HMMA.16816.F32.BF16 R28, R152.reuse, R160, R28 ;  /* 0x000000a0981c723c */ /* 0x048fea000004181c */
[----:B------:R-:W-:Y:S01]  /*ef60*/  IABS R171, R171 ;  /* 0x000000ab00ab7213 */ /* 0x000fe20000000000 */
[----:B------:R-:W-:Y:S05]  /*ef70*/  HMMA.16816.F32.BF16 R32, R152, R162, R32 ;  /* 0x000000a29820723c */ /* 0x000fea0000041820 */
[----:B------:R-:W-:Y:S01]  /*ef80*/  IABS R170, R170 ;  /* 0x000000aa00aa7213 */ /* 0x000fe20000000000 */
[C---:B----4-:R-:W-:Y:S05]  /*ef90*/  HMMA.16816.F32.BF16 R4, R136.reuse, R140, R4 ;  /* 0x0000008c8804723c */ /* 0x050fea0000041804 */
[----:B------:R-:W-:Y:S01]  /*efa0*/  I2FP.F32.S32 R171, R171 ;  /* 0x000000ab00ab7245 */ /* 0x000fe20000201400 */
[C---:B------:R-:W-:Y:S05]  /*efb0*/  HMMA.16816.F32.BF16 R8, R136.reuse, R142, R8 ;  /* 0x0000008e8808723c */ /* 0x040fea0000041808 */
[----:B------:R-:W-:Y:S01]  /*efc0*/  I2FP.F32.S32 R170, R170 ;  /* 0x000000aa00aa7245 */ /* 0x000fe20000201400 */
[C---:B-1----:R-:W-:Y:S05]  /*efd0*/  HMMA.16816.F32.BF16 R12, R136.reuse, R132, R12 ;  /* 0x00000084880c723c */ /* 0x042fea000004180c */
[C---:B------:R-:W-:Y:S01]  /*efe0*/  IMAD.IADD R169, R208.reuse, 0x1, -R3 ;  /* 0x00000001d0a97824 */ /* 0x040fe200078e0a03 */
[C---:B------:R-:W-:Y:S01]  /*eff0*/  HMMA.16816.F32.BF16 R16, R136.reuse, R134, R16 ;  /* 0x000000868810723c */ /* 0x040fe20000041810 */
[----:B------:R-:W1:Y:S04]  /*f000*/  LDSM.16.M88.4 R132, [R180+0x4800] ;  /* 0x00480000b484783b */ /* 0x000e680000000200 */
[----:B------:R-:W-:Y:S01]  /*f010*/  IABS R169, R169 ;  /* 0x000000a900a97213 */ /* 0x000fe20000000000 */
[C---:B-----5:R-:W-:Y:S05]  /*f020*/  HMMA.16816.F32.BF16 R20, R136.reuse, R148, R20 ;  /* 0x000000948814723c */ /* 0x060fea0000041814 */
[----:B------:R-:W-:Y:S01]  /*f030*/  I2FP.F32.S32 R169, R169 ;  /* 0x000000a900a97245 */ /* 0x000fe20000201400 */
[C---:B------:R-:W-:Y:S05]  /*f040*/  HMMA.16816.F32.BF16 R24, R136.reuse, R150, R24 ;  /* 0x000000968818723c */ /* 0x040fea0000041818 */
[----:B------:R-:W-:Y:S01]  /*f050*/  IMAD.IADD R168, R208, 0x1, -R168 ;  /* 0x00000001d0a87824 */ /* 0x000fe200078e0aa8 */
[C---:B------:R-:W-:Y:S05]  /*f060*/  HMMA.16816.F32.BF16 R28, R136.reuse, R156, R28 ;  /* 0x0000009c881c723c */ /* 0x040fea000004181c */
[----:B------:R-:W-:Y:S01]  /*f070*/  IABS R168, R168 ;  /* 0x000000a800a87213 */ /* 0x000fe20000000000 */
[----:B------:R-:W-:Y:S01]  /*f080*/  HMMA.16816.F32.BF16 R32, R136, R158, R32 ;  /* 0x0000009e8820723c */ /* 0x000fe20000041820 */
[----:B------:R-:W3:Y:S04]  /*f090*/  LDSM.16.M88.4 R136, [R180+0x5000] ;  /* 0x00500000b488783b */ /* 0x000ee80000000200 */
[----:B------:R-:W-:Y:S01]  /*f0a0*/  I2FP.F32.S32 R168, R168 ;  /* 0x000000a800a87245 */ /* 0x000fe20000201400 */
[C---:B--2---:R-:W-:Y:S06]  /*f0b0*/  HMMA.16816.F32.BF16 R4, R144.reuse, R164, R4 ;  /* 0x000000a49004723c */ /* 0x044fec0000041804 */
[C---:B------:R-:W-:Y:S06]  /*f0c0*/  HMMA.16816.F32.BF16 R8, R144.reuse, R166, R8 ;  /* 0x000000a69008723c */ /* 0x040fec0000041808 */
[C---:B-1----:R-:W-:Y:S06]  /*f0d0*/  HMMA.16816.F32.BF16 R12, R144.reuse, R132, R12 ;  /* 0x00000084900c723c */ /* 0x042fec000004180c */
[C---:B------:R-:W-:Y:S01]  /*f0e0*/  HMMA.16816.F32.BF16 R16, R144.reuse, R134, R16 ;  /* 0x000000869010723c */ /* 0x040fe20000041810 */
[----:B------:R-:W1:Y:S01]  /*f0f0*/  LDSM.16.M88.4 R132, [R180+0x5800] ;  /* 0x00580000b484783b */ /* 0x000e620000000200 */
[----:B------:R-:W-:Y:S04]  /*f100*/  DEPBAR.LE SB0, 0x0 ;  /* 0x000080000000791a */ /* 0x000fe80000000000 */
[----:B------:R-:W-:Y:S01]  /*f110*/  FFMA.FTZ R4, R171, -UR19, R4 ;  /* 0x80000013ab047c23 */ /* 0x000fe20008010004 */
[----:B------:R-:W-:Y:S01]  /*f120*/  BAR.SYNC.DEFER_BLOCKING 0x0 ;  /* 0x0000000000007b1d */ /* 0x000fe20000010000 */
[----:B------:R-:W-:Y:S03]  /*f130*/  FFMA.FTZ R5, R170, -UR19, R5 ;  /* 0x80000013aa057c23 */ /* 0x000fe60008010005 */
[----:B------:R-:W-:Y:S01]  /*f140*/  FFMA.FTZ R6, R169, -UR19, R6 ;  /* 0x80000013a9067c23 */ /* 0x000fe20008010006 */
[----:B------:R-:W-:Y:S01]  /*f150*/  FSEL R169, R4, -INF , !P5 ;  /* 0xff80000004a97808 */ /* 0x000fe20006800000 */
[----:B------:R-:W-:Y:S01]  /*f160*/  FFMA.FTZ R7, R168, -UR19, R7 ;  /* 0x80000013a8077c23 */ /* 0x000fe20008010007 */
[----:B------:R-:W-:Y:S01]  /*f170*/  FSEL R221, R5, -INF , !P0 ;  /* 0xff80000005dd7808 */ /* 0x000fe20004000000 */
[----:B------:R-:W-:Y:S01]  /*f180*/  VIADD R170, R3, 0x8 ;  /* 0x0000000803aa7836 */ /* 0x000fe20000000000 */
[----:B------:R-:W-:Y:S01]  /*f190*/  FSEL R171, R6, -INF , !P4 ;  /* 0xff80000006ab7808 */ /* 0x000fe20006000000 */
[C---:B---3--:R-:W-:Y:S05]  /*f1a0*/  HMMA.16816.F32.BF16 R20, R144.reuse, R136, R20 ;  /* 0x000000889014723c */ /* 0x048fea0000041814 */
[----:B------:R-:W-:Y:S01]  /*f1b0*/  FSEL R219, R7, -INF , !P6 ;  /* 0xff80000007db7808 */ /* 0x000fe20007000000 */
[----:B------:R-:W-:Y:S01]  /*f1c0*/  VIADD R168, R3, 0x9 ;  /* 0x0000000903a87836 */ /* 0x000fe20000000000 */
[CC--:B------:R-:W-:Y:S01]  /*f1d0*/  ISETP.GE.AND P5, PT, R170.reuse, R210.reuse, PT ;  /* 0x000000d2aa00720c */ /* 0x0c0fe20003fa6270 */
[C---:B------:R-:W-:Y:S01]  /*f1e0*/  IMAD.IADD R223, R211.reuse, 0x1, -R170 ;  /* 0x00000001d3df7824 */ /* 0x040fe200078e0aaa */
[-C--:B------:R-:W-:Y:S01]  /*f1f0*/  ISETP.GE.AND P0, PT, R170, R207.reuse, PT ;  /* 0x000000cfaa00720c */ /* 0x080fe20003f06270 */
[C---:B------:R-:W-:Y:S03]  /*f200*/  HMMA.16816.F32.BF16 R24, R144.reuse, R138, R24 ;  /* 0x0000008a9018723c */ /* 0x040fe60000041818 */
[C---:B------:R-:W-:Y:S01]  /*f210*/  ISETP.GE.AND P4, PT, R168.reuse, R210, PT ;  /* 0x000000d2a800720c */ /* 0x040fe20003f86270 */
[----:B------:R-:W-:Y:S01]  /*f220*/  IMAD.IADD R216, R211, 0x1, -R168 ;  /* 0x00000001d3d87824 */ /* 0x000fe200078e0aa8 */
[----:B------:R-:W-:Y:S01]  /*f230*/  ISETP.GE.AND P6, PT, R168, R207, PT ;  /* 0x000000cfa800720c */ /* 0x000fe20003fc6270 */
[----:B------:R-:W-:Y:S01]  /*f240*/  FFMA.FTZ R12, R233, -UR19, R12 ;  /* 0x80000013e90c7c23 */ /* 0x000fe2000801000c */
[CC--:B------:R-:W-:Y:S02]  /*f250*/  ISETP.GE.OR P5, PT, R170.reuse, R209.reuse, !P5 ;  /* 0x000000d1aa00720c */ /* 0x0c0fe40006fa6670 */
[-C--:B------:R-:W-:Y:S02]  /*f260*/  ISETP.GE.OR P0, PT, R170, R206.reuse, !P0 ;  /* 0x000000ceaa00720c */ /* 0x080fe40004706670 */
[----:B------:R-:W-:Y:S01]  /*f270*/  ISETP.GE.OR P4, PT, R168, R209, !P4 ;  /* 0x000000d1a800720c */ /* 0x000fe20006786670 */
[----:B------:R-:W-:Y:S01]  /*f280*/  IMAD.IADD R170, R208, 0x1, -R170 ;  /* 0x00000001d0aa7824 */ /* 0x000fe200078e0aaa */
[----:B------:R-:W-:Y:S01]  /*f290*/  ISETP.GE.OR P6, PT, R168, R206, !P6 ;  /* 0x000000cea800720c */ /* 0x000fe200077c6670 */
[----:B------:R-:W-:Y:S01]  /*f2a0*/  IMAD.IADD R168, R208, 0x1, -R168 ;  /* 0x00000001d0a87824 */ /* 0x000fe200078e0aa8 */
[----:B------:R-:W-:Y:S01]  /*f2b0*/  IABS R223, R223 ;  /* 0x000000df00df7213 */ /* 0x000fe20000000000 */
[C---:B-1----:R-:W-:Y:S03]  /*f2c0*/  HMMA.16816.F32.BF16 R28, R144.reuse, R132, R28 ;  /* 0x00000084901c723c */ /* 0x042fe6000004181c */
[----:B------:R-:W-:Y:S02]  /*f2d0*/  IABS R170, R170 ;  /* 0x000000aa00aa7213 */ /* 0x000fe40000000000 */
[----:B------:R-:W-:Y:S01]  /*f2e0*/  IABS R168, R168 ;  /* 0x000000a800a87213 */ /* 0x000fe20000000000 */
[----:B------:R-:W-:Y:S05]  /*f2f0*/  HMMA.16816.F32.BF16 R32, R144, R134, R32 ;  /* 0x000000869020723c */ /* 0x000fea0000041820 */
[----:B------:R-:W-:Y:S01]  /*f300*/  IABS R216, R216 ;  /* 0x000000d800d87213 */ /* 0x000fe20000000000 */
[----:B------:R-:W-:Y:S01]  /*f310*/  FFMA.FTZ R25, R220, -UR19, R25 ;  /* 0x80000013dc197c23 */ /* 0x000fe20008010019 */
[----:B------:R-:W-:Y:S04]  /*f320*/  I2FP.F32.S32 R225, R170 ;  /* 0x000000aa00e17245 */ /* 0x000fe80000201400 */
[----:B------:R-:W-:Y:S01]  /*f330*/  I2FP.F32.S32 R168, R168 ;  /* 0x000000a800a87245 */ /* 0x000fe20000201400 */
[----:B------:R-:W-:Y:S01]  /*f340*/  FFMA.FTZ R10, R225, -UR19, R10 ;  /* 0x80000013e10a7c23 */ /* 0x000fe2000801000a */
[----:B------:R-:W-:Y:S02]  /*f350*/  I2FP.F32.S32 R223, R223 ;  /* 0x000000df00df7245 */ /* 0x000fe40000201400 */
[----:B------:R-:W-:Y:S01]  /*f360*/  I2FP.F32.S32 R216, R216 ;  /* 0x000000d800d87245 */ /* 0x000fe20000201400 */
[----:B------:R-:W-:Y:S01]  /*f370*/  FFMA.FTZ R11, R168, -UR19, R11 ;  /* 0x80000013a80b7c23 */ /* 0x000fe2000801000b */
[----:B------:R-:W-:Y:S01]  /*f380*/  FSEL R225, R10, -INF , !P0 ;  /* 0xff8000000ae17808 */ /* 0x000fe20004000000 */
[----:B------:R-:W-:Y:S02]  /*f390*/  VIADD R168, R3, 0x11 ;  /* 0x0000001103a87836 */ /* 0x000fe40000000000 */
[----:B------:R-:W-:Y:S01]  /*f3a0*/  FFMA.FTZ R8, R223, -UR19, R8 ;  /* 0x80000013df087c23 */ /* 0x000fe20008010008 */
[----:B------:R-:W-:Y:S01]  /*f3b0*/  FFMA.FTZ R9, R216, -UR19, R9 ;  /* 0x80000013d8097c23 */ /* 0x000fe20008010009 */
[----:B------:R-:W-:Y:S01]  /*f3c0*/  FSEL R223, R11, -INF , !P6 ;  /* 0xff8000000bdf7808 */ /* 0x000fe20007000000 */
[--C-:B------:R-:W-:Y:S01]  /*f3d0*/  IMAD.IADD R170, R211, 0x1, -R168.reuse ;  /* 0x00000001d3aa7824 */ /* 0x100fe200078e0aa8 */
[CC--:B------:R-:W-:Y:S02]  /*f3e0*/  ISETP.GE.AND P0, PT, R168.reuse, R210.reuse, PT ;  /* 0x000000d2a800720c */ /* 0x0c0fe40003f06270 */
[-C--:B------:R-:W-:Y:S02]  /*f3f0*/  ISETP.GE.AND P6, PT, R168, R207.reuse, PT ;  /* 0x000000cfa800720c */ /* 0x080fe40003fc6270 */
[----:B------:R-:W-:Y:S02]  /*f400*/  FSEL R229, R8, -INF , !P5 ;  /* 0xff80000008e57808 */ /* 0x000fe40006800000 */
[----:B------:R-:W-:Y:S02]  /*f410*/  FSEL R227, R9, -INF , !P4 ;  /* 0xff80000009e37808 */ /* 0x000fe40006000000 */
[C---:B------:R-:W-:Y:S02]  /*f420*/  ISETP.GE.AND P5, PT, R231.reuse, R210, PT ;  /* 0x000000d2e700720c */ /* 0x040fe40003fa6270 */
[C---:B------:R-:W-:Y:S02]  /*f430*/  ISETP.GE.AND P4, PT, R231.reuse, R207, PT ;  /* 0x000000cfe700720c */ /* 0x040fe40003f86270 */
[CC--:B------:R-:W-:Y:S02]  /*f440*/  ISETP.GE.OR P0, PT, R168.reuse, R209.reuse, !P0 ;  /* 0x000000d1a800720c */ /* 0x0c0fe40004706670 */
[----:B------:R-:W-:Y:S01]  /*f450*/  ISETP.GE.OR P6, PT, R168, R206, !P6 ;  /* 0x000000cea800720c */ /* 0x000fe200077c6670 */
[C---:B------:R-:W-:Y:S01]  /*f460*/  IMAD.IADD R168, R208.reuse, 0x1, -R168 ;  /* 0x00000001d0a87824 */ /* 0x040fe200078e0aa8 */
[----:B------:R-:W-:Y:S02]  /*f470*/  IABS R170, R170 ;  /* 0x000000aa00aa7213 */ /* 0x000fe40000000000 */
[C---:B------:R-:W-:Y:S02]  /*f480*/  ISETP.GE.OR P5, PT, R231.reuse, R209, !P5 ;  /* 0x000000d1e700720c */ /* 0x040fe40006fa6670 */
[----:B------:R-:W-:Y:S01]  /*f490*/  ISETP.GE.OR P4, PT, R231, R206, !P4 ;  /* 0x000000cee700720c */ /* 0x000fe20006786670 */
[----:B------:R-:W-:Y:S01]  /*f4a0*/  IMAD.IADD R231, R208, 0x1, -R231 ;  /* 0x00000001d0e77824 */ /* 0x000fe200078e0ae7 */
[----:B------:R-:W-:Y:S02]  /*f4b0*/  I2FP.F32.S32 R170, R170 ;  /* 0x000000aa00aa7245 */ /* 0x000fe40000201400 */
[----:B------:R-:W-:Y:S02]  /*f4c0*/  IABS R168, R168 ;  /* 0x000000a800a87213 */ /* 0x000fe40000000000 */
[----:B------:R-:W-:Y:S01]  /*f4d0*/  IABS R231, R231 ;  /* 0x000000e700e77213 */ /* 0x000fe20000000000 */
[----:B------:R-:W-:Y:S01]  /*f4e0*/  FFMA.FTZ R13, R170, -UR19, R13 ;  /* 0x80000013aa0d7c23 */ /* 0x000fe2000801000d */
[----:B------:R-:W-:Y:S01]  /*f4f0*/  I2FP.F32.S32 R216, R168 ;  /* 0x000000a800d87245 */ /* 0x000fe20000201400 */
[C---:B------:R-:W-:Y:S01]  /*f500*/  VIADD R168, R3.reuse, 0x18 ;  /* 0x0000001803a87836 */ /* 0x040fe20000000000 */
[----:B------:R-:W-:Y:S01]  /*f510*/  I2FP.F32.S32 R231, R231 ;  /* 0x000000e700e77245 */ /* 0x000fe20000201400 */
[----:B------:R-:W-:Y:S01]  /*f520*/  VIADD R170, R3, 0x19 ;  /* 0x0000001903aa7836 */ /* 0x000fe20000000000 */
[----:B------:R-:W-:Y:S01]  /*f530*/  FSEL R252, R12, -INF , !P5 ;  /* 0xff8000000cfc7808 */ /* 0x000fe20006800000 */
[----:B------:R-:W-:Y:S01]  /*f540*/  FFMA.FTZ R15, R216, -UR19, R15 ;  /* 0x80000013d80f7c23 */ /* 0x000fe2000801000f */
[----:B------:R-:W-:Y:S01]  /*f550*/  FSEL R222, R13, -INF , !P0 ;  /* 0xff8000000dde7808 */ /* 0x000fe20004000000 */
[----:B------:R-:W-:Y:S01]  /*f560*/  FFMA.FTZ R14, R231, -UR19, R14 ;  /* 0x80000013e70e7c23 */ /* 0x000fe2000801000e */
[C---:B------:R-:W-:Y:S01]  /*f570*/  ISETP.GE.AND P5, PT, R168.reuse, R210, PT ;  /* 0x000000d2a800720c */ /* 0x040fe20003fa6270 */
[C-C-:B------:R-:W-:Y:S01]  /*f580*/  IMAD.IADD R233, R211.reuse, 0x1, -R168.reuse ;  /* 0x00000001d3e97824 */ /* 0x140fe200078e0aa8 */
[----:B------:R-:W-:Y:S01]  /*f590*/  ISETP.GE.AND P0, PT, R168, R207, PT ;  /* 0x000000cfa800720c */ /* 0x000fe20003f06270 */
[----:B------:R-:W-:Y:S01]  /*f5a0*/  IMAD.IADD R231, R208, 0x1, -R168 ;  /* 0x00000001d0e77824 */ /* 0x000fe200078e0aa8 */
[C---:B------:R-:W-:Y:S01]  /*f5b0*/  ISETP.GE.OR P5, PT, R168.reuse, R209, !P5 ;  /* 0x000000d1a800720c */ /* 0x040fe20006fa6670 */
[--C-:B------:R-:W-:Y:S01]  /*f5c0*/  IMAD.IADD R216, R211, 0x1, -R170.reuse ;  /* 0x00000001d3d87824 */ /* 0x100fe200078e0aaa */
[----:B------:R-:W-:Y:S01]  /*f5d0*/  ISETP.GE.OR P0, PT, R168, R206, !P0 ;  /* 0x000000cea800720c */ /* 0x000fe20004706670 */
[----:B------:R-:W-:Y:S01]  /*f5e0*/  IMAD.IADD R168, R208, 0x1, -R170 ;  /* 0x00000001d0a87824 */ /* 0x000fe200078e0aaa */
[----:B------:R-:W-:Y:S02]  /*f5f0*/  IABS R233, R233 ;  /* 0x000000e900e97213 */ /* 0x000fe40000000000 */
[----:B------:R-:W-:Y:S02]  /*f600*/  IABS R216, R216 ;  /* 0x000000d800d87213 */ /* 0x000fe40000000000 */
[----:B------:R-:W-:Y:S02]  /*f610*/  IABS R231, R231 ;  /* 0x000000e700e77213 */ /* 0x000fe40000000000 */
[----:B------:R-:W-:Y:S02]  /*f620*/  IABS R168, R168 ;  /* 0x000000a800a87213 */ /* 0x000fe40000000000 */
[----:B------:R-:W-:Y:S02]  /*f630*/  FSEL R224, R14, -INF , !P4 ;  /* 0xff8000000ee07808 */ /* 0x000fe40006000000 */
[----:B------:R-:W-:Y:S02]  /*f640*/  FSEL R226, R15, -INF , !P6 ;  /* 0xff8000000fe27808 */ /* 0x000fe40007000000 */
[----:B------:R-:W-:Y:S02]  /*f650*/  I2FP.F32.S32 R233, R233 ;  /* 0x000000e900e97245 */ /* 0x000fe40000201400 */
[----:B------:R-:W-:Y:S02]  /*f660*/  I2FP.F32.S32 R216, R216 ;  /* 0x000000d800d87245 */ /* 0x000fe40000201400 */
[----:B------:R-:W-:Y:S01]  /*f670*/  I2FP.F32.S32 R231, R231 ;  /* 0x000000e700e77245 */ /* 0x000fe20000201400 */
[----:B------:R-:W-:Y:S01]  /*f680*/  FFMA.FTZ R16, R233, -UR19, R16 ;  /* 0x80000013e9107c23 */ /* 0x000fe20008010010 */
[----:B------:R-:W-:Y:S01]  /*f690*/  I2FP.F32.S32 R168, R168 ;  /* 0x000000a800a87245 */ /* 0x000fe20000201400 */
[----:B------:R-:W-:Y:S01]  /*f6a0*/  FFMA.FTZ R17, R216, -UR19, R17 ;  /* 0x80000013d8117c23 */ /* 0x000fe20008010011 */
[C---:B------:R-:W-:Y:S01]  /*f6b0*/  ISETP.GE.AND P4, PT, R170.reuse, R210, PT ;  /* 0x000000d2aa00720c */ /* 0x040fe20003f86270 */
[----:B------:R-:W-:Y:S01]  /*f6c0*/  FFMA.FTZ R18, R231, -UR19, R18 ;  /* 0x80000013e7127c23 */ /* 0x000fe20008010012 */
[----:B------:R-:W-:Y:S01]  /*f6d0*/  ISETP.GE.AND P6, PT, R170, R207, PT ;  /* 0x000000cfaa00720c */ /* 0x000fe20003fc6270 */
[----:B------:R-:W-:Y:S01]  /*f6e0*/  FFMA.FTZ R19, R168, -UR19, R19 ;  /* 0x80000013a8137c23 */ /* 0x000fe20008010013 */
[C---:B------:R-:W-:Y:S01]  /*f6f0*/  ISETP.GE.OR P4, PT, R170.reuse, R209, !P4 ;  /* 0x000000d1aa00720c */ /* 0x040fe20006786670 */
[C---:B------:R-:W-:Y:S01]  /*f700*/  VIADD R233, R3.reuse, 0x20 ;  /* 0x0000002003e97836 */ /* 0x040fe20000000000 */
[----:B------:R-:W-:Y:S01]  /*f710*/  ISETP.GE.OR P6, PT, R170, R206, !P6 ;  /* 0x000000ceaa00720c */ /* 0x000fe200077c6670 */
[----:B------:R-:W-:Y:S01]  /*f720*/  VIADD R170, R3, 0x21 ;  /* 0x0000002103aa7836 */ /* 0x000fe20000000000 */
[----:B------:R-:W-:Y:S01]  /*f730*/  FSEL R250, R16, -INF , !P5 ;  /* 0xff80000010fa7808 */ /* 0x000fe20006800000 */
[--C-:B------:R-:W-:Y:S01]  /*f740*/  IMAD.IADD R235, R211, 0x1, -R233.reuse ;  /* 0x00000001d3eb7824 */ /* 0x100fe200078e0ae9 */
[----:B------:R-:W-:Y:S01]  /*f750*/  FSEL R248, R17, -INF , !P4 ;  /* 0xff80000011f87808 */ /* 0x000fe20006000000 */
[----:B------:R-:W-:Y:S01]  /*f760*/  IMAD.IADD R216, R211, 0x1, -R170 ;  /* 0x00000001d3d87824 */ /* 0x000fe200078e0aaa */
[----:B------:R-:W-:Y:S01]  /*f770*/  FSEL R246, R18, -INF , !P0 ;  /* 0xff80000012f67808 */ /* 0x000fe20004000000 */
[----:B------:R-:W-:Y:S01]  /*f780*/  VIADD R168, R3, 0x28 ;  /* 0x0000002803a87836 */ /* 0x000fe20000000000 */
[----:B------:R-:W-:Y:S02]  /*f790*/  FSEL R228, R19, -INF , !P6 ;  /* 0xff80000013e47808 */ /* 0x000fe40007000000 */
[-C--:B------:R-:W-:Y:S01]  /*f7a0*/  ISETP.GE.AND P5, PT, R233, R210.reuse, PT ;  /* 0x000000d2e900720c */ /* 0x080fe20003fa6270 */
[----:B------:R-:W-:Y:S01]  /*f7b0*/  IMAD.IADD R231, R211, 0x1, -R168 ;  /* 0x00000001d3e77824 */ /* 0x000fe200078e0aa8 */
[CC--:B------:R-:W-:Y:S02]  /*f7c0*/  ISETP.GE.AND P4, PT, R233.reuse, R207.reuse, PT ;  /* 0x000000cfe900720c */ /* 0x0c0fe40003f86270 */
[C---:B------:R-:W-:Y:S02]  /*f7d0*/  ISETP.GE.AND P0, PT, R170.reuse, R210, PT ;  /* 0x000000d2aa00720c */ /* 0x040fe40003f06270 */
[----:B------:R-:W-:Y:S02]  /*f7e0*/  ISETP.GE.AND P6, PT, R170, R207, PT ;  /* 0x000000cfaa00720c */ /* 0x000fe40003fc6270 */
[CC--:B------:R-:W-:Y:S02]  /*f7f0*/  ISETP.GE.OR P5, PT, R233.reuse, R209.reuse, !P5 ;  /* 0x000000d1e900720c */ /* 0x0c0fe40006fa6670 */
[-C--:B------:R-:W-:Y:S01]  /*f800*/  ISETP.GE.OR P4, PT, R233, R206.reuse, !P4 ;  /* 0x000000cee900720c */ /* 0x080fe20006786670 */
[----:B------:R-:W-:Y:S01]  /*f810*/  IMAD.IADD R233, R208, 0x1, -R233 ;  /* 0x00000001d0e97824 */ /* 0x000fe200078e0ae9 */
[C---:B------:R-:W-:Y:S02]  /*f820*/  ISETP.GE.OR P0, PT, R170.reuse, R209, !P0 ;  /* 0x000000d1aa00720c */ /* 0x040fe40004706670 */
[----:B------:R-:W-:Y:S01]  /*f830*/  ISETP.GE.OR P6, PT, R170, R206, !P6 ;  /* 0x000000ceaa00720c */ /* 0x000fe200077c6670 */
[----:B------:R-:W-:Y:S01]  /*f840*/  IMAD.IADD R170, R208, 0x1, -R170 ;  /* 0x00000001d0aa7824 */ /* 0x000fe200078e0aaa */
[----:B------:R-:W-:Y:S02]  /*f850*/  IABS R233, R233 ;  /* 0x000000e900e97213 */ /* 0x000fe40000000000 */
[----:B------:R-:W-:Y:S02]  /*f860*/  IABS R216, R216 ;  /* 0x000000d800d87213 */ /* 0x000fe40000000000 */
[----:B------:R-:W-:Y:S02]  /*f870*/  IABS R170, R170 ;  /* 0x000000aa00aa7213 */ /* 0x000fe40000000000 */
[----:B------:R-:W-:Y:S02]  /*f880*/  I2FP.F32.S32 R233, R233 ;  /* 0x000000e900e97245 */ /* 0x000fe40000201400 */
[----:B------:R-:W-:Y:S02]  /*f890*/  I2FP.F32.S32 R170, R170 ;  /* 0x000000aa00aa7245 */ /* 0x000fe40000201400 */
[----:B------:R-:W-:Y:S01]  /*f8a0*/  IABS R231, R231 ;  /* 0x000000e700e77213 */ /* 0x000fe20000000000 */
[----:B------:R-:W-:Y:S01]  /*f8b0*/  FFMA.FTZ R22, R233, -UR19, R22 ;  /* 0x80000013e9167c23 */ /* 0x000fe20008010016 */
[----:B------:R-:W-:Y:S01]  /*f8c0*/  I2FP.F32.S32 R216, R216 ;  /* 0x000000d800d87245 */ /* 0x000fe20000201400 */
[----:B------:R-:W-:Y:S01]  /*f8d0*/  FFMA.FTZ R23, R170, -UR19, R23 ;  /* 0x80000013aa177c23 */ /* 0x000fe20008010017 */
[----:B------:R-:W-:Y:S01]  /*f8e0*/  IABS R235, R235 ;  /* 0x000000eb00eb7213 */ /* 0x000fe20000000000 */
[----:B------:R-:W-:Y:S01]  /*f8f0*/  IMAD.IADD R233, R208, 0x1, -R168 ;  /* 0x00000001d0e97824 */ /* 0x000fe200078e0aa8 */
[----:B------:R-:W-:Y:S01]  /*f900*/  FSEL R234, R22, -INF , !P4 ;  /* 0xff80000016ea7808 */ /* 0x000fe20006000000 */
[----:B------:R-:W-:Y:S01]  /*f910*/  FFMA.FTZ R21, R216, -UR19, R21 ;  /* 0x80000013d8157c23 */ /* 0x000fe20008010015 */
[----:B------:R-:W-:Y:S01]  /*f920*/  FSEL R232, R23, -INF , !P6 ;  /* 0xff80000017e87808 */ /* 0x000fe20007000000 */
[C---:B------:R-:W-:Y:S01]  /*f930*/  VIADD R216, R3.reuse, 0x30 ;  /* 0x0000003003d87836 */ /* 0x040fe20000000000 */
[C---:B------:R-:W-:Y:S01]  /*f940*/  ISETP.GE.AND P4, PT, R218.reuse, R210, PT ;  /* 0x000000d2da00720c */ /* 0x040fe20003f86270 */
[----:B------:R-:W-:Y:S01]  /*f950*/  VIADD R170, R3, 0x31 ;  /* 0x0000003103aa7836 */ /* 0x000fe20000000000 */
[C---:B------:R-:W-:Y:S02]  /*f960*/  ISETP.GE.AND P6, PT, R218.reuse, R207, PT ;  /* 0x000000cfda00720c */ /* 0x040fe40003fc6270 */
[----:B------:R-:W-:Y:S02]  /*f970*/  I2FP.F32.S32 R231, R231 ;  /* 0x000000e700e77245 */ /* 0x000fe40000201400 */
[----:B------:R-:W-:Y:S02]  /*f980*/  I2FP.F32.S32 R235, R235 ;  /* 0x000000eb00eb7245 */ /* 0x000fe40000201400 */
[C---:B------:R-:W-:Y:S01]  /*f990*/  ISETP.GE.OR P4, PT, R218.reuse, R209, !P4 ;  /* 0x000000d1da00720c */ /* 0x040fe20006786670 */
[----:B------:R-:W-:Y:S01]  /*f9a0*/  FFMA.FTZ R24, R231, -UR19, R24 ;  /* 0x80000013e7187c23 */ /* 0x000fe20008010018 */
[----:B------:R-:W-:Y:S01]  /*f9b0*/  ISETP.GE.OR P6, PT, R218, R206, !P6 ;  /* 0x000000ceda00720c */ /* 0x000fe200077c6670 */
[C---:B------:R-:W-:Y:S01]  /*f9c0*/  IMAD.IADD R218, R208.reuse, 0x1, -R218 ;  /* 0x00000001d0da7824 */ /* 0x040fe200078e0ada */
[----:B------:R-:W-:Y:S01]  /*f9d0*/  IABS R233, R233 ;  /* 0x000000e900e97213 */ /* 0x000fe20000000000 */
[----:B------:R-:W-:Y:S01]  /*f9e0*/  IMAD.IADD R231, R211, 0x1, -R216 ;  /* 0x00000001d3e77824 */ /* 0x000fe200078e0ad8 */
[----:B------:R-:W-:Y:S01]  /*f9f0*/  FSEL R238, R21, -INF , !P0 ;  /* 0xff80000015ee7808 */ /* 0x000fe20004000000 */
[----:B------:R-:W-:Y:S01]  /*fa00*/  FFMA.FTZ R20, R235, -UR19, R20 ;  /* 0x80000013eb147c23 */ /* 0x000fe20008010014 */
[----:B------:R-:W-:Y:S01]  /*fa10*/  IABS R218, R218 ;  /* 0x000000da00da7213 */ /* 0x000fe20000000000 */
[----:B------:R-:W-:Y:S01]  /*fa20*/  IMAD.IADD R235, R208, 0x1, -R216 ;  /* 0x00000001d0eb7824 */ /* 0x000fe200078e0ad8 */
[----:B------:R-:W-:Y:S02]  /*fa30*/  IABS R231, R231 ;  /* 0x000000e700e77213 */ /* 0x000fe40000000000 */
[----:B------:R-:W-:Y:S02]  /*fa40*/  FSEL R242, R20, -INF , !P5 ;  /* 0xff80000014f27808 */ /* 0x000fe40006800000 */
[----:B------:R-:W-:Y:S02]  /*fa50*/  I2FP.F32.S32 R233, R233 ;  /* 0x000000e900e97245 */ /* 0x000fe40000201400 */
[----:B------:R-:W-:Y:S02]  /*fa60*/  I2FP.F32.S32 R218, R218 ;  /* 0x000000da00da7245 */ /* 0x000fe40000201400 */
[C---:B------:R-:W-:Y:S01]  /*fa70*/  ISETP.GE.AND P5, PT, R168.reuse, R210, PT ;  /* 0x000000d2a800720c */ /* 0x040fe20003fa6270 */
[----:B------:R-:W-:Y:S01]  /*fa80*/  FFMA.FTZ R26, R233, -UR19, R26 ;  /* 0x80000013e91a7c23 */ /* 0x000fe2000801001a */
[----:B------:R-:W-:Y:S01]  /*fa90*/  ISETP.GE.AND P0, PT, R168, R207, PT ;  /* 0x000000cfa800720c */ /* 0x000fe20003f06270 */
[----:B------:R-:W-:Y:S01]  /*faa0*/  FFMA.FTZ R27, R218, -UR19, R27 ;  /* 0x80000013da1b7c23 */ /* 0x000fe2000801001b */
[----:B------:R-:W-:Y:S02]  /*fab0*/  I2FP.F32.S32 R231, R231 ;  /* 0x000000e700e77245 */ /* 0x000fe40000201400 */
[C---:B------:R-:W-:Y:S02]  /*fac0*/  ISETP.GE.OR P5, PT, R168.reuse, R209, !P5 ;  /* 0x000000d1a800720c */ /* 0x040fe40006fa6670 */
[----:B------:R-:W-:Y:S01]  /*fad0*/  ISETP.GE.OR P0, PT, R168, R206, !P0 ;  /* 0x000000cea800720c */ /* 0x000fe20004706670 */
[----:B------:R-:W-:Y:S01]  /*fae0*/  FFMA.FTZ R28, R231, -UR19, R28 ;  /* 0x80000013e71c7c23 */ /* 0x000fe2000801001c */
[----:B------:R-:W-:Y:S01]  /*faf0*/  FSEL R244, R24, -INF , !P5 ;  /* 0xff80000018f47808 */ /* 0x000fe20006800000 */
[----:B------:R-:W-:Y:S01]  /*fb00*/  VIADD R231, R3, 0x38 ;  /* 0x0000003803e77836 */ /* 0x000fe20000000000 */
[----:B------:R-:W-:Y:S01]  /*fb10*/  FSEL R240, R25, -INF , !P4 ;  /* 0xff80000019f07808 */ /* 0x000fe20006000000 */
[C-C-:B------:R-:W-:Y:S01]  /*fb20*/  IMAD.IADD R168, R211.reuse, 0x1, -R170.reuse ;  /* 0x00000001d3a87824 */ /* 0x140fe200078e0aaa */
[CC--:B------:R-:W-:Y:S01]  /*fb30*/  ISETP.GE.AND P5, PT, R216.reuse, R210.reuse, PT ;  /* 0x000000d2d800720c */ /* 0x0c0fe20003fa6270 */
[----:B------:R-:W-:Y:S01]  /*fb40*/  IMAD.IADD R233, R211, 0x1, -R231 ;  /* 0x00000001d3e97824 */ /* 0x000fe200078e0ae7 */
[-C--:B------:R-:W-:Y:S01]  /*fb50*/  ISETP.GE.AND P4, PT, R216, R207.reuse, PT ;  /* 0x000000cfd800720c */ /* 0x080fe20003f86270 */
[----:B------:R-:W-:Y:S01]  /*fb60*/  VIADD R3, R3, 0x39 ;  /* 0x0000003903037836 */ /* 0x000fe20000000000 */
[----:B------:R-:W-:Y:S02]  /*fb70*/  FSEL R236, R26, -INF , !P0 ;  /* 0xff8000001aec7808 */ /* 0x000fe40004000000 */
[----:B------:R-:W-:Y:S02]  /*fb80*/  FSEL R230, R27, -INF , !P6 ;  /* 0xff8000001be67808 */ /* 0x000fe40007000000 */
[C---:B------:R-:W-:Y:S02]  /*fb90*/  ISETP.GE.AND P0, PT, R170.reuse, R210, PT ;  /* 0x000000d2aa00720c */ /* 0x040fe40003f06270 */
[----:B------:R-:W-:Y:S02]  /*fba0*/  ISETP.GE.AND P6, PT, R170, R207, PT ;  /* 0x000000cfaa00720c */ /* 0x000fe40003fc6270 */
[CC--:B------:R-:W-:Y:S02]  /*fbb0*/  ISETP.GE.OR P5, PT, R216.reuse, R209.reuse, !P5 ;  /* 0x000000d1d800720c */ /* 0x0c0fe40006fa6670 */
[-C--:B------:R-:W-:Y:S01]  /*fbc0*/  ISETP.GE.OR P4, PT, R216, R206.reuse, !P4 ;  /* 0x000000ced800720c */ /* 0x080fe20006786670 */
[----:B------:R-:W-:Y:S01]  /*fbd0*/  IMAD.IADD R216, R208, 0x1, -R170 ;  /* 0x00000001d0d87824 */ /* 0x000fe200078e0aaa */
[C---:B------:R-:W-:Y:S02]  /*fbe0*/  ISETP.GE.OR P0, PT, R170.reuse, R209, !P0 ;  /* 0x000000d1aa00720c */ /* 0x040fe40004706670 */
[----:B------:R-:W-:Y:S02]  /*fbf0*/  ISETP.GE.OR P6, PT, R170, R206, !P6 ;  /* 0x000000ceaa00720c */ /* 0x000fe400077c6670 */
[----:B------:R-:W-:Y:S02]  /*fc00*/  FMNMX.FTZ R170, R169, R0, !PT ;  /* 0x00000000a9aa7209 */ /* 0x000fe40007810000 */
[----:B------:R-:W-:Y:S02]  /*fc10*/  IABS R233, R233 ;  /* 0x000000e900e97213 */ /* 0x000fe40000000000 */
[----:B------:R-:W-:Y:S02]  /*fc20*/  FMNMX.FTZ R170, R221, R170, !PT ;  /* 0x000000aaddaa7209 */ /* 0x000fe40007810000 */
[----:B------:R-:W-:Y:S02]  /*fc30*/  I2FP.F32.S32 R233, R233 ;  /* 0x000000e900e97245 */ /* 0x000fe40000201400 */
[----:B------:R-:W-:Y:S02]  /*fc40*/  IABS R168, R168 ;  /* 0x000000a800a87213 */ /* 0x000fe40000000000 */
[----:B------:R-:W-:Y:S01]  /*fc50*/  FMNMX.FTZ R170, R229, R170, !PT ;  /* 0x000000aae5aa7209 */ /* 0x000fe20007810000 */
[----:B------:R-:W-:Y:S01]  /*fc60*/  FFMA.FTZ R32, R233, -UR19, R32 ;  /* 0x80000013e9207c23 */ /* 0x000fe20008010020 */
[----:B------:R-:W-:Y:S02]  /*fc70*/  I2FP.F32.S32 R168, R168 ;  /* 0x000000a800a87245 */ /* 0x000fe40000201400 */
[----:B------:R-:W-:Y:S02]  /*fc80*/  FMNMX.FTZ R233, R227, R170, !PT ;  /* 0x000000aae3e97209 */ /* 0x000fe40007810000 */
[----:B------:R-:W-:Y:S01]  /*fc90*/  IABS R235, R235 ;  /* 0x000000eb00eb7213 */ /* 0x000fe20000000000 */
[----:B------:R-:W-:Y:S01]  /*fca0*/  FFMA.FTZ R29, R168, -UR19, R29 ;  /* 0x80000013a81d7c23 */ /* 0x000fe2000801001d */
[----:B------:R-:W-:Y:S01]  /*fcb0*/  FMNMX.FTZ R233, R252, R233, !PT ;  /* 0x000000e9fce97209 */ /* 0x000fe20007810000 */
[----:B------:R-:W-:Y:S01]  /*fcc0*/  IMAD.IADD R168, R211, 0x1, -R3 ;  /* 0x00000001d3a87824 */ /* 0x000fe200078e0a03 */
[----:B------:R-:W-:Y:S02]  /*fcd0*/  FMNMX.FTZ R170, R171, R2, !PT ;  /* 0x00000002abaa7209 */ /* 0x000fe40007810000 */
[----:B------:R-:W-:Y:S02]  /*fce0*/  FMNMX.FTZ R233, R222, R233, !PT ;  /* 0x000000e9dee97209 */ /* 0x000fe40007810000 */
[----:B------:R-:W-:Y:S02]  /*fcf0*/  I2FP.F32.S32 R235, R235 ;  /* 0x000000eb00eb7245 */ /* 0x000fe40000201400 */
[----:B------:R-:W-:Y:S02]  /*fd00*/  IABS R168, R168 ;  /* 0x000000a800a87213 */ /* 0x000fe40000000000 */
[----:B------:R-:W-:Y:S01]  /*fd10*/  FMNMX.FTZ R170, R219, R170, !PT ;  /* 0x000000aadbaa7209 */ /* 0x000fe20007810000 */
[----:B------:R-:W-:Y:S01]  /*fd20*/  FFMA.FTZ R30, R235, -UR19, R30 ;  /* 0x80000013eb1e7c23 */ /* 0x000fe2000801001e */
[----:B------:R-:W-:Y:S02]  /*fd30*/  FMNMX.FTZ R233, R250, R233, !PT ;  /* 0x000000e9fae97209 */ /* 0x000fe40007810000 */
[----:B------:R-:W-:Y:S02]  /*fd40*/  I2FP.F32.S32 R168, R168 ;  /* 0x000000a800a87245 */ /* 0x000fe40000201400 */
[----:B------:R-:W-:Y:S02]  /*fd50*/  FMNMX.FTZ R170, R225, R170, !PT ;  /* 0x000000aae1aa7209 */ /* 0x000fe40007810000 */
[----:B------:R-:W-:Y:S01]  /*fd60*/  FMNMX.FTZ R235, R248, R233, !PT ;  /* 0x000000e9f8eb7209 */ /* 0x000fe20007810000 */
[----:B------:R-:W-:Y:S01]  /*fd70*/  FFMA.FTZ R33, R168, -UR19, R33 ;  /* 0x80000013a8217c23 */ /* 0x000fe20008010021 */
[----:B------:R-:W-:Y:S02]  /*fd80*/  FMNMX.FTZ R233, R223, R170, !PT ;  /* 0x000000aadfe97209 */ /* 0x000fe40007810000 */
[----:B------:R-:W-:Y:S02]  /*fd90*/  FMNMX.FTZ R235, R242, R235, !PT ;  /* 0x000000ebf2eb7209 */ /* 0x000fe40007810000 */
[----:B------:R-:W-:Y:S02]  /*fda0*/  FSEL R168, R30, -INF , !P4 ;  /* 0xff8000001ea87808 */ /* 0x000fe40006000000 */
[----:B------:R-:W-:Y:S02]  /*fdb0*/  ISETP.GE.AND P4, PT, R3, R210, PT ;  /* 0x000000d20300720c */ /* 0x000fe40003f86270 */
[----:B------:R-:W-:Y:S02]  /*fdc0*/  IABS R216, R216 ;  /* 0x000000d800d87213 */ /* 0x000fe40000000000 */
[----:B------:R-:W-:Y:S02]  /*fdd0*/  FMNMX.FTZ R233, R224, R233, !PT ;  /* 0x000000e9e0e97209 */ /* 0x000fe40007810000 */
[----:B------:R-:W-:Y:S02]  /*fde0*/  FSEL R220, R28, -INF , !P5 ;  /* 0xff8000001cdc7808 */ /* 0x000fe40006800000 */
[----:B------:R-:W-:Y:S02]  /*fdf0*/  FMNMX.FTZ R235, R238, R235, !PT ;  /* 0x000000ebeeeb7209 */ /* 0x000fe40007810000 */
[----:B------:R-:W-:Y:S02]  /*fe00*/  ISETP.GE.AND P5, PT, R231, R210, PT ;  /* 0x000000d2e700720c */ /* 0x000fe40003fa6270 */
[----:B------:R-:W-:Y:S02]  /*fe10*/  ISETP.GE.OR P4, PT, R3, R209, !P4 ;  /* 0x000000d10300720c */ /* 0x000fe40006786670 */
[----:B------:R-:W-:Y:S02]  /*fe20*/  I2FP.F32.S32 R216, R216 ;  /* 0x000000d800d87245 */ /* 0x000fe40000201400 */
[----:B------:R-:W-:Y:S02]  /*fe30*/  FMNMX.FTZ R233, R226, R233, !PT ;  /* 0x000000e9e2e97209 */ /* 0x000fe40007810000 */
[----:B------:R-:W-:Y:S01]  /*fe40*/  FMNMX.FTZ R235, R244, R235, !PT ;  /* 0x000000ebf4eb7209 */ /* 0x000fe20007810000 */
[----:B------:R-:W-:Y:S01]  /*fe50*/  FFMA.FTZ R31, R216, -UR19, R31 ;  /* 0x80000013d81f7c23 */ /* 0x000fe2000801001f */
[----:B------:R-:W-:Y:S02]  /*fe60*/  ISETP.GE.OR P5, PT, R231, R209, !P5 ;  /* 0x000000d1e700720c */ /* 0x000fe40006fa6670 */
[----:B------:R-:W-:Y:S02]  /*fe70*/  FSEL R170, R33, -INF , !P4 ;  /* 0xff80000021aa7808 */ /* 0x000fe40006000000 */
[----:B------:R-:W-:Y:S02]  /*fe80*/  FMNMX.FTZ R33, R246, R233, !PT ;  /* 0x000000e9f6217209 */ /* 0x000fe40007810000 */
[----:B------:R-:W-:Y:S02]  /*fe90*/  FSEL R218, R29, -INF , !P0 ;  /* 0xff8000001dda7808 */ /* 0x000fe40004000000 */
[----:B------:R-:W-:Y:S02]  /*fea0*/  FMNMX.FTZ R233, R240, R235, !PT ;  /* 0x000000ebf0e97209 */ /* 0x000fe40007810000 */
[----:B------:R-:W-:Y:S02]  /*feb0*/  PLOP3.LUT P0, PT, PT, PT, UP0, 0x80, 0x0 ;  /* 0x000000000000781c */ /* 0x000fe40003f0f008 */
[----:B------:R-:W-:Y:S01]  /*fec0*/  FSEL R216, R32, -INF , !P5 ;  /* 0xff80000020d87808 */ /* 0x000fe20006800000 */
[----:B------:R-:W-:Y:S01]  /*fed0*/  IMAD.IADD R32, R208, 0x1, -R3 ;  /* 0x00000001d0207824 */ /* 0x000fe200078e0a03 */
[C---:B------:R-:W-:Y:S02]  /*fee0*/  ISETP.GE.AND P5, PT, R231.reuse, R207, PT ;  /* 0x000000cfe700720c */ /* 0x040fe40003fa6270 */
[----:B------:R-:W-:Y:S02]  /*fef0*/  FMNMX.FTZ R33, R228, R33, !PT ;  /* 0x00000021e4217209 */ /* 0x000fe40007810000 */
[----:B------:R-:W-:Y:S02]  /*ff00*/  FMNMX.FTZ R233, R220, R233, !PT ;  /* 0x000000e9dce97209 */ /* 0x000fe40007810000 */
[----:B------:R-:W-:Y:S01]  /*ff10*/  ISETP.GE.OR P5, PT, R231, R206, !P5 ;  /* 0x000000cee700720c */ /* 0x000fe20006fa6670 */
[----:B------:R-:W-:Y:S01]  /*ff20*/  IMAD.IADD R231, R208, 0x1, -R231 ;  /* 0x00000001d0e77824 */ /* 0x000fe200078e0ae7 */
[----:B------:R-:W-:Y:S02]  /*ff30*/  FMNMX.FTZ R33, R234, R33, !PT ;  /* 0x00000021ea217209 */ /* 0x000fe40007810000 */
[----:B------:R-:W-:Y:S02]  /*ff40*/  FMNMX.FTZ R233, R218, R233, !PT ;  /* 0x000000e9dae97209 */ /* 0x000fe40007810000 */
[----:B------:R-:W-:Y:S02]  /*ff50*/  IABS R32, R32 ;  /* 0x0000002000207213 */ /* 0x000fe40000000000 */
[----:B------:R-:W-:Y:S02]  /*ff60*/  IABS R231, R231 ;  /* 0x000000e700e77213 */ /* 0x000fe40000000000 */
[----:B------:R-:W-:Y:S02]  /*ff70*/  FMNMX.FTZ R33, R232, R33, !PT ;  /* 0x00000021e8217209 */ /* 0x000fe40007810000 */
[----:B------:R-:W-:Y:S02]  /*ff80*/  FMNMX.FTZ R233, R216, R233, !PT ;  /* 0x000000e9d8e97209 */ /* 0x000fe40007810000 */
[----:B------:R-:W-:Y:S02]  /*ff90*/  I2FP.F32.S32 R14, R32 ;  /* 0x00000020000e7245 */ /* 0x000fe40000201400 */
[----:B------:R-:W-:Y:S02]  /*ffa0*/  ISETP.GE.AND P4, PT, R3, R207, PT ;  /* 0x000000cf0300720c */ /* 0x000fe40003f86270 */
[----:B------:R-:W-:Y:S02]  /*ffb0*/  I2FP.F32.S32 R231, R231 ;  /* 0x000000e700e77245 */ /* 0x000fe40000201400 */
[----:B------:R-:W-:Y:S02]  /*ffc0*/  FMNMX.FTZ R33, R236, R33, !PT ;  /* 0x00000021ec217209 */ /* 0x000fe40007810000 */
[----:B------:R-:W-:Y:S01]  /*ffd0*/  FMNMX.FTZ R32, R170, R233, !PT ;  /* 0x000000e9aa207209 */ /* 0x000fe20007810000 */
[----:B------:R-:W-:Y:S06]  /*ffe0*/  @P0 BRA `(.L_x_526) ;  /* 0xffffffdc00780947 */ /* 0x000fec000383ffff */
.L_x_525:
[----:B------:R-:W-:Y:S01]  /*fff0*/  FMNMX.FTZ R33, R230, R33, !PT ;  /* 0x00000021e6217209 */ /* 0x000fe20007810000 */
[----:B------:R-:W-:Y:S01]  /*10000*/  FFMA.FTZ R34, R231, -UR19, R34 ;  /* 0x80000013e7227c23 */ /* 0x000fe20008010022 */
[----:B------:R-:W-:Y:S01]  /*10010*/  FSEL R146, R31, -INF , !P6 ;  /* 0xff8000001f927808 */ /* 0x000fe20007000000 */
[----:B------:R-:W-:Y:S01]  /*10020*/  FFMA.FTZ R35, R14, -UR19, R35 ;  /* 0x800000130e237c23 */ /* 0x000fe20008010023 */
[----:B------:R-:W-:Y:S01]  /*10030*/  FMNMX.FTZ R33, R168, R33, !PT ;  /* 0x00000021a8217209 */ /* 0x000fe20007810000 */
[----:B---3--:R-:W1:Y:S01]  /*10040*/  SHFL.BFLY PT, R5, R32, 0x2, 0x1f ;  /* 0x0c401f0020057f89 */ /* 0x008e6200000e0000 */
[----:B------:R-:W-:Y:S01]  /*10050*/  FSEL R144, R34, -INF , !P5 ;  /* 0xff80000022907808 */ /* 0x000fe20006800000 */
[----:B------:R-:W-:Y:S01]  /*10060*/  UISETP.GT.AND UP0, UPT, UR11, UR14, UPT ;  /* 0x0000000e0b00728c */ /* 0x000fe2000bf04270 */
[----:B------:R-:W-:Y:S05]  /*10070*/  FMNMX.FTZ R33, R146, R33, !PT ;  /* 0x0000002192217209 */ /* 0x000fea0007810000 */
[----:B------:R-:W-:Y:S01]  /*10080*/  LDSM.16.MT88.4 R12, [R188+0x12000] ;  /* 0x01200000bc0c783b */ /* 0x000fe20000004200 */
[----:B------:R-:W-:Y:S01]  /*10090*/  ISETP.GE.OR P4, PT, R3, R206, !P4 ;  /* 0x000000ce0300720c */ /* 0x000fe20006786670 */
[----:B------:R-:W-:Y:S01]  /*100a0*/  UMOV UR20, UR11 ;  /* 0x0000000b00147c82 */ /* 0x000fe20008000000 */
[----:B------:R-:W-:Y:S02]  /*100b0*/  FMNMX.FTZ R8, R144, R33, !PT ;  /* 0x0000002190087209 */ /* 0x000fe40007810000 */
[----:B------:R-:W-:Y:S03]  /*100c0*/  FSEL R133, R35, -INF , !P4 ;  /* 0xff80000023857808 */ /* 0x000fe60006000000 */
[----:B------:R-:W-:Y:S01]  /*100d0*/  LDSM.16.MT88.4 R20, [R186+0x12000] ;  /* 0x01200000ba14783b */ /* 0x000fe20000004200 */
[----:B------:R-:W-:Y:S07]  /*100e0*/  FMNMX.FTZ R6, R133, R8, !PT ;  /* 0x0000000885067209 */ /* 0x000fee0007810000 */
        /* <DEDUP_REMOVED lines=273> */
[----:B------:R-:W-:Y:S01]  /*11200*/  MOV R0, R132 ;  /* 0x0000008400007202 */ /* 0x000fe20000000f00 */
        /* <DEDUP_REMOVED lines=24> */
[----:B------:R-:W-:Y:S01]  /*11390*/  FADD.FTZ R231, R231, R228 ;  /* 0x000000e4e7e77221 */ /* 0x000fe20000010000 */
        /* <DEDUP_REMOVED lines=14> */
[C---:B------:R-:W-:Y:S05]  /*11480*/  HMMA.16816.F32.BF16 R32, R104.reuse, R130, R32 ;  /* 0x000000826820723c */ /* 0x040fea0000041820 */
[----:B------:R-:W-:Y:S01]  /*11490*/  FADD.FTZ R233, R230, R233 ;  /* 0x000000e9e6e97221 */ /* 0x000fe20000010000 */
        /* <DEDUP_REMOVED lines=21> */
[----:B------:R-:W3:Y:S04]  /*115f0*/  LDSM.16.MT88.4 R108, [R185+0x13800] ;  /* 0x01380000b96c783b */ /* 0x000ee80000004200 */
[----:B------:R-:W-:Y:S01]  /*11600*/  FADD.FTZ R216, R216, R235 ;  /* 0x000000ebd8d87221 */ /* 0x000fe20000010000 */
[C---:B------:R-:W-:Y:S05]  /*11610*/  HMMA.16816.F32.BF16 R76, R104.reuse, R112, R76 ;  /* 0x00000070684c723c */ /* 0x040fea000004184c */
[----:B------:R-:W-:Y:S01]  /*11620*/  FADD.FTZ R170, R170, R239 ;  /* 0x000000efaaaa7221 */ /* 0x000fe20000010000 */
[C---:B------:R-:W-:Y:S05]  /*11630*/  HMMA.16816.F32.BF16 R80, R104.reuse, R114, R80 ;  /* 0x000000726850723c */ /* 0x040fea0000041850 */
[----:B------:R-:W-:Y:S01]  /*11640*/  FADD.FTZ R217, R237, R216 ;  /* 0x000000d8edd97221 */ /* 0x000fe20000010000 */
[C---:B-1----:R-:W-:Y:S05]  /*11650*/  HMMA.16816.F32.BF16 R84, R104.reuse, R116, R84 ;  /* 0x000000746854723c */ /* 0x042fea0000041854 */
[----:B------:R-:W-:Y:S01]  /*11660*/  FADD.FTZ R213, R133, R170 ;  /* 0x000000aa85d57221 */ /* 0x000fe20000010000 */
        /* <DEDUP_REMOVED lines=10> */
[C---:B---3--:R-:W-:Y:S06]  /*11710*/  HMMA.16816.F32.BF16 R112, R136.reuse, R108, R20 ;  /* 0x0000006c8870723c */ /* 0x048fec0000041814 */
        /* <DEDUP_REMOVED lines=22> */
.L_x_523:
        /* <DEDUP_REMOVED lines=219> */
.L_x_527:
        /* <DEDUP_REMOVED lines=23> */
.L_x_528:
        /* <DEDUP_REMOVED lines=111> */
.L_x_530:
[----:B------:R-:W-:Y:S05]  /*12e90*/  BSYNC B0 ;  /* 0x0000000000007941 */ /* 0x000fea0003800000 */
.L_x_529:
        /* <DEDUP_REMOVED lines=38> */
.L_x_532:
[----:B------:R-:W-:Y:S05]  /*13100*/  BSYNC B0 ;  /* 0x0000000000007941 */ /* 0x000fea0003800000 */
.L_x_531:
        /* <DEDUP_REMOVED lines=24> */
.L_x_534:
[----:B------:R-:W-:Y:S05]  /*13290*/  BSYNC B0 ;  /* 0x0000000000007941 */ /* 0x000fea0003800000 */
.L_x_533:
        /* <DEDUP_REMOVED lines=24> */
.L_x_536:
[----:B------:R-:W-:Y:S05]  /*13420*/  BSYNC B0 ;  /* 0x0000000000007941 */ /* 0x000fea0003800000 */
.L_x_535:
        /* <DEDUP_REMOVED lines=23> */
.L_x_537:
        /* <DEDUP_REMOVED lines=14> */
.L_x_1518:


//--------------------- .text._ZN5flash16flash_fwd_kernelI23Flash_fwd_kernel_traitsILi192ELi128ELi64ELi8ELb0ELb0EN7cutlass10bfloat16_tE19Flash_kernel_traitsILi192ELi128ELi64ELi8ES3_EELb0ELb0ELb1ELb1ELb0ELb0ELb1ELb0EEEvNS_16Flash_fwd_paramsE --------------------------
	.section	.text._ZN5flash16flash_fwd_kernelI23Flash_fwd_kernel_traitsILi192ELi128ELi64ELi8ELb0ELb0EN7cutlass10bfloat16_tE19Flash_kernel_traitsILi192ELi128ELi64ELi8ES3_EELb0ELb0ELb1ELb1ELb0ELb0ELb1ELb0EEEvNS_16Flash_fwd_paramsE,"ax",@progbits
	.align	128
        .global         _ZN5flash16flash_fwd_kernelI23Flash_fwd_kernel_traitsILi192ELi128ELi64ELi8ELb0ELb0EN7cutlass10bfloat16_tE19Flash_kernel_traitsILi192ELi128ELi64ELi8ES3_EELb0ELb0ELb1ELb1ELb0ELb0ELb1ELb0EEEvNS_16Flash_fwd_paramsE
        .type           _ZN5flash16flash_fwd_kernelI23Flash_fwd_kernel_traitsILi192ELi128ELi64ELi8ELb0ELb0EN7cutlass10bfloat16_tE19Flash_kernel_traitsILi192ELi128ELi64ELi8ES3_EELb0ELb0ELb1ELb1ELb0ELb0ELb1ELb0EEEvNS_16Flash_fwd_paramsE,@function
        .size           _ZN5flash16flash_fwd_kernelI23Flash_fwd_kernel_traitsILi192ELi128ELi64ELi8ELb0ELb0EN7cutlass10bfloat16_tE19Flash_kernel_traitsILi192ELi128ELi64ELi8ES3_EELb0ELb0ELb1ELb1ELb0ELb0ELb1ELb0EEEvNS_16Flash_fwd_paramsE,(.L_x_1519 - _ZN5flash16flash_fwd_kernelI23Flash_fwd_kernel_traitsILi192ELi128ELi64ELi8ELb0ELb0EN7cutlass10bfloat16_tE19Flash_kernel_traitsILi192ELi128ELi64ELi8ES3_EELb0ELb0ELb1ELb1ELb0ELb0ELb1ELb0EEEvNS_16Flash_fwd_paramsE)
        .other          _ZN5flash16flash_fwd_kernelI23Flash_fwd_kernel_traitsILi192ELi128ELi64ELi8ELb0ELb0EN7cutlass10bfloat16_tE19Flash_kernel_traitsILi192ELi128ELi64ELi8ES3_EELb0ELb0ELb1ELb1ELb0ELb0ELb1ELb0EEEvNS_16Flash_fwd_paramsE,@"STO_CUDA_ENTRY STV_DEFAULT"
_ZN5flash16flash_fwd_kernelI23Flash_fwd_kernel_traitsILi192ELi128ELi64ELi8ELb0ELb0EN7cutlass10bfloat16_tE19Flash_kernel_traitsILi192ELi128ELi64ELi8ES3_EELb0ELb0ELb1ELb1ELb0ELb0ELb1ELb0EEEvNS_16Flash_fwd_paramsE:
.text._ZN5flash16flash_fwd_kernelI23Flash_fwd_kernel_traitsILi192ELi128ELi64ELi8ELb0ELb0EN7cutlass10bfloat16_tE19Flash_kernel_traitsILi192ELi128ELi64ELi8ES3_EELb0ELb0ELb1ELb1ELb0ELb0ELb1ELb0EEEvNS_16Flash_fwd_paramsE:
        /* <DEDUP_REMOVED lines=54> */
.L_x_538:
[----:B------:R-:W-:-:S03]  /*0360*/  ULDC UR6, c[0x0][0x2c8] ;  /* 0x0000b20000067ab9 */ /* 0x000fc60000000800 */
.L_x_539:
        /* <DEDUP_REMOVED lines=134> */
.L_x_542:
[----:B------:R-:W-:Y:S05]  /*0bd0*/  BSYNC B0 ;  /* 0x0000000000007941 */ /* 0x000fea0003800000 */
.L_x_541:
        /* <DEDUP_REMOVED lines=22> */
.L_x_544:
[----:B------:R-:W-:Y:S05]  /*0d40*/  BSYNC B0 ;  /* 0x0000000000007941 */ /* 0x000fea0003800000 */
.L_x_543:
        /* <DEDUP_REMOVED lines=22> */
.L_x_546:
[----:B------:R-:W-:Y:S05]  /*0eb0*/  BSYNC B0 ;  /* 0x0000000000007941 */ /* 0x000fea0003800000 */
.L_x_545:
        /* <DEDUP_REMOVED lines=23> */
.L_x_548:
[----:B------:R-:W-:Y:S05]  /*1030*/  BSYNC B0 ;  /* 0x0000000000007941 */ /* 0x000fea0003800000 */
.L_x_547:
        /* <DEDUP_REMOVED lines=10> */
.L_x_550:
[----:B------:R-:W-:Y:S05]  /*10e0*/  BSYNC B0 ;  /* 0x0000000000007941 */ /* 0x000fea0003800000 */
.L_x_549:
        /* <DEDUP_REMOVED lines=10> */
.L_x_552:
[----:B------:R-:W-:Y:S05]  /*1190*/  BSYNC B0 ;  /* 0x0000000000007941 */ /* 0x000fea0003800000 */
.L_x_551:
        /* <DEDUP_REMOVED lines=10> */
.L_x_554:
[----:B------:R-:W-:Y:S05]  /*1240*/  BSYNC B0 ;  /* 0x0000000000007941 */ /* 0x000fea0003800000 */
.L_x_553:
        /* <DEDUP_REMOVED lines=10> */
.L_x_540:
        /* <DEDUP_REMOVED lines=70> */
.L_x_555:
        /* <DEDUP_REMOVED lines=26> */
.L_x_556:
        /* <DEDUP_REMOVED lines=81> */
.L_x_558:
[----:B------:R-:W-:Y:S05]  /*1e00*/  BSYNC B0 ;  /* 0x0000000000007941 */ /* 0x000fea0003800000 */
.L_x_557:
        /* <DEDUP_REMOVED lines=40> */
.L_x_560:
[----:B------:R-:W-:Y:S05]  /*2090*/  BSYNC B0 ;  /* 0x0000000000007941 */ /* 0x000fea0003800000 */
.L_x_559:
        /* <DEDUP_REMOVED lines=40> */
.L_x_562:
[----:B------:R-:W-:Y:S05]  /*2320*/  BSYNC B0 ;  /* 0x0000000000007941 */ /* 0x000fea0003800000 */
.L_x_561:
        /* <DEDUP_REMOVED lines=41> */
.L_x_564:
[----:B------:R-:W-:Y:S05]  /*25c0*/  BSYNC B0 ;  /* 0x0000000000007941 */ /* 0x000fea0003800000 */
.L_x_563:
        /* <DEDUP_REMOVED lines=41> */
.L_x_566:
[----:B------:R-:W-:Y:S05]  /*2860*/  BSYNC B0 ;  /* 0x0000000000007941 */ /* 0x000fea0003800000 */
.L_x_565:
        /* <DEDUP_REMOVED lines=35> */
.L_x_568:
[----:B------:R-:W-:Y:S05]  /*2aa0*/  BSYNC B0 ;  /* 0x0000000000007941 */ /* 0x000fea0003800000 */
.L_x_567:
        /* <DEDUP_REMOVED lines=101> */
.L_x_570:
[----:B------:R-:W-:Y:S05]  /*3100*/  BSYNC B0 ;  /* 0x0000000000007941 */ /* 0x000fea0003800000 */
.L_x_569:
        /* <DEDUP_REMOVED lines=39> */
.L_x_572:
[----:B------:R-:W-:Y:S05]  /*3380*/  BSYNC B0 ;  /* 0x0000000000007941 */ /* 0x000fea0003800000 */
.L_x_571:
        /* <DEDUP_REMOVED lines=9> */
[----:B------:R-:W3:Y:S01]  /*3420*/  LDSM.16.M88.4 R36, [R201+0xc800] ;  /* 0x00c80000c924783b */ /* 0x000ee20000000200 */
[----:B------:R-:W-:Y:S01]  /*3430*/  LOP3.LUT P0, RZ, R2, 0x4, RZ, 0xc0, !PT ;  /* 0x0000000402ff7812 */ /* 0x000fe2000780c0ff */
[----:B------:R-:W-:Y:S01]  /*3440*/  IMAD.MOV.U32 R2, RZ, RZ, 0x40 ;  /* 0x00000040ff027424 */ /* 0x000fe200078e00ff */
[----:B------:R-:W-:Y:S01]  /*3450*/  UIADD3 UR7, UR27, 0x1, -UR17 ;  /* 0x000000011b077890 */ /* 0x000fe2000fffe811 */
[----:B------:R-:W3:Y:S01]  /*3460*/  LDSM.16.M88.4 R28, [R201+0xd000] ;  /* 0x00d00000c91c783b */ /* 0x000ee20000000200 */
[----:B------:R-:W-:Y:S01]  /*3470*/  IMAD R200, R7, 0x2, R202 ;  /* 0x0000000207c87824 */ /* 0x000fe200078e02ca */
[----:B------:R-:W-:Y:S01]  /*3480*/  UIADD3 UR26, UR27, -UR17, URZ ;  /* 0x800000111b1a7290 */ /* 0x000fe2000fffe03f */
[----:B------:R-:W-:Y:S01]  /*3490*/  @P1 VIADD R199, R5, 0xffffffe0 ;  /* 0xffffffe005c71836 */ /* 0x000fe20000000000 */
[----:B------:R-:W3:Y:S01]  /*34a0*/  LDSM.16.M88.4 R52, [R201+0xd800] ;  /* 0x00d80000c934783b */ /* 0x000ee20000000200 */
[----:B------:R-:W-:Y:S01]  /*34b0*/  IMAD.MOV.U32 R5, RZ, RZ, 0x20 ;  /* 0x00000020ff057424 */ /* 0x000fe200078e00ff */
[----:B------:R-:W-:Y:S01]  /*34c0*/  SEL R2, R2, 0xffffffc0, !P2 ;  /* 0xffffffc002027807 */ /* 0x000fe20005000000 */
[----:B------:R-:W-:Y:S01]  /*34d0*/  IMAD.SHL.U32 R220, R4, 0x2, RZ ;  /* 0x0000000204dc7824 */ /* 0x000fe200078e00ff */
[----:B-12-4-:R-:W-:Y:S01]  /*34e0*/  LDSM.16.M88.4 R8, [R200] ;  /* 0x00000000c808783b */ /* 0x016fe20000000200 */
[----:B------:R-:W-:Y:S01]  /*34f0*/  UIADD3 UR6, UR7, UR22, URZ ;  /* 0x0000001607067290 */ /* 0x000fe2000fffe03f */
[----:B------:R-:W-:Y:S01]  /*3500*/  SEL R5, R5, 0xffffffe0, !P0 ;  /* 0xffffffe005057807 */ /* 0x000fe20004000000 */
[----:B------:R-:W-:Y:S01]  /*3510*/  IMAD.IADD R195, R201, 0x1, R2 ;  /* 0x00000001c9c37824 */ /* 0x000fe200078e0202 */
[----:B------:R-:W1:Y:S01]  /*3520*/  LDSM.16.M88.4 R12, [R199] ;  /* 0x00000000c70c783b */ /* 0x000e620000000200 */
[----:B------:R-:W-:Y:S01]  /*3530*/  IMAD.IADD R188, R2, 0x1, R199 ;  /* 0x0000000102bc7824 */ /* 0x000fe200078e02c7 */
[----:B------:R-:W-:Y:S01]  /*3540*/  LOP3.LUT R220, R220, 0x6, RZ, 0xc0, !PT ;  /* 0x00000006dcdc7812 */ /* 0x000fe200078ec0ff */
[C---:B------:R-:W-:Y:S01]  /*3550*/  IMAD R198, R5.reuse, 0x2, R202 ;  /* 0x0000000205c67824 */ /* 0x040fe200078e02ca */
[----:B------:R-:W2:Y:S01]  /*3560*/  LDSM.16.M88.4 R20, [R199+0x800] ;  /* 0x00080000c714783b */ /* 0x000ea20000000200 */
[----:B------:R-:W-:Y:S01]  /*3570*/  IMAD R197, R5, 0x2, R200 ;  /* 0x0000000205c57824 */ /* 0x000fe200078e02c8 */
[----:B------:R-:W-:Y:S01]  /*3580*/  ULDC UR25, c[0x0][0x39c] ;  /* 0x0000e70000197ab9 */ /* 0x000fe20000000800 */
[----:B------:R-:W-:Y:S01]  /*3590*/  UISETP.GT.AND UP0, UPT, UR20, UR14, UPT ;  /* 0x0000000e1400728c */ /* 0x000fe2000bf04270 */
[----:B------:R-:W4:Y:S01]  /*35a0*/  LDSM.16.M88.4 R16, [R199+0x1000] ;  /* 0x00100000c710783b */ /* 0x000f220000000200 */
[----:B------:R-:W-:-:S02]  /*35b0*/  VIADD R191, R199, 0x800 ;  /* 0x00000800c7bf7836 */ /* 0x000fc40000000000 */
[C---:B------:R-:W-:Y:S01]  /*35c0*/  VIADD R190, R199.reuse, 0x1000 ;  /* 0x00001000c7be7836 */ /* 0x040fe20000000000 */
[----:B------:R-:W4:Y:S01]  /*35d0*/  LDSM.16.M88.4 R76, [R199+0x1800] ;  /* 0x00180000c74c783b */ /* 0x000f220000000200 */
[C---:B------:R-:W-:Y:S02]  /*35e0*/  VIADD R189, R199.reuse, 0x1800 ;  /* 0x00001800c7bd7836 */ /* 0x040fe40000000000 */
[C---:B------:R-:W-:Y:S01]  /*35f0*/  VIADD R187, R199.reuse, 0x2000 ;  /* 0x00002000c7bb7836 */ /* 0x040fe20000000000 */
[----:B------:R-:W-:Y:S01]  /*3600*/  LDSM.16.M88.4 R72, [R198] ;  /* 0x00000000c648783b */ /* 0x000fe20000000200 */
[C---:B------:R-:W-:Y:S01]  /*3610*/  VIADD R186, R199.reuse, 0x2800 ;  /* 0x00002800c7ba7836 */ /* 0x040fe20000000000 */
[----:B-----5:R-:W-:Y:S02]  /*3620*/  HMMA.16816.F32.BF16 R48, R60, R44, RZ ;  /* 0x0000002c3c30723c */ /* 0x020fe400000418ff */
[----:B------:R-:W5:Y:S01]  /*3630*/  LDSM.16.M88.4 R56, [R195+0xc000] ;  /* 0x00c00000c338783b */ /* 0x000f620000000200 */
[----:B------:R-:W-:-:S02]  /*3640*/  VIADD R185, R199, 0x3000 ;  /* 0x00003000c7b97836 */ /* 0x000fc40000000000 */
[C---:B------:R-:W-:Y:S01]  /*3650*/  VIADD R184, R199.reuse, 0x3800 ;  /* 0x00003800c7b87836 */ /* 0x040fe20000000000 */
[----:B------:R-:W-:Y:S01]  /*3660*/  LDSM.16.M88.4 R68, [R195+0xd800] ;  /* 0x00d80000c344783b */ /* 0x000fe20000000200 */
[C---:B------:R-:W-:Y:S01]  /*3670*/  HMMA.16816.F32.BF16 R44, R60.reuse, R46, RZ ;  /* 0x0000002e3c2c723c */ /* 0x040fe200000418ff */
[C---:B------:R-:W-:Y:S02]  /*3680*/  VIADD R183, R199.reuse, 0x4000 ;  /* 0x00004000c7b77836 */ /* 0x040fe40000000000 */
[----:B------:R-:W-:Y:S01]  /*3690*/  LDSM.16.M88.4 R64, [R197] ;  /* 0x00000000c540783b */ /* 0x000fe20000000200 */
        /* <DEDUP_REMOVED lines=11> */
[----:B------:R-:W-:Y:S05]  /*3750*/  LDSM.16.M88.4 R52, [R195+0xd000] ;  /* 0x00d00000c334783b */ /* 0x000fea0000000200 */
[C---:B-1----:R-:W-:Y:S06]  /*3760*/  HMMA.16816.F32.BF16 R48, R8.reuse, R12, R48 ;  /* 0x0000000c0830723c */ /* 0x042fec0000041830 */
[C---:B------:R-:W-:Y:S01]  /*3770*/  HMMA.16816.F32.BF16 R44, R8.reuse, R14, R44 ;  /* 0x0000000e082c723c */ /* 0x040fe2000004182c */
[----:B------:R-:W1:Y:S05]  /*3780*/  LDSM.16.M88.4 R12, [R195+0xc800] ;  /* 0x00c80000c30c783b */ /* 0x000e6a0000000200 */
[C---:B--2---:R-:W-:Y:S06]  /*3790*/  HMMA.16816.F32.BF16 R40, R8.reuse, R20, R40 ;  /* 0x000000140828723c */ /* 0x044fec0000041828 */
[C---:B------:R-:W-:Y:S01]  /*37a0*/  HMMA.16816.F32.BF16 R36, R8.reuse, R22, R36 ;  /* 0x000000160824723c */ /* 0x040fe20000041824 */
[----:B------:R-:W2:Y:S05]  /*37b0*/  LDSM.16.M88.4 R20, [R188] ;  /* 0x00000000bc14783b */ /* 0x000eaa0000000200 */
[C---:B----4-:R-:W-:Y:S06]  /*37c0*/  HMMA.16816.F32.BF16 R32, R8.reuse, R16, R32 ;  /* 0x000000100820723c */ /* 0x050fec0000041820 */
[C---:B------:R-:W-:Y:S01]  /*37d0*/  HMMA.16816.F32.BF16 R28, R8.reuse, R18, R28 ;  /* 0x00000012081c723c */ /* 0x040fe2000004181c */
[----:B------:R-:W-:Y:S05]  /*37e0*/  LDSM.16.M88.4 R16, [R188+0x800] ;  /* 0x00080000bc10783b */ /* 0x000fea0000000200 */
[C---:B------:R-:W-:Y:S06]  /*37f0*/  HMMA.16816.F32.BF16 R24, R8.reuse, R76, R24 ;  /* 0x0000004c0818723c */ /* 0x040fec0000041818 */
[----:B------:R-:W-:Y:S01]  /*3800*/  HMMA.16816.F32.BF16 R60, R8, R78, R60 ;  /* 0x0000004e083c723c */ /* 0x000fe2000004183c */
[----:B------:R-:W3:Y:S04]  /*3810*/  LDSM.16.M88.4 R8, [R188+0x1000] ;  /* 0x00100000bc08783b */ /* 0x000ee80000000200 */
[----:B------:R-:W-:Y:S01]  /*3820*/  LDSM.16.M88.4 R76, [R188+0x1800] ;  /* 0x00180000bc4c783b */ /* 0x000fe20000000200 */
        /* <DEDUP_REMOVED lines=11> */
[----:B------:R-:W5:Y:S04]  /*38e0*/  LDSM.16.M88.4 R60, [R201+0xf000] ;  /* 0x00f00000c93c783b */ /* 0x000f680000000200 */
[----:B------:R-:W-:Y:S01]  /*38f0*/  LDSM.16.M88.4 R68, [R201+0xf800] ;  /* 0x00f80000c944783b */ /* 0x000fe20000000200 */
[C---:B--2---:R-:W-:Y:S06]  /*3900*/  HMMA.16816.F32.BF16 R48, R64.reuse, R20, R48 ;  /* 0x000000144030723c */ /* 0x044fec0000041830 */
[C---:B------:R-:W-:Y:S01]  /*3910*/  HMMA.16816.F32.BF16 R44, R64.reuse, R22, R44 ;  /* 0x00000016402c723c */ /* 0x040fe2000004182c */
[----:B------:R-:W-:Y:S05]  /*3920*/  LDSM.16.M88.4 R20, [R199+0x2000] ;  /* 0x00200000c714783b */ /* 0x000fea0000000200 */
[C---:B---3--:R-:W-:Y:S06]  /*3930*/  HMMA.16816.F32.BF16 R32, R64.reuse, R8, R32 ;  /* 0x000000084020723c */ /* 0x048fec0000041820 */
[C---:B------:R-:W-:Y:S01]  /*3940*/  HMMA.16816.F32.BF16 R28, R64.reuse, R10, R28 ;  /* 0x0000000a401c723c */ /* 0x040fe2000004181c */
[----:B------:R-:W2:Y:S05]  /*3950*/  LDSM.16.M88.4 R8, [R200+0x4000] ;  /* 0x00400000c808783b */ /* 0x000eaa0000000200 */
[C---:B------:R-:W-:Y:S06]  /*3960*/  HMMA.16816.F32.BF16 R40, R64.reuse, R16, R40 ;  /* 0x000000104028723c */ /* 0x040fec0000041828 */
[----:B------:R-:W-:Y:S01]  /*3970*/  HMMA.16816.F32.BF16 R36, R64, R18, R36 ;  /* 0x000000124024723c */ /* 0x000fe20000041824 */
[----:B------:R-:W3:Y:S05]  /*3980*/  LDSM.16.M88.4 R16, [R199+0x2800] ;  /* 0x00280000c710783b */ /* 0x000eea0000000200 */
[C---:B-1----:R-:W-:Y:S06]  /*3990*/  HMMA.16816.F32.BF16 R48, R56.reuse, R12, R48 ;  /* 0x0000000c3830723c */ /* 0x042fec0000041830 */
[C---:B------:R-:W-:Y:S01]  /*39a0*/  HMMA.16816.F32.BF16 R44, R56.reuse, R14, R44 ;  /* 0x0000000e382c723c */ /* 0x040fe2000004182c */
[----:B------:R-:W1:Y:S05]  /*39b0*/  LDSM.16.M88.4 R12, [R199+0x3000] ;  /* 0x00300000c70c783b */ /* 0x000e6a0000000200 */
[----:B----4-:R-:W-:Y:S06]  /*39c0*/  HMMA.16816.F32.BF16 R40, R56, R52, R40 ;  /* 0x000000343828723c */ /* 0x010fec0000041828 */
[C---:B------:R-:W-:Y:S06]  /*39d0*/  HMMA.16816.F32.BF16 R24, R64.reuse, R76, R24 ;  /* 0x0000004c4018723c */ /* 0x040fec0000041818 */
[----:B------:R-:W-:Y:S01]  /*39e0*/  HMMA.16816.F32.BF16 R72, R64, R78, R72 ;  /* 0x0000004e4048723c */ /* 0x000fe20000041848 */
[----:B------:R-:W-:Y:S04]  /*39f0*/  LDSM.16.M88.4 R76, [R199+0x3800] ;  /* 0x00380000c74c783b */ /* 0x000fe80000000200 */
[----:B------:R-:W-:Y:S01]  /*3a00*/  LDSM.16.M88.4 R64, [R195+0xe000] ;  /* 0x00e00000c340783b */ /* 0x000fe20000000200 */
[C---:B------:R-:W-:Y:S03]  /*3a10*/  HMMA.16816.F32.BF16 R36, R56.reuse, R54, R36 ;  /* 0x000000363824723c */ /* 0x040fe60000041824 */
[----:B------:R-:W-:Y:S03]  /*3a20*/  LDSM.16.M88.4 R52, [R198+0x4000] ;  /* 0x00400000c634783b */ /* 0x000fe60000000200 */
[C---:B-----5:R-:W-:Y:S06]  /*3a30*/  HMMA.16816.F32.BF16 R32, R56.reuse, R60, R32 ;  /* 0x0000003c3820723c */ /* 0x060fec0000041820 */
[----:B------:R-:W-:Y:S01]  /*3a40*/  HMMA.16816.F32.BF16 R28, R56, R62, R28 ;  /* 0x0000003e381c723c */ /* 0x000fe2000004181c */
[----:B------:R-:W4:Y:S05]  /*3a50*/  LDSM.16.M88.4 R60, [R195+0xe800] ;  /* 0x00e80000c33c783b */ /* 0x000f2a0000000200 */
[C---:B--2---:R-:W-:Y:S06]  /*3a60*/  HMMA.16816.F32.BF16 R48, R8.reuse, R20, R48 ;  /* 0x000000140830723c */ /* 0x044fec0000041830 */
[C---:B------:R-:W-:Y:S01]  /*3a70*/  HMMA.16816.F32.BF16 R44, R8.reuse, R22, R44 ;  /* 0x00000016082c723c */ /* 0x040fe2000004182c */
[----:B------:R-:W2:Y:S05]  /*3a80*/  LDSM.16.M88.4 R20, [R195+0xf000] ;  /* 0x00f00000c314783b */ /* 0x000eaa0000000200 */
[----:B---3--:R-:W-:Y:S06]  /*3a90*/  HMMA.16816.F32.BF16 R40, R8, R16, R40 ;  /* 0x000000100828723c */ /* 0x008fec0000041828 */
[C---:B------:R-:W-:Y:S06]  /*3aa0*/  HMMA.16816.F32.BF16 R24, R56.reuse, R68, R24 ;  /* 0x000000443818723c */ /* 0x040fec0000041818 */
[----:B------:R-:W-:Y:S01]  /*3ab0*/  HMMA.16816.F32.BF16 R72, R56, R70, R72 ;  /* 0x000000463848723c */ /* 0x000fe20000041848 */
[----:B------:R-:W-:Y:S04]  /*3ac0*/  LDSM.16.M88.4 R68, [R197+0x4000] ;  /* 0x00400000c544783b */ /* 0x000fe80000000200 */
[----:B------:R-:W-:Y:S01]  /*3ad0*/  LDSM.16.M88.4 R56, [R195+0xf800] ;  /* 0x00f80000c338783b */ /* 0x000fe20000000200 */
[C---:B------:R-:W-:Y:S03]  /*3ae0*/  HMMA.16816.F32.BF16 R36, R8.reuse, R18, R36 ;  /* 0x000000120824723c */ /* 0x040fe60000041824 */
[----:B------:R-:W-:Y:S03]  /*3af0*/  LDSM.16.M88.4 R16, [R188+0x2000] ;  /* 0x00200000bc10783b */ /* 0x000fe60000000200 */
[C---:B-1----:R-:W-:Y:S06]  /*3b00*/  HMMA.16816.F32.BF16 R32, R8.reuse, R12, R32 ;  /* 0x0000000c0820723c */ /* 0x042fec0000041820 */
[----:B------:R-:W-:Y:S01]  /*3b10*/  HMMA.16816.F32.BF16 R28, R8, R14, R28 ;  /* 0x0000000e081c723c */ /* 0x000fe2000004181c */
[----:B------:R-:W1:Y:S05]  /*3b20*/  LDSM.16.M88.4 R12, [R188+0x2800] ;  /* 0x00280000bc0c783b */ /* 0x000e6a0000000200 */
[----:B----4-:R-:W-:Y:S06]  /*3b30*/  HMMA.16816.F32.BF16 R40, R52, R60, R40 ;  /* 0x0000003c3428723c */ /* 0x010fec0000041828 */
[C---:B------:R-:W-:Y:S06]  /*3b40*/  HMMA.16816.F32.BF16 R24, R8.reuse, R76, R24 ;  /* 0x0000004c0818723c */ /* 0x040fec0000041818 */
[----:B------:R-:W-:Y:S01]  /*3b50*/  HMMA.16816.F32.BF16 R72, R8, R78, R72 ;  /* 0x0000004e0848723c */ /* 0x000fe20000041848 */
[----:B------:R-:W3:Y:S04]  /*3b60*/  LDSM.16.M88.4 R8, [R188+0x3000] ;  /* 0x00300000bc08783b */ /* 0x000ee80000000200 */
[----:B------:R-:W-:Y:S01]  /*3b70*/  LDSM.16.M88.4 R76, [R200+0x8000] ;  /* 0x00800000c84c783b */ /* 0x000fe20000000200 */
[C---:B------:R-:W-:Y:S03]  /*3b80*/  HMMA.16816.F32.BF16 R36, R52.reuse, R62, R36 ;  /* 0x0000003e3424723c */ /* 0x040fe60000041824 */
[----:B------:R-:W-:Y:S03]  /*3b90*/  LDSM.16.M88.4 R60, [R201+0x10800] ;  /* 0x01080000c93c783b */ /* 0x000fe60000000200 */
[C---:B--2---:R-:W-:Y:S06]  /*3ba0*/  HMMA.16816.F32.BF16 R32, R52.reuse, R20, R32 ;  /* 0x000000143420723c */ /* 0x044fec0000041820 */
[C---:B------:R-:W-:Y:S01]  /*3bb0*/  HMMA.16816.F32.BF16 R28, R52.reuse, R22, R28 ;  /* 0x00000016341c723c */ /* 0x040fe2000004181c */
[----:B------:R-:W2:Y:S05]  /*3bc0*/  LDSM.16.M88.4 R20, [R202+0x8000] ;  /* 0x00800000ca14783b */ /* 0x000eaa0000000200 */
[C---:B------:R-:W-:Y:S06]  /*3bd0*/  HMMA.16816.F32.BF16 R48, R52.reuse, R64, R48 ;  /* 0x000000403430723c */ /* 0x040fec0000041830 */
[----:B------:R-:W-:Y:S01]  /*3be0*/  HMMA.16816.F32.BF16 R44, R52, R66, R44 ;  /* 0x00000042342c723c */ /* 0x000fe2000004182c */
[----:B------:R-:W4:Y:S05]  /*3bf0*/  LDSM.16.M88.4 R64, [R201+0x10000] ;  /* 0x01000000c940783b */ /* 0x000f2a0000000200 */
[----:B-1----:R-:W-:Y:S06]  /*3c00*/  HMMA.16816.F32.BF16 R40, R68, R12, R40 ;  /* 0x0000000c4428723c */ /* 0x002fec0000041828 */
[C---:B------:R-:W-:Y:S06]  /*3c10*/  HMMA.16816.F32.BF16 R24, R52.reuse, R56, R24 ;  /* 0x000000383418723c */ /* 0x040fec0000041818 */
[----:B------:R-:W-:Y:S01]  /*3c20*/  HMMA.16816.F32.BF16 R72, R52, R58, R72 ;  /* 0x0000003a3448723c */ /* 0x000fe20000041848 */
[----:B------:R-:W1:Y:S04]  /*3c30*/  LDSM.16.M88.4 R56, [R201+0x11000] ;  /* 0x01100000c938783b */ /* 0x000e680000000200 */
[----:B------:R-:W-:Y:S01]  /*3c40*/  LDSM.16.M88.4 R52, [R201+0x11800] ;  /* 0x01180000c934783b */ /* 0x000fe20000000200 */
[C---:B------:R-:W-:Y:S03]  /*3c50*/  HMMA.16816.F32.BF16 R36, R68.reuse, R14, R36 ;  /* 0x0000000e4424723c */ /* 0x040fe60000041824 */
[----:B------:R-:W5:Y:S03]  /*3c60*/  LDSM.16.M88.4 R12, [R199+0x4800] ;  /* 0x00480000c70c783b */ /* 0x000f660000000200 */
[C---:B------:R-:W-:Y:S06]  /*3c70*/  HMMA.16816.F32.BF16 R48, R68.reuse, R16, R48 ;  /* 0x000000104430723c */ /* 0x040fec0000041830 */
[C---:B------:R-:W-:Y:S01]  /*3c80*/  HMMA.16816.F32.BF16 R44, R68.reuse, R18, R44 ;  /* 0x00000012442c723c */ /* 0x040fe2000004182c */
[----:B------:R-:W5:Y:S05]  /*3c90*/  LDSM.16.M88.4 R16, [R199+0x4000] ;  /* 0x00400000c710783b */ /* 0x000f6a0000000200 */
[C---:B---3--:R-:W-:Y:S06]  /*3ca0*/  HMMA.16816.F32.BF16 R32, R68.reuse, R8, R32 ;  /* 0x000000084420723c */ /* 0x048fec0000041820 */
[----:B------:R-:W-:Y:S01]  /*3cb0*/  HMMA.16816.F32.BF16 R28, R68, R10, R28 ;  /* 0x0000000a441c723c */ /* 0x000fe2000004181c */
[----:B------:R-:W3:Y:S05]  /*3cc0*/  LDSM.16.M88.4 R8, [R199+0x5000] ;  /* 0x00500000c708783b */ /* 0x000eea0000000200 */
[----:B--2---:R-:W-:Y:S06]  /*3cd0*/  HMMA.16816.F32.BF16 R40, R20, R60, R40 ;  /* 0x0000003c1428723c */ /* 0x004fec0000041828 */
[C---:B------:R-:W-:Y:S06]  /*3ce0*/  HMMA.16816.F32.BF16 R24, R68.reuse, R80, R24 ;  /* 0x000000504418723c */ /* 0x040fec0000041818 */
[----:B------:R-:W-:Y:S01]  /*3cf0*/  HMMA.16816.F32.BF16 R72, R68, R82, R72 ;  /* 0x000000524448723c */ /* 0x000fe20000041848 */
[----:B------:R-:W-:Y:S04]  /*3d00*/  LDSM.16.M88.4 R68, [R198+0x8000] ;  /* 0x00800000c644783b */ /* 0x000fe80000000200 */
[----:B------:R-:W-:Y:S01]  /*3d10*/  LDSM.16.M88.4 R80, [R199+0x5800] ;  /* 0x00580000c750783b */ /* 0x000fe20000000200 */
[C---:B------:R-:W-:Y:S03]  /*3d20*/  HMMA.16816.F32.BF16 R36, R20.reuse, R62, R36 ;  /* 0x0000003e1424723c */ /* 0x040fe60000041824 */
[----:B------:R-:W2:Y:S03]  /*3d30*/  LDSM.16.M88.4 R60, [R195+0x10800] ;  /* 0x01080000c33c783b */ /* 0x000ea60000000200 */
[C---:B----4-:R-:W-:Y:S06]  /*3d40*/  HMMA.16816.F32.BF16 R48, R20.reuse, R64, R48 ;  /* 0x000000401430723c */ /* 0x050fec0000041830 */
[C---:B------:R-:W-:Y:S01]  /*3d50*/  HMMA.16816.F32.BF16 R44, R20.reuse, R66, R44 ;  /* 0x00000042142c723c */ /* 0x040fe2000004182c */
[----:B------:R-:W4:Y:S05]  /*3d60*/  LDSM.16.M88.4 R64, [R195+0x10000] ;  /* 0x01000000c340783b */ /* 0x000f2a0000000200 */
[C---:B-1----:R-:W-:Y:S06]  /*3d70*/  HMMA.16816.F32.BF16 R32, R20.reuse, R56, R32 ;  /* 0x000000381420723c */ /* 0x042fec0000041820 */
[----:B------:R-:W-:Y:S01]  /*3d80*/  HMMA.16816.F32.BF16 R28, R20, R58, R28 ;  /* 0x0000003a141c723c */ /* 0x000fe2000004181c */
[----:B------:R-:W1:Y:S05]  /*3d90*/  LDSM.16.M88.4 R56, [R195+0x11000] ;  /* 0x01100000c338783b */ /* 0x000e6a0000000200 */
[----:B-----5:R-:W-:Y:S06]  /*3da0*/  HMMA.16816.F32.BF16 R40, R76, R12, R40 ;  /* 0x0000000c4c28723c */ /* 0x020fec0000041828 */
[C---:B------:R-:W-:Y:S06]  /*3db0*/  HMMA.16816.F32.BF16 R24, R20.reuse, R52, R24 ;  /* 0x000000341418723c */ /* 0x040fec0000041818 */
[----:B------:R-:W-:Y:S01]  /*3dc0*/  HMMA.16816.F32.BF16 R72, R20, R54, R72 ;  /* 0x000000361448723c */ /* 0x000fe20000041848 */
[----:B------:R-:W-:Y:S04]  /*3dd0*/  LDSM.16.M88.4 R20, [R197+0x8000] ;  /* 0x00800000c514783b */ /* 0x000fe80000000200 */
        /* <DEDUP_REMOVED lines=10> */
[----:B------:R-:W-:Y:S06]  /*3e80*/  HMMA.16816.F32.BF16 R24, R76, R80, R24 ;  /* 0x000000504c18723c */ /* 0x000fec0000041818 */
[C---:B----4-:R-:W-:Y:S06]  /*3e90*/  HMMA.16816.F32.BF16 R48, R68.reuse, R64, R48 ;  /* 0x000000404430723c */ /* 0x050fec0000041830 */
[----:B------:R-:W-:Y:S01]  /*3ea0*/  HMMA.16816.F32.BF16 R36, R68, R62, R36 ;  /* 0x0000003e4424723c */ /* 0x000fe20000041824 */
[----:B------:R-:W2:Y:S01]  /*3eb0*/  LDSM.16.M88.4 R60, [R188+0x5800] ;  /* 0x00580000bc3c783b */ /* 0x000ea20000000200 */
[----:B------:R-:W-:-:S04]  /*3ec0*/  DEPBAR.LE SB0, 0x0 ;  /* 0x000080000000791a */ /* 0x000fc80000000000 */
[C---:B-1----:R-:W-:Y:S06]  /*3ed0*/  HMMA.16816.F32.BF16 R32, R68.reuse, R56, R32 ;  /* 0x000000384420723c */ /* 0x042fec0000041820 */
[----:B------:R-:W-:Y:S06]  /*3ee0*/  HMMA.16816.F32.BF16 R28, R68, R58, R28 ;  /* 0x0000003a441c723c */ /* 0x000fec000004181c */
[----:B-----5:R-:W-:Y:S06]  /*3ef0*/  HMMA.16816.F32.BF16 R40, R20, R12, R40 ;  /* 0x0000000c1428723c */ /* 0x020fec0000041828 */
[----:B------:R-:W-:Y:S01]  /*3f00*/  HMMA.16816.F32.BF16 R24, R68, R52, R24 ;  /* 0x000000344418723c */ /* 0x000fe20000041818 */
[----:B------:R-:W-:-:S05]  /*3f10*/  LOP3.LUT R13, R6, 0xffffffe0, RZ, 0xc0, !PT ;  /* 0xffffffe0060d7812 */ /* 0x000fca00078ec0ff */
[----:B------:R-:W-:Y:S01]  /*3f20*/  IMAD.IADD R13, R4, 0x1, -R13 ;  /* 0x00000001040d7824 */ /* 0x000fe200078e0a0d */
[----:B------:R-:W-:Y:S04]  /*3f30*/  HMMA.16816.F32.BF16 R48, R20, R16, R48 ;  /* 0x000000101430723c */ /* 0x000fe80000041830 */
[----:B------:R-:W-:Y:S02]  /*3f40*/  SHF.R.S32.HI R2, RZ, 0x1f, R13 ;  /* 0x0000001fff027819 */ /* 0x000fe4000001140d */
[----:B------:R-:W-:Y:S02]  /*3f50*/  HMMA.16816.F32.BF16 R44, R68, R66, R44 ;  /* 0x00000042442c723c */ /* 0x000fe4000004182c */
[----:B------:R-:W-:-:S03]  /*3f60*/  LEA.HI R13, R2, R13, RZ, 0x2 ;  /* 0x0000000d020d7211 */ /* 0x000fc600078f10ff */
[----:B------:R-:W-:Y:S01]  /*3f70*/  FMUL.FTZ R41, R41, UR25 ;  /* 0x0000001929297c20 */ /* 0x000fe20008410000 */
[----:B------:R-:W-:Y:S01]  /*3f80*/  SHF.R.S32.HI R2, RZ, 0x2, R13 ;  /* 0x00000002ff027819 */ /* 0x000fe2000001140d */
[----:B---3--:R-:W-:Y:S01]  /*3f90*/  HMMA.16816.F32.BF16 R32, R20, R8, R32 ;  /* 0x000000081420723c */ /* 0x008fe20000041820 */
[----:B------:R-:W-:Y:S01]  /*3fa0*/  FMUL.FTZ R42, R42, UR25 ;  /* 0x000000192a2a7c20 */ /* 0x000fe20008410000 */
[----:B------:R-:W-:Y:S01]  /*3fb0*/  FMUL.FTZ R40, R40, UR25 ;  /* 0x0000001928287c20 */ /* 0x000fe20008410000 */
[----:B------:R-:W-:Y:S01]  /*3fc0*/  MUFU.TANH R13, R41 ;  /* 0x00000029000d7308 */ /* 0x000fe20000002400 */
[----:B------:R-:W-:Y:S02]  /*3fd0*/  IMAD.IADD R219, R2, 0x1, R219 ;  /* 0x0000000102db7824 */ /* 0x000fe400078e02db */
[----:B------:R-:W-:Y:S01]  /*3fe0*/  FMUL.FTZ R43, R43, UR25 ;  /* 0x000000192b2b7c20 */ /* 0x000fe20008410000 */
[----:B------:R-:W-:Y:S01]  /*3ff0*/  HMMA.16816.F32.BF16 R72, R76, R82, R72 ;  /* 0x000000524c48723c */ /* 0x000fe20000041848 */
[----:B------:R-:W-:-:S02]  /*4000*/  IMAD.U32 R9, RZ, RZ, UR20 ;  /* 0x00000014ff097e24 */ /* 0x000fc4000f8e00ff */
[----:B------:R-:W-:Y:S02]  /*4010*/  VIADD R216, R219, 0x8 ;  /* 0x00000008dbd87836 */ /* 0x000fe40000000000 */
[----:B------:R-:W-:Y:S01]  /*4020*/  IMAD R16, R9, 0x40, R220 ;  /* 0x0000004009107824 */ /* 0x000fe200078e02dc */
[C---:B------:R-:W-:Y:S01]  /*4030*/  HMMA.16816.F32.BF16 R28, R20.reuse, R10, R28 ;  /* 0x0000000a141c723c */ /* 0x040fe2000004181c */
[----:B------:R-:W-:Y:S02]  /*4040*/  IMAD.U32 R9, RZ, RZ, UR7 ;  /* 0x00000007ff097e24 */ /* 0x000fe4000f8e00ff */
[----:B------:R-:W-:Y:S01]  /*4050*/  FMUL.FTZ R50, R50, UR25 ;  /* 0x0000001932327c20 */ /* 0x000fe20008410000 */
[----:B------:R-:W-:Y:S02]  /*4060*/  IMAD.U32 R2, RZ, RZ, UR27 ;  /* 0x0000001bff027e24 */ /* 0x000fe4000f8e00ff */
[----:B------:R-:W-:Y:S01]  /*4070*/  FMUL.FTZ R49, R49, UR25 ;  /* 0x0000001931317c20 */ /* 0x000fe20008410000 */
[----:B------:R-:W-:Y:S01]  /*4080*/  VIADD R6, R16, 0x1 ;  /* 0x0000000110067836 */ /* 0x000fe20000000000 */
[C---:B--2---:R-:W-:Y:S01]  /*4090*/  HMMA.16816.F32.BF16 R24, R20.reuse, R60, R24 ;  /* 0x0000003c1418723c */ /* 0x044fe20000041818 */
[C---:B------:R-:W-:Y:S01]  /*40a0*/  IADD3 R214, R216.reuse, UR22, R9 ;  /* 0x00000016d8d67c10 */ /* 0x040fe2000fffe009 */
[----:B------:R-:W-:Y:S01]  /*40b0*/  VIADD R216, R216, UR26 ;  /* 0x0000001ad8d87c36 */ /* 0x000fe20008000000 */
[C---:B------:R-:W-:Y:S01]  /*40c0*/  VIADDMNMX R217, R219.reuse, UR6, R2, PT ;  /* 0x00000006dbd97c46 */ /* 0x040fe2000b800102 */
[----:B------:R-:W-:Y:S01]  /*40d0*/  VIADD R219, R219, UR26 ;  /* 0x0000001adbdb7c36 */ /* 0x000fe20008000000 */
[----:B------:R-:W1:Y:S01]  /*40e0*/  MUFU.TANH R50, R50 ;  /* 0x0000003200327308 */ /* 0x000e620000002400 */
[--C-:B------:R-:W-:Y:S01]  /*40f0*/  IMAD.IADD R8, R216, 0x1, -R16.reuse ;  /* 0x00000001d8087824 */ /* 0x100fe200078e0a10 */
[----:B------:R-:W-:Y:S01]  /*4100*/  HMMA.16816.F32.BF16 R44, R20, R18, R44 ;  /* 0x00000012142c723c */ /* 0x000fe2000004182c */
[----:B------:R-:W-:-:S02]  /*4110*/  IMAD.IADD R10, R219, 0x1, -R16 ;  /* 0x00000001db0a7824 */ /* 0x000fc400078e0a10 */
[----:B------:R-:W-:Y:S01]  /*4120*/  FMUL.FTZ R4, R33, UR25 ;  /* 0x0000001921047c20 */ /* 0x000fe20008410000 */
[----:B------:R-:W-:Y:S01]  /*4130*/  IMAD.IADD R9, R219, 0x1, -R6 ;  /* 0x00000001db097824 */ /* 0x000fe200078e0a06 */
[----:B------:R-:W-:Y:S01]  /*4140*/  IABS R8, R8 ;  /* 0x0000000800087213 */ /* 0x000fe20000000000 */
[----:B------:R-:W-:Y:S01]  /*4150*/  FMUL.FTZ R48, R48, UR25 ;  /* 0x0000001930307c20 */ /* 0x000fe20008410000 */
[----:B------:R-:W-:Y:S01]  /*4160*/  IABS R33, R10 ;  /* 0x0000000a00217213 */ /* 0x000fe20000000000 */
[----:B------:R-:W-:Y:S01]  /*4170*/  HMMA.16816.F32.BF16 R72, R68, R54, R72 ;  /* 0x000000364448723c */ /* 0x000fe20000041848 */
[----:B------:R-:W-:Y:S01]  /*4180*/  IABS R10, R9 ;  /* 0x00000009000a7213 */ /* 0x000fe20000000000 */
[----:B------:R-:W-:Y:S01]  /*4190*/  IMAD.MOV.U32 R9, RZ, RZ, R8 ;  /* 0x000000ffff097224 */ /* 0x000fe200078e0008 */
[----:B------:R-:W-:Y:S01]  /*41a0*/  VIMNMX R214, R214, UR27, PT ;  /* 0x0000001bd6d67c48 */ /* 0x000fe2000bfe0100 */
[----:B------:R-:W-:Y:S01]  /*41b0*/  FMUL.FTZ R19, R31, UR25 ;  /* 0x000000191f137c20 */ /* 0x000fe20008410000 */
[----:B------:R-:W-:Y:S01]  /*41c0*/  MUFU.TANH R48, R48 ;  /* 0x0000003000307308 */ /* 0x000fe20000002400 */
[----:B------:R-:W-:Y:S01]  /*41d0*/  IMAD.MOV.U32 R8, RZ, RZ, R10 ;  /* 0x000000ffff087224 */ /* 0x000fe200078e000a */
[----:B------:R-:W-:Y:S01]  /*41e0*/  I2FP.F32.S32 R9, R9 ;  /* 0x0000000900097245 */ /* 0x000fe20000201400 */
[----:B------:R-:W-:Y:S01]  /*41f0*/  FMUL.FTZ R51, R51, UR25 ;  /* 0x0000001933337c20 */ /* 0x000fe20008410000 */
[----:B------:R-:W-:Y:S01]  /*4200*/  VIADDMNMX R218, R219, -UR23, RZ, !PT ;  /* 0x80000017dbda7c46 */ /* 0x000fe2000f8001ff */
[----:B------:R-:W-:Y:S01]  /*4210*/  FMUL.FTZ R17, R26, UR25 ;  /* 0x000000191a117c20 */ /* 0x000fe20008410000 */
[----:B------:R-:W-:Y:S01]  /*4220*/  I2FP.F32.S32 R8, R8 ;  /* 0x0000000800087245 */ /* 0x000fe20000201400 */
[----:B-1----:R-:W-:Y:S01]  /*4230*/  FFMA.FTZ R26, R9, -UR19, R50 ;  /* 0x80000013091a7c23 */ /* 0x002fe20008010032 */
[----:B------:R-:W1:Y:S01]  /*4240*/  MUFU.TANH R31, R49 ;  /* 0x00000031001f7308 */ /* 0x000e620000002400 */
[----:B------:R-:W-:Y:S01]  /*4250*/  VIADD R9, R16, 0x8 ;  /* 0x0000000810097836 */ /* 0x000fe20000000000 */
[----:B------:R-:W-:Y:S01]  /*4260*/  VIADDMNMX R215, R216, -UR23, RZ, !PT ;  /* 0x80000017d8d77c46 */ /* 0x000fe2000f8001ff */
[C---:B------:R-:W-:Y:S01]  /*4270*/  HMMA.16816.F32.BF16 R36, R20.reuse, R14, R36 ;  /* 0x0000000e1424723c */ /* 0x040fe20000041824 */
[----:B------:R-:W-:Y:S01]  /*4280*/  FMUL.FTZ R46, R46, UR25 ;  /* 0x000000192e2e7c20 */ /* 0x000fe20008410000 */
[--C-:B------:R-:W-:Y:S01]  /*4290*/  IMAD.IADD R10, R219, 0x1, -R9.reuse ;  /* 0x00000001db0a7824 */ /* 0x100fe200078e0a09 */
[C---:B------:R-:W-:Y:S01]  /*42a0*/  ISETP.GE.AND P0, PT, R9.reuse, R217, PT ;  /* 0x000000d90900720c */ /* 0x040fe20003f06270 */
[----:B------:R-:W-:Y:S01]  /*42b0*/  FMUL.FTZ R44, R44, UR25 ;  /* 0x000000192c2c7c20 */ /* 0x000fe20008410000 */
[----:B------:R-:W-:Y:S01]  /*42c0*/  ISETP.GE.AND P6, PT, R9, R214, PT ;  /* 0x000000d60900720c */ /* 0x000fe20003fc6270 */
[----:B------:R-:W2:Y:S01]  /*42d0*/  MUFU.TANH R12, R46 ;  /* 0x0000002e000c7308 */ /* 0x000ea20000002400 */
[----:B------:R-:W-:Y:S01]  /*42e0*/  IABS R10, R10 ;  /* 0x0000000a000a7213 */ /* 0x000fe20000000000 */
[----:B------:R-:W-:Y:S01]  /*42f0*/  FMUL.FTZ R47, R47, UR25 ;  /* 0x000000192f2f7c20 */ /* 0x000fe20008410000 */
[C---:B------:R-:W-:Y:S01]  /*4300*/  ISETP.LT.OR P0, PT, R9.reuse, R218, P0 ;  /* 0x000000da0900720c */ /* 0x040fe20000701670 */
[----:B------:R-:W-:Y:S01]  /*4310*/  HMMA.16816.F32.BF16 R72, R20, R62, R72 ;  /* 0x0000003e1448723c */ /* 0x000fe20000041848 */
[----:B------:R-:W-:Y:S01]  /*4320*/  ISETP.LT.OR P6, PT, R9, R215, P6 ;  /* 0x000000d70900720c */ /* 0x000fe200037c1670 */
[----:B------:R-:W-:Y:S01]  /*4330*/  IMAD.IADD R9, R216, 0x1, -R9 ;  /* 0x00000001d8097824 */ /* 0x000fe200078e0a09 */
[----:B------:R-:W-:Y:S01]  /*4340*/  ISETP.GE.AND P2, PT, R6, R217, PT ;  /* 0x000000d90600720c */ /* 0x000fe20003f46270 */
[----:B-1----:R-:W-:Y:S01]  /*4350*/  FFMA.FTZ R31, R8, -UR19, R31 ;  /* 0x80000013081f7c23 */ /* 0x002fe2000801001f */
[----:B------:R-:W-:Y:S01]  /*4360*/  VIADD R8, R16, 0x9 ;  /* 0x0000000910087836 */ /* 0x000fe20000000000 */
[-C--:B------:R-:W-:Y:S01]  /*4370*/  ISETP.GE.AND P1, PT, R6, R214.reuse, PT ;  /* 0x000000d60600720c */ /* 0x080fe20003f26270 */
[----:B------:R-:W-:Y:S01]  /*4380*/  FMUL.FTZ R2, R29, UR25 ;  /* 0x000000191d027c20 */ /* 0x000fe20008410000 */
[----:B------:R-:W-:Y:S01]  /*4390*/  I2FP.F32.S32 R33, R33 ;  /* 0x0000002100217245 */ /* 0x000fe20000201400 */
[----:B------:R-:W-:Y:S01]  /*43a0*/  MUFU.TANH R14, R51 ;  /* 0x00000033000e7308 */ /* 0x000fe20000002400 */
[-C--:B------:R-:W-:Y:S01]  /*43b0*/  ISETP.GE.AND P3, PT, R8, R217.reuse, PT ;  /* 0x000000d90800720c */ /* 0x080fe20003f66270 */
[----:B------:R-:W-:Y:S01]  /*43c0*/  IMAD.IADD R11, R216, 0x1, -R6 ;  /* 0x00000001d80b7824 */ /* 0x000fe200078e0a06 */
[----:B------:R-:W-:Y:S01]  /*43d0*/  ISETP.GE.AND P5, PT, R8, R214, PT ;  /* 0x000000d60800720c */ /* 0x000fe20003fa6270 */
[----:B------:R-:W-:Y:S01]  /*43e0*/  FMUL.FTZ R45, R45, UR25 ;  /* 0x000000192d2d7c20 */ /* 0x000fe20008410000 */
[----:B------:R-:W-:Y:S01]  /*43f0*/  I2FP.F32.S32 R20, R10 ;  /* 0x0000000a00147245 */ /* 0x000fe20000201400 */
[----:B------:R-:W-:Y:S01]  /*4400*/  FFMA.FTZ R33, R33, -UR19, R48 ;  /* 0x8000001321217c23 */ /* 0x000fe20008010030 */
[----:B------:R-:W-:Y:S01]  /*4410*/  ISETP.GE.AND P4, PT, R16, R217, PT ;  /* 0x000000d91000720c */ /* 0x000fe20003f86270 */
[----:B------:R-:W1:Y:S01]  /*4420*/  MUFU.TANH R29, R44 ;  /* 0x0000002c001d7308 */ /* 0x000e620000002400 */
[CC--:B------:R-:W-:Y:S01]  /*4430*/  ISETP.LT.OR P2, PT, R6.reuse, R218.reuse, P2 ;  /* 0x000000da0600720c */ /* 0x0c0fe20001741670 */
[----:B------:R-:W-:Y:S01]  /*4440*/  FMUL.FTZ R18, R27, UR25 ;  /* 0x000000191b127c20 */ /* 0x000fe20008410000 */
[----:B------:R-:W-:Y:S01]  /*4450*/  ISETP.LT.OR P1, PT, R6, R215, P1 ;  /* 0x000000d70600720c */ /* 0x000fe20000f21670 */
[C-C-:B------:R-:W-:Y:S01]  /*4460*/  IMAD.IADD R6, R219.reuse, 0x1, -R8.reuse ;  /* 0x00000001db067824 */ /* 0x140fe200078e0a08 */
[----:B------:R-:W-:Y:S01]  /*4470*/  IABS R9, R9 ;  /* 0x0000000900097213 */ /* 0x000fe20000000000 */
[----:B------:R-:W-:Y:S01]  /*4480*/  VIADD R21, R16, 0x10 ;  /* 0x0000001010157836 */ /* 0x000fe20000000000 */
[CC--:B------:R-:W-:Y:S01]  /*4490*/  ISETP.LT.OR P3, PT, R8.reuse, R218.reuse, P3 ;  /* 0x000000da0800720c */ /* 0x0c0fe20001f61670 */
[----:B------:R-:W3:Y:S01]  /*44a0*/  MUFU.TANH R10, R47 ;  /* 0x0000002f000a7308 */ /* 0x000ee20000002400 */
[----:B------:R-:W-:Y:S01]  /*44b0*/  ISETP.LT.OR P5, PT, R8, R215, P5 ;  /* 0x000000d70800720c */ /* 0x000fe20002fa1670 */
[----:B------:R-:W-:Y:S01]  /*44c0*/  IMAD.IADD R8, R216, 0x1, -R8 ;  /* 0x00000001d8087824 */ /* 0x000fe200078e0a08 */
[----:B------:R-:W-:Y:S01]  /*44d0*/  ISETP.LT.OR P4, PT, R16, R218, P4 ;  /* 0x000000da1000720c */ /* 0x000fe20002781670 */
[----:B------:R-:W-:Y:S01]  /*44e0*/  IMAD.IADD R22, R219, 0x1, -R21 ;  /* 0x00000001db167824 */ /* 0x000fe200078e0a15 */
[----:B------:R-:W-:Y:S01]  /*44f0*/  I2FP.F32.S32 R9, R9 ;  /* 0x0000000900097245 */ /* 0x000fe20000201400 */
[----:B------:R-:W-:Y:S01]  /*4500*/  FMUL.FTZ R36, R36, UR25 ;  /* 0x0000001924247c20 */ /* 0x000fe20008410000 */
[----:B------:R-:W-:Y:S01]  /*4510*/  IABS R11, R11 ;  /* 0x0000000b000b7213 */ /* 0x000fe20000000000 */
[----:B------:R-:W4:Y:S01]  /*4520*/  MUFU.TANH R27, R45 ;  /* 0x0000002d001b7308 */ /* 0x000f220000002400 */
[----:B------:R-:W-:Y:S01]  /*4530*/  IABS R8, R8 ;  /* 0x0000000800087213 */ /* 0x000fe20000000000 */
[----:B--2---:R-:W-:Y:S01]  /*4540*/  FFMA.FTZ R12, R9, -UR19, R12 ;  /* 0x80000013090c7c23 */ /* 0x004fe2000801000c */
[----:B------:R-:W-:Y:S01]  /*4550*/  FSEL R33, R33, -INF , !P4 ;  /* 0xff80000021217808 */ /* 0x000fe20006000000 */
[----:B-1----:R-:W-:Y:S01]  /*4560*/  FFMA.FTZ R29, R20, -UR19, R29 ;  /* 0x80000013141d7c23 */ /* 0x002fe2000801001d */
[C---:B------:R-:W-:Y:S01]  /*4570*/  ISETP.GE.AND P4, PT, R16.reuse, R214, PT ;  /* 0x000000d61000720c */ /* 0x040fe20003f86270 */
[C---:B------:R-:W-:Y:S01]  /*4580*/  VIADD R23, R16.reuse, 0x18 ;  /* 0x0000001810177836 */ /* 0x040fe20000000000 */
[----:B------:R-:W-:Y:S01]  /*4590*/  I2FP.F32.S32 R11, R11 ;  /* 0x0000000b000b7245 */ /* 0x000fe20000201400 */
[----:B------:R-:W-:Y:S01]  /*45a0*/  MUFU.TANH R15, R40 ;  /* 0x00000028000f7308 */ /* 0x000fe20000002400 */
[----:B------:R-:W-:Y:S01]  /*45b0*/  I2FP.F32.S32 R9, R8 ;  /* 0x0000000800097245 */ /* 0x000fe20000201400 */
[C---:B------:R-:W-:Y:S01]  /*45c0*/  VIADD R164, R16.reuse, 0x20 ;  /* 0x0000002010a47836 */ /* 0x040fe20000000000 */
[----:B------:R-:W-:Y:S01]  /*45d0*/  ISETP.LT.OR P4, PT, R16, R215, P4 ;  /* 0x000000d71000720c */ /* 0x000fe20002781670 */
[----:B------:R-:W-:Y:S01]  /*45e0*/  FFMA.FTZ R14, R11, -UR19, R14 ;  /* 0x800000130b0e7c23 */ /* 0x000fe2000801000e */
[----:B------:R-:W-:Y:S01]  /*45f0*/  IABS R6, R6 ;  /* 0x0000000600067213 */ /* 0x000fe20000000000 */
[----:B---3--:R-:W-:Y:S01]  /*4600*/  FFMA.FTZ R10, R9, -UR19, R10 ;  /* 0x80000013090a7c23 */ /* 0x008fe2000801000a */
[----:B------:R-:W-:Y:S01]  /*4610*/  FSEL R26, R26, -INF , !P4 ;  /* 0xff8000001a1a7808 */ /* 0x000fe20006000000 */
[----:B------:R-:W-:Y:S01]  /*4620*/  VIADD R9, R16, 0x11 ;  /* 0x0000001110097836 */ /* 0x000fe20000000000 */
[----:B------:R-:W-:Y:S01]  /*4630*/  FSEL R31, R31, -INF , !P2 ;  /* 0xff8000001f1f7808 */ /* 0x000fe20005000000 */
[----:B------:R-:W1:Y:S01]  /*4640*/  MUFU.TANH R8, R42 ;  /* 0x0000002a00087308 */ /* 0x000e620000002400 */
[----:B------:R-:W-:Y:S01]  /*4650*/  ISETP.GE.AND P4, PT, R21, R217, PT ;  /* 0x000000d91500720c */ /* 0x000fe20003f86270 */
[----:B------:R-:W-:Y:S01]  /*4660*/  IMAD.IADD R20, R219, 0x1, -R9 ;  /* 0x00000001db147824 */ /* 0x000fe200078e0a09 */
[----:B------:R-:W-:Y:S01]  /*4670*/  ISETP.GE.AND P2, PT, R21, R214, PT ;  /* 0x000000d61500720c */ /* 0x000fe20003f46270 */
[----:B------:R-:W-:Y:S01]  /*4680*/  IMAD.IADD R11, R219, 0x1, -R23 ;  /* 0x00000001db0b7824 */ /* 0x000fe200078e0a17 */
[----:B------:R-:W-:Y:S01]  /*4690*/  I2FP.F32.S32 R6, R6 ;  /* 0x0000000600067245 */ /* 0x000fe20000201400 */
[----:B------:R-:W-:Y:S01]  /*46a0*/  FMUL.FTZ R37, R37, UR25 ;  /* 0x0000001925257c20 */ /* 0x000fe20008410000 */
[C---:B------:R-:W-:Y:S01]  /*46b0*/  ISETP.LT.OR P4, PT, R21.reuse, R218, P4 ;  /* 0x000000da1500720c */ /* 0x040fe20002781670 */
[----:B------:R-:W-:Y:S01]  /*46c0*/  MUFU.TANH R36, R36 ;  /* 0x0000002400247308 */ /* 0x000fe20000002400 */
[----:B------:R-:W-:Y:S01]  /*46d0*/  ISETP.LT.OR P2, PT, R21, R215, P2 ;  /* 0x000000d71500720c */ /* 0x000fe20001741670 */
[----:B------:R-:W-:Y:S01]  /*46e0*/  IMAD.IADD R21, R216, 0x1, -R21 ;  /* 0x00000001d8157824 */ /* 0x000fe200078e0a15 */
[----:B------:R-:W-:Y:S01]  /*46f0*/  FSEL R14, R14, -INF , !P1 ;  /* 0xff8000000e0e7808 */ /* 0x000fe20004800000 */
[----:B----4-:R-:W-:Y:S01]  /*4700*/  FFMA.FTZ R27, R6, -UR19, R27 ;  /* 0x80000013061b7c23 */ /* 0x010fe2000801001b */
[----:B------:R-:W-:Y:S01]  /*4710*/  FSEL R29, R29, -INF , !P0 ;  /* 0xff8000001d1d7808 */ /* 0x000fe20004000000 */
[----:B------:R-:W-:Y:S01]  /*4720*/  FMUL.FTZ R38, R38, UR25 ;  /* 0x0000001926267c20 */ /* 0x000fe20008410000 */
[C---:B------:R-:W-:Y:S01]  /*4730*/  ISETP.GE.AND P1, PT, R9.reuse, R217, PT ;  /* 0x000000d90900720c */ /* 0x040fe20003f26270 */
[----:B------:R-:W2:Y:S01]  /*4740*/  MUFU.TANH R6, R43 ;  /* 0x0000002b00067308 */ /* 0x000ea20000002400 */
[C---:B------:R-:W-:Y:S01]  /*4750*/  ISETP.GE.AND P0, PT, R9.reuse, R214, PT ;  /* 0x000000d60900720c */ /* 0x040fe20003f06270 */
[----:B------:R-:W-:Y:S01]  /*4760*/  FMUL.FTZ R34, R34, UR25 ;  /* 0x0000001922227c20 */ /* 0x000fe20008410000 */
[----:B------:R-:W-:Y:S01]  /*4770*/  ISETP.LT.OR P1, PT, R9, R218, P1 ;  /* 0x000000da0900720c */ /* 0x000fe20000f21670 */
[----:B------:R-:W-:Y:S01]  /*4780*/  FMUL.FTZ R39, R39, UR25 ;  /* 0x0000001927277c20 */ /* 0x000fe20008410000 */
[----:B------:R-:W-:Y:S01]  /*4790*/  ISETP.LT.OR P0, PT, R9, R215, P0 ;  /* 0x000000d70900720c */ /* 0x000fe20000701670 */
[----:B------:R-:W-:Y:S01]  /*47a0*/  IMAD.IADD R9, R216, 0x1, -R9 ;  /* 0x00000001d8097824 */ /* 0x000fe200078e0a09 */
[----:B------:R-:W-:Y:S01]  /*47b0*/  IABS R21, R21 ;  /* 0x0000001500157213 */ /* 0x000fe20000000000 */
[----:B------:R-:W-:Y:S01]  /*47c0*/  FMUL.FTZ R32, R32, UR25 ;  /* 0x0000001920207c20 */ /* 0x000fe20008410000 */
[----:B------:R-:W-:Y:S01]  /*47d0*/  IABS R20, R20 ;  /* 0x0000001400147213 */ /* 0x000fe20000000000 */
[----:B------:R-:W3:Y:S01]  /*47e0*/  MUFU.TANH R38, R38 ;  /* 0x0000002600267308 */ /* 0x000ee20000002400 */
[----:B------:R-:W-:Y:S01]  /*47f0*/  IABS R22, R22 ;  /* 0x0000001600167213 */ /* 0x000fe20000000000 */
[----:B------:R-:W-:Y:S01]  /*4800*/  VIADD R204, R16, 0x21 ;  /* 0x0000002110cc7836 */ /* 0x000fe20000000000 */
[----:B------:R-:W-:Y:S01]  /*4810*/  I2FP.F32.S32 R21, R21 ;  /* 0x0000001500157245 */ /* 0x000fe20000201400 */
[----:B------:R-:W-:Y:S01]  /*4820*/  FMUL.FTZ R30, R30, UR25 ;  /* 0x000000191e1e7c20 */ /* 0x000fe20008410000 */
[----:B------:R-:W-:Y:S01]  /*4830*/  I2FP.F32.S32 R20, R20 ;  /* 0x0000001400147245 */ /* 0x000fe20000201400 */
[----:B------:R-:W-:Y:S01]  /*4840*/  FMUL.FTZ R35, R35, UR25 ;  /* 0x0000001923237c20 */ /* 0x000fe20008410000 */
[----:B------:R-:W-:Y:S01]  /*4850*/  IABS R9, R9 ;  /* 0x0000000900097213 */ /* 0x000fe20000000000 */
[----:B-1----:R-:W-:Y:S01]  /*4860*/  FFMA.FTZ R8, R21, -UR19, R8 ;  /* 0x8000001315087c23 */ /* 0x002fe20008010008 */
[----:B------:R-:W-:Y:S01]  /*4870*/  I2FP.F32.S32 R22, R22 ;  /* 0x0000001600167245 */ /* 0x000fe20000201400 */
[----:B------:R-:W-:Y:S01]  /*4880*/  FFMA.FTZ R13, R20, -UR19, R13 ;  /* 0x80000013140d7c23 */ /* 0x000fe2000801000d */
[----:B------:R-:W-:Y:S01]  /*4890*/  FSEL R12, R12, -INF , !P6 ;  /* 0xff8000000c0c7808 */ /* 0x000fe20007000000 */
[----:B------:R-:W-:Y:S01]  /*48a0*/  MUFU.TANH R21, R39 ;  /* 0x0000002700157308 */ /* 0x000fe20000002400 */
[----:B------:R-:W-:Y:S01]  /*48b0*/  FSEL R27, R27, -INF , !P3 ;  /* 0xff8000001b1b7808 */ /* 0x000fe20005800000 */
[----:B------:R-:W-:Y:S01]  /*48c0*/  FFMA.FTZ R15, R22, -UR19, R15 ;  /* 0x80000013160f7c23 */ /* 0x000fe2000801000f */
[C---:B------:R-:W-:Y:S01]  /*48d0*/  ISETP.GE.AND P6, PT, R23.reuse, R217, PT ;  /* 0x000000d91700720c */ /* 0x040fe20003fc6270 */
[----:B------:R-:W-:Y:S01]  /*48e0*/  VIADD R22, R16, 0x19 ;  /* 0x0000001910167836 */ /* 0x000fe20000000000 */
[----:B------:R-:W-:Y:S01]  /*48f0*/  ISETP.GE.AND P3, PT, R23, R214, PT ;  /* 0x000000d61700720c */ /* 0x000fe20003f66270 */
[----:B------:R-:W-:Y:S01]  /*4900*/  IMAD.IADD R20, R219, 0x1, -R164 ;  /* 0x00000001db147824 */ /* 0x000fe200078e0aa4 */
[----:B------:R-:W-:Y:S01]  /*4910*/  I2FP.F32.S32 R9, R9 ;  /* 0x0000000900097245 */ /* 0x000fe20000201400 */
[----:B------:R-:W-:Y:S01]  /*4920*/  MUFU.TANH R171, R32 ;  /* 0x0000002000ab7308 */ /* 0x000fe20000002400 */
[----:B------:R-:W-:Y:S01]  /*4930*/  IABS R11, R11 ;  /* 0x0000000b000b7213 */ /* 0x000fe20000000000 */
[----:B------:R-:W-:Y:S01]  /*4940*/  FMUL.FTZ R28, R28, UR25 ;  /* 0x000000191c1c7c20 */ /* 0x000fe20008410000 */
[----:B------:R-:W-:Y:S01]  /*4950*/  ISETP.LT.OR P6, PT, R23, R218, P6 ;  /* 0x000000da1700720c */ /* 0x000fe200037c1670 */
[----:B--2---:R-:W-:Y:S01]  /*4960*/  FFMA.FTZ R6, R9, -UR19, R6 ;  /* 0x8000001309067c23 */ /* 0x004fe20008010006 */
[----:B------:R-:W-:Y:S01]  /*4970*/  ISETP.LT.OR P3, PT, R23, R215, P3 ;  /* 0x000000d71700720c */ /* 0x000fe20001f61670 */
[----:B------:R-:W-:Y:S01]  /*4980*/  IMAD.IADD R23, R216, 0x1, -R23 ;  /* 0x00000001d8177824 */ /* 0x000fe200078e0a17 */
[----:B------:R-:W-:Y:S01]  /*4990*/  I2FP.F32.S32 R11, R11 ;  /* 0x0000000b000b7245 */ /* 0x000fe20000201400 */
[----:B------:R1:W2:Y:S01]  /*49a0*/  MUFU.TANH R9, R37 ;  /* 0x0000002500097308 */ /* 0x0002a20000002400 */
[----:B------:R-:W-:Y:S01]  /*49b0*/  FSEL R8, R8, -INF , !P2 ;  /* 0xff80000008087808 */ /* 0x000fe20005000000 */
[----:B------:R-:W-:Y:S01]  /*49c0*/  FMUL.FTZ R24, R24, UR25 ;  /* 0x0000001918187c20 */ /* 0x000fe20008410000 */
[----:B------:R-:W-:Y:S01]  /*49d0*/  FSEL R13, R13, -INF , !P1 ;  /* 0xff8000000d0d7808 */ /* 0x000fe20004800000 */
[----:B------:R-:W-:Y:S01]  /*49e0*/  FFMA.FTZ R11, R11, -UR19, R36 ;  /* 0x800000130b0b7c23 */ /* 0x000fe20008010024 */
[----:B------:R-:W-:Y:S01]  /*49f0*/  FSEL R10, R10, -INF , !P5 ;  /* 0xff8000000a0a7808 */ /* 0x000fe20006800000 */
[----:B------:R-:W-:Y:S01]  /*4a00*/  IMAD.IADD R36, R219, 0x1, -R22 ;  /* 0x00000001db247824 */ /* 0x000fe200078e0a16 */
[----:B------:R-:W-:Y:S01]  /*4a10*/  FSEL R15, R15, -INF , !P4 ;  /* 0xff8000000f0f7808 */ /* 0x000fe20006000000 */
[----:B------:R-:W-:Y:S01]  /*4a20*/  MUFU.TANH R163, R4 ;  /* 0x0000000400a37308 */ /* 0x000fe20000002400 */
[CC--:B------:R-:W-:Y:S01]  /*4a30*/  ISETP.GE.AND P2, PT, R164.reuse, R217.reuse, PT ;  /* 0x000000d9a400720c */ /* 0x0c0fe20003f46270 */
[----:B------:R-:W-:Y:S01]  /*4a40*/  FMUL.FTZ R25, R25, UR25 ;  /* 0x0000001919197c20 */ /* 0x000fe20008410000 */
[-C--:B------:R-:W-:Y:S01]  /*4a50*/  ISETP.GE.AND P1, PT, R164, R214.reuse, PT ;  /* 0x000000d6a400720c */ /* 0x080fe20003f26270 */
[----:B------:R-:W-:Y:S01]  /*4a60*/  FMUL.FTZ R72, R72, UR25 ;  /* 0x0000001948487c20 */ /* 0x000fe20008410000 */
[C---:B------:R-:W-:Y:S01]  /*4a70*/  ISETP.GE.AND P5, PT, R22.reuse, R217, PT ;  /* 0x000000d91600720c */ /* 0x040fe20003fa6270 */
[----:B------:R-:W-:Y:S01]  /*4a80*/  FMUL.FTZ R73, R73, UR25 ;  /* 0x0000001949497c20 */ /* 0x000fe20008410000 */
[----:B------:R-:W-:Y:S01]  /*4a90*/  ISETP.GE.AND P4, PT, R22, R214, PT ;  /* 0x000000d61600720c */ /* 0x000fe20003f86270 */
[----:B------:R-:W-:Y:S01]  /*4aa0*/  MUFU.TANH R2, R2 ;  /* 0x0000000200027308 */ /* 0x000fe20000002400 */
[----:B-1----:R-:W-:Y:S01]  /*4ab0*/  IABS R37, R23 ;  /* 0x0000001700257213 */ /* 0x002fe20000000000 */
[----:B------:R-:W-:Y:S01]  /*4ac0*/  FMUL.FTZ R74, R74, UR25 ;  /* 0x000000194a4a7c20 */ /* 0x000fe20008410000 */
[CC--:B------:R-:W-:Y:S01]  /*4ad0*/  ISETP.LT.OR P2, PT, R164.reuse, R218.reuse, P2 ;  /* 0x000000daa400720c */ /* 0x0c0fe20001741670 */
[----:B------:R-:W-:Y:S01]  /*4ae0*/  FMUL.FTZ R75, R75, UR25 ;  /* 0x000000194b4b7c20 */ /* 0x000fe20008410000 */
[-C--:B------:R-:W-:Y:S01]  /*4af0*/  ISETP.LT.OR P1, PT, R164, R215.reuse, P1 ;  /* 0x000000d7a400720c */ /* 0x080fe20000f21670 */
[----:B------:R-:W-:Y:S01]  /*4b00*/  IMAD.IADD R164, R216, 0x1, -R164 ;  /* 0x00000001d8a47824 */ /* 0x000fe200078e0aa4 */
[C---:B------:R-:W-:Y:S01]  /*4b10*/  ISETP.LT.OR P5, PT, R22.reuse, R218, P5 ;  /* 0x000000da1600720c */ /* 0x040fe20002fa1670 */
[----:B------:R-:W1:Y:S01]  /*4b20*/  MUFU.TANH R23, R34 ;  /* 0x0000002200177308 */ /* 0x000e620000002400 */
[----:B------:R-:W-:Y:S01]  /*4b30*/  ISETP.LT.OR P4, PT, R22, R215, P4 ;  /* 0x000000d71600720c */ /* 0x000fe20002781670 */
[----:B------:R-:W-:Y:S01]  /*4b40*/  IMAD.IADD R22, R216, 0x1, -R22 ;  /* 0x00000001d8167824 */ /* 0x000fe200078e0a16 */
[----:B------:R-:W-:-:S02]  /*4b50*/  IABS R36, R36 ;  /* 0x0000002400247213 */ /* 0x000fc40000000000 */
[----:B------:R-:W-:Y:S02]  /*4b60*/  IABS R164, R164 ;  /* 0x000000a400a47213 */ /* 0x000fe40000000000 */
[----:B------:R-:W-:Y:S01]  /*4b70*/  IABS R22, R22 ;  /* 0x0000001600167213 */ /* 0x000fe20000000000 */
[----:B------:R-:W4:Y:S01]  /*4b80*/  MUFU.TANH R30, R30 ;  /* 0x0000001e001e7308 */ /* 0x000f220000002400 */
[----:B------:R-:W-:Y:S02]  /*4b90*/  IABS R20, R20 ;  /* 0x0000001400147213 */ /* 0x000fe40000000000 */
[----:B------:R-:W-:Y:S02]  /*4ba0*/  I2FP.F32.S32 R37, R37 ;  /* 0x0000002500257245 */ /* 0x000fe40000201400 */
[----:B------:R-:W-:Y:S02]  /*4bb0*/  I2FP.F32.S32 R36, R36 ;  /* 0x0000002400247245 */ /* 0x000fe40000201400 */
[----:B------:R-:W-:Y:S01]  /*4bc0*/  I2FP.F32.S32 R164, R164 ;  /* 0x000000a400a47245 */ /* 0x000fe20000201400 */
[----:B---3--:R-:W-:Y:S01]  /*4bd0*/  FFMA.FTZ R32, R37, -UR19, R38 ;  /* 0x8000001325207c23 */ /* 0x008fe20008010026 */
[----:B------:R-:W-:Y:S01]  /*4be0*/  I2FP.F32.S32 R22, R22 ;  /* 0x0000001600167245 */ /* 0x000fe20000201400 */
[----:B--2---:R-:W-:Y:S01]  /*4bf0*/  FFMA.FTZ R9, R36, -UR19, R9 ;  /* 0x8000001324097c23 */ /* 0x004fe20008010009 */
[----:B------:R-:W-:Y:S01]  /*4c00*/  I2FP.F32.S32 R20, R20 ;  /* 0x0000001400147245 */ /* 0x000fe20000201400 */
[----:B-1----:R-:W-:Y:S01]  /*4c10*/  FFMA.FTZ R164, R164, -UR19, R23 ;  /* 0x80000013a4a47c23 */ /* 0x002fe20008010017 */
[----:B------:R-:W-:-:S02]  /*4c20*/  VIADD R23, R16, 0x28 ;  /* 0x0000002810177836 */ /* 0x000fc40000000000 */
[----:B------:R-:W-:Y:S01]  /*4c30*/  FFMA.FTZ R21, R22, -UR19, R21 ;  /* 0x8000001316157c23 */ /* 0x000fe20008010015 */
[----:B------:R-:W-:Y:S02]  /*4c40*/  IMAD.IADD R22, R219, 0x1, -R204 ;  /* 0x00000001db167824 */ /* 0x000fe400078e0acc */
[----:B------:R-:W-:Y:S01]  /*4c50*/  FFMA.FTZ R171, R20, -UR19, R171 ;  /* 0x8000001314ab7c23 */ /* 0x000fe200080100ab */
[----:B------:R-:W-:Y:S01]  /*4c60*/  VIADD R20, R16, 0x29 ;  /* 0x0000002910147836 */ /* 0x000fe20000000000 */
[----:B------:R-:W-:Y:S01]  /*4c70*/  FSEL R4, R32, -INF , !P3 ;  /* 0xff80000020047808 */ /* 0x000fe20005800000 */
[----:B------:R-:W1:Y:S01]  /*4c80*/  MUFU.TANH R35, R35 ;  /* 0x0000002300237308 */ /* 0x000e620000002400 */
[----:B------:R-:W-:Y:S01]  /*4c90*/  FSEL R9, R9, -INF , !P5 ;  /* 0xff80000009097808 */ /* 0x000fe20006800000 */
[C---:B------:R-:W-:Y:S01]  /*4ca0*/  IMAD.IADD R165, R219.reuse, 0x1, -R20 ;  /* 0x00000001dba57824 */ /* 0x040fe200078e0a14 */
[----:B------:R-:W-:Y:S01]  /*4cb0*/  FSEL R6, R6, -INF , !P0 ;  /* 0xff80000006067808 */ /* 0x000fe20004000000 */
[----:B------:R-:W-:Y:S01]  /*4cc0*/  IMAD.IADD R167, R219, 0x1, -R23 ;  /* 0x00000001dba77824 */ /* 0x000fe200078e0a17 */
[----:B------:R-:W-:-:S02]  /*4cd0*/  FSEL R11, R11, -INF , !P6 ;  /* 0xff8000000b0b7808 */ /* 0x000fc40007000000 */
[CC--:B------:R-:W-:Y:S01]  /*4ce0*/  ISETP.GE.AND P3, PT, R23.reuse, R217.reuse, PT ;  /* 0x000000d91700720c */ /* 0x0c0fe20003f66270 */
[----:B------:R-:W2:Y:S01]  /*4cf0*/  MUFU.TANH R28, R28 ;  /* 0x0000001c001c7308 */ /* 0x000ea20000002400 */
[CC--:B------:R-:W-:Y:S02]  /*4d00*/  ISETP.GE.AND P5, PT, R23.reuse, R214.reuse, PT ;  /* 0x000000d61700720c */ /* 0x0c0fe40003fa6270 */
[C---:B------:R-:W-:Y:S02]  /*4d10*/  ISETP.GE.AND P0, PT, R204.reuse, R217, PT ;  /* 0x000000d9cc00720c */ /* 0x040fe40003f06270 */
[----:B------:R-:W-:Y:S02]  /*4d20*/  ISETP.GE.AND P6, PT, R204, R214, PT ;  /* 0x000000d6cc00720c */ /* 0x000fe40003fc6270 */
[----:B------:R-:W-:Y:S01]  /*4d30*/  IABS R22, R22 ;  /* 0x0000001600167213 */ /* 0x000fe20000000000 */
[----:B------:R-:W3:Y:S01]  /*4d40*/  MUFU.TANH R17, R17 ;  /* 0x0000001100117308 */ /* 0x000ee20000002400 */
[----:B------:R-:W-:-:S02]  /*4d50*/  ISETP.LT.OR P3, PT, R23, R218, P3 ;  /* 0x000000da1700720c */ /* 0x000fc40001f61670 */
[-C--:B------:R-:W-:Y:S01]  /*4d60*/  ISETP.LT.OR P5, PT, R23, R215.reuse, P5 ;  /* 0x000000d71700720c */ /* 0x080fe20002fa1670 */
[----:B------:R-:W-:Y:S01]  /*4d70*/  IMAD.IADD R23, R216, 0x1, -R23 ;  /* 0x00000001d8177824 */ /* 0x000fe200078e0a17 */
[C---:B------:R-:W-:Y:S02]  /*4d80*/  ISETP.LT.OR P0, PT, R204.reuse, R218, P0 ;  /* 0x000000dacc00720c */ /* 0x040fe40000701670 */
[----:B------:R-:W-:Y:S01]  /*4d90*/  ISETP.LT.OR P6, PT, R204, R215, P6 ;  /* 0x000000d7cc00720c */ /* 0x000fe200037c1670 */
[----:B------:R-:W-:Y:S01]  /*4da0*/  IMAD.IADD R204, R216, 0x1, -R204 ;  /* 0x00000001d8cc7824 */ /* 0x000fe200078e0acc */
[----:B------:R-:W-:Y:S01]  /*4db0*/  I2FP.F32.S32 R22, R22 ;  /* 0x0000001600167245 */ /* 0x000fe20000201400 */
[----:B------:R-:W5:Y:S01]  /*4dc0*/  MUFU.TANH R19, R19 ;  /* 0x0000001300137308 */ /* 0x000f620000002400 */
[----:B------:R-:W-:Y:S02]  /*4dd0*/  IABS R165, R165 ;  /* 0x000000a500a57213 */ /* 0x000fe40000000000 */
[----:B------:R-:W-:Y:S01]  /*4de0*/  IABS R23, R23 ;  /* 0x0000001700177213 */ /* 0x000fe20000000000 */
[----:B------:R-:W-:Y:S01]  /*4df0*/  FFMA.FTZ R163, R22, -UR19, R163 ;  /* 0x8000001316a37c23 */ /* 0x000fe200080100a3 */
[----:B------:R-:W-:Y:S01]  /*4e00*/  I2FP.F32.S32 R165, R165 ;  /* 0x000000a500a57245 */ /* 0x000fe20000201400 */
[----:B------:R-:W-:Y:S01]  /*4e10*/  VIADD R22, R16, 0x30 ;  /* 0x0000003010167836 */ /* 0x000fe20000000000 */
[----:B------:R-:W-:Y:S01]  /*4e20*/  IABS R204, R204 ;  /* 0x000000cc00cc7213 */ /* 0x000fe20000000000 */
[----:B------:R-:W5:Y:S01]  /*4e30*/  MUFU.TANH R24, R24 ;  /* 0x0000001800187308 */ /* 0x000f620000002400 */
[----:B------:R-:W-:Y:S01]  /*4e40*/  IABS R167, R167 ;  /* 0x000000a700a77213 */ /* 0x000fe20000000000 */
[----:B------:R-:W-:Y:S01]  /*4e50*/  FFMA.FTZ R165, R165, -UR19, R2 ;  /* 0x80000013a5a57c23 */ /* 0x000fe20008010002 */
[----:B------:R-:W-:-:S02]  /*4e60*/  I2FP.F32.S32 R23, R23 ;  /* 0x0000001700177245 */ /* 0x000fc40000201400 */
[----:B------:R-:W-:Y:S02]  /*4e70*/  I2FP.F32.S32 R204, R204 ;  /* 0x000000cc00cc7245 */ /* 0x000fe40000201400 */
[----:B------:R-:W-:Y:S01]  /*4e80*/  I2FP.F32.S32 R167, R167 ;  /* 0x000000a700a77245 */ /* 0x000fe20000201400 */
[----:B----4-:R-:W-:Y:S01]  /*4e90*/  FFMA.FTZ R168, R23, -UR19, R30 ;  /* 0x8000001317a87c23 */ /* 0x010fe2000801001e */
[----:B------:R-:W-:Y:S01]  /*4ea0*/  FSEL R164, R164, -INF , !P1 ;  /* 0xff800000a4a47808 */ /* 0x000fe20004800000 */
[----:B-1----:R-:W-:Y:S01]  /*4eb0*/  FFMA.FTZ R204, R204, -UR19, R35 ;  /* 0x80000013cccc7c23 */ /* 0x002fe20008010023 */
[----:B------:R-:W-:Y:S01]  /*4ec0*/  FSEL R163, R163, -INF , !P0 ;  /* 0xff800000a3a37808 */ /* 0x000fe20004000000 */
[----:B--2---:R-:W-:Y:S01]  /*4ed0*/  FFMA.FTZ R167, R167, -UR19, R28 ;  /* 0x80000013a7a77c23 */ /* 0x004fe2000801001c */
[----:B------:R-:W-:Y:S01]  /*4ee0*/  FSEL R2, R21, -INF , !P4 ;  /* 0xff80000015027808 */ /* 0x000fe20006000000 */
[----:B------:R-:W-:Y:S01]  /*4ef0*/  IMAD.IADD R23, R219, 0x1, -R22 ;  /* 0x00000001db177824 */ /* 0x000fe200078e0a16 */
[----:B------:R-:W-:Y:S01]  /*4f00*/  FSEL R171, R171, -INF , !P2 ;  /* 0xff800000abab7808 */ /* 0x000fe20005000000 */
[----:B------:R-:W-:Y:S01]  /*4f10*/  VIADD R21, R16, 0x31 ;  /* 0x0000003110157836 */ /* 0x000fe20000000000 */
[CC--:B------:R-:W-:Y:S01]  /*4f20*/  ISETP.GE.AND P1, PT, R22.reuse, R217.reuse, PT ;  /* 0x000000d91600720c */ /* 0x0c0fe20003f26270 */
[----:B------:R-:W1:Y:S01]  /*4f30*/  MUFU.TANH R18, R18 ;  /* 0x0000001200127308 */ /* 0x000e620000002400 */
[----:B------:R-:W-:Y:S01]  /*4f40*/  ISETP.GE.AND P0, PT, R22, R214, PT ;  /* 0x000000d61600720c */ /* 0x000fe20003f06270 */
[----:B------:R-:W-:Y:S01]  /*4f50*/  IMAD.IADD R28, R219, 0x1, -R21 ;  /* 0x00000001db1c7824 */ /* 0x000fe200078e0a15 */
[----:B------:R-:W-:-:S02]  /*4f60*/  ISETP.GE.AND P4, PT, R20, R217, PT ;  /* 0x000000d91400720c */ /* 0x000fc40003f86270 */
[----:B------:R-:W-:Y:S02]  /*4f70*/  ISETP.GE.AND P2, PT, R20, R214, PT ;  /* 0x000000d61400720c */ /* 0x000fe40003f46270 */
[CC--:B------:R-:W-:Y:S01]  /*4f80*/  ISETP.LT.OR P1, PT, R22.reuse, R218.reuse, P1 ;  /* 0x000000da1600720c */ /* 0x0c0fe20000f21670 */
[----:B------:R-:W-:Y:S01]  /*4f90*/  MUFU.TANH R25, R25 ;  /* 0x0000001900197308 */ /* 0x000fe20000002400 */
[-C--:B------:R-:W-:Y:S01]  /*4fa0*/  ISETP.LT.OR P0, PT, R22, R215.reuse, P0 ;  /* 0x000000d71600720c */ /* 0x080fe20000701670 */
[----:B------:R-:W-:Y:S01]  /*4fb0*/  IMAD.IADD R22, R216, 0x1, -R22 ;  /* 0x00000001d8167824 */ /* 0x000fe200078e0a16 */
[C---:B------:R-:W-:Y:S02]  /*4fc0*/  ISETP.LT.OR P4, PT, R20.reuse, R218, P4 ;  /* 0x000000da1400720c */ /* 0x040fe40002781670 */
[----:B------:R-:W-:Y:S01]  /*4fd0*/  ISETP.LT.OR P2, PT, R20, R215, P2 ;  /* 0x000000d71400720c */ /* 0x000fe20001741670 */
[----:B------:R-:W-:Y:S01]  /*4fe0*/  IMAD.IADD R20, R216, 0x1, -R20 ;  /* 0x00000001d8147824 */ /* 0x000fe200078e0a14 */
[----:B------:R-:W-:Y:S01]  /*4ff0*/  FSEL R204, R204, -INF , !P6 ;  /* 0xff800000cccc7808 */ /* 0x000fe20007000000 */
[----:B------:R-:W2:Y:S01]  /*5000*/  MUFU.TANH R72, R72 ;  /* 0x0000004800487308 */ /* 0x000ea20000002400 */
[----:B------:R-:W-:-:S02]  /*5010*/  FSEL R167, R167, -INF , !P3 ;  /* 0xff800000a7a77808 */ /* 0x000fc40005800000 */
[C---:B------:R-:W-:Y:S02]  /*5020*/  ISETP.GE.AND P6, PT, R21.reuse, R217, PT ;  /* 0x000000d91500720c */ /* 0x040fe40003fc6270 */
[C---:B------:R-:W-:Y:S02]  /*5030*/  ISETP.GE.AND P3, PT, R21.reuse, R214, PT ;  /* 0x000000d61500720c */ /* 0x040fe40003f66270 */
[----:B------:R-:W-:Y:S01]  /*5040*/  IABS R22, R22 ;  /* 0x0000001600167213 */ /* 0x000fe20000000000 */
[----:B------:R-:W-:Y:S01]  /*5050*/  MUFU.TANH R73, R73 ;  /* 0x0000004900497308 */ /* 0x000fe20000002400 */
[----:B------:R-:W-:Y:S02]  /*5060*/  IABS R20, R20 ;  /* 0x0000001400147213 */ /* 0x000fe40000000000 */
[----:B------:R-:W-:Y:S02]  /*5070*/  IABS R23, R23 ;  /* 0x0000001700177213 */ /* 0x000fe40000000000 */
[----:B------:R-:W-:-:S02]  /*5080*/  ISETP.LT.OR P6, PT, R21, R218, P6 ;  /* 0x000000da1500720c */ /* 0x000fc400037c1670 */
[----:B------:R-:W-:Y:S01]  /*5090*/  ISETP.LT.OR P3, PT, R21, R215, P3 ;  /* 0x000000d71500720c */ /* 0x000fe20001f61670 */
[----:B------:R-:W-:Y:S01]  /*50a0*/  IMAD.IADD R21, R216, 0x1, -R21 ;  /* 0x00000001d8157824 */ /* 0x000fe200078e0a15 */
[----:B------:R-:W-:Y:S01]  /*50b0*/  I2FP.F32.S32 R22, R22 ;  /* 0x0000001600167245 */ /* 0x000fe20000201400 */
[----:B------:R-:W4:Y:S01]  /*50c0*/  MUFU.TANH R74, R74 ;  /* 0x0000004a004a7308 */ /* 0x000f220000002400 */
[----:B------:R-:W-:Y:S02]  /*50d0*/  I2FP.F32.S32 R20, R20 ;  /* 0x0000001400147245 */ /* 0x000fe40000201400 */
[----:B------:R-:W-:Y:S01]  /*50e0*/  I2FP.F32.S32 R23, R23 ;  /* 0x0000001700177245 */ /* 0x000fe20000201400 */
[----:B---3--:R-:W-:Y:S01]  /*50f0*/  FFMA.FTZ R174, R22, -UR19, R17 ;  /* 0x8000001316ae7c23 */ /* 0x008fe20008010011 */
[----:B------:R-:W-:Y:S01]  /*5100*/  IABS R21, R21 ;  /* 0x0000001500157213 */ /* 0x000fe20000000000 */
[----:B-----5:R-:W-:Y:S01]  /*5110*/  FFMA.FTZ R19, R20, -UR19, R19 ;  /* 0x8000001314137c23 */ /* 0x020fe20008010013 */
[----:B------:R-:W-:-:S02]  /*5120*/  VIADD R17, R16, 0x38 ;  /* 0x0000003810117836 */ /* 0x000fc40000000000 */
[----:B------:R-:W-:Y:S01]  /*5130*/  FFMA.FTZ R24, R23, -UR19, R24 ;  /* 0x8000001317187c23 */ /* 0x000fe20008010018 */
[----:B------:R-:W-:Y:S01]  /*5140*/  VIADD R16, R16, 0x39 ;  /* 0x0000003910107836 */ /* 0x000fe20000000000 */
[----:B------:R-:W-:Y:S01]  /*5150*/  I2FP.F32.S32 R21, R21 ;  /* 0x0000001500157245 */ /* 0x000fe20000201400 */
[----:B------:R-:W3:Y:S01]  /*5160*/  MUFU.TANH R75, R75 ;  /* 0x0000004b004b7308 */ /* 0x000ee20000002400 */
[----:B------:R-:W-:Y:S02]  /*5170*/  FSEL R168, R168, -INF , !P5 ;  /* 0xff800000a8a87808 */ /* 0x000fe40006800000 */
[----:B------:R-:W-:Y:S01]  /*5180*/  FSEL R165, R165, -INF , !P4 ;  /* 0xff800000a5a57808 */ /* 0x000fe20006000000 */
[----:B-1----:R-:W-:Y:S01]  /*5190*/  FFMA.FTZ R172, R21, -UR19, R18 ;  /* 0x8000001315ac7c23 */ /* 0x002fe20008010012 */
        /* <DEDUP_REMOVED lines=9> */
[-C--:B------:R-:W-:Y:S01]  /*5230*/  ISETP.LT.OR P2, PT, R17, R215.reuse, P2 ;  /* 0x000000d71100720c */ /* 0x080fe20001741670 */
[----:B------:R-:W-:Y:S01]  /*5240*/  IMAD.IADD R17, R216, 0x1, -R17 ;  /* 0x00000001d8117824 */ /* 0x000fe200078e0a11 */
[C---:B------:R-:W-:Y:S01]  /*5250*/  ISETP.LT.OR P4, PT, R16.reuse, R218, P4 ;  /* 0x000000da1000720c */ /* 0x040fe20002781670 */
[----:B------:R-:W-:Y:S01]  /*5260*/  BAR.SYNC.DEFER_BLOCKING 0x0 ;  /* 0x0000000000007b1d */ /* 0x000fe20000010000 */
[----:B------:R-:W-:Y:S01]  /*5270*/  ISETP.LT.OR P1, PT, R16, R215, P1 ;  /* 0x000000d71000720c */ /* 0x000fe20000f21670 */
[----:B------:R-:W-:Y:S01]  /*5280*/  IMAD.IADD R16, R216, 0x1, -R16 ;  /* 0x00000001d8107824 */ /* 0x000fe200078e0a10 */
[----:B------:R-:W-:-:S02]  /*5290*/  FSEL R174, R174, -INF , !P0 ;  /* 0xff800000aeae7808 */ /* 0x000fc40004000000 */
[----:B------:R-:W-:Y:S02]  /*52a0*/  IABS R18, R18 ;  /* 0x0000001200127213 */ /* 0x000fe40000000000 */
[----:B------:R-:W-:Y:S02]  /*52b0*/  PLOP3.LUT P0, PT, PT, PT, UP0, 0x80, 0x0 ;  /* 0x000000000000781c */ /* 0x000fe40003f0f008 */
[----:B------:R-:W-:Y:S02]  /*52c0*/  IABS R28, R28 ;  /* 0x0000001c001c7213 */ /* 0x000fe40000000000 */
[----:B------:R-:W-:Y:S02]  /*52d0*/  IABS R17, R17 ;  /* 0x0000001100117213 */ /* 0x000fe40000000000 */
[----:B------:R-:W-:Y:S02]  /*52e0*/  IABS R19, R19 ;  /* 0x0000001300137213 */ /* 0x000fe40000000000 */
[----:B------:R-:W-:-:S02]  /*52f0*/  IABS R16, R16 ;  /* 0x0000001000107213 */ /* 0x000fc40000000000 */
[----:B------:R-:W-:Y:S02]  /*5300*/  I2FP.F32.S32 R175, R18 ;  /* 0x0000001200af7245 */ /* 0x000fe40000201400 */
[----:B------:R-:W-:Y:S02]  /*5310*/  I2FP.F32.S32 R28, R28 ;  /* 0x0000001c001c7245 */ /* 0x000fe40000201400 */
[----:B------:R-:W-:Y:S01]  /*5320*/  I2FP.F32.S32 R17, R17 ;  /* 0x0000001100117245 */ /* 0x000fe20000201400 */
[----:B--2---:R-:W-:Y:S01]  /*5330*/  FFMA.FTZ R175, R175, -UR19, R72 ;  /* 0x80000013afaf7c23 */ /* 0x004fe20008010048 */
[----:B------:R-:W-:Y:S01]  /*5340*/  I2FP.F32.S32 R18, R19 ;  /* 0x0000001300127245 */ /* 0x000fe20000201400 */
[----:B------:R-:W-:Y:S01]  /*5350*/  FFMA.FTZ R177, R28, -UR19, R25 ;  /* 0x800000131cb17c23 */ /* 0x000fe20008010019 */
[----:B------:R-:W-:Y:S01]  /*5360*/  I2FP.F32.S32 R16, R16 ;  /* 0x0000001000107245 */ /* 0x000fe20000201400 */
[----:B----4-:R-:W-:Y:S01]  /*5370*/  FFMA.FTZ R170, R17, -UR19, R74 ;  /* 0x8000001311aa7c23 */ /* 0x010fe2000801004a */
[----:B------:R-:W-:Y:S01]  /*5380*/  FSEL R172, R172, -INF , !P3 ;  /* 0xff800000acac7808 */ /* 0x000fe20005800000 */
[----:B------:R-:W-:Y:S01]  /*5390*/  FFMA.FTZ R173, R18, -UR19, R73 ;  /* 0x8000001312ad7c23 */ /* 0x000fe20008010049 */
[----:B------:R-:W-:Y:S01]  /*53a0*/  FSEL R177, R177, -INF , !P6 ;  /* 0xff800000b1b17808 */ /* 0x000fe20007000000 */
[----:B---3--:R-:W-:Y:S01]  /*53b0*/  FFMA.FTZ R166, R16, -UR19, R75 ;  /* 0x8000001310a67c23 */ /* 0x008fe2000801004b */
        /* <DEDUP_REMOVED lines=67> */
.L_x_575:
[----:B------:R-:W-:Y:S05]  /*57f0*/  BSYNC B0 ;  /* 0x0000000000007941 */ /* 0x000fea0003800000 */
.L_x_574:
[----:B------:R-:W0:Y:S02]  /*5800*/  LDGDEPBAR ;  /* 0x00000000000079af */ /* 0x000e240000000000 */
.L_x_573:
        /* <DEDUP_REMOVED lines=75> */
[----:B------:R-:W1:Y:S01]  /*5cc0*/  LDSM.16.MT88.4 R12, [R194+0x12800] ;  /* 0x01280000c20c783b */ /* 0x000e620000004200 */
[--C-:B------:R-:W-:Y:S01]  /*5cd0*/  FFMA.FTZ R148, R6, UR22, -R169.reuse ;  /* 0x0000001606947c23 */ /* 0x100fe200080108a9 */
[--C-:B------:R-:W-:Y:S01]  /*5ce0*/  FFMA.FTZ R133, R4, UR22, -R169.reuse ;  /* 0x0000001604857c23 */ /* 0x100fe200080108a9 */
[----:B------:R-:W2:Y:S01]  /*5cf0*/  MUFU.EX2 R156, R156 ;  /* 0x0000009c009c7308 */ /* 0x000ea20000000800 */
[----:B------:R-:W4:Y:S01]  /*5d00*/  LDSM.16.MT88.4 R8, [R196+0x14800] ;  /* 0x01480000c408783b */ /* 0x000f220000004200 */
[--C-:B------:R-:W-:Y:S01]  /*5d10*/  FFMA.FTZ R2, R2, UR22, -R169.reuse ;  /* 0x0000001602027c23 */ /* 0x100fe200080108a9 */
[--C-:B------:R-:W-:Y:S01]  /*5d20*/  FFMA.FTZ R160, R171, UR22, -R176.reuse ;  /* 0x00000016aba07c23 */ /* 0x100fe200080108b0 */
[--C-:B------:R-:W-:Y:S01]  /*5d30*/  FFMA.FTZ R162, R167, UR22, -R176.reuse ;  /* 0x00000016a7a27c23 */ /* 0x100fe200080108b0 */
[----:B------:R-:W-:Y:S01]  /*5d40*/  LDSM.16.MT88.4 R88, [R193+0x16000] ;  /* 0x01600000c158783b */ /* 0x000fe20000004200 */
        /* <DEDUP_REMOVED lines=37> */
[C---:B------:R-:W-:Y:S01]  /*5fa0*/  HMMA.16816.F32.BF16 R120, R96.reuse, R116, RZ ;  /* 0x000000746078723c */ /* 0x040fe200000418ff */
[----:B------:R-:W-:Y:S05]  /*5fb0*/  MUFU.EX2 R149, R149 ;  /* 0x0000009500957308 */ /* 0x000fea0000000800 */
[C---:B------:R-:W-:Y:S03]  /*5fc0*/  HMMA.16816.F32.BF16 R36, R96.reuse, R40, RZ ;  /* 0x000000286024723c */ /* 0x040fe600000418ff */
[----:B------:R-:W5:Y:S01]  /*5fd0*/  MUFU.EX2 R0, R0 ;  /* 0x0000000000007308 */ /* 0x000f620000000800 */
        /* <DEDUP_REMOVED lines=8> */
[----:B-----5:R-:W-:Y:S01]  /*6060*/  F2FP.BF16.F32.PACK_AB R6, R0, R149 ;  /* 0x000000950006723e */ /* 0x020fe200000010ff */
[----:B------:R-:W-:-:S03]  /*6070*/  FADD.FTZ R149, R149, R150 ;  /* 0x0000009695957221 */ /* 0x000fc60000010000 */
[C---:B------:R-:W-:Y:S01]  /*6080*/  HMMA.16816.F32.BF16 R60, R96.reuse, R64, RZ ;  /* 0x00000040603c723c */ /* 0x040fe200000418ff */
[----:B------:R-:W-:Y:S02]  /*6090*/  FADD.FTZ R149, R0, R149 ;  /* 0x0000009500957221 */ /* 0x000fe40000010000 */
[----:B------:R-:W-:Y:S03]  /*60a0*/  MUFU.EX2 R133, R133 ;  /* 0x0000008500857308 */ /* 0x000fe60000000800 */
[C---:B------:R-:W-:Y:S05]  /*60b0*/  HMMA.16816.F32.BF16 R56, R96.reuse, R58, RZ ;  /* 0x0000003a6038723c */ /* 0x040fea00000418ff */
[----:B------:R-:W5:Y:S01]  /*60c0*/  MUFU.EX2 R2, R2 ;  /* 0x0000000200027308 */ /* 0x000f620000000800 */
[----:B--2---:R-:W-:Y:S01]  /*60d0*/  F2FP.BF16.F32.PACK_AB R5, R148, R151 ;  /* 0x000000979405723e */ /* 0x004fe200000010ff */
[----:B------:R-:W-:Y:S01]  /*60e0*/  HMMA.16816.F32.BF16 R64, R96, R66, RZ ;  /* 0x000000426040723c */ /* 0x000fe200000418ff */
[----:B------:R-:W-:-:S04]  /*60f0*/  FADD.FTZ R151, R151, R154 ;  /* 0x0000009a97977221 */ /* 0x000fc80000010000 */
[----:B------:R-:W-:Y:S01]  /*6100*/  FADD.FTZ R148, R148, R151 ;  /* 0x0000009794947221 */ /* 0x000fe20000010000 */
[C---:B------:R-:W-:Y:S01]  /*6110*/  HMMA.16816.F32.BF16 R68, R96.reuse, R72, RZ ;  /* 0x000000486044723c */ /* 0x040fe200000418ff */
[----:B------:R-:W-:Y:S05]  /*6120*/  MUFU.EX2 R160, R160 ;  /* 0x000000a000a07308 */ /* 0x000fea0000000800 */
[----:B---3--:R-:W-:Y:S01]  /*6130*/  HMMA.16816.F32.BF16 R76, R96, R80, RZ ;  /* 0x00000050604c723c */ /* 0x008fe200000418ff */
[----:B-----5:R-:W-:Y:S02]  /*6140*/  F2FP.BF16.F32.PACK_AB R7, R2, R133 ;  /* 0x000000850207723e */ /* 0x020fe400000010ff */
        /* <DEDUP_REMOVED lines=20> */
[----:B------:R-:W2:Y:S05]  /*6290*/  LDSM.16.MT88.4 R20, [R193+0x16800] ;  /* 0x01680000c114783b */ /* 0x000eaa0000004200 */
        /* <DEDUP_REMOVED lines=68> */
[C---:B----4-:R-:W-:Y:S06]  /*66e0*/  HMMA.16816.F32.BF16 R68, R4.reuse, R16, R68 ;  /* 0x000000100444723c */ /* 0x050fec0000041844 */
        /* <DEDUP_REMOVED lines=135> */
[----:B------:R-:W4:Y:S04]  /*6f60*/  LDSM.16.M88.4 R160, [R201+0xc800] ;  /* 0x00c80000c9a0783b */ /* 0x000f280000000200 */
[----:B------:R-:W5:Y:S04]  /*6f70*/  LDSM.16.M88.4 R152, [R201+0xd000] ;  /* 0x00d00000c998783b */ /* 0x000f680000000200 */
[----:B-1----:R-:W1:Y:S04]  /*6f80*/  LDSM.16.M88.4 R8, [R201+0xd800] ;  /* 0x00d80000c908783b */ /* 0x002e680000000200 */
[----:B------:R-:W-:Y:S04]  /*6f90*/  LDSM.16.M88.4 R20, [R200] ;  /* 0x00000000c814783b */ /* 0x000fe80000000200 */
[----:B------:R-:W1:Y:S04]  /*6fa0*/  LDSM.16.M88.4 R204, [R199] ;  /* 0x00000000c7cc783b */ /* 0x000e680000000200 */
[----:B------:R-:W1:Y:S04]  /*6fb0*/  LDSM.16.M88.4 R168, [R191] ;  /* 0x00000000bfa8783b */ /* 0x000e680000000200 */
[----:B------:R-:W1:Y:S04]  /*6fc0*/  LDSM.16.M88.4 R136, [R190] ;  /* 0x00000000be88783b */ /* 0x000e680000000200 */
[----:B------:R-:W1:Y:S04]  /*6fd0*/  LDSM.16.M88.4 R28, [R189] ;  /* 0x00000000bd1c783b */ /* 0x000e680000000200 */
[----:B--2---:R-:W-:Y:S01]  /*6fe0*/  LDSM.16.M88.4 R4, [R198] ;  /* 0x00000000c604783b */ /* 0x004fe20000000200 */
[C---:B---3--:R-:W-:Y:S03]  /*6ff0*/  HMMA.16816.F32.BF16 R16, R140.reuse, R12, RZ ;  /* 0x0000000c8c10723c */ /* 0x048fe600000418ff */
[----:B------:R-:W2:Y:S04]  /*7000*/  LDSM.16.M88.4 R176, [R195+0xc000] ;  /* 0x00c00000c3b0783b */ /* 0x000ea80000000200 */
[----:B------:R-:W3:Y:S01]  /*7010*/  LDSM.16.M88.4 R172, [R195+0xc800] ;  /* 0x00c80000c3ac783b */ /* 0x000ee20000000200 */
[C---:B----4-:R-:W-:Y:S03]  /*7020*/  HMMA.16816.F32.BF16 R164, R140.reuse, R160, RZ ;  /* 0x000000a08ca4723c */ /* 0x050fe600000418ff */
[----:B------:R-:W4:Y:S03]  /*7030*/  LDSM.16.M88.4 R32, [R195+0xd000] ;  /* 0x00d00000c320783b */ /* 0x000f260000000200 */
[C---:B-----5:R-:W-:Y:S01]  /*7040*/  HMMA.16816.F32.BF16 R156, R140.reuse, R152, RZ ;  /* 0x000000988c9c723c */ /* 0x060fe200000418ff */
[----:B------:R-:W5:Y:S04]  /*7050*/  LDSM.16.M88.4 R24, [R195+0xd800] ;  /* 0x00d80000c318783b */ /* 0x000f680000000200 */
[----:B------:R-:W-:Y:S01]  /*7060*/  LDSM.16.M88.4 R228, [R188] ;  /* 0x00000000bce4783b */ /* 0x000fe20000000200 */
[C---:B------:R-:W-:Y:S03]  /*7070*/  HMMA.16816.F32.BF16 R12, R140.reuse, R14, RZ ;  /* 0x0000000e8c0c723c */ /* 0x040fe600000418ff */
[----:B------:R-:W0:Y:S03]  /*7080*/  LDGDEPBAR ;  /* 0x00000000000079af */ /* 0x000e260000000000 */
[C---:B------:R-:W-:Y:S06]  /*7090*/  HMMA.16816.F32.BF16 R160, R140.reuse, R162, RZ ;  /* 0x000000a28ca0723c */ /* 0x040fec00000418ff */
[C---:B------:R-:W-:Y:S06]  /*70a0*/  HMMA.16816.F32.BF16 R152, R140.reuse, R154, RZ ;  /* 0x0000009a8c98723c */ /* 0x040fec00000418ff */
[C---:B-1----:R-:W-:Y:S06]  /*70b0*/  HMMA.16816.F32.BF16 R148, R140.reuse, R8, RZ ;  /* 0x000000088c94723c */ /* 0x042fec00000418ff */
[----:B------:R-:W-:Y:S01]  /*70c0*/  HMMA.16816.F32.BF16 R140, R140, R10, RZ ;  /* 0x0000000a8c8c723c */ /* 0x000fe200000418ff */
[----:B------:R-:W1:Y:S05]  /*70d0*/  LDSM.16.M88.4 R8, [R197] ;  /* 0x00000000c508783b */ /* 0x000e6a0000000200 */
[C---:B------:R-:W-:Y:S06]  /*70e0*/  HMMA.16816.F32.BF16 R16, R20.reuse, R204, R16 ;  /* 0x000000cc1410723c */ /* 0x040fec0000041810 */
        /* <DEDUP_REMOVED lines=8> */
[C---:B------:R-:W-:Y:S06]  /*7170*/  HMMA.16816.F32.BF16 R148, R20.reuse, R28, R148 ;  /* 0x0000001c1494723c */ /* 0x040fec0000041894 */
[----:B------:R-:W-:Y:S01]  /*7180*/  HMMA.16816.F32.BF16 R140, R20, R30, R140 ;  /* 0x0000001e148c723c */ /* 0x000fe2000004188c */
[----:B------:R-:W1:Y:S04]  /*7190*/  LDSM.16.M88.4 R28, [R188+0x1800] ;  /* 0x00180000bc1c783b */ /* 0x000e680000000200 */
[----:B------:R-:W1:Y:S01]  /*71a0*/  LDSM.16.M88.4 R20, [R202+0x4000] ;  /* 0x00400000ca14783b */ /* 0x000e620000000200 */
[C---:B--2---:R-:W-:Y:S06]  /*71b0*/  HMMA.16816.F32.BF16 R16, R4.reuse, R176, R16 ;  /* 0x000000b00410723c */ /* 0x044fec0000041810 */
[C---:B------:R-:W-:Y:S01]  /*71c0*/  HMMA.16816.F32.BF16 R12, R4.reuse, R178, R12 ;  /* 0x000000b2040c723c */ /* 0x040fe2000004180c */
[----:B------:R-:W2:Y:S05]  /*71d0*/  LDSM.16.M88.4 R176, [R201+0xe800] ;  /* 0x00e80000c9b0783b */ /* 0x000eaa0000000200 */
[C---:B---3--:R-:W-:Y:S06]  /*71e0*/  HMMA.16816.F32.BF16 R164, R4.reuse, R172, R164 ;  /* 0x000000ac04a4723c */ /* 0x048fec00000418a4 */
[C---:B------:R-:W-:Y:S01]  /*71f0*/  HMMA.16816.F32.BF16 R160, R4.reuse, R174, R160 ;  /* 0x000000ae04a0723c */ /* 0x040fe200000418a0 */
[----:B------:R-:W-:Y:S05]  /*7200*/  LDSM.16.M88.4 R172, [R187] ;  /* 0x00000000bbac783b */ /* 0x000fea0000000200 */
        /* <DEDUP_REMOVED lines=16> */
[C---:B------:R-:W-:Y:S06]  /*7310*/  HMMA.16816.F32.BF16 R148, R8.reuse, R28, R148 ;  /* 0x0000001c0894723c */ /* 0x040fec0000041894 */
[----:B------:R-:W-:Y:S01]  /*7320*/  HMMA.16816.F32.BF16 R140, R8, R30, R140 ;  /* 0x0000001e088c723c */ /* 0x000fe2000004188c */
[----:B------:R-:W1:Y:S04]  /*7330*/  LDSM.16.M88.4 R28, [R184] ;  /* 0x00000000b81c783b */ /* 0x000e680000000200 */
[----:B------:R-:W1:Y:S01]  /*7340*/  LDSM.16.M88.4 R8, [R198+0x4000] ;  /* 0x00400000c608783b */ /* 0x000e620000000200 */
[C---:B------:R-:W-:Y:S06]  /*7350*/  HMMA.16816.F32.BF16 R16, R20.reuse, R204, R16 ;  /* 0x000000cc1410723c */ /* 0x040fec0000041810 */
[C---:B------:R-:W-:Y:S01]  /*7360*/  HMMA.16816.F32.BF16 R12, R20.reuse, R206, R12 ;  /* 0x000000ce140c723c */ /* 0x040fe2000004180c */
[----:B------:R-:W1:Y:S05]  /*7370*/  LDSM.16.M88.4 R204, [R195+0xe800] ;  /* 0x00e80000c3cc783b */ /* 0x000e6a0000000200 */
[C---:B--2---:R-:W-:Y:S06]  /*7380*/  HMMA.16816.F32.BF16 R164, R20.reuse, R176, R164 ;  /* 0x000000b014a4723c */ /* 0x044fec00000418a4 */
[C---:B------:R-:W-:Y:S01]  /*7390*/  HMMA.16816.F32.BF16 R160, R20.reuse, R178, R160 ;  /* 0x000000b214a0723c */ /* 0x040fe200000418a0 */
[----:B------:R-:W-:Y:S05]  /*73a0*/  LDSM.16.M88.4 R176, [R188+0x2000] ;  /* 0x00200000bcb0783b */ /* 0x000fea0000000200 */
[C---:B---3--:R-:W-:Y:S06]  /*73b0*/  HMMA.16816.F32.BF16 R156, R20.reuse, R32, R156 ;  /* 0x00000020149c723c */ /* 0x048fec000004189c */
[C---:B------:R-:W-:Y:S01]  /*73c0*/  HMMA.16816.F32.BF16 R152, R20.reuse, R34, R152 ;  /* 0x000000221498723c */ /* 0x040fe20000041898 */
[----:B------:R-:W-:Y:S05]  /*73d0*/  LDSM.16.M88.4 R32, [R197+0x4000] ;  /* 0x00400000c520783b */ /* 0x000fea0000000200 */
[C---:B----4-:R-:W-:Y:S06]  /*73e0*/  HMMA.16816.F32.BF16 R148, R20.reuse, R24, R148 ;  /* 0x000000181494723c */ /* 0x050fec0000041894 */
[----:B------:R-:W-:Y:S01]  /*73f0*/  HMMA.16816.F32.BF16 R140, R20, R26, R140 ;  /* 0x0000001a148c723c */ /* 0x000fe2000004188c */
[----:B------:R-:W2:Y:S04]  /*7400*/  LDSM.16.M88.4 R24, [R195+0xf000] ;  /* 0x00f00000c318783b */ /* 0x000ea80000000200 */
[----:B------:R-:W3:Y:S01]  /*7410*/  LDSM.16.M88.4 R20, [R195+0xf800] ;  /* 0x00f80000c314783b */ /* 0x000ee20000000200 */
[C---:B-----5:R-:W-:Y:S06]  /*7420*/  HMMA.16816.F32.BF16 R16, R4.reuse, R172, R16 ;  /* 0x000000ac0410723c */ /* 0x060fec0000041810 */
[C---:B------:R-:W-:Y:S01]  /*7430*/  HMMA.16816.F32.BF16 R12, R4.reuse, R174, R12 ;  /* 0x000000ae040c723c */ /* 0x040fe2000004180c */
[----:B------:R-:W4:Y:S05]  /*7440*/  LDSM.16.M88.4 R172, [R188+0x2800] ;  /* 0x00280000bcac783b */ /* 0x000f2a0000000200 */
[C---:B-1----:R-:W-:Y:S06]  /*7450*/  HMMA.16816.F32.BF16 R164, R4.reuse, R168, R164 ;  /* 0x000000a804a4723c */ /* 0x042fec00000418a4 */
[C---:B------:R-:W-:Y:S01]  /*7460*/  HMMA.16816.F32.BF16 R160, R4.reuse, R170, R160 ;  /* 0x000000aa04a0723c */ /* 0x040fe200000418a0 */
[----:B------:R-:W1:Y:S05]  /*7470*/  LDSM.16.M88.4 R168, [R188+0x3000] ;  /* 0x00300000bca8783b */ /* 0x000e6a0000000200 */
[C---:B------:R-:W-:Y:S06]  /*7480*/  HMMA.16816.F32.BF16 R156, R4.reuse, R136, R156 ;  /* 0x00000088049c723c */ /* 0x040fec000004189c */
[C---:B------:R-:W-:Y:S01]  /*7490*/  HMMA.16816.F32.BF16 R152, R4.reuse, R138, R152 ;  /* 0x0000008a0498723c */ /* 0x040fe20000041898 */
[----:B------:R-:W5:Y:S05]  /*74a0*/  LDSM.16.M88.4 R136, [R188+0x3800] ;  /* 0x00380000bc88783b */ /* 0x000f6a0000000200 */
[C---:B------:R-:W-:Y:S06]  /*74b0*/  HMMA.16816.F32.BF16 R148, R4.reuse, R28, R148 ;  /* 0x0000001c0494723c */ /* 0x040fec0000041894 */
[----:B------:R-:W-:Y:S01]  /*74c0*/  HMMA.16816.F32.BF16 R140, R4, R30, R140 ;  /* 0x0000001e048c723c */ /* 0x000fe2000004188c */
[----:B------:R-:W-:Y:S04]  /*74d0*/  LDSM.16.M88.4 R4, [R202+0x8000] ;  /* 0x00800000ca04783b */ /* 0x000fe80000000200 */
[----:B------:R-:W5:Y:S01]  /*74e0*/  LDSM.16.M88.4 R28, [R201+0x10000] ;  /* 0x01000000c91c783b */ /* 0x000f620000000200 */
[C---:B------:R-:W-:Y:S06]  /*74f0*/  HMMA.16816.F32.BF16 R16, R8.reuse, R228, R16 ;  /* 0x000000e40810723c */ /* 0x040fec0000041810 */
[C---:B------:R-:W-:Y:S01]  /*7500*/  HMMA.16816.F32.BF16 R12, R8.reuse, R230, R12 ;  /* 0x000000e6080c723c */ /* 0x040fe2000004180c */
[----:B------:R-:W-:Y:S05]  /*7510*/  LDSM.16.M88.4 R228, [R183] ;  /* 0x00000000b7e4783b */ /* 0x000fea0000000200 */
[C---:B------:R-:W-:Y:S06]  /*7520*/  HMMA.16816.F32.BF16 R164, R8.reuse, R204, R164 ;  /* 0x000000cc08a4723c */ /* 0x040fec00000418a4 */
[C---:B------:R-:W-:Y:S01]  /*7530*/  HMMA.16816.F32.BF16 R160, R8.reuse, R206, R160 ;  /* 0x000000ce08a0723c */ /* 0x040fe200000418a0 */
[----:B------:R-:W-:Y:S05]  /*7540*/  LDSM.16.M88.4 R204, [R200+0x8000] ;  /* 0x00800000c8cc783b */ /* 0x000fea0000000200 */
[C---:B--2---:R-:W-:Y:S06]  /*7550*/  HMMA.16816.F32.BF16 R156, R8.reuse, R24, R156 ;  /* 0x00000018089c723c */ /* 0x044fec000004189c */
[C---:B------:R-:W-:Y:S01]  /*7560*/  HMMA.16816.F32.BF16 R152, R8.reuse, R26, R152 ;  /* 0x0000001a0898723c */ /* 0x040fe20000041898 */
[----:B------:R-:W2:Y:S05]  /*7570*/  LDSM.16.M88.4 R24, [R201+0x10800] ;  /* 0x01080000c918783b */ /* 0x000eaa0000000200 */
[C---:B---3--:R-:W-:Y:S06]  /*7580*/  HMMA.16816.F32.BF16 R148, R8.reuse, R20, R148 ;  /* 0x000000140894723c */ /* 0x048fec0000041894 */
[----:B------:R-:W-:Y:S01]  /*7590*/  HMMA.16816.F32.BF16 R140, R8, R22, R140 ;  /* 0x00000016088c723c */ /* 0x000fe2000004188c */
[----:B------:R-:W3:Y:S04]  /*75a0*/  LDSM.16.M88.4 R20, [R201+0x11000] ;  /* 0x01100000c914783b */ /* 0x000ee80000000200 */
[----:B------:R-:W3:Y:S01]  /*75b0*/  LDSM.16.M88.4 R8, [R201+0x11800] ;  /* 0x01180000c908783b */ /* 0x000ee20000000200 */
[C---:B------:R-:W-:Y:S06]  /*75c0*/  HMMA.16816.F32.BF16 R16, R32.reuse, R176, R16 ;  /* 0x000000b02010723c */ /* 0x040fec0000041810 */
[C---:B------:R-:W-:Y:S01]  /*75d0*/  HMMA.16816.F32.BF16 R12, R32.reuse, R178, R12 ;  /* 0x000000b2200c723c */ /* 0x040fe2000004180c */
[----:B------:R-:W3:Y:S05]  /*75e0*/  LDSM.16.M88.4 R176, [R182] ;  /* 0x00000000b6b0783b */ /* 0x000eea0000000200 */
[C---:B----4-:R-:W-:Y:S06]  /*75f0*/  HMMA.16816.F32.BF16 R164, R32.reuse, R172, R164 ;  /* 0x000000ac20a4723c */ /* 0x050fec00000418a4 */
[C---:B------:R-:W-:Y:S01]  /*7600*/  HMMA.16816.F32.BF16 R160, R32.reuse, R174, R160 ;  /* 0x000000ae20a0723c */ /* 0x040fe200000418a0 */
[----:B------:R-:W4:Y:S05]  /*7610*/  LDSM.16.M88.4 R172, [R181] ;  /* 0x00000000b5ac783b */ /* 0x000f2a0000000200 */
[C---:B-1----:R-:W-:Y:S06]  /*7620*/  HMMA.16816.F32.BF16 R156, R32.reuse, R168, R156 ;  /* 0x000000a8209c723c */ /* 0x042fec000004189c */
[C---:B------:R-:W-:Y:S01]  /*7630*/  HMMA.16816.F32.BF16 R152, R32.reuse, R170, R152 ;  /* 0x000000aa2098723c */ /* 0x040fe20000041898 */
[----:B------:R-:W1:Y:S05]  /*7640*/  LDSM.16.M88.4 R168, [R180] ;  /* 0x00000000b4a8783b */ /* 0x000e6a0000000200 */
[C---:B-----5:R-:W-:Y:S06]  /*7650*/  HMMA.16816.F32.BF16 R148, R32.reuse, R136, R148 ;  /* 0x000000882094723c */ /* 0x060fec0000041894 */
[----:B------:R-:W-:Y:S01]  /*7660*/  HMMA.16816.F32.BF16 R140, R32, R138, R140 ;  /* 0x0000008a208c723c */ /* 0x000fe2000004188c */
[----:B------:R-:W-:Y:S04]  /*7670*/  LDSM.16.M88.4 R136, [R198+0x8000] ;  /* 0x00800000c688783b */ /* 0x000fe80000000200 */
[----:B------:R-:W5:Y:S01]  /*7680*/  LDSM.16.M88.4 R32, [R195+0x10000] ;  /* 0x01000000c320783b */ /* 0x000f620000000200 */
[C---:B------:R-:W-:Y:S06]  /*7690*/  HMMA.16816.F32.BF16 R16, R4.reuse, R28, R16 ;  /* 0x0000001c0410723c */ /* 0x040fec0000041810 */
[C---:B------:R-:W-:Y:S01]  /*76a0*/  HMMA.16816.F32.BF16 R12, R4.reuse, R30, R12 ;  /* 0x0000001e040c723c */ /* 0x040fe2000004180c */
[----:B------:R-:W5:Y:S05]  /*76b0*/  LDSM.16.M88.4 R28, [R195+0x10800] ;  /* 0x01080000c31c783b */ /* 0x000f6a0000000200 */
[C---:B--2---:R-:W-:Y:S06]  /*76c0*/  HMMA.16816.F32.BF16 R164, R4.reuse, R24, R164 ;  /* 0x0000001804a4723c */ /* 0x044fec00000418a4 */
[C---:B------:R-:W-:Y:S01]  /*76d0*/  HMMA.16816.F32.BF16 R160, R4.reuse, R26, R160 ;  /* 0x0000001a04a0723c */ /* 0x040fe200000418a0 */
[----:B------:R-:W2:Y:S05]  /*76e0*/  LDSM.16.M88.4 R24, [R195+0x11000] ;  /* 0x01100000c318783b */ /* 0x000eaa0000000200 */
[C---:B---3--:R-:W-:Y:S06]  /*76f0*/  HMMA.16816.F32.BF16 R156, R4.reuse, R20, R156 ;  /* 0x00000014049c723c */ /* 0x048fec000004189c */
[C---:B------:R-:W-:Y:S01]  /*7700*/  HMMA.16816.F32.BF16 R152, R4.reuse, R22, R152 ;  /* 0x000000160498723c */ /* 0x040fe20000041898 */
[----:B------:R-:W3:Y:S05]  /*7710*/  LDSM.16.M88.4 R20, [R195+0x11800] ;  /* 0x01180000c314783b */ /* 0x000eea0000000200 */
[C---:B------:R-:W-:Y:S06]  /*7720*/  HMMA.16816.F32.BF16 R148, R4.reuse, R8, R148 ;  /* 0x000000080494723c */ /* 0x040fec0000041894 */
[----:B------:R-:W-:Y:S01]  /*7730*/  HMMA.16816.F32.BF16 R140, R4, R10, R140 ;  /* 0x0000000a048c723c */ /* 0x000fe2000004188c */
[----:B------:R-:W-:Y:S04]  /*7740*/  LDSM.16.M88.4 R8, [R197+0x8000] ;  /* 0x00800000c508783b */ /* 0x000fe80000000200 */
[----:B------:R-:W3:Y:S01]  /*7750*/  LDSM.16.M88.4 R4, [R188+0x4000] ;  /* 0x00400000bc04783b */ /* 0x000ee20000000200 */
[C---:B------:R-:W-:Y:S06]  /*7760*/  HMMA.16816.F32.BF16 R16, R204.reuse, R228, R16 ;  /* 0x000000e4cc10723c */ /* 0x040fec0000041810 */
[C---:B------:R-:W-:Y:S06]  /*7770*/  HMMA.16816.F32.BF16 R12, R204.reuse, R230, R12 ;  /* 0x000000e6cc0c723c */ /* 0x040fec000004180c */
[C---:B------:R-:W-:Y:S06]  /*7780*/  HMMA.16816.F32.BF16 R164, R204.reuse, R176, R164 ;  /* 0x000000b0cca4723c */ /* 0x040fec00000418a4 */
[C---:B------:R-:W-:Y:S06]  /*7790*/  HMMA.16816.F32.BF16 R160, R204.reuse, R178, R160 ;  /* 0x000000b2cca0723c */ /* 0x040fec00000418a0 */
[C---:B----4-:R-:W-:Y:S06]  /*77a0*/  HMMA.16816.F32.BF16 R156, R204.reuse, R172, R156 ;  /* 0x000000accc9c723c */ /* 0x050fec000004189c */
[C---:B------:R-:W-:Y:S01]  /*77b0*/  HMMA.16816.F32.BF16 R152, R204.reuse, R174, R152 ;  /* 0x000000aecc98723c */ /* 0x040fe20000041898 */
[----:B------:R-:W4:Y:S05]  /*77c0*/  LDSM.16.M88.4 R172, [R188+0x4800] ;  /* 0x00480000bcac783b */ /* 0x000f2a0000000200 */
[C---:B-1----:R-:W-:Y:S06]  /*77d0*/  HMMA.16816.F32.BF16 R148, R204.reuse, R168, R148 ;  /* 0x000000a8cc94723c */ /* 0x042fec0000041894 */
[----:B------:R-:W-:Y:S01]  /*77e0*/  HMMA.16816.F32.BF16 R204, R204, R170, R140 ;  /* 0x000000aacccc723c */ /* 0x000fe2000004188c */
[----:B------:R-:W1:Y:S04]  /*77f0*/  LDSM.16.M88.4 R168, [R188+0x5000] ;  /* 0x00500000bca8783b */ /* 0x000e680000000200 */
[----:B------:R-:W1:Y:S01]  /*7800*/  LDSM.16.M88.4 R140, [R188+0x5800] ;  /* 0x00580000bc8c783b */ /* 0x000e620000000200 */
[----:B-----5:R-:W-:Y:S01]  /*7810*/  HMMA.16816.F32.BF16 R16, R136, R32, R16 ;  /* 0x000000208810723c */ /* 0x020fe20000041810 */
[----:B------:R-:W-:-:S05]  /*7820*/  DEPBAR.LE SB0, 0x0 ;  /* 0x000080000000791a */ /* 0x000fca0000000000 */
[C---:B------:R-:W-:Y:S06]  /*7830*/  HMMA.16816.F32.BF16 R12, R136.reuse, R34, R12 ;  /* 0x00000022880c723c */ /* 0x040fec000004180c */
[C---:B------:R-:W-:Y:S06]  /*7840*/  HMMA.16816.F32.BF16 R164, R136.reuse, R28, R164 ;  /* 0x0000001c88a4723c */ /* 0x040fec00000418a4 */
[C---:B------:R-:W-:Y:S06]  /*7850*/  HMMA.16816.F32.BF16 R160, R136.reuse, R30, R160 ;  /* 0x0000001e88a0723c */ /* 0x040fec00000418a0 */
[C---:B--2---:R-:W-:Y:S06]  /*7860*/  HMMA.16816.F32.BF16 R156, R136.reuse, R24, R156 ;  /* 0x00000018889c723c */ /* 0x044fec000004189c */
[C---:B------:R-:W-:Y:S06]  /*7870*/  HMMA.16816.F32.BF16 R152, R136.reuse, R26, R152 ;  /* 0x0000001a8898723c */ /* 0x040fec0000041898 */
[C---:B---3--:R-:W-:Y:S06]  /*7880*/  HMMA.16816.F32.BF16 R148, R136.reuse, R20, R148 ;  /* 0x000000148894723c */ /* 0x048fec0000041894 */
[----:B------:R-:W-:Y:S06]  /*7890*/  HMMA.16816.F32.BF16 R204, R136, R22, R204 ;  /* 0x0000001688cc723c */ /* 0x000fec00000418cc */
[C---:B------:R-:W-:Y:S06]  /*78a0*/  HMMA.16816.F32.BF16 R16, R8.reuse, R4, R16 ;  /* 0x000000040810723c */ /* 0x040fec0000041810 */
[----:B------:R-:W-:Y:S01]  /*78b0*/  HMMA.16816.F32.BF16 R12, R8, R6, R12 ;  /* 0x00000006080c723c */ /* 0x000fe2000004180c */
[----:B------:R-:W-:-:S04]  /*78c0*/  IMAD.U32 R5, RZ, RZ, UR20 ;  /* 0x00000014ff057e24 */ /* 0x000fc8000f8e00ff */
[----:B------:R-:W-:Y:S01]  /*78d0*/  IMAD R2, R5, 0x40, R220 ;  /* 0x0000004005027824 */ /* 0x000fe200078e02dc */
[C---:B----4-:R-:W-:Y:S03]  /*78e0*/  HMMA.16816.F32.BF16 R164, R8.reuse, R172, R164 ;  /* 0x000000ac08a4723c */ /* 0x050fe600000418a4 */
[C---:B------:R-:W-:Y:S01]  /*78f0*/  VIADD R6, R2.reuse, 0x1 ;  /* 0x0000000102067836 */ /* 0x040fe20000000000 */
[-C--:B------:R-:W-:Y:S01]  /*7900*/  ISETP.GE.AND P0, PT, R2, R217.reuse, PT ;  /* 0x000000d90200720c */ /* 0x080fe20003f06270 */
[----:B------:R-:W-:Y:S01]  /*7910*/  IMAD.IADD R7, R216, 0x1, -R2 ;  /* 0x00000001d8077824 */ /* 0x000fe200078e0a02 */
[----:B------:R-:W-:Y:S01]  /*7920*/  HMMA.16816.F32.BF16 R160, R8, R174, R160 ;  /* 0x000000ae08a0723c */ /* 0x000fe200000418a0 */
[----:B------:R-:W-:Y:S02]  /*7930*/  ISETP.GE.AND P5, PT, R2, R214, PT ;  /* 0x000000d60200720c */ /* 0x000fe40003fa6270 */
[----:B------:R-:W-:-:S02]  /*7940*/  ISETP.GE.AND P6, PT, R6, R217, PT ;  /* 0x000000d90600720c */ /* 0x000fc40003fc6270 */
[----:B------:R-:W-:Y:S01]  /*7950*/  ISETP.GE.AND P1, PT, R6, R214, PT ;  /* 0x000000d60600720c */ /* 0x000fe20003f26270 */
[C---:B-1----:R-:W-:Y:S01]  /*7960*/  HMMA.16816.F32.BF16 R156, R8.reuse, R168, R156 ;  /* 0x000000a8089c723c */ /* 0x042fe2000004189c */
[----:B------:R-:W-:Y:S01]  /*7970*/  FMUL.FTZ R16, R16, UR25 ;  /* 0x0000001910107c20 */ /* 0x000fe20008410000 */
[----:B------:R-:W-:Y:S01]  /*7980*/  FMUL.FTZ R0, R17, UR25 ;  /* 0x0000001911007c20 */ /* 0x000fe20008410000 */
[CC--:B------:R-:W-:Y:S02]  /*7990*/  ISETP.LT.OR P6, PT, R6.reuse, R218.reuse, P6 ;  /* 0x000000da0600720c */ /* 0x0c0fe400037c1670 */
[----:B------:R-:W-:Y:S01]  /*79a0*/  ISETP.LT.OR P1, PT, R6, R215, P1 ;  /* 0x000000d70600720c */ /* 0x000fe20000f21670 */
[C---:B------:R-:W-:Y:S01]  /*79b0*/  HMMA.16816.F32.BF16 R152, R8.reuse, R170, R152 ;  /* 0x000000aa0898723c */ /* 0x040fe20000041898 */
[----:B------:R-:W1:Y:S01]  /*79c0*/  MUFU.TANH R16, R16 ;  /* 0x0000001000107308 */ /* 0x000e620000002400 */
[----:B------:R-:W-:Y:S01]  /*79d0*/  IABS R7, R7 ;  /* 0x0000000700077213 */ /* 0x000fe20000000000 */
[----:B------:R-:W-:Y:S01]  /*79e0*/  FMUL.FTZ R5, R14, UR25 ;  /* 0x000000190e057c20 */ /* 0x000fe20008410000 */
[----:B------:R-:W-:Y:S01]  /*79f0*/  ISETP.LT.OR P0, PT, R2, R218, P0 ;  /* 0x000000da0200720c */ /* 0x000fe20000701670 */
[----:B------:R-:W-:Y:S01]  /*7a00*/  FMUL.FTZ R21, R12, UR25 ;  /* 0x000000190c157c20 */ /* 0x000fe20008410000 */
[C---:B------:R-:W-:Y:S01]  /*7a10*/  HMMA.16816.F32.BF16 R148, R8.reuse, R140, R148 ;  /* 0x0000008c0894723c */ /* 0x040fe20000041894 */
[----:B------:R-:W-:Y:S01]  /*7a20*/  I2FP.F32.S32 R7, R7 ;  /* 0x0000000700077245 */ /* 0x000fe20000201400 */
[----:B------:R-:W-:Y:S01]  /*7a30*/  FMUL.FTZ R4, R15, UR25 ;  /* 0x000000190f047c20 */ /* 0x000fe20008410000 */
[----:B------:R-:W2:Y:S01]  /*7a40*/  MUFU.TANH R0, R0 ;  /* 0x0000000000007308 */ /* 0x000ea20000002400 */
[----:B------:R-:W-:Y:S01]  /*7a50*/  ISETP.LT.OR P5, PT, R2, R215, P5 ;  /* 0x000000d70200720c */ /* 0x000fe20002fa1670 */
[----:B------:R-:W-:Y:S01]  /*7a60*/  FMUL.FTZ R23, R164, UR25 ;  /* 0x00000019a4177c20 */ /* 0x000fe20008410000 */
[----:B------:R-:W-:Y:S01]  /*7a70*/  HMMA.16816.F32.BF16 R204, R8, R142, R204 ;  /* 0x0000008e08cc723c */ /* 0x000fe200000418cc */
[----:B------:R-:W-:Y:S01]  /*7a80*/  FMUL.FTZ R20, R165, UR25 ;  /* 0x00000019a5147c20 */ /* 0x000fe20008410000 */
[----:B------:R-:W-:-:S03]  /*7a90*/  FMUL.FTZ R12, R167, UR25 ;  /* 0x00000019a70c7c20 */ /* 0x000fc60008410000 */
[----:B------:R-:W-:Y:S01]  /*7aa0*/  MUFU.TANH R15, R5 ;  /* 0x00000005000f7308 */ /* 0x000fe20000002400 */
[----:B------:R-:W-:Y:S01]  /*7ab0*/  FMUL.FTZ R24, R156, UR25 ;  /* 0x000000199c187c20 */ /* 0x000fe20008410000 */
[----:B------:R-:W-:Y:S01]  /*7ac0*/  FMUL.FTZ R10, R18, UR25 ;  /* 0x00000019120a7c20 */ /* 0x000fe20008410000 */
[----:B------:R-:W-:Y:S01]  /*7ad0*/  FMUL.FTZ R8, R19, UR25 ;  /* 0x0000001913087c20 */ /* 0x000fe20008410000 */
[----:B------:R-:W-:Y:S02]  /*7ae0*/  IMAD.IADD R11, R219, 0x1, -R2 ;  /* 0x00000001db0b7824 */ /* 0x000fe400078e0a02 */
[----:B------:R-:W-:Y:S01]  /*7af0*/  FMUL.FTZ R18, R13, UR25 ;  /* 0x000000190d127c20 */ /* 0x000fe20008410000 */
[--C-:B------:R-:W-:Y:S02]  /*7b00*/  IMAD.IADD R9, R219, 0x1, -R6.reuse ;  /* 0x00000001db097824 */ /* 0x100fe400078e0a06 */
[----:B------:R-:W-:Y:S01]  /*7b10*/  FMUL.FTZ R13, R166, UR25 ;  /* 0x00000019a60d7c20 */ /* 0x000fe20008410000 */
[----:B------:R-:W3:Y:S01]  /*7b20*/  MUFU.TANH R10, R10 ;  /* 0x0000000a000a7308 */ /* 0x000ee20000002400 */
[----:B------:R-:W-:Y:S01]  /*7b30*/  IMAD.IADD R6, R216, 0x1, -R6 ;  /* 0x00000001d8067824 */ /* 0x000fe200078e0a06 */
[----:B------:R-:W-:Y:S01]  /*7b40*/  IABS R11, R11 ;  /* 0x0000000b000b7213 */ /* 0x000fe20000000000 */
[----:B------:R-:W-:Y:S01]  /*7b50*/  FMUL.FTZ R22, R158, UR25 ;  /* 0x000000199e167c20 */ /* 0x000fe20008410000 */
[----:B------:R-:W-:Y:S01]  /*7b60*/  IABS R9, R9 ;  /* 0x0000000900097213 */ /* 0x000fe20000000000 */
[----:B------:R-:W-:Y:S01]  /*7b70*/  FMUL.FTZ R27, R157, UR25 ;  /* 0x000000199d1b7c20 */ /* 0x000fe20008410000 */
[----:B------:R-:W-:Y:S01]  /*7b80*/  IABS R6, R6 ;  /* 0x0000000600067213 */ /* 0x000fe20000000000 */
[----:B------:R-:W-:Y:S01]  /*7b90*/  FMUL.FTZ R25, R159, UR25 ;  /* 0x000000199f197c20 */ /* 0x000fe20008410000 */
[----:B------:R-:W4:Y:S01]  /*7ba0*/  MUFU.TANH R8, R8 ;  /* 0x0000000800087308 */ /* 0x000f220000002400 */
[----:B------:R-:W-:-:S02]  /*7bb0*/  I2FP.F32.S32 R11, R11 ;  /* 0x0000000b000b7245 */ /* 0x000fc40000201400 */
[----:B------:R-:W-:Y:S01]  /*7bc0*/  I2FP.F32.S32 R9, R9 ;  /* 0x0000000900097245 */ /* 0x000fe20000201400 */
[----:B------:R-:W-:Y:S01]  /*7bd0*/  FMUL.FTZ R204, R204, UR25 ;  /* 0x00000019cccc7c20 */ /* 0x000fe20008410000 */
[----:B------:R-:W-:Y:S01]  /*7be0*/  I2FP.F32.S32 R17, R6 ;  /* 0x0000000600117245 */ /* 0x000fe20000201400 */
[----:B-1----:R-:W-:Y:S01]  /*7bf0*/  FFMA.FTZ R11, R11, -UR19, R16 ;  /* 0x800000130b0b7c23 */ /* 0x002fe20008010010 */
[C---:B------:R-:W-:Y:S02]  /*7c00*/  VIADD R6, R2.reuse, 0x8 ;  /* 0x0000000802067836 */ /* 0x040fe40000000000 */
[----:B--2---:R-:W-:Y:S01]  /*7c10*/  FFMA.FTZ R14, R9, -UR19, R0 ;  /* 0x80000013090e7c23 */ /* 0x004fe20008010000 */
[----:B---3--:R-:W-:Y:S01]  /*7c20*/  FFMA.FTZ R7, R7, -UR19, R10 ;  /* 0x8000001307077c23 */ /* 0x008fe2000801000a */
[----:B------:R-:W-:Y:S01]  /*7c30*/  VIADD R9, R2, 0x9 ;  /* 0x0000000902097836 */ /* 0x000fe20000000000 */
[----:B------:R-:W-:Y:S01]  /*7c40*/  FSEL R0, R11, -INF , !P0 ;  /* 0xff8000000b007808 */ /* 0x000fe20004000000 */
[----:B------:R-:W1:Y:S01]  /*7c50*/  MUFU.TANH R21, R21 ;  /* 0x0000001500157308 */ /* 0x000e620000002400 */
[----:B------:R-:W-:Y:S01]  /*7c60*/  ISETP.GE.AND P0, PT, R6, R217, PT ;  /* 0x000000d90600720c */ /* 0x000fe20003f06270 */
[----:B------:R-:W-:Y:S01]  /*7c70*/  FMUL.FTZ R11, R160, UR25 ;  /* 0x00000019a00b7c20 */ /* 0x000fe20008410000 */
[----:B------:R-:W-:Y:S01]  /*7c80*/  FSEL R19, R7, -INF , !P5 ;  /* 0xff80000007137808 */ /* 0x000fe20006800000 */
[----:B------:R-:W-:-:S02]  /*7c90*/  IMAD.IADD R7, R219, 0x1, -R9 ;  /* 0x00000001db077824 */ /* 0x000fc400078e0a09 */
[----:B----4-:R-:W-:Y:S01]  /*7ca0*/  FFMA.FTZ R17, R17, -UR19, R8 ;  /* 0x8000001311117c23 */ /* 0x010fe20008010008 */
[-C--:B------:R-:W-:Y:S01]  /*7cb0*/  ISETP.GE.AND P5, PT, R6, R214.reuse, PT ;  /* 0x000000d60600720c */ /* 0x080fe20003fa6270 */
[--C-:B------:R-:W-:Y:S01]  /*7cc0*/  IMAD.IADD R8, R219, 0x1, -R6.reuse ;  /* 0x00000001db087824 */ /* 0x100fe200078e0a06 */
[----:B------:R-:W-:Y:S01]  /*7cd0*/  FSEL R14, R14, -INF , !P6 ;  /* 0xff8000000e0e7808 */ /* 0x000fe20007000000 */
[----:B------:R2:W3:Y:S01]  /*7ce0*/  MUFU.TANH R16, R4 ;  /* 0x0000000400107308 */ /* 0x0004e20000002400 */
[----:B------:R-:W-:Y:S01]  /*7cf0*/  FSEL R17, R17, -INF , !P1 ;  /* 0xff80000011117808 */ /* 0x000fe20004800000 */
[----:B------:R-:W-:Y:S01]  /*7d00*/  FMUL.FTZ R10, R161, UR25 ;  /* 0x00000019a10a7c20 */ /* 0x000fe20008410000 */
[----:B------:R-:W-:Y:S01]  /*7d10*/  ISETP.GE.AND P6, PT, R9, R217, PT ;  /* 0x000000d90900720c */ /* 0x000fe20003fc6270 */
[----:B------:R-:W-:Y:S01]  /*7d20*/  FMUL.FTZ R205, R205, UR25 ;  /* 0x00000019cdcd7c20 */ /* 0x000fe20008410000 */
[C---:B------:R-:W-:Y:S01]  /*7d30*/  ISETP.GE.AND P1, PT, R9.reuse, R214, PT ;  /* 0x000000d60900720c */ /* 0x040fe20003f26270 */
[----:B------:R-:W-:Y:S01]  /*7d40*/  FMUL.FTZ R206, R206, UR25 ;  /* 0x00000019cece7c20 */ /* 0x000fe20008410000 */
[CC--:B------:R-:W-:Y:S01]  /*7d50*/  ISETP.LT.OR P0, PT, R6.reuse, R218.reuse, P0 ;  /* 0x000000da0600720c */ /* 0x0c0fe20000701670 */
[----:B------:R-:W4:Y:S01]  /*7d60*/  MUFU.TANH R18, R18 ;  /* 0x0000001200127308 */ /* 0x000f220000002400 */
[-C--:B------:R-:W-:Y:S01]  /*7d70*/  ISETP.LT.OR P5, PT, R6, R215.reuse, P5 ;  /* 0x000000d70600720c */ /* 0x080fe20002fa1670 */
[C---:B------:R-:W-:Y:S01]  /*7d80*/  IMAD.IADD R6, R216.reuse, 0x1, -R6 ;  /* 0x00000001d8067824 */ /* 0x040fe200078e0a06 */
[----:B------:R-:W-:Y:S01]  /*7d90*/  ISETP.LT.OR P6, PT, R9, R218, P6 ;  /* 0x000000da0900720c */ /* 0x000fe200037c1670 */
[----:B------:R-:W-:Y:S01]  /*7da0*/  FMUL.FTZ R207, R207, UR25 ;  /* 0x00000019cfcf7c20 */ /* 0x000fe20008410000 */
[----:B------:R-:W-:Y:S01]  /*7db0*/  ISETP.LT.OR P1, PT, R9, R215, P1 ;  /* 0x000000d70900720c */ /* 0x000fe20000f21670 */
[----:B------:R-:W-:Y:S01]  /*7dc0*/  IMAD.IADD R9, R216, 0x1, -R9 ;  /* 0x00000001d8097824 */ /* 0x000fe200078e0a09 */
[----:B------:R-:W-:Y:S01]  /*7dd0*/  IABS R6, R6 ;  /* 0x0000000600067213 */ /* 0x000fe20000000000 */
[----:B------:R-:W5:Y:S01]  /*7de0*/  MUFU.TANH R23, R23 ;  /* 0x0000001700177308 */ /* 0x000f620000002400 */
[----:B------:R-:W-:Y:S01]  /*7df0*/  IABS R8, R8 ;  /* 0x0000000800087213 */ /* 0x000fe20000000000 */
[----:B--2---:R-:W-:Y:S01]  /*7e00*/  FMUL.FTZ R4, R163, UR25 ;  /* 0x00000019a3047c20 */ /* 0x004fe20008410000 */
[----:B------:R-:W-:Y:S01]  /*7e10*/  IABS R5, R9 ;  /* 0x0000000900057213 */ /* 0x000fe20000000000 */
[----:B------:R-:W-:Y:S01]  /*7e20*/  FMUL.FTZ R9, R162, UR25 ;  /* 0x00000019a2097c20 */ /* 0x000fe20008410000 */
[----:B------:R-:W-:-:S02]  /*7e30*/  I2FP.F32.S32 R6, R6 ;  /* 0x0000000600067245 */ /* 0x000fc40000201400 */
[----:B------:R-:W-:Y:S01]  /*7e40*/  IABS R7, R7 ;  /* 0x0000000700077213 */ /* 0x000fe20000000000 */
[----:B------:R-:W2:Y:S01]  /*7e50*/  MUFU.TANH R13, R13 ;  /* 0x0000000d000d7308 */ /* 0x000ea20000002400 */
[----:B------:R-:W-:Y:S01]  /*7e60*/  I2FP.F32.S32 R8, R8 ;  /* 0x0000000800087245 */ /* 0x000fe20000201400 */
[----:B------:R-:W-:Y:S01]  /*7e70*/  FFMA.FTZ R6, R6, -UR19, R15 ;  /* 0x8000001306067c23 */ /* 0x000fe2000801000f */
[----:B------:R-:W-:Y:S02]  /*7e80*/  I2FP.F32.S32 R5, R5 ;  /* 0x0000000500057245 */ /* 0x000fe40000201400 */
[----:B------:R-:W-:Y:S01]  /*7e90*/  I2FP.F32.S32 R7, R7 ;  /* 0x0000000700077245 */ /* 0x000fe20000201400 */
[----:B-1----:R-:W-:Y:S01]  /*7ea0*/  FFMA.FTZ R8, R8, -UR19, R21 ;  /* 0x8000001308087c23 */ /* 0x002fe20008010015 */
[----:B------:R-:W-:Y:S01]  /*7eb0*/  FSEL R21, R6, -INF , !P5 ;  /* 0xff80000006157808 */ /* 0x000fe20006800000 */
[----:B---3--:R-:W-:Y:S01]  /*7ec0*/  FFMA.FTZ R15, R5, -UR19, R16 ;  /* 0x80000013050f7c23 */ /* 0x008fe20008010010 */
[----:B------:R-:W-:-:S02]  /*7ed0*/  VIADD R16, R2, 0x10 ;  /* 0x0000001002107836 */ /* 0x000fc40000000000 */
[----:B----4-:R-:W-:Y:S01]  /*7ee0*/  FFMA.FTZ R7, R7, -UR19, R18 ;  /* 0x8000001307077c23 */ /* 0x010fe20008010012 */
[----:B------:R-:W-:Y:S01]  /*7ef0*/  FSEL R18, R8, -INF , !P0 ;  /* 0xff80000008127808 */ /* 0x000fe20004000000 */
[----:B------:R-:W-:Y:S01]  /*7f00*/  VIADD R5, R2, 0x11 ;  /* 0x0000001102057836 */ /* 0x000fe20000000000 */
[----:B------:R-:W-:Y:S01]  /*7f10*/  FSEL R15, R15, -INF , !P1 ;  /* 0xff8000000f0f7808 */ /* 0x000fe20004800000 */
[--C-:B------:R-:W-:Y:S01]  /*7f20*/  IMAD.IADD R8, R219, 0x1, -R16.reuse ;  /* 0x00000001db087824 */ /* 0x100fe200078e0a10 */
[----:B------:R-:W-:Y:S01]  /*7f30*/  ISETP.GE.AND P0, PT, R16, R217, PT ;  /* 0x000000d91000720c */ /* 0x000fe20003f06270 */
[----:B------:R-:W-:Y:S01]  /*7f40*/  IMAD.IADD R6, R216, 0x1, -R16 ;  /* 0x00000001d8067824 */ /* 0x000fe200078e0a10 */
[C---:B------:R-:W-:Y:S01]  /*7f50*/  ISETP.GE.AND P5, PT, R16.reuse, R214, PT ;  /* 0x000000d61000720c */ /* 0x040fe20003fa6270 */
[----:B------:R-:W1:Y:S01]  /*7f60*/  MUFU.TANH R20, R20 ;  /* 0x0000001400147308 */ /* 0x000e620000002400 */
[C---:B------:R-:W-:Y:S02]  /*7f70*/  ISETP.LT.OR P0, PT, R16.reuse, R218, P0 ;  /* 0x000000da1000720c */ /* 0x040fe40000701670 */
[----:B------:R-:W-:-:S02]  /*7f80*/  ISETP.LT.OR P5, PT, R16, R215, P5 ;  /* 0x000000d71000720c */ /* 0x000fc40002fa1670 */
[----:B------:R-:W-:Y:S01]  /*7f90*/  FSEL R16, R7, -INF , !P6 ;  /* 0xff80000007107808 */ /* 0x000fe20007000000 */
[--C-:B------:R-:W-:Y:S01]  /*7fa0*/  IMAD.IADD R7, R219, 0x1, -R5.reuse ;  /* 0x00000001db077824 */ /* 0x100fe200078e0a05 */
[C---:B------:R-:W-:Y:S01]  /*7fb0*/  ISETP.GE.AND P6, PT, R5.reuse, R217, PT ;  /* 0x000000d90500720c */ /* 0x040fe20003fc6270 */
[----:B------:R-:W3:Y:S01]  /*7fc0*/  MUFU.TANH R12, R12 ;  /* 0x0000000c000c7308 */ /* 0x000ee20000002400 */
[C---:B------:R-:W-:Y:S02]  /*7fd0*/  ISETP.GE.AND P1, PT, R5.reuse, R214, PT ;  /* 0x000000d60500720c */ /* 0x040fe40003f26270 */
[C---:B------:R-:W-:Y:S02]  /*7fe0*/  ISETP.LT.OR P6, PT, R5.reuse, R218, P6 ;  /* 0x000000da0500720c */ /* 0x040fe400037c1670 */
[----:B------:R-:W-:Y:S01]  /*7ff0*/  ISETP.LT.OR P1, PT, R5, R215, P1 ;  /* 0x000000d70500720c */ /* 0x000fe20000f21670 */
[----:B------:R-:W-:Y:S01]  /*8000*/  IMAD.IADD R5, R216, 0x1, -R5 ;  /* 0x00000001d8057824 */ /* 0x000fe200078e0a05 */
[----:B------:R-:W-:Y:S01]  /*8010*/  IABS R8, R8 ;  /* 0x0000000800087213 */ /* 0x000fe20000000000 */
[----:B------:R-:W4:Y:S01]  /*8020*/  MUFU.TANH R11, R11 ;  /* 0x0000000b000b7308 */ /* 0x000f220000002400 */
[----:B------:R-:W-:-:S02]  /*8030*/  IABS R6, R6 ;  /* 0x0000000600067213 */ /* 0x000fc40000000000 */
[----:B------:R-:W-:Y:S02]  /*8040*/  IABS R7, R7 ;  /* 0x0000000700077213 */ /* 0x000fe40000000000 */
[----:B------:R-:W-:Y:S02]  /*8050*/  IABS R5, R5 ;  /* 0x0000000500057213 */ /* 0x000fe40000000000 */
[----:B------:R-:W-:Y:S01]  /*8060*/  I2FP.F32.S32 R8, R8 ;  /* 0x0000000800087245 */ /* 0x000fe20000201400 */
[----:B------:R-:W4:Y:S01]  /*8070*/  MUFU.TANH R9, R9 ;  /* 0x0000000900097308 */ /* 0x000f220000002400 */
[----:B------:R-:W-:Y:S02]  /*8080*/  I2FP.F32.S32 R6, R6 ;  /* 0x0000000600067245 */ /* 0x000fe40000201400 */
[----:B------:R-:W-:Y:S01]  /*8090*/  I2FP.F32.S32 R7, R7 ;  /* 0x0000000700077245 */ /* 0x000fe20000201400 */
[----:B-----5:R-:W-:Y:S01]  /*80a0*/  FFMA.FTZ R8, R8, -UR19, R23 ;  /* 0x8000001308087c23 */ /* 0x020fe20008010017 */
[----:B------:R-:W-:Y:S01]  /*80b0*/  I2FP.F32.S32 R5, R5 ;  /* 0x0000000500057245 */ /* 0x000fe20000201400 */
[----:B--2---:R-:W-:Y:S01]  /*80c0*/  FFMA.FTZ R13, R6, -UR19, R13 ;  /* 0x80000013060d7c23 */ /* 0x004fe2000801000d */
[----:B------:R-:W-:-:S02]  /*80d0*/  VIADD R6, R2, 0x18 ;  /* 0x0000001802067836 */ /* 0x000fc40000000000 */
[----:B-1----:R-:W-:Y:S01]  /*80e0*/  FFMA.FTZ R7, R7, -UR19, R20 ;  /* 0x8000001307077c23 */ /* 0x002fe20008010014 */
[----:B------:R-:W-:Y:S01]  /*80f0*/  FSEL R174, R8, -INF , !P0 ;  /* 0xff80000008ae7808 */ /* 0x000fe20004000000 */
[----:B---3--:R-:W-:Y:S01]  /*8100*/  FFMA.FTZ R12, R5, -UR19, R12 ;  /* 0x80000013050c7c23 */ /* 0x008fe2000801000c */
[----:B------:R-:W-:Y:S01]  /*8110*/  FSEL R135, R13, -INF , !P5 ;  /* 0xff8000000d877808 */ /* 0x000fe20006800000 */
[----:B------:R-:W-:Y:S01]  /*8120*/  VIADD R5, R2, 0x19 ;  /* 0x0000001902057836 */ /* 0x000fe20000000000 */
[C---:B------:R-:W-:Y:S01]  /*8130*/  ISETP.GE.AND P0, PT, R6.reuse, R217, PT ;  /* 0x000000d90600720c */ /* 0x040fe20003f06270 */
[--C-:B------:R-:W-:Y:S01]  /*8140*/  IMAD.IADD R8, R219, 0x1, -R6.reuse ;  /* 0x00000001db087824 */ /* 0x100fe200078e0a06 */
[----:B------:R-:W-:Y:S01]  /*8150*/  ISETP.GE.AND P5, PT, R6, R214, PT ;  /* 0x000000d60600720c */ /* 0x000fe20003fa6270 */
[----:B------:R-:W1:Y:S01]  /*8160*/  MUFU.TANH R10, R10 ;  /* 0x0000000a000a7308 */ /* 0x000e620000002400 */
[----:B------:R-:W-:Y:S01]  /*8170*/  FSEL R138, R7, -INF , !P6 ;  /* 0xff800000078a7808 */ /* 0x000fe20007000000 */
[--C-:B------:R-:W-:Y:S01]  /*8180*/  IMAD.IADD R7, R219, 0x1, -R5.reuse ;  /* 0x00000001db077824 */ /* 0x100fe200078e0a05 */
[----:B------:R-:W-:Y:S01]  /*8190*/  FSEL R133, R12, -INF , !P1 ;  /* 0xff8000000c857808 */ /* 0x000fe20004800000 */
[----:B------:R-:W-:Y:S01]  /*81a0*/  FMUL.FTZ R13, R155, UR25 ;  /* 0x000000199b0d7c20 */ /* 0x000fe20008410000 */
[C---:B------:R-:W-:Y:S01]  /*81b0*/  ISETP.LT.OR P0, PT, R6.reuse, R218, P0 ;  /* 0x000000da0600720c */ /* 0x040fe20000701670 */
[----:B------:R-:W-:Y:S01]  /*81c0*/  FMUL.FTZ R23, R153, UR25 ;  /* 0x0000001999177c20 */ /* 0x000fe20008410000 */
[----:B------:R-:W-:Y:S01]  /*81d0*/  ISETP.LT.OR P5, PT, R6, R215, P5 ;  /* 0x000000d70600720c */ /* 0x000fe20002fa1670 */
[----:B------:R-:W-:Y:S01]  /*81e0*/  IMAD.IADD R6, R216, 0x1, -R6 ;  /* 0x00000001d8067824 */ /* 0x000fe200078e0a06 */
[C---:B------:R-:W-:Y:S01]  /*81f0*/  ISETP.GE.AND P6, PT, R5.reuse, R217, PT ;  /* 0x000000d90500720c */ /* 0x040fe20003fc6270 */
[----:B------:R-:W2:Y:S01]  /*8200*/  MUFU.TANH R4, R4 ;  /* 0x0000000400047308 */ /* 0x000ea20000002400 */
[C---:B------:R-:W-:Y:S01]  /*8210*/  ISETP.GE.AND P1, PT, R5.reuse, R214, PT ;  /* 0x000000d60500720c */ /* 0x040fe20003f26270 */
[----:B------:R-:W-:Y:S01]  /*8220*/  FMUL.FTZ R20, R152, UR25 ;  /* 0x0000001998147c20 */ /* 0x000fe20008410000 */
[C---:B------:R-:W-:Y:S01]  /*8230*/  ISETP.LT.OR P6, PT, R5.reuse, R218, P6 ;  /* 0x000000da0500720c */ /* 0x040fe200037c1670 */
[----:B------:R-:W-:Y:S01]  /*8240*/  FMUL.FTZ R12, R154, UR25 ;  /* 0x000000199a0c7c20 */ /* 0x000fe20008410000 */
[----:B------:R-:W-:Y:S01]  /*8250*/  ISETP.LT.OR P1, PT, R5, R215, P1 ;  /* 0x000000d70500720c */ /* 0x000fe20000f21670 */
[----:B------:R-:W-:Y:S01]  /*8260*/  IMAD.IADD R5, R216, 0x1, -R5 ;  /* 0x00000001d8057824 */ /* 0x000fe200078e0a05 */
[----:B------:R-:W-:Y:S01]  /*8270*/  IABS R8, R8 ;  /* 0x0000000800087213 */ /* 0x000fe20000000000 */
[----:B------:R-:W3:Y:S01]  /*8280*/  MUFU.TANH R24, R24 ;  /* 0x0000001800187308 */ /* 0x000ee20000002400 */
[----:B------:R-:W-:-:S02]  /*8290*/  IABS R6, R6 ;  /* 0x0000000600067213 */ /* 0x000fc40000000000 */
[----:B------:R-:W-:Y:S02]  /*82a0*/  IABS R7, R7 ;  /* 0x0000000700077213 */ /* 0x000fe40000000000 */
[----:B------:R-:W-:Y:S02]  /*82b0*/  IABS R5, R5 ;  /* 0x0000000500057213 */ /* 0x000fe40000000000 */
[----:B------:R-:W-:Y:S01]  /*82c0*/  I2FP.F32.S32 R8, R8 ;  /* 0x0000000800087245 */ /* 0x000fe20000201400 */
[----:B------:R-:W5:Y:S01]  /*82d0*/  MUFU.TANH R22, R22 ;  /* 0x0000001600167308 */ /* 0x000f620000002400 */
[----:B------:R-:W-:Y:S02]  /*82e0*/  I2FP.F32.S32 R6, R6 ;  /* 0x0000000600067245 */ /* 0x000fe40000201400 */
[----:B------:R-:W-:Y:S01]  /*82f0*/  I2FP.F32.S32 R7, R7 ;  /* 0x0000000700077245 */ /* 0x000fe20000201400 */
[----:B----4-:R-:W-:Y:S01]  /*8300*/  FFMA.FTZ R11, R8, -UR19, R11 ;  /* 0x80000013080b7c23 */ /* 0x010fe2000801000b */
[----:B------:R-:W-:Y:S01]  /*8310*/  I2FP.F32.S32 R5, R5 ;  /* 0x0000000500057245 */ /* 0x000fe20000201400 */
[----:B------:R-:W-:Y:S01]  /*8320*/  FFMA.FTZ R6, R6, -UR19, R9 ;  /* 0x8000001306067c23 */ /* 0x000fe20008010009 */
[----:B------:R-:W-:-:S02]  /*8330*/  VIADD R9, R2, 0x20 ;  /* 0x0000002002097836 */ /* 0x000fc40000000000 */
[----:B-1----:R-:W-:Y:S01]  /*8340*/  FFMA.FTZ R7, R7, -UR19, R10 ;  /* 0x8000001307077c23 */ /* 0x002fe2000801000a */
[----:B------:R-:W-:Y:S02]  /*8350*/  VIADD R8, R2, 0x21 ;  /* 0x0000002102087836 */ /* 0x000fe40000000000 */
[----:B--2---:R-:W-:Y:S01]  /*8360*/  FFMA.FTZ R4, R5, -UR19, R4 ;  /* 0x8000001305047c23 */ /* 0x004fe20008010004 */
[----:B------:R-:W-:Y:S01]  /*8370*/  FSEL R136, R11, -INF , !P0 ;  /* 0xff8000000b887808 */ /* 0x000fe20004000000 */
[--C-:B------:R-:W-:Y:S01]  /*8380*/  IMAD.IADD R11, R219, 0x1, -R9.reuse ;  /* 0x00000001db0b7824 */ /* 0x100fe200078e0a09 */
[----:B------:R-:W-:Y:S01]  /*8390*/  FSEL R155, R6, -INF , !P5 ;  /* 0xff800000069b7808 */ /* 0x000fe20006800000 */
[----:B------:R-:W1:Y:S01]  /*83a0*/  MUFU.TANH R27, R27 ;  /* 0x0000001b001b7308 */ /* 0x000e620000002400 */
[----:B------:R-:W-:Y:S01]  /*83b0*/  ISETP.GE.AND P0, PT, R9, R217, PT ;  /* 0x000000d90900720c */ /* 0x000fe20003f06270 */
[----:B------:R-:W-:Y:S01]  /*83c0*/  IMAD.IADD R10, R219, 0x1, -R8 ;  /* 0x00000001db0a7824 */ /* 0x000fe200078e0a08 */
[----:B------:R-:W-:Y:S01]  /*83d0*/  ISETP.GE.AND P5, PT, R9, R214, PT ;  /* 0x000000d60900720c */ /* 0x000fe20003fa6270 */
[----:B------:R-:W-:Y:S01]  /*83e0*/  FMUL.FTZ R5, R150, UR25 ;  /* 0x0000001996057c20 */ /* 0x000fe20008410000 */
[----:B------:R-:W-:Y:S01]  /*83f0*/  FSEL R134, R7, -INF , !P6 ;  /* 0xff80000007867808 */ /* 0x000fe20007000000 */
[----:B------:R-:W-:Y:S01]  /*8400*/  FMUL.FTZ R7, R148, UR25 ;  /* 0x0000001994077c20 */ /* 0x000fe20008410000 */
[----:B------:R-:W-:Y:S01]  /*8410*/  FSEL R153, R4, -INF , !P1 ;  /* 0xff80000004997808 */ /* 0x000fe20004800000 */
[----:B------:R-:W2:Y:S01]  /*8420*/  MUFU.TANH R25, R25 ;  /* 0x0000001900197308 */ /* 0x000ea20000002400 */
[----:B------:R-:W-:Y:S01]  /*8430*/  ISETP.LT.OR P0, PT, R9, R218, P0 ;  /* 0x000000da0900720c */ /* 0x000fe20000701670 */
[----:B------:R-:W-:Y:S01]  /*8440*/  FMUL.FTZ R4, R151, UR25 ;  /* 0x0000001997047c20 */ /* 0x000fe20008410000 */
[----:B------:R-:W-:Y:S01]  /*8450*/  ISETP.LT.OR P5, PT, R9, R215, P5 ;  /* 0x000000d70900720c */ /* 0x000fe20002fa1670 */
[----:B------:R-:W-:Y:S01]  /*8460*/  IMAD.IADD R9, R216, 0x1, -R9 ;  /* 0x00000001d8097824 */ /* 0x000fe200078e0a09 */
[C---:B------:R-:W-:Y:S01]  /*8470*/  ISETP.GE.AND P6, PT, R8.reuse, R217, PT ;  /* 0x000000d90800720c */ /* 0x040fe20003fc6270 */
[----:B------:R-:W-:Y:S01]  /*8480*/  FMUL.FTZ R6, R149, UR25 ;  /* 0x0000001995067c20 */ /* 0x000fe20008410000 */
[C---:B------:R-:W-:Y:S01]  /*8490*/  ISETP.GE.AND P1, PT, R8.reuse, R214, PT ;  /* 0x000000d60800720c */ /* 0x040fe20003f26270 */
[----:B------:R-:W4:Y:S01]  /*84a0*/  MUFU.TANH R20, R20 ;  /* 0x0000001400147308 */ /* 0x000f220000002400 */
[----:B------:R-:W-:-:S02]  /*84b0*/  ISETP.LT.OR P6, PT, R8, R218, P6 ;  /* 0x000000da0800720c */ /* 0x000fc400037c1670 */
[----:B------:R-:W-:Y:S01]  /*84c0*/  ISETP.LT.OR P1, PT, R8, R215, P1 ;  /* 0x000000d70800720c */ /* 0x000fe20000f21670 */
[----:B------:R-:W-:Y:S01]  /*84d0*/  IMAD.IADD R8, R216, 0x1, -R8 ;  /* 0x00000001d8087824 */ /* 0x000fe200078e0a08 */
[----:B------:R-:W-:Y:S02]  /*84e0*/  IABS R11, R11 ;  /* 0x0000000b000b7213 */ /* 0x000fe40000000000 */
[----:B------:R-:W-:Y:S01]  /*84f0*/  IABS R9, R9 ;  /* 0x0000000900097213 */ /* 0x000fe20000000000 */
[----:B------:R-:W4:Y:S01]  /*8500*/  MUFU.TANH R12, R12 ;  /* 0x0000000c000c7308 */ /* 0x000f220000002400 */
[----:B------:R-:W-:Y:S02]  /*8510*/  IABS R10, R10 ;  /* 0x0000000a000a7213 */ /* 0x000fe40000000000 */
[----:B------:R-:W-:Y:S02]  /*8520*/  IABS R8, R8 ;  /* 0x0000000800087213 */ /* 0x000fe40000000000 */
[----:B------:R-:W-:-:S02]  /*8530*/  I2FP.F32.S32 R11, R11 ;  /* 0x0000000b000b7245 */ /* 0x000fc40000201400 */
[----:B------:R-:W-:Y:S01]  /*8540*/  I2FP.F32.S32 R9, R9 ;  /* 0x0000000900097245 */ /* 0x000fe20000201400 */
[----:B------:R-:W4:Y:S01]  /*8550*/  MUFU.TANH R23, R23 ;  /* 0x0000001700177308 */ /* 0x000f220000002400 */
[----:B------:R-:W-:Y:S01]  /*8560*/  I2FP.F32.S32 R10, R10 ;  /* 0x0000000a000a7245 */ /* 0x000fe20000201400 */
[----:B---3--:R-:W-:Y:S01]  /*8570*/  FFMA.FTZ R11, R11, -UR19, R24 ;  /* 0x800000130b0b7c23 */ /* 0x008fe20008010018 */
[----:B------:R-:W-:Y:S01]  /*8580*/  I2FP.F32.S32 R8, R8 ;  /* 0x0000000800087245 */ /* 0x000fe20000201400 */
[----:B-----5:R-:W-:Y:S01]  /*8590*/  FFMA.FTZ R9, R9, -UR19, R22 ;  /* 0x8000001309097c23 */ /* 0x020fe20008010016 */
[----:B------:R-:W-:Y:S02]  /*85a0*/  VIADD R22, R2, 0x28 ;  /* 0x0000002802167836 */ /* 0x000fe40000000000 */
[----:B-1----:R-:W-:Y:S01]  /*85b0*/  FFMA.FTZ R10, R10, -UR19, R27 ;  /* 0x800000130a0a7c23 */ /* 0x002fe2000801001b */
[----:B------:R-:W-:Y:S01]  /*85c0*/  FSEL R150, R11, -INF , !P0 ;  /* 0xff8000000b967808 */ /* 0x000fe20004000000 */
[----:B--2---:R-:W-:Y:S01]  /*85d0*/  FFMA.FTZ R25, R8, -UR19, R25 ;  /* 0x8000001308197c23 */ /* 0x004fe20008010019 */
[----:B------:R-:W-:Y:S01]  /*85e0*/  VIADD R8, R2, 0x29 ;  /* 0x0000002902087836 */ /* 0x000fe20000000000 */
[----:B------:R-:W-:Y:S01]  /*85f0*/  FSEL R151, R9, -INF , !P5 ;  /* 0xff80000009977808 */ /* 0x000fe20006800000 */
[--C-:B------:R-:W-:Y:S01]  /*8600*/  IMAD.IADD R11, R219, 0x1, -R22.reuse ;  /* 0x00000001db0b7824 */ /* 0x100fe200078e0a16 */
[----:B------:R-:W-:Y:S01]  /*8610*/  FSEL R148, R10, -INF , !P6 ;  /* 0xff8000000a947808 */ /* 0x000fe20007000000 */
[----:B------:R-:W-:Y:S01]  /*8620*/  IMAD.IADD R9, R216, 0x1, -R22 ;  /* 0x00000001d8097824 */ /* 0x000fe200078e0a16 */
[----:B------:R-:W-:Y:S01]  /*8630*/  FSEL R149, R25, -INF , !P1 ;  /* 0xff80000019957808 */ /* 0x000fe20004800000 */
[----:B------:R-:W1:Y:S01]  /*8640*/  MUFU.TANH R13, R13 ;  /* 0x0000000d000d7308 */ /* 0x000e620000002400 */
[C---:B------:R-:W-:Y:S01]  /*8650*/  ISETP.GE.AND P6, PT, R8.reuse, R217, PT ;  /* 0x000000d90800720c */ /* 0x040fe20003fc6270 */
[----:B------:R-:W-:Y:S01]  /*8660*/  IMAD.IADD R10, R219, 0x1, -R8 ;  /* 0x00000001db0a7824 */ /* 0x000fe200078e0a08 */
[----:B------:R-:W-:-:S02]  /*8670*/  ISETP.GE.AND P1, PT, R8, R214, PT ;  /* 0x000000d60800720c */ /* 0x000fc40003f26270 */
[----:B------:R-:W-:Y:S02]  /*8680*/  IABS R11, R11 ;  /* 0x0000000b000b7213 */ /* 0x000fe40000000000 */
[----:B------:R-:W-:Y:S01]  /*8690*/  IABS R9, R9 ;  /* 0x0000000900097213 */ /* 0x000fe20000000000 */
[----:B------:R-:W2:Y:S01]  /*86a0*/  MUFU.TANH R7, R7 ;  /* 0x0000000700077308 */ /* 0x000ea20000002400 */
[C---:B------:R-:W-:Y:S02]  /*86b0*/  ISETP.LT.OR P6, PT, R8.reuse, R218, P6 ;  /* 0x000000da0800720c */ /* 0x040fe400037c1670 */
[----:B------:R-:W-:Y:S01]  /*86c0*/  ISETP.LT.OR P1, PT, R8, R215, P1 ;  /* 0x000000d70800720c */ /* 0x000fe20000f21670 */
[----:B------:R-:W-:Y:S01]  /*86d0*/  IMAD.IADD R8, R216, 0x1, -R8 ;  /* 0x00000001d8087824 */ /* 0x000fe200078e0a08 */
[----:B------:R-:W-:Y:S02]  /*86e0*/  I2FP.F32.S32 R11, R11 ;  /* 0x0000000b000b7245 */ /* 0x000fe40000201400 */
[----:B------:R-:W-:Y:S01]  /*86f0*/  I2FP.F32.S32 R9, R9 ;  /* 0x0000000900097245 */ /* 0x000fe20000201400 */
[----:B------:R-:W3:Y:S01]  /*8700*/  MUFU.TANH R5, R5 ;  /* 0x0000000500057308 */ /* 0x000ee20000002400 */
[C---:B------:R-:W-:Y:S01]  /*8710*/  ISETP.GE.AND P0, PT, R22.reuse, R217, PT ;  /* 0x000000d91600720c */ /* 0x040fe20003f06270 */
[----:B----4-:R-:W-:Y:S01]  /*8720*/  FFMA.FTZ R11, R11, -UR19, R20 ;  /* 0x800000130b0b7c23 */ /* 0x010fe20008010014 */
[----:B------:R-:W-:Y:S01]  /*8730*/  ISETP.GE.AND P5, PT, R22, R214, PT ;  /* 0x000000d61600720c */ /* 0x000fe20003fa6270 */
[----:B------:R-:W-:Y:S01]  /*8740*/  FFMA.FTZ R9, R9, -UR19, R12 ;  /* 0x8000001309097c23 */ /* 0x000fe2000801000c */
[----:B------:R-:W-:Y:S01]  /*8750*/  IABS R10, R10 ;  /* 0x0000000a000a7213 */ /* 0x000fe20000000000 */
[----:B------:R-:W-:Y:S01]  /*8760*/  VIADD R12, R2, 0x30 ;  /* 0x00000030020c7836 */ /* 0x000fe20000000000 */
[----:B------:R-:W-:Y:S01]  /*8770*/  IABS R8, R8 ;  /* 0x0000000800087213 */ /* 0x000fe20000000000 */
[----:B------:R-:W4:Y:S01]  /*8780*/  MUFU.TANH R6, R6 ;  /* 0x0000000600067308 */ /* 0x000f220000002400 */
[----:B------:R-:W-:-:S02]  /*8790*/  ISETP.LT.OR P0, PT, R22, R218, P0 ;  /* 0x000000da1600720c */ /* 0x000fc40000701670 */
[----:B------:R-:W-:Y:S02]  /*87a0*/  ISETP.LT.OR P5, PT, R22, R215, P5 ;  /* 0x000000d71600720c */ /* 0x000fe40002fa1670 */
[----:B------:R-:W-:Y:S02]  /*87b0*/  I2FP.F32.S32 R10, R10 ;  /* 0x0000000a000a7245 */ /* 0x000fe40000201400 */
[----:B------:R-:W-:Y:S01]  /*87c0*/  I2FP.F32.S32 R8, R8 ;  /* 0x0000000800087245 */ /* 0x000fe20000201400 */
[----:B------:R-:W5:Y:S01]  /*87d0*/  MUFU.TANH R4, R4 ;  /* 0x0000000400047308 */ /* 0x000f620000002400 */
[----:B------:R-:W-:Y:S01]  /*87e0*/  FSEL R142, R11, -INF , !P0 ;  /* 0xff8000000b8e7808 */ /* 0x000fe20004000000 */
[----:B------:R-:W-:Y:S01]  /*87f0*/  FFMA.FTZ R23, R10, -UR19, R23 ;  /* 0x800000130a177c23 */ /* 0x000fe20008010017 */
[----:B------:R-:W-:Y:S01]  /*8800*/  FSEL R143, R9, -INF , !P5 ;  /* 0xff800000098f7808 */ /* 0x000fe20006800000 */
[----:B-1----:R-:W-:Y:S01]  /*8810*/  FFMA.FTZ R13, R8, -UR19, R13 ;  /* 0x80000013080d7c23 */ /* 0x002fe2000801000d */
[----:B------:R-:W-:Y:S01]  /*8820*/  ISETP.GE.AND P0, PT, R12, R217, PT ;  /* 0x000000d90c00720c */ /* 0x000fe20003f06270 */
[----:B------:R-:W-:Y:S01]  /*8830*/  VIADD R10, R2, 0x31 ;  /* 0x00000031020a7836 */ /* 0x000fe20000000000 */
[C---:B------:R-:W-:Y:S01]  /*8840*/  ISETP.GE.AND P5, PT, R12.reuse, R214, PT ;  /* 0x000000d60c00720c */ /* 0x040fe20003fa6270 */
[--C-:B------:R-:W-:Y:S01]  /*8850*/  IMAD.IADD R9, R219, 0x1, -R12.reuse ;  /* 0x00000001db097824 */ /* 0x100fe200078e0a0c */
[----:B------:R-:W-:Y:S01]  /*8860*/  ISETP.LT.OR P0, PT, R12, R218, P0 ;  /* 0x000000da0c00720c */ /* 0x000fe20000701670 */
[----:B------:R-:W-:Y:S01]  /*8870*/  VIADD R8, R2, 0x38 ;  /* 0x0000003802087836 */ /* 0x000fe20000000000 */
[----:B------:R-:W-:Y:S01]  /*8880*/  ISETP.LT.OR P5, PT, R12, R215, P5 ;  /* 0x000000d70c00720c */ /* 0x000fe20002fa1670 */
[----:B------:R-:W-:Y:S01]  /*8890*/  IMAD.IADD R12, R216, 0x1, -R12 ;  /* 0x00000001d80c7824 */ /* 0x000fe200078e0a0c */
[----:B------:R-:W-:Y:S01]  /*88a0*/  FSEL R140, R23, -INF , !P6 ;  /* 0xff800000178c7808 */ /* 0x000fe20007000000 */
[----:B------:R-:W1:Y:S01]  /*88b0*/  MUFU.TANH R204, R204 ;  /* 0x000000cc00cc7308 */ /* 0x000e620000002400 */
[----:B------:R-:W-:Y:S01]  /*88c0*/  FSEL R141, R13, -INF , !P1 ;  /* 0xff8000000d8d7808 */ /* 0x000fe20004800000 */
[C---:B------:R-:W-:Y:S01]  /*88d0*/  IMAD.IADD R11, R219.reuse, 0x1, -R10 ;  /* 0x00000001db0b7824 */ /* 0x040fe200078e0a0a */
[C---:B------:R-:W-:Y:S01]  /*88e0*/  ISETP.GE.AND P6, PT, R10.reuse, R217, PT ;  /* 0x000000d90a00720c */ /* 0x040fe20003fc6270 */
[----:B------:R-:W-:Y:S01]  /*88f0*/  IMAD.IADD R13, R219, 0x1, -R8 ;  /* 0x00000001db0d7824 */ /* 0x000fe200078e0a08 */
[----:B------:R-:W-:Y:S01]  /*8900*/  ISETP.GE.AND P1, PT, R10, R214, PT ;  /* 0x000000d60a00720c */ /* 0x000fe20003f26270 */
[----:B------:R-:W-:Y:S01]  /*8910*/  VIADD R2, R2, 0x39 ;  /* 0x0000003902027836 */ /* 0x000fe20000000000 */
[----:B------:R-:W-:Y:S01]  /*8920*/  IABS R9, R9 ;  /* 0x0000000900097213 */ /* 0x000fe20000000000 */
[----:B------:R-:W-:Y:S01]  /*8930*/  MUFU.TANH R205, R205 ;  /* 0x000000cd00cd7308 */ /* 0x000fe20000002400 */
[----:B------:R-:W-:-:S02]  /*8940*/  IABS R12, R12 ;  /* 0x0000000c000c7213 */ /* 0x000fc40000000000 */
[C---:B------:R-:W-:Y:S01]  /*8950*/  ISETP.LT.OR P6, PT, R10.reuse, R218, P6 ;  /* 0x000000da0a00720c */ /* 0x040fe200037c1670 */
[----:B------:R-:W-:Y:S01]  /*8960*/  BAR.SYNC.DEFER_BLOCKING 0x0 ;  /* 0x0000000000007b1d */ /* 0x000fe20000010000 */
[----:B------:R-:W-:Y:S01]  /*8970*/  ISETP.LT.OR P1, PT, R10, R215, P1 ;  /* 0x000000d70a00720c */ /* 0x000fe20000f21670 */
[----:B------:R-:W-:Y:S01]  /*8980*/  IMAD.IADD R10, R216, 0x1, -R10 ;  /* 0x00000001d80a7824 */ /* 0x000fe200078e0a0a */
[----:B------:R-:W-:Y:S02]  /*8990*/  I2FP.F32.S32 R20, R9 ;  /* 0x0000000900147245 */ /* 0x000fe40000201400 */
[----:B------:R-:W-:Y:S01]  /*89a0*/  I2FP.F32.S32 R12, R12 ;  /* 0x0000000c000c7245 */ /* 0x000fe20000201400 */
[----:B------:R-:W1:Y:S01]  /*89b0*/  MUFU.TANH R206, R206 ;  /* 0x000000ce00ce7308 */ /* 0x000e620000002400 */
[----:B------:R-:W-:Y:S01]  /*89c0*/  IABS R11, R11 ;  /* 0x0000000b000b7213 */ /* 0x000fe20000000000 */
[----:B--2---:R-:W-:Y:S01]  /*89d0*/  FFMA.FTZ R7, R20, -UR19, R7 ;  /* 0x8000001314077c23 */ /* 0x004fe20008010007 */
[----:B------:R-:W-:Y:S01]  /*89e0*/  IABS R10, R10 ;  /* 0x0000000a000a7213 */ /* 0x000fe20000000000 */
[----:B---3--:R-:W-:Y:S01]  /*89f0*/  FFMA.FTZ R5, R12, -UR19, R5 ;  /* 0x800000130c057c23 */ /* 0x008fe20008010005 */
[----:B------:R-:W-:-:S02]  /*8a00*/  IABS R13, R13 ;  /* 0x0000000d000d7213 */ /* 0x000fc40000000000 */
[----:B------:R-:W-:Y:S01]  /*8a10*/  I2FP.F32.S32 R11, R11 ;  /* 0x0000000b000b7245 */ /* 0x000fe20000201400 */
[----:B------:R-:W2:Y:S01]  /*8a20*/  MUFU.TANH R207, R207 ;  /* 0x000000cf00cf7308 */ /* 0x000ea20000002400 */
[----:B------:R-:W-:Y:S02]  /*8a30*/  I2FP.F32.S32 R9, R10 ;  /* 0x0000000a00097245 */ /* 0x000fe40000201400 */
[----:B------:R-:W-:Y:S01]  /*8a40*/  I2FP.F32.S32 R13, R13 ;  /* 0x0000000d000d7245 */ /* 0x000fe20000201400 */
[----:B----4-:R-:W-:Y:S01]  /*8a50*/  FFMA.FTZ R6, R11, -UR19, R6 ;  /* 0x800000130b067c23 */ /* 0x010fe20008010006 */
[----:B------:R-:W-:Y:S01]  /*8a60*/  FSEL R176, R7, -INF , !P0 ;  /* 0xff80000007b07808 */ /* 0x000fe20004000000 */
[----:B-----5:R-:W-:Y:S01]  /*8a70*/  FFMA.FTZ R4, R9, -UR19, R4 ;  /* 0x8000001309047c23 */ /* 0x020fe20008010004 */
[----:B------:R-:W-:Y:S01]  /*8a80*/  FSEL R171, R5, -INF , !P5 ;  /* 0xff80000005ab7808 */ /* 0x000fe20006800000 */
[----:B-1----:R-:W-:Y:S01]  /*8a90*/  FFMA.FTZ R13, R13, -UR19, R204 ;  /* 0x800000130d0d7c23 */ /* 0x002fe200080100cc */
[----:B------:R-:W-:Y:S01]  /*8aa0*/  ISETP.GE.AND P0, PT, R8, R217, PT ;  /* 0x000000d90800720c */ /* 0x000fe20003f06270 */
[----:B------:R-:W-:Y:S01]  /*8ab0*/  IMAD.IADD R7, R216, 0x1, -R8 ;  /* 0x00000001d8077824 */ /* 0x000fe200078e0a08 */
[----:B------:R-:W-:Y:S01]  /*8ac0*/  ISETP.GE.AND P5, PT, R8, R214, PT ;  /* 0x000000d60800720c */ /* 0x000fe20003fa6270 */
[----:B------:R-:W-:Y:S01]  /*8ad0*/  IMAD.IADD R5, R216, 0x1, -R2 ;  /* 0x00000001d8057824 */ /* 0x000fe200078e0a02 */
[----:B------:R-:W-:-:S02]  /*8ae0*/  ISETP.LT.OR P0, PT, R8, R218, P0 ;  /* 0x000000da0800720c */ /* 0x000fc40000701670 */
[----:B------:R-:W-:Y:S01]  /*8af0*/  ISETP.LT.OR P5, PT, R8, R215, P5 ;  /* 0x000000d70800720c */ /* 0x000fe20002fa1670 */
[----:B------:R-:W-:Y:S01]  /*8b00*/  IMAD.IADD R8, R219, 0x1, -R2 ;  /* 0x00000001db087824 */ /* 0x000fe200078e0a02 */
[----:B------:R-:W-:Y:S02]  /*8b10*/  FSEL R172, R6, -INF , !P6 ;  /* 0xff80000006ac7808 */ /* 0x000fe40007000000 */
[----:B------:R-:W-:Y:S02]  /*8b20*/  FSEL R169, R4, -INF , !P1 ;  /* 0xff80000004a97808 */ /* 0x000fe40004800000 */
[----:B------:R-:W-:Y:S02]  /*8b30*/  FSEL R170, R13, -INF , !P0 ;  /* 0xff8000000daa7808 */ /* 0x000fe40004000000 */
[C---:B------:R-:W-:Y:S02]  /*8b40*/  ISETP.GE.AND P6, PT, R2.reuse, R217, PT ;  /* 0x000000d90200720c */ /* 0x040fe40003fc6270 */
[----:B------:R-:W-:-:S02]  /*8b50*/  ISETP.GE.AND P1, PT, R2, R214, PT ;  /* 0x000000d60200720c */ /* 0x000fc40003f26270 */
[----:B------:R-:W-:Y:S02]  /*8b60*/  PLOP3.LUT P0, PT, PT, PT, UP0, 0x80, 0x0 ;  /* 0x000000000000781c */ /* 0x000fe40003f0f008 */
[----:B------:R-:W-:Y:S02]  /*8b70*/  IABS R7, R7 ;  /* 0x0000000700077213 */ /* 0x000fe40000000000 */
[----:B------:R-:W-:Y:S02]  /*8b80*/  IABS R8, R8 ;  /* 0x0000000800087213 */ /* 0x000fe40000000000 */
[----:B------:R-:W-:Y:S02]  /*8b90*/  IABS R5, R5 ;  /* 0x0000000500057213 */ /* 0x000fe40000000000 */
[C---:B------:R-:W-:Y:S02]  /*8ba0*/  ISETP.LT.OR P6, PT, R2.reuse, R218, P6 ;  /* 0x000000da0200720c */ /* 0x040fe400037c1670 */
[----:B------:R-:W-:-:S02]  /*8bb0*/  ISETP.LT.OR P1, PT, R2, R215, P1 ;  /* 0x000000d70200720c */ /* 0x000fc40000f21670 */
[----:B------:R-:W-:Y:S02]  /*8bc0*/  I2FP.F32.S32 R7, R7 ;  /* 0x0000000700077245 */ /* 0x000fe40000201400 */
[----:B------:R-:W-:Y:S02]  /*8bd0*/  I2FP.F32.S32 R8, R8 ;  /* 0x0000000800087245 */ /* 0x000fe40000201400 */
[----:B------:R-:W-:Y:S01]  /*8be0*/  I2FP.F32.S32 R2, R5 ;  /* 0x0000000500027245 */ /* 0x000fe20000201400 */
[----:B------:R-:W-:Y:S02]  /*8bf0*/  FFMA.FTZ R7, R7, -UR19, R206 ;  /* 0x8000001307077c23 */ /* 0x000fe400080100ce */
[----:B------:R-:W-:Y:S02]  /*8c00*/  FFMA.FTZ R8, R8, -UR19, R205 ;  /* 0x8000001308087c23 */ /* 0x000fe400080100cd */
[----:B--2---:R-:W-:Y:S01]  /*8c10*/  FFMA.FTZ R2, R2, -UR19, R207 ;  /* 0x8000001302027c23 */ /* 0x004fe200080100cf */
[----:B------:R-:W-:-:S02]  /*8c20*/  FSEL R167, R7, -INF , !P5 ;  /* 0xff80000007a77808 */ /* 0x000fc40006800000 */
        /* <DEDUP_REMOVED lines=66> */
.L_x_579:
[----:B------:R-:W-:Y:S05]  /*9050*/  BSYNC B0 ;  /* 0x0000000000007941 */ /* 0x000fea0003800000 */
.L_x_578:
[----:B------:R-:W0:Y:S02]  /*9060*/  LDGDEPBAR ;  /* 0x00000000000079af */ /* 0x000e240000000000 */
.L_x_577:
        /* <DEDUP_REMOVED lines=83> */
[----:B------:R-:W-:Y:S01]  /*95a0*/  FFMA.FTZ R224, R140, UR22, -R173 ;  /* 0x000000168ce07c23 */ /* 0x000fe200080108ad */
[----:B------:R-:W3:Y:S01]  /*95b0*/  MUFU.EX2 R159, R159 ;  /* 0x0000009f009f7308 */ /* 0x000ee20000000800 */
[----:B--2---:R-:W-:Y:S01]  /*95c0*/  F2FP.BF16.F32.PACK_AB R4, R161, R162 ;  /* 0x000000a2a104723e */ /* 0x004fe200000010ff */
[--C-:B------:R-:W-:Y:S01]  /*95d0*/  FFMA.FTZ R228, R143, UR22, -R166.reuse ;  /* 0x000000168fe47c23 */ /* 0x100fe200080108a6 */
[--C-:B------:R-:W-:Y:S01]  /*95e0*/  FFMA.FTZ R229, R141, UR22, -R166.reuse ;  /* 0x000000168de57c23 */ /* 0x100fe200080108a6 */
[----:B------:R-:W-:Y:S01]  /*95f0*/  LDSM.16.MT88.4 R152, [R192+0x13000] ;  /* 0x01300000c098783b */ /* 0x000fe20000004200 */
[--C-:B------:R-:W-:Y:S01]  /*9600*/  FFMA.FTZ R169, R169, UR22, -R166.reuse ;  /* 0x00000016a9a97c23 */ /* 0x100fe200080108a6 */
[----:B------:R-:W-:-:S02]  /*9610*/  FFMA.FTZ R167, R167, UR22, -R166 ;  /* 0x00000016a7a77c23 */ /* 0x000fc400080108a6 */
        /* <DEDUP_REMOVED lines=305> */
[----:B------:R-:W-:Y:S01]  /*a930*/  FADD.FTZ R3, R223, R222 ;  /* 0x000000dedf037221 */ /* 0x000fe20000010000 */
[----:B------:R-:W-:-:S03]  /*a940*/  MOV R132, R2 ;  /* 0x0000000200847202 */ /* 0x000fc60000000f00 */
        /* <DEDUP_REMOVED lines=82> */
[----:B------:R-:W-:Y:S01]  /*ae70*/  ISETP.LT.OR P5, PT, R3, R215, P5 ;  /* 0x000000d70300720c */ /* 0x000fe20002fa1670 */
        /* <DEDUP_REMOVED lines=23> */
[C---:B-1----:R-:W-:Y:S06]  /*aff0*/  HMMA.16816.F32.BF16 R140, R136.reuse, R8, RZ ;  /* 0x00000008888c723c */ /* 0x042fec00000418ff */
[----:B------:R-:W-:Y:S01]  /*b000*/  HMMA.16816.F32.BF16 R136, R136, R10, RZ ;  /* 0x0000000a8888723c */ /* 0x000fe200000418ff */
[----:B------:R-:W1:Y:S05]  /*b010*/  LDSM.16.M88.4 R8, [R197] ;  /* 0x00000000c508783b */ /* 0x000e6a0000000200 */
[----:B------:R-:W-:Y:S01]  /*b020*/  HMMA.16816.F32.BF16 R12, R20, R178, R12 ;  /* 0x000000b2140c723c */ /* 0x000fe2000004180c */
[----:B------:R-:W-:Y:S05]  /*b030*/  LDSM.16.M88.4 R176, [R201+0xe000] ;  /* 0x00e00000c9b0783b */ /* 0x000fea0000000200 */
[----:B--2---:R-:W-:Y:S06]  /*b040*/  HMMA.16816.F32.BF16 R16, R4, R172, R16 ;  /* 0x000000ac0410723c */ /* 0x004fec0000041810 */
        /* <DEDUP_REMOVED lines=10> */
[----:B------:R-:W-:Y:S03]  /*b0f0*/  HMMA.16816.F32.BF16 R12, R4, R174, R12 ;  /* 0x000000ae040c723c */ /* 0x000fe6000004180c */
[----:B------:R-:W-:Y:S03]  /*b100*/  LDSM.16.M88.4 R172, [R201+0xe800] ;  /* 0x00e80000c9ac783b */ /* 0x000fe60000000200 */
[----:B-1----:R-:W-:Y:S06]  /*b110*/  HMMA.16816.F32.BF16 R16, R8, R204, R16 ;  /* 0x000000cc0810723c */ /* 0x002fec0000041810 */
        /* <DEDUP_REMOVED lines=10> */
[----:B------:R-:W-:Y:S03]  /*b1c0*/  HMMA.16816.F32.BF16 R12, R8, R206, R12 ;  /* 0x000000ce080c723c */ /* 0x000fe6000004180c */
[----:B------:R-:W-:Y:S03]  /*b1d0*/  LDSM.16.M88.4 R204, [R195+0xe000] ;  /* 0x00e00000c3cc783b */ /* 0x000fe60000000200 */
[----:B--2---:R-:W-:Y:S06]  /*b1e0*/  HMMA.16816.F32.BF16 R16, R20, R176, R16 ;  /* 0x000000b01410723c */ /* 0x004fec0000041810 */
[C---:B------:R-:W-:Y:S06]  /*b1f0*/  HMMA.16816.F32.BF16 R160, R8.reuse, R164, R160 ;  /* 0x000000a408a0723c */ /* 0x040fec00000418a0 */
        /* <DEDUP_REMOVED lines=9> */
[----:B------:R-:W-:Y:S03]  /*b290*/  HMMA.16816.F32.BF16 R12, R20, R178, R12 ;  /* 0x000000b2140c723c */ /* 0x000fe6000004180c */
[----:B------:R-:W-:Y:S03]  /*b2a0*/  LDSM.16.M88.4 R176, [R195+0xe800] ;  /* 0x00e80000c3b0783b */ /* 0x000fe60000000200 */
[----:B-1----:R-:W-:Y:S06]  /*b2b0*/  HMMA.16816.F32.BF16 R16, R4, R168, R16 ;  /* 0x000000a80410723c */ /* 0x002fec0000041810 */
[C---:B------:R-:W-:Y:S06]  /*b2c0*/  HMMA.16816.F32.BF16 R160, R20.reuse, R172, R160 ;  /* 0x000000ac14a0723c */ /* 0x040fec00000418a0 */
        /* <DEDUP_REMOVED lines=9> */
[----:B------:R-:W-:Y:S03]  /*b360*/  HMMA.16816.F32.BF16 R12, R4, R170, R12 ;  /* 0x000000aa040c723c */ /* 0x000fe6000004180c */
[----:B------:R-:W-:Y:S03]  /*b370*/  LDSM.16.M88.4 R168, [R188+0x2800] ;  /* 0x00280000bca8783b */ /* 0x000fe60000000200 */
        /* <DEDUP_REMOVED lines=11> */
[----:B------:R-:W-:Y:S03]  /*b430*/  HMMA.16816.F32.BF16 R12, R8, R206, R12 ;  /* 0x000000ce080c723c */ /* 0x000fe6000004180c */
[----:B------:R-:W-:Y:S03]  /*b440*/  LDSM.16.M88.4 R204, [R183] ;  /* 0x00000000b7cc783b */ /* 0x000fe60000000200 */
[----:B-1----:R-:W-:Y:S06]  /*b450*/  HMMA.16816.F32.BF16 R16, R32, R172, R16 ;  /* 0x000000ac2010723c */ /* 0x002fec0000041810 */
[C---:B------:R-:W-:Y:S06]  /*b460*/  HMMA.16816.F32.BF16 R160, R8.reuse, R176, R160 ;  /* 0x000000b008a0723c */ /* 0x040fec00000418a0 */
        /* <DEDUP_REMOVED lines=9> */
[----:B------:R-:W-:Y:S03]  /*b500*/  HMMA.16816.F32.BF16 R12, R32, R174, R12 ;  /* 0x000000ae200c723c */ /* 0x000fe6000004180c */
[----:B------:R-:W-:Y:S03]  /*b510*/  LDSM.16.M88.4 R172, [R182] ;  /* 0x00000000b6ac783b */ /* 0x000fe60000000200 */
[----:B--2---:R-:W-:Y:S06]  /*b520*/  HMMA.16816.F32.BF16 R16, R4, R28, R16 ;  /* 0x0000001c0410723c */ /* 0x004fec0000041810 */
        /* <DEDUP_REMOVED lines=10> */
[----:B------:R-:W-:Y:S03]  /*b5d0*/  HMMA.16816.F32.BF16 R12, R4, R30, R12 ;  /* 0x0000001e040c723c */ /* 0x000fe6000004180c */
[----:B------:R-:W-:Y:S03]  /*b5e0*/  LDSM.16.M88.4 R28, [R195+0x10800] ;  /* 0x01080000c31c783b */ /* 0x000fe60000000200 */
[----:B-1----:R-:W-:Y:S06]  /*b5f0*/  HMMA.16816.F32.BF16 R16, R176, R204, R16 ;  /* 0x000000ccb010723c */ /* 0x002fec0000041810 */
[C---:B---3--:R-:W-:Y:S06]  /*b600*/  HMMA.16816.F32.BF16 R160, R4.reuse, R24, R160 ;  /* 0x0000001804a0723c */ /* 0x048fec00000418a0 */
        /* <DEDUP_REMOVED lines=9> */
[----:B------:R-:W-:Y:S06]  /*b6a0*/  HMMA.16816.F32.BF16 R12, R176, R206, R12 ;  /* 0x000000ceb00c723c */ /* 0x000fec000004180c */
[----:B--2---:R-:W-:Y:S06]  /*b6b0*/  HMMA.16816.F32.BF16 R16, R132, R32, R16 ;  /* 0x000000208410723c */ /* 0x004fec0000041810 */
[C---:B------:R-:W-:Y:S06]  /*b6c0*/  HMMA.16816.F32.BF16 R160, R176.reuse, R172, R160 ;  /* 0x000000acb0a0723c */ /* 0x040fec00000418a0 */
[C---:B------:R-:W-:Y:S06]  /*b6d0*/  HMMA.16816.F32.BF16 R156, R176.reuse, R174, R156 ;  /* 0x000000aeb09c723c */ /* 0x040fec000004189c */
[C---:B------:R-:W-:Y:S06]  /*b6e0*/  HMMA.16816.F32.BF16 R152, R176.reuse, R168, R152 ;  /* 0x000000a8b098723c */ /* 0x040fec0000041898 */
[C---:B------:R-:W-:Y:S01]  /*b6f0*/  HMMA.16816.F32.BF16 R148, R176.reuse, R170, R148 ;  /* 0x000000aab094723c */ /* 0x040fe20000041894 */
[----:B------:R-:W2:Y:S05]  /*b700*/  LDSM.16.M88.4 R168, [R188+0x4800] ;  /* 0x00480000bca8783b */ /* 0x000eaa0000000200 */
[C---:B------:R-:W-:Y:S06]  /*b710*/  HMMA.16816.F32.BF16 R140, R176.reuse, R164, R140 ;  /* 0x000000a4b08c723c */ /* 0x040fec000004188c */
[----:B------:R-:W-:Y:S01]  /*b720*/  HMMA.16816.F32.BF16 R176, R176, R166, R136 ;  /* 0x000000a6b0b0723c */ /* 0x000fe20000041888 */
[----:B------:R-:W3:Y:S04]  /*b730*/  LDSM.16.M88.4 R164, [R188+0x5000] ;  /* 0x00500000bca4783b */ /* 0x000ee80000000200 */
[----:B------:R-:W4:Y:S01]  /*b740*/  LDSM.16.M88.4 R136, [R188+0x5800] ;  /* 0x00580000bc88783b */ /* 0x000f220000000200 */
[----:B------:R-:W-:Y:S01]  /*b750*/  HMMA.16816.F32.BF16 R12, R132, R34, R12 ;  /* 0x00000022840c723c */ /* 0x000fe2000004180c */
[----:B------:R-:W-:-:S05]  /*b760*/  DEPBAR.LE SB0, 0x0 ;  /* 0x000080000000791a */ /* 0x000fca0000000000 */
[----:B-1----:R-:W-:Y:S06]  /*b770*/  HMMA.16816.F32.BF16 R16, R8, R4, R16 ;  /* 0x000000040810723c */ /* 0x002fec0000041810 */
[C---:B------:R-:W-:Y:S06]  /*b780*/  HMMA.16816.F32.BF16 R160, R132.reuse, R28, R160 ;  /* 0x0000001c84a0723c */ /* 0x040fec00000418a0 */
[C---:B------:R-:W-:Y:S06]  /*b790*/  HMMA.16816.F32.BF16 R156, R132.reuse, R30, R156 ;  /* 0x0000001e849c723c */ /* 0x040fec000004189c */
[C---:B------:R-:W-:Y:S06]  /*b7a0*/  HMMA.16816.F32.BF16 R152, R132.reuse, R24, R152 ;  /* 0x000000188498723c */ /* 0x040fec0000041898 */
[----:B------:R-:W-:Y:S01]  /*b7b0*/  HMMA.16816.F32.BF16 R148, R132, R26, R148 ;  /* 0x0000001a8494723c */ /* 0x000fe20000041894 */
[----:B------:R-:W-:Y:S01]  /*b7c0*/  FMUL.FTZ R16, R16, UR25 ;  /* 0x0000001910107c20 */ /* 0x000fe20008410000 */
[----:B------:R-:W-:-:S04]  /*b7d0*/  FMUL.FTZ R19, R19, UR25 ;  /* 0x0000001913137c20 */ /* 0x000fc80008410000 */
[C---:B------:R-:W-:Y:S01]  /*b7e0*/  HMMA.16816.F32.BF16 R140, R132.reuse, R20, R140 ;  /* 0x00000014848c723c */ /* 0x040fe2000004188c */
[----:B------:R-:W1:Y:S05]  /*b7f0*/  MUFU.TANH R16, R16 ;  /* 0x0000001000107308 */ /* 0x000e6a0000002400 */
[----:B------:R-:W-:Y:S06]  /*b800*/  HMMA.16816.F32.BF16 R176, R132, R22, R176 ;  /* 0x0000001684b0723c */ /* 0x000fec00000418b0 */
[C---:B------:R-:W-:Y:S06]  /*b810*/  HMMA.16816.F32.BF16 R12, R8.reuse, R6, R12 ;  /* 0x00000006080c723c */ /* 0x040fec000004180c */
[----:B--2---:R-:W-:Y:S01]  /*b820*/  HMMA.16816.F32.BF16 R160, R8, R168, R160 ;  /* 0x000000a808a0723c */ /* 0x004fe200000418a0 */
[----:B------:R-:W-:-:S02]  /*b830*/  VIADD R7, R3, 0x1 ;  /* 0x0000000103077836 */ /* 0x000fc40000000000 */
[----:B------:R-:W-:Y:S01]  /*b840*/  FMUL.FTZ R6, R17, UR25 ;  /* 0x0000001911067c20 */ /* 0x000fe20008410000 */
[----:B------:R-:W-:Y:S02]  /*b850*/  FMUL.FTZ R17, R18, UR25 ;  /* 0x0000001912117c20 */ /* 0x000fe40008410000 */
[C---:B------:R-:W-:Y:S01]  /*b860*/  HMMA.16816.F32.BF16 R156, R8.reuse, R170, R156 ;  /* 0x000000aa089c723c */ /* 0x040fe2000004189c */
[C---:B------:R-:W-:Y:S02]  /*b870*/  ISETP.GE.AND P6, PT, R7.reuse, R217, PT ;  /* 0x000000d90700720c */ /* 0x040fe40003fc6270 */
[----:B------:R-:W2:Y:S01]  /*b880*/  MUFU.TANH R6, R6 ;  /* 0x0000000600067308 */ /* 0x000ea20000002400 */
[C---:B------:R-:W-:Y:S02]  /*b890*/  ISETP.GE.AND P1, PT, R7.reuse, R214, PT ;  /* 0x000000d60700720c */ /* 0x040fe40003f26270 */
[C---:B------:R-:W-:Y:S01]  /*b8a0*/  ISETP.LT.OR P6, PT, R7.reuse, R218, P6 ;  /* 0x000000da0700720c */ /* 0x040fe200037c1670 */
[----:B---3--:R-:W-:Y:S01]  /*b8b0*/  HMMA.16816.F32.BF16 R152, R8, R164, R152 ;  /* 0x000000a40898723c */ /* 0x008fe20000041898 */
[----:B------:R-:W-:-:S03]  /*b8c0*/  ISETP.LT.OR P1, PT, R7, R215, P1 ;  /* 0x000000d70700720c */ /* 0x000fc60000f21670 */
[----:B------:R-:W3:Y:S02]  /*b8d0*/  MUFU.TANH R17, R17 ;  /* 0x0000001100117308 */ /* 0x000ee40000002400 */
[C---:B------:R-:W-:Y:S01]  /*b8e0*/  HMMA.16816.F32.BF16 R148, R8.reuse, R166, R148 ;  /* 0x000000a60894723c */ /* 0x040fe20000041894 */
[----:B------:R-:W-:Y:S01]  /*b8f0*/  FMUL.FTZ R24, R13, UR25 ;  /* 0x000000190d187c20 */ /* 0x000fe20008410000 */
[--C-:B------:R-:W-:Y:S02]  /*b900*/  IMAD.IADD R13, R219, 0x1, -R7.reuse ;  /* 0x00000001db0d7824 */ /* 0x100fe400078e0a07 */
[----:B------:R-:W-:Y:S01]  /*b910*/  FMUL.FTZ R4, R15, UR25 ;  /* 0x000000190f047c20 */ /* 0x000fe20008410000 */
[----:B------:R-:W-:Y:S02]  /*b920*/  IMAD.IADD R7, R216, 0x1, -R7 ;  /* 0x00000001d8077824 */ /* 0x000fe400078e0a07 */
[----:B------:R-:W-:Y:S01]  /*b930*/  FMUL.FTZ R5, R12, UR25 ;  /* 0x000000190c057c20 */ /* 0x000fe20008410000 */
[C---:B----4-:R-:W-:Y:S01]  /*b940*/  HMMA.16816.F32.BF16 R140, R8.reuse, R136, R140 ;  /* 0x00000088088c723c */ /* 0x050fe2000004188c */
[----:B------:R-:W-:Y:S01]  /*b950*/  IABS R13, R13 ;  /* 0x0000000d000d7213 */ /* 0x000fe20000000000 */
[----:B------:R-:W-:Y:S01]  /*b960*/  MUFU.TANH R24, R24 ;  /* 0x0000001800187308 */ /* 0x000fe20000002400 */
[----:B------:R-:W-:Y:S01]  /*b970*/  IABS R7, R7 ;  /* 0x0000000700077213 */ /* 0x000fe20000000000 */
[----:B------:R-:W-:Y:S01]  /*b980*/  FMUL.FTZ R20, R160, UR25 ;  /* 0x00000019a0147c20 */ /* 0x000fe20008410000 */
[----:B------:R-:W-:Y:S01]  /*b990*/  I2FP.F32.S32 R13, R13 ;  /* 0x0000000d000d7245 */ /* 0x000fe20000201400 */
[----:B------:R-:W-:Y:S01]  /*b9a0*/  HMMA.16816.F32.BF16 R176, R8, R138, R176 ;  /* 0x0000008a08b0723c */ /* 0x000fe200000418b0 */
[----:B------:R-:W-:Y:S01]  /*b9b0*/  I2FP.F32.S32 R7, R7 ;  /* 0x0000000700077245 */ /* 0x000fe20000201400 */
[----:B------:R-:W-:Y:S01]  /*b9c0*/  FMUL.FTZ R12, R161, UR25 ;  /* 0x00000019a10c7c20 */ /* 0x000fe20008410000 */
[----:B------:R-:W-:Y:S01]  /*b9d0*/  FMUL.FTZ R27, R156, UR25 ;  /* 0x000000199c1b7c20 */ /* 0x000fe20008410000 */
[----:B------:R-:W-:Y:S01]  /*b9e0*/  MUFU.TANH R20, R20 ;  /* 0x0000001400147308 */ /* 0x000fe20000002400 */
[----:B------:R-:W-:Y:S01]  /*b9f0*/  FMUL.FTZ R25, R158, UR25 ;  /* 0x000000199e197c20 */ /* 0x000fe20008410000 */
[----:B------:R-:W-:Y:S01]  /*ba00*/  FMUL.FTZ R22, R157, UR25 ;  /* 0x000000199d167c20 */ /* 0x000fe20008410000 */
[----:B------:R-:W-:Y:S01]  /*ba10*/  FMUL.FTZ R9, R14, UR25 ;  /* 0x000000190e097c20 */ /* 0x000fe20008410000 */
[----:B------:R-:W-:-:S02]  /*ba20*/  IMAD.IADD R8, R219, 0x1, -R3 ;  /* 0x00000001db087824 */ /* 0x000fc400078e0a03 */
[----:B------:R-:W-:Y:S01]  /*ba30*/  FMUL.FTZ R11, R162, UR25 ;  /* 0x00000019a20b7c20 */ /* 0x000fe20008410000 */
[----:B------:R-:W-:Y:S02]  /*ba40*/  IMAD.IADD R10, R216, 0x1, -R3 ;  /* 0x00000001d80a7824 */ /* 0x000fe400078e0a03 */
[----:B------:R-:W-:Y:S01]  /*ba50*/  FMUL.FTZ R30, R152, UR25 ;  /* 0x00000019981e7c20 */ /* 0x000fe20008410000 */
[----:B------:R-:W4:Y:S01]  /*ba60*/  MUFU.TANH R14, R19 ;  /* 0x00000013000e7308 */ /* 0x000f220000002400 */
[----:B------:R-:W-:Y:S01]  /*ba70*/  IABS R15, R8 ;  /* 0x00000008000f7213 */ /* 0x000fe20000000000 */
[----:B------:R-:W-:Y:S01]  /*ba80*/  FMUL.FTZ R31, R153, UR25 ;  /* 0x00000019991f7c20 */ /* 0x000fe20008410000 */
[----:B------:R-:W-:Y:S01]  /*ba90*/  IABS R8, R10 ;  /* 0x0000000a00087213 */ /* 0x000fe20000000000 */
[----:B------:R-:W-:Y:S01]  /*baa0*/  FMUL.FTZ R10, R163, UR25 ;  /* 0x00000019a30a7c20 */ /* 0x000fe20008410000 */
[----:B------:R-:W-:Y:S01]  /*bab0*/  I2FP.F32.S32 R15, R15 ;  /* 0x0000000f000f7245 */ /* 0x000fe20000201400 */
[----:B------:R-:W-:Y:S01]  /*bac0*/  FMUL.FTZ R140, R140, UR25 ;  /* 0x000000198c8c7c20 */ /* 0x000fe20008410000 */
[----:B------:R-:W-:Y:S01]  /*bad0*/  I2FP.F32.S32 R8, R8 ;  /* 0x0000000800087245 */ /* 0x000fe20000201400 */
[----:B------:R-:W5:Y:S01]  /*bae0*/  MUFU.TANH R9, R9 ;  /* 0x0000000900097308 */ /* 0x000f620000002400 */
[----:B------:R-:W-:Y:S01]  /*baf0*/  FMUL.FTZ R142, R142, UR25 ;  /* 0x000000198e8e7c20 */ /* 0x000fe20008410000 */
[----:B-1----:R-:W-:Y:S01]  /*bb00*/  FFMA.FTZ R18, R15, -UR19, R16 ;  /* 0x800000130f127c23 */ /* 0x002fe20008010010 */
[----:B--2---:R-:W-:Y:S01]  /*bb10*/  FFMA.FTZ R16, R13, -UR19, R6 ;  /* 0x800000130d107c23 */ /* 0x004fe20008010006 */
[----:B---3--:R-:W-:Y:S01]  /*bb20*/  FFMA.FTZ R8, R8, -UR19, R17 ;  /* 0x8000001308087c23 */ /* 0x008fe20008010011 */
[----:B------:R-:W-:-:S02]  /*bb30*/  VIADD R6, R3, 0x8 ;  /* 0x0000000803067836 */ /* 0x000fc40000000000 */
[----:B------:R-:W-:Y:S01]  /*bb40*/  FMUL.FTZ R176, R176, UR25 ;  /* 0x00000019b0b07c20 */ /* 0x000fe20008410000 */
[----:B------:R-:W-:Y:S01]  /*bb50*/  FSEL R18, R18, -INF , !P0 ;  /* 0xff80000012127808 */ /* 0x000fe20004000000 */
[----:B------:R1:W2:Y:S01]  /*bb60*/  MUFU.TANH R13, R5 ;  /* 0x00000005000d7308 */ /* 0x0002a20000002400 */
[----:B----4-:R-:W-:Y:S01]  /*bb70*/  FFMA.FTZ R15, R7, -UR19, R14 ;  /* 0x80000013070f7c23 */ /* 0x010fe2000801000e */
[----:B------:R-:W-:Y:S01]  /*bb80*/  VIADD R7, R3, 0x9 ;  /* 0x0000000903077836 */ /* 0x000fe20000000000 */
[----:B------:R-:W-:Y:S01]  /*bb90*/  FSEL R14, R16, -INF , !P6 ;  /* 0xff800000100e7808 */ /* 0x000fe20007000000 */
[----:B------:R-:W-:Y:S01]  /*bba0*/  FMUL.FTZ R143, R143, UR25 ;  /* 0x000000198f8f7c20 */ /* 0x000fe20008410000 */
[----:B------:R-:W-:Y:S01]  /*bbb0*/  FSEL R19, R8, -INF , !P5 ;  /* 0xff80000008137808 */ /* 0x000fe20006800000 */
[--C-:B------:R-:W-:Y:S01]  /*bbc0*/  IMAD.IADD R16, R219, 0x1, -R7.reuse ;  /* 0x00000001db107824 */ /* 0x100fe200078e0a07 */
[----:B------:R-:W-:Y:S01]  /*bbd0*/  FSEL R15, R15, -INF , !P1 ;  /* 0xff8000000f0f7808 */ /* 0x000fe20004800000 */
[----:B------:R-:W-:Y:S01]  /*bbe0*/  IMAD.IADD R8, R219, 0x1, -R6 ;  /* 0x00000001db087824 */ /* 0x000fe200078e0a06 */
[CC--:B------:R-:W-:Y:S01]  /*bbf0*/  ISETP.GE.AND P6, PT, R7.reuse, R217.reuse, PT ;  /* 0x000000d90700720c */ /* 0x0c0fe20003fc6270 */
[----:B------:R-:W-:Y:S01]  /*bc00*/  MUFU.TANH R11, R11 ;  /* 0x0000000b000b7308 */ /* 0x000fe20000002400 */
[-C--:B------:R-:W-:Y:S01]  /*bc10*/  ISETP.GE.AND P1, PT, R7, R214.reuse, PT ;  /* 0x000000d60700720c */ /* 0x080fe20003f26270 */
[----:B------:R-:W-:Y:S01]  /*bc20*/  FMUL.FTZ R141, R141, UR25 ;  /* 0x000000198d8d7c20 */ /* 0x000fe20008410000 */
[----:B------:R-:W-:Y:S01]  /*bc30*/  ISETP.GE.AND P0, PT, R6, R217, PT ;  /* 0x000000d90600720c */ /* 0x000fe20003f06270 */
[----:B------:R-:W-:Y:S01]  /*bc40*/  FMUL.FTZ R178, R178, UR25 ;  /* 0x00000019b2b27c20 */ /* 0x000fe20008410000 */
[----:B------:R-:W-:Y:S01]  /*bc50*/  ISETP.GE.AND P5, PT, R6, R214, PT ;  /* 0x000000d60600720c */ /* 0x000fe20003fa6270 */
[----:B------:R-:W-:Y:S01]  /*bc60*/  FMUL.FTZ R179, R179, UR25 ;  /* 0x00000019b3b37c20 */ /* 0x000fe20008410000 */
[C---:B------:R-:W-:Y:S01]  /*bc70*/  ISETP.LT.OR P6, PT, R7.reuse, R218, P6 ;  /* 0x000000da0700720c */ /* 0x040fe200037c1670 */
[----:B-1----:R-:W-:Y:S01]  /*bc80*/  IMAD.IADD R5, R216, 0x1, -R7 ;  /* 0x00000001d8057824 */ /* 0x002fe200078e0a07 */
[----:B------:R-:W-:Y:S01]  /*bc90*/  ISETP.LT.OR P1, PT, R7, R215, P1 ;  /* 0x000000d70700720c */ /* 0x000fe20000f21670 */
[----:B------:R-:W-:Y:S01]  /*bca0*/  MUFU.TANH R12, R12 ;  /* 0x0000000c000c7308 */ /* 0x000fe20000002400 */
[----:B------:R-:W-:-:S02]  /*bcb0*/  IABS R7, R16 ;  /* 0x0000001000077213 */ /* 0x000fc40000000000 */
[C---:B------:R-:W-:Y:S02]  /*bcc0*/  ISETP.LT.OR P0, PT, R6.reuse, R218, P0 ;  /* 0x000000da0600720c */ /* 0x040fe40000701670 */
[----:B------:R-:W-:Y:S01]  /*bcd0*/  ISETP.LT.OR P5, PT, R6, R215, P5 ;  /* 0x000000d70600720c */ /* 0x000fe20002fa1670 */
[----:B------:R-:W-:Y:S01]  /*bce0*/  IMAD.IADD R6, R216, 0x1, -R6 ;  /* 0x00000001d8067824 */ /* 0x000fe200078e0a06 */
[----:B------:R-:W-:Y:S01]  /*bcf0*/  IABS R5, R5 ;  /* 0x0000000500057213 */ /* 0x000fe20000000000 */
[----:B------:R-:W1:Y:S01]  /*bd00*/  MUFU.TANH R16, R4 ;  /* 0x0000000400107308 */ /* 0x000e620000002400 */
[----:B------:R-:W-:Y:S02]  /*bd10*/  IABS R8, R8 ;  /* 0x0000000800087213 */ /* 0x000fe40000000000 */
[----:B------:R-:W-:Y:S02]  /*bd20*/  IABS R6, R6 ;  /* 0x0000000600067213 */ /* 0x000fe40000000000 */
[----:B------:R-:W-:-:S02]  /*bd30*/  I2FP.F32.S32 R7, R7 ;  /* 0x0000000700077245 */ /* 0x000fc40000201400 */
[----:B------:R-:W-:Y:S01]  /*bd40*/  I2FP.F32.S32 R6, R6 ;  /* 0x0000000600067245 */ /* 0x000fe20000201400 */
[----:B------:R-:W3:Y:S01]  /*bd50*/  MUFU.TANH R10, R10 ;  /* 0x0000000a000a7308 */ /* 0x000ee20000002400 */
[----:B------:R-:W-:Y:S01]  /*bd60*/  I2FP.F32.S32 R5, R5 ;  /* 0x0000000500057245 */ /* 0x000fe20000201400 */
[----:B------:R-:W-:Y:S01]  /*bd70*/  FFMA.FTZ R7, R7, -UR19, R24 ;  /* 0x8000001307077c23 */ /* 0x000fe20008010018 */
[----:B------:R-:W-:Y:S01]  /*bd80*/  I2FP.F32.S32 R8, R8 ;  /* 0x0000000800087245 */ /* 0x000fe20000201400 */
[----:B-----5:R-:W-:-:S04]  /*bd90*/  FFMA.FTZ R6, R6, -UR19, R9 ;  /* 0x8000001306067c23 */ /* 0x020fc80008010009 */
[----:B--2---:R-:W-:Y:S01]  /*bda0*/  FFMA.FTZ R8, R8, -UR19, R13 ;  /* 0x8000001308087c23 */ /* 0x004fe2000801000d */
[----:B-1----:R-:W-:Y:S01]  /*bdb0*/  FFMA.FTZ R17, R5, -UR19, R16 ;  /* 0x8000001305117c23 */ /* 0x002fe20008010010 */
[C---:B------:R-:W-:Y:S01]  /*bdc0*/  VIADD R5, R3.reuse, 0x11 ;  /* 0x0000001103057836 */ /* 0x040fe20000000000 */
[----:B------:R-:W-:Y:S01]  /*bdd0*/  FSEL R29, R6, -INF , !P5 ;  /* 0xff800000061d7808 */ /* 0x000fe20006800000 */
[----:B------:R-:W-:Y:S01]  /*bde0*/  VIADD R13, R3, 0x10 ;  /* 0x00000010030d7836 */ /* 0x000fe20000000000 */
[----:B------:R-:W-:Y:S01]  /*bdf0*/  FSEL R16, R7, -INF , !P6 ;  /* 0xff80000007107808 */ /* 0x000fe20007000000 */
[----:B------:R-:W-:Y:S01]  /*be00*/  IMAD.IADD R7, R219, 0x1, -R5 ;  /* 0x00000001db077824 */ /* 0x000fe200078e0a05 */
[----:B------:R-:W-:Y:S01]  /*be10*/  FSEL R17, R17, -INF , !P1 ;  /* 0xff80000011117808 */ /* 0x000fe20004800000 */
[--C-:B------:R-:W-:Y:S01]  /*be20*/  IMAD.IADD R9, R219, 0x1, -R13.reuse ;  /* 0x00000001db097824 */ /* 0x100fe200078e0a0d */
[C---:B------:R-:W-:Y:S01]  /*be30*/  ISETP.GE.AND P6, PT, R5.reuse, R217, PT ;  /* 0x000000d90500720c */ /* 0x040fe20003fc6270 */
[C---:B------:R-:W-:Y:S01]  /*be40*/  IMAD.IADD R6, R216.reuse, 0x1, -R13 ;  /* 0x00000001d8067824 */ /* 0x040fe200078e0a0d */
[C---:B------:R-:W-:Y:S01]  /*be50*/  ISETP.GE.AND P1, PT, R5.reuse, R214, PT ;  /* 0x000000d60500720c */ /* 0x040fe20003f26270 */
[----:B------:R-:W1:Y:S01]  /*be60*/  MUFU.TANH R27, R27 ;  /* 0x0000001b001b7308 */ /* 0x000e620000002400 */
[----:B------:R-:W-:Y:S01]  /*be70*/  ISETP.LT.OR P6, PT, R5, R218, P6 ;  /* 0x000000da0500720c */ /* 0x000fe200037c1670 */
[----:B------:R-:W-:Y:S01]  /*be80*/  FMUL.FTZ R4, R159, UR25 ;  /* 0x000000199f047c20 */ /* 0x000fe20008410000 */
[----:B------:R-:W-:Y:S01]  /*be90*/  ISETP.LT.OR P1, PT, R5, R215, P1 ;  /* 0x000000d70500720c */ /* 0x000fe20000f21670 */
[----:B------:R-:W-:Y:S01]  /*bea0*/  IMAD.IADD R5, R216, 0x1, -R5 ;  /* 0x00000001d8057824 */ /* 0x000fe200078e0a05 */
[----:B------:R-:W-:-:S02]  /*beb0*/  IABS R9, R9 ;  /* 0x0000000900097213 */ /* 0x000fc40000000000 */
[----:B------:R-:W-:Y:S01]  /*bec0*/  IABS R6, R6 ;  /* 0x0000000600067213 */ /* 0x000fe20000000000 */
[----:B------:R-:W2:Y:S01]  /*bed0*/  MUFU.TANH R25, R25 ;  /* 0x0000001900197308 */ /* 0x000ea20000002400 */
[----:B------:R-:W-:Y:S02]  /*bee0*/  I2FP.F32.S32 R9, R9 ;  /* 0x0000000900097245 */ /* 0x000fe40000201400 */
[----:B------:R-:W-:Y:S02]  /*bef0*/  I2FP.F32.S32 R6, R6 ;  /* 0x0000000600067245 */ /* 0x000fe40000201400 */
[----:B------:R-:W-:Y:S01]  /*bf00*/  FSEL R28, R8, -INF , !P0 ;  /* 0xff800000081c7808 */ /* 0x000fe20004000000 */
[----:B------:R-:W-:Y:S01]  /*bf10*/  FFMA.FTZ R9, R9, -UR19, R20 ;  /* 0x8000001309097c23 */ /* 0x000fe20008010014 */
[----:B------:R-:W-:Y:S01]  /*bf20*/  IABS R7, R7 ;  /* 0x0000000700077213 */ /* 0x000fe20000000000 */
[----:B------:R-:W-:Y:S01]  /*bf30*/  FFMA.FTZ R11, R6, -UR19, R11 ;  /* 0x80000013060b7c23 */ /* 0x000fe2000801000b */
[----:B------:R-:W-:Y:S01]  /*bf40*/  IABS R5, R5 ;  /* 0x0000000500057213 */ /* 0x000fe20000000000 */
[----:B------:R-:W-:Y:S01]  /*bf50*/  VIADD R6, R3, 0x18 ;  /* 0x0000001803067836 */ /* 0x000fe20000000000 */
[C---:B------:R-:W-:Y:S01]  /*bf60*/  ISETP.GE.AND P0, PT, R13.reuse, R217, PT ;  /* 0x000000d90d00720c */ /* 0x040fe20003f06270 */
[----:B------:R-:W4:Y:S01]  /*bf70*/  MUFU.TANH R22, R22 ;  /* 0x0000001600167308 */ /* 0x000f220000002400 */
[----:B------:R-:W-:Y:S01]  /*bf80*/  ISETP.GE.AND P5, PT, R13, R214, PT ;  /* 0x000000d60d00720c */ /* 0x000fe20003fa6270 */
[----:B------:R-:W-:Y:S01]  /*bf90*/  IMAD.IADD R20, R219, 0x1, -R6 ;  /* 0x00000001db147824 */ /* 0x000fe200078e0a06 */
[----:B------:R-:W-:Y:S01]  /*bfa0*/  I2FP.F32.S32 R7, R7 ;  /* 0x0000000700077245 */ /* 0x000fe20000201400 */
[----:B------:R-:W-:Y:S01]  /*bfb0*/  FMUL.FTZ R8, R154, UR25 ;  /* 0x000000199a087c20 */ /* 0x000fe20008410000 */
[----:B------:R-:W-:-:S02]  /*bfc0*/  I2FP.F32.S32 R5, R5 ;  /* 0x0000000500057245 */ /* 0x000fc40000201400 */
[----:B------:R-:W-:Y:S01]  /*bfd0*/  ISETP.LT.OR P0, PT, R13, R218, P0 ;  /* 0x000000da0d00720c */ /* 0x000fe20000701670 */
[----:B------:R-:W-:Y:S01]  /*bfe0*/  FFMA.FTZ R7, R7, -UR19, R12 ;  /* 0x8000001307077c23 */ /* 0x000fe2000801000c */
[----:B------:R-:W-:Y:S01]  /*bff0*/  ISETP.LT.OR P5, PT, R13, R215, P5 ;  /* 0x000000d70d00720c */ /* 0x000fe20002fa1670 */
[----:B---3--:R-:W-:Y:S01]  /*c000*/  FFMA.FTZ R10, R5, -UR19, R10 ;  /* 0x80000013050a7c23 */ /* 0x008fe2000801000a */
[----:B------:R-:W-:Y:S01]  /*c010*/  FSEL R26, R9, -INF , !P0 ;  /* 0xff800000091a7808 */ /* 0x000fe20004000000 */
[----:B------:R-:W-:Y:S01]  /*c020*/  VIADD R5, R3, 0x19 ;  /* 0x0000001903057836 */ /* 0x000fe20000000000 */
[----:B------:R-:W-:Y:S01]  /*c030*/  FSEL R23, R11, -INF , !P5 ;  /* 0xff8000000b177808 */ /* 0x000fe20006800000 */
[----:B------:R-:W3:Y:S01]  /*c040*/  MUFU.TANH R4, R4 ;  /* 0x0000000400047308 */ /* 0x000ee20000002400 */
[C---:B------:R-:W-:Y:S01]  /*c050*/  ISETP.GE.AND P0, PT, R6.reuse, R217, PT ;  /* 0x000000d90600720c */ /* 0x040fe20003f06270 */
[----:B------:R-:W-:Y:S01]  /*c060*/  FMUL.FTZ R13, R155, UR25 ;  /* 0x000000199b0d7c20 */ /* 0x000fe20008410000 */
[----:B------:R-:W-:Y:S01]  /*c070*/  ISETP.GE.AND P5, PT, R6, R214, PT ;  /* 0x000000d60600720c */ /* 0x000fe20003fa6270 */
[----:B------:R-:W-:Y:S01]  /*c080*/  FMUL.FTZ R11, R148, UR25 ;  /* 0x00000019940b7c20 */ /* 0x000fe20008410000 */
[----:B------:R-:W-:Y:S01]  /*c090*/  ISETP.LT.OR P0, PT, R6, R218, P0 ;  /* 0x000000da0600720c */ /* 0x000fe20000701670 */
[----:B------:R-:W-:Y:S01]  /*c0a0*/  FMUL.FTZ R9, R150, UR25 ;  /* 0x0000001996097c20 */ /* 0x000fe20008410000 */
[----:B------:R-:W-:Y:S01]  /*c0b0*/  ISETP.LT.OR P5, PT, R6, R215, P5 ;  /* 0x000000d70600720c */ /* 0x000fe20002fa1670 */
[----:B------:R-:W-:Y:S01]  /*c0c0*/  IMAD.IADD R6, R216, 0x1, -R6 ;  /* 0x00000001d8067824 */ /* 0x000fe200078e0a06 */
[----:B------:R-:W-:Y:S01]  /*c0d0*/  FSEL R24, R7, -INF , !P6 ;  /* 0xff80000007187808 */ /* 0x000fe20007000000 */
[----:B------:R-:W-:Y:S01]  /*c0e0*/  IMAD.IADD R7, R219, 0x1, -R5 ;  /* 0x00000001db077824 */ /* 0x000fe200078e0a05 */
[----:B------:R-:W-:Y:S01]  /*c0f0*/  FSEL R21, R10, -INF , !P1 ;  /* 0xff8000000a157808 */ /* 0x000fe20004800000 */
[----:B------:R-:W5:Y:S01]  /*c100*/  MUFU.TANH R30, R30 ;  /* 0x0000001e001e7308 */ /* 0x000f620000002400 */
[----:B------:R-:W-:Y:S01]  /*c110*/  ISETP.GE.AND P6, PT, R5, R217, PT ;  /* 0x000000d90500720c */ /* 0x000fe20003fc6270 */
[----:B------:R-:W-:Y:S01]  /*c120*/  FMUL.FTZ R12, R149, UR25 ;  /* 0x00000019950c7c20 */ /* 0x000fe20008410000 */
[----:B------:R-:W-:Y:S01]  /*c130*/  ISETP.GE.AND P1, PT, R5, R214, PT ;  /* 0x000000d60500720c */ /* 0x000fe20003f26270 */
[----:B------:R-:W-:Y:S01]  /*c140*/  FMUL.FTZ R10, R151, UR25 ;  /* 0x00000019970a7c20 */ /* 0x000fe20008410000 */
[----:B------:R-:W-:-:S02]  /*c150*/  ISETP.LT.OR P6, PT, R5, R218, P6 ;  /* 0x000000da0500720c */ /* 0x000fc400037c1670 */
[----:B------:R-:W-:Y:S01]  /*c160*/  ISETP.LT.OR P1, PT, R5, R215, P1 ;  /* 0x000000d70500720c */ /* 0x000fe20000f21670 */
[----:B------:R-:W-:Y:S01]  /*c170*/  IMAD.IADD R5, R216, 0x1, -R5 ;  /* 0x00000001d8057824 */ /* 0x000fe200078e0a05 */
[----:B------:R-:W-:Y:S01]  /*c180*/  IABS R20, R20 ;  /* 0x0000001400147213 */ /* 0x000fe20000000000 */
[----:B------:R-:W-:Y:S01]  /*c190*/  MUFU.TANH R31, R31 ;  /* 0x0000001f001f7308 */ /* 0x000fe20000002400 */
[----:B------:R-:W-:Y:S02]  /*c1a0*/  IABS R6, R6 ;  /* 0x0000000600067213 */ /* 0x000fe40000000000 */
[----:B------:R-:W-:Y:S02]  /*c1b0*/  IABS R7, R7 ;  /* 0x0000000700077213 */ /* 0x000fe40000000000 */
[----:B------:R-:W-:Y:S02]  /*c1c0*/  I2FP.F32.S32 R20, R20 ;  /* 0x0000001400147245 */ /* 0x000fe40000201400 */
[----:B------:R-:W-:Y:S01]  /*c1d0*/  I2FP.F32.S32 R6, R6 ;  /* 0x0000000600067245 */ /* 0x000fe20000201400 */
[----:B------:R-:W5:Y:S01]  /*c1e0*/  MUFU.TANH R8, R8 ;  /* 0x0000000800087308 */ /* 0x000f620000002400 */
[----:B------:R-:W-:Y:S01]  /*c1f0*/  IABS R5, R5 ;  /* 0x0000000500057213 */ /* 0x000fe20000000000 */
[----:B-1----:R-:W-:Y:S01]  /*c200*/  FFMA.FTZ R27, R20, -UR19, R27 ;  /* 0x80000013141b7c23 */ /* 0x002fe2000801001b */
[----:B------:R-:W-:Y:S01]  /*c210*/  I2FP.F32.S32 R7, R7 ;  /* 0x0000000700077245 */ /* 0x000fe20000201400 */
[----:B--2---:R-:W-:Y:S01]  /*c220*/  FFMA.FTZ R6, R6, -UR19, R25 ;  /* 0x8000001306067c23 */ /* 0x004fe20008010019 */
[----:B------:R-:W-:Y:S01]  /*c230*/  I2FP.F32.S32 R33, R5 ;  /* 0x0000000500217245 */ /* 0x000fe20000201400 */
[----:B------:R-:W-:-:S02]  /*c240*/  VIADD R5, R3, 0x20 ;  /* 0x0000002003057836 */ /* 0x000fc40000000000 */
[----:B----4-:R-:W-:Y:S01]  /*c250*/  FFMA.FTZ R20, R7, -UR19, R22 ;  /* 0x8000001307147c23 */ /* 0x010fe20008010016 */
[----:B------:R-:W-:Y:S01]  /*c260*/  FSEL R22, R27, -INF , !P0 ;  /* 0xff8000001b167808 */ /* 0x000fe20004000000 */
[----:B---3--:R-:W-:Y:S01]  /*c270*/  FFMA.FTZ R25, R33, -UR19, R4 ;  /* 0x8000001321197c23 */ /* 0x008fe20008010004 */
[----:B------:R-:W-:Y:S01]  /*c280*/  FSEL R27, R6, -INF , !P5 ;  /* 0xff800000061b7808 */ /* 0x000fe20006800000 */
[----:B------:R-:W-:Y:S01]  /*c290*/  VIADD R4, R3, 0x21 ;  /* 0x0000002103047836 */ /* 0x000fe20000000000 */
[----:B------:R-:W-:Y:S01]  /*c2a0*/  ISETP.GE.AND P0, PT, R5, R217, PT ;  /* 0x000000d90500720c */ /* 0x000fe20003f06270 */
[--C-:B------:R-:W-:Y:S01]  /*c2b0*/  IMAD.IADD R7, R219, 0x1, -R5.reuse ;  /* 0x00000001db077824 */ /* 0x100fe200078e0a05 */
[----:B------:R-:W-:Y:S01]  /*c2c0*/  ISETP.GE.AND P5, PT, R5, R214, PT ;  /* 0x000000d60500720c */ /* 0x000fe20003fa6270 */
[----:B------:R-:W-:Y:S01]  /*c2d0*/  IMAD.IADD R6, R219, 0x1, -R4 ;  /* 0x00000001db067824 */ /* 0x000fe200078e0a04 */
[C---:B------:R-:W-:Y:S01]  /*c2e0*/  ISETP.LT.OR P0, PT, R5.reuse, R218, P0 ;  /* 0x000000da0500720c */ /* 0x040fe20000701670 */
[----:B------:R-:W1:Y:S01]  /*c2f0*/  MUFU.TANH R13, R13 ;  /* 0x0000000d000d7308 */ /* 0x000e620000002400 */
[----:B------:R-:W-:Y:S01]  /*c300*/  ISETP.LT.OR P5, PT, R5, R215, P5 ;  /* 0x000000d70500720c */ /* 0x000fe20002fa1670 */
[----:B------:R-:W-:Y:S01]  /*c310*/  IMAD.IADD R5, R216, 0x1, -R5 ;  /* 0x00000001d8057824 */ /* 0x000fe200078e0a05 */
[----:B------:R-:W-:-:S02]  /*c320*/  FSEL R20, R20, -INF , !P6 ;  /* 0xff80000014147808 */ /* 0x000fc40007000000 */
[----:B------:R-:W-:Y:S02]  /*c330*/  FSEL R25, R25, -INF , !P1 ;  /* 0xff80000019197808 */ /* 0x000fe40004800000 */
[C---:B------:R-:W-:Y:S01]  /*c340*/  ISETP.GE.AND P6, PT, R4.reuse, R217, PT ;  /* 0x000000d90400720c */ /* 0x040fe20003fc6270 */
[----:B------:R-:W2:Y:S01]  /*c350*/  MUFU.TANH R11, R11 ;  /* 0x0000000b000b7308 */ /* 0x000ea20000002400 */
[C---:B------:R-:W-:Y:S02]  /*c360*/  ISETP.GE.AND P1, PT, R4.reuse, R214, PT ;  /* 0x000000d60400720c */ /* 0x040fe40003f26270 */
[----:B------:R-:W-:Y:S02]  /*c370*/  IABS R7, R7 ;  /* 0x0000000700077213 */ /* 0x000fe40000000000 */
[----:B------:R-:W-:Y:S02]  /*c380*/  IABS R5, R5 ;  /* 0x0000000500057213 */ /* 0x000fe40000000000 */
[----:B------:R-:W-:Y:S01]  /*c390*/  IABS R6, R6 ;  /* 0x0000000600067213 */ /* 0x000fe20000000000 */
[----:B------:R-:W3:Y:S01]  /*c3a0*/  MUFU.TANH R9, R9 ;  /* 0x0000000900097308 */ /* 0x000ee20000002400 */
[----:B------:R-:W-:-:S02]  /*c3b0*/  ISETP.LT.OR P6, PT, R4, R218, P6 ;  /* 0x000000da0400720c */ /* 0x000fc400037c1670 */
[----:B------:R-:W-:Y:S01]  /*c3c0*/  ISETP.LT.OR P1, PT, R4, R215, P1 ;  /* 0x000000d70400720c */ /* 0x000fe20000f21670 */
[----:B------:R-:W-:Y:S01]  /*c3d0*/  IMAD.IADD R4, R216, 0x1, -R4 ;  /* 0x00000001d8047824 */ /* 0x000fe200078e0a04 */
[----:B------:R-:W-:Y:S02]  /*c3e0*/  I2FP.F32.S32 R7, R7 ;  /* 0x0000000700077245 */ /* 0x000fe40000201400 */
[----:B------:R-:W-:Y:S01]  /*c3f0*/  I2FP.F32.S32 R5, R5 ;  /* 0x0000000500057245 */ /* 0x000fe20000201400 */
[----:B------:R-:W4:Y:S01]  /*c400*/  MUFU.TANH R12, R12 ;  /* 0x0000000c000c7308 */ /* 0x000f220000002400 */
[----:B------:R-:W-:Y:S01]  /*c410*/  I2FP.F32.S32 R6, R6 ;  /* 0x0000000600067245 */ /* 0x000fe20000201400 */
[----:B-----5:R-:W-:Y:S01]  /*c420*/  FFMA.FTZ R7, R7, -UR19, R30 ;  /* 0x8000001307077c23 */ /* 0x020fe2000801001e */
[----:B------:R-:W-:Y:S01]  /*c430*/  IABS R4, R4 ;  /* 0x0000000400047213 */ /* 0x000fe20000000000 */
[----:B------:R-:W-:Y:S01]  /*c440*/  FFMA.FTZ R8, R5, -UR19, R8 ;  /* 0x8000001305087c23 */ /* 0x000fe20008010008 */
[----:B------:R-:W-:-:S02]  /*c450*/  VIADD R5, R3, 0x29 ;  /* 0x0000002903057836 */ /* 0x000fc40000000000 */
[----:B------:R-:W-:Y:S01]  /*c460*/  FFMA.FTZ R31, R6, -UR19, R31 ;  /* 0x80000013061f7c23 */ /* 0x000fe2000801001f */
[----:B------:R-:W-:Y:S01]  /*c470*/  VIADD R6, R3, 0x28 ;  /* 0x0000002803067836 */ /* 0x000fe20000000000 */
[----:B------:R-:W-:Y:S01]  /*c480*/  I2FP.F32.S32 R4, R4 ;  /* 0x0000000400047245 */ /* 0x000fe20000201400 */
[----:B------:R-:W5:Y:S01]  /*c490*/  MUFU.TANH R10, R10 ;  /* 0x0000000a000a7308 */ /* 0x000f620000002400 */
[----:B------:R-:W-:Y:S01]  /*c4a0*/  FSEL R206, R7, -INF , !P0 ;  /* 0xff80000007ce7808 */ /* 0x000fe20004000000 */
[C---:B------:R-:W-:Y:S01]  /*c4b0*/  IMAD.IADD R7, R219.reuse, 0x1, -R5 ;  /* 0x00000001db077824 */ /* 0x040fe200078e0a05 */
[----:B------:R-:W-:Y:S01]  /*c4c0*/  FSEL R207, R8, -INF , !P5 ;  /* 0xff80000008cf7808 */ /* 0x000fe20006800000 */
[----:B-1----:R-:W-:Y:S01]  /*c4d0*/  FFMA.FTZ R4, R4, -UR19, R13 ;  /* 0x8000001304047c23 */ /* 0x002fe2000801000d */
[C---:B------:R-:W-:Y:S01]  /*c4e0*/  ISETP.GE.AND P0, PT, R6.reuse, R217, PT ;  /* 0x000000d90600720c */ /* 0x040fe20003f06270 */
[----:B------:R-:W-:Y:S01]  /*c4f0*/  IMAD.IADD R8, R219, 0x1, -R6 ;  /* 0x00000001db087824 */ /* 0x000fe200078e0a06 */
[C---:B------:R-:W-:Y:S01]  /*c500*/  ISETP.GE.AND P5, PT, R6.reuse, R214, PT ;  /* 0x000000d60600720c */ /* 0x040fe20003fa6270 */
[----:B------:R-:W1:Y:S01]  /*c510*/  MUFU.TANH R140, R140 ;  /* 0x0000008c008c7308 */ /* 0x000e620000002400 */
[----:B------:R-:W-:-:S02]  /*c520*/  ISETP.LT.OR P0, PT, R6, R218, P0 ;  /* 0x000000da0600720c */ /* 0x000fc40000701670 */
[----:B------:R-:W-:Y:S01]  /*c530*/  ISETP.LT.OR P5, PT, R6, R215, P5 ;  /* 0x000000d70600720c */ /* 0x000fe20002fa1670 */
[----:B------:R-:W-:Y:S01]  /*c540*/  IMAD.IADD R6, R216, 0x1, -R6 ;  /* 0x00000001d8067824 */ /* 0x000fe200078e0a06 */
[----:B------:R-:W-:Y:S02]  /*c550*/  FSEL R204, R31, -INF , !P6 ;  /* 0xff8000001fcc7808 */ /* 0x000fe40007000000 */
[----:B------:R-:W-:Y:S01]  /*c560*/  FSEL R205, R4, -INF , !P1 ;  /* 0xff80000004cd7808 */ /* 0x000fe20004800000 */
[----:B------:R-:W-:Y:S01]  /*c570*/  FMUL.FTZ R4, R177, UR25 ;  /* 0x00000019b1047c20 */ /* 0x000fe20008410000 */
[C---:B------:R-:W-:Y:S01]  /*c580*/  ISETP.GE.AND P6, PT, R5.reuse, R217, PT ;  /* 0x000000d90500720c */ /* 0x040fe20003fc6270 */
[----:B------:R-:W1:Y:S01]  /*c590*/  MUFU.TANH R142, R142 ;  /* 0x0000008e008e7308 */ /* 0x000e620000002400 */
[----:B------:R-:W-:Y:S02]  /*c5a0*/  ISETP.GE.AND P1, PT, R5, R214, PT ;  /* 0x000000d60500720c */ /* 0x000fe40003f26270 */
[----:B------:R-:W-:-:S02]  /*c5b0*/  IABS R8, R8 ;  /* 0x0000000800087213 */ /* 0x000fc40000000000 */
[----:B------:R-:W-:Y:S02]  /*c5c0*/  IABS R6, R6 ;  /* 0x0000000600067213 */ /* 0x000fe40000000000 */
[C---:B------:R-:W-:Y:S01]  /*c5d0*/  ISETP.LT.OR P6, PT, R5.reuse, R218, P6 ;  /* 0x000000da0500720c */ /* 0x040fe200037c1670 */
[----:B------:R-:W-:Y:S01]  /*c5e0*/  MUFU.TANH R176, R176 ;  /* 0x000000b000b07308 */ /* 0x000fe20000002400 */
[----:B------:R-:W-:Y:S01]  /*c5f0*/  ISETP.LT.OR P1, PT, R5, R215, P1 ;  /* 0x000000d70500720c */ /* 0x000fe20000f21670 */
[----:B------:R-:W-:Y:S01]  /*c600*/  IMAD.IADD R5, R216, 0x1, -R5 ;  /* 0x00000001d8057824 */ /* 0x000fe200078e0a05 */
[----:B------:R-:W-:Y:S02]  /*c610*/  I2FP.F32.S32 R8, R8 ;  /* 0x0000000800087245 */ /* 0x000fe40000201400 */
[----:B------:R-:W-:Y:S02]  /*c620*/  I2FP.F32.S32 R6, R6 ;  /* 0x0000000600067245 */ /* 0x000fe40000201400 */
[----:B------:R-:W-:Y:S01]  /*c630*/  IABS R7, R7 ;  /* 0x0000000700077213 */ /* 0x000fe20000000000 */
[----:B--2---:R-:W-:Y:S01]  /*c640*/  FFMA.FTZ R8, R8, -UR19, R11 ;  /* 0x8000001308087c23 */ /* 0x004fe2000801000b */
[----:B------:R-:W-:Y:S01]  /*c650*/  IABS R5, R5 ;  /* 0x0000000500057213 */ /* 0x000fe20000000000 */
[----:B---3--:R-:W-:Y:S01]  /*c660*/  FFMA.FTZ R6, R6, -UR19, R9 ;  /* 0x8000001306067c23 */ /* 0x008fe20008010009 */
[----:B------:R-:W-:Y:S01]  /*c670*/  VIADD R9, R3, 0x30 ;  /* 0x0000003003097836 */ /* 0x000fe20000000000 */
[----:B------:R-:W-:Y:S01]  /*c680*/  I2FP.F32.S32 R7, R7 ;  /* 0x0000000700077245 */ /* 0x000fe20000201400 */
[----:B------:R-:W2:Y:S01]  /*c690*/  MUFU.TANH R143, R143 ;  /* 0x0000008f008f7308 */ /* 0x000ea20000002400 */
[----:B------:R-:W-:-:S02]  /*c6a0*/  I2FP.F32.S32 R5, R5 ;  /* 0x0000000500057245 */ /* 0x000fc40000201400 */
[----:B------:R-:W-:Y:S01]  /*c6b0*/  FSEL R150, R8, -INF , !P0 ;  /* 0xff80000008967808 */ /* 0x000fe20004000000 */
[----:B----4-:R-:W-:Y:S01]  /*c6c0*/  FFMA.FTZ R12, R7, -UR19, R12 ;  /* 0x80000013070c7c23 */ /* 0x010fe2000801000c */
[----:B------:R-:W-:Y:S01]  /*c6d0*/  FSEL R177, R6, -INF , !P5 ;  /* 0xff80000006b17808 */ /* 0x000fe20006800000 */
[----:B-----5:R-:W-:Y:S01]  /*c6e0*/  FFMA.FTZ R10, R5, -UR19, R10 ;  /* 0x80000013050a7c23 */ /* 0x020fe2000801000a */
[----:B------:R-:W-:Y:S01]  /*c6f0*/  ISETP.GE.AND P0, PT, R9, R217, PT ;  /* 0x000000d90900720c */ /* 0x000fe20003f06270 */
[----:B------:R-:W-:Y:S01]  /*c700*/  VIADD R7, R3, 0x31 ;  /* 0x0000003103077836 */ /* 0x000fe20000000000 */
[----:B------:R-:W-:Y:S01]  /*c710*/  ISETP.GE.AND P5, PT, R9, R214, PT ;  /* 0x000000d60900720c */ /* 0x000fe20003fa6270 */
[--C-:B------:R-:W-:Y:S01]  /*c720*/  IMAD.IADD R6, R219, 0x1, -R9.reuse ;  /* 0x00000001db067824 */ /* 0x100fe200078e0a09 */
[----:B------:R-:W-:Y:S01]  /*c730*/  ISETP.LT.OR P0, PT, R9, R218, P0 ;  /* 0x000000da0900720c */ /* 0x000fe20000701670 */
[----:B------:R-:W-:Y:S01]  /*c740*/  VIADD R5, R3, 0x38 ;  /* 0x0000003803057836 */ /* 0x000fe20000000000 */
[----:B------:R-:W-:Y:S01]  /*c750*/  ISETP.LT.OR P5, PT, R9, R215, P5 ;  /* 0x000000d70900720c */ /* 0x000fe20002fa1670 */
[----:B------:R-:W-:Y:S01]  /*c760*/  IMAD.IADD R9, R216, 0x1, -R9 ;  /* 0x00000001d8097824 */ /* 0x000fe200078e0a09 */
[----:B------:R-:W-:Y:S01]  /*c770*/  FSEL R148, R12, -INF , !P6 ;  /* 0xff8000000c947808 */ /* 0x000fe20007000000 */
[C---:B------:R-:W-:Y:S01]  /*c780*/  IMAD.IADD R8, R219.reuse, 0x1, -R7 ;  /* 0x00000001db087824 */ /* 0x040fe200078e0a07 */
[----:B------:R-:W-:Y:S01]  /*c790*/  FSEL R175, R10, -INF , !P1 ;  /* 0xff8000000aaf7808 */ /* 0x000fe20004800000 */
[----:B------:R-:W-:Y:S01]  /*c7a0*/  IMAD.IADD R10, R219, 0x1, -R5 ;  /* 0x00000001db0a7824 */ /* 0x000fe200078e0a05 */
[C---:B------:R-:W-:Y:S01]  /*c7b0*/  ISETP.GE.AND P6, PT, R7.reuse, R217, PT ;  /* 0x000000d90700720c */ /* 0x040fe20003fc6270 */
[----:B------:R-:W3:Y:S01]  /*c7c0*/  MUFU.TANH R141, R141 ;  /* 0x0000008d008d7308 */ /* 0x000ee20000002400 */
[----:B------:R-:W-:Y:S01]  /*c7d0*/  ISETP.GE.AND P1, PT, R7, R214, PT ;  /* 0x000000d60700720c */ /* 0x000fe20003f26270 */
[----:B------:R-:W-:Y:S01]  /*c7e0*/  VIADD R3, R3, 0x39 ;  /* 0x0000003903037836 */ /* 0x000fe20000000000 */
[----:B------:R-:W-:-:S02]  /*c7f0*/  IABS R6, R6 ;  /* 0x0000000600067213 */ /* 0x000fc40000000000 */
[----:B------:R-:W-:Y:S02]  /*c800*/  IABS R9, R9 ;  /* 0x0000000900097213 */ /* 0x000fe40000000000 */
[C---:B------:R-:W-:Y:S01]  /*c810*/  ISETP.LT.OR P6, PT, R7.reuse, R218, P6 ;  /* 0x000000da0700720c */ /* 0x040fe200037c1670 */
[----:B------:R-:W-:Y:S01]  /*c820*/  MUFU.TANH R4, R4 ;  /* 0x0000000400047308 */ /* 0x000fe20000002400 */
[----:B------:R-:W-:Y:S01]  /*c830*/  BAR.SYNC.DEFER_BLOCKING 0x0 ;  /* 0x0000000000007b1d */ /* 0x000fe20000010000 */
[----:B------:R-:W-:Y:S01]  /*c840*/  ISETP.LT.OR P1, PT, R7, R215, P1 ;  /* 0x000000d70700720c */ /* 0x000fe20000f21670 */
[----:B------:R-:W-:Y:S01]  /*c850*/  IMAD.IADD R7, R216, 0x1, -R7 ;  /* 0x00000001d8077824 */ /* 0x000fe200078e0a07 */
[----:B------:R-:W-:Y:S02]  /*c860*/  I2FP.F32.S32 R11, R6 ;  /* 0x00000006000b7245 */ /* 0x000fe40000201400 */
[----:B------:R-:W-:Y:S02]  /*c870*/  I2FP.F32.S32 R9, R9 ;  /* 0x0000000900097245 */ /* 0x000fe40000201400 */
[----:B------:R-:W-:Y:S01]  /*c880*/  IABS R7, R7 ;  /* 0x0000000700077213 */ /* 0x000fe20000000000 */
[----:B-1----:R-:W-:Y:S01]  /*c890*/  FFMA.FTZ R11, R11, -UR19, R140 ;  /* 0x800000130b0b7c23 */ /* 0x002fe2000801008c */
[----:B------:R-:W-:Y:S01]  /*c8a0*/  IABS R10, R10 ;  /* 0x0000000a000a7213 */ /* 0x000fe20000000000 */
[----:B------:R-:W-:Y:S01]  /*c8b0*/  FFMA.FTZ R9, R9, -UR19, R142 ;  /* 0x8000001309097c23 */ /* 0x000fe2000801008e */
[----:B------:R-:W-:Y:S01]  /*c8c0*/  I2FP.F32.S32 R6, R7 ;  /* 0x0000000700067245 */ /* 0x000fe20000201400 */
[----:B------:R-:W1:Y:S01]  /*c8d0*/  MUFU.TANH R178, R178 ;  /* 0x000000b200b27308 */ /* 0x000e620000002400 */
[----:B------:R-:W-:Y:S01]  /*c8e0*/  I2FP.F32.S32 R7, R10 ;  /* 0x0000000a00077245 */ /* 0x000fe20000201400 */
[----:B------:R-:W-:Y:S01]  /*c8f0*/  IMAD.IADD R10, R219, 0x1, -R3 ;  /* 0x00000001db0a7824 */ /* 0x000fe200078e0a03 */
[----:B------:R-:W-:Y:S01]  /*c900*/  FSEL R168, R11, -INF , !P0 ;  /* 0xff8000000ba87808 */ /* 0x000fe20004000000 */
[----:B--2---:R-:W-:Y:S01]  /*c910*/  FFMA.FTZ R6, R6, -UR19, R143 ;  /* 0x8000001306067c23 */ /* 0x004fe2000801008f */
[----:B------:R-:W-:Y:S01]  /*c920*/  FSEL R163, R9, -INF , !P5 ;  /* 0xff80000009a37808 */ /* 0x000fe20006800000 */
[----:B------:R-:W-:Y:S01]  /*c930*/  FFMA.FTZ R7, R7, -UR19, R176 ;  /* 0x8000001307077c23 */ /* 0x000fe200080100b0 */
[C---:B------:R-:W-:Y:S01]  /*c940*/  ISETP.GE.AND P0, PT, R5.reuse, R217, PT ;  /* 0x000000d90500720c */ /* 0x040fe20003f06270 */
[----:B------:R-:W2:Y:S01]  /*c950*/  MUFU.TANH R179, R179 ;  /* 0x000000b300b37308 */ /* 0x000ea20000002400 */
[----:B------:R-:W-:Y:S01]  /*c960*/  ISETP.GE.AND P5, PT, R5, R214, PT ;  /* 0x000000d60500720c */ /* 0x000fe20003fa6270 */
[----:B------:R-:W-:Y:S01]  /*c970*/  IMAD.IADD R9, R216, 0x1, -R5 ;  /* 0x00000001d8097824 */ /* 0x000fe200078e0a05 */
[----:B------:R-:W-:-:S02]  /*c980*/  IABS R8, R8 ;  /* 0x0000000800087213 */ /* 0x000fc40000000000 */
[C---:B------:R-:W-:Y:S02]  /*c990*/  ISETP.LT.OR P0, PT, R5.reuse, R218, P0 ;  /* 0x000000da0500720c */ /* 0x040fe40000701670 */
[----:B------:R-:W-:Y:S01]  /*c9a0*/  ISETP.LT.OR P5, PT, R5, R215, P5 ;  /* 0x000000d70500720c */ /* 0x000fe20002fa1670 */
[----:B------:R-:W-:Y:S01]  /*c9b0*/  IMAD.IADD R5, R216, 0x1, -R3 ;  /* 0x00000001d8057824 */ /* 0x000fe200078e0a03 */
[----:B------:R-:W-:Y:S02]  /*c9c0*/  I2FP.F32.S32 R8, R8 ;  /* 0x0000000800087245 */ /* 0x000fe40000201400 */
[----:B------:R-:W-:Y:S02]  /*c9d0*/  FSEL R164, R7, -INF , !P0 ;  /* 0xff80000007a47808 */ /* 0x000fe40004000000 */
[----:B------:R-:W-:Y:S01]  /*c9e0*/  PLOP3.LUT P0, PT, PT, PT, UP0, 0x80, 0x0 ;  /* 0x000000000000781c */ /* 0x000fe20003f0f008 */
[----:B---3--:R-:W-:Y:S01]  /*c9f0*/  FFMA.FTZ R8, R8, -UR19, R141 ;  /* 0x8000001308087c23 */ /* 0x008fe2000801008d */
[----:B------:R-:W-:-:S02]  /*ca00*/  IABS R9, R9 ;  /* 0x0000000900097213 */ /* 0x000fc40000000000 */
[----:B------:R-:W-:Y:S02]  /*ca10*/  IABS R10, R10 ;  /* 0x0000000a000a7213 */ /* 0x000fe40000000000 */
[----:B------:R-:W-:Y:S02]  /*ca20*/  IABS R5, R5 ;  /* 0x0000000500057213 */ /* 0x000fe40000000000 */
[----:B------:R-:W-:Y:S02]  /*ca30*/  FSEL R161, R6, -INF , !P1 ;  /* 0xff80000006a17808 */ /* 0x000fe40004800000 */
[----:B------:R-:W-:Y:S02]  /*ca40*/  I2FP.F32.S32 R9, R9 ;  /* 0x0000000900097245 */ /* 0x000fe40000201400 */
[----:B------:R-:W-:Y:S02]  /*ca50*/  I2FP.F32.S32 R11, R10 ;  /* 0x0000000a000b7245 */ /* 0x000fe40000201400 */
[----:B------:R-:W-:Y:S01]  /*ca60*/  I2FP.F32.S32 R6, R5 ;  /* 0x0000000500067245 */ /* 0x000fe20000201400 */
[----:B-1----:R-:W-:Y:S01]  /*ca70*/  FFMA.FTZ R9, R9, -UR19, R178 ;  /* 0x8000001309097c23 */ /* 0x002fe200080100b2 */
[----:B------:R-:W-:Y:S01]  /*ca80*/  FSEL R166, R8, -INF , !P6 ;  /* 0xff80000008a67808 */ /* 0x000fe20007000000 */
[----:B------:R-:W-:Y:S01]  /*ca90*/  FFMA.FTZ R4, R11, -UR19, R4 ;  /* 0x800000130b047c23 */ /* 0x000fe20008010004 */
[C---:B------:R-:W-:Y:S01]  /*caa0*/  ISETP.GE.AND P6, PT, R3.reuse, R217, PT ;  /* 0x000000d90300720c */ /* 0x040fe20003fc6270 */
[----:B--2---:R-:W-:Y:S01]  /*cab0*/  FFMA.FTZ R6, R6, -UR19, R179 ;  /* 0x8000001306067c23 */ /* 0x004fe200080100b3 */
[----:B------:R-:W-:-:S02]  /*cac0*/  ISETP.GE.AND P1, PT, R3, R214, PT ;  /* 0x000000d60300720c */ /* 0x000fc40003f26270 */
[C---:B------:R-:W-:Y:S02]  /*cad0*/  ISETP.LT.OR P6, PT, R3.reuse, R218, P6 ;  /* 0x000000da0300720c */ /* 0x040fe400037c1670 */
        /* <DEDUP_REMOVED lines=68> */
.L_x_582:
[----:B------:R-:W-:Y:S05]  /*cf20*/  BSYNC B0 ;  /* 0x0000000000007941 */ /* 0x000fea0003800000 */
.L_x_581:
[----:B------:R-:W0:Y:S02]  /*cf30*/  LDGDEPBAR ;  /* 0x00000000000079af */ /* 0x000e240000000000 */
.L_x_580:
[----:B------:R-:W-:Y:S01]  /*cf40*/  FMNMX.FTZ R3, R2, R18, !PT ;  /* 0x0000001202037209 */ /* 0x000fe20007810000 */
[----:B------:R-:W-:Y:S01]  /*cf50*/  LDSM.16.MT88.4 R140, [R192+0x16000] ;  /* 0x01600000c08c783b */ /* 0x000fe20000004200 */
[----:B------:R-:W-:Y:S02]  /*cf60*/  FMNMX.FTZ R4, R0, R19, !PT ;  /* 0x0000001300047209 */ /* 0x000fe40007810000 */
[----:B------:R-:W-:Y:S01]  /*cf70*/  FMNMX.FTZ R3, R14, R3, !PT ;  /* 0x000000030e037209 */ /* 0x000fe20007810000 */
[----:B------:R-:W-:Y:S01]  /*cf80*/  LDSM.16.MT88.4 R136, [R196+0x12800] ;  /* 0x01280000c488783b */ /* 0x000fe20000004200 */
[----:B------:R-:W-:Y:S02]  /*cf90*/  FMNMX.FTZ R4, R15, R4, !PT ;  /* 0x000000040f047209 */ /* 0x000fe40007810000 */
[----:B------:R-:W-:Y:S01]  /*cfa0*/  FMNMX.FTZ R3, R28, R3, !PT ;  /* 0x000000031c037209 */ /* 0x000fe20007810000 */
[----:B--2---:R-:W-:Y:S01]  /*cfb0*/  LDSM.16.MT88.4 R32, [R193+0x12800] ;  /* 0x01280000c120783b */ /* 0x004fe20000004200 */
        /* <DEDUP_REMOVED lines=61> */
[----:B------:R-:W3:Y:S01]  /*d390*/  LDSM.16.MT88.4 R16, [R193+0x12000] ;  /* 0x01200000c110783b */ /* 0x000ee20000004200 */
[--C-:B------:R-:W-:Y:S01]  /*d3a0*/  FFMA.FTZ R174, R25, UR22, -R158.reuse ;  /* 0x0000001619ae7c23 */ /* 0x100fe2000801089e */
[--C-:B------:R-:W-:Y:S01]  /*d3b0*/  FFMA.FTZ R167, R22, UR22, -R165.reuse ;  /* 0x0000001616a77c23 */ /* 0x100fe200080108a5 */
[----:B------:R-:W4:Y:S01]  /*d3c0*/  MUFU.EX2 R153, R153 ;  /* 0x0000009900997308 */ /* 0x000f220000000800 */
[----:B------:R-:W-:Y:S01]  /*d3d0*/  LDSM.16.MT88.4 R24, [R196+0x14800] ;  /* 0x01480000c418783b */ /* 0x000fe20000004200 */
        /* <DEDUP_REMOVED lines=13> */
[----:B------:R-:W-:Y:S01]  /*d4b0*/  LDSM.16.MT88.4 R28, [R192+0x12800] ;  /* 0x01280000c01c783b */ /* 0x000fe20000004200 */
[----:B------:R-:W5:Y:S01]  /*d4c0*/  MUFU.EX2 R135, R135 ;  /* 0x0000008700877308 */ /* 0x000f620000000800 */
[----:B----4-:R-:W-:Y:S01]  /*d4d0*/  F2FP.BF16.F32.PACK_AB R8, R153, R156 ;  /* 0x0000009c9908723e */ /* 0x010fe200000010ff */
[--C-:B------:R-:W-:Y:S01]  /*d4e0*/  FFMA.FTZ R168, R168, UR22, -R165.reuse ;  /* 0x00000016a8a87c23 */ /* 0x100fe200080108a5 */
[----:B------:R-:W-:Y:S01]  /*d4f0*/  LDSM.16.MT88.4 R148, [R192+0x16800] ;  /* 0x01680000c094783b */ /* 0x000fe20000004200 */
[--C-:B------:R-:W-:Y:S01]  /*d500*/  FFMA.FTZ R175, R166, UR22, -R165.reuse ;  /* 0x00000016a6af7c23 */ /* 0x100fe200080108a5 */
[--C-:B------:R-:W-:Y:S01]  /*d510*/  FFMA.FTZ R164, R164, UR22, -R165.reuse ;  /* 0x00000016a4a47c23 */ /* 0x100fe200080108a5 */
[----:B------:R-:W-:Y:S01]  /*d520*/  FFMA.FTZ R165, R160, UR22, -R165 ;  /* 0x00000016a0a57c23 */ /* 0x000fe200080108a5 */
[--C-:B------:R-:W-:Y:S01]  /*d530*/  FFMA.FTZ R160, R163, UR22, -R158.reuse ;  /* 0x00000016a3a07c23 */ /* 0x100fe2000801089e */
[----:B------:R-:W-:Y:S01]  /*d540*/  MUFU.EX2 R152, R152 ;  /* 0x0000009800987308 */ /* 0x000fe20000000800 */
[--C-:B------:R-:W-:Y:S01]  /*d550*/  FFMA.FTZ R161, R161, UR22, -R158.reuse ;  /* 0x00000016a1a17c23 */ /* 0x100fe2000801089e */
[--C-:B------:R-:W-:Y:S01]  /*d560*/  FFMA.FTZ R159, R159, UR22, -R158.reuse ;  /* 0x000000169f9f7c23 */ /* 0x100fe2000801089e */
[----:B------:R-:W-:-:S05]  /*d570*/  FFMA.FTZ R158, R157, UR22, -R158 ;  /* 0x000000169d9e7c23 */ /* 0x000fca000801089e */
[----:B------:R-:W4:Y:S01]  /*d580*/  MUFU.EX2 R134, R134 ;  /* 0x0000008600867308 */ /* 0x000f220000000800 */
[----:B-----5:R-:W-:-:S07]  /*d590*/  F2FP.BF16.F32.PACK_AB R10, R135, R154 ;  /* 0x0000009a870a723e */ /* 0x020fce00000010ff */
[----:B------:R-:W-:Y:S08]  /*d5a0*/  MUFU.EX2 R133, R133 ;  /* 0x0000008500857308 */ /* 0x000ff00000000800 */
[----:B------:R-:W5:Y:S01]  /*d5b0*/  MUFU.EX2 R2, R2 ;  /* 0x0000000200027308 */ /* 0x000f620000000800 */
[----:B----4-:R-:W-:-:S07]  /*d5c0*/  F2FP.BF16.F32.PACK_AB R9, R134, R152 ;  /* 0x000000988609723e */ /* 0x010fce00000010ff */
[----:B------:R-:W4:Y:S08]  /*d5d0*/  MUFU.EX2 R155, R155 ;  /* 0x0000009b009b7308 */ /* 0x000f300000000800 */
[----:B------:R-:W1:Y:S01]  /*d5e0*/  MUFU.EX2 R0, R0 ;  /* 0x0000000000007308 */ /* 0x000e620000000800 */
[----:B-----5:R-:W-:-:S07]  /*d5f0*/  F2FP.BF16.F32.PACK_AB R11, R2, R133 ;  /* 0x00000085020b723e */ /* 0x020fce00000010ff */
        /* <DEDUP_REMOVED lines=299> */
.L_x_576:
        /* <DEDUP_REMOVED lines=22> */
.L_x_586:
        /* <DEDUP_REMOVED lines=63> */
.L_x_584:
[----:B------:R-:W-:Y:S04]  /*ee00*/  DEPBAR.LE SB0, 0x0 ;  /* 0x000080000000791a */ /* 0x000fe80000000000 */
[----:B------:R-:W-:Y:S01]  /*ee10*/  BAR.SYNC.DEFER_BLOCKING 0x0 ;  /* 0x0000000000007b1d */ /* 0x000fe20000010000 */
[----:B------:R-:W-:Y:S01]  /*ee20*/  ISETP.GE.AND P3, PT, R208, UR11, PT ;  /* 0x0000000bd0007c0c */ /* 0x000fe2000bf66270 */
[----:B------:R-:W-:Y:S01]  /*ee30*/  UIADD3 UR12, UR20, -0x1, URZ ;  /* 0xffffffff140c7890 */ /* 0x000fe2000fffe03f */
[----:B------:R-:W-:Y:S03]  /*ee40*/  ISETP.GE.AND P1, PT, R203, UR11, PT ;  /* 0x0000000bcb007c0c */ /* 0x000fe6000bf26270 */
        /* <DEDUP_REMOVED lines=10> */
[----:B------:R-:W-:Y:S01]  /*eef0*/  @P2 STS.128 [R209+0x12000], RZ ;  /* 0x012000ffd1002388 */ /* 0x000fe20000000c00 */
[----:B------:R-:W1:Y:S08]  /*ef00*/  @!P3 LDC.64 R30, c[0x0][0x220] ;  /* 0x00008800ff1ebb82 */ /* 0x000e700000000a00 */
[----:B------:R-:W3:Y:S01]  /*ef10*/  @!P1 LDC.64 R28, c[0x0][0x220] ;  /* 0x00008800ff1c9b82 */ /* 0x000ee20000000a00 */
[----:B------:R-:W-:Y:S01]  /*ef20*/  @!PT LDS RZ, [RZ] ;  /* 0x00000000fffff984 */ /* 0x000fe20000000800 */
[----:B------:R-:W-:Y:S01]  /*ef30*/  @!PT LDS RZ, [RZ] ;  /* 0x00000000fffff984 */ /* 0x000fe20000000800 */
[----:B------:R-:W-:Y:S01]  /*ef40*/  @!PT LDS RZ, [RZ] ;  /* 0x00000000fffff984 */ /* 0x000fe20000000800 */
[----:B------:R-:W-:Y:S07]  /*ef50*/  @!P2 LDGSTS.E.BYPASS.LTC128B.128 [R209+0x12000], desc[UR28][R226.64] ;  /* 0x12000000e2d1afae */ /* 0x000fee000b901d5c */
[----:B------:R-:W4:Y:S01]  /*ef60*/  @!P3 LDC.64 R26, c[0x0][0x220] ;  /* 0x00008800ff1abb82 */ /* 0x000f220000000a00 */
[----:B------:R-:W-:Y:S07]  /*ef70*/  @P3 STS.128 [R209+0x14000], RZ ;  /* 0x014000ffd1003388 */ /* 0x000fee0000000c00 */
        /* <DEDUP_REMOVED lines=8> */
[----:B------:R-:W-:Y:S02]  /*f000*/  @!P1 LEA.HI.X R29, R34, R29, R32, 0x1, P0 ;  /* 0x0000001d221d9211 */ /* 0x000fe400000f0c20 */
[----:B------:R-:W-:Y:S02]  /*f010*/  IADD3.X R32, R32, UR18, RZ, P5, !PT ;  /* 0x0000001220207c10 */ /* 0x000fe4000affe4ff */
[C---:B--2---:R-:W-:Y:S02]  /*f020*/  @!P2 LEA R34, P5, R3.reuse, R204, 0x1 ;  /* 0x000000cc0322a211 */ /* 0x044fe400078a08ff */
[C---:B----4-:R-:W-:Y:S01]  /*f030*/  @!P3 LEA R26, P4, R3.reuse, R26, 0x1 ;  /* 0x0000001a031ab211 */ /* 0x050fe200078808ff */
[----:B------:R-:W-:Y:S01]  /*f040*/  @P1 STS.128 [R209+0x16000], RZ ;  /* 0x016000ffd1001388 */ /* 0x000fe20000000c00 */
[C-C-:B------:R-:W-:Y:S02]  /*f050*/  @!P2 LEA.HI.X R35, R3.reuse, R205, R32.reuse, 0x1, P5 ;  /* 0x000000cd0323a211 */ /* 0x140fe400028f0c20 */
[C-C-:B------:R-:W-:Y:S02]  /*f060*/  @!P3 LEA.HI.X R27, R3.reuse, R27, R32.reuse, 0x1, P4 ;  /* 0x0000001b031bb211 */ /* 0x140fe400020f0c20 */
[C---:B-----5:R-:W-:Y:S03]  /*f070*/  @!P1 LEA R24, P0, R3.reuse, R24, 0x1 ;  /* 0x0000001803189211 */ /* 0x060fe600078008ff */
[----:B------:R-:W-:Y:S01]  /*f080*/  @!PT LDS RZ, [RZ] ;  /* 0x00000000fffff984 */ /* 0x000fe20000000800 */
[----:B------:R-:W-:Y:S01]  /*f090*/  @!PT LDS RZ, [RZ] ;  /* 0x00000000fffff984 */ /* 0x000fe20000000800 */
[----:B------:R-:W-:Y:S01]  /*f0a0*/  @!PT LDS RZ, [RZ] ;  /* 0x00000000fffff984 */ /* 0x000fe20000000800 */
[----:B------:R-:W-:Y:S01]  /*f0b0*/  @!P1 LDGSTS.E.BYPASS.LTC128B.128 [R209+0x16000], desc[UR28][R28.64+0x100] ;  /* 0x160001001cd19fae */ /* 0x000fe2000b901d5c */
[----:B------:R-:W-:Y:S01]  /*f0c0*/  @!P1 LEA.HI.X R25, R3, R25, R32, 0x1, P0 ;  /* 0x0000001903199211 */ /* 0x000fe200000f0c20 */
[----:B------:R-:W-:Y:S04]  /*f0d0*/  IMAD.U32 R3, RZ, RZ, UR12 ;  /* 0x0000000cff037e24 */ /* 0x000fe8000f8e00ff */
[----:B------:R-:W-:Y:S02]  /*f0e0*/  IMAD R3, R3, 0x40, R220 ;  /* 0x0000004003037824 */ /* 0x000fe400078e02dc */
[----:B------:R-:W-:Y:S02]  /*f0f0*/  @P2 STS.128 [R209+0x13000], RZ ;  /* 0x013000ffd1002388 */ /* 0x000fe40000000c00 */
[C---:B------:R-:W-:Y:S01]  /*f100*/  VIADD R228, R3.reuse, 0x1 ;  /* 0x0000000103e47836 */ /* 0x040fe20000000000 */
[-C--:B------:R-:W-:Y:S01]  /*f110*/  ISETP.GE.AND P4, PT, R3, R218.reuse, PT ;  /* 0x000000da0300720c */ /* 0x080fe20003f86270 */
[--C-:B------:R-:W-:Y:S01]  /*f120*/  IMAD.IADD R235, R219, 0x1, -R3.reuse ;  /* 0x00000001dbeb7824 */ /* 0x100fe200078e0a03 */
[-C--:B------:R-:W-:Y:S01]  /*f130*/  ISETP.GE.AND P5, PT, R3, R215.reuse, PT ;  /* 0x000000d70300720c */ /* 0x080fe20003fa6270 */
[--C-:B------:R-:W-:Y:S01]  /*f140*/  IMAD.IADD R233, R219, 0x1, -R228.reuse ;  /* 0x00000001dbe97824 */ /* 0x100fe200078e0ae4 */
[C---:B------:R-:W-:Y:S01]  /*f150*/  ISETP.GE.AND P0, PT, R228.reuse, R218, PT ;  /* 0x000000dae400720c */ /* 0x040fe20003f06270 */
[----:B------:R-:W-:Y:S01]  /*f160*/  @!PT LDS RZ, [RZ] ;  /* 0x00000000fffff984 */ /* 0x000fe20000000800 */
[----:B------:R-:W-:Y:S01]  /*f170*/  @!PT LDS RZ, [RZ] ;  /* 0x00000000fffff984 */ /* 0x000fe20000000800 */
[----:B------:R-:W-:Y:S01]  /*f180*/  @!PT LDS RZ, [RZ] ;  /* 0x00000000fffff984 */ /* 0x000fe20000000800 */
[----:B------:R-:W-:Y:S01]  /*f190*/  @!P2 LDGSTS.E.BYPASS.LTC128B.128 [R209+0x13000], desc[UR28][R34.64] ;  /* 0x1300000022d1afae */ /* 0x000fe2000b901d5c */
[----:B------:R-:W-:Y:S01]  /*f1a0*/  ISETP.GE.AND P6, PT, R228, R215, PT ;  /* 0x000000d7e400720c */ /* 0x000fe20003fc6270 */
[----:B------:R-:W-:Y:S01]  /*f1b0*/  IMAD.IADD R230, R216, 0x1, -R3 ;  /* 0x00000001d8e67824 */ /* 0x000fe200078e0a03 */
[C---:B------:R-:W-:Y:S01]  /*f1c0*/  ISETP.GE.OR P0, PT, R228.reuse, R217, !P0 ;  /* 0x000000d9e400720c */ /* 0x040fe20004706670 */
[C---:B------:R-:W-:Y:S01]  /*f1d0*/  VIADD R236, R3.reuse, 0x8 ;  /* 0x0000000803ec7836 */ /* 0x040fe20000000000 */
[----:B------:R-:W-:Y:S01]  /*f1e0*/  ISETP.GE.OR P6, PT, R228, R214, !P6 ;  /* 0x000000d6e400720c */ /* 0x000fe200077c6670 */
[----:B------:R-:W-:Y:S01]  /*f1f0*/  IMAD.IADD R228, R216, 0x1, -R228 ;  /* 0x00000001d8e47824 */ /* 0x000fe200078e0ae4 */
[----:B------:R-:W-:Y:S01]  /*f200*/  IABS R235, R235 ;  /* 0x000000eb00eb7213 */ /* 0x000fe20000000000 */
[----:B------:R-:W-:Y:S01]  /*f210*/  @P3 STS.128 [R209+0x15000], RZ ;  /* 0x015000ffd1003388 */ /* 0x000fe20000000c00 */
[----:B------:R-:W-:Y:S01]  /*f220*/  IABS R233, R233 ;  /* 0x000000e900e97213 */ /* 0x000fe20000000000 */
[C---:B------:R-:W-:Y:S01]  /*f230*/  VIADD R237, R3.reuse, 0x11 ;  /* 0x0000001103ed7836 */ /* 0x040fe20000000000 */
[----:B------:R-:W-:Y:S02]  /*f240*/  IABS R230, R230 ;  /* 0x000000e600e67213 */ /* 0x000fe40000000000 */
[----:B------:R-:W-:Y:S02]  /*f250*/  IABS R228, R228 ;  /* 0x000000e400e47213 */ /* 0x000fe40000000000 */
[----:B------:R-:W-:Y:S01]  /*f260*/  I2FP.F32.S32 R235, R235 ;  /* 0x000000eb00eb7245 */ /* 0x000fe20000201400 */
[----:B------:R-:W-:Y:S01]  /*f270*/  @!PT LDS RZ, [RZ] ;  /* 0x00000000fffff984 */ /* 0x000fe20000000800 */
[----:B------:R-:W-:Y:S01]  /*f280*/  @!PT LDS RZ, [RZ] ;  /* 0x00000000fffff984 */ /* 0x000fe20000000800 */
[----:B------:R-:W-:Y:S01]  /*f290*/  @!PT LDS RZ, [RZ] ;  /* 0x00000000fffff984 */ /* 0x000fe20000000800 */
[----:B------:R-:W-:Y:S01]  /*f2a0*/  @!P3 LDGSTS.E.BYPASS.LTC128B.128 [R209+0x15000], desc[UR28][R26.64+0x80] ;  /* 0x150000801ad1bfae */ /* 0x000fe2000b901d5c */
[----:B------:R-:W-:Y:S02]  /*f2b0*/  I2FP.F32.S32 R233, R233 ;  /* 0x000000e900e97245 */ /* 0x000fe40000201400 */
[----:B------:R-:W-:Y:S02]  /*f2c0*/  I2FP.F32.S32 R230, R230 ;  /* 0x000000e600e67245 */ /* 0x000fe40000201400 */
[----:B------:R-:W-:Y:S02]  /*f2d0*/  I2FP.F32.S32 R228, R228 ;  /* 0x000000e400e47245 */ /* 0x000fe40000201400 */
[CC--:B------:R-:W-:Y:S01]  /*f2e0*/  ISETP.GE.OR P4, PT, R3.reuse, R217.reuse, !P4 ;  /* 0x000000d90300720c */ /* 0x0c0fe20006786670 */
[----:B------:R-:W-:Y:S01]  /*f2f0*/  @P1 STS.128 [R209+0x17000], RZ ;  /* 0x017000ffd1001388 */ /* 0x000fe20000000c00 */
[----:B------:R-:W-:Y:S07]  /*f300*/  ISETP.GE.OR P5, PT, R3, R214, !P5 ;  /* 0x000000d60300720c */ /* 0x000fee0006fa6670 */
[----:B------:R-:W-:Y:S01]  /*f310*/  @!PT LDS RZ, [RZ] ;  /* 0x00000000fffff984 */ /* 0x000fe20000000800 */
[----:B------:R-:W-:Y:S01]  /*f320*/  @!PT LDS RZ, [RZ] ;  /* 0x00000000fffff984 */ /* 0x000fe20000000800 */
[----:B------:R-:W-:Y:S01]  /*f330*/  @!PT LDS RZ, [RZ] ;  /* 0x00000000fffff984 */ /* 0x000fe20000000800 */
[----:B------:R1:W-:Y:S08]  /*f340*/  @!P1 LDGSTS.E.BYPASS.LTC128B.128 [R209+0x17000], desc[UR28][R24.64+0x100] ;  /* 0x1700010018d19fae */ /* 0x0003f0000b901d5c */
[----:B------:R-:W-:Y:S08]  /*f350*/  LDSM.16.M88.4 R132, [R202] ;  /* 0x00000000ca84783b */ /* 0x000ff00000000200 */
[----:B------:R-:W2:Y:S08]  /*f360*/  LDSM.16.M88.4 R136, [R201+0xc000] ;  /* 0x00c00000c988783b */ /* 0x000eb00000000200 */
[----:B------:R-:W3:Y:S08]  /*f370*/  LDSM.16.M88.4 R140, [R201+0xc800] ;  /* 0x00c80000c98c783b */ /* 0x000ef00000000200 */
[----:B------:R-:W4:Y:S08]  /*f380*/  LDSM.16.M88.4 R144, [R201+0xd000] ;  /* 0x00d00000c990783b */ /* 0x000f300000000200 */
[----:B------:R-:W5:Y:S08]  /*f390*/  LDSM.16.M88.4 R148, [R201+0xd800] ;  /* 0x00d80000c994783b */ /* 0x000f700000000200 */
[----:B------:R-:W0:Y:S08]  /*f3a0*/  LDGDEPBAR ;  /* 0x00000000000079af */ /* 0x000e300000000000 */
[----:B------:R-:W-:Y:S01]  /*f3b0*/  LDSM.16.M88.4 R152, [R200] ;  /* 0x00000000c898783b */ /* 0x000fe20000000200 */
[C---:B--2---:R-:W-:Y:S07]  /*f3c0*/  HMMA.16816.F32.BF16 R4, R132.reuse, R136, RZ ;  /* 0x000000888404723c */ /* 0x044fee00000418ff */
[----:B------:R-:W2:Y:S01]  /*f3d0*/  LDSM.16.M88.4 R156, [R199] ;  /* 0x00000000c79c783b */ /* 0x000ea20000000200 */
[C---:B------:R-:W-:Y:S06]  /*f3e0*/  HMMA.16816.F32.BF16 R8, R132.reuse, R138, RZ ;  /* 0x0000008a8408723c */ /* 0x040fec00000418ff */
[C---:B---3--:R-:W-:Y:S01]  /*f3f0*/  HMMA.16816.F32.BF16 R12, R132.reuse, R140, RZ ;  /* 0x0000008c840c723c */ /* 0x048fe200000418ff */
[----:B------:R-:W3:Y:S05]  /*f400*/  LDSM.16.M88.4 R160, [R191] ;  /* 0x00000000bfa0783b */ /* 0x000eea0000000200 */
[C---:B------:R-:W-:Y:S03]  /*f410*/  HMMA.16816.F32.BF16 R16, R132.reuse, R142, RZ ;  /* 0x0000008e8410723c */ /* 0x040fe600000418ff */
[----:B------:R-:W3:Y:S03]  /*f420*/  LDSM.16.M88.4 R164, [R190] ;  /* 0x00000000bea4783b */ /* 0x000ee60000000200 */
[C---:B----4-:R-:W-:Y:S05]  /*f430*/  HMMA.16816.F32.BF16 R20, R132.reuse, R144, RZ ;  /* 0x000000908414723c */ /* 0x050fea00000418ff */
[----:B------:R-:W4:Y:S01]  /*f440*/  LDSM.16.M88.4 R168, [R189] ;  /* 0x00000000bda8783b */ /* 0x000f220000000200 */
[C---:B-1----:R-:W-:Y:S06]  /*f450*/  HMMA.16816.F32.BF16 R24, R132.reuse, R146, RZ ;  /* 0x000000928418723c */ /* 0x042fec00000418ff */
[C---:B-----5:R-:W-:Y:S01]  /*f460*/  HMMA.16816.F32.BF16 R28, R132.reuse, R148, RZ ;  /* 0x00000094841c723c */ /* 0x060fe200000418ff */
[----:B------:R-:W-:Y:S05]  /*f470*/  LDSM.16.M88.4 R172, [R198] ;  /* 0x00000000c6ac783b */ /* 0x000fea0000000200 */
[----:B------:R-:W-:Y:S03]  /*f480*/  HMMA.16816.F32.BF16 R32, R132, R150, RZ ;  /* 0x000000968420723c */ /* 0x000fe600000418ff */
[----:B------:R-:W1:Y:S03]  /*f490*/  LDSM.16.M88.4 R176, [R195+0xc000] ;  /* 0x00c00000c3b0783b */ /* 0x000e660000000200 */
[C---:B--2---:R-:W-:Y:S05]  /*f4a0*/  HMMA.16816.F32.BF16 R4, R152.reuse, R156, R4 ;  /* 0x0000009c9804723c */ /* 0x044fea0000041804 */
[----:B------:R-:W2:Y:S01]  /*f4b0*/  LDSM.16.M88.4 R132, [R195+0xc800] ;  /* 0x00c80000c384783b */ /* 0x000ea20000000200 */
[C---:B------:R-:W-:Y:S06]  /*f4c0*/  HMMA.16816.F32.BF16 R8, R152.reuse, R158, R8 ;  /* 0x0000009e9808723c */ /* 0x040fec0000041808 */
[C---:B---3--:R-:W-:Y:S01]  /*f4d0*/  HMMA.16816.F32.BF16 R12, R152.reuse, R160, R12 ;  /* 0x000000a0980c723c */ /* 0x048fe2000004180c */
[----:B------:R-:W3:Y:S05]  /*f4e0*/  LDSM.16.M88.4 R136, [R195+0xd000] ;  /* 0x00d00000c388783b */ /* 0x000eea0000000200 */
[C---:B------:R-:W-:Y:S03]  /*f4f0*/  HMMA.16816.F32.BF16 R16, R152.reuse, R162, R16 ;  /* 0x000000a29810723c */ /* 0x040fe60000041810 */
[----:B------:R-:W5:Y:S03]  /*f500*/  LDSM.16.M88.4 R140, [R195+0xd800] ;  /* 0x00d80000c38c783b */ /* 0x000f660000000200 */
[C---:B------:R-:W-:Y:S05]  /*f510*/  HMMA.16816.F32.BF16 R20, R152.reuse, R164, R20 ;  /* 0x000000a49814723c */ /* 0x040fea0000041814 */
[----:B------:R-:W-:Y:S01]  /*f520*/  LDSM.16.M88.4 R144, [R197] ;  /* 0x00000000c590783b */ /* 0x000fe20000000200 */
[C---:B------:R-:W-:Y:S06]  /*f530*/  HMMA.16816.F32.BF16 R24, R152.reuse, R166, R24 ;  /* 0x000000a69818723c */ /* 0x040fec0000041818 */
[C---:B----4-:R-:W-:Y:S01]  /*f540*/  HMMA.16816.F32.BF16 R28, R152.reuse, R168, R28 ;  /* 0x000000a8981c723c */ /* 0x050fe2000004181c */
[----:B------:R-:W4:Y:S05]  /*f550*/  LDSM.16.M88.4 R148, [R188] ;  /* 0x00000000bc94783b */ /* 0x000f2a0000000200 */
[----:B------:R-:W-:Y:S03]  /*f560*/  HMMA.16816.F32.BF16 R32, R152, R170, R32 ;  /* 0x000000aa9820723c */ /* 0x000fe60000041820 */
[----:B------:R-:W4:Y:S03]  /*f570*/  LDSM.16.M88.4 R152, [R188+0x800] ;  /* 0x00080000bc98783b */ /* 0x000f260000000200 */
[C---:B-1----:R-:W-:Y:S05]  /*f580*/  HMMA.16816.F32.BF16 R4, R172.reuse, R176, R4 ;  /* 0x000000b0ac04723c */ /* 0x042fea0000041804 */
[----:B------:R-:W1:Y:S01]  /*f590*/  LDSM.16.M88.4 R156, [R188+0x1000] ;  /* 0x00100000bc9c783b */ /* 0x000e620000000200 */
[C---:B------:R-:W-:Y:S06]  /*f5a0*/  HMMA.16816.F32.BF16 R8, R172.reuse, R178, R8 ;  /* 0x000000b2ac08723c */ /* 0x040fec0000041808 */
[C---:B--2---:R-:W-:Y:S01]  /*f5b0*/  HMMA.16816.F32.BF16 R12, R172.reuse, R132, R12 ;  /* 0x00000084ac0c723c */ /* 0x044fe2000004180c */
[----:B------:R-:W2:Y:S05]  /*f5c0*/  LDSM.16.M88.4 R160, [R188+0x1800] ;  /* 0x00180000bca0783b */ /* 0x000eaa0000000200 */
[C---:B------:R-:W-:Y:S03]  /*f5d0*/  HMMA.16816.F32.BF16 R16, R172.reuse, R134, R16 ;  /* 0x00000086ac10723c */ /* 0x040fe60000041810 */
[----:B------:R-:W-:Y:S03]  /*f5e0*/  LDSM.16.M88.4 R164, [R202+0x4000] ;  /* 0x00400000caa4783b */ /* 0x000fe60000000200 */
[C---:B---3--:R-:W-:Y:S05]  /*f5f0*/  HMMA.16816.F32.BF16 R20, R172.reuse, R136, R20 ;  /* 0x00000088ac14723c */ /* 0x048fea0000041814 */
[----:B------:R-:W3:Y:S01]  /*f600*/  LDSM.16.M88.4 R168, [R201+0xe000] ;  /* 0x00e00000c9a8783b */ /* 0x000ee20000000200 */
[C---:B------:R-:W-:Y:S06]  /*f610*/  HMMA.16816.F32.BF16 R24, R172.reuse, R138, R24 ;  /* 0x0000008aac18723c */ /* 0x040fec0000041818 */
[C---:B-----5:R-:W-:Y:S01]  /*f620*/  HMMA.16816.F32.BF16 R28, R172.reuse, R140, R28 ;  /* 0x0000008cac1c723c */ /* 0x060fe2000004181c */
[----:B------:R-:W5:Y:S05]  /*f630*/  LDSM.16.M88.4 R132, [R201+0xe800] ;  /* 0x00e80000c984783b */ /* 0x000f6a0000000200 */
[----:B------:R-:W-:Y:S03]  /*f640*/  HMMA.16816.F32.BF16 R32, R172, R142, R32 ;  /* 0x0000008eac20723c */ /* 0x000fe60000041820 */
[----:B------:R-:W5:Y:S03]  /*f650*/  LDSM.16.M88.4 R136, [R201+0xf000] ;  /* 0x00f00000c988783b */ /* 0x000f660000000200 */
[C---:B----4-:R-:W-:Y:S05]  /*f660*/  HMMA.16816.F32.BF16 R4, R144.reuse, R148, R4 ;  /* 0x000000949004723c */ /* 0x050fea0000041804 */
[----:B------:R-:W4:Y:S01]  /*f670*/  LDSM.16.M88.4 R140, [R201+0xf800] ;  /* 0x00f80000c98c783b */ /* 0x000f220000000200 */
[C---:B------:R-:W-:Y:S06]  /*f680*/  HMMA.16816.F32.BF16 R8, R144.reuse, R150, R8 ;  /* 0x000000969008723c */ /* 0x040fec0000041808 */
[C---:B------:R-:W-:Y:S01]  /*f690*/  HMMA.16816.F32.BF16 R12, R144.reuse, R152, R12 ;  /* 0x00000098900c723c */ /* 0x040fe2000004180c */
[----:B------:R-:W-:Y:S05]  /*f6a0*/  LDSM.16.M88.4 R172, [R200+0x4000] ;  /* 0x00400000c8ac783b */ /* 0x000fea0000000200 */
[C---:B------:R-:W-:Y:S03]  /*f6b0*/  HMMA.16816.F32.BF16 R16, R144.reuse, R154, R16 ;  /* 0x0000009a9010723c */ /* 0x040fe60000041810 */
[----:B------:R-:W4:Y:S03]  /*f6c0*/  LDSM.16.M88.4 R176, [R187] ;  /* 0x00000000bbb0783b */ /* 0x000f260000000200 */
[C---:B-1----:R-:W-:Y:S05]  /*f6d0*/  HMMA.16816.F32.BF16 R20, R144.reuse, R156, R20 ;  /* 0x0000009c9014723c */ /* 0x042fea0000041814 */
[----:B------:R-:W-:Y:S01]  /*f6e0*/  LDSM.16.M88.4 R148, [R185] ;  /* 0x00000000b994783b */ /* 0x000fe20000000200 */
[C---:B------:R-:W-:Y:S06]  /*f6f0*/  HMMA.16816.F32.BF16 R24, R144.reuse, R158, R24 ;  /* 0x0000009e9018723c */ /* 0x040fec0000041818 */
[C---:B--2---:R-:W-:Y:S01]  /*f700*/  HMMA.16816.F32.BF16 R28, R144.reuse, R160, R28 ;  /* 0x000000a0901c723c */ /* 0x044fe2000004181c */
[----:B------:R-:W-:Y:S05]  /*f710*/  LDSM.16.M88.4 R152, [R184] ;  /* 0x00000000b898783b */ /* 0x000fea0000000200 */
[----:B------:R-:W-:Y:S03]  /*f720*/  HMMA.16816.F32.BF16 R32, R144, R162, R32 ;  /* 0x000000a29020723c */ /* 0x000fe60000041820 */
[----:B------:R-:W1:Y:S03]  /*f730*/  LDSM.16.M88.4 R144, [R186] ;  /* 0x00000000ba90783b */ /* 0x000e660000000200 */
[C---:B---3--:R-:W-:Y:S05]  /*f740*/  HMMA.16816.F32.BF16 R4, R164.reuse, R168, R4 ;  /* 0x000000a8a404723c */ /* 0x048fea0000041804 */
[----:B------:R-:W-:Y:S01]  /*f750*/  LDSM.16.M88.4 R156, [R198+0x4000] ;  /* 0x00400000c69c783b */ /* 0x000fe20000000200 */
[C---:B------:R-:W-:Y:S06]  /*f760*/  HMMA.16816.F32.BF16 R8, R164.reuse, R170, R8 ;  /* 0x000000aaa408723c */ /* 0x040fec0000041808 */
[C---:B-----5:R-:W-:Y:S01]  /*f770*/  HMMA.16816.F32.BF16 R12, R164.reuse, R132, R12 ;  /* 0x00000084a40c723c */ /* 0x060fe2000004180c */
[----:B------:R-:W2:Y:S05]  /*f780*/  LDSM.16.M88.4 R160, [R195+0xe000] ;  /* 0x00e00000c3a0783b */ /* 0x000eaa0000000200 */
[C---:B------:R-:W-:Y:S03]  /*f790*/  HMMA.16816.F32.BF16 R16, R164.reuse, R134, R16 ;  /* 0x00000086a410723c */ /* 0x040fe60000041810 */
[----:B------:R-:W3:Y:S03]  /*f7a0*/  LDSM.16.M88.4 R132, [R195+0xe800] ;  /* 0x00e80000c384783b */ /* 0x000ee60000000200 */
[C---:B------:R-:W-:Y:S05]  /*f7b0*/  HMMA.16816.F32.BF16 R20, R164.reuse, R136, R20 ;  /* 0x00000088a414723c */ /* 0x040fea0000041814 */
[----:B------:R-:W-:Y:S01]  /*f7c0*/  LDSM.16.M88.4 R168, [R188+0x2000] ;  /* 0x00200000bca8783b */ /* 0x000fe20000000200 */
[C---:B------:R-:W-:Y:S06]  /*f7d0*/  HMMA.16816.F32.BF16 R24, R164.reuse, R138, R24 ;  /* 0x0000008aa418723c */ /* 0x040fec0000041818 */
[C---:B----4-:R-:W-:Y:S01]  /*f7e0*/  HMMA.16816.F32.BF16 R28, R164.reuse, R140, R28 ;  /* 0x0000008ca41c723c */ /* 0x050fe2000004181c */
[----:B------:R-:W4:Y:S05]  /*f7f0*/  LDSM.16.M88.4 R136, [R195+0xf000] ;  /* 0x00f00000c388783b */ /* 0x000f2a0000000200 */
[----:B------:R-:W-:Y:S03]  /*f800*/  HMMA.16816.F32.BF16 R32, R164, R142, R32 ;  /* 0x0000008ea420723c */ /* 0x000fe60000041820 */
[----:B------:R-:W5:Y:S03]  /*f810*/  LDSM.16.M88.4 R140, [R195+0xf800] ;  /* 0x00f80000c38c783b */ /* 0x000f660000000200 */
[C---:B------:R-:W-:Y:S05]  /*f820*/  HMMA.16816.F32.BF16 R4, R172.reuse, R176, R4 ;  /* 0x000000b0ac04723c */ /* 0x040fea0000041804 */
[----:B------:R-:W5:Y:S01]  /*f830*/  LDSM.16.M88.4 R164, [R197+0x4000] ;  /* 0x00400000c5a4783b */ /* 0x000f620000000200 */
[C---:B------:R-:W-:Y:S06]  /*f840*/  HMMA.16816.F32.BF16 R8, R172.reuse, R178, R8 ;  /* 0x000000b2ac08723c */ /* 0x040fec0000041808 */
[C---:B-1----:R-:W-:Y:S01]  /*f850*/  HMMA.16816.F32.BF16 R12, R172.reuse, R144, R12 ;  /* 0x00000090ac0c723c */ /* 0x042fe2000004180c */
[----:B------:R-:W-:Y:S05]  /*f860*/  LDSM.16.M88.4 R176, [R201+0x10000] ;  /* 0x01000000c9b0783b */ /* 0x000fea0000000200 */
[C---:B------:R-:W-:Y:S03]  /*f870*/  HMMA.16816.F32.BF16 R16, R172.reuse, R146, R16 ;  /* 0x00000092ac10723c */ /* 0x040fe60000041810 */
[----:B------:R-:W1:Y:S03]  /*f880*/  LDSM.16.M88.4 R144, [R188+0x2800] ;  /* 0x00280000bc90783b */ /* 0x000e660000000200 */
[C---:B------:R-:W-:Y:S06]  /*f890*/  HMMA.16816.F32.BF16 R20, R172.reuse, R148, R20 ;  /* 0x00000094ac14723c */ /* 0x040fec0000041814 */
[C---:B------:R-:W-:Y:S01]  /*f8a0*/  HMMA.16816.F32.BF16 R24, R172.reuse, R150, R24 ;  /* 0x00000096ac18723c */ /* 0x040fe20000041818 */
[----:B------:R-:W1:Y:S05]  /*f8b0*/  LDSM.16.M88.4 R148, [R188+0x3000] ;  /* 0x00300000bc94783b */ /* 0x000e6a0000000200 */
[C---:B------:R-:W-:Y:S06]  /*f8c0*/  HMMA.16816.F32.BF16 R28, R172.reuse, R152, R28 ;  /* 0x00000098ac1c723c */ /* 0x040fec000004181c */
[----:B------:R-:W-:Y:S01]  /*f8d0*/  HMMA.16816.F32.BF16 R32, R172, R154, R32 ;  /* 0x0000009aac20723c */ /* 0x000fe20000041820 */
[----:B------:R-:W1:Y:S05]  /*f8e0*/  LDSM.16.M88.4 R152, [R188+0x3800] ;  /* 0x00380000bc98783b */ /* 0x000e6a0000000200 */
[C---:B--2---:R-:W-:Y:S03]  /*f8f0*/  HMMA.16816.F32.BF16 R4, R156.reuse, R160, R4 ;  /* 0x000000a09c04723c */ /* 0x044fe60000041804 */
[----:B------:R-:W2:Y:S03]  /*f900*/  LDSM.16.M88.4 R172, [R202+0x8000] ;  /* 0x00800000caac783b */ /* 0x000ea60000000200 */
[C---:B------:R-:W-:Y:S05]  /*f910*/  HMMA.16816.F32.BF16 R8, R156.reuse, R162, R8 ;  /* 0x000000a29c08723c */ /* 0x040fea0000041808 */
[----:B------:R-:W-:Y:S01]  /*f920*/  LDSM.16.M88.4 R160, [R183] ;  /* 0x00000000b7a0783b */ /* 0x000fe20000000200 */
[C---:B---3--:R-:W-:Y:S06]  /*f930*/  HMMA.16816.F32.BF16 R12, R156.reuse, R132, R12 ;  /* 0x000000849c0c723c */ /* 0x048fec000004180c */
        /* <DEDUP_REMOVED lines=8> */
[C---:B------:R-:W-:Y:S03]  /*f9c0*/  HMMA.16816.F32.BF16 R4, R164.reuse, R168, R4 ;  /* 0x000000a8a404723c */ /* 0x040fe60000041804 */
[----:B------:R-:W5:Y:S03]  /*f9d0*/  LDSM.16.M88.4 R156, [R200+0x8000] ;  /* 0x00800000c89c783b */ /* 0x000f660000000200 */
[C---:B------:R-:W-:Y:S05]  /*f9e0*/  HMMA.16816.F32.BF16 R8, R164.reuse, R170, R8 ;  /* 0x000000aaa408723c */ /* 0x040fea0000041808 */
        /* <DEDUP_REMOVED lines=10> */
[C---:B--2---:R-:W-:Y:S03]  /*fa90*/  HMMA.16816.F32.BF16 R4, R172.reuse, R176, R4 ;  /* 0x000000b0ac04723c */ /* 0x044fe60000041804 */
[----:B------:R-:W2:Y:S03]  /*faa0*/  LDSM.16.M88.4 R164, [R198+0x8000] ;  /* 0x00800000c6a4783b */ /* 0x000ea60000000200 */
[C---:B------:R-:W-:Y:S05]  /*fab0*/  HMMA.16816.F32.BF16 R8, R172.reuse, R178, R8 ;  /* 0x000000b2ac08723c */ /* 0x040fea0000041808 */
[----:B------:R-:W-:Y:S01]  /*fac0*/  LDSM.16.M88.4 R176, [R188+0x4000] ;  /* 0x00400000bcb0783b */ /* 0x000fe20000000200 */
        /* <DEDUP_REMOVED lines=11> */
[C---:B------:R-:W-:Y:S06]  /*fb80*/  HMMA.16816.F32.BF16 R8, R156.reuse, R162, R8 ;  /* 0x000000a29c08723c */ /* 0x040fec0000041808 */
[C---:B-1----:R-:W-:Y:S06]  /*fb90*/  HMMA.16816.F32.BF16 R12, R156.reuse, R144, R12 ;  /* 0x000000909c0c723c */ /* 0x042fec000004180c */
[C---:B------:R-:W-:Y:S06]  /*fba0*/  HMMA.16816.F32.BF16 R16, R156.reuse, R146, R16 ;  /* 0x000000929c10723c */ /* 0x040fec0000041810 */
[C---:B------:R-:W-:Y:S06]  /*fbb0*/  HMMA.16816.F32.BF16 R20, R156.reuse, R148, R20 ;  /* 0x000000949c14723c */ /* 0x040fec0000041814 */
[C---:B------:R-:W-:Y:S06]  /*fbc0*/  HMMA.16816.F32.BF16 R24, R156.reuse, R150, R24 ;  /* 0x000000969c18723c */ /* 0x040fec0000041818 */
[C---:B------:R-:W-:Y:S06]  /*fbd0*/  HMMA.16816.F32.BF16 R28, R156.reuse, R152, R28 ;  /* 0x000000989c1c723c */ /* 0x040fec000004181c */
[----:B------:R-:W-:Y:S06]  /*fbe0*/  HMMA.16816.F32.BF16 R32, R156, R154, R32 ;  /* 0x0000009a9c20723c */ /* 0x000fec0000041820 */
[C---:B--2---:R-:W-:Y:S06]  /*fbf0*/  HMMA.16816.F32.BF16 R4, R164.reuse, R168, R4 ;  /* 0x000000a8a404723c */ /* 0x044fec0000041804 */
[C---:B------:R-:W-:Y:S06]  /*fc00*/  HMMA.16816.F32.BF16 R8, R164.reuse, R170, R8 ;  /* 0x000000aaa408723c */ /* 0x040fec0000041808 */
[C---:B---3--:R-:W-:Y:S06]  /*fc10*/  HMMA.16816.F32.BF16 R12, R164.reuse, R132, R12 ;  /* 0x00000084a40c723c */ /* 0x048fec000004180c */
[C---:B------:R-:W-:Y:S01]  /*fc20*/  HMMA.16816.F32.BF16 R16, R164.reuse, R134, R16 ;  /* 0x00000086a410723c */ /* 0x040fe20000041810 */
[----:B------:R-:W1:Y:S05]  /*fc30*/  LDSM.16.M88.4 R132, [R188+0x4800] ;  /* 0x00480000bc84783b */ /* 0x000e6a0000000200 */
[C---:B----4-:R-:W-:Y:S06]  /*fc40*/  HMMA.16816.F32.BF16 R20, R164.reuse, R136, R20 ;  /* 0x00000088a414723c */ /* 0x050fec0000041814 */
[C---:B------:R-:W-:Y:S06]  /*fc50*/  HMMA.16816.F32.BF16 R24, R164.reuse, R138, R24 ;  /* 0x0000008aa418723c */ /* 0x040fec0000041818 */
[C---:B-----5:R-:W-:Y:S06]  /*fc60*/  HMMA.16816.F32.BF16 R28, R164.reuse, R140, R28 ;  /* 0x0000008ca41c723c */ /* 0x060fec000004181c */
[----:B------:R-:W-:Y:S06]  /*fc70*/  HMMA.16816.F32.BF16 R32, R164, R142, R32 ;  /* 0x0000008ea420723c */ /* 0x000fec0000041820 */
[C---:B------:R-:W-:Y:S06]  /*fc80*/  HMMA.16816.F32.BF16 R4, R172.reuse, R176, R4 ;  /* 0x000000b0ac04723c */ /* 0x040fec0000041804 */
[C---:B------:R-:W-:Y:S06]  /*fc90*/  HMMA.16816.F32.BF16 R8, R172.reuse, R178, R8 ;  /* 0x000000b2ac08723c */ /* 0x040fec0000041808 */
[C---:B-1----:R-:W-:Y:S06]  /*fca0*/  HMMA.16816.F32.BF16 R12, R172.reuse, R132, R12 ;  /* 0x00000084ac0c723c */ /* 0x042fec000004180c */
[C---:B------:R-:W-:Y:S01]  /*fcb0*/  HMMA.16816.F32.BF16 R16, R172.reuse, R134, R16 ;  /* 0x00000086ac10723c */ /* 0x040fe20000041810 */
[----:B------:R-:W1:Y:S05]  /*fcc0*/  LDSM.16.M88.4 R132, [R188+0x5000] ;  /* 0x00500000bc84783b */ /* 0x000e6a0000000200 */
[----:B------:R-:W-:Y:S01]  /*fcd0*/  FMUL.FTZ R224, R4, UR10 ;  /* 0x0000000a04e07c20 */ /* 0x000fe20008410000 */
[----:B------:R-:W-:Y:S01]  /*fce0*/  FMUL.FTZ R226, R5, UR10 ;  /* 0x0000000a05e27c20 */ /* 0x000fe20008410000 */
[----:B------:R-:W-:Y:S03]  /*fcf0*/  FMUL.FTZ R241, R6, UR10 ;  /* 0x0000000a06f17c20 */ /* 0x000fe60008410000 */
[----:B------:R-:W-:Y:S01]  /*fd00*/  FMUL.FTZ R239, R7, UR10 ;  /* 0x0000000a07ef7c20 */ /* 0x000fe20008410000 */
[----:B------:R-:W2:Y:S01]  /*fd10*/  MUFU.TANH R224, R224 ;  /* 0x000000e000e07308 */ /* 0x000ea20000002400 */
[----:B------:R-:W-:Y:S01]  /*fd20*/  FMUL.FTZ R232, R8, UR10 ;  /* 0x0000000a08e87c20 */ /* 0x000fe20008410000 */
[----:B------:R-:W-:Y:S01]  /*fd30*/  FMUL.FTZ R231, R9, UR10 ;  /* 0x0000000a09e77c20 */ /* 0x000fe20008410000 */
[----:B------:R-:W-:Y:S01]  /*fd40*/  FMUL.FTZ R229, R11, UR10 ;  /* 0x0000000a0be57c20 */ /* 0x000fe20008410000 */
[----:B------:R-:W-:Y:S02]  /*fd50*/  FMUL.FTZ R227, R10, UR10 ;  /* 0x0000000a0ae37c20 */ /* 0x000fe40008410000 */
[----:B------:R-:W-:Y:S04]  /*fd60*/  FMUL.FTZ R234, R13, UR10 ;  /* 0x0000000a0dea7c20 */ /* 0x000fe80008410000 */
[----:B------:R-:W3:Y:S10]  /*fd70*/  MUFU.TANH R226, R226 ;  /* 0x000000e200e27308 */ /* 0x000ef40000002400 */
[----:B------:R-:W4:Y:S01]  /*fd80*/  MUFU.TANH R241, R241 ;  /* 0x000000f100f17308 */ /* 0x000f220000002400 */
[----:B--2---:R-:W-:Y:S01]  /*fd90*/  FFMA.FTZ R224, R235, -UR19, R224 ;  /* 0x80000013ebe07c23 */ /* 0x004fe200080100e0 */
[----:B------:R-:W-:Y:S04]  /*fda0*/  FMUL.FTZ R235, R12, UR10 ;  /* 0x0000000a0ceb7c20 */ /* 0x000fe80008410000 */
[----:B------:R-:W-:Y:S01]  /*fdb0*/  FSEL R247, R224, -INF , !P4 ;  /* 0xff800000e0f77808 */ /* 0x000fe20006000000 */
[----:B------:R-:W-:Y:S01]  /*fdc0*/  IMAD.IADD R224, R219, 0x1, -R236 ;  /* 0x00000001dbe07824 */ /* 0x000fe200078e0aec */
[CC--:B------:R-:W-:Y:S02]  /*fdd0*/  ISETP.GE.AND P4, PT, R236.reuse, R218.reuse, PT ;  /* 0x000000daec00720c */ /* 0x0c0fe40003f86270 */
[----:B------:R-:W2:Y:S01]  /*fde0*/  MUFU.TANH R239, R239 ;  /* 0x000000ef00ef7308 */ /* 0x000ea20000002400 */
[----:B---3--:R-:W-:Y:S01]  /*fdf0*/  FFMA.FTZ R226, R233, -UR19, R226 ;  /* 0x80000013e9e27c23 */ /* 0x008fe200080100e2 */
[----:B------:R-:W-:Y:S01]  /*fe00*/  VIADD R233, R3, 0x9 ;  /* 0x0000000903e97836 */ /* 0x000fe20000000000 */
[----:B------:R-:W-:Y:S01]  /*fe10*/  ISETP.GE.OR P4, PT, R236, R217, !P4 ;  /* 0x000000d9ec00720c */ /* 0x000fe20006786670 */
[C---:B-1----:R-:W-:Y:S03]  /*fe20*/  HMMA.16816.F32.BF16 R20, R172.reuse, R132, R20 ;  /* 0x00000084ac14723c */ /* 0x042fe60000041814 */
[----:B------:R-:W-:Y:S01]  /*fe30*/  FSEL R243, R226, -INF , !P0 ;  /* 0xff800000e2f37808 */ /* 0x000fe20004000000 */
[----:B----4-:R-:W-:Y:S01]  /*fe40*/  FFMA.FTZ R241, R230, -UR19, R241 ;  /* 0x80000013e6f17c23 */ /* 0x010fe200080100f1 */
[-C--:B------:R-:W-:Y:S01]  /*fe50*/  ISETP.GE.AND P0, PT, R236, R215.reuse, PT ;  /* 0x000000d7ec00720c */ /* 0x080fe20003f06270 */
[C---:B------:R-:W-:Y:S01]  /*fe60*/  HMMA.16816.F32.BF16 R24, R172.reuse, R134, R24 ;  /* 0x00000086ac18723c */ /* 0x040fe20000041818 */
[----:B------:R-:W1:Y:S01]  /*fe70*/  LDSM.16.M88.4 R132, [R188+0x5800] ;  /* 0x00580000bc84783b */ /* 0x000e620000000200 */
[----:B------:R-:W-:Y:S04]  /*fe80*/  DEPBAR.LE SB0, 0x0 ;  /* 0x000080000000791a */ /* 0x000fe80000000000 */
[----:B------:R-:W-:Y:S01]  /*fe90*/  FSEL R241, R241, -INF , !P5 ;  /* 0xff800000f1f17808 */ /* 0x000fe20006800000 */
[----:B--2---:R-:W-:Y:S01]  /*fea0*/  FFMA.FTZ R239, R228, -UR19, R239 ;  /* 0x80000013e4ef7c23 */ /* 0x004fe200080100ef */
[----:B------:R-:W-:Y:S01]  /*feb0*/  ISETP.GE.AND P5, PT, R233, R218, PT ;  /* 0x000000dae900720c */ /* 0x000fe20003fa6270 */
[----:B------:R-:W-:Y:S01]  /*fec0*/  BAR.SYNC.DEFER_BLOCKING 0x0 ;  /* 0x0000000000007b1d */ /* 0x000fe20000010000 */
[-C--:B------:R-:W-:Y:S01]  /*fed0*/  ISETP.GE.OR P0, PT, R236, R214.reuse, !P0 ;  /* 0x000000d6ec00720c */ /* 0x080fe20004706670 */
[C---:B------:R-:W-:Y:S01]  /*fee0*/  IMAD.IADD R226, R216.reuse, 0x1, -R236 ;  /* 0x00000001d8e27824 */ /* 0x040fe200078e0aec */
[----:B------:R-:W-:Y:S01]  /*fef0*/  FSEL R239, R239, -INF , !P6 ;  /* 0xff800000efef7808 */ /* 0x000fe20007000000 */
[--C-:B------:R-:W-:Y:S01]  /*ff00*/  IMAD.IADD R238, R219, 0x1, -R233.reuse ;  /* 0x00000001dbee7824 */ /* 0x100fe200078e0ae9 */
[C---:B------:R-:W-:Y:S01]  /*ff10*/  ISETP.GE.AND P6, PT, R233.reuse, R215, PT ;  /* 0x000000d7e900720c */ /* 0x040fe20003fc6270 */
[----:B------:R-:W-:Y:S01]  /*ff20*/  IMAD.IADD R236, R216, 0x1, -R233 ;  /* 0x00000001d8ec7824 */ /* 0x000fe200078e0ae9 */
[C---:B------:R-:W-:Y:S01]  /*ff30*/  ISETP.GE.OR P5, PT, R233.reuse, R217, !P5 ;  /* 0x000000d9e900720c */ /* 0x040fe20006fa6670 */
[----:B------:R-:W-:Y:S01]  /*ff40*/  FMUL.FTZ R228, R14, UR10 ;  /* 0x0000000a0ee47c20 */ /* 0x000fe20008410000 */
[----:B------:R-:W-:Y:S01]  /*ff50*/  ISETP.GE.OR P6, PT, R233, R214, !P6 ;  /* 0x000000d6e900720c */ /* 0x000fe200077c6670 */
[----:B------:R-:W-:Y:S01]  /*ff60*/  FMUL.FTZ R230, R15, UR10 ;  /* 0x0000000a0fe67c20 */ /* 0x000fe20008410000 */
[----:B------:R-:W-:Y:S02]  /*ff70*/  IABS R233, R224 ;  /* 0x000000e000e97213 */ /* 0x000fe40000000000 */
[----:B------:R-:W-:Y:S02]  /*ff80*/  IABS R238, R238 ;  /* 0x000000ee00ee7213 */ /* 0x000fe40000000000 */
[----:B------:R-:W-:Y:S01]  /*ff90*/  I2FP.F32.S32 R233, R233 ;  /* 0x000000e900e97245 */ /* 0x000fe20000201400 */
[----:B------:R-:W-:Y:S01]  /*ffa0*/  FMUL.FTZ R25, R25, UR10 ;  /* 0x0000000a19197c20 */ /* 0x000fe20008410000 */
[----:B------:R-:W-:Y:S01]  /*ffb0*/  I2FP.F32.S32 R238, R238 ;  /* 0x000000ee00ee7245 */ /* 0x000fe20000201400 */
[----:B------:R-:W-:Y:S01]  /*ffc0*/  FMUL.FTZ R24, R24, UR10 ;  /* 0x0000000a18187c20 */ /* 0x000fe20008410000 */
[----:B------:R-:W-:Y:S01]  /*ffd0*/  IABS R224, R236 ;  /* 0x000000ec00e07213 */ /* 0x000fe20000000000 */
[----:B------:R-:W-:Y:S01]  /*ffe0*/  FMUL.FTZ R27, R27, UR10 ;  /* 0x0000000a1b1b7c20 */ /* 0x000fe20008410000 */
[----:B------:R-:W-:Y:S01]  /*fff0*/  IABS R226, R226 ;  /* 0x000000e200e27213 */ /* 0x000fe20000000000 */
[----:B------:R-:W-:Y:S01]  /*10000*/  FMUL.FTZ R26, R26, UR10 ;  /* 0x0000000a1a1a7c20 */ /* 0x000fe20008410000 */
[----:B------:R-:W-:Y:S01]  /*10010*/  I2FP.F32.S32 R224, R224 ;  /* 0x000000e000e07245 */ /* 0x000fe20000201400 */
[----:B------:R-:W2:Y:S01]  /*10020*/  MUFU.TANH R232, R232 ;  /* 0x000000e800e87308 */ /* 0x000ea20000002400 */
[----:B------:R-:W-:Y:S01]  /*10030*/  I2FP.F32.S32 R226, R226 ;  /* 0x000000e200e27245 */ /* 0x000fe20000201400 */
[C---:B-1----:R-:W-:Y:S08]  /*10040*/  HMMA.16816.F32.BF16 R28, R172.reuse, R132, R28 ;  /* 0x00000084ac1c723c */ /* 0x042ff0000004181c */
[----:B------:R-:W1:Y:S01]  /*10050*/  MUFU.TANH R231, R231 ;  /* 0x000000e700e77308 */ /* 0x000e620000002400 */
[----:B------:R-:W-:Y:S09]  /*10060*/  HMMA.16816.F32.BF16 R32, R172, R134, R32 ;  /* 0x00000086ac20723c */ /* 0x000ff20000041820 */
[----:B------:R-:W3:Y:S02]  /*10070*/  MUFU.TANH R229, R229 ;  /* 0x000000e500e57308 */ /* 0x000ee40000002400 */
[----:B--2---:R-:W-:Y:S01]  /*10080*/  FFMA.FTZ R236, R233, -UR19, R232 ;  /* 0x80000013e9ec7c23 */ /* 0x004fe200080100e8 */
[----:B------:R-:W-:Y:S01]  /*10090*/  FMUL.FTZ R233, R17, UR10 ;  /* 0x0000000a11e97c20 */ /* 0x000fe20008410000 */
[----:B------:R-:W-:Y:S03]  /*100a0*/  FMUL.FTZ R232, R19, UR10 ;  /* 0x0000000a13e87c20 */ /* 0x000fe60008410000 */
[----:B------:R-:W-:Y:S03]  /*100b0*/  FSEL R14, R236, -INF , !P4 ;  /* 0xff800000ec0e7808 */ /* 0x000fe60006000000 */
[----:B------:R-:W2:Y:S01]  /*100c0*/  MUFU.TANH R227, R227 ;  /* 0x000000e300e37308 */ /* 0x000ea20000002400 */
[----:B-1----:R-:W-:Y:S05]  /*100d0*/  FFMA.FTZ R231, R238, -UR19, R231 ;  /* 0x80000013eee77c23 */ /* 0x002fea00080100e7 */
[----:B------:R-:W-:Y:S01]  /*100e0*/  FSEL R251, R231, -INF , !P5 ;  /* 0xff800000e7fb7808 */ /* 0x000fe20006800000 */
[----:B------:R-:W-:Y:S03]  /*100f0*/  IMAD.IADD R231, R219, 0x1, -R237 ;  /* 0x00000001dbe77824 */ /* 0x000fe600078e0aed */
[----:B------:R-:W1:Y:S01]  /*10100*/  MUFU.TANH R234, R234 ;  /* 0x000000ea00ea7308 */ /* 0x000e620000002400 */
[----:B---3--:R-:W-:Y:S01]  /*10110*/  FFMA.FTZ R245, R224, -UR19, R229 ;  /* 0x80000013e0f57c23 */ /* 0x008fe200080100e5 */
[----:B------:R-:W-:Y:S02]  /*10120*/  VIADD R224, R3, 0x10 ;  /* 0x0000001003e07836 */ /* 0x000fe40000000000 */
[----:B------:R-:W-:Y:S01]  /*10130*/  FMUL.FTZ R229, R16, UR10 ;  /* 0x0000000a10e57c20 */ /* 0x000fe20008410000 */
[----:B------:R-:W-:Y:S01]  /*10140*/  IABS R231, R231 ;  /* 0x000000e700e77213 */ /* 0x000fe20000000000 */
[----:B------:R-:W-:Y:S01]  /*10150*/  FMUL.FTZ R33, R33, UR10 ;  /* 0x0000000a21217c20 */ /* 0x000fe20008410000 */
[----:B------:R-:W-:Y:S01]  /*10160*/  FSEL R245, R245, -INF , !P6 ;  /* 0xff800000f5f57808 */ /* 0x000fe20007000000 */
[--C-:B------:R-:W-:Y:S01]  /*10170*/  IMAD.IADD R238, R219, 0x1, -R224.reuse ;  /* 0x00000001dbee7824 */ /* 0x100fe200078e0ae0 */
[C---:B------:R-:W-:Y:S01]  /*10180*/  ISETP.GE.AND P4, PT, R224.reuse, R218, PT ;  /* 0x000000dae000720c */ /* 0x040fe20003f86270 */
[----:B------:R3:W-:Y:S01]  /*10190*/  MUFU.TANH R236, R228 ;  /* 0x000000e400ec7308 */ /* 0x0007e20000002400 */
[----:B------:R-:W-:Y:S01]  /*101a0*/  ISETP.GE.AND P5, PT, R224, R215, PT ;  /* 0x000000d7e000720c */ /* 0x000fe20003fa6270 */
[----:B--2---:R-:W-:Y:S01]  /*101b0*/  FFMA.FTZ R226, R226, -UR19, R227 ;  /* 0x80000013e2e27c23 */ /* 0x004fe200080100e3 */
[----:B------:R-:W-:Y:S01]  /*101c0*/  I2FP.F32.S32 R231, R231 ;  /* 0x000000e700e77245 */ /* 0x000fe20000201400 */
[----:B------:R-:W-:Y:S01]  /*101d0*/  FMUL.FTZ R227, R18, UR10 ;  /* 0x0000000a12e37c20 */ /* 0x000fe20008410000 */
[----:B------:R-:W-:Y:S01]  /*101e0*/  ISETP.GE.OR P4, PT, R224, R217, !P4 ;  /* 0x000000d9e000720c */ /* 0x000fe20006786670 */
[----:B------:R-:W-:Y:S01]  /*101f0*/  FMUL.FTZ R32, R32, UR10 ;  /* 0x0000000a20207c20 */ /* 0x000fe20008410000 */
[----:B------:R-:W-:Y:S03]  /*10200*/  FSEL R249, R226, -INF , !P0 ;  /* 0xff800000e2f97808 */ /* 0x000fe60004000000 */
[----:B------:R-:W2:Y:S01]  /*10210*/  MUFU.TANH R235, R235 ;  /* 0x000000eb00eb7308 */ /* 0x000ea20000002400 */
[----:B------:R-:W-:Y:S01]  /*10220*/  ISETP.GE.OR P5, PT, R224, R214, !P5 ;  /* 0x000000d6e000720c */ /* 0x000fe20006fa6670 */
[C---:B------:R-:W-:Y:S01]  /*10230*/  IMAD.IADD R224, R216.reuse, 0x1, -R224 ;  /* 0x00000001d8e07824 */ /* 0x040fe200078e0ae0 */
[C---:B------:R-:W-:Y:S01]  /*10240*/  ISETP.GE.AND P0, PT, R237.reuse, R218, PT ;  /* 0x000000daed00720c */ /* 0x040fe20003f06270 */
[----:B------:R-:W-:Y:S01]  /*10250*/  IMAD.IADD R226, R216, 0x1, -R237 ;  /* 0x00000001d8e27824 */ /* 0x000fe200078e0aed */
[----:B------:R-:W-:Y:S01]  /*10260*/  ISETP.GE.AND P6, PT, R237, R215, PT ;  /* 0x000000d7ed00720c */ /* 0x000fe20003fc6270 */
[----:B-1----:R-:W-:Y:S01]  /*10270*/  FFMA.FTZ R231, R231, -UR19, R234 ;  /* 0x80000013e7e77c23 */ /* 0x002fe200080100ea */
[----:B------:R-:W-:Y:S03]  /*10280*/  IABS R224, R224 ;  /* 0x000000e000e07213 */ /* 0x000fe60000000000 */
[----:B------:R-:W1:Y:S01]  /*10290*/  MUFU.TANH R252, R230 ;  /* 0x000000e600fc7308 */ /* 0x000e620000002400 */
[----:B---3--:R-:W-:Y:S01]  /*102a0*/  IABS R228, R238 ;  /* 0x000000ee00e47213 */ /* 0x008fe20000000000 */
[----:B------:R-:W-:Y:S01]  /*102b0*/  VIADD R238, R3, 0x19 ;  /* 0x0000001903ee7836 */ /* 0x000fe20000000000 */
[----:B------:R-:W-:Y:S01]  /*102c0*/  IABS R226, R226 ;  /* 0x000000e200e27213 */ /* 0x000fe20000000000 */
[----:B------:R-:W-:Y:S01]  /*102d0*/  FMUL.FTZ R35, R35, UR10 ;  /* 0x0000000a23237c20 */ /* 0x000fe20008410000 */
[----:B------:R-:W-:Y:S01]  /*102e0*/  I2FP.F32.S32 R228, R228 ;  /* 0x000000e400e47245 */ /* 0x000fe20000201400 */
[----:B------:R-:W-:Y:S01]  /*102f0*/  IMAD.IADD R244, R219, 0x1, -R238 ;  /* 0x00000001dbf47824 */ /* 0x000fe200078e0aee */
[C---:B------:R-:W-:Y:S03]  /*10300*/  ISETP.GE.OR P0, PT, R237.reuse, R217, !P0 ;  /* 0x000000d9ed00720c */ /* 0x040fe60004706670 */
[----:B------:R3:W4:Y:S01]  /*10310*/  MUFU.TANH R234, R229 ;  /* 0x000000e500ea7308 */ /* 0x0007220000002400 */
[----:B------:R-:W-:Y:S01]  /*10320*/  ISETP.GE.OR P6, PT, R237, R214, !P6 ;  /* 0x000000d6ed00720c */ /* 0x000fe200077c6670 */
[----:B--2---:R-:W-:Y:S01]  /*10330*/  FFMA.FTZ R237, R228, -UR19, R235 ;  /* 0x80000013e4ed7c23 */ /* 0x004fe200080100eb */
[----:B------:R-:W-:Y:S01]  /*10340*/  I2FP.F32.S32 R224, R224 ;  /* 0x000000e000e07245 */ /* 0x000fe20000201400 */
[----:B------:R-:W-:Y:S01]  /*10350*/  VIADD R235, R3, 0x18 ;  /* 0x0000001803eb7836 */ /* 0x000fe20000000000 */
[----:B------:R-:W-:Y:S01]  /*10360*/  I2FP.F32.S32 R226, R226 ;  /* 0x000000e200e27245 */ /* 0x000fe20000201400 */
[----:B------:R-:W-:Y:S01]  /*10370*/  FMUL.FTZ R228, R21, UR10 ;  /* 0x0000000a15e47c20 */ /* 0x000fe20008410000 */
[----:B------:R-:W-:Y:S01]  /*10380*/  FSEL R237, R237, -INF , !P4 ;  /* 0xff800000eded7808 */ /* 0x000fe20006000000 */
[----:B------:R-:W-:Y:S01]  /*10390*/  FFMA.FTZ R236, R224, -UR19, R236 ;  /* 0x80000013e0ec7c23 */ /* 0x000fe200080100ec */
[----:B------:R-:W-:Y:S01]  /*103a0*/  FSEL R231, R231, -INF , !P0 ;  /* 0xff800000e7e77808 */ /* 0x000fe20004000000 */
[----:B-1----:R-:W-:Y:S01]  /*103b0*/  FFMA.FTZ R252, R226, -UR19, R252 ;  /* 0x80000013e2fc7c23 */ /* 0x002fe200080100fc */
[CC--:B------:R-:W-:Y:S01]  /*103c0*/  ISETP.GE.AND P4, PT, R235.reuse, R218.reuse, PT ;  /* 0x000000daeb00720c */ /* 0x0c0fe20003f86270 */
[----:B------:R-:W1:Y:S01]  /*103d0*/  MUFU.TANH R233, R233 ;  /* 0x000000e900e97308 */ /* 0x000e620000002400 */
[-C--:B------:R-:W-:Y:S01]  /*103e0*/  ISETP.GE.AND P0, PT, R235, R215.reuse, PT ;  /* 0x000000d7eb00720c */ /* 0x080fe20003f06270 */
[--C-:B------:R-:W-:Y:S01]  /*103f0*/  IMAD.IADD R242, R216, 0x1, -R235.reuse ;  /* 0x00000001d8f27824 */ /* 0x100fe200078e0aeb */
[----:B------:R-:W-:Y:S01]  /*10400*/  FSEL R252, R252, -INF , !P6 ;  /* 0xff800000fcfc7808 */ /* 0x000fe20007000000 */
[----:B------:R-:W-:Y:S01]  /*10410*/  FMUL.FTZ R230, R20, UR10 ;  /* 0x0000000a14e67c20 */ /* 0x000fe20008410000 */
[----:B---3--:R-:W-:Y:S01]  /*10420*/  FSEL R229, R236, -INF , !P5 ;  /* 0xff800000ece57808 */ /* 0x008fe20006800000 */
[----:B------:R-:W-:Y:S01]  /*10430*/  IMAD.IADD R236, R219, 0x1, -R235 ;  /* 0x00000001dbec7824 */ /* 0x000fe200078e0aeb */
[C---:B------:R-:W-:Y:S03]  /*10440*/  ISETP.GE.AND P5, PT, R238.reuse, R218, PT ;  /* 0x000000daee00720c */ /* 0x040fe60003fa6270 */
[----:B------:R-:W2:Y:S01]  /*10450*/  MUFU.TANH R227, R227 ;  /* 0x000000e300e37308 */ /* 0x000ea20000002400 */
[----:B------:R-:W-:Y:S01]  /*10460*/  ISETP.GE.AND P6, PT, R238, R215, PT ;  /* 0x000000d7ee00720c */ /* 0x000fe20003fc6270 */
[----:B------:R-:W-:Y:S01]  /*10470*/  FMUL.FTZ R224, R22, UR10 ;  /* 0x0000000a16e07c20 */ /* 0x000fe20008410000 */
[-C--:B------:R-:W-:Y:S01]  /*10480*/  ISETP.GE.OR P4, PT, R235, R217.reuse, !P4 ;  /* 0x000000d9eb00720c */ /* 0x080fe20006786670 */
[----:B------:R-:W-:Y:S01]  /*10490*/  FMUL.FTZ R226, R23, UR10 ;  /* 0x0000000a17e27c20 */ /* 0x000fe20008410000 */
[-C--:B------:R-:W-:Y:S01]  /*104a0*/  ISETP.GE.OR P0, PT, R235, R214.reuse, !P0 ;  /* 0x000000d6eb00720c */ /* 0x080fe20004706670 */
[----:B------:R-:W-:Y:S01]  /*104b0*/  IMAD.IADD R235, R216, 0x1, -R238 ;  /* 0x00000001d8eb7824 */ /* 0x000fe200078e0aee */
[C---:B------:R-:W-:Y:S03]  /*104c0*/  ISETP.GE.OR P5, PT, R238.reuse, R217, !P5 ;  /* 0x000000d9ee00720c */ /* 0x040fe60006fa6670 */
[----:B------:R-:W3:Y:S01]  /*104d0*/  MUFU.TANH R232, R232 ;  /* 0x000000e800e87308 */ /* 0x000ee20000002400 */
[----:B------:R-:W-:Y:S02]  /*104e0*/  ISETP.GE.OR P6, PT, R238, R214, !P6 ;  /* 0x000000d6ee00720c */ /* 0x000fe400077c6670 */
[----:B------:R-:W-:Y:S02]  /*104f0*/  IABS R240, R236 ;  /* 0x000000ec00f07213 */ /* 0x000fe40000000000 */
[----:B------:R-:W-:Y:S02]  /*10500*/  IABS R238, R244 ;  /* 0x000000f400ee7213 */ /* 0x000fe40000000000 */
[----:B------:R-:W-:Y:S03]  /*10510*/  IABS R236, R242 ;  /* 0x000000f200ec7213 */ /* 0x000fe60000000000 */
[----:B------:R5:W5:Y:S01]  /*10520*/  MUFU.TANH R248, R230 ;  /* 0x000000e600f87308 */ /* 0x000b620000002400 */
[----:B------:R-:W-:Y:S01]  /*10530*/  IABS R235, R235 ;  /* 0x000000eb00eb7213 */ /* 0x000fe20000000000 */
[C---:B------:R-:W-:Y:S01]  /*10540*/  VIADD R242, R3.reuse, 0x20 ;  /* 0x0000002003f27836 */ /* 0x040fe20000000000 */
[----:B------:R-:W-:Y:S02]  /*10550*/  I2FP.F32.S32 R240, R240 ;  /* 0x000000f000f07245 */ /* 0x000fe40000201400 */
[----:B------:R-:W-:Y:S02]  /*10560*/  I2FP.F32.S32 R238, R238 ;  /* 0x000000ee00ee7245 */ /* 0x000fe40000201400 */
[----:B------:R-:W-:Y:S01]  /*10570*/  I2FP.F32.S32 R236, R236 ;  /* 0x000000ec00ec7245 */ /* 0x000fe20000201400 */
[----:B----4-:R-:W-:Y:S01]  /*10580*/  FFMA.FTZ R234, R240, -UR19, R234 ;  /* 0x80000013f0ea7c23 */ /* 0x010fe200080100ea */
[----:B------:R-:W-:Y:S01]  /*10590*/  I2FP.F32.S32 R235, R235 ;  /* 0x000000eb00eb7245 */ /* 0x000fe20000201400 */
[----:B-1----:R-:W-:Y:S01]  /*105a0*/  FFMA.FTZ R233, R238, -UR19, R233 ;  /* 0x80000013eee97c23 */ /* 0x002fe200080100e9 */
[----:B------:R-:W-:Y:S02]  /*105b0*/  VIADD R238, R3, 0x21 ;  /* 0x0000002103ee7836 */ /* 0x000fe40000000000 */
[----:B--2---:R-:W-:Y:S01]  /*105c0*/  FFMA.FTZ R227, R236, -UR19, R227 ;  /* 0x80000013ece37c23 */ /* 0x004fe200080100e3 */
[----:B------:R-:W-:Y:S01]  /*105d0*/  MUFU.TANH R240, R224 ;  /* 0x000000e000f07308 */ /* 0x000fe20000002400 */
[----:B---3--:R-:W-:Y:S01]  /*105e0*/  FFMA.FTZ R232, R235, -UR19, R232 ;  /* 0x80000013ebe87c23 */ /* 0x008fe200080100e8 */
[----:B------:R-:W-:Y:S01]  /*105f0*/  FSEL R235, R234, -INF , !P4 ;  /* 0xff800000eaeb7808 */ /* 0x000fe20006000000 */
[----:B------:R-:W-:Y:S01]  /*10600*/  IMAD.IADD R234, R216, 0x1, -R242 ;  /* 0x00000001d8ea7824 */ /* 0x000fe200078e0af2 */
[----:B------:R-:W-:Y:S01]  /*10610*/  FSEL R233, R233, -INF , !P5 ;  /* 0xff800000e9e97808 */ /* 0x000fe20006800000 */
[----:B-----5:R-:W-:Y:S01]  /*10620*/  IMAD.IADD R230, R219, 0x1, -R238 ;  /* 0x00000001dbe67824 */ /* 0x020fe200078e0aee */
[CC--:B------:R-:W-:Y:S01]  /*10630*/  ISETP.GE.AND P4, PT, R242.reuse, R218.reuse, PT ;  /* 0x000000daf200720c */ /* 0x0c0fe20003f86270 */
[----:B------:R-:W-:Y:S01]  /*10640*/  VIADD R236, R3, 0x28 ;  /* 0x0000002803ec7836 */ /* 0x000fe20000000000 */
[-C--:B------:R-:W-:Y:S02]  /*10650*/  ISETP.GE.AND P5, PT, R242, R215.reuse, PT ;  /* 0x000000d7f200720c */ /* 0x080fe40003fa6270 */
[----:B------:R1:W2:Y:S01]  /*10660*/  MUFU.TANH R246, R228 ;  /* 0x000000e400f67308 */ /* 0x0002a20000002400 */
[----:B------:R-:W-:Y:S02]  /*10670*/  FSEL R227, R227, -INF , !P0 ;  /* 0xff800000e3e37808 */ /* 0x000fe40004000000 */
[----:B------:R-:W-:Y:S01]  /*10680*/  FSEL R250, R232, -INF , !P6 ;  /* 0xff800000e8fa7808 */ /* 0x000fe20007000000 */
[C---:B------:R-:W-:Y:S01]  /*10690*/  IMAD.IADD R232, R219.reuse, 0x1, -R242 ;  /* 0x00000001dbe87824 */ /* 0x040fe200078e0af2 */
[C---:B------:R-:W-:Y:S02]  /*106a0*/  ISETP.GE.AND P0, PT, R238.reuse, R218, PT ;  /* 0x000000daee00720c */ /* 0x040fe40003f06270 */
[----:B------:R-:W-:Y:S03]  /*106b0*/  ISETP.GE.AND P6, PT, R238, R215, PT ;  /* 0x000000d7ee00720c */ /* 0x000fe60003fc6270 */
[----:B------:R3:W-:Y:S01]  /*106c0*/  MUFU.TANH R244, R24 ;  /* 0x0000001800f47308 */ /* 0x0007e20000002400 */
[CC--:B------:R-:W-:Y:S02]  /*106d0*/  ISETP.GE.OR P4, PT, R242.reuse, R217.reuse, !P4 ;  /* 0x000000d9f200720c */ /* 0x0c0fe40006786670 */
[-C--:B------:R-:W-:Y:S01]  /*106e0*/  ISETP.GE.OR P5, PT, R242, R214.reuse, !P5 ;  /* 0x000000d6f200720c */ /* 0x080fe20006fa6670 */
[----:B------:R-:W-:Y:S01]  /*106f0*/  IMAD.IADD R242, R216, 0x1, -R238 ;  /* 0x00000001d8f27824 */ /* 0x000fe200078e0aee */
[C---:B------:R-:W-:Y:S02]  /*10700*/  ISETP.GE.OR P0, PT, R238.reuse, R217, !P0 ;  /* 0x000000d9ee00720c */ /* 0x040fe40004706670 */
[----:B------:R-:W-:Y:S03]  /*10710*/  ISETP.GE.OR P6, PT, R238, R214, !P6 ;  /* 0x000000d6ee00720c */ /* 0x000fe600077c6670 */
[----:B------:R-:W-:Y:S01]  /*10720*/  MUFU.TANH R26, R26 ;  /* 0x0000001a001a7308 */ /* 0x000fe20000002400 */
[----:B------:R-:W-:Y:S01]  /*10730*/  IABS R232, R232 ;  /* 0x000000e800e87213 */ /* 0x000fe20000000000 */
[----:B-1----:R-:W-:Y:S01]  /*10740*/  IMAD.IADD R228, R219, 0x1, -R236 ;  /* 0x00000001dbe47824 */ /* 0x002fe200078e0aec */
[----:B------:R-:W-:Y:S02]  /*10750*/  IABS R230, R230 ;  /* 0x000000e600e67213 */ /* 0x000fe40000000000 */
[----:B------:R-:W-:Y:S02]  /*10760*/  IABS R224, R242 ;  /* 0x000000f200e07213 */ /* 0x000fe40000000000 */
[----:B------:R-:W-:Y:S03]  /*10770*/  IABS R234, R234 ;  /* 0x000000ea00ea7213 */ /* 0x000fe60000000000 */
[----:B------:R1:W4:Y:S01]  /*10780*/  MUFU.TANH R238, R226 ;  /* 0x000000e200ee7308 */ /* 0x0003220000002400 */
[----:B------:R-:W-:Y:S01]  /*10790*/  I2FP.F32.S32 R232, R232 ;  /* 0x000000e800e87245 */ /* 0x000fe20000201400 */
[----:B---3--:R-:W-:Y:S01]  /*107a0*/  VIADD R24, R3, 0x31 ;  /* 0x0000003103187836 */ /* 0x008fe20000000000 */
[----:B------:R-:W-:Y:S02]  /*107b0*/  I2FP.F32.S32 R230, R230 ;  /* 0x000000e600e67245 */ /* 0x000fe40000201400 */
[----:B------:R-:W-:Y:S01]  /*107c0*/  I2FP.F32.S32 R224, R224 ;  /* 0x000000e000e07245 */ /* 0x000fe20000201400 */
[----:B------:R-:W-:Y:S01]  /*107d0*/  FFMA.FTZ R248, R232, -UR19, R248 ;  /* 0x80000013e8f87c23 */ /* 0x000fe200080100f8 */
[----:B------:R-:W-:Y:S03]  /*107e0*/  IABS R228, R228 ;  /* 0x000000e400e47213 */ /* 0x000fe60000000000 */
[----:B------:R3:W5:Y:S01]  /*107f0*/  MUFU.TANH R242, R25 ;  /* 0x0000001900f27308 */ /* 0x0007620000002400 */
[----:B--2---:R-:W-:Y:S01]  /*10800*/  FFMA.FTZ R246, R230, -UR19, R246 ;  /* 0x80000013e6f67c23 */ /* 0x004fe200080100f6 */
[----:B------:R-:W-:Y:S01]  /*10810*/  FMUL.FTZ R230, R29, UR10 ;  /* 0x0000000a1de67c20 */ /* 0x000fe20008410000 */
[----:B------:R-:W-:Y:S01]  /*10820*/  FSEL R248, R248, -INF , !P4 ;  /* 0xff800000f8f87808 */ /* 0x000fe20006000000 */
[----:B------:R-:W-:Y:S01]  /*10830*/  FMUL.FTZ R29, R30, UR10 ;  /* 0x0000000a1e1d7c20 */ /* 0x000fe20008410000 */
[----:B------:R-:W-:Y:S01]  /*10840*/  ISETP.GE.AND P4, PT, R236, R218, PT ;  /* 0x000000daec00720c */ /* 0x000fe20003f86270 */
[----:B------:R-:W-:Y:S01]  /*10850*/  FMUL.FTZ R30, R31, UR10 ;  /* 0x0000000a1f1e7c20 */ /* 0x000fe20008410000 */
[----:B------:R-:W-:Y:S01]  /*10860*/  FSEL R246, R246, -INF , !P0 ;  /* 0xff800000f6f67808 */ /* 0x000fe20004000000 */
[----:B------:R-:W-:Y:S01]  /*10870*/  VIADD R31, R3, 0x29 ;  /* 0x00000029031f7836 */ /* 0x000fe20000000000 */
[----:B-1----:R-:W-:Y:S01]  /*10880*/  I2FP.F32.S32 R226, R234 ;  /* 0x000000ea00e27245 */ /* 0x002fe20000201400 */
[----:B----4-:R-:W-:Y:S01]  /*10890*/  FFMA.FTZ R238, R224, -UR19, R238 ;  /* 0x80000013e0ee7c23 */ /* 0x010fe200080100ee */
[C---:B------:R-:W-:Y:S01]  /*108a0*/  ISETP.GE.AND P0, PT, R236.reuse, R215, PT ;  /* 0x000000d7ec00720c */ /* 0x040fe20003f06270 */
[----:B------:R1:W2:Y:S01]  /*108b0*/  MUFU.TANH R234, R27 ;  /* 0x0000001b00ea7308 */ /* 0x0002a20000002400 */
[C---:B------:R-:W-:Y:S01]  /*108c0*/  ISETP.GE.OR P4, PT, R236.reuse, R217, !P4 ;  /* 0x000000d9ec00720c */ /* 0x040fe20006786670 */
[--C-:B------:R-:W-:Y:S01]  /*108d0*/  IMAD.IADD R224, R219, 0x1, -R31.reuse ;  /* 0x00000001dbe07824 */ /* 0x100fe200078e0a1f */
[----:B------:R-:W-:Y:S01]  /*108e0*/  ISETP.GE.OR P0, PT, R236, R214, !P0 ;  /* 0x000000d6ec00720c */ /* 0x000fe20004706670 */
[----:B------:R-:W-:Y:S01]  /*108f0*/  FFMA.FTZ R240, R226, -UR19, R240 ;  /* 0x80000013e2f07c23 */ /* 0x000fe200080100f0 */
[----:B------:R-:W-:Y:S01]  /*10900*/  FSEL R238, R238, -INF , !P6 ;  /* 0xff800000eeee7808 */ /* 0x000fe20007000000 */
[C---:B---3--:R-:W-:Y:S01]  /*10910*/  IMAD.IADD R25, R216.reuse, 0x1, -R31 ;  /* 0x00000001d8197824 */ /* 0x048fe200078e0a1f */
[----:B------:R-:W-:Y:S01]  /*10920*/  IABS R224, R224 ;  /* 0x000000e000e07213 */ /* 0x000fe20000000000 */
[----:B------:R-:W-:Y:S01]  /*10930*/  IMAD.IADD R236, R216, 0x1, -R236 ;  /* 0x00000001d8ec7824 */ /* 0x000fe200078e0aec */
[----:B------:R-:W-:Y:S01]  /*10940*/  FSEL R240, R240, -INF , !P5 ;  /* 0xff800000f0f07808 */ /* 0x000fe20006800000 */
[----:B------:R-:W-:Y:S01]  /*10950*/  FMUL.FTZ R232, R28, UR10 ;  /* 0x0000000a1ce87c20 */ /* 0x000fe20008410000 */
[----:B------:R-:W-:Y:S01]  /*10960*/  ISETP.GE.AND P5, PT, R31, R218, PT ;  /* 0x000000da1f00720c */ /* 0x000fe20003fa6270 */
[----:B------:R-:W3:Y:S01]  /*10970*/  MUFU.TANH R230, R230 ;  /* 0x000000e600e67308 */ /* 0x000ee20000002400 */
[----:B------:R-:W-:Y:S01]  /*10980*/  IABS R236, R236 ;  /* 0x000000ec00ec7213 */ /* 0x000fe20000000000 */
[----:B------:R-:W-:Y:S01]  /*10990*/  VIADD R28, R3, 0x30 ;  /* 0x00000030031c7836 */ /* 0x000fe20000000000 */
[----:B------:R-:W-:Y:S02]  /*109a0*/  ISETP.GE.AND P6, PT, R31, R215, PT ;  /* 0x000000d71f00720c */ /* 0x000fe40003fc6270 */
[----:B-1----:R-:W-:Y:S01]  /*109b0*/  IABS R27, R25 ;  /* 0x00000019001b7213 */ /* 0x002fe20000000000 */
[----:B------:R-:W-:Y:S01]  /*109c0*/  IMAD.IADD R25, R219, 0x1, -R24 ;  /* 0x00000001db197824 */ /* 0x000fe200078e0a18 */
[----:B------:R-:W-:Y:S03]  /*109d0*/  I2FP.F32.S32 R228, R228 ;  /* 0x000000e400e47245 */ /* 0x000fe60000201400 */
[----:B------:R-:W1:Y:S01]  /*109e0*/  MUFU.TANH R232, R232 ;  /* 0x000000e800e87308 */ /* 0x000e620000002400 */
[----:B------:R-:W-:Y:S02]  /*109f0*/  I2FP.F32.S32 R224, R224 ;  /* 0x000000e000e07245 */ /* 0x000fe40000201400 */
[----:B------:R-:W-:Y:S01]  /*10a00*/  I2FP.F32.S32 R27, R27 ;  /* 0x0000001b001b7245 */ /* 0x000fe20000201400 */
[----:B------:R-:W-:Y:S01]  /*10a10*/  FFMA.FTZ R244, R228, -UR19, R244 ;  /* 0x80000013e4f47c23 */ /* 0x000fe200080100f4 */
[----:B------:R-:W-:Y:S01]  /*10a20*/  I2FP.F32.S32 R236, R236 ;  /* 0x000000ec00ec7245 */ /* 0x000fe20000201400 */
[----:B-----5:R-:W-:Y:S01]  /*10a30*/  FFMA.FTZ R242, R224, -UR19, R242 ;  /* 0x80000013e0f27c23 */ /* 0x020fe200080100f2 */
[C---:B------:R-:W-:Y:S03]  /*10a40*/  ISETP.GE.OR P5, PT, R31.reuse, R217, !P5 ;  /* 0x000000d91f00720c */ /* 0x040fe60006fa6670 */
[----:B------:R-:W4:Y:S01]  /*10a50*/  MUFU.TANH R29, R29 ;  /* 0x0000001d001d7308 */ /* 0x000f220000002400 */
[----:B------:R-:W-:Y:S01]  /*10a60*/  ISETP.GE.OR P6, PT, R31, R214, !P6 ;  /* 0x000000d61f00720c */ /* 0x000fe200077c6670 */
[----:B------:R-:W-:Y:S01]  /*10a70*/  IMAD.IADD R31, R219, 0x1, -R28 ;  /* 0x00000001db1f7824 */ /* 0x000fe200078e0a1c */
[----:B------:R-:W-:Y:S01]  /*10a80*/  IABS R25, R25 ;  /* 0x0000001900197213 */ /* 0x000fe20000000000 */
[----:B--2---:R-:W-:Y:S01]  /*10a90*/  FFMA.FTZ R234, R27, -UR19, R234 ;  /* 0x800000131bea7c23 */ /* 0x004fe200080100ea */
[----:B------:R-:W-:Y:S01]  /*10aa0*/  FSEL R244, R244, -INF , !P4 ;  /* 0xff800000f4f47808 */ /* 0x000fe20006000000 */
[----:B------:R-:W-:Y:S01]  /*10ab0*/  FFMA.FTZ R236, R236, -UR19, R26 ;  /* 0x80000013ecec7c23 */ /* 0x000fe2000801001a */
[----:B------:R-:W-:Y:S01]  /*10ac0*/  I2FP.F32.S32 R25, R25 ;  /* 0x0000001900197245 */ /* 0x000fe20000201400 */
[----:B------:R-:W-:Y:S01]  /*10ad0*/  FMUL.FTZ R27, R34, UR10 ;  /* 0x0000000a221b7c20 */ /* 0x000fe20008410000 */
[----:B------:R-:W-:Y:S01]  /*10ae0*/  IABS R31, R31 ;  /* 0x0000001f001f7213 */ /* 0x000fe20000000000 */
[----:B------:R-:W-:Y:S01]  /*10af0*/  IMAD.IADD R34, R216, 0x1, -R28 ;  /* 0x00000001d8227824 */ /* 0x000fe200078e0a1c */
[----:B------:R-:W-:Y:S01]  /*10b00*/  FSEL R242, R242, -INF , !P5 ;  /* 0xff800000f2f27808 */ /* 0x000fe20006800000 */
[----:B---3--:R-:W-:Y:S01]  /*10b10*/  FFMA.FTZ R230, R25, -UR19, R230 ;  /* 0x8000001319e67c23 */ /* 0x008fe200080100e6 */
[CC--:B------:R-:W-:Y:S01]  /*10b20*/  ISETP.GE.AND P4, PT, R28.reuse, R218.reuse, PT ;  /* 0x000000da1c00720c */ /* 0x0c0fe20003f86270 */
[----:B------:R-:W2:Y:S01]  /*10b30*/  MUFU.TANH R30, R30 ;  /* 0x0000001e001e7308 */ /* 0x000ea20000002400 */
[----:B------:R-:W-:Y:S01]  /*10b40*/  ISETP.GE.AND P5, PT, R28, R215, PT ;  /* 0x000000d71c00720c */ /* 0x000fe20003fa6270 */
[C---:B------:R-:W-:Y:S01]  /*10b50*/  VIADD R25, R3.reuse, 0x39 ;  /* 0x0000003903197836 */ /* 0x040fe20000000000 */
[----:B------:R-:W-:Y:S01]  /*10b60*/  FSEL R236, R236, -INF , !P0 ;  /* 0xff800000ecec7808 */ /* 0x000fe20004000000 */
[----:B------:R-:W-:Y:S01]  /*10b70*/  VIADD R26, R3, 0x38 ;  /* 0x00000038031a7836 */ /* 0x000fe20000000000 */
[----:B------:R-:W-:Y:S02]  /*10b80*/  FSEL R234, R234, -INF , !P6 ;  /* 0xff800000eaea7808 */ /* 0x000fe40007000000 */
[----:B------:R-:W-:Y:S03]  /*10b90*/  I2FP.F32.S32 R31, R31 ;  /* 0x0000001f001f7245 */ /* 0x000fe60000201400 */
[----:B------:R-:W3:Y:S01]  /*10ba0*/  MUFU.TANH R33, R33 ;  /* 0x0000002100217308 */ /* 0x000ee20000002400 */
[C---:B------:R-:W-:Y:S01]  /*10bb0*/  ISETP.GE.AND P0, PT, R24.reuse, R218, PT ;  /* 0x000000da1800720c */ /* 0x040fe20003f06270 */
[----:B------:R-:W-:Y:S01]  /*10bc0*/  IMAD.IADD R3, R219, 0x1, -R26 ;  /* 0x00000001db037824 */ /* 0x000fe200078e0a1a */
[----:B------:R-:W-:Y:S01]  /*10bd0*/  ISETP.GE.AND P6, PT, R24, R215, PT ;  /* 0x000000d71800720c */ /* 0x000fe20003fc6270 */
[----:B-1----:R-:W-:Y:S01]  /*10be0*/  FFMA.FTZ R232, R31, -UR19, R232 ;  /* 0x800000131fe87c23 */ /* 0x002fe200080100e8 */
[----:B------:R-:W-:Y:S02]  /*10bf0*/  IABS R34, R34 ;  /* 0x0000002200227213 */ /* 0x000fe40000000000 */
[CC--:B------:R-:W-:Y:S03]  /*10c00*/  ISETP.GE.OR P4, PT, R28.reuse, R217.reuse, !P4 ;  /* 0x000000d91c00720c */ /* 0x0c0fe60006786670 */
[----:B------:R-:W1:Y:S01]  /*10c10*/  MUFU.TANH R32, R32 ;  /* 0x0000002000207308 */ /* 0x000e620000002400 */
[----:B------:R-:W-:Y:S01]  /*10c20*/  ISETP.GE.OR P5, PT, R28, R214, !P5 ;  /* 0x000000d61c00720c */ /* 0x000fe20006fa6670 */
[----:B------:R-:W-:Y:S01]  /*10c30*/  IMAD.IADD R28, R216, 0x1, -R24 ;  /* 0x00000001d81c7824 */ /* 0x000fe200078e0a18 */
[----:B------:R-:W-:Y:S02]  /*10c40*/  FMNMX.FTZ R224, R247, R0, !PT ;  /* 0x00000000f7e07209 */ /* 0x000fe40007810000 */
[C---:B------:R-:W-:Y:S02]  /*10c50*/  ISETP.GE.OR P0, PT, R24.reuse, R217, !P0 ;  /* 0x000000d91800720c */ /* 0x040fe40004706670 */
[----:B------:R-:W-:Y:S01]  /*10c60*/  ISETP.GE.OR P6, PT, R24, R214, !P6 ;  /* 0x000000d61800720c */ /* 0x000fe200077c6670 */
[----:B------:R-:W-:Y:S01]  /*10c70*/  IMAD.IADD R24, R219, 0x1, -R25 ;  /* 0x00000001db187824 */ /* 0x000fe200078e0a19 */
[----:B------:R-:W-:Y:S01]  /*10c80*/  I2FP.F32.S32 R34, R34 ;  /* 0x0000002200227245 */ /* 0x000fe20000201400 */
[----:B------:R-:W1:Y:S01]  /*10c90*/  MUFU.TANH R27, R27 ;  /* 0x0000001b001b7308 */ /* 0x000e620000002400 */
[----:B------:R-:W-:Y:S02]  /*10ca0*/  FMNMX.FTZ R31, R243, R224, !PT ;  /* 0x000000e0f31f7209 */ /* 0x000fe40007810000 */
[----:B------:R-:W-:Y:S01]  /*10cb0*/  IABS R28, R28 ;  /* 0x0000001c001c7213 */ /* 0x000fe20000000000 */
[----:B----4-:R-:W-:Y:S01]  /*10cc0*/  FFMA.FTZ R29, R34, -UR19, R29 ;  /* 0x80000013221d7c23 */ /* 0x010fe2000801001d */
[----:B------:R-:W-:Y:S02]  /*10cd0*/  IABS R24, R24 ;  /* 0x0000001800187213 */ /* 0x000fe40000000000 */
[----:B------:R-:W-:Y:S02]  /*10ce0*/  FMNMX.FTZ R34, R14, R31, !PT ;  /* 0x0000001f0e227209 */ /* 0x000fe40007810000 */
[----:B------:R-:W-:Y:S02]  /*10cf0*/  I2FP.F32.S32 R28, R28 ;  /* 0x0000001c001c7245 */ /* 0x000fe40000201400 */
[----:B------:R-:W-:Y:S02]  /*10d00*/  I2FP.F32.S32 R24, R24 ;  /* 0x0000001800187245 */ /* 0x000fe40000201400 */
[----:B------:R-:W-:Y:S01]  /*10d10*/  FMNMX.FTZ R34, R251, R34, !PT ;  /* 0x00000022fb227209 */ /* 0x000fe20007810000 */
[----:B--2---:R-:W-:Y:S01]  /*10d20*/  FFMA.FTZ R30, R28, -UR19, R30 ;  /* 0x800000131c1e7c23 */ /* 0x004fe2000801001e */
[----:B------:R-:W-:Y:S01]  /*10d30*/  IABS R3, R3 ;  /* 0x0000000300037213 */ /* 0x000fe20000000000 */
[----:B---3--:R-:W-:Y:S01]  /*10d40*/  FFMA.FTZ R33, R24, -UR19, R33 ;  /* 0x8000001318217c23 */ /* 0x008fe20008010021 */
[----:B------:R-:W-:Y:S02]  /*10d50*/  FMNMX.FTZ R28, R237, R34, !PT ;  /* 0x00000022ed1c7209 */ /* 0x000fe40007810000 */
[----:B------:R-:W-:Y:S02]  /*10d60*/  FMNMX.FTZ R24, R241, R2, !PT ;  /* 0x00000002f1187209 */ /* 0x000fe40007810000 */
[----:B------:R-:W-:Y:S02]  /*10d70*/  FMNMX.FTZ R28, R231, R28, !PT ;  /* 0x0000001ce71c7209 */ /* 0x000fe40007810000 */
[----:B------:R-:W-:Y:S02]  /*10d80*/  FMNMX.FTZ R24, R239, R24, !PT ;  /* 0x00000018ef187209 */ /* 0x000fe40007810000 */
[----:B------:R-:W-:Y:S02]  /*10d90*/  FMNMX.FTZ R28, R235, R28, !PT ;  /* 0x0000001ceb1c7209 */ /* 0x000fe40007810000 */
[----:B------:R-:W-:Y:S02]  /*10da0*/  FMNMX.FTZ R24, R249, R24, !PT ;  /* 0x00000018f9187209 */ /* 0x000fe40007810000 */
[----:B------:R-:W-:Y:S02]  /*10db0*/  I2FP.F32.S32 R3, R3 ;  /* 0x0000000300037245 */ /* 0x000fe40000201400 */
[----:B------:R-:W-:Y:S01]  /*10dc0*/  FMNMX.FTZ R31, R233, R28, !PT ;  /* 0x0000001ce91f7209 */ /* 0x000fe20007810000 */
[----:B------:R-:W-:Y:S01]  /*10dd0*/  IMAD.IADD R28, R216, 0x1, -R26 ;  /* 0x00000001d81c7824 */ /* 0x000fe200078e0a1a */
[----:B------:R-:W-:Y:S01]  /*10de0*/  FMNMX.FTZ R24, R245, R24, !PT ;  /* 0x00000018f5187209 */ /* 0x000fe20007810000 */
[----:B-1----:R-:W-:Y:S01]  /*10df0*/  FFMA.FTZ R32, R3, -UR19, R32 ;  /* 0x8000001303207c23 */ /* 0x002fe20008010020 */
[----:B------:R-:W-:Y:S02]  /*10e00*/  FMNMX.FTZ R31, R248, R31, !PT ;  /* 0x0000001ff81f7209 */ /* 0x000fe40007810000 */
[----:B------:R-:W-:Y:S02]  /*10e10*/  FMNMX.FTZ R3, R229, R24, !PT ;  /* 0x00000018e5037209 */ /* 0x000fe40007810000 */
[----:B------:R-:W-:Y:S02]  /*10e20*/  FMNMX.FTZ R31, R246, R31, !PT ;  /* 0x0000001ff61f7209 */ /* 0x000fe40007810000 */
[----:B------:R-:W-:Y:S02]  /*10e30*/  FSEL R232, R232, -INF , !P4 ;  /* 0xff800000e8e87808 */ /* 0x000fe40006000000 */
[----:B------:R-:W-:Y:S02]  /*10e40*/  FMNMX.FTZ R24, R252, R3, !PT ;  /* 0x00000003fc187209 */ /* 0x000fe40007810000 */
[----:B------:R-:W-:Y:S01]  /*10e50*/  ISETP.GE.AND P4, PT, R26, R218, PT ;  /* 0x000000da1a00720c */ /* 0x000fe20003f86270 */
[----:B------:R1:W2:Y:S01]  /*10e60*/  MUFU.TANH R3, R35 ;  /* 0x0000002300037308 */ /* 0x0002a20000002400 */
[----:B------:R-:W-:Y:S02]  /*10e70*/  FMNMX.FTZ R31, R244, R31, !PT ;  /* 0x0000001ff41f7209 */ /* 0x000fe40007810000 */
[----:B------:R-:W-:Y:S02]  /*10e80*/  ISETP.GE.OR P4, PT, R26, R217, !P4 ;  /* 0x000000d91a00720c */ /* 0x000fe40006786670 */
[----:B------:R-:W-:Y:S02]  /*10e90*/  FSEL R224, R29, -INF , !P5 ;  /* 0xff8000001de07808 */ /* 0x000fe40006800000 */
[----:B------:R-:W-:Y:S02]  /*10ea0*/  FSEL R230, R230, -INF , !P0 ;  /* 0xff800000e6e67808 */ /* 0x000fe40004000000 */
[----:B------:R-:W-:Y:S02]  /*10eb0*/  FMNMX.FTZ R29, R227, R24, !PT ;  /* 0x00000018e31d7209 */ /* 0x000fe40007810000 */
[----:B------:R-:W-:Y:S02]  /*10ec0*/  FMNMX.FTZ R31, R242, R31, !PT ;  /* 0x0000001ff21f7209 */ /* 0x000fe40007810000 */
[----:B------:R-:W-:Y:S02]  /*10ed0*/  PLOP3.LUT P0, PT, PT, PT, UP0, 0x80, 0x0 ;  /* 0x000000000000781c */ /* 0x000fe40003f0f008 */
[----:B------:R-:W-:Y:S02]  /*10ee0*/  ISETP.GE.AND P5, PT, R26, R215, PT ;  /* 0x000000d71a00720c */ /* 0x000fe40003fa6270 */
[----:B------:R-:W-:Y:S02]  /*10ef0*/  FSEL R228, R32, -INF , !P4 ;  /* 0xff80000020e47808 */ /* 0x000fe40006000000 */
[C---:B------:R-:W-:Y:S02]  /*10f00*/  ISETP.GE.AND P4, PT, R25.reuse, R218, PT ;  /* 0x000000da1900720c */ /* 0x040fe40003f86270 */
[----:B------:R-:W-:Y:S02]  /*10f10*/  FMNMX.FTZ R29, R250, R29, !PT ;  /* 0x0000001dfa1d7209 */ /* 0x000fe40007810000 */
[----:B------:R-:W-:Y:S02]  /*10f20*/  FMNMX.FTZ R31, R232, R31, !PT ;  /* 0x0000001fe81f7209 */ /* 0x000fe40007810000 */
[----:B------:R-:W-:Y:S01]  /*10f30*/  ISETP.GE.OR P5, PT, R26, R214, !P5 ;  /* 0x000000d61a00720c */ /* 0x000fe20006fa6670 */
[----:B------:R-:W-:Y:S01]  /*10f40*/  IMAD.IADD R26, R216, 0x1, -R25 ;  /* 0x00000001d81a7824 */ /* 0x000fe200078e0a19 */
[----:B------:R-:W-:Y:S02]  /*10f50*/  ISETP.GE.OR P4, PT, R25, R217, !P4 ;  /* 0x000000d91900720c */ /* 0x000fe40006786670 */
[----:B------:R-:W-:Y:S02]  /*10f60*/  FMNMX.FTZ R29, R240, R29, !PT ;  /* 0x0000001df01d7209 */ /* 0x000fe40007810000 */
[----:B------:R-:W-:Y:S02]  /*10f70*/  FMNMX.FTZ R31, R230, R31, !PT ;  /* 0x0000001fe61f7209 */ /* 0x000fe40007810000 */
[----:B------:R-:W-:Y:S02]  /*10f80*/  FSEL R226, R33, -INF , !P4 ;  /* 0xff80000021e27808 */ /* 0x000fe40006000000 */
[----:B------:R-:W-:Y:S02]  /*10f90*/  IABS R28, R28 ;  /* 0x0000001c001c7213 */ /* 0x000fe40000000000 */
[----:B------:R-:W-:Y:S02]  /*10fa0*/  IABS R26, R26 ;  /* 0x0000001a001a7213 */ /* 0x000fe40000000000 */
[----:B------:R-:W-:Y:S02]  /*10fb0*/  FMNMX.FTZ R29, R238, R29, !PT ;  /* 0x0000001dee1d7209 */ /* 0x000fe40007810000 */
[----:B------:R-:W-:Y:S02]  /*10fc0*/  FMNMX.FTZ R31, R228, R31, !PT ;  /* 0x0000001fe41f7209 */ /* 0x000fe40007810000 */
[----:B------:R-:W-:Y:S02]  /*10fd0*/  ISETP.GE.AND P4, PT, R25, R215, PT ;  /* 0x000000d71900720c */ /* 0x000fe40003f86270 */
[----:B------:R-:W-:Y:S02]  /*10fe0*/  I2FP.F32.S32 R28, R28 ;  /* 0x0000001c001c7245 */ /* 0x000fe40000201400 */
[----:B------:R-:W-:Y:S02]  /*10ff0*/  I2FP.F32.S32 R26, R26 ;  /* 0x0000001a001a7245 */ /* 0x000fe40000201400 */
[----:B------:R-:W-:Y:S02]  /*11000*/  FMNMX.FTZ R29, R236, R29, !PT ;  /* 0x0000001dec1d7209 */ /* 0x000fe40007810000 */
[----:B------:R-:W-:Y:S01]  /*11010*/  FMNMX.FTZ R24, R226, R31, !PT ;  /* 0x0000001fe2187209 */ /* 0x000fe20007810000 */
[----:B-12---:R-:W-:Y:S06]  /*11020*/  @P0 BRA `(.L_x_586) ;  /* 0xffffffd800780947 */ /* 0x006fec000383ffff */
.L_x_585:
        /* <DEDUP_REMOVED lines=31> */
[----:B------:R-:W-:Y:S01]  /*11220*/  FSEL R147, R147, RZ, P1 ;  /* 0x000000ff93937208 */ /* 0x000fe20000800000 */
[C---:B------:R-:W-:Y:S01]  /*11230*/  FMUL.FTZ R145, R3.reuse, UR4 ;  /* 0x0000000403917c20 */ /* 0x040fe20008410000 */
[----:B------:R-:W-:Y:S01]  /*11240*/  FSETP.NEU.FTZ.AND P0, PT, R3, -INF , PT ;  /* 0xff8000000300780b */ /* 0x000fe20003f1d000 */
[----:B------:R-:W-:Y:S02]  /*11250*/  FADD.FTZ R0, -R5, R0 ;  /* 0x0000000005007221 */ /* 0x000fe40000010100 */
[--C-:B------:R-:W-:Y:S01]  /*11260*/  FFMA.FTZ R165, R14, UR4, -R147.reuse ;  /* 0x000000040ea57c23 */ /* 0x100fe20008010893 */
[----:B------:R-:W-:Y:S01]  /*11270*/  FSEL R5, R3, RZ, P0 ;  /* 0x000000ff03057208 */ /* 0x000fe20000000000 */
[----:B------:R-:W1:Y:S01]  /*11280*/  LDSM.16.MT88.4 R12, [R196+0x12000] ;  /* 0x01200000c40c783b */ /* 0x000e620000004200 */
        /* <DEDUP_REMOVED lines=21> */
[----:B------:R-:W-:Y:S01]  /*113e0*/  FFMA.FTZ R133, R133, UR4, -R145 ;  /* 0x0000000485857c23 */ /* 0x000fe20008010891 */
[--C-:B------:R-:W-:Y:S01]  /*113f0*/  FFMA.FTZ R168, R237, UR4, -R147.reuse ;  /* 0x00000004eda87c23 */ /* 0x100fe20008010893 */
[----:B------:R-:W-:Y:S01]  /*11400*/  FFMA.FTZ R173, R231, UR4, -R147 ;  /* 0x00000004e7ad7c23 */ /* 0x000fe20008010893 */
[----:B------:R-:W-:Y:S01]  /*11410*/  FFMA.FTZ R231, R240, UR4, -R145 ;  /* 0x00000004f0e77c23 */ /* 0x000fe20008010891 */
[--C-:B------:R-:W-:Y:S01]  /*11420*/  FFMA.FTZ R170, R235, UR4, -R147.reuse ;  /* 0x00000004ebaa7c23 */ /* 0x100fe20008010893 */
[----:B------:R-:W-:Y:S03]  /*11430*/  FFMA.FTZ R175, R233, UR4, -R147 ;  /* 0x00000004e9af7c23 */ /* 0x000fe60008010893 */
[----:B------:R-:W-:Y:S01]  /*11440*/  MUFU.EX2 R165, R165 ;  /* 0x000000a500a57308 */ /* 0x000fe20000000800 */
[----:B------:R-:W-:Y:S01]  /*11450*/  FFMA.FTZ R233, R236, UR4, -R145 ;  /* 0x00000004ece97c23 */ /* 0x000fe20008010891 */
[--C-:B------:R-:W-:Y:S01]  /*11460*/  FFMA.FTZ R176, R248, UR4, -R147.reuse ;  /* 0x00000004f8b07c23 */ /* 0x100fe20008010893 */
[--C-:B------:R-:W-:Y:S01]  /*11470*/  FFMA.FTZ R227, R246, UR4, -R147.reuse ;  /* 0x00000004f6e37c23 */ /* 0x100fe20008010893 */
[--C-:B------:R-:W-:Y:S01]  /*11480*/  FFMA.FTZ R178, R244, UR4, -R147.reuse ;  /* 0x00000004f4b27c23 */ /* 0x100fe20008010893 */
[--C-:B------:R-:W-:Y:S01]  /*11490*/  FFMA.FTZ R229, R242, UR4, -R147.reuse ;  /* 0x00000004f2e57c23 */ /* 0x100fe20008010893 */
[--C-:B------:R-:W-:Y:S01]  /*114a0*/  FFMA.FTZ R232, R232, UR4, -R147.reuse ;  /* 0x00000004e8e87c23 */ /* 0x100fe20008010893 */
[--C-:B------:R-:W-:Y:S03]  /*114b0*/  FFMA.FTZ R235, R230, UR4, -R147.reuse ;  /* 0x00000004e6eb7c23 */ /* 0x100fe60008010893 */
[----:B------:R-:W3:Y:S01]  /*114c0*/  MUFU.EX2 R164, R164 ;  /* 0x000000a400a47308 */ /* 0x000ee20000000800 */
[----:B--2---:R-:W-:Y:S01]  /*114d0*/  F2FP.BF16.F32.PACK_AB R136, R166, R169 ;  /* 0x000000a9a688723e */ /* 0x004fe200000010ff */
[--C-:B------:R-:W-:Y:S01]  /*114e0*/  FFMA.FTZ R228, R228, UR4, -R147.reuse ;  /* 0x00000004e4e47c23 */ /* 0x100fe20008010893 */
[----:B------:R-:W-:Y:S01]  /*114f0*/  FFMA.FTZ R147, R226, UR4, -R147 ;  /* 0x00000004e2937c23 */ /* 0x000fe20008010893 */
[----:B------:R-:W-:Y:S01]  /*11500*/  FFMA.FTZ R226, R144, UR4, -R145 ;  /* 0x0000000490e27c23 */ /* 0x000fe20008010891 */
[----:B------:R-:W-:Y:S05]  /*11510*/  PLOP3.LUT P0, PT, PT, PT, UP0, 0x80, 0x0 ;  /* 0x000000000000781c */ /* 0x000fea0003f0f008 */
[----:B------:R-:W-:Y:S10]  /*11520*/  MUFU.EX2 R171, R171 ;  /* 0x000000ab00ab7308 */ /* 0x000ff40000000800 */
[----:B------:R-:W2:Y:S01]  /*11530*/  MUFU.EX2 R135, R135 ;  /* 0x0000008700877308 */ /* 0x000ea20000000800 */
[----:B---3--:R-:W-:Y:S09]  /*11540*/  F2FP.BF16.F32.PACK_AB R138, R164, R165 ;  /* 0x000000a5a48a723e */ /* 0x008ff200000010ff */
[----:B------:R-:W-:Y:S10]  /*11550*/  MUFU.EX2 R134, R134 ;  /* 0x0000008600867308 */ /* 0x000ff40000000800 */
[----:B------:R-:W3:Y:S01]  /*11560*/  MUFU.EX2 R167, R167 ;  /* 0x000000a700a77308 */ /* 0x000ee20000000800 */
[----:B--2---:R-:W-:Y:S09]  /*11570*/  F2FP.BF16.F32.PACK_AB R137, R135, R171 ;  /* 0x000000ab8789723e */ /* 0x004ff200000010ff */
[----:B------:R-:W2:Y:S10]  /*11580*/  MUFU.EX2 R2, R6 ;  /* 0x0000000600027308 */ /* 0x000eb40000000800 */
[----:B------:R-:W4:Y:S01]  /*11590*/  MUFU.EX2 R0, R8 ;  /* 0x0000000800007308 */ /* 0x000f220000000800 */
[----:B---3--:R-:W-:Y:S09]  /*115a0*/  F2FP.BF16.F32.PACK_AB R139, R167, R134 ;  /* 0x00000086a78b723e */ /* 0x008ff200000010ff */
[----:B------:R3:W-:Y:S01]  /*115b0*/  MUFU.EX2 R237, R147 ;  /* 0x0000009300ed7308 */ /* 0x0007e20000000800 */
[C---:B--2---:R-:W-:Y:S01]  /*115c0*/  FMUL.FTZ R4, R2.reuse, R128 ;  /* 0x0000008002047220 */ /* 0x044fe20000410000 */
        /* <DEDUP_REMOVED lines=15> */
[C---:B-1----:R-:W-:Y:S01]  /*116c0*/  HMMA.16816.F32.BF16 R4, R136.reuse, R12, R4 ;  /* 0x0000000c8804723c */ /* 0x042fe20000041804 */
[----:B------:R-:W-:Y:S04]  /*116d0*/  MUFU.EX2 R168, R168 ;  /* 0x000000a800a87308 */ /* 0x000fe80000000800 */
[----:B------:R-:W1:Y:S01]  /*116e0*/  LDSM.16.MT88.4 R124, [R192+0x12000] ;  /* 0x01200000c07c783b */ /* 0x000e620000004200 */
[C---:B------:R-:W-:Y:S05]  /*116f0*/  HMMA.16816.F32.BF16 R8, R136.reuse, R14, R8 ;  /* 0x0000000e8808723c */ /* 0x040fea0000041808 */
[----:B------:R-:W2:Y:S01]  /*11700*/  MUFU.EX2 R173, R173 ;  /* 0x000000ad00ad7308 */ /* 0x000ea20000000800 */
        /* <DEDUP_REMOVED lines=283> */
.L_x_583:
        /* <DEDUP_REMOVED lines=219> */
.L_x_587:
        /* <DEDUP_REMOVED lines=23> */
.L_x_588:
        /* <DEDUP_REMOVED lines=111> */
.L_x_590:
[----:B------:R-:W-:Y:S05]  /*13ed0*/  BSYNC B0 ;  /* 0x0000000000007941 */ /* 0x000fea0003800000 */
.L_x_589:
        /* <DEDUP_REMOVED lines=38> */
.L_x_592:
[----:B------:R-:W-:Y:S05]  /*14140*/  BSYNC B0 ;  /* 0x0000000000007941 */ /* 0x000fea0003800000 */
.L_x_591:
        /* <DEDUP_REMOVED lines=24> */
.L_x_594:
[----:B------:R-:W-:Y:S05]  /*142d0*/  BSYNC B0 ;  /* 0x0000000000007941 */ /* 0x000fea0003800000 */
.L_x_593:
        /* <DEDUP_REMOVED lines=24> */
.L_x_596:
[----:B------:R-:W-:Y:S05]  /*14460*/  BSYNC B0 ;  /* 0x0000000000007941 */ /* 0x000fea0003800000 */
.L_x_595:
        /* <DEDUP_REMOVED lines=23> */
.L_x_597:
        /* <DEDUP_REMOVED lines=10> */
.L_x_1519:


//--------------------- .text._ZN5flash16flash_fwd_kernelI23Flash_fwd_kernel_traitsILi192ELi64ELi64ELi4ELb0ELb0EN7cutlass10bfloat16_tE19Flash_kernel_traitsILi192ELi64ELi64ELi4ES3_EELb1ELb0ELb0ELb0ELb0ELb0ELb0ELb0EEEvNS_16Flash_fwd_paramsE --------------------------
	.section	.text._ZN5flash16flash_fwd_kernelI23Flash_fwd_kernel_traitsILi192ELi64ELi64ELi4ELb0ELb0EN7cutlass10bfloat16_tE19Flash_kernel_traitsILi192ELi64ELi64ELi4ES3_EELb1ELb0ELb0ELb0ELb0ELb0ELb0ELb0EEEvNS_16Flash_fwd_paramsE,"ax",@progbits
	.align	128
        .global         _ZN5flash16flash_fwd_kernelI23Flash_fwd_kernel_traitsILi192ELi64ELi64ELi4ELb0ELb0EN7cutlass10bfloat16_tE19Flash_kernel_traitsILi192ELi64ELi64ELi4ES3_EELb1ELb0ELb0ELb0ELb0ELb0ELb0ELb0EEEvNS_16Flash_fwd_paramsE
        .type           _ZN5flash16flash_fwd_kernelI23Flash_fwd_kernel_traitsILi192ELi64ELi64ELi4ELb0ELb0EN7cutlass10bfloat16_tE19Flash_kernel_traitsILi192ELi64ELi64ELi4ES3_EELb1ELb0ELb0ELb0ELb0ELb0ELb0ELb0EEEvNS_16Flash_fwd_paramsE,@function
        .size           _ZN5flash16flash_fwd_kernelI23Flash_fwd_kernel_traitsILi192ELi64ELi64ELi4ELb0ELb0EN7cutlass10bfloat16_tE19Flash_kernel_traitsILi192ELi64ELi64ELi4ES3_EELb1ELb0ELb0ELb0ELb0ELb0ELb0ELb0EEEvNS_16Flash_fwd_paramsE,(.L_x_1520 - _ZN5flash16flash_fwd_kernelI23Flash_fwd_kernel_traitsILi192ELi64ELi64ELi4ELb0ELb0EN7cutlass10bfloat16_tE19Flash_kernel_traitsILi192ELi64ELi64ELi4ES3_EELb1ELb0ELb0ELb0ELb0ELb0ELb0ELb0EEEvNS_16Flash_fwd_paramsE)
        .other          _ZN5flash16flash_fwd_kernelI23Flash_fwd_kernel_traitsILi192ELi64ELi64ELi4ELb0ELb0EN7cutlass10bfloat16_tE19Flash_kernel_traitsILi192ELi64ELi64ELi4ES3_EELb1ELb0ELb0ELb0ELb0ELb0ELb0ELb0EEEvNS_16Flash_fwd_paramsE,@"STO_CUDA_ENTRY STV_DEFAULT"
_ZN5flash16flash_fwd_kernelI23Flash_fwd_kernel_traitsILi192ELi64ELi64ELi4ELb0ELb0EN7cutlass10bfloat16_tE19Flash_kernel_traitsILi192ELi64ELi64ELi4ES3_EELb1ELb0ELb0ELb0ELb0ELb0ELb0ELb0EEEvNS_16Flash_fwd_paramsE:
.text._ZN5flash16flash_fwd_kernelI23Flash_fwd_kernel_traitsILi192ELi64ELi64ELi4ELb0ELb0EN7cutlass10bfloat16_tE19Flash_kernel_traitsILi192ELi64ELi64ELi4ES3_EELb1ELb0ELb0ELb0ELb0ELb0ELb0ELb0EEEvNS_16Flash_fwd_paramsE:
[----:B------:R-:W-:Y:S08]  /*0000*/  LDC R1, c[0x0][0x28] ;  /* 0x00000a00ff017b82 */ /* 0x000ff00000000800 */
[----:B------:R-:W1:Y:S01]  /*0010*/  LDC R80, c[0x0][0x3a8] ;  /* 0x0000ea00ff507b82 */ /* 0x000e620000000800 */
[----:B------:R-:W-:Y:S01]  /*0020*/  ULDC.U8 UR4, c[0x0][0x3b4] ;  /* 0x0000ed0000047ab9 */ /* 0x000fe20000000000 */
[----:B------:R-:W-:Y:S01]  /*0030*/  ULDC.64 UR10, c[0x0][0x208] ;  /* 0x00008200000a7ab9 */ /* 0x000fe20000000a00 */
[----:B------:R-:W-:-:S05]  /*0040*/  ISETP.NE.AND P3, PT, RZ, UR4, PT ;  /* 0x00000004ff007c0c */ /* 0x000fca000bf65270 */
[----:B------:R-:W1:Y:S01]  /*0050*/  LDC R81, c[0x0][0x3ac] ;  /* 0x0000eb00ff517b82 */ /* 0x000e620000000800 */
[----:B------:R-:W-:Y:S02]  /*0060*/  ULDC.64 UR4, c[0x0][0x3a0] ;  /* 0x0000e80000047ab9 */ /* 0x000fe40000000a00 */
[----:B------:R-:W-:Y:S02]  /*0070*/  IMAD.U32 R224, RZ, RZ, UR4 ;  /* 0x00000004ffe07e24 */ /* 0x000fe4000f8e00ff */
[----:B------:R-:W-:Y:S01]  /*0080*/  IMAD.U32 R225, RZ, RZ, UR5 ;  /* 0x00000005ffe17e24 */ /* 0x000fe2000f8e00ff */
[----:B------:R-:W2:Y:S01]  /*0090*/  S2R R212, SR_CTAID.X ;  /* 0x0000000000d47919 */ /* 0x000ea20000002500 */
[----:B------:R-:W-:Y:S01]  /*00a0*/  ULDC.64 UR4, c[0x0][0x2f0] ;  /* 0x0000bc0000047ab9 */ /* 0x000fe20000000a00 */
[----:B------:R-:W3:Y:S03]  /*00b0*/  @P3 LDC R0, c[0x0][0x3b0] ;  /* 0x0000ec00ff003b82 */ /* 0x000ee60000000800 */
[----:B------:R-:W4:Y:S01]  /*00c0*/  @P3 LDG.E.64 R224, desc[UR10][R224.64] ;  /* 0x0000000ae0e03981 */ /* 0x000f22000c1e1b00 */
[----:B------:R-:W2:Y:S04]  /*00d0*/  S2R R12, SR_CTAID.Y ;  /* 0x00000000000c7919 */ /* 0x000ea80000002600 */
[----:B------:R-:W3:Y:S01]  /*00e0*/  LDC.64 R2, c[0x0][0x300] ;  /* 0x0000c000ff027b82 */ /* 0x000ee20000000a00 */
[----:B-1----:R-:W3:Y:S01]  /*00f0*/  @P3 LDG.E.64 R8, desc[UR10][R80.64] ;  /* 0x0000000a50083981 */ /* 0x002ee2000c1e1b00 */
[----:B------:R-:W2:Y:S01]  /*0100*/  S2R R25, SR_CTAID.Z ;  /* 0x0000000000197919 */ /* 0x000ea20000002700 */
[----:B------:R-:W1:Y:S01]  /*0110*/  S2R R6, SR_TID.X ;  /* 0x0000000000067919 */ /* 0x000e620000002100 */
[----:B------:R-:W-:-:S02]  /*0120*/  ISETP.NE.U32.AND P1, PT, RZ, UR4, PT ;  /* 0x00000004ff007c0c */ /* 0x000fc4000bf25070 */
[----:B--2---:R-:W-:-:S04]  /*0130*/  LOP3.LUT R5, R25, R212, R12, 0xfe, !PT ;  /* 0x000000d419057212 */ /* 0x004fc800078efe0c */
[----:B-1----:R-:W-:Y:S02]  /*0140*/  LOP3.LUT P4, RZ, R5, R6, RZ, 0xfc, !PT ;  /* 0x0000000605ff7212 */ /* 0x002fe4000788fcff */
[----:B------:R-:W1:Y:S11]  /*0150*/  LDC.64 R4, c[0x0][0x2f0] ;  /* 0x0000bc00ff047b82 */ /* 0x000e760000000a00 */
[----:B------:R-:W4:Y:S01]  /*0160*/  @!P4 LDC.64 R18, c[0x0][0x3b8] ;  /* 0x0000ee00ff12cb82 */ /* 0x000f220000000a00 */
[----:B------:R-:W-:Y:S01]  /*0170*/  ISETP.NE.AND.EX P1, PT, RZ, UR5, PT, P1 ;  /* 0x00000005ff007c0c */ /* 0x000fe2000bf25310 */
[----:B------:R-:W-:-:S02]  /*0180*/  IMAD.MOV.U32 R211, RZ, RZ, -0x1 ;  /* 0xffffffffffd37424 */ /* 0x000fc400078e00ff */
[----:B-1----:R-:W-:Y:S01]  /*0190*/  IMAD.WIDE R20, R12, 0x4, R4 ;  /* 0x000000040c147825 */ /* 0x002fe200078e0204 */
[----:B----4-:R-:W-:Y:S01]  /*01a0*/  @!P4 STG.E.64 desc[UR10][R18.64], R224 ;  /* 0x000000e01200c986 */ /* 0x010fe2000c101b0a */
[----:B---3--:R-:W-:-:S05]  /*01b0*/  @P3 IADD3 R80, P2, R8, R0, RZ ;  /* 0x0000000008503210 */ /* 0x008fca0007f5e0ff */
[----:B------:R-:W-:Y:S01]  /*01c0*/  @P3 IMAD.X R81, RZ, RZ, R9, P2 ;  /* 0x000000ffff513224 */ /* 0x000fe200010e0609 */
[----:B------:R-:W-:Y:S01]  /*01d0*/  ISETP.NE.U32.AND P0, PT, R2, RZ, PT ;  /* 0x000000ff0200720c */ /* 0x000fe20003f05070 */
[----:B------:R-:W1:Y:S03]  /*01e0*/  LDC.U8 R0, c[0x0][0x3c2] ;  /* 0x0000f080ff007b82 */ /* 0x000e660000000000 */
[----:B------:R2:W-:Y:S04]  /*01f0*/  @!P4 STG.E.64 desc[UR10][R18.64+0x8], R80 ;  /* 0x000008501200c986 */ /* 0x0005e8000c101b0a */
[----:B------:R-:W3:Y:S01]  /*0200*/  @P1 LDG.E R211, desc[UR10][R20.64] ;  /* 0x0000000a14d31981 */ /* 0x000ee2000c1e1900 */
[----:B------:R-:W4:Y:S03]  /*0210*/  LDC.64 R8, c[0x0][0x2f8] ;  /* 0x0000be00ff087b82 */ /* 0x000f260000000a00 */
[----:B------:R2:W3:Y:S01]  /*0220*/  @P1 LDG.E R216, desc[UR10][R20.64+0x4] ;  /* 0x0000040a14d81981 */ /* 0x0004e2000c1e1900 */
[----:B------:R-:W-:-:S04]  /*0230*/  ISETP.NE.AND.EX P0, PT, R3, RZ, PT, P0 ;  /* 0x000000ff0300720c */ /* 0x000fc80003f05300 */
[----:B------:R-:W2:Y:S01]  /*0240*/  LDC.64 R2, c[0x0][0x2f8] ;  /* 0x0000be00ff027b82 */ /* 0x000ea20000000a00 */
[----:B-1----:R-:W-:-:S08]  /*0250*/  ISETP.NE.AND P3, PT, R0, RZ, PT ;  /* 0x000000ff0000720c */ /* 0x002fd00003f65270 */
[----:B------:R-:W1:Y:S08]  /*0260*/  @P0 LDC.64 R4, c[0x0][0x300] ;  /* 0x0000c000ff040b82 */ /* 0x000e700000000a00 */
[----:B------:R-:W1:Y:S01]  /*0270*/  LDC R0, c[0x0][0x270] ;  /* 0x00009c00ff007b82 */ /* 0x000e620000000800 */
[----:B--2---:R-:W-:-:S04]  /*0280*/  ISETP.EQ.U32.AND P2, PT, R2, RZ, PT ;  /* 0x000000ff0200720c */ /* 0x004fc80003f42070 */
[----:B------:R-:W-:Y:S01]  /*0290*/  ISETP.EQ.OR.EX P2, PT, R3, RZ, !P3, P2 ;  /* 0x000000ff0300720c */ /* 0x000fe20005f42720 */
[----:B------:R-:W-:Y:S02]  /*02a0*/  IMAD.MOV.U32 R11, RZ, RZ, -0x1 ;  /* 0xffffffffff0b7424 */ /* 0x000fe400078e00ff */
[----:B----4-:R-:W-:Y:S01]  /*02b0*/  IMAD.WIDE R8, R12, 0x4, R8 ;  /* 0x000000040c087825 */ /* 0x010fe200078e0208 */
[----:B------:R-:W-:-:S04]  /*02c0*/  SHF.R.S32.HI R21, RZ, 0x1f, R6 ;  /* 0x0000001fff157819 */ /* 0x000fc80000011406 */
[----:B------:R-:W-:-:S05]  /*02d0*/  LEA.HI R85, R21, R6, RZ, 0x5 ;  /* 0x0000000615557211 */ /* 0x000fca00078f28ff */
[----:B------:R2:W5:Y:S01]  /*02e0*/  @!P2 LDG.E R11, desc[UR10][R8.64] ;  /* 0x0000000a080ba981 */ /* 0x000562000c1e1900 */
[----:B------:R-:W-:Y:S01]  /*02f0*/  ISETP.NE.U32.AND P2, PT, R2, RZ, PT ;  /* 0x000000ff0200720c */ /* 0x000fe20003f45070 */
[C---:B-1----:R-:W-:Y:S01]  /*0300*/  @P0 IMAD.WIDE R14, R12.reuse, 0x4, R4 ;  /* 0x000000040c0e0825 */ /* 0x042fe200078e0204 */
[----:B------:R-:W-:Y:S02]  /*0310*/  LOP3.LUT R7, R85, 0xffffffe0, RZ, 0xc0, !PT ;  /* 0xffffffe055077812 */ /* 0x000fe400078ec0ff */
[----:B------:R-:W-:Y:S01]  /*0320*/  ISETP.NE.AND.EX P2, PT, R3, RZ, PT, P2 ;  /* 0x000000ff0300720c */ /* 0x000fe20003f45320 */
[----:B------:R-:W-:Y:S02]  /*0330*/  IMAD R5, R12, R0, R25 ;  /* 0x000000000c057224 */ /* 0x000fe400078e0219 */
[----:B------:R-:W-:Y:S02]  /*0340*/  IMAD.MOV.U32 R16, RZ, RZ, RZ ;  /* 0x000000ffff107224 */ /* 0x000fe400078e00ff */
[----:B------:R-:W-:-:S02]  /*0350*/  IMAD.SHL.U32 R5, R5, 0x20, RZ ;  /* 0x0000002005057824 */ /* 0x000fc400078e00ff */
[----:B------:R-:W-:Y:S02]  /*0360*/  IMAD.IADD R7, R6, 0x1, -R7 ;  /* 0x0000000106077824 */ /* 0x000fe400078e0a07 */
[----:B------:R2:W5:Y:S01]  /*0370*/  @P0 LDG.E R16, desc[UR10][R14.64] ;  /* 0x0000000a0e100981 */ /* 0x000562000c1e1900 */
[----:B------:R-:W-:Y:S01]  /*0380*/  SHF.R.S32.HI R2, RZ, 0x1f, R5 ;  /* 0x0000001fff027819 */ /* 0x000fe20000011405 */
[----:B---3--:R-:W-:-:S06]  /*0390*/  @P1 IMAD.IADD R216, R216, 0x1, -R211 ;  /* 0x00000001d8d81824 */ /* 0x008fcc00078e0ad3 */
[----:B------:R-:W1:Y:S01]  /*03a0*/  @!P1 LDC R216, c[0x0][0x2c4] ;  /* 0x0000b100ffd89b82 */ /* 0x000e620000000800 */
[--C-:B------:R-:W-:Y:S02]  /*03b0*/  IADD3 R134, P1, P0, R5, R80, R7.reuse ;  /* 0x0000005005867210 */ /* 0x100fe4000783e007 */
[----:B------:R-:W-:-:S04]  /*03c0*/  SHF.R.S32.HI R7, RZ, 0x1f, R7 ;  /* 0x0000001fff077819 */ /* 0x000fc80000011407 */
[----:B------:R-:W-:Y:S01]  /*03d0*/  IADD3.X R81, R2, R81, R7, P1, P0 ;  /* 0x0000005102517210 */ /* 0x000fe20000fe0407 */
[----:B--2---:R-:W-:Y:S06]  /*03e0*/  @!P2 BRA `(.L_x_598) ;  /* 0x000000000010a947 */ /* 0x004fec0003800000 */
[----:B------:R-:W2:Y:S02]  /*03f0*/  @P3 LDG.E R2, desc[UR10][R8.64+0x4] ;  /* 0x0000040a08023981 */ /* 0x000ea4000c1e1900 */
[----:B--2--5:R-:W-:-:S06]  /*0400*/  @P3 IADD3 R5, R2, -R11, RZ ;  /* 0x8000000b02053210 */ /* 0x024fcc0007ffe0ff */
[----:B------:R3:W5:Y:S01]  /*0410*/  @!P3 LDG.E R5, desc[UR10][R8.64] ;  /* 0x0000000a0805b981 */ /* 0x000762000c1e1900 */
[----:B------:R-:W-:Y:S05]  /*0420*/  BRA `(.L_x_599) ;  /* 0x0000000000047947 */ /* 0x000fea0003800000 */
.L_x_598:
[----:B------:R-:W2:Y:S02]  /*0430*/  LDC R5, c[0x0][0x2c8] ;  /* 0x0000b200ff057b82 */ /* 0x000ea40000000800 */
.L_x_599:
[----:B------:R-:W4:Y:S02]  /*0440*/  LDC.64 R2, c[0x0][0x308] ;  /* 0x0000c200ff027b82 */ /* 0x000f240000000a00 */
[----:B----4-:R-:W-:-:S04]  /*0450*/  ISETP.NE.U32.AND P2, PT, R2, RZ, PT ;  /* 0x000000ff0200720c */ /* 0x010fc80003f45070 */
[----:B------:R-:W-:-:S13]  /*0460*/  ISETP.NE.AND.EX P2, PT, R3, RZ, PT, P2 ;  /* 0x000000ff0300720c */ /* 0x000fda0003f45320 */
[----:B------:R-:W3:Y:S08]  /*0470*/  @P2 LDC.64 R2, c[0x0][0x308] ;  /* 0x0000c200ff022b82 */ /* 0x000ef00000000a00 */
[----:B------:R-:W4:Y:S01]  /*0480*/  @!P2 LDC R4, c[0x0][0x2cc] ;  /* 0x0000b300ff04ab82 */ /* 0x000f220000000800 */
[----:B---3--:R-:W-:-:S07]  /*0490*/  @P2 IMAD.WIDE R8, R12, 0x4, R2 ;  /* 0x000000040c082825 */ /* 0x008fce00078e0202 */
[----:B------:R-:W3:Y:S01]  /*04a0*/  @!P2 LDC.64 R2, c[0x0][0x318] ;  /* 0x0000c600ff02ab82 */ /* 0x000ee20000000a00 */
[----:B------:R-:W2:Y:S01]  /*04b0*/  @P2 LDG.E R7, desc[UR10][R8.64] ;  /* 0x0000000a08072981 */ /* 0x000ea2000c1e1900 */
[----:B------:R-:W-:-:S05]  /*04c0*/  IMAD.SHL.U32 R199, R212, 0x40, RZ ;  /* 0x00000040d4c77824 */ /* 0x000fca00078e00ff */
[----:B-1----:R-:W-:Y:S02]  /*04d0*/  ISETP.GT.AND P0, PT, R216, R199, PT ;  /* 0x000000c7d800720c */ /* 0x002fe40003f04270 */
[----:B---3--:R-:W-:-:S04]  /*04e0*/  @!P2 ISETP.NE.U32.AND P1, PT, R2, RZ, PT ;  /* 0x000000ff0200a20c */ /* 0x008fc80003f25070 */
[----:B------:R-:W-:-:S04]  /*04f0*/  @!P2 ISETP.NE.AND.EX P1, PT, R3, RZ, PT, P1 ;  /* 0x000000ff0300a20c */ /* 0x000fc80003f25310 */
[----:B----4-:R-:W-:Y:S01]  /*0500*/  @!P2 SEL R4, R4, RZ, P1 ;  /* 0x000000ff0404a207 */ /* 0x010fe20000800000 */
[----:B--2--5:R-:W-:-:S03]  /*0510*/  @P2 IMAD.IADD R80, R7, 0x1, -R16 ;  /* 0x0000000107502824 */ /* 0x024fc600078e0a10 */
        /* <DEDUP_REMOVED lines=8> */
[----:B------:R-:W-:Y:S02]  /*05a0*/  ISETP.NE.AND P2, PT, R211, -0x1, PT ;  /* 0xffffffffd300780c */ /* 0x000fe40003f45270 */
[----:B------:R-:W-:Y:S02]  /*05b0*/  IABS R27, R25 ;  /* 0x00000019001b7213 */ /* 0x000fe40000000000 */
[----:B------:R-:W-:Y:S02]  /*05c0*/  ISETP.NE.AND P0, PT, R11, -0x1, PT ;  /* 0xffffffff0b00780c */ /* 0x000fe40003f05270 */
[----:B------:R-:W-:Y:S02]  /*05d0*/  IADD3 R199, -R199, R216, RZ ;  /* 0x000000d8c7c77210 */ /* 0x000fe40007ffe1ff */
[----:B------:R-:W-:-:S05]  /*05e0*/  LEA.HI R22, R21, R6, RZ, 0x6 ;  /* 0x0000000615167211 */ /* 0x000fca00078f30ff */
[----:B------:R-:W2:Y:S01]  /*05f0*/  @P2 LDC.64 R4, c[0x0][0x240] ;  /* 0x00009000ff042b82 */ /* 0x000ea20000000a00 */
[----:B------:R-:W-:Y:S01]  /*0600*/  @!P2 SHF.R.S32.HI R19, RZ, 0x1f, R12 ;  /* 0x0000001fff13a819 */ /* 0x000fe2000001140c */
[----:B------:R-:W-:-:S06]  /*0610*/  IMAD.SHL.U32 R213, R22, 0x8, RZ ;  /* 0x0000000816d57824 */ /* 0x000fcc00078e00ff */
[----:B------:R-:W3:Y:S01]  /*0620*/  @!P2 LDC.64 R2, c[0x0][0x228] ;  /* 0x00008a00ff02ab82 */ /* 0x000ee20000000a00 */
[----:B-1----:R-:W-:-:S04]  /*0630*/  IABS R10, R0 ;  /* 0x00000000000a7213 */ /* 0x002fc80000000000 */
[----:B------:R-:W1:Y:S08]  /*0640*/  I2F.RP R9, R10 ;  /* 0x0000000a00097306 */ /* 0x000e700000209400 */
[----:B-1----:R-:W1:Y:S01]  /*0650*/  MUFU.RCP R14, R9 ;  /* 0x00000009000e7308 */ /* 0x002e620000001000 */
[-C--:B---3--:R-:W-:Y:S02]  /*0660*/  @!P2 IMAD R19, R19, R2.reuse, RZ ;  /* 0x000000021313a224 */ /* 0x088fe400078e02ff */
[----:B------:R-:W-:-:S04]  /*0670*/  @!P2 IMAD.WIDE.U32 R28, R12, R2, RZ ;  /* 0x000000020c1ca225 */ /* 0x000fc800078e00ff */
[----:B------:R-:W-:Y:S01]  /*0680*/  @!P2 IMAD R19, R12, R3, R19 ;  /* 0x000000030c13a224 */ /* 0x000fe200078e0213 */
[----:B------:R-:W-:Y:S01]  /*0690*/  LEA.HI.SX32 R3, R133, 0xffffffff, 0x1a ;  /* 0xffffffff85037811 */ /* 0x000fe200078fd2ff */
[----:B-1----:R-:W-:-:S04]  /*06a0*/  VIADD R14, R14, 0xffffffe ;  /* 0x0ffffffe0e0e7836 */ /* 0x002fc80000000000 */
[----:B------:R-:W1:Y:S02]  /*06b0*/  F2I.FTZ.U32.TRUNC.NTZ R15, R14 ;  /* 0x0000000e000f7305 */ /* 0x000e64000021f000 */
[----:B-1----:R-:W-:Y:S01]  /*06c0*/  IMAD.MOV R7, RZ, RZ, -R15 ;  /* 0x000000ffff077224 */ /* 0x002fe200078e0a0f */
[----:B------:R-:W-:-:S03]  /*06d0*/  MOV R14, RZ ;  /* 0x000000ff000e7202 */ /* 0x000fc60000000f00 */
[----:B------:R-:W-:-:S04]  /*06e0*/  IMAD R8, R7, R10, RZ ;  /* 0x0000000a07087224 */ /* 0x000fc800078e02ff */
[----:B------:R-:W-:Y:S02]  /*06f0*/  IMAD.HI.U32 R8, R15, R8, R14 ;  /* 0x000000080f087227 */ /* 0x000fe400078e000e */
[----:B------:R-:W1:Y:S04]  /*0700*/  @P0 LDC.64 R14, c[0x0][0x248] ;  /* 0x00009200ff0e0b82 */ /* 0x000e680000000a00 */
[----:B------:R-:W-:-:S04]  /*0710*/  IMAD.HI.U32 R13, R8, R27, RZ ;  /* 0x0000001b080d7227 */ /* 0x000fc800078e00ff */
[----:B--2---:R-:W-:-:S04]  /*0720*/  @P2 IMAD.WIDE.U32 R8, R211, R4, RZ ;  /* 0x00000004d3082225 */ /* 0x004fc800078e00ff */
[----:B------:R-:W-:Y:S02]  /*0730*/  IMAD.MOV R7, RZ, RZ, -R13 ;  /* 0x000000ffff077224 */ /* 0x000fe400078e0a0d */
[----:B------:R-:W-:Y:S01]  /*0740*/  @P2 IMAD R17, R211, R5, R9 ;  /* 0x00000005d3112224 */ /* 0x000fe200078e0209 */
[----:B------:R-:W-:Y:S01]  /*0750*/  LEA.HI R5, R21, R6, RZ, 0x3 ;  /* 0x0000000615057211 */ /* 0x000fe200078f18ff */
[----:B------:R-:W-:Y:S01]  /*0760*/  @P2 IMAD.MOV.U32 R4, RZ, RZ, R8 ;  /* 0x000000ffff042224 */ /* 0x000fe200078e0008 */
[----:B------:R-:W-:Y:S01]  /*0770*/  @!P2 MOV R4, R28 ;  /* 0x0000001c0004a202 */ /* 0x000fe20000000f00 */
[C---:B------:R-:W-:Y:S01]  /*0780*/  IMAD R27, R10.reuse, R7, R27 ;  /* 0x000000070a1b7224 */ /* 0x040fe200078e021b */
[----:B------:R-:W2:Y:S01]  /*0790*/  @P0 LDC.64 R8, c[0x0][0x250] ;  /* 0x00009400ff080b82 */ /* 0x000ea20000000a00 */
[----:B------:R-:W-:Y:S01]  /*07a0*/  SHF.R.S32.HI R18, RZ, 0x3, R5 ;  /* 0x00000003ff127819 */ /* 0x000fe20000011405 */
[----:B------:R-:W-:Y:S01]  /*07b0*/  IMAD R7, R3, -0x40, R80 ;  /* 0xffffffc003077824 */ /* 0x000fe200078e0250 */
[----:B------:R-:W-:Y:S01]  /*07c0*/  LOP3.LUT R5, R5, 0xfffffff8, RZ, 0xc0, !PT ;  /* 0xfffffff805057812 */ /* 0x000fe200078ec0ff */
[----:B------:R-:W-:Y:S01]  /*07d0*/  @!P2 IMAD.IADD R17, R29, 0x1, R19 ;  /* 0x000000011d11a824 */ /* 0x000fe200078e0213 */
[----:B------:R-:W-:Y:S01]  /*07e0*/  ISETP.GT.U32.AND P3, PT, R10, R27, PT ;  /* 0x0000001b0a00720c */ /* 0x000fe20003f64070 */
[----:B------:R-:W-:-:S02]  /*07f0*/  IMAD.SHL.U32 R23, R18, 0x40, RZ ;  /* 0x0000004012177824 */ /* 0x000fc400078e00ff */
[----:B------:R-:W-:Y:S02]  /*0800*/  IMAD.IADD R5, R6, 0x1, -R5 ;  /* 0x0000000106057824 */ /* 0x000fe400078e0a05 */
[----:B------:R-:W-:Y:S01]  /*0810*/  VIADD R20, R18, 0x10 ;  /* 0x0000001012147836 */ /* 0x000fe20000000000 */
[----:B------:R-:W-:Y:S02]  /*0820*/  LOP3.LUT R23, R23, 0x1c0, RZ, 0xc0, !PT ;  /* 0x000001c017177812 */ /* 0x000fe400078ec0ff */
[----:B------:R-:W-:Y:S02]  /*0830*/  SHF.L.U32 R154, R5, 0x3, RZ ;  /* 0x00000003059a7819 */ /* 0x000fe400000006ff */
[C---:B------:R-:W-:Y:S02]  /*0840*/  ISETP.GE.AND P1, PT, R20.reuse, R199, PT ;  /* 0x000000c71400720c */ /* 0x040fe40003f26270 */
[CC--:B------:R-:W-:Y:S01]  /*0850*/  ISETP.GE.AND P6, PT, R20.reuse, R7.reuse, PT ;  /* 0x000000071400720c */ /* 0x0c0fe20003fc6270 */
[----:B------:R-:W-:Y:S01]  /*0860*/  @!P3 IMAD.IADD R27, R27, 0x1, -R10 ;  /* 0x000000011b1bb824 */ /* 0x000fe200078e0a0a */
[----:B------:R-:W-:Y:S01]  /*0870*/  ISETP.GE.AND P5, PT, R20, R7, PT ;  /* 0x000000071400720c */ /* 0x000fe20003fa6270 */
[----:B------:R-:W-:Y:S01]  /*0880*/  @P0 IMAD.IADD R20, R16, 0x1, R11 ;  /* 0x0000000110140824 */ /* 0x000fe200078e020b */
[----:B------:R-:W-:-:S02]  /*0890*/  LOP3.LUT R2, R23, 0x38, R154, 0xf8, !PT ;  /* 0x0000003817027812 */ /* 0x000fc400078ef89a */
[----:B------:R-:W-:Y:S01]  /*08a0*/  @P0 IADD3 R11, R16, R11, RZ ;  /* 0x0000000b100b0210 */ /* 0x000fe20007ffe0ff */
[----:B--2---:R-:W-:Y:S01]  /*08b0*/  @P0 IMAD.WIDE.U32 R28, R20, R8, RZ ;  /* 0x00000008141c0225 */ /* 0x004fe200078e00ff */
[----:B------:R-:W-:Y:S02]  /*08c0*/  SHF.R.U32.HI R23, RZ, 0x3, R23 ;  /* 0x00000003ff177819 */ /* 0x000fe40000011617 */
[----:B------:R-:W-:Y:S01]  /*08d0*/  ISETP.GE.U32.AND P4, PT, R27, R10, PT ;  /* 0x0000000a1b00720c */ /* 0x000fe20003f86070 */
[----:B-1----:R-:W-:Y:S01]  /*08e0*/  @P0 IMAD.WIDE.U32 R26, R11, R14, RZ ;  /* 0x0000000e0b1a0225 */ /* 0x002fe200078e00ff */
[----:B------:R-:W-:Y:S02]  /*08f0*/  LOP3.LUT R2, R2, R23, RZ, 0x3c, !PT ;  /* 0x0000001702027212 */ /* 0x000fe400078e3cff */
[----:B------:R-:W-:Y:S01]  /*0900*/  LOP3.LUT R23, R25, R0, RZ, 0x3c, !PT ;  /* 0x0000000019177212 */ /* 0x000fe200078e3cff */
[----:B------:R-:W-:Y:S01]  /*0910*/  @P0 IMAD R22, R20, R9, RZ ;  /* 0x0000000914160224 */ /* 0x000fe200078e02ff */
[----:B------:R-:W-:Y:S01]  /*0920*/  LOP3.LUT R213, R2, 0xfffffe00, R213, 0xf8, !PT ;  /* 0xfffffe0002d57812 */ /* 0x000fe200078ef8d5 */
[----:B------:R-:W-:Y:S01]  /*0930*/  @P0 IMAD R10, R11, R15, RZ ;  /* 0x0000000f0b0a0224 */ /* 0x000fe200078e02ff */
[----:B------:R-:W-:Y:S01]  /*0940*/  ISETP.GE.AND P2, PT, R23, RZ, PT ;  /* 0x000000ff1700720c */ /* 0x000fe20003f46270 */
[----:B------:R-:W-:Y:S01]  /*0950*/  @P0 IMAD.IADD R22, R29, 0x1, R22 ;  /* 0x000000011d160824 */ /* 0x000fe200078e0216 */
[----:B------:R-:W-:Y:S01]  /*0960*/  @P0 MOV R24, R28 ;  /* 0x0000001c00180202 */ /* 0x000fe20000000f00 */
[----:B------:R-:W-:Y:S01]  /*0970*/  @P0 IMAD.IADD R2, R27, 0x1, R10 ;  /* 0x000000011b020824 */ /* 0x000fe200078e020a */
[----:B------:R-:W-:Y:S01]  /*0980*/  @P0 MOV R20, R26 ;  /* 0x0000001a00140202 */ /* 0x000fe20000000f00 */
[----:B------:R-:W-:Y:S08]  /*0990*/  @P0 BRA `(.L_x_601) ;  /* 0x0000000000340947 */ /* 0x000ff00003800000 */
        /* <DEDUP_REMOVED lines=13> */
.L_x_601:
        /* <DEDUP_REMOVED lines=14> */
.L_x_602:
[----:B------:R-:W-:Y:S01]  /*0b50*/  @!P3 IADD3 R13, R13, 0x1, RZ ;  /* 0x000000010d0db810 */ /* 0x000fe20007ffe0ff */
[----:B------:R-:W1:Y:S01]  /*0b60*/  S2UR UR8, SR_CgaCtaId ;  /* 0x00000000000879c3 */ /* 0x000e620000008800 */
[----:B------:R-:W-:Y:S01]  /*0b70*/  ISETP.NE.AND P3, PT, R0, RZ, PT ;  /* 0x000000ff0000720c */ /* 0x000fe20003f65270 */
[----:B------:R-:W-:Y:S01]  /*0b80*/  ULDC.64 UR4, c[0x0][0x258] ;  /* 0x0000960000047ab9 */ /* 0x000fe20000000a00 */
[----:B------:R-:W-:Y:S01]  /*0b90*/  SHF.R.S32.HI R155, RZ, 0x1f, R154 ;  /* 0x0000001fff9b7819 */ /* 0x000fe2000001149a */
[----:B------:R-:W-:Y:S01]  /*0ba0*/  ULDC.64 UR6, c[0x0][0x260] ;  /* 0x0000980000067ab9 */ /* 0x000fe20000000a00 */
[----:B------:R-:W-:Y:S01]  /*0bb0*/  SHF.R.S32.HI R19, RZ, 0x1f, R18 ;  /* 0x0000001fff137819 */ /* 0x000fe20000011412 */
[----:B------:R-:W-:Y:S01]  /*0bc0*/  BSSY B0, `(.L_x_603) ;  /* 0x0000049000007945 */ /* 0x000fe20003800000 */
[----:B------:R-:W-:Y:S01]  /*0bd0*/  IADD3 R16, P0, R154, R4, RZ ;  /* 0x000000049a107210 */ /* 0x000fe20007f1e0ff */
[----:B------:R-:W-:Y:S01]  /*0be0*/  IMAD.WIDE.U32 R26, R18, R8, R154 ;  /* 0x00000008121a7225 */ /* 0x000fe200078e009a */
[----:B------:R-:W-:-:S02]  /*0bf0*/  @P4 IADD3 R13, R13, 0x1, RZ ;  /* 0x000000010d0d4810 */ /* 0x000fc40007ffe0ff */
[----:B------:R-:W-:Y:S01]  /*0c00*/  SHF.R.S32.HI R10, RZ, 0x1f, R25 ;  /* 0x0000001fff0a7819 */ /* 0x000fe20000011419 */
[----:B------:R-:W-:Y:S01]  /*0c10*/  IMAD R4, R19, R8, RZ ;  /* 0x0000000813047224 */ /* 0x000fe200078e02ff */
[----:B------:R-:W-:Y:S01]  /*0c20*/  IADD3.X R17, R155, R17, RZ, P0, !PT ;  /* 0x000000119b117210 */ /* 0x000fe200007fe4ff */
[----:B------:R-:W-:Y:S01]  /*0c30*/  IMAD R11, R19, R14, RZ ;  /* 0x0000000e130b7224 */ /* 0x000fe200078e02ff */
[----:B------:R-:W-:Y:S01]  /*0c40*/  IADD3 R218, P0, R24, R26, RZ ;  /* 0x0000001a18da7210 */ /* 0x000fe20007f1e0ff */
[----:B------:R-:W-:Y:S01]  /*0c50*/  IMAD R23, R18, R9, R4 ;  /* 0x0000000912177224 */ /* 0x000fe200078e0204 */
[----:B------:R-:W-:Y:S01]  /*0c60*/  IADD3 R214, R154, 0x80, RZ ;  /* 0x000000809ad67810 */ /* 0x000fe20007ffe0ff */
[----:B------:R-:W-:-:S03]  /*0c70*/  IMAD.WIDE.U32 R28, R18, R14, R154 ;  /* 0x0000000e121c7225 */ /* 0x000fc600078e009a */
[----:B------:R-:W-:Y:S01]  /*0c80*/  IADD3.X R219, R22, R27, R23, P0, !PT ;  /* 0x0000001b16db7210 */ /* 0x000fe200007fe417 */
[----:B------:R-:W-:Y:S01]  /*0c90*/  @!P2 IMAD.MOV R13, RZ, RZ, -R13 ;  /* 0x000000ffff0da224 */ /* 0x000fe200078e0a0d */
[----:B------:R-:W-:Y:S01]  /*0ca0*/  @!P3 LOP3.LUT R13, RZ, R0, RZ, 0x33, !PT ;  /* 0x00000000ff0db212 */ /* 0x000fe200078e33ff */
[----:B------:R-:W-:Y:S01]  /*0cb0*/  IMAD R11, R18, R15, R11 ;  /* 0x0000000f120b7224 */ /* 0x000fe200078e020b */
[----:B------:R-:W-:Y:S01]  /*0cc0*/  IADD3 R220, P2, R20, R28, RZ ;  /* 0x0000001c14dc7210 */ /* 0x000fe20007f5e0ff */
[----:B------:R-:W-:Y:S01]  /*0cd0*/  IMAD R10, R10, UR4, RZ ;  /* 0x000000040a0a7c24 */ /* 0x000fe2000f8e02ff */
[----:B------:R-:W-:Y:S01]  /*0ce0*/  SHF.R.S32.HI R0, RZ, 0x1f, R13 ;  /* 0x0000001fff007819 */ /* 0x000fe2000001140d */
[C---:B------:R-:W-:Y:S01]  /*0cf0*/  IMAD.WIDE.U32 R22, R25.reuse, UR4, R16 ;  /* 0x0000000419167c25 */ /* 0x040fe2000f8e0010 */
[----:B------:R-:W-:Y:S02]  /*0d00*/  ISETP.GE.AND P0, PT, R18, R199, PT ;  /* 0x000000c71200720c */ /* 0x000fe40003f06270 */
[----:B------:R-:W-:Y:S01]  /*0d10*/  IADD3.X R221, R2, R29, R11, P2, !PT ;  /* 0x0000001d02dd7210 */ /* 0x000fe200017fe40b */
[----:B------:R-:W-:Y:S01]  /*0d20*/  IMAD R25, R25, UR5, R10 ;  /* 0x0000000519197c24 */ /* 0x000fe2000f8e020a */
[----:B------:R-:W-:Y:S01]  /*0d30*/  ULDC.64 UR4, c[0x0][0x268] ;  /* 0x00009a0000047ab9 */ /* 0x000fe20000000a00 */
[----:B------:R-:W-:-:S02]  /*0d40*/  IMAD R2, R0, UR6, RZ ;  /* 0x0000000600027c24 */ /* 0x000fc4000f8e02ff */
[----:B------:R-:W-:Y:S01]  /*0d50*/  IMAD R0, R0, UR4, RZ ;  /* 0x0000000400007c24 */ /* 0x000fe2000f8e02ff */
[----:B------:R-:W-:Y:S01]  /*0d60*/  IADD3 R25, R23, R25, RZ ;  /* 0x0000001917197210 */ /* 0x000fe20007ffe0ff */
[C---:B------:R-:W-:Y:S01]  /*0d70*/  IMAD.WIDE.U32 R218, R13.reuse, UR4, R218 ;  /* 0x000000040dda7c25 */ /* 0x040fe2000f8e00da */
[----:B------:R-:W-:Y:S02]  /*0d80*/  UMOV UR4, 0x400 ;  /* 0x0000040000047882 */ /* 0x000fe40000000000 */
[----:B-1----:R-:W-:Y:S01]  /*0d90*/  ULEA UR4, UR8, UR4, 0x18 ;  /* 0x0000000408047291 */ /* 0x002fe2000f8ec03f */
[----:B------:R-:W-:-:S04]  /*0da0*/  IMAD.WIDE.U32 R220, R13, UR6, R220 ;  /* 0x000000060ddc7c25 */ /* 0x000fc8000f8e00dc */
[----:B------:R-:W-:Y:S01]  /*0db0*/  IMAD R223, R13, UR7, R2 ;  /* 0x000000070ddf7c24 */ /* 0x000fe2000f8e0202 */
[----:B------:R-:W-:Y:S01]  /*0dc0*/  LEA R213, R213, UR4, 0x1 ;  /* 0x00000004d5d57c11 */ /* 0x000fe2000f8e08ff */
[----:B------:R-:W-:Y:S01]  /*0dd0*/  IMAD R17, R13, UR5, R0 ;  /* 0x000000050d117c24 */ /* 0x000fe2000f8e0200 */
[----:B------:R-:W-:Y:S01]  /*0de0*/  IADD3 R0, R18, 0x20, RZ ;  /* 0x0000002012007810 */ /* 0x000fe20007ffe0ff */
        /* <DEDUP_REMOVED lines=38> */
.L_x_604:
[----:B------:R-:W-:Y:S05]  /*1050*/  BSYNC B0 ;  /* 0x0000000000007941 */ /* 0x000fea0003800000 */
.L_x_603:
[----:B------:R-:W-:Y:S01]  /*1060*/  BSSY B0, `(.L_x_605) ;  /* 0x000002a000007945 */ /* 0x000fe20003800000 */
[----:B------:R-:W-:Y:S02]  /*1070*/  ISETP.GE.AND P0, PT, R0, R199, PT ;  /* 0x000000c70000720c */ /* 0x000fe40003f06270 */
[----:B------:R-:W-:Y:S01]  /*1080*/  IADD3 R16, R18, 0x30, RZ ;  /* 0x0000003012107810 */ /* 0x000fe20007ffe0ff */
        /* <DEDUP_REMOVED lines=39> */
.L_x_606:
[----:B------:R-:W-:Y:S05]  /*1300*/  BSYNC B0 ;  /* 0x0000000000007941 */ /* 0x000fea0003800000 */
.L_x_605:
[----:B------:R-:W-:Y:S01]  /*1310*/  LEA.HI R2, R21, R6, RZ, 0x4 ;  /* 0x0000000615027211 */ /* 0x000fe200078f20ff */
[----:B------:R-:W-:Y:S01]  /*1320*/  BSSY B0, `(.L_x_607) ;  /* 0x000002a000007945 */ /* 0x000fe20003800000 */
[----:B------:R-:W-:Y:S02]  /*1330*/  ISETP.GE.AND P4, PT, R16, R199, PT ;  /* 0x000000c71000720c */ /* 0x000fe40003f86270 */
[----:B------:R-:W-:Y:S01]  /*1340*/  LOP3.LUT R21, R2, 0xfffffff0, RZ, 0xc0, !PT ;  /* 0xfffffff002157812 */ /* 0x000fe200078ec0ff */
        /* <DEDUP_REMOVED lines=39> */
.L_x_608:
[----:B------:R-:W-:Y:S05]  /*15c0*/  BSYNC B0 ;  /* 0x0000000000007941 */ /* 0x000fea0003800000 */
.L_x_607:
        /* <DEDUP_REMOVED lines=39> */
.L_x_610:
[----:B------:R-:W-:Y:S05]  /*1840*/  BSYNC B0 ;  /* 0x0000000000007941 */ /* 0x000fea0003800000 */
.L_x_609:
[----:B------:R-:W-:Y:S01]  /*1850*/  ISETP.GE.AND P0, PT, R18, R7, PT ;  /* 0x000000071200720c */ /* 0x000fe20003f06270 */
[----:B------:R-:W-:Y:S01]  /*1860*/  IMAD.IADD R27, R6, 0x1, -R21 ;  /* 0x00000001061b7824 */ /* 0x000fe200078e0a15 */
[C---:B------:R-:W-:Y:S01]  /*1870*/  SHF.L.U64.HI R4, R14.reuse, 0x6, R15 ;  /* 0x000000060e047819 */ /* 0x040fe2000001020f */
[----:B------:R-:W-:Y:S01]  /*1880*/  IMAD.IADD R223, R221, 0x1, R223 ;  /* 0x00000001dddf7824 */ /* 0x000fe200078e02df */
[----:B------:R-:W-:Y:S01]  /*1890*/  SHF.R.S32.HI R20, RZ, 0x1f, R3 ;  /* 0x0000001fff147819 */ /* 0x000fe20000011403 */
[----:B------:R-:W-:Y:S01]  /*18a0*/  IMAD.SHL.U32 R83, R14, 0x40, RZ ;  /* 0x000000400e537824 */ /* 0x000fe200078e00ff */
[----:B-1234-:R-:W-:Y:S01]  /*18b0*/  SHF.R.S32.HI R10, RZ, 0x1f, R27 ;  /* 0x0000001fff0a7819 */ /* 0x01efe2000001141b */
[----:B------:R-:W-:Y:S01]  /*18c0*/  IMAD R25, R4, R3, RZ ;  /* 0x0000000304197224 */ /* 0x000fe200078e02ff */
[----:B------:R-:W-:Y:S01]  /*18d0*/  SHF.R.S32.HI R197, RZ, 0x4, R2 ;  /* 0x00000004ffc57819 */ /* 0x000fe20000011402 */
[----:B------:R-:W-:Y:S01]  /*18e0*/  IMAD.MOV.U32 R222, RZ, RZ, R220 ;  /* 0x000000ffffde7224 */ /* 0x000fe200078e00dc */
[----:B------:R-:W-:Y:S01]  /*18f0*/  LEA.HI R21, R10, R27, RZ, 0x3 ;  /* 0x0000001b0a157211 */ /* 0x000fe200078f18ff */
[-C--:B------:R-:W-:Y:S01]  /*1900*/  IMAD R25, R20, R83.reuse, R25 ;  /* 0x0000005314197224 */ /* 0x080fe200078e0219 */
[----:B------:R-:W-:Y:S01]  /*1910*/  BSSY B0, `(.L_x_611) ;  /* 0x0000024000007945 */ /* 0x000fe20003800000 */
[----:B------:R-:W-:Y:S01]  /*1920*/  IMAD.WIDE.U32 R22, R3, R83, R222 ;  /* 0x0000005303167225 */ /* 0x000fe200078e00de */
[----:B------:R-:W-:-:S02]  /*1930*/  ISETP.GE.AND P4, PT, R0, R7, PT ;  /* 0x000000070000720c */ /* 0x000fc40003f86270 */
[----:B------:R-:W-:Y:S01]  /*1940*/  LEA.HI R2, R2, R197, RZ, 0x1 ;  /* 0x000000c502027211 */ /* 0x000fe200078f08ff */
[----:B------:R-:W-:Y:S01]  /*1950*/  IMAD.IADD R25, R23, 0x1, R25 ;  /* 0x0000000117197824 */ /* 0x000fe200078e0219 */
[----:B------:R-:W-:Y:S01]  /*1960*/  LOP3.LUT R24, R21, 0xfffffff8, RZ, 0xc0, !PT ;  /* 0xfffffff815187812 */ /* 0x000fe200078ec0ff */
[----:B------:R-:W-:Y:S08]  /*1970*/  @P0 BRA `(.L_x_612) ;  /* 0x0000000000740947 */ /* 0x000ff00003800000 */
        /* <DEDUP_REMOVED lines=29> */
.L_x_612:
[----:B------:R-:W-:Y:S05]  /*1b50*/  BSYNC B0 ;  /* 0x0000000000007941 */ /* 0x000fea0003800000 */
.L_x_611:
        /* <DEDUP_REMOVED lines=35> */
.L_x_614:
[----:B------:R-:W-:Y:S05]  /*1d90*/  BSYNC B0 ;  /* 0x0000000000007941 */ /* 0x000fea0003800000 */
.L_x_613:
[----:B-1234-:R-:W-:Y:S01]  /*1da0*/  LOP3.LUT R10, R2, 0xfffffffe, RZ, 0xc0, !PT ;  /* 0xfffffffe020a7812 */ /* 0x01efe200078ec0ff */
[----:B------:R-:W-:Y:S01]  /*1db0*/  IMAD.IADD R2, R27, 0x1, -R24 ;  /* 0x000000011b027824 */ /* 0x000fe200078e0a18 */
[----:B------:R-:W-:Y:S01]  /*1dc0*/  BSSY B0, `(.L_x_615) ;  /* 0x0000024000007945 */ /* 0x000fe20003800000 */
[----:B------:R-:W-:Y:S02]  /*1dd0*/  ISETP.GE.AND P0, PT, R16, R7, PT ;  /* 0x000000071000720c */ /* 0x000fe40003f06270 */
[----:B------:R-:W-:Y:S01]  /*1de0*/  IADD3 R197, R197, -R10, RZ ;  /* 0x8000000ac5c57210 */ /* 0x000fe20007ffe0ff */
[----:B------:R-:W-:Y:S01]  /*1df0*/  IMAD.SHL.U32 R26, R2, 0x40, RZ ;  /* 0x00000040021a7824 */ /* 0x000fe200078e00ff */
[----:B------:R-:W-:Y:S09]  /*1e00*/  @P4 BRA `(.L_x_616) ;  /* 0x00000000007c4947 */ /* 0x000ff20003800000 */
[----:B------:R-:W-:Y:S01]  /*1e10*/  ULDC UR5, c[0x0][0x2d0] ;  /* 0x0000b40000057ab9 */ /* 0x000fe20000000800 */
[----:B------:R-:W-:Y:S02]  /*1e20*/  LEA R27, P2, R14, R22, 0x5 ;  /* 0x000000160e1b7211 */ /* 0x000fe400078428ff */
[----:B------:R-:W-:Y:S02]  /*1e30*/  ISETP.GE.AND P4, PT, R154, UR5, PT ;  /* 0x000000059a007c0c */ /* 0x000fe4000bf86270 */
[----:B------:R-:W-:Y:S02]  /*1e40*/  ISETP.GE.AND P3, PT, R215, UR5, PT ;  /* 0x00000005d7007c0c */ /* 0x000fe4000bf66270 */
[----:B------:R-:W-:Y:S02]  /*1e50*/  ISETP.GE.AND P1, PT, R214, UR5, PT ;  /* 0x00000005d6007c0c */ /* 0x000fe4000bf26270 */
[----:B------:R-:W-:-:S07]  /*1e60*/  LEA.HI.X R28, R14, R25, R15, 0x5, P2 ;  /* 0x000000190e1c7211 */ /* 0x000fce00010f2c0f */
        /* <DEDUP_REMOVED lines=25> */
.L_x_616:
[----:B------:R-:W-:Y:S05]  /*2000*/  BSYNC B0 ;  /* 0x0000000000007941 */ /* 0x000fea0003800000 */
.L_x_615:
[----:B------:R-:W-:Y:S04]  /*2010*/  BSSY B0, `(.L_x_617) ;  /* 0x0000023000007945 */ /* 0x000fe80003800000 */
[----:B------:R-:W-:Y:S05]  /*2020*/  @P0 BRA `(.L_x_618) ;  /* 0x0000000000840947 */ /* 0x000fea0003800000 */
[----:B------:R-:W-:Y:S01]  /*2030*/  ULDC UR5, c[0x0][0x2d0] ;  /* 0x0000b40000057ab9 */ /* 0x000fe20000000800 */
[----:B------:R-:W-:Y:S01]  /*2040*/  IMAD.MOV.U32 R24, RZ, RZ, R22 ;  /* 0x000000ffff187224 */ /* 0x000fe200078e0016 */
[----:B------:R-:W-:Y:S02]  /*2050*/  ISETP.GE.AND P3, PT, R154, UR5, PT ;  /* 0x000000059a007c0c */ /* 0x000fe4000bf66270 */
[----:B------:R-:W-:Y:S01]  /*2060*/  ISETP.GE.AND P2, PT, R215, UR5, PT ;  /* 0x00000005d7007c0c */ /* 0x000fe2000bf46270 */
[----:B------:R-:W-:Y:S01]  /*2070*/  IMAD.WIDE.U32 R24, R14, 0x30, R24 ;  /* 0x000000300e187825 */ /* 0x000fe200078e0018 */
[----:B------:R-:W-:-:S03]  /*2080*/  ISETP.GE.AND P0, PT, R214, UR5, PT ;  /* 0x00000005d6007c0c */ /* 0x000fc6000bf06270 */
[----:B------:R-:W-:-:S04]  /*2090*/  IMAD R14, R15, 0x30, RZ ;  /* 0x000000300f0e7824 */ /* 0x000fc800078e02ff */
[----:B------:R-:W-:Y:S02]  /*20a0*/  IMAD.IADD R14, R25, 0x1, R14 ;  /* 0x00000001190e7824 */ /* 0x000fe400078e020e */
        /* <DEDUP_REMOVED lines=25> */
.L_x_618:
[----:B------:R-:W-:Y:S05]  /*2240*/  BSYNC B0 ;  /* 0x0000000000007941 */ /* 0x000fea0003800000 */
.L_x_617:
[----:B------:R-:W0:Y:S01]  /*2250*/  LDGDEPBAR ;  /* 0x00000000000079af */ /* 0x000e220000000000 */
[-C--:B------:R-:W-:Y:S01]  /*2260*/  ISETP.GE.AND P1, PT, R18, R7.reuse, PT ;  /* 0x000000071200720c */ /* 0x080fe20003f26270 */
[----:B-1234-:R-:W-:Y:S01]  /*2270*/  IMAD.SHL.U32 R10, R5, 0x40, RZ ;  /* 0x00000040050a7824 */ /* 0x01efe200078e00ff */
[----:B------:R-:W-:Y:S01]  /*2280*/  LOP3.LUT R26, R26, 0x1c0, RZ, 0xc0, !PT ;  /* 0x000001c01a1a7812 */ /* 0x000fe200078ec0ff */
[----:B------:R-:W-:Y:S01]  /*2290*/  IMAD.SHL.U32 R11, R197, 0x8, RZ ;  /* 0x00000008c50b7824 */ /* 0x000fe200078e00ff */
[----:B------:R-:W-:Y:S01]  /*22a0*/  ISETP.GE.AND P6, PT, R0, R7, PT ;  /* 0x000000070000720c */ /* 0x000fe20003fc6270 */
[----:B------:R-:W-:Y:S01]  /*22b0*/  IMAD.SHL.U32 R18, R18, 0x8, RZ ;  /* 0x0000000812127824 */ /* 0x000fe200078e00ff */
[----:B------:R-:W-:Y:S01]  /*22c0*/  LOP3.LUT R13, R10, 0x1c0, RZ, 0xc0, !PT ;  /* 0x000001c00a0d7812 */ /* 0x000fe200078ec0ff */
[----:B------:R-:W-:Y:S01]  /*22d0*/  IMAD.SHL.U32 R21, R21, 0x40, RZ ;  /* 0x0000004015157824 */ /* 0x000fe200078e00ff */
[----:B------:R-:W-:Y:S01]  /*22e0*/  LOP3.LUT R11, R26, 0x8, R11, 0xf8, !PT ;  /* 0x000000081a0b7812 */ /* 0x000fe200078ef80b */
[-C--:B------:R-:W-:Y:S01]  /*22f0*/  IMAD R10, R20, R8.reuse, RZ ;  /* 0x00000008140a7224 */ /* 0x080fe200078e02ff */
[----:B------:R-:W-:Y:S01]  /*2300*/  SHF.R.U32.HI R26, RZ, 0x3, R26 ;  /* 0x00000003ff1a7819 */ /* 0x000fe2000001161a */
[----:B------:R-:W-:Y:S01]  /*2310*/  IMAD.IADD R208, R219, 0x1, R17 ;  /* 0x00000001dbd07824 */ /* 0x000fe200078e0211 */
[----:B------:R-:W-:Y:S01]  /*2320*/  LOP3.LUT R12, R13, 0x8, R18, 0xf8, !PT ;  /* 0x000000080d0c7812 */ /* 0x000fe200078ef812 */
[----:B------:R-:W-:Y:S01]  /*2330*/  IMAD.WIDE.U32 R18, R3, R8, RZ ;  /* 0x0000000803127225 */ /* 0x000fe200078e00ff */
[----:B------:R-:W-:Y:S01]  /*2340*/  SHF.R.U32.HI R13, RZ, 0x3, R13 ;  /* 0x00000003ff0d7819 */ /* 0x000fe2000001160d */
[----:B------:R-:W-:Y:S01]  /*2350*/  BSSY B0, `(.L_x_619) ;  /* 0x0000031000007945 */ /* 0x000fe20003800000 */
[----:B------:R-:W-:Y:S01]  /*2360*/  LOP3.LUT R0, R11, R26, RZ, 0x3c, !PT ;  /* 0x0000001a0b007212 */ /* 0x000fe200078e3cff */
[----:B------:R-:W-:Y:S01]  /*2370*/  IMAD R10, R3, R9, R10 ;  /* 0x00000009030a7224 */ /* 0x000fe200078e020a */
[----:B------:R-:W-:-:S02]  /*2380*/  LOP3.LUT R12, R12, R13, RZ, 0x3c, !PT ;  /* 0x0000000d0c0c7212 */ /* 0x000fc400078e3cff */
[----:B------:R-:W-:Y:S01]  /*2390*/  LOP3.LUT R0, R0, 0xfffffe00, R21, 0xf8, !PT ;  /* 0xfffffe0000007812 */ /* 0x000fe200078ef815 */
[----:B------:R-:W-:Y:S01]  /*23a0*/  IMAD.IADD R11, R19, 0x1, R10 ;  /* 0x00000001130b7824 */ /* 0x000fe200078e020a */
[----:B------:R-:W-:Y:S01]  /*23b0*/  SHF.R.S32.HI R85, RZ, 0x5, R85 ;  /* 0x00000005ff557819 */ /* 0x000fe20000011455 */
[----:B------:R-:W-:-:S04]  /*23c0*/  DEPBAR.LE SB0, 0x0 ;  /* 0x000080000000791a */ /* 0x000fc80000000000 */
[----:B------:R-:W-:Y:S01]  /*23d0*/  BAR.SYNC.DEFER_BLOCKING 0x0 ;  /* 0x0000000000007b1d */ /* 0x000fe20000010000 */
[----:B------:R-:W-:Y:S01]  /*23e0*/  IMAD R197, R197, 0x200, R12 ;  /* 0x00000200c5c57824 */ /* 0x000fe200078e020c */
[----:B------:R-:W-:Y:S01]  /*23f0*/  LEA R14, P0, R18, R218, 0x6 ;  /* 0x000000da120e7211 */ /* 0x000fe200078030ff */
[----:B------:R-:W-:Y:S01]  /*2400*/  IMAD R198, R85, 0x400, R0 ;  /* 0x0000040055c67824 */ /* 0x000fe200078e0200 */
[----:B------:R-:W-:Y:S02]  /*2410*/  ISETP.GE.AND P4, PT, R16, R7, PT ;  /* 0x000000071000720c */ /* 0x000fe40003f86270 */
        /* <DEDUP_REMOVED lines=36> */
.L_x_620:
[----:B------:R-:W-:Y:S05]  /*2660*/  BSYNC B0 ;  /* 0x0000000000007941 */ /* 0x000fea0003800000 */
.L_x_619:
        /* <DEDUP_REMOVED lines=38> */
.L_x_622:
[----:B------:R-:W-:Y:S05]  /*28d0*/  BSYNC B0 ;  /* 0x0000000000007941 */ /* 0x000fea0003800000 */
.L_x_621:
[----:B------:R1:W-:Y:S01]  /*28e0*/  @P6 STS.128 [R213+0xd000], RZ ;  /* 0x00d000ffd5006388 */ /* 0x0003e20000000c00 */
[----:B------:R-:W-:Y:S03]  /*28f0*/  BSSY B0, `(.L_x_623) ;  /* 0x0000023000007945 */ /* 0x000fe60003800000 */
[----:B------:R1:W-:Y:S04]  /*2900*/  @P6 STS.128 [R213+0xf000], RZ ;  /* 0x00f000ffd5006388 */ /* 0x0003e80000000c00 */
[----:B------:R1:W-:Y:S01]  /*2910*/  @P6 STS.128 [R213+0x11000], RZ ;  /* 0x011000ffd5006388 */ /* 0x0003e20000000c00 */
[----:B------:R-:W-:Y:S05]  /*2920*/  @P6 BRA `(.L_x_624) ;  /* 0x00000000007c6947 */ /* 0x000fea0003800000 */
[----:B------:R-:W-:Y:S01]  /*2930*/  ULDC UR5, c[0x0][0x2d0] ;  /* 0x0000b40000057ab9 */ /* 0x000fe20000000800 */
[----:B------:R-:W-:Y:S02]  /*2940*/  LEA R7, P1, R8, R14, 0x5 ;  /* 0x0000000e08077211 */ /* 0x000fe400078228ff */
[----:B------:R-:W-:Y:S02]  /*2950*/  ISETP.GE.AND P3, PT, R154, UR5, PT ;  /* 0x000000059a007c0c */ /* 0x000fe4000bf66270 */
[----:B------:R-:W-:Y:S02]  /*2960*/  ISETP.GE.AND P2, PT, R215, UR5, PT ;  /* 0x00000005d7007c0c */ /* 0x000fe4000bf46270 */
[----:B------:R-:W-:Y:S02]  /*2970*/  ISETP.GE.AND P0, PT, R214, UR5, PT ;  /* 0x00000005d6007c0c */ /* 0x000fe4000bf06270 */
[----:B------:R-:W-:-:S07]  /*2980*/  LEA.HI.X R16, R8, R15, R9, 0x5, P1 ;  /* 0x0000000f08107211 */ /* 0x000fce00008f2c09 */
[----:B-1-3--:R-:W1:Y:S01]  /*2990*/  @!P3 LDC.64 R12, c[0x0][0x220] ;  /* 0x00008800ff0cbb82 */ /* 0x00ae620000000a00 */
[----:B------:R3:W-:Y:S07]  /*29a0*/  @P3 STS.128 [R213+0xd000], RZ ;  /* 0x00d000ffd5003388 */ /* 0x0007ee0000000c00 */
[----:B--2---:R-:W2:Y:S01]  /*29b0*/  @!P2 LDC.64 R10, c[0x0][0x220] ;  /* 0x00008800ff0aab82 */ /* 0x004ea20000000a00 */
[----:B-1----:R-:W-:-:S04]  /*29c0*/  @!P3 LEA R12, P5, R7, R12, 0x1 ;  /* 0x0000000c070cb211 */ /* 0x002fc800078a08ff */
        /* <DEDUP_REMOVED lines=21> */
.L_x_624:
[----:B------:R-:W-:Y:S05]  /*2b20*/  BSYNC B0 ;  /* 0x0000000000007941 */ /* 0x000fea0003800000 */
.L_x_623:
[----:B------:R1:W-:Y:S01]  /*2b30*/  @P4 STS.128 [R213+0xd800], RZ ;  /* 0x00d800ffd5004388 */ /* 0x0003e20000000c00 */
[----:B------:R-:W-:Y:S03]  /*2b40*/  BSSY B0, `(.L_x_625) ;  /* 0x0000024000007945 */ /* 0x000fe60003800000 */
[----:B------:R1:W-:Y:S04]  /*2b50*/  @P4 STS.128 [R213+0xf800], RZ ;  /* 0x00f800ffd5004388 */ /* 0x0003e80000000c00 */
[----:B------:R1:W-:Y:S01]  /*2b60*/  @P4 STS.128 [R213+0x11800], RZ ;  /* 0x011800ffd5004388 */ /* 0x0003e20000000c00 */
[----:B------:R-:W-:Y:S05]  /*2b70*/  @P4 BRA `(.L_x_626) ;  /* 0x0000000000804947 */ /* 0x000fea0003800000 */
[----:B------:R-:W-:Y:S01]  /*2b80*/  ULDC UR5, c[0x0][0x2d0] ;  /* 0x0000b40000057ab9 */ /* 0x000fe20000000800 */
[----:B------:R-:W-:Y:S01]  /*2b90*/  IMAD.WIDE.U32 R14, R8, 0x30, R14 ;  /* 0x00000030080e7825 */ /* 0x000fe200078e000e */
[----:B------:R-:W-:Y:S02]  /*2ba0*/  ISETP.GE.AND P3, PT, R154, UR5, PT ;  /* 0x000000059a007c0c */ /* 0x000fe4000bf66270 */
[----:B------:R-:W-:Y:S01]  /*2bb0*/  ISETP.GE.AND P2, PT, R215, UR5, PT ;  /* 0x00000005d7007c0c */ /* 0x000fe2000bf46270 */
[----:B------:R-:W-:Y:S01]  /*2bc0*/  IMAD R8, R9, 0x30, RZ ;  /* 0x0000003009087824 */ /* 0x000fe200078e02ff */
[----:B------:R-:W-:-:S03]  /*2bd0*/  ISETP.GE.AND P0, PT, R214, UR5, PT ;  /* 0x00000005d6007c0c */ /* 0x000fc6000bf06270 */
[----:B------:R-:W-:-:S06]  /*2be0*/  IMAD.IADD R8, R15, 0x1, R8 ;  /* 0x000000010f087824 */ /* 0x000fcc00078e0208 */
        /* <DEDUP_REMOVED lines=25> */
.L_x_626:
[----:B------:R-:W-:Y:S05]  /*2d80*/  BSYNC B0 ;  /* 0x0000000000007941 */ /* 0x000fea0003800000 */
.L_x_625:
[----:B-123--:R-:W-:Y:S01]  /*2d90*/  LDSM.16.M88.4 R8, [R198] ;  /* 0x00000000c608783b */ /* 0x00efe20000000200 */
[----:B------:R-:W-:Y:S01]  /*2da0*/  R2P PR, R5, 0x6 ;  /* 0x0000000605007804 */ /* 0x000fe20000000000 */
[----:B------:R-:W-:Y:S01]  /*2db0*/  IMAD.MOV.U32 R7, RZ, RZ, 0x10 ;  /* 0x00000010ff077424 */ /* 0x000fe200078e00ff */
[C---:B------:R-:W-:Y:S01]  /*2dc0*/  LOP3.LUT P0, RZ, R2.reuse, 0x2, RZ, 0xc0, !PT ;  /* 0x0000000202ff7812 */ /* 0x040fe2000780c0ff */
[----:B------:R-:W1:Y:S01]  /*2dd0*/  LDSM.16.M88.4 R16, [R197+0x6800] ;  /* 0x00680000c510783b */ /* 0x000e620000000200 */
[----:B------:R-:W-:Y:S02]  /*2de0*/  VIADD R5, R197, 0x6000 ;  /* 0x00006000c5057836 */ /* 0x000fe40000000000 */
[----:B------:R-:W-:Y:S01]  /*2df0*/  SEL R7, R7, 0xfffffff0, !P0 ;  /* 0xfffffff007077807 */ /* 0x000fe20004000000 */
[----:B------:R-:W2:Y:S01]  /*2e00*/  LDSM.16.M88.4 R24, [R197+0x6000] ;  /* 0x00600000c518783b */ /* 0x000ea20000000200 */
[----:B------:R-:W-:Y:S01]  /*2e10*/  VIADD R195, R197, 0x6020 ;  /* 0x00006020c5c37836 */ /* 0x000fe20000000000 */
[----:B------:R-:W-:Y:S01]  /*2e20*/  LOP3.LUT P0, RZ, R2, 0x4, RZ, 0xc0, !PT ;  /* 0x0000000402ff7812 */ /* 0x000fe2000780c0ff */
[----:B------:R-:W-:Y:S01]  /*2e30*/  IMAD.MOV.U32 R2, RZ, RZ, 0x40 ;  /* 0x00000040ff027424 */ /* 0x000fe200078e00ff */
[----:B------:R-:W3:Y:S01]  /*2e40*/  LDSM.16.M88.4 R60, [R197+0x7000] ;  /* 0x00700000c53c783b */ /* 0x000ee20000000200 */
[----:B------:R-:W-:-:S02]  /*2e50*/  IMAD R196, R7, 0x2, R198 ;  /* 0x0000000207c47824 */ /* 0x000fc400078e02c6 */
[----:B------:R-:W-:Y:S01]  /*2e60*/  @P1 VIADD R195, R5, 0xffffffe0 ;  /* 0xffffffe005c31836 */ /* 0x000fe20000000000 */
[----:B------:R-:W5:Y:S01]  /*2e70*/  LDSM.16.M88.4 R36, [R197+0x7800] ;  /* 0x00780000c524783b */ /* 0x000f620000000200 */
[----:B------:R-:W-:Y:S01]  /*2e80*/  IMAD.MOV.U32 R5, RZ, RZ, 0x20 ;  /* 0x00000020ff057424 */ /* 0x000fe200078e00ff */
[----:B------:R-:W-:Y:S01]  /*2e90*/  SEL R2, R2, 0xffffffc0, !P2 ;  /* 0xffffffc002027807 */ /* 0x000fe20005000000 */
[----:B------:R-:W-:Y:S01]  /*2ea0*/  IMAD.SHL.U32 R6, R6, 0x2, RZ ;  /* 0x0000000206067824 */ /* 0x000fe200078e00ff */
[----:B------:R-:W-:Y:S01]  /*2eb0*/  LDSM.16.M88.4 R72, [R196] ;  /* 0x00000000c448783b */ /* 0x000fe20000000200 */
[----:B------:R-:W-:Y:S01]  /*2ec0*/  VIADD R187, R195, 0x800 ;  /* 0x00000800c3bb7836 */ /* 0x000fe20000000000 */
[----:B------:R-:W-:Y:S01]  /*2ed0*/  SEL R5, R5, 0xffffffe0, !P0 ;  /* 0xffffffe005057807 */ /* 0x000fe20004000000 */
[----:B------:R-:W-:Y:S01]  /*2ee0*/  IMAD.IADD R191, R197, 0x1, R2 ;  /* 0x00000001c5bf7824 */ /* 0x000fe200078e0202 */
[----:B------:R-:W4:Y:S01]  /*2ef0*/  LDSM.16.M88.4 R12, [R195+0x800] ;  /* 0x00080000c30c783b */ /* 0x000f220000000200 */
[----:B------:R-:W-:Y:S01]  /*2f00*/  IMAD.IADD R184, R2, 0x1, R195 ;  /* 0x0000000102b87824 */ /* 0x000fe200078e02c3 */
[----:B------:R-:W-:Y:S01]  /*2f10*/  LOP3.LUT R6, R6, 0x6, RZ, 0xc0, !PT ;  /* 0x0000000606067812 */ /* 0x000fe200078ec0ff */
[C---:B------:R-:W-:Y:S01]  /*2f20*/  IMAD R194, R5.reuse, 0x2, R198 ;  /* 0x0000000205c27824 */ /* 0x040fe200078e02c6 */
[----:B------:R-:W4:Y:S01]  /*2f30*/  LDSM.16.M88.4 R32, [R195] ;  /* 0x00000000c320783b */ /* 0x000f220000000200 */
[----:B------:R-:W-:Y:S01]  /*2f40*/  IMAD R193, R5, 0x2, R196 ;  /* 0x0000000205c17824 */ /* 0x000fe200078e02c4 */
[----:B------:R-:W4:Y:S01]  /*2f50*/  LDC.U8 R2, c[0x0][0x388] ;  /* 0x0000e200ff027b82 */ /* 0x000f220000000000 */
[C---:B------:R-:W-:Y:S01]  /*2f60*/  VIADD R186, R195.reuse, 0x1000 ;  /* 0x00001000c3ba7836 */ /* 0x040fe20000000000 */
[----:B------:R-:W4:Y:S01]  /*2f70*/  LDSM.16.M88.4 R44, [R195+0x1000] ;  /* 0x00100000c32c783b */ /* 0x000f220000000200 */
[----:B------:R-:W-:-:S02]  /*2f80*/  VIADD R185, R195, 0x1800 ;  /* 0x00001800c3b97836 */ /* 0x000fc40000000000 */
[C---:B------:R-:W-:Y:S01]  /*2f90*/  VIADD R183, R195.reuse, 0x2000 ;  /* 0x00002000c3b77836 */ /* 0x040fe20000000000 */
[----:B------:R-:W4:Y:S01]  /*2fa0*/  LDSM.16.M88.4 R76, [R195+0x1800] ;  /* 0x00180000c34c783b */ /* 0x000f220000000200 */
[C---:B------:R-:W-:Y:S02]  /*2fb0*/  VIADD R182, R195.reuse, 0x2800 ;  /* 0x00002800c3b67836 */ /* 0x040fe40000000000 */
[C---:B------:R-:W-:Y:S01]  /*2fc0*/  VIADD R181, R195.reuse, 0x3000 ;  /* 0x00003000c3b57836 */ /* 0x040fe20000000000 */
[----:B------:R-:W-:Y:S01]  /*2fd0*/  LDSM.16.M88.4 R52, [R194] ;  /* 0x00000000c234783b */ /* 0x000fe20000000200 */
[C---:B------:R-:W-:Y:S02]  /*2fe0*/  VIADD R180, R195.reuse, 0x3800 ;  /* 0x00003800c3b47836 */ /* 0x040fe40000000000 */
[C---:B------:R-:W-:Y:S01]  /*2ff0*/  VIADD R179, R195.reuse, 0x4000 ;  /* 0x00004000c3b37836 */ /* 0x040fe20000000000 */
[----:B-1----:R-:W-:Y:S01]  /*3000*/  HMMA.16816.F32.BF16 R20, R8, R16, RZ ;  /* 0x000000100814723c */ /* 0x002fe200000418ff */
[----:B------:R-:W1:Y:S01]  /*3010*/  LDSM.16.M88.4 R40, [R191+0x6000] ;  /* 0x00600000bf28783b */ /* 0x000e620000000200 */
[----:B------:R-:W-:-:S02]  /*3020*/  VIADD R178, R195, 0x4800 ;  /* 0x00004800c3b27836 */ /* 0x000fc40000000000 */
[C---:B------:R-:W-:Y:S01]  /*3030*/  VIADD R177, R195.reuse, 0x5000 ;  /* 0x00005000c3b17836 */ /* 0x040fe20000000000 */
[----:B------:R-:W1:Y:S01]  /*3040*/  LDSM.16.M88.4 R68, [R191+0x6800] ;  /* 0x00680000bf44783b */ /* 0x000e620000000200 */
[C---:B------:R-:W-:Y:S01]  /*3050*/  HMMA.16816.F32.BF16 R16, R8.reuse, R18, RZ ;  /* 0x000000120810723c */ /* 0x040fe200000418ff */
[----:B------:R-:W-:Y:S02]  /*3060*/  VIADD R176, R195, 0x5800 ;  /* 0x00005800c3b07836 */ /* 0x000fe40000000000 */
[----:B------:R-:W-:Y:S03]  /*3070*/  LDSM.16.M88.4 R48, [R184] ;  /* 0x00000000b830783b */ /* 0x000fe60000000200 */
[C---:B--2---:R-:W-:Y:S01]  /*3080*/  HMMA.16816.F32.BF16 R28, R8.reuse, R24, RZ ;  /* 0x00000018081c723c */ /* 0x044fe200000418ff */
[----:B------:R-:W0:Y:S05]  /*3090*/  LDGDEPBAR ;  /* 0x00000000000079af */ /* 0x000e2a0000000000 */
[C---:B------:R-:W-:Y:S06]  /*30a0*/  HMMA.16816.F32.BF16 R24, R8.reuse, R26, RZ ;  /* 0x0000001a0818723c */ /* 0x040fec00000418ff */
[C---:B---3--:R-:W-:Y:S06]  /*30b0*/  HMMA.16816.F32.BF16 R64, R8.reuse, R60, RZ ;  /* 0x0000003c0840723c */ /* 0x048fec00000418ff */
[C---:B------:R-:W-:Y:S06]  /*30c0*/  HMMA.16816.F32.BF16 R60, R8.reuse, R62, RZ ;  /* 0x0000003e083c723c */ /* 0x040fec00000418ff */
[C---:B-----5:R-:W-:Y:S06]  /*30d0*/  HMMA.16816.F32.BF16 R56, R8.reuse, R36, RZ ;  /* 0x000000240838723c */ /* 0x060fec00000418ff */
[----:B------:R-:W-:Y:S01]  /*30e0*/  HMMA.16816.F32.BF16 R8, R8, R38, RZ ;  /* 0x000000260808723c */ /* 0x000fe200000418ff */
[----:B------:R-:W2:Y:S05]  /*30f0*/  LDSM.16.M88.4 R36, [R191+0x7000] ;  /* 0x00700000bf24783b */ /* 0x000eaa0000000200 */
[C---:B----4-:R-:W-:Y:S06]  /*3100*/  HMMA.16816.F32.BF16 R20, R72.reuse, R12, R20 ;  /* 0x0000000c4814723c */ /* 0x050fec0000041814 */
[C---:B------:R-:W-:Y:S01]  /*3110*/  HMMA.16816.F32.BF16 R16, R72.reuse, R14, R16 ;  /* 0x0000000e4810723c */ /* 0x040fe20000041810 */
[----:B------:R-:W3:Y:S05]  /*3120*/  LDSM.16.M88.4 R12, [R191+0x7800] ;  /* 0x00780000bf0c783b */ /* 0x000eea0000000200 */
[C---:B------:R-:W-:Y:S06]  /*3130*/  HMMA.16816.F32.BF16 R28, R72.reuse, R32, R28 ;  /* 0x00000020481c723c */ /* 0x040fec000004181c */
[C---:B------:R-:W-:Y:S01]  /*3140*/  HMMA.16816.F32.BF16 R24, R72.reuse, R34, R24 ;  /* 0x000000224818723c */ /* 0x040fe20000041818 */
[----:B------:R-:W4:Y:S05]  /*3150*/  LDSM.16.M88.4 R32, [R193] ;  /* 0x00000000c120783b */ /* 0x000f2a0000000200 */
[C---:B------:R-:W-:Y:S06]  /*3160*/  HMMA.16816.F32.BF16 R64, R72.reuse, R44, R64 ;  /* 0x0000002c4840723c */ /* 0x040fec0000041840 */
[C---:B------:R-:W-:Y:S01]  /*3170*/  HMMA.16816.F32.BF16 R60, R72.reuse, R46, R60 ;  /* 0x0000002e483c723c */ /* 0x040fe2000004183c */
[----:B------:R-:W5:Y:S05]  /*3180*/  LDSM.16.M88.4 R44, [R184+0x800] ;  /* 0x00080000b82c783b */ /* 0x000f6a0000000200 */
[C---:B------:R-:W-:Y:S06]  /*3190*/  HMMA.16816.F32.BF16 R56, R72.reuse, R76, R56 ;  /* 0x0000004c4838723c */ /* 0x040fec0000041838 */
[----:B------:R-:W-:Y:S01]  /*31a0*/  HMMA.16816.F32.BF16 R8, R72, R78, R8 ;  /* 0x0000004e4808723c */ /* 0x000fe20000041808 */
[----:B------:R-:W-:Y:S04]  /*31b0*/  LDSM.16.M88.4 R76, [R198+0x2000] ;  /* 0x00200000c64c783b */ /* 0x000fe80000000200 */
[----:B------:R-:W-:Y:S01]  /*31c0*/  LDSM.16.M88.4 R72, [R197+0x9000] ;  /* 0x00900000c548783b */ /* 0x000fe20000000200 */
[C---:B-1----:R-:W-:Y:S06]  /*31d0*/  HMMA.16816.F32.BF16 R28, R52.reuse, R40, R28 ;  /* 0x00000028341c723c */ /* 0x042fec000004181c */
[C---:B------:R-:W-:Y:S01]  /*31e0*/  HMMA.16816.F32.BF16 R24, R52.reuse, R42, R24 ;  /* 0x0000002a3418723c */ /* 0x040fe20000041818 */
[----:B------:R-:W1:Y:S05]  /*31f0*/  LDSM.16.M88.4 R40, [R184+0x1000] ;  /* 0x00100000b828783b */ /* 0x000e6a0000000200 */
        /* <DEDUP_REMOVED lines=10> */
[C---:B----4-:R-:W-:Y:S06]  /*32a0*/  HMMA.16816.F32.BF16 R28, R32.reuse, R48, R28 ;  /* 0x00000030201c723c */ /* 0x050fec000004181c */
[C---:B------:R-:W-:Y:S01]  /*32b0*/  HMMA.16816.F32.BF16 R24, R32.reuse, R50, R24 ;  /* 0x000000322018723c */ /* 0x040fe20000041818 */
[----:B------:R-:W-:Y:S05]  /*32c0*/  LDSM.16.M88.4 R48, [R196+0x2000] ;  /* 0x00200000c430783b */ /* 0x000fea0000000200 */
[C---:B-----5:R-:W-:Y:S06]  /*32d0*/  HMMA.16816.F32.BF16 R20, R32.reuse, R44, R20 ;  /* 0x0000002c2014723c */ /* 0x060fec0000041814 */
[C---:B------:R-:W-:Y:S01]  /*32e0*/  HMMA.16816.F32.BF16 R16, R32.reuse, R46, R16 ;  /* 0x0000002e2010723c */ /* 0x040fe20000041810 */
[----:B------:R-:W4:Y:S05]  /*32f0*/  LDSM.16.M88.4 R44, [R195+0x2000] ;  /* 0x00200000c32c783b */ /* 0x000f2a0000000200 */
[C---:B-1----:R-:W-:Y:S06]  /*3300*/  HMMA.16816.F32.BF16 R64, R32.reuse, R40, R64 ;  /* 0x000000282040723c */ /* 0x042fec0000041840 */
[C---:B------:R-:W-:Y:S01]  /*3310*/  HMMA.16816.F32.BF16 R60, R32.reuse, R42, R60 ;  /* 0x0000002a203c723c */ /* 0x040fe2000004183c */
[----:B------:R-:W1:Y:S05]  /*3320*/  LDSM.16.M88.4 R40, [R195+0x2800] ;  /* 0x00280000c328783b */ /* 0x000e6a0000000200 */
[C---:B--2---:R-:W-:Y:S06]  /*3330*/  HMMA.16816.F32.BF16 R56, R32.reuse, R36, R56 ;  /* 0x000000242038723c */ /* 0x044fec0000041838 */
[----:B------:R-:W-:Y:S01]  /*3340*/  HMMA.16816.F32.BF16 R52, R32, R38, R52 ;  /* 0x000000262034723c */ /* 0x000fe20000041834 */
[----:B------:R-:W2:Y:S04]  /*3350*/  LDSM.16.M88.4 R36, [R195+0x3000] ;  /* 0x00300000c324783b */ /* 0x000ea80000000200 */
[----:B------:R-:W5:Y:S01]  /*3360*/  LDSM.16.M88.4 R32, [R195+0x3800] ;  /* 0x00380000c320783b */ /* 0x000f620000000200 */
        /* <DEDUP_REMOVED lines=8> */
[----:B------:R-:W-:Y:S05]  /*33f0*/  LDSM.16.M88.4 R72, [R191+0x9000] ;  /* 0x00900000bf48783b */ /* 0x000fea0000000200 */
[C---:B------:R-:W-:Y:S06]  /*3400*/  HMMA.16816.F32.BF16 R56, R76.reuse, R68, R56 ;  /* 0x000000444c38723c */ /* 0x040fec0000041838 */
[----:B------:R-:W-:Y:S01]  /*3410*/  HMMA.16816.F32.BF16 R68, R76, R70, R52 ;  /* 0x000000464c44723c */ /* 0x000fe20000041834 */
[----:B------:R-:W3:Y:S04]  /*3420*/  LDSM.16.M88.4 R52, [R191+0x8800] ;  /* 0x00880000bf34783b */ /* 0x000ee80000000200 */
[----:B------:R-:W3:Y:S01]  /*3430*/  LDSM.16.M88.4 R76, [R191+0x9800] ;  /* 0x00980000bf4c783b */ /* 0x000ee20000000200 */
[C---:B----4-:R-:W-:Y:S06]  /*3440*/  HMMA.16816.F32.BF16 R28, R48.reuse, R44, R28 ;  /* 0x0000002c301c723c */ /* 0x050fec000004181c */
[C---:B------:R-:W-:Y:S01]  /*3450*/  HMMA.16816.F32.BF16 R24, R48.reuse, R46, R24 ;  /* 0x0000002e3018723c */ /* 0x040fe20000041818 */
[----:B------:R-:W-:Y:S05]  /*3460*/  LDSM.16.M88.4 R44, [R193+0x2000] ;  /* 0x00200000c12c783b */ /* 0x000fea0000000200 */
[C---:B-1----:R-:W-:Y:S06]  /*3470*/  HMMA.16816.F32.BF16 R20, R48.reuse, R40, R20 ;  /* 0x000000283014723c */ /* 0x042fec0000041814 */
[C---:B------:R-:W-:Y:S01]  /*3480*/  HMMA.16816.F32.BF16 R16, R48.reuse, R42, R16 ;  /* 0x0000002a3010723c */ /* 0x040fe20000041810 */
[----:B------:R-:W1:Y:S05]  /*3490*/  LDSM.16.M88.4 R40, [R184+0x2000] ;  /* 0x00200000b828783b */ /* 0x000e6a0000000200 */
[C---:B--2---:R-:W-:Y:S06]  /*34a0*/  HMMA.16816.F32.BF16 R64, R48.reuse, R36, R64 ;  /* 0x000000243040723c */ /* 0x044fec0000041840 */
[C---:B------:R-:W-:Y:S01]  /*34b0*/  HMMA.16816.F32.BF16 R60, R48.reuse, R38, R60 ;  /* 0x00000026303c723c */ /* 0x040fe2000004183c */
[----:B------:R-:W-:Y:S05]  /*34c0*/  LDSM.16.M88.4 R36, [R184+0x3000] ;  /* 0x00300000b824783b */ /* 0x000fea0000000200 */
[C---:B-----5:R-:W-:Y:S06]  /*34d0*/  HMMA.16816.F32.BF16 R56, R48.reuse, R32, R56 ;  /* 0x000000203038723c */ /* 0x060fec0000041838 */
        /* <DEDUP_REMOVED lines=8> */
[----:B------:R-:W4:Y:S05]  /*3560*/  LDSM.16.M88.4 R52, [R198+0x4000] ;  /* 0x00400000c634783b */ /* 0x000f2a0000000200 */
[C---:B------:R-:W-:Y:S06]  /*3570*/  HMMA.16816.F32.BF16 R64, R12.reuse, R72, R64 ;  /* 0x000000480c40723c */ /* 0x040fec0000041840 */
[C---:B------:R-:W-:Y:S01]  /*3580*/  HMMA.16816.F32.BF16 R60, R12.reuse, R74, R60 ;  /* 0x0000004a0c3c723c */ /* 0x040fe2000004183c */
[----:B------:R-:W-:Y:S05]  /*3590*/  LDSM.16.M88.4 R72, [R196+0x4000] ;  /* 0x00400000c448783b */ /* 0x000fea0000000200 */
[C---:B------:R-:W-:Y:S06]  /*35a0*/  HMMA.16816.F32.BF16 R56, R12.reuse, R76, R56 ;  /* 0x0000004c0c38723c */ /* 0x040fec0000041838 */
[----:B------:R-:W-:Y:S01]  /*35b0*/  HMMA.16816.F32.BF16 R68, R12, R78, R68 ;  /* 0x0000004e0c44723c */ /* 0x000fe20000041844 */
[----:B------:R-:W5:Y:S05]  /*35c0*/  LDSM.16.M88.4 R12, [R197+0xa800] ;  /* 0x00a80000c50c783b */ /* 0x000f6a0000000200 */
[C---:B-1----:R-:W-:Y:S06]  /*35d0*/  HMMA.16816.F32.BF16 R28, R44.reuse, R40, R28 ;  /* 0x000000282c1c723c */ /* 0x042fec000004181c */
[C---:B------:R-:W-:Y:S01]  /*35e0*/  HMMA.16816.F32.BF16 R24, R44.reuse, R42, R24 ;  /* 0x0000002a2c18723c */ /* 0x040fe20000041818 */
[----:B------:R-:W1:Y:S05]  /*35f0*/  LDSM.16.M88.4 R40, [R197+0xb000] ;  /* 0x00b00000c528783b */ /* 0x000e6a0000000200 */
[C---:B--2---:R-:W-:Y:S06]  /*3600*/  HMMA.16816.F32.BF16 R20, R44.reuse, R32, R20 ;  /* 0x000000202c14723c */ /* 0x044fec0000041814 */
[C---:B------:R-:W-:Y:S01]  /*3610*/  HMMA.16816.F32.BF16 R16, R44.reuse, R34, R16 ;  /* 0x000000222c10723c */ /* 0x040fe20000041810 */
[----:B------:R-:W-:Y:S05]  /*3620*/  LDSM.16.M88.4 R32, [R197+0xb800] ;  /* 0x00b80000c520783b */ /* 0x000fea0000000200 */
[C---:B------:R-:W-:Y:S01]  /*3630*/  HMMA.16816.F32.BF16 R76, R44.reuse, R36, R64 ;  /* 0x000000242c4c723c */ /* 0x040fe20000041840 */
[----:B------:R-:W2:Y:S05]  /*3640*/  LDSM.16.M88.4 R64, [R195+0x4000] ;  /* 0x00400000c340783b */ /* 0x000eaa0000000200 */
[C---:B------:R-:W-:Y:S01]  /*3650*/  HMMA.16816.F32.BF16 R60, R44.reuse, R38, R60 ;  /* 0x000000262c3c723c */ /* 0x040fe2000004183c */
[----:B------:R-:W2:Y:S05]  /*3660*/  LDSM.16.M88.4 R36, [R195+0x4800] ;  /* 0x00480000c324783b */ /* 0x000eaa0000000200 */
[C---:B---3--:R-:W-:Y:S06]  /*3670*/  HMMA.16816.F32.BF16 R56, R44.reuse, R8, R56 ;  /* 0x000000082c38723c */ /* 0x048fec0000041838 */
[----:B------:R-:W-:Y:S01]  /*3680*/  HMMA.16816.F32.BF16 R68, R44, R10, R68 ;  /* 0x0000000a2c44723c */ /* 0x000fe20000041844 */
[----:B------:R-:W3:Y:S04]  /*3690*/  LDSM.16.M88.4 R8, [R195+0x5000] ;  /* 0x00500000c308783b */ /* 0x000ee80000000200 */
[----:B------:R-:W-:Y:S01]  /*36a0*/  LDSM.16.M88.4 R44, [R195+0x5800] ;  /* 0x00580000c32c783b */ /* 0x000fe20000000200 */
[C---:B----4-:R-:W-:Y:S06]  /*36b0*/  HMMA.16816.F32.BF16 R28, R52.reuse, R48, R28 ;  /* 0x00000030341c723c */ /* 0x050fec000004181c */
[C---:B------:R-:W-:Y:S01]  /*36c0*/  HMMA.16816.F32.BF16 R24, R52.reuse, R50, R24 ;  /* 0x000000323418723c */ /* 0x040fe20000041818 */
[----:B------:R-:W-:Y:S05]  /*36d0*/  LDSM.16.M88.4 R48, [R191+0xa800] ;  /* 0x00a80000bf30783b */ /* 0x000fea0000000200 */
[C---:B-----5:R-:W-:Y:S06]  /*36e0*/  HMMA.16816.F32.BF16 R20, R52.reuse, R12, R20 ;  /* 0x0000000c3414723c */ /* 0x060fec0000041814 */
[C---:B------:R-:W-:Y:S01]  /*36f0*/  HMMA.16816.F32.BF16 R16, R52.reuse, R14, R16 ;  /* 0x0000000e3410723c */ /* 0x040fe20000041810 */
[----:B------:R-:W-:Y:S05]  /*3700*/  LDSM.16.M88.4 R12, [R191+0xa000] ;  /* 0x00a00000bf0c783b */ /* 0x000fea0000000200 */
[C---:B-1----:R-:W-:Y:S06]  /*3710*/  HMMA.16816.F32.BF16 R76, R52.reuse, R40, R76 ;  /* 0x00000028344c723c */ /* 0x042fec000004184c */
[----:B------:R-:W-:Y:S01]  /*3720*/  HMMA.16816.F32.BF16 R60, R52, R42, R60 ;  /* 0x0000002a343c723c */ /* 0x000fe2000004183c */
[----:B------:R-:W1:Y:S05]  /*3730*/  LDSM.16.M88.4 R40, [R194+0x4000] ;  /* 0x00400000c228783b */ /* 0x000e6a0000000200 */
[C---:B--2---:R-:W-:Y:S06]  /*3740*/  HMMA.16816.F32.BF16 R28, R72.reuse, R64, R28 ;  /* 0x00000040481c723c */ /* 0x044fec000004181c */
[C---:B------:R-:W-:Y:S06]  /*3750*/  HMMA.16816.F32.BF16 R24, R72.reuse, R66, R24 ;  /* 0x000000424818723c */ /* 0x040fec0000041818 */
[C---:B------:R-:W-:Y:S06]  /*3760*/  HMMA.16816.F32.BF16 R20, R72.reuse, R36, R20 ;  /* 0x000000244814723c */ /* 0x040fec0000041814 */
[C---:B------:R-:W-:Y:S01]  /*3770*/  HMMA.16816.F32.BF16 R16, R72.reuse, R38, R16 ;  /* 0x000000264810723c */ /* 0x040fe20000041810 */
[----:B------:R-:W-:Y:S05]  /*3780*/  LDSM.16.M88.4 R36, [R193+0x4000] ;  /* 0x00400000c124783b */ /* 0x000fea0000000200 */
[C---:B---3--:R-:W-:Y:S06]  /*3790*/  HMMA.16816.F32.BF16 R76, R72.reuse, R8, R76 ;  /* 0x00000008484c723c */ /* 0x048fec000004184c */
[----:B------:R-:W-:Y:S01]  /*37a0*/  HMMA.16816.F32.BF16 R60, R72, R10, R60 ;  /* 0x0000000a483c723c */ /* 0x000fe2000004183c */
[----:B------:R-:W2:Y:S05]  /*37b0*/  LDSM.16.M88.4 R8, [R184+0x4000] ;  /* 0x00400000b808783b */ /* 0x000eaa0000000200 */
[C---:B------:R-:W-:Y:S06]  /*37c0*/  HMMA.16816.F32.BF16 R56, R52.reuse, R32, R56 ;  /* 0x000000203438723c */ /* 0x040fec0000041838 */
[----:B------:R-:W-:Y:S01]  /*37d0*/  HMMA.16816.F32.BF16 R68, R52, R34, R68 ;  /* 0x000000223444723c */ /* 0x000fe20000041844 */
[----:B------:R-:W3:Y:S04]  /*37e0*/  LDSM.16.M88.4 R32, [R191+0xb000] ;  /* 0x00b00000bf20783b */ /* 0x000ee80000000200 */
[----:B------:R-:W4:Y:S01]  /*37f0*/  LDSM.16.M88.4 R52, [R191+0xb800] ;  /* 0x00b80000bf34783b */ /* 0x000f220000000200 */
[C---:B-1----:R-:W-:Y:S06]  /*3800*/  HMMA.16816.F32.BF16 R28, R40.reuse, R12, R28 ;  /* 0x0000000c281c723c */ /* 0x042fec000004181c */
[----:B------:R-:W-:Y:S01]  /*3810*/  HMMA.16816.F32.BF16 R24, R40, R14, R24 ;  /* 0x0000000e2818723c */ /* 0x000fe20000041818 */
[----:B------:R-:W1:Y:S05]  /*3820*/  LDSM.16.M88.4 R12, [R184+0x5000] ;  /* 0x00500000b80c783b */ /* 0x000e6a0000000200 */
[C---:B------:R-:W-:Y:S06]  /*3830*/  HMMA.16816.F32.BF16 R56, R72.reuse, R44, R56 ;  /* 0x0000002c4838723c */ /* 0x040fec0000041838 */
[----:B------:R-:W-:Y:S01]  /*3840*/  HMMA.16816.F32.BF16 R68, R72, R46, R68 ;  /* 0x0000002e4844723c */ /* 0x000fe20000041844 */
[----:B------:R-:W5:Y:S05]  /*3850*/  LDSM.16.M88.4 R44, [R184+0x4800] ;  /* 0x00480000b82c783b */ /* 0x000f6a0000000200 */
[C---:B--2---:R-:W-:Y:S06]  /*3860*/  HMMA.16816.F32.BF16 R28, R36.reuse, R8, R28 ;  /* 0x00000008241c723c */ /* 0x044fec000004181c */
[----:B------:R-:W-:Y:S01]  /*3870*/  HMMA.16816.F32.BF16 R24, R36, R10, R24 ;  /* 0x0000000a2418723c */ /* 0x000fe20000041818 */
[----:B------:R-:W2:Y:S01]  /*3880*/  LDSM.16.M88.4 R8, [R184+0x5800] ;  /* 0x00580000b808783b */ /* 0x000ea20000000200 */
[----:B------:R-:W-:-:S04]  /*3890*/  DEPBAR.LE SB0, 0x0 ;  /* 0x000080000000791a */ /* 0x000fc80000000000 */
[C---:B---3--:R-:W-:Y:S06]  /*38a0*/  HMMA.16816.F32.BF16 R76, R40.reuse, R32, R76 ;  /* 0x00000020284c723c */ /* 0x048fec000004184c */
[----:B------:R-:W-:Y:S01]  /*38b0*/  HMMA.16816.F32.BF16 R20, R40, R48, R20 ;  /* 0x000000302814723c */ /* 0x000fe20000041814 */
[----:B------:R-:W-:-:S05]  /*38c0*/  IMAD R33, R3, 0x40, R6 ;  /* 0x0000004003217824 */ /* 0x000fca00078e0206 */
[----:B------:R-:W-:Y:S01]  /*38d0*/  HMMA.16816.F32.BF16 R16, R40, R50, R16 ;  /* 0x000000322810723c */ /* 0x000fe20000041810 */
[----:B------:R-:W-:Y:S01]  /*38e0*/  BAR.SYNC.DEFER_BLOCKING 0x0 ;  /* 0x0000000000007b1d */ /* 0x000fe20000010000 */
[----:B------:R-:W-:-:S04]  /*38f0*/  ISETP.GE.AND P1, PT, R33, R80, PT ;  /* 0x000000502100720c */ /* 0x000fc80003f26270 */
[----:B------:R-:W-:Y:S01]  /*3900*/  HMMA.16816.F32.BF16 R60, R40, R34, R60 ;  /* 0x00000022283c723c */ /* 0x000fe2000004183c */
[----:B------:R-:W-:-:S05]  /*3910*/  FSEL R32, R28, -INF , !P1 ;  /* 0xff8000001c207808 */ /* 0x000fca0004800000 */
[----:B----4-:R-:W-:Y:S01]  /*3920*/  HMMA.16816.F32.BF16 R56, R40, R52, R56 ;  /* 0x000000342838723c */ /* 0x010fe20000041838 */
[----:B------:R-:W-:-:S05]  /*3930*/  VIADD R35, R33, 0x8 ;  /* 0x0000000821237836 */ /* 0x000fca0000000000 */
[----:B------:R-:W-:Y:S01]  /*3940*/  HMMA.16816.F32.BF16 R68, R40, R54, R68 ;  /* 0x000000362844723c */ /* 0x000fe20000041844 */
[----:B------:R-:W-:Y:S01]  /*3950*/  ISETP.GE.AND P0, PT, R35, R80, PT ;  /* 0x000000502300720c */ /* 0x000fe20003f06270 */
[----:B------:R-:W-:-:S04]  /*3960*/  VIADD R35, R33, 0x18 ;  /* 0x0000001821237836 */ /* 0x000fc80000000000 */
[C---:B-1----:R-:W-:Y:S01]  /*3970*/  HMMA.16816.F32.BF16 R76, R36.reuse, R12, R76 ;  /* 0x0000000c244c723c */ /* 0x042fe2000004184c */
[----:B------:R-:W-:Y:S01]  /*3980*/  VIADD R41, R33, 0x1 ;  /* 0x0000000121297836 */ /* 0x000fe20000000000 */
[-C--:B------:R-:W-:Y:S01]  /*3990*/  ISETP.GE.AND P2, PT, R35, R80.reuse, PT ;  /* 0x000000502300720c */ /* 0x080fe20003f46270 */
[C---:B------:R-:W-:Y:S01]  /*39a0*/  VIADD R35, R33.reuse, 0x20 ;  /* 0x0000002021237836 */ /* 0x040fe20000000000 */
[----:B------:R-:W-:Y:S01]  /*39b0*/  FSEL R40, R24, -INF , !P0 ;  /* 0xff80000018287808 */ /* 0x000fe20004000000 */
[----:B------:R-:W-:Y:S01]  /*39c0*/  VIADD R43, R33, 0x10 ;  /* 0x00000010212b7836 */ /* 0x000fe20000000000 */
[C---:B-----5:R-:W-:Y:S01]  /*39d0*/  HMMA.16816.F32.BF16 R20, R36.reuse, R44, R20 ;  /* 0x0000002c2414723c */ /* 0x060fe20000041814 */
[-C--:B------:R-:W-:Y:S01]  /*39e0*/  ISETP.GE.AND P5, PT, R41, R80.reuse, PT ;  /* 0x000000502900720c */ /* 0x080fe20003fa6270 */
[----:B------:R-:W-:Y:S02]  /*39f0*/  VIADD R41, R33, 0x11 ;  /* 0x0000001121297836 */ /* 0x000fe40000000000 */
[-C--:B------:R-:W-:Y:S01]  /*3a00*/  ISETP.GE.AND P4, PT, R43, R80.reuse, PT ;  /* 0x000000502b00720c */ /* 0x080fe20003f86270 */
[----:B------:R-:W-:Y:S01]  /*3a10*/  VIADD R43, R33, 0x19 ;  /* 0x00000019212b7836 */ /* 0x000fe20000000000 */
[C---:B------:R-:W-:Y:S01]  /*3a20*/  HMMA.16816.F32.BF16 R16, R36.reuse, R46, R16 ;  /* 0x0000002e2410723c */ /* 0x040fe20000041810 */
[-C--:B------:R-:W-:Y:S01]  /*3a30*/  ISETP.GE.AND P3, PT, R41, R80.reuse, PT ;  /* 0x000000502900720c */ /* 0x080fe20003f66270 */
[C---:B------:R-:W-:Y:S01]  /*3a40*/  VIADD R45, R33.reuse, 0x9 ;  /* 0x00000009212d7836 */ /* 0x040fe20000000000 */
[----:B------:R-:W-:Y:S01]  /*3a50*/  FSEL R41, R30, -INF , !P1 ;  /* 0xff8000001e297808 */ /* 0x000fe20004800000 */
[----:B------:R-:W-:Y:S01]  /*3a60*/  VIADD R13, R33, 0x28 ;  /* 0x00000028210d7836 */ /* 0x000fe20000000000 */
[----:B------:R-:W-:Y:S01]  /*3a70*/  FSEL R31, R31, -INF , !P5 ;  /* 0xff8000001f1f7808 */ /* 0x000fe20006800000 */
[----:B------:R-:W-:Y:S01]  /*3a80*/  HMMA.16816.F32.BF16 R60, R36, R14, R60 ;  /* 0x0000000e243c723c */ /* 0x000fe2000004183c */
[----:B------:R-:W-:Y:S01]  /*3a90*/  FSEL R30, R29, -INF , !P5 ;  /* 0xff8000001d1e7808 */ /* 0x000fe20006800000 */
[----:B------:R-:W-:Y:S01]  /*3aa0*/  VIADD R29, R33, 0x21 ;  /* 0x00000021211d7836 */ /* 0x000fe20000000000 */
[----:B------:R-:W-:-:S02]  /*3ab0*/  ISETP.GE.AND P5, PT, R35, R80, PT ;  /* 0x000000502300720c */ /* 0x000fc40003fa6270 */
[-C--:B------:R-:W-:Y:S01]  /*3ac0*/  ISETP.GE.AND P6, PT, R45, R80.reuse, PT ;  /* 0x000000502d00720c */ /* 0x080fe20003fc6270 */
[C---:B--2---:R-:W-:Y:S01]  /*3ad0*/  HMMA.16816.F32.BF16 R56, R36.reuse, R8, R56 ;  /* 0x000000082438723c */ /* 0x044fe20000041838 */
[----:B------:R-:W-:Y:S01]  /*3ae0*/  FSEL R139, R78, -INF , !P5 ;  /* 0xff8000004e8b7808 */ /* 0x000fe20006800000 */
[----:B------:R-:W-:Y:S01]  /*3af0*/  VIADD R15, R33, 0x30 ;  /* 0x00000030210f7836 */ /* 0x000fe20000000000 */
[----:B------:R-:W-:Y:S02]  /*3b00*/  FSEL R148, R76, -INF , !P5 ;  /* 0xff8000004c947808 */ /* 0x000fe40006800000 */
[----:B------:R-:W-:Y:S01]  /*3b10*/  ISETP.GE.AND P5, PT, R80, 0x41, PT ;  /* 0x000000415000780c */ /* 0x000fe20003fa6270 */
[----:B------:R-:W-:Y:S01]  /*3b20*/  HMMA.16816.F32.BF16 R68, R36, R10, R68 ;  /* 0x0000000a2444723c */ /* 0x000fe20000041844 */
[----:B------:R-:W-:Y:S01]  /*3b30*/  ISETP.GE.AND P1, PT, R43, R80, PT ;  /* 0x000000502b00720c */ /* 0x000fe20003f26270 */
[----:B------:R-:W-:Y:S01]  /*3b40*/  VIADD R9, R33, 0x31 ;  /* 0x0000003121097836 */ /* 0x000fe20000000000 */
[----:B------:R-:W-:-:S02]  /*3b50*/  FSEL R43, R26, -INF , !P0 ;  /* 0xff8000001a2b7808 */ /* 0x000fc40004000000 */
[----:B------:R-:W-:Y:S01]  /*3b60*/  FSEL R26, R25, -INF , !P6 ;  /* 0xff800000191a7808 */ /* 0x000fe20007000000 */
[----:B------:R-:W-:Y:S01]  /*3b70*/  VIADD R25, R33, 0x29 ;  /* 0x0000002921197836 */ /* 0x000fe20000000000 */
[----:B------:R-:W-:Y:S01]  /*3b80*/  FSEL R12, R21, -INF , !P3 ;  /* 0xff800000150c7808 */ /* 0x000fe20005800000 */
[----:B------:R-:W-:Y:S01]  /*3b90*/  VIADD R21, R33, 0x38 ;  /* 0x0000003821157836 */ /* 0x000fe20000000000 */
[-C--:B------:R-:W-:Y:S01]  /*3ba0*/  ISETP.GE.AND P0, PT, R29, R80.reuse, PT ;  /* 0x000000501d00720c */ /* 0x080fe20003f06270 */
[----:B------:R-:W-:Y:S01]  /*3bb0*/  VIADD R33, R33, 0x39 ;  /* 0x0000003921217836 */ /* 0x000fe20000000000 */
[----:B------:R-:W-:Y:S02]  /*3bc0*/  FSEL R101, R23, -INF , !P3 ;  /* 0xff80000017657808 */ /* 0x000fe40005800000 */
[----:B------:R-:W-:Y:S02]  /*3bd0*/  ISETP.GE.AND P3, PT, R15, R80, PT ;  /* 0x000000500f00720c */ /* 0x000fe40003f66270 */
[----:B------:R-:W-:-:S02]  /*3be0*/  FSEL R27, R27, -INF , !P6 ;  /* 0xff8000001b1b7808 */ /* 0x000fc40007000000 */
[----:B------:R-:W-:Y:S02]  /*3bf0*/  FSEL R15, R18, -INF , !P2 ;  /* 0xff800000120f7808 */ /* 0x000fe40005000000 */
[----:B------:R-:W-:Y:S02]  /*3c00*/  FSEL R16, R16, -INF , !P2 ;  /* 0xff80000010107808 */ /* 0x000fe40005000000 */
[-C--:B------:R-:W-:Y:S02]  /*3c10*/  ISETP.GE.AND P6, PT, R13, R80.reuse, PT ;  /* 0x000000500d00720c */ /* 0x080fe40003fc6270 */
[----:B------:R-:W-:Y:S02]  /*3c20*/  ISETP.GE.AND P2, PT, R9, R80, PT ;  /* 0x000000500900720c */ /* 0x000fe40003f46270 */
[----:B------:R-:W-:Y:S02]  /*3c30*/  FSEL R13, R22, -INF , !P4 ;  /* 0xff800000160d7808 */ /* 0x000fe40006000000 */
[----:B------:R-:W-:-:S02]  /*3c40*/  FSEL R20, R20, -INF , !P4 ;  /* 0xff80000014147808 */ /* 0x000fc40006000000 */
[----:B------:R-:W-:Y:S02]  /*3c50*/  FSEL R9, R19, -INF , !P1 ;  /* 0xff80000013097808 */ /* 0x000fe40004800000 */
[----:B------:R-:W-:Y:S02]  /*3c60*/  FSEL R6, R17, -INF , !P1 ;  /* 0xff80000011067808 */ /* 0x000fe40004800000 */
[----:B------:R-:W-:Y:S02]  /*3c70*/  FSEL R137, R79, -INF , !P0 ;  /* 0xff8000004f897808 */ /* 0x000fe40004000000 */
[----:B------:R-:W-:Y:S02]  /*3c80*/  FSEL R140, R77, -INF , !P0 ;  /* 0xff8000004d8c7808 */ /* 0x000fe40004000000 */
[-C--:B------:R-:W-:Y:S02]  /*3c90*/  ISETP.GE.AND P4, PT, R25, R80.reuse, PT ;  /* 0x000000501900720c */ /* 0x080fe40003f86270 */
        /* <DEDUP_REMOVED lines=24> */
[----:B------:R-:W-:Y:S01]  /*3e20*/  IMAD R83, R8, R83, R4 ;  /* 0x0000005308537224 */ /* 0x000fe200078e0204 */
[----:B------:R-:W-:Y:S01]  /*3e30*/  IADD3 R17, P6, R210, R44, RZ ;  /* 0x0000002cd2117210 */ /* 0x000fe20007fde0ff */
[----:B------:R-:W1:Y:S01]  /*3e40*/  @!P4 LDC.64 R24, c[0x0][0x218] ;  /* 0x00008600ff18cb82 */ /* 0x000e620000000a00 */
[----:B------:R2:W-:Y:S01]  /*3e50*/  @P4 STS.128 [R213+0x6000], RZ ;  /* 0x006000ffd5004388 */ /* 0x0005e20000000c00 */
[----:B------:R-:W-:-:S04]  /*3e60*/  IMAD.IADD R4, R45, 0x1, R83 ;  /* 0x000000012d047824 */ /* 0x000fc800078e0253 */
[----:B------:R-:W-:Y:S01]  /*3e70*/  IMAD.X R8, R209, 0x1, R4, P6 ;  /* 0x00000001d1087824 */ /* 0x000fe200030e0604 */
[----:B------:R-:W-:Y:S01]  /*3e80*/  IADD3 R21, P6, R210, R17, RZ ;  /* 0x00000011d2157210 */ /* 0x000fe20007fde0ff */
[----:B------:R-:W3:Y:S08]  /*3e90*/  @!P3 LDC.64 R22, c[0x0][0x218] ;  /* 0x00008600ff16bb82 */ /* 0x000ef00000000a00 */
[----:B------:R-:W4:Y:S08]  /*3ea0*/  @!P2 LDC.64 R18, c[0x0][0x218] ;  /* 0x00008600ff12ab82 */ /* 0x000f300000000a00 */
[----:B------:R-:W5:Y:S01]  /*3eb0*/  @!P4 LDC.64 R10, c[0x0][0x218] ;  /* 0x00008600ff0acb82 */ /* 0x000f620000000a00 */
[----:B-1----:R-:W-:-:S04]  /*3ec0*/  @!P4 LEA R52, P1, R44, R24, 0x1 ;  /* 0x000000182c34c211 */ /* 0x002fc800078208ff */
[----:B------:R-:W-:-:S03]  /*3ed0*/  @!P4 LEA.HI.X R53, R44, R25, R4, 0x1, P1 ;  /* 0x000000192c35c211 */ /* 0x000fc600008f0c04 */
[----:B------:R-:W1:Y:S01]  /*3ee0*/  @!P3 LDC.64 R38, c[0x0][0x218] ;  /* 0x00008600ff26bb82 */ /* 0x000e620000000a00 */
[C---:B---3--:R-:W-:Y:S01]  /*3ef0*/  @!P3 LEA R50, P0, R44.reuse, R22, 0x1 ;  /* 0x000000162c32b211 */ /* 0x048fe200078008ff */
[----:B------:R-:W-:Y:S01]  /*3f00*/  @!PT LDS RZ, [RZ] ;  /* 0x00000000fffff984 */ /* 0x000fe20000000800 */
[----:B------:R-:W-:Y:S01]  /*3f10*/  @!PT LDS RZ, [RZ] ;  /* 0x00000000fffff984 */ /* 0x000fe20000000800 */
[----:B------:R-:W-:Y:S01]  /*3f20*/  @!PT LDS RZ, [RZ] ;  /* 0x00000000fffff984 */ /* 0x000fe20000000800 */
[----:B------:R2:W-:Y:S03]  /*3f30*/  @!P4 LDGSTS.E.BYPASS.LTC128B.128 [R213+0x6000], desc[UR10][R52.64] ;  /* 0x0600000034d5cfae */ /* 0x0005e6000b901d4a */
[C-C-:B------:R-:W-:Y:S01]  /*3f40*/  @!P3 LEA.HI.X R51, R44.reuse, R23, R4.reuse, 0x1, P0 ;  /* 0x000000172c33b211 */ /* 0x140fe200000f0c04 */
[----:B------:R2:W-:Y:S02]  /*3f50*/  @P3 STS.128 [R213+0x8000], RZ ;  /* 0x008000ffd5003388 */ /* 0x0005e40000000c00 */
[----:B------:R-:W3:Y:S01]  /*3f60*/  @!P2 LDC.64 R36, c[0x0][0x218] ;  /* 0x00008600ff24ab82 */ /* 0x000ee20000000a00 */
[C---:B----4-:R-:W-:Y:S01]  /*3f70*/  @!P2 LEA R46, P0, R44.reuse, R18, 0x1 ;  /* 0x000000122c2ea211 */ /* 0x050fe200078008ff */
[----:B------:R-:W-:Y:S01]  /*3f80*/  @!PT LDS RZ, [RZ] ;  /* 0x00000000fffff984 */ /* 0x000fe20000000800 */
[----:B------:R-:W-:Y:S01]  /*3f90*/  @!PT LDS RZ, [RZ] ;  /* 0x00000000fffff984 */ /* 0x000fe20000000800 */
[----:B------:R-:W-:Y:S01]  /*3fa0*/  @!PT LDS RZ, [RZ] ;  /* 0x00000000fffff984 */ /* 0x000fe20000000800 */
[----:B------:R2:W-:Y:S03]  /*3fb0*/  @!P3 LDGSTS.E.BYPASS.LTC128B.128 [R213+0x8000], desc[UR10][R50.64+0x80] ;  /* 0x0800008032d5bfae */ /* 0x0005e6000b901d4a */
[----:B------:R-:W-:Y:S01]  /*3fc0*/  @!P2 LEA.HI.X R47, R44, R19, R4, 0x1, P0 ;  /* 0x000000132c2fa211 */ /* 0x000fe200000f0c04 */
[----:B------:R-:W-:Y:S01]  /*3fd0*/  IMAD.X R4, R209, 0x1, R8, P6 ;  /* 0x00000001d1047824 */ /* 0x000fe200030e0608 */
[----:B------:R2:W-:Y:S01]  /*3fe0*/  @P2 STS.128 [R213+0xa000], RZ ;  /* 0x00a000ffd5002388 */ /* 0x0005e20000000c00 */
[----:B------:R-:W4:Y:S01]  /*3ff0*/  @!P4 LDC.64 R28, c[0x0][0x218] ;  /* 0x00008600ff1ccb82 */ /* 0x000f220000000a00 */
[----:B-----5:R-:W-:-:S02]  /*4000*/  @!P4 LEA R48, P1, R17, R10, 0x1 ;  /* 0x0000000a1130c211 */ /* 0x020fc400078208ff */
[----:B------:R-:W-:Y:S01]  /*4010*/  @!PT LDS RZ, [RZ] ;  /* 0x00000000fffff984 */ /* 0x000fe20000000800 */
[----:B------:R-:W-:Y:S01]  /*4020*/  @!PT LDS RZ, [RZ] ;  /* 0x00000000fffff984 */ /* 0x000fe20000000800 */
[----:B------:R-:W-:Y:S01]  /*4030*/  @!PT LDS RZ, [RZ] ;  /* 0x00000000fffff984 */ /* 0x000fe20000000800 */
[----:B------:R2:W-:Y:S02]  /*4040*/  @!P2 LDGSTS.E.BYPASS.LTC128B.128 [R213+0xa000], desc[UR10][R46.64+0x100] ;  /* 0x0a0001002ed5afae */ /* 0x0005e4000b901d4a */
[C-C-:B------:R-:W-:Y:S02]  /*4050*/  @!P4 LEA.HI.X R49, R17.reuse, R11, R8.reuse, 0x1, P1 ;  /* 0x0000000b1131c211 */ /* 0x140fe400008f0c08 */
[----:B------:R2:W-:Y:S01]  /*4060*/  @P4 STS.128 [R213+0x6800], RZ ;  /* 0x006800ffd5004388 */ /* 0x0005e20000000c00 */
[----:B------:R-:W5:Y:S01]  /*4070*/  @!P3 LDC.64 R24, c[0x0][0x218] ;  /* 0x00008600ff18bb82 */ /* 0x000f620000000a00 */
[C---:B-1----:R-:W-:Y:S02]  /*4080*/  @!P3 LEA R38, P0, R17.reuse, R38, 0x1 ;  /* 0x000000261126b211 */ /* 0x042fe400078008ff */
[----:B------:R-:W-:Y:S01]  /*4090*/  @!PT LDS RZ, [RZ] ;  /* 0x00000000fffff984 */ /* 0x000fe20000000800 */
[----:B------:R-:W-:Y:S01]  /*40a0*/  @!PT LDS RZ, [RZ] ;  /* 0x00000000fffff984 */ /* 0x000fe20000000800 */
[----:B------:R-:W-:Y:S01]  /*40b0*/  @!PT LDS RZ, [RZ] ;  /* 0x00000000fffff984 */ /* 0x000fe20000000800 */
[----:B------:R2:W-:Y:S02]  /*40c0*/  @!P4 LDGSTS.E.BYPASS.LTC128B.128 [R213+0x6800], desc[UR10][R48.64] ;  /* 0x0680000030d5cfae */ /* 0x0005e4000b901d4a */
[----:B------:R-:W-:-:S02]  /*40d0*/  @!P3 LEA.HI.X R39, R17, R39, R8, 0x1, P0 ;  /* 0x000000271127b211 */ /* 0x000fc400000f0c08 */
[----:B------:R2:W-:Y:S01]  /*40e0*/  @P3 STS.128 [R213+0x8800], RZ ;  /* 0x008800ffd5003388 */ /* 0x0005e20000000c00 */
[----:B------:R-:W1:Y:S01]  /*40f0*/  @!P2 LDC.64 R22, c[0x0][0x218] ;  /* 0x00008600ff16ab82 */ /* 0x000e620000000a00 */
[C---:B---3--:R-:W-:Y:S02]  /*4100*/  @!P2 LEA R36, P0, R17.reuse, R36, 0x1 ;  /* 0x000000241124a211 */ /* 0x048fe400078008ff */
[----:B------:R-:W-:Y:S01]  /*4110*/  @!PT LDS RZ, [RZ] ;  /* 0x00000000fffff984 */ /* 0x000fe20000000800 */
[----:B------:R-:W-:Y:S01]  /*4120*/  @!PT LDS RZ, [RZ] ;  /* 0x00000000fffff984 */ /* 0x000fe20000000800 */
[----:B------:R-:W-:Y:S01]  /*4130*/  @!PT LDS RZ, [RZ] ;  /* 0x00000000fffff984 */ /* 0x000fe20000000800 */
[----:B------:R2:W-:Y:S02]  /*4140*/  @!P3 LDGSTS.E.BYPASS.LTC128B.128 [R213+0x8800], desc[UR10][R38.64+0x80] ;  /* 0x0880008026d5bfae */ /* 0x0005e4000b901d4a */
[----:B------:R-:W-:Y:S02]  /*4150*/  @!P2 LEA.HI.X R37, R17, R37, R8, 0x1, P0 ;  /* 0x000000251125a211 */ /* 0x000fe400000f0c08 */
[----:B------:R-:W-:Y:S01]  /*4160*/  IADD3 R8, P6, R210, R21, RZ ;  /* 0x00000015d2087210 */ /* 0x000fe20007fde0ff */
[----:B------:R-:W3:Y:S01]  /*4170*/  @!P4 LDC.64 R18, c[0x0][0x218] ;  /* 0x00008600ff12cb82 */ /* 0x000ee20000000a00 */
[----:B----4-:R-:W-:Y:S01]  /*4180*/  @!P4 LEA R28, P1, R21, R28, 0x1 ;  /* 0x0000001c151cc211 */ /* 0x010fe200078208ff */
[----:B------:R2:W-:Y:S02]  /*4190*/  @P2 STS.128 [R213+0xa800], RZ ;  /* 0x00a800ffd5002388 */ /* 0x0005e40000000c00 */
[--C-:B------:R-:W-:Y:S01]  /*41a0*/  IMAD.X R17, R209, 0x1, R4.reuse, P6 ;  /* 0x00000001d1117824 */ /* 0x100fe200030e0604 */
[C-C-:B------:R-:W-:Y:S01]  /*41b0*/  @!P4 LEA.HI.X R29, R21.reuse, R29, R4.reuse, 0x1, P1 ;  /* 0x0000001d151dc211 */ /* 0x140fe200008f0c04 */
[----:B------:R-:W-:Y:S01]  /*41c0*/  @!PT LDS RZ, [RZ] ;  /* 0x00000000fffff984 */ /* 0x000fe20000000800 */
[----:B------:R-:W-:Y:S01]  /*41d0*/  @!PT LDS RZ, [RZ] ;  /* 0x00000000fffff984 */ /* 0x000fe20000000800 */
[----:B------:R-:W-:Y:S01]  /*41e0*/  @!PT LDS RZ, [RZ] ;  /* 0x00000000fffff984 */ /* 0x000fe20000000800 */
[----:B------:R2:W-:Y:S02]  /*41f0*/  @!P2 LDGSTS.E.BYPASS.LTC128B.128 [R213+0xa800], desc[UR10][R36.64+0x100] ;  /* 0x0a80010024d5afae */ /* 0x0005e4000b901d4a */
[----:B------:R-:W4:Y:S01]  /*4200*/  @!P3 LDC.64 R10, c[0x0][0x218] ;  /* 0x00008600ff0abb82 */ /* 0x000f220000000a00 */
[C---:B-----5:R-:W-:Y:S01]  /*4210*/  @!P3 LEA R24, P1, R21.reuse, R24, 0x1 ;  /* 0x000000181518b211 */ /* 0x060fe200078208ff */
[----:B------:R2:W-:Y:S03]  /*4220*/  @P4 STS.128 [R213+0x7000], RZ ;  /* 0x007000ffd5004388 */ /* 0x0005e60000000c00 */
[C---:B------:R-:W-:Y:S01]  /*4230*/  @!P3 LEA.HI.X R25, R21.reuse, R25, R4, 0x1, P1 ;  /* 0x000000191519b211 */ /* 0x040fe200008f0c04 */
[----:B------:R-:W-:Y:S01]  /*4240*/  @!PT LDS RZ, [RZ] ;  /* 0x00000000fffff984 */ /* 0x000fe20000000800 */
[----:B------:R-:W-:Y:S01]  /*4250*/  @!PT LDS RZ, [RZ] ;  /* 0x00000000fffff984 */ /* 0x000fe20000000800 */
[----:B------:R-:W-:Y:S01]  /*4260*/  @!PT LDS RZ, [RZ] ;  /* 0x00000000fffff984 */ /* 0x000fe20000000800 */
[----:B------:R2:W-:Y:S01]  /*4270*/  @!P4 LDGSTS.E.BYPASS.LTC128B.128 [R213+0x7000], desc[UR10][R28.64] ;  /* 0x070000001cd5cfae */ /* 0x0005e2000b901d4a */
[----:B-1----:R-:W-:-:S03]  /*4280*/  @!P2 LEA R22, P0, R21, R22, 0x1 ;  /* 0x000000161516a211 */ /* 0x002fc600078008ff */
[----:B------:R2:W-:Y:S01]  /*4290*/  @P3 STS.128 [R213+0x9000], RZ ;  /* 0x009000ffd5003388 */ /* 0x0005e20000000c00 */
[----:B------:R-:W-:-:S03]  /*42a0*/  @!P2 LEA.HI.X R23, R21, R23, R4, 0x1, P0 ;  /* 0x000000171517a211 */ /* 0x000fc600000f0c04 */
[----:B------:R-:W-:Y:S01]  /*42b0*/  @!PT LDS RZ, [RZ] ;  /* 0x00000000fffff984 */ /* 0x000fe20000000800 */
[----:B------:R-:W-:Y:S01]  /*42c0*/  @!PT LDS RZ, [RZ] ;  /* 0x00000000fffff984 */ /* 0x000fe20000000800 */
[----:B------:R-:W-:Y:S01]  /*42d0*/  @!PT LDS RZ, [RZ] ;  /* 0x00000000fffff984 */ /* 0x000fe20000000800 */
[----:B------:R2:W-:Y:S01]  /*42e0*/  @!P3 LDGSTS.E.BYPASS.LTC128B.128 [R213+0x9000], desc[UR10][R24.64+0x80] ;  /* 0x0900008018d5bfae */ /* 0x0005e2000b901d4a */
[----:B---3--:R-:W-:-:S03]  /*42f0*/  @!P4 LEA R18, P1, R8, R18, 0x1 ;  /* 0x000000120812c211 */ /* 0x008fc600078208ff */
[----:B------:R2:W-:Y:S01]  /*4300*/  @P2 STS.128 [R213+0xb000], RZ ;  /* 0x00b000ffd5002388 */ /* 0x0005e20000000c00 */
[----:B------:R-:W-:-:S03]  /*4310*/  @!P4 LEA.HI.X R19, R8, R19, R17, 0x1, P1 ;  /* 0x000000130813c211 */ /* 0x000fc600008f0c11 */
[----:B------:R-:W-:Y:S01]  /*4320*/  @!PT LDS RZ, [RZ] ;  /* 0x00000000fffff984 */ /* 0x000fe20000000800 */
[----:B------:R-:W-:Y:S01]  /*4330*/  @!PT LDS RZ, [RZ] ;  /* 0x00000000fffff984 */ /* 0x000fe20000000800 */
[----:B------:R-:W-:Y:S01]  /*4340*/  @!PT LDS RZ, [RZ] ;  /* 0x00000000fffff984 */ /* 0x000fe20000000800 */
[----:B------:R2:W-:Y:S01]  /*4350*/  @!P2 LDGSTS.E.BYPASS.LTC128B.128 [R213+0xb000], desc[UR10][R22.64+0x100] ;  /* 0x0b00010016d5afae */ /* 0x0005e2000b901d4a */
[----:B----4-:R-:W-:-:S03]  /*4360*/  @!P3 LEA R10, P0, R8, R10, 0x1 ;  /* 0x0000000a080ab211 */ /* 0x010fc600078008ff */
        /* <DEDUP_REMOVED lines=20> */
.L_x_629:
[----:B------:R-:W-:Y:S05]  /*44b0*/  BSYNC B0 ;  /* 0x0000000000007941 */ /* 0x000fea0003800000 */
.L_x_628:
[----:B------:R-:W0:Y:S02]  /*44c0*/  LDGDEPBAR ;  /* 0x00000000000079af */ /* 0x000e240000000000 */
.L_x_627:
[----:B-12---:R-:W-:Y:S01]  /*44d0*/  FMNMX.FTZ R11, R32, R30, !PT ;  /* 0x0000001e200b7209 */ /* 0x006fe20007810000 */
[----:B------:R-:W-:Y:S01]  /*44e0*/  IMAD R152, R212, 0x4, R85 ;  /* 0x00000004d4987824 */ /* 0x000fe200078e0255 */
[----:B------:R-:W-:Y:S01]  /*44f0*/  FMNMX.FTZ R8, R41, R31, !PT ;  /* 0x0000001f29087209 */ /* 0x000fe20007810000 */
[----:B------:R-:W-:Y:S01]  /*4500*/  IMAD.SHL.U32 R231, R3, 0x2, RZ ;  /* 0x0000000203e77824 */ /* 0x000fe200078e00ff */
[----:B------:R-:W-:Y:S01]  /*4510*/  FMNMX.FTZ R11, R40, R11, !PT ;  /* 0x0000000b280b7209 */ /* 0x000fe20007810000 */
[----:B------:R-:W-:Y:S01]  /*4520*/  IMAD.WIDE.U32 R200, R152, -0x326172a9, RZ ;  /* 0xcd9e8d5798c87825 */ /* 0x000fe200078e00ff */
[----:B------:R-:W-:Y:S01]  /*4530*/  FMNMX.FTZ R8, R43, R8, !PT ;  /* 0x000000082b087209 */ /* 0x000fe20007810000 */
[----:B------:R-:W-:Y:S01]  /*4540*/  ULDC UR5, c[0x0][0x2ec] ;  /* 0x0000bb0000057ab9 */ /* 0x000fe20000000800 */
[----:B------:R-:W-:Y:S01]  /*4550*/  FMNMX.FTZ R11, R26, R11, !PT ;  /* 0x0000000b1a0b7209 */ /* 0x000fe20007810000 */
[----:B------:R-:W-:Y:S01]  /*4560*/  IMAD.WIDE.U32 R234, R134, -0x2daee0ad, RZ ;  /* 0xd2511f5386ea7825 */ /* 0x000fe200078e00ff */
[----:B------:R-:W-:-:S02]  /*4570*/  FMNMX.FTZ R8, R27, R8, !PT ;  /* 0x000000081b087209 */ /* 0x000fc40007810000 */
[----:B------:R-:W-:Y:S01]  /*4580*/  FMNMX.FTZ R11, R20, R11, !PT ;  /* 0x0000000b140b7209 */ /* 0x000fe20007810000 */
[----:B------:R-:W-:Y:S01]  /*4590*/  VIADD R3, R225, 0xbb67ae85 ;  /* 0xbb67ae85e1037836 */ /* 0x000fe20000000000 */
[----:B------:R-:W-:Y:S01]  /*45a0*/  FMNMX.FTZ R8, R13, R8, !PT ;  /* 0x000000080d087209 */ /* 0x000fe20007810000 */
[----:B------:R-:W-:Y:S01]  /*45b0*/  VIADD R175, R224, 0x9e3779b9 ;  /* 0x9e3779b9e0af7836 */ /* 0x000fe20000000000 */
[----:B------:R-:W-:Y:S01]  /*45c0*/  FMNMX.FTZ R11, R12, R11, !PT ;  /* 0x0000000b0c0b7209 */ /* 0x000fe20007810000 */
[----:B------:R-:W-:Y:S01]  /*45d0*/  VIADD R171, R224, 0x3c6ef372 ;  /* 0x3c6ef372e0ab7836 */ /* 0x000fe20000000000 */
[----:B------:R-:W-:Y:S01]  /*45e0*/  FMNMX.FTZ R8, R101, R8, !PT ;  /* 0x0000000865087209 */ /* 0x000fe20007810000 */
[C---:B------:R-:W-:Y:S01]  /*45f0*/  VIADD R170, R225.reuse, 0x76cf5d0a ;  /* 0x76cf5d0ae1aa7836 */ /* 0x040fe20000000000 */
        /* <DEDUP_REMOVED lines=11> */
[----:B------:R-:W-:Y:S01]  /*46b0*/  IMAD R174, R2, 0x10000, R2 ;  /* 0x0001000002ae7824 */ /* 0x000fe200078e0202 */
[----:B------:R-:W-:Y:S01]  /*46c0*/  FMNMX.FTZ R11, R140, R11, !PT ;  /* 0x0000000b8c0b7209 */ /* 0x000fe20007810000 */
[----:B------:R-:W-:Y:S01]  /*46d0*/  VIADD R229, R224, 0x1715609d ;  /* 0x1715609de0e57836 */ /* 0x000fe20000000000 */
[----:B------:R-:W-:Y:S01]  /*46e0*/  FMNMX.FTZ R8, R137, R8, !PT ;  /* 0x0000000889087209 */ /* 0x000fe20007810000 */
[----:B------:R-:W-:Y:S01]  /*46f0*/  VIADD R217, R225, 0x646e171e ;  /* 0x646e171ee1d97836 */ /* 0x000fe20000000000 */
        /* <DEDUP_REMOVED lines=12> */
[----:B------:R-:W-:Y:S01]  /*47c0*/  LOP3.LUT R135, R81, R224, RZ, 0x3c, !PT ;  /* 0x000000e051877212 */ /* 0x000fe200078e3cff */
[----:B------:R-:W1:Y:S01]  /*47d0*/  SHFL.BFLY PT, R11, R4, 0x2, 0x1f ;  /* 0x0c401f00040b7f89 */ /* 0x000e6200000e0000 */
[----:B------:R-:W-:-:S02]  /*47e0*/  LEA R192, R0, UR4, 0x1 ;  /* 0x0000000400c07c11 */ /* 0x000fc4000f8e08ff */
[----:B------:R-:W-:Y:S01]  /*47f0*/  LOP3.LUT R172, R201, R135, RZ, 0x3c, !PT ;  /* 0x00000087c9ac7212 */ /* 0x000fe200078e3cff */
[----:B------:R-:W2:Y:S02]  /*4800*/  SHFL.BFLY PT, R8, R17, 0x2, 0x1f ;  /* 0x0c401f0011087f89 */ /* 0x000ea400000e0000 */
[----:B------:R-:W-:Y:S02]  /*4810*/  IMAD R190, R7, 0x2, R192 ;  /* 0x0000000207be7824 */ /* 0x000fe400078e02c0 */
[----:B------:R-:W-:Y:S01]  /*4820*/  IMAD.WIDE.U32 R172, R172, -0x2daee0ad, RZ ;  /* 0xd2511f53acac7825 */ /* 0x000fe200078e00ff */
[----:B------:R-:W-:Y:S03]  /*4830*/  LDSM.16.MT88.4 R124, [R192+0xc000] ;  /* 0x00c00000c07c783b */ /* 0x000fe60000004200 */
[----:B------:R-:W-:Y:S01]  /*4840*/  IMAD R188, R5, 0x2, R190 ;  /* 0x0000000205bc7824 */ /* 0x000fe200078e02be */
[----:B------:R-:W-:Y:S01]  /*4850*/  LOP3.LUT R150, R173, R234, R3, 0x96, !PT ;  /* 0x000000eaad967212 */ /* 0x000fe200078e9603 */
[----:B------:R-:W-:Y:S01]  /*4860*/  IMAD R189, R5, 0x2, R192 ;  /* 0x0000000205bd7824 */ /* 0x000fe200078e02c0 */
[----:B------:R-:W-:Y:S03]  /*4870*/  LDSM.16.MT88.4 R64, [R192+0xe000] ;  /* 0x00e00000c040783b */ /* 0x000fe60000004200 */
[----:B------:R-:W-:Y:S01]  /*4880*/  IMAD.WIDE.U32 R150, R150, -0x326172a9, RZ ;  /* 0xcd9e8d5796967825 */ /* 0x000fe200078e00ff */
[----:B------:R-:W-:Y:S04]  /*4890*/  LDSM.16.MT88.4 R56, [R188+0xc000] ;  /* 0x00c00000bc38783b */ /* 0x000fe80000004200 */
[----:B------:R-:W-:Y:S01]  /*48a0*/  LDSM.16.MT88.4 R48, [R189+0xc000] ;  /* 0x00c00000bd30783b */ /* 0x000fe20000004200 */
[----:B-1----:R-:W-:-:S02]  /*48b0*/  FMNMX.FTZ R11, R4, R11, !PT ;  /* 0x0000000b040b7209 */ /* 0x002fc40007810000 */
[--C-:B------:R-:W-:Y:S01]  /*48c0*/  LOP3.LUT R4, R235, R231, R225.reuse, 0x96, !PT ;  /* 0x000000e7eb047212 */ /* 0x100fe200078e96e1 */
[----:B------:R-:W-:Y:S01]  /*48d0*/  LDSM.16.MT88.4 R72, [R190+0xe000] ;  /* 0x00e00000be48783b */ /* 0x000fe20000004200 */
[----:B--2---:R-:W-:Y:S01]  /*48e0*/  FMNMX.FTZ R8, R17, R8, !PT ;  /* 0x0000000811087209 */ /* 0x004fe20007810000 */
[----:B------:R-:W-:Y:S02]  /*48f0*/  VIADD R231, R231, 0x1 ;  /* 0x00000001e7e77836 */ /* 0x000fe40000000000 */
[----:B------:R-:W1:Y:S01]  /*4900*/  SHFL.BFLY PT, R132, R11, 0x1, 0x1f ;  /* 0x0c201f000b847f89 */ /* 0x000e6200000e0000 */
[----:B------:R-:W-:Y:S02]  /*4910*/  IMAD.WIDE.U32 R22, R4, -0x326172a9, RZ ;  /* 0xcd9e8d5704167825 */ /* 0x000fe400078e00ff */
[----:B------:R-:W-:Y:S01]  /*4920*/  LOP3.LUT R234, R235, R231, R225, 0x96, !PT ;  /* 0x000000e7ebea7212 */ /* 0x000fe200078e96e1 */
[----:B------:R-:W2:Y:S02]  /*4930*/  SHFL.BFLY PT, R3, R8, 0x1, 0x1f ;  /* 0x0c201f0008037f89 */ /* 0x000ea400000e0000 */
[----:B------:R-:W-:-:S02]  /*4940*/  LOP3.LUT R4, R23, R200, R175, 0x96, !PT ;  /* 0x000000c817047212 */ /* 0x000fc400078e96af */
[----:B------:R-:W-:Y:S01]  /*4950*/  LOP3.LUT R22, R151, R22, R171, 0x96, !PT ;  /* 0x0000001697167212 */ /* 0x000fe200078e96ab */
[----:B------:R-:W-:Y:S01]  /*4960*/  LDSM.16.MT88.4 R80, [R189+0xe000] ;  /* 0x00e00000bd50783b */ /* 0x000fe20000004200 */
[----:B------:R-:W-:-:S03]  /*4970*/  IMAD.WIDE.U32 R234, R234, -0x326172a9, RZ ;  /* 0xcd9e8d57eaea7825 */ /* 0x000fc600078e00ff */
[----:B------:R-:W-:Y:S01]  /*4980*/  LDSM.16.MT88.4 R88, [R188+0xe000] ;  /* 0x00e00000bc58783b */ /* 0x000fe20000004200 */
[----:B------:R-:W-:Y:S01]  /*4990*/  IMAD.WIDE.U32 R18, R4, -0x2daee0ad, RZ ;  /* 0xd2511f5304127825 */ /* 0x000fe200078e00ff */
[----:B------:R-:W-:Y:S02]  /*49a0*/  LOP3.LUT R175, R235, R200, R175, 0x96, !PT ;  /* 0x000000c8ebaf7212 */ /* 0x000fe400078e96af */
[----:B------:R-:W-:Y:S01]  /*49b0*/  LDSM.16.MT88.4 R96, [R192+0x10000] ;  /* 0x01000000c060783b */ /* 0x000fe20000004200 */
[----:B------:R-:W-:Y:S01]  /*49c0*/  IMAD.WIDE.U32 R22, R22, -0x2daee0ad, RZ ;  /* 0xd2511f5316167825 */ /* 0x000fe200078e00ff */
[----:B------:R-:W-:Y:S02]  /*49d0*/  LOP3.LUT R4, R19, R172, R170, 0x96, !PT ;  /* 0x000000ac13047212 */ /* 0x000fe400078e96aa */
[----:B------:R-:W-:Y:S01]  /*49e0*/  LDSM.16.MT88.4 R104, [R190+0x10000] ;  /* 0x01000000be68783b */ /* 0x000fe20000004200 */
[----:B------:R-:W-:Y:S01]  /*49f0*/  LOP3.LUT R171, R151, R234, R171, 0x96, !PT ;  /* 0x000000ea97ab7212 */ /* 0x000fe200078e96ab */
[----:B------:R-:W-:Y:S01]  /*4a00*/  IMAD.WIDE.U32 R234, R175, -0x2daee0ad, RZ ;  /* 0xd2511f53afea7825 */ /* 0x000fe200078e00ff */
[----:B------:R-:W-:Y:S01]  /*4a10*/  LOP3.LUT R18, R23, R18, R149, 0x96, !PT ;  /* 0x0000001217127212 */ /* 0x000fe200078e9695 */
[----:B------:R-:W-:Y:S01]  /*4a20*/  LDSM.16.MT88.4 R116, [R189+0x10000] ;  /* 0x01000000bd74783b */ /* 0x000fe20000004200 */
[----:B-1----:R-:W-:Y:S01]  /*4a30*/  FMNMX.FTZ R132, R11, R132, !PT ;  /* 0x000000840b847209 */ /* 0x002fe20007810000 */
[----:B------:R-:W-:Y:S01]  /*4a40*/  IMAD.WIDE.U32 R10, R4, -0x326172a9, RZ ;  /* 0xcd9e8d57040a7825 */ /* 0x000fe200078e00ff */
[----:B--2---:R-:W-:-:S02]  /*4a50*/  FMNMX.FTZ R3, R8, R3, !PT ;  /* 0x0000000308037209 */ /* 0x004fc40007810000 */
[----:B------:R-:W-:Y:S01]  /*4a60*/  FSETP.NEU.FTZ.AND P0, PT, R132, -INF , PT ;  /* 0xff8000008400780b */ /* 0x000fe20003f1d000 */
[----:B------:R-:W-:Y:S01]  /*4a70*/  IMAD.WIDE.U32 R18, R18, -0x326172a9, RZ ;  /* 0xcd9e8d5712127825 */ /* 0x000fe200078e00ff */
[----:B------:R-:W-:-:S03]  /*4a80*/  LOP3.LUT R4, R11, R150, R142, 0x96, !PT ;  /* 0x000000960b047212 */ /* 0x000fc600078e968e */
[----:B------:R-:W-:Y:S01]  /*4a90*/  FMUL.FTZ R227, R132, UR5 ;  /* 0x0000000584e37c20 */ /* 0x000fe20008410000 */
[----:B------:R-:W-:Y:S01]  /*4aa0*/  FMUL.FTZ R206, R3, UR5 ;  /* 0x0000000503ce7c20 */ /* 0x000fe20008410000 */
[----:B------:R-:W-:Y:S02]  /*4ab0*/  LOP3.LUT R170, R235, R172, R170, 0x96, !PT ;  /* 0x000000acebaa7212 */ /* 0x000fe400078e96aa */
[----:B------:R-:W-:Y:S01]  /*4ac0*/  LOP3.LUT R10, R19, R10, R143, 0x96, !PT ;  /* 0x0000000a130a7212 */ /* 0x000fe200078e968f */
[----:B------:R-:W-:Y:S01]  /*4ad0*/  IMAD.WIDE.U32 R24, R4, -0x2daee0ad, RZ ;  /* 0xd2511f5304187825 */ /* 0x000fe200078e00ff */
[----:B------:R-:W-:Y:S02]  /*4ae0*/  FSEL R227, R227, RZ, P0 ;  /* 0x000000ffe3e37208 */ /* 0x000fe40000000000 */
[----:B------:R-:W-:Y:S01]  /*4af0*/  FSETP.NEU.FTZ.AND P0, PT, R3, -INF , PT ;  /* 0xff8000000300780b */ /* 0x000fe20003f1d000 */
[----:B------:R-:W-:Y:S01]  /*4b00*/  IMAD.WIDE.U32 R10, R10, -0x2daee0ad, RZ ;  /* 0xd2511f530a0a7825 */ /* 0x000fe200078e00ff */
[----:B------:R-:W-:-:S03]  /*4b10*/  LOP3.LUT R22, R25, R22, R136, 0x96, !PT ;  /* 0x0000001619167212 */ /* 0x000fc600078e9688 */
[--C-:B------:R-:W-:Y:S01]  /*4b20*/  FFMA.FTZ R165, R40, UR5, -R227.reuse ;  /* 0x0000000528a57c23 */ /* 0x100fe200080108e3 */
[--C-:B------:R-:W-:Y:S01]  /*4b30*/  FFMA.FTZ R162, R26, UR5, -R227.reuse ;  /* 0x000000051aa27c23 */ /* 0x100fe200080108e3 */
[----:B------:R-:W-:Y:S01]  /*4b40*/  FSEL R206, R206, RZ, P0 ;  /* 0x000000ffcece7208 */ /* 0x000fe20000000000 */
[----:B------:R-:W-:Y:S01]  /*4b50*/  FFMA.FTZ R167, R32, UR5, -R227 ;  /* 0x0000000520a77c23 */ /* 0x000fe200080108e3 */
[----:B------:R-:W-:Y:S01]  /*4b60*/  LOP3.LUT R4, R11, R24, R141, 0x96, !PT ;  /* 0x000000180b047212 */ /* 0x000fe200078e968d */
[----:B------:R-:W-:Y:S01]  /*4b70*/  IMAD.WIDE.U32 R22, R22, -0x326172a9, RZ ;  /* 0xcd9e8d5716167825 */ /* 0x000fe200078e00ff */
[----:B------:R-:W-:Y:S03]  /*4b80*/  MUFU.EX2 R165, R165 ;  /* 0x000000a500a57308 */ /* 0x000fe60000000800 */
[--C-:B------:R-:W-:Y:S01]  /*4b90*/  FFMA.FTZ R168, R41, UR5, -R206.reuse ;  /* 0x0000000529a87c23 */ /* 0x100fe200080108ce */
[----:B------:R-:W-:Y:S01]  /*4ba0*/  FFMA.FTZ R169, R31, UR5, -R206 ;  /* 0x000000051fa97c23 */ /* 0x000fe200080108ce */
[----:B------:R-:W-:-:S04]  /*4bb0*/  IMAD.WIDE.U32 R24, R4, -0x326172a9, RZ ;  /* 0xcd9e8d5704187825 */ /* 0x000fc800078e00ff */
[--C-:B------:R-:W-:Y:S01]  /*4bc0*/  FFMA.FTZ R166, R30, UR5, -R227.reuse ;  /* 0x000000051ea67c23 */ /* 0x100fe200080108e3 */
[--C-:B------:R-:W-:Y:S01]  /*4bd0*/  FFMA.FTZ R164, R43, UR5, -R206.reuse ;  /* 0x000000052ba47c23 */ /* 0x100fe200080108ce */
[----:B------:R-:W-:Y:S01]  /*4be0*/  FFMA.FTZ R163, R27, UR5, -R206 ;  /* 0x000000051ba37c23 */ /* 0x000fe200080108ce */
[----:B------:R-:W-:Y:S01]  /*4bf0*/  VIADD R32, R224, 0xb54cda56 ;  /* 0xb54cda56e0207836 */ /* 0x000fe20000000000 */
[----:B------:R-:W1:Y:S01]  /*4c00*/  MUFU.EX2 R162, R162 ;  /* 0x000000a200a27308 */ /* 0x000e620000000800 */
[C---:B------:R-:W-:Y:S01]  /*4c10*/  LOP3.LUT R8, R24.reuse, 0xffff, RZ, 0xc0, !PT ;  /* 0x0000ffff18087812 */ /* 0x040fe200078ec0ff */
[----:B------:R-:W2:Y:S01]  /*4c20*/  LDSM.16.MT88.4 R40, [R190+0xc000] ;  /* 0x00c00000be28783b */ /* 0x000ea20000004200 */
[----:B------:R-:W-:Y:S01]  /*4c30*/  LOP3.LUT R0, R24, 0xff, RZ, 0xc0, !PT ;  /* 0x000000ff18007812 */ /* 0x000fe200078ec0ff */
[--C-:B------:R-:W-:Y:S01]  /*4c40*/  FFMA.FTZ R157, R16, UR5, -R227.reuse ;  /* 0x00000005109d7c23 */ /* 0x100fe200080108e3 */
[----:B------:R-:W-:Y:S01]  /*4c50*/  LOP3.LUT R4, R25, R22, R32, 0x96, !PT ;  /* 0x0000001619047212 */ /* 0x000fe200078e9620 */
[--C-:B------:R-:W-:Y:S01]  /*4c60*/  FFMA.FTZ R158, R12, UR5, -R227.reuse ;  /* 0x000000050c9e7c23 */ /* 0x100fe200080108e3 */
[----:B------:R-:W-:Y:S01]  /*4c70*/  SHF.R.U32.HI R7, RZ, 0x8, R8 ;  /* 0x00000008ff077819 */ /* 0x000fe20000011608 */
[----:B------:R-:W-:Y:S01]  /*4c80*/  MUFU.EX2 R168, R168 ;  /* 0x000000a800a87308 */ /* 0x000fe20000000800 */
[----:B------:R-:W-:Y:S01]  /*4c90*/  SHF.R.U32.HI R113, RZ, 0x10, R4 ;  /* 0x00000010ff717819 */ /* 0x000fe20000011604 */
[--C-:B------:R-:W-:Y:S01]  /*4ca0*/  FFMA.FTZ R160, R13, UR5, -R206.reuse ;  /* 0x000000050da07c23 */ /* 0x100fe200080108ce */
[C---:B------:R-:W-:Y:S01]  /*4cb0*/  LOP3.LUT R14, R4.reuse, 0xffff, RZ, 0xc0, !PT ;  /* 0x0000ffff040e7812 */ /* 0x040fe200078ec0ff */
[----:B------:R-:W-:Y:S01]  /*4cc0*/  FFMA.FTZ R156, R15, UR5, -R206 ;  /* 0x000000050f9c7c23 */ /* 0x000fe200080108ce */
[----:B------:R-:W-:Y:S01]  /*4cd0*/  LOP3.LUT R5, R4, 0xff, RZ, 0xc0, !PT ;  /* 0x000000ff04057812 */ /* 0x000fe200078ec0ff */
[----:B------:R-:W-:Y:S01]  /*4ce0*/  FFMA.FTZ R161, R20, UR5, -R227 ;  /* 0x0000000514a17c23 */ /* 0x000fe200080108e3 */
[----:B------:R-:W-:Y:S01]  /*4cf0*/  PRMT R7, R0, 0x5410, R7 ;  /* 0x0000541000077816 */ /* 0x000fe20000000007 */
[----:B------:R-:W3:Y:S01]  /*4d00*/  MUFU.EX2 R169, R169 ;  /* 0x000000a900a97308 */ /* 0x000ee20000000800 */
[----:B------:R-:W-:Y:S01]  /*4d10*/  SHF.R.U32.HI R4, RZ, 0x18, R4 ;  /* 0x00000018ff047819 */ /* 0x000fe20000011604 */
[--C-:B------:R-:W-:Y:S01]  /*4d20*/  FFMA.FTZ R153, R9, UR5, -R206.reuse ;  /* 0x0000000509997c23 */ /* 0x100fe200080108ce */
[----:B------:R-:W-:Y:S01]  /*4d30*/  LOP3.LUT R113, R113, 0xff, RZ, 0xc0, !PT ;  /* 0x000000ff71717812 */ /* 0x000fe200078ec0ff */
[----:B------:R-:W-:Y:S01]  /*4d40*/  FFMA.FTZ R159, R101, UR5, -R206 ;  /* 0x00000005659f7c23 */ /* 0x000fe200080108ce */
[--C-:B------:R-:W-:Y:S01]  /*4d50*/  HSET2.LE.AND R114, R7, R174.reuse, PT ;  /* 0x000000ae07727233 */ /* 0x100fe20003803000 */
[----:B------:R-:W-:Y:S01]  /*4d60*/  IMAD.WIDE.U32 R236, R170, -0x326172a9, RZ ;  /* 0xcd9e8d57aaec7825 */ /* 0x000fe200078e00ff */
[----:B------:R-:W-:Y:S01]  /*4d70*/  PRMT R113, R113, 0x5410, R4 ;  /* 0x0000541071717816 */ /* 0x000fe20000000004 */
[----:B------:R-:W-:Y:S01]  /*4d80*/  MUFU.EX2 R167, R167 ;  /* 0x000000a700a77308 */ /* 0x000fe20000000800 */
[----:B------:R-:W-:Y:S01]  /*4d90*/  SHF.R.U32.HI R11, RZ, 0x10, R24 ;  /* 0x00000010ff0b7819 */ /* 0x000fe20000011618 */
[----:B------:R-:W-:Y:S01]  /*4da0*/  FFMA.FTZ R172, R34, UR5, -R227 ;  /* 0x0000000522ac7c23 */ /* 0x000fe200080108e3 */
[----:B-1----:R-:W-:Y:S01]  /*4db0*/  F2FP.BF16.F32.PACK_AB R7, R162, R165 ;  /* 0x000000a5a207723e */ /* 0x002fe200000010ff */
[----:B------:R-:W-:Y:S01]  /*4dc0*/  FFMA.FTZ R175, R139, UR5, -R206 ;  /* 0x000000058baf7c23 */ /* 0x000fe200080108ce */
[----:B------:R-:W-:Y:S01]  /*4dd0*/  SHF.R.U32.HI R115, RZ, 0x18, R24 ;  /* 0x00000018ff737819 */ /* 0x000fe20000011618 */
[----:B------:R-:W-:Y:S01]  /*4de0*/  FFMA.FTZ R202, R137, UR5, -R206 ;  /* 0x0000000589ca7c23 */ /* 0x000fe200080108ce */
[----:B------:R-:W-:Y:S01]  /*4df0*/  LOP3.LUT R8, R11, 0xff, RZ, 0xc0, !PT ;  /* 0x000000ff0b087812 */ /* 0x000fe200078ec0ff */
[----:B------:R-:W1:Y:S01]  /*4e00*/  MUFU.EX2 R166, R166 ;  /* 0x000000a600a67308 */ /* 0x000e620000000800 */
[----:B------:R-:W-:Y:S01]  /*4e10*/  SHF.R.U32.HI R14, RZ, 0x8, R14 ;  /* 0x00000008ff0e7819 */ /* 0x000fe2000001160e */
[----:B------:R-:W-:Y:S01]  /*4e20*/  LDSM.16.MT88.4 R24, [R190+0xc800] ;  /* 0x00c80000be18783b */ /* 0x000fe20000004200 */
[--C-:B------:R-:W-:Y:S01]  /*4e30*/  HSET2.LE.AND R113, R113, R174.reuse, PT ;  /* 0x000000ae71717233 */ /* 0x100fe20003803000 */
[--C-:B------:R-:W-:Y:S01]  /*4e40*/  FFMA.FTZ R200, R35, UR5, -R206.reuse ;  /* 0x0000000523c87c23 */ /* 0x100fe200080108ce */
[----:B------:R-:W-:Y:S01]  /*4e50*/  LOP3.LUT R114, R114, R7, RZ, 0xc0, !PT ;  /* 0x0000000772727212 */ /* 0x000fe200078ec0ff */
[----:B------:R-:W-:Y:S01]  /*4e60*/  FFMA.FTZ R201, R33, UR5, -R206 ;  /* 0x0000000521c97c23 */ /* 0x000fe200080108ce */
[----:B---3--:R-:W-:Y:S01]  /*4e70*/  F2FP.BF16.F32.PACK_AB R0, R169, R168 ;  /* 0x000000a8a900723e */ /* 0x008fe200000010ff */
[----:B------:R-:W-:Y:S01]  /*4e80*/  MUFU.EX2 R164, R164 ;  /* 0x000000a400a47308 */ /* 0x000fe20000000800 */
[----:B------:R-:W-:Y:S01]  /*4e90*/  LOP3.LUT R7, R23, R18, R229, 0x96, !PT ;  /* 0x0000001217077212 */ /* 0x000fe200078e96e5 */
[----:B------:R-:W-:Y:S01]  /*4ea0*/  FFMA.FTZ R173, R140, UR5, -R227 ;  /* 0x000000058cad7c23 */ /* 0x000fe200080108e3 */
[----:B------:R-:W3:Y:S01]  /*4eb0*/  LDSM.16.MT88.4 R16, [R188+0x10000] ;  /* 0x01000000bc10783b */ /* 0x000ee20000004200 */
[----:B------:R-:W-:Y:S01]  /*4ec0*/  PRMT R115, R8, 0x5410, R115 ;  /* 0x0000541008737816 */ /* 0x000fe20000000073 */
[--C-:B------:R-:W-:Y:S01]  /*4ed0*/  FFMA.FTZ R148, R148, UR5, -R227.reuse ;  /* 0x0000000594947c23 */ /* 0x100fe200080108e3 */
[----:B------:R-:W-:Y:S01]  /*4ee0*/  PRMT R5, R5, 0x5410, R14 ;  /* 0x0000541005057816 */ /* 0x000fe2000000000e */
[----:B------:R-:W-:Y:S01]  /*4ef0*/  LDSM.16.MT88.4 R28, [R192+0xc800] ;  /* 0x00c80000c01c783b */ /* 0x000fe20000004200 */
[----:B------:R-:W4:Y:S01]  /*4f00*/  MUFU.EX2 R163, R163 ;  /* 0x000000a300a37308 */ /* 0x000f220000000800 */
[----:B------:R-:W-:Y:S01]  /*4f10*/  LOP3.LUT R113, R113, R0, RZ, 0xc0, !PT ;  /* 0x0000000071717212 */ /* 0x000fe200078ec0ff */
[----:B------:R-:W-:Y:S01]  /*4f20*/  FFMA.FTZ R0, R6, UR5, -R227 ;  /* 0x0000000506007c23 */ /* 0x000fe200080108e3 */
[----:B------:R-:W5:Y:S01]  /*4f30*/  LDSM.16.MT88.4 R12, [R188+0xc800] ;  /* 0x00c80000bc0c783b */ /* 0x000f620000004200 */
[----:B------:R-:W-:Y:S01]  /*4f40*/  IMAD.WIDE.U32 R6, R7, -0x2daee0ad, RZ ;  /* 0xd2511f5307067825 */ /* 0x000fe200078e00ff */
[----:B------:R-:W-:-:S03]  /*4f50*/  HSET2.LE.AND R115, R115, R174, PT ;  /* 0x000000ae73737233 */ /* 0x000fc60003803000 */
[----:B------:R-:W-:Y:S01]  /*4f60*/  FFMA.FTZ R226, R226, UR5, -R227 ;  /* 0x00000005e2e27c23 */ /* 0x000fe200080108e3 */
[----:B------:R-:W-:Y:S01]  /*4f70*/  HSET2.LE.AND R112, R5, R174, PT ;  /* 0x000000ae05707233 */ /* 0x000fe20003803000 */
[----:B------:R-:W-:Y:S01]  /*4f80*/  MUFU.EX2 R157, R157 ;  /* 0x0000009d009d7308 */ /* 0x000fe20000000800 */
[----:B-1----:R-:W-:Y:S01]  /*4f90*/  F2FP.BF16.F32.PACK_AB R5, R166, R167 ;  /* 0x000000a7a605723e */ /* 0x002fe200000010ff */
[----:B------:R-:W-:Y:S01]  /*4fa0*/  LDSM.16.MT88.4 R20, [R189+0xc800] ;  /* 0x00c80000bd14783b */ /* 0x000fe20000004200 */
[----:B------:R-:W-:Y:S01]  /*4fb0*/  SHF.R.U32.HI R109, RZ, 0x10, R6 ;  /* 0x00000010ff6d7819 */ /* 0x000fe20000011606 */
[----:B------:R-:W-:Y:S01]  /*4fc0*/  FADD.FTZ R166, R167, R166 ;  /* 0x000000a6a7a67221 */ /* 0x000fe20000010000 */
[----:B------:R-:W-:Y:S01]  /*4fd0*/  LOP3.LUT R112, R112, R5, RZ, 0xc0, !PT ;  /* 0x0000000570707212 */ /* 0x000fe200078ec0ff */
[----:B------:R-:W-:Y:S01]  /*4fe0*/  FADD.FTZ R169, R168, R169 ;  /* 0x000000a9a8a97221 */ /* 0x000fe20000010000 */
[C---:B------:R-:W-:Y:S01]  /*4ff0*/  LOP3.LUT R8, R6.reuse, 0xffff, RZ, 0xc0, !PT ;  /* 0x0000ffff06087812 */ /* 0x040fe200078ec0ff */
[----:B------:R-:W1:Y:S01]  /*5000*/  MUFU.EX2 R0, R0 ;  /* 0x0000000000007308 */ /* 0x000e620000000800 */
[----:B----4-:R-:W-:Y:S01]  /*5010*/  F2FP.BF16.F32.PACK_AB R4, R163, R164 ;  /* 0x000000a4a304723e */ /* 0x010fe200000010ff */
[----:B------:R-:W-:Y:S01]  /*5020*/  FADD.FTZ R165, R165, R166 ;  /* 0x000000a6a5a57221 */ /* 0x000fe20000010000 */
[----:B------:R-:W-:Y:S01]  /*5030*/  LOP3.LUT R5, R6, 0xff, RZ, 0xc0, !PT ;  /* 0x000000ff06057812 */ /* 0x000fe200078ec0ff */
[----:B------:R-:W-:Y:S01]  /*5040*/  FADD.FTZ R164, R164, R169 ;  /* 0x000000a9a4a47221 */ /* 0x000fe20000010000 */
[----:B------:R-:W-:Y:S01]  /*5050*/  LOP3.LUT R115, R115, R4, RZ, 0xc0, !PT ;  /* 0x0000000473737212 */ /* 0x000fe200078ec0ff */
[----:B------:R-:W-:Y:S01]  /*5060*/  FADD.FTZ R162, R162, R165 ;  /* 0x000000a5a2a27221 */ /* 0x000fe20000010000 */
[----:B------:R-:W-:Y:S01]  /*5070*/  SHF.R.U32.HI R6, RZ, 0x18, R6 ;  /* 0x00000018ff067819 */ /* 0x000fe20000011606 */
[----:B------:R-:W-:Y:S01]  /*5080*/  MUFU.EX2 R161, R161 ;  /* 0x000000a100a17308 */ /* 0x000fe20000000800 */
[----:B------:R-:W-:Y:S01]  /*5090*/  LOP3.LUT R109, R109, 0xff, RZ, 0xc0, !PT ;  /* 0x000000ff6d6d7812 */ /* 0x000fe200078ec0ff */
[----:B------:R-:W-:Y:S01]  /*50a0*/  FADD.FTZ R163, R163, R164 ;  /* 0x000000a4a3a37221 */ /* 0x000fe20000010000 */
[----:B------:R-:W-:Y:S01]  /*50b0*/  LOP3.LUT R4, R7, R10, R217, 0x96, !PT ;  /* 0x0000000a07047212 */ /* 0x000fe200078e96d9 */
[----:B------:R-:W-:Y:S01]  /*50c0*/  HMMA.16816.F32.BF16 R52, R112, R56, RZ ;  /* 0x000000387034723c */ /* 0x000fe200000418ff */
[----:B------:R-:W-:-:S02]  /*50d0*/  PRMT R109, R109, 0x5410, R6 ;  /* 0x000054106d6d7816 */ /* 0x000fc40000000006 */
[C---:B------:R-:W-:Y:S01]  /*50e0*/  LOP3.LUT R6, R4.reuse, 0xffff, RZ, 0xc0, !PT ;  /* 0x0000ffff04067812 */ /* 0x040fe200078ec0ff */
[----:B------:R-:W4:Y:S01]  /*50f0*/  MUFU.EX2 R158, R158 ;  /* 0x0000009e009e7308 */ /* 0x000f220000000800 */
[----:B------:R-:W-:Y:S01]  /*5100*/  SHF.R.U32.HI R145, RZ, 0x10, R4 ;  /* 0x00000010ff917819 */ /* 0x000fe20000011604 */
[C---:B------:R-:W-:Y:S01]  /*5110*/  HMMA.16816.F32.BF16 R56, R112.reuse, R58, RZ ;  /* 0x0000003a7038723c */ /* 0x040fe200000418ff */
[----:B------:R-:W-:Y:S02]  /*5120*/  SHF.R.U32.HI R8, RZ, 0x8, R8 ;  /* 0x00000008ff087819 */ /* 0x000fe40000011608 */
[----:B------:R-:W-:Y:S02]  /*5130*/  LOP3.LUT R111, R4, 0xff, RZ, 0xc0, !PT ;  /* 0x000000ff046f7812 */ /* 0x000fe400078ec0ff */
[----:B------:R-:W-:Y:S01]  /*5140*/  SHF.R.U32.HI R6, RZ, 0x8, R6 ;  /* 0x00000008ff067819 */ /* 0x000fe20000011606 */
[----:B------:R-:W-:Y:S01]  /*5150*/  MUFU.EX2 R160, R160 ;  /* 0x000000a000a07308 */ /* 0x000fe20000000800 */
[----:B------:R-:W-:Y:S01]  /*5160*/  SHF.R.U32.HI R4, RZ, 0x18, R4 ;  /* 0x00000018ff047819 */ /* 0x000fe20000011604 */
[----:B------:R-:W-:Y:S01]  /*5170*/  HMMA.16816.F32.BF16 R128, R112, R124, RZ ;  /* 0x0000007c7080723c */ /* 0x000fe200000418ff */
[----:B------:R-:W-:-:S02]  /*5180*/  LOP3.LUT R145, R145, 0xff, RZ, 0xc0, !PT ;  /* 0x000000ff91917812 */ /* 0x000fc400078ec0ff */
[----:B------:R-:W-:Y:S02]  /*5190*/  PRMT R5, R5, 0x5410, R8 ;  /* 0x0000541005057816 */ /* 0x000fe40000000008 */
[----:B------:R-:W-:Y:S01]  /*51a0*/  PRMT R111, R111, 0x5410, R6 ;  /* 0x000054106f6f7816 */ /* 0x000fe20000000006 */
[----:B------:R-:W-:Y:S01]  /*51b0*/  MUFU.EX2 R156, R156 ;  /* 0x0000009c009c7308 */ /* 0x000fe20000000800 */
[----:B------:R-:W-:Y:S01]  /*51c0*/  PRMT R145, R145, 0x5410, R4 ;  /* 0x0000541091917816 */ /* 0x000fe20000000004 */
[----:B------:R-:W5:Y:S01]  /*51d0*/  LDSM.16.MT88.4 R8, [R192+0xe800] ;  /* 0x00e80000c008783b */ /* 0x000f620000004200 */
[--C-:B------:R-:W-:Y:S01]  /*51e0*/  HSET2.LE.AND R5, R5, R174.reuse, PT ;  /* 0x000000ae05057233 */ /* 0x100fe20003803000 */
[C---:B--2---:R-:W-:Y:S01]  /*51f0*/  HMMA.16816.F32.BF16 R36, R112.reuse, R40, RZ ;  /* 0x000000287024723c */ /* 0x044fe200000418ff */
[----:B-1----:R-:W-:Y:S02]  /*5200*/  F2FP.BF16.F32.PACK_AB R146, R0, R157 ;  /* 0x0000009d0092723e */ /* 0x002fe400000010ff */
[--C-:B------:R-:W-:Y:S01]  /*5210*/  HSET2.LE.AND R109, R109, R174.reuse, PT ;  /* 0x000000ae6d6d7233 */ /* 0x100fe20003803000 */
[----:B------:R-:W1:Y:S01]  /*5220*/  MUFU.EX2 R153, R153 ;  /* 0x0000009900997308 */ /* 0x000e620000000800 */
[--C-:B------:R-:W-:Y:S01]  /*5230*/  HSET2.LE.AND R144, R111, R174.reuse, PT ;  /* 0x000000ae6f907233 */ /* 0x100fe20003803000 */
[----:B------:R-:W-:Y:S01]  /*5240*/  HMMA.16816.F32.BF16 R44, R112, R48, RZ ;  /* 0x00000030702c723c */ /* 0x000fe200000418ff */
[----:B------:R-:W-:-:S02]  /*5250*/  HSET2.LE.AND R145, R145, R174, PT ;  /* 0x000000ae91917233 */ /* 0x000fc40003803000 */
[----:B----4-:R-:W-:Y:S01]  /*5260*/  F2FP.BF16.F32.PACK_AB R111, R158, R161 ;  /* 0x000000a19e6f723e */ /* 0x010fe200000010ff */
[----:B------:R-:W-:Y:S01]  /*5270*/  FADD.FTZ R161, R161, R162 ;  /* 0x000000a2a1a17221 */ /* 0x000fe20000010000 */
[----:B------:R-:W-:Y:S01]  /*5280*/  LOP3.LUT R146, R5, R146, RZ, 0xc0, !PT ;  /* 0x0000009205927212 */ /* 0x000fe200078ec0ff */
[----:B------:R-:W2:Y:S01]  /*5290*/  MUFU.EX2 R159, R159 ;  /* 0x0000009f009f7308 */ /* 0x000ea20000000800 */
[----:B------:R-:W4:Y:S01]  /*52a0*/  LDSM.16.MT88.4 R4, [R190+0xe800] ;  /* 0x00e80000be04783b */ /* 0x000f220000004200 */
[----:B------:R-:W-:Y:S01]  /*52b0*/  LOP3.LUT R144, R144, R111, RZ, 0xc0, !PT ;  /* 0x0000006f90907212 */ /* 0x000fe200078ec0ff */
[----:B------:R-:W-:Y:S01]  /*52c0*/  HMMA.16816.F32.BF16 R60, R112, R64, RZ ;  /* 0x00000040703c723c */ /* 0x000fe200000418ff */
[----:B------:R-:W-:Y:S01]  /*52d0*/  LOP3.LUT R142, R237, R150, R142, 0x96, !PT ;  /* 0x00000096ed8e7212 */ /* 0x000fe200078e968e */
[----:B------:R-:W-:-:S03]  /*52e0*/  FADD.FTZ R158, R158, R161 ;  /* 0x000000a19e9e7221 */ /* 0x000fc60000010000 */
[----:B------:R-:W-:Y:S01]  /*52f0*/  MUFU.EX2 R172, R172 ;  /* 0x000000ac00ac7308 */ /* 0x000fe20000000800 */
[----:B-1----:R-:W-:Y:S01]  /*5300*/  F2FP.BF16.F32.PACK_AB R110, R153, R156 ;  /* 0x0000009c996e723e */ /* 0x002fe200000010ff */
[C---:B------:R-:W-:Y:S01]  /*5310*/  HMMA.16816.F32.BF16 R68, R112.reuse, R72, RZ ;  /* 0x000000487044723c */ /* 0x040fe200000418ff */
[----:B------:R-:W-:Y:S02]  /*5320*/  FADD.FTZ R157, R157, R158 ;  /* 0x0000009e9d9d7221 */ /* 0x000fe40000010000 */
[----:B------:R-:W-:Y:S02]  /*5330*/  LOP3.LUT R147, R109, R110, RZ, 0xc0, !PT ;  /* 0x0000006e6d937212 */ /* 0x000fe400078ec0ff */
[----:B------:R-:W-:Y:S01]  /*5340*/  FADD.FTZ R157, R0, R157 ;  /* 0x0000009d009d7221 */ /* 0x000fe20000010000 */
[----:B------:R-:W-:Y:S01]  /*5350*/  HMMA.16816.F32.BF16 R76, R112, R80, RZ ;  /* 0x00000050704c723c */ /* 0x000fe200000418ff */
[----:B--2---:R-:W-:Y:S01]  /*5360*/  F2FP.BF16.F32.PACK_AB R108, R159, R160 ;  /* 0x000000a09f6c723e */ /* 0x004fe200000010ff */
[----:B------:R-:W-:Y:S01]  /*5370*/  MUFU.EX2 R175, R175 ;  /* 0x000000af00af7308 */ /* 0x000fe20000000800 */
[----:B------:R-:W-:-:S02]  /*5380*/  FADD.FTZ R160, R160, R163 ;  /* 0x000000a3a0a07221 */ /* 0x000fc40000010000 */
[----:B------:R-:W-:Y:S01]  /*5390*/  LOP3.LUT R145, R145, R108, RZ, 0xc0, !PT ;  /* 0x0000006c91917212 */ /* 0x000fe200078ec0ff */
[----:B------:R-:W-:Y:S01]  /*53a0*/  HMMA.16816.F32.BF16 R84, R112, R88, RZ ;  /* 0x000000587054723c */ /* 0x000fe200000418ff */
[----:B------:R-:W-:-:S03]  /*53b0*/  FADD.FTZ R159, R159, R160 ;  /* 0x000000a09f9f7221 */ /* 0x000fc60000010000 */
[----:B------:R-:W-:Y:S01]  /*53c0*/  MUFU.EX2 R202, R202 ;  /* 0x000000ca00ca7308 */ /* 0x000fe20000000800 */
[----:B------:R-:W-:Y:S01]  /*53d0*/  FADD.FTZ R156, R156, R159 ;  /* 0x0000009f9c9c7221 */ /* 0x000fe20000010000 */
[----:B------:R-:W-:Y:S03]  /*53e0*/  HMMA.16816.F32.BF16 R92, R112, R96, RZ ;  /* 0x00000060705c723c */ /* 0x000fe600000418ff */
[----:B------:R-:W-:-:S03]  /*53f0*/  FADD.FTZ R156, R153, R156 ;  /* 0x0000009c999c7221 */ /* 0x000fc60000010000 */
[C---:B------:R-:W-:Y:S01]  /*5400*/  HMMA.16816.F32.BF16 R100, R112.reuse, R104, RZ ;  /* 0x000000687064723c */ /* 0x040fe200000418ff */
[----:B------:R-:W-:Y:S05]  /*5410*/  MUFU.EX2 R200, R200 ;  /* 0x000000c800c87308 */ /* 0x000fea0000000800 */
[C---:B------:R-:W-:Y:S03]  /*5420*/  HMMA.16816.F32.BF16 R120, R112.reuse, R116, RZ ;  /* 0x000000747078723c */ /* 0x040fe600000418ff */
[----:B------:R-:W-:Y:S03]  /*5430*/  MUFU.EX2 R201, R201 ;  /* 0x000000c900c97308 */ /* 0x000fe60000000800 */
[C---:B------:R-:W-:Y:S05]  /*5440*/  HMMA.16816.F32.BF16 R124, R112.reuse, R126, RZ ;  /* 0x0000007e707c723c */ /* 0x040fea00000418ff */
[----:B------:R-:W-:Y:S01]  /*5450*/  MUFU.EX2 R170, R148 ;  /* 0x0000009400aa7308 */ /* 0x000fe20000000800 */
[C---:B------:R-:W-:Y:S06]  /*5460*/  HMMA.16816.F32.BF16 R40, R112.reuse, R42, RZ ;  /* 0x0000002a7028723c */ /* 0x040fec00000418ff */
[C---:B------:R-:W-:Y:S01]  /*5470*/  HMMA.16816.F32.BF16 R48, R112.reuse, R50, RZ ;  /* 0x000000327030723c */ /* 0x040fe200000418ff */
[----:B------:R-:W1:Y:S05]  /*5480*/  MUFU.EX2 R173, R173 ;  /* 0x000000ad00ad7308 */ /* 0x000e6a0000000800 */
[C---:B------:R-:W-:Y:S06]  /*5490*/  HMMA.16816.F32.BF16 R64, R112.reuse, R66, RZ ;  /* 0x000000427040723c */ /* 0x040fec00000418ff */
[C---:B------:R-:W-:Y:S06]  /*54a0*/  HMMA.16816.F32.BF16 R72, R112.reuse, R74, RZ ;  /* 0x0000004a7048723c */ /* 0x040fec00000418ff */
[C---:B------:R-:W-:Y:S06]  /*54b0*/  HMMA.16816.F32.BF16 R80, R112.reuse, R82, RZ ;  /* 0x000000527050723c */ /* 0x040fec00000418ff */
[C---:B------:R-:W-:Y:S06]  /*54c0*/  HMMA.16816.F32.BF16 R88, R112.reuse, R90, RZ ;  /* 0x0000005a7058723c */ /* 0x040fec00000418ff */
[C---:B------:R-:W-:Y:S06]  /*54d0*/  HMMA.16816.F32.BF16 R96, R112.reuse, R98, RZ ;  /* 0x000000627060723c */ /* 0x040fec00000418ff */
[C---:B------:R-:W-:Y:S06]  /*54e0*/  HMMA.16816.F32.BF16 R104, R112.reuse, R106, RZ ;  /* 0x0000006a7068723c */ /* 0x040fec00000418ff */
[C---:B------:R-:W-:Y:S06]  /*54f0*/  HMMA.16816.F32.BF16 R116, R112.reuse, R118, RZ ;  /* 0x000000767074723c */ /* 0x040fec00000418ff */
[C---:B---3--:R-:W-:Y:S06]  /*5500*/  HMMA.16816.F32.BF16 R108, R112.reuse, R16, RZ ;  /* 0x00000010706c723c */ /* 0x048fec00000418ff */
[----:B------:R-:W-:Y:S01]  /*5510*/  HMMA.16816.F32.BF16 R112, R112, R18, RZ ;  /* 0x000000127070723c */ /* 0x000fe200000418ff */
[----:B------:R-:W2:Y:S05]  /*5520*/  LDSM.16.MT88.4 R16, [R189+0xe800] ;  /* 0x00e80000bd10783b */ /* 0x000eaa0000004200 */
[C---:B-----5:R-:W-:Y:S06]  /*5530*/  HMMA.16816.F32.BF16 R52, R144.reuse, R12, R52 ;  /* 0x0000000c9034723c */ /* 0x060fec0000041834 */
[C---:B------:R-:W-:Y:S01]  /*5540*/  HMMA.16816.F32.BF16 R56, R144.reuse, R14, R56 ;  /* 0x0000000e9038723c */ /* 0x040fe20000041838 */
[----:B------:R-:W3:Y:S05]  /*5550*/  LDSM.16.MT88.4 R12, [R188+0xe800] ;  /* 0x00e80000bc0c783b */ /* 0x000eea0000004200 */
[C---:B------:R-:W-:Y:S06]  /*5560*/  HMMA.16816.F32.BF16 R60, R144.reuse, R8, R60 ;  /* 0x00000008903c723c */ /* 0x040fec000004183c */
[C---:B------:R-:W-:Y:S01]  /*5570*/  HMMA.16816.F32.BF16 R64, R144.reuse, R10, R64 ;  /* 0x0000000a9040723c */ /* 0x040fe20000041840 */
[----:B------:R-:W5:Y:S05]  /*5580*/  LDSM.16.MT88.4 R8, [R192+0x10800] ;  /* 0x01080000c008783b */ /* 0x000f6a0000004200 */
[C---:B----4-:R-:W-:Y:S06]  /*5590*/  HMMA.16816.F32.BF16 R68, R144.reuse, R4, R68 ;  /* 0x000000049044723c */ /* 0x050fec0000041844 */
[C---:B------:R-:W-:Y:S01]  /*55a0*/  HMMA.16816.F32.BF16 R72, R144.reuse, R6, R72 ;  /* 0x000000069048723c */ /* 0x040fe20000041848 */
[----:B------:R-:W4:Y:S05]  /*55b0*/  LDSM.16.MT88.4 R4, [R190+0x10800] ;  /* 0x01080000be04783b */ /* 0x000f2a0000004200 */
[C---:B--2---:R-:W-:Y:S06]  /*55c0*/  HMMA.16816.F32.BF16 R76, R144.reuse, R16, R76 ;  /* 0x00000010904c723c */ /* 0x044fec000004184c */
[----:B------:R-:W-:Y:S01]  /*55d0*/  HMMA.16816.F32.BF16 R36, R144, R24, R36 ;  /* 0x000000189024723c */ /* 0x000fe20000041824 */
[----:B------:R-:W-:-:S04]  /*55e0*/  IMAD.WIDE.U32 R16, R171, -0x2daee0ad, RZ ;  /* 0xd2511f53ab107825 */ /* 0x000fc800078e00ff */
[----:B------:R-:W-:Y:S01]  /*55f0*/  FFMA.FTZ R171, R138, UR5, -R227 ;  /* 0x000000058aab7c23 */ /* 0x000fe200080108e3 */
[----:B---3--:R-:W-:Y:S01]  /*5600*/  HMMA.16816.F32.BF16 R84, R144, R12, R84 ;  /* 0x0000000c9054723c */ /* 0x008fe20000041854 */
[----:B------:R-:W-:-:S04]  /*5610*/  LOP3.LUT R234, R17, R234, R149, 0x96, !PT ;  /* 0x000000ea11ea7212 */ /* 0x000fc800078e9695 */
[----:B------:R-:W2:Y:S01]  /*5620*/  MUFU.EX2 R171, R171 ;  /* 0x000000ab00ab7308 */ /* 0x000ea20000000800 */
[C---:B-1----:R-:W-:Y:S01]  /*5630*/  F2FP.BF16.F32.PACK_AB R17, R173.reuse, R170 ;  /* 0x000000aaad11723e */ /* 0x042fe200000010ff */
[----:B------:R-:W-:Y:S01]  /*5640*/  LDSM.16.MT88.4 R148, [R188+0x10800] ;  /* 0x01080000bc94783b */ /* 0x000fe20000004200 */
[----:B------:R-:W-:Y:S01]  /*5650*/  FADD.FTZ R170, R170, R157 ;  /* 0x0000009daaaa7221 */ /* 0x000fe20000010000 */
[C---:B------:R-:W-:Y:S01]  /*5660*/  HMMA.16816.F32.BF16 R88, R144.reuse, R14, R88 ;  /* 0x0000000e9058723c */ /* 0x040fe20000041858 */
[----:B------:R-:W-:Y:S01]  /*5670*/  IMAD.WIDE.U32 R234, R234, -0x326172a9, RZ ;  /* 0xcd9e8d57eaea7825 */ /* 0x000fe200078e00ff */
[----:B------:R-:W1:Y:S03]  /*5680*/  LDSM.16.MT88.4 R12, [R189+0x10800] ;  /* 0x01080000bd0c783b */ /* 0x000e660000004200 */
[----:B------:R-:W-:Y:S01]  /*5690*/  FADD.FTZ R170, R173, R170 ;  /* 0x000000aaadaa7221 */ /* 0x000fe20000010000 */
[----:B------:R-:W-:Y:S01]  /*56a0*/  LOP3.LUT R236, R235, R236, R143, 0x96, !PT ;  /* 0x000000ecebec7212 */ /* 0x000fe200078e968f */
[----:B------:R-:W-:Y:S01]  /*56b0*/  IMAD.WIDE.U32 R142, R142, -0x2daee0ad, RZ ;  /* 0xd2511f538e8e7825 */ /* 0x000fe200078e00ff */
[----:B-----5:R-:W-:Y:S03]  /*56c0*/  HMMA.16816.F32.BF16 R92, R144, R8, R92 ;  /* 0x00000008905c723c */ /* 0x020fe6000004185c */
[----:B------:R-:W-:Y:S01]  /*56d0*/  IMAD.WIDE.U32 R236, R236, -0x2daee0ad, RZ ;  /* 0xd2511f53ecec7825 */ /* 0x000fe200078e00ff */
[----:B------:R-:W-:-:S02]  /*56e0*/  LOP3.LUT R238, R143, R16, R136, 0x96, !PT ;  /* 0x000000108fee7212 */ /* 0x000fc400078e9688 */
[----:B------:R-:W-:Y:S01]  /*56f0*/  HMMA.16816.F32.BF16 R96, R144, R10, R96 ;  /* 0x0000000a9060723c */ /* 0x000fe20000041860 */
[----:B------:R-:W-:Y:S01]  /*5700*/  LDSM.16.MT88.4 R136, [R189+0xd000] ;  /* 0x00d00000bd88783b */ /* 0x000fe20000004200 */
[----:B------:R-:W-:Y:S01]  /*5710*/  LOP3.LUT R141, R237, R142, R141, 0x96, !PT ;  /* 0x0000008eed8d7212 */ /* 0x000fe200078e968d */
[----:B------:R-:W-:-:S03]  /*5720*/  IMAD.WIDE.U32 R238, R238, -0x326172a9, RZ ;  /* 0xcd9e8d57eeee7825 */ /* 0x000fc600078e00ff */
[C---:B----4-:R-:W-:Y:S01]  /*5730*/  HMMA.16816.F32.BF16 R100, R144.reuse, R4, R100 ;  /* 0x000000049064723c */ /* 0x050fe20000041864 */
[----:B------:R-:W-:Y:S02]  /*5740*/  IMAD.WIDE.U32 R8, R141, -0x326172a9, RZ ;  /* 0xcd9e8d578d087825 */ /* 0x000fe400078e00ff */
[----:B------:R-:W-:Y:S03]  /*5750*/  LDSM.16.MT88.4 R140, [R192+0xd000] ;  /* 0x00d00000c08c783b */ /* 0x000fe60000004200 */
[C---:B------:R-:W-:Y:S01]  /*5760*/  HMMA.16816.F32.BF16 R104, R144.reuse, R6, R104 ;  /* 0x000000069068723c */ /* 0x040fe20000041868 */
[----:B------:R-:W-:Y:S02]  /*5770*/  LOP3.LUT R4, R9, R238, R32, 0x96, !PT ;  /* 0x000000ee09047212 */ /* 0x000fe400078e9620 */
[----:B------:R-:W-:Y:S01]  /*5780*/  LOP3.LUT R10, R8, 0xffff, RZ, 0xc0, !PT ;  /* 0x0000ffff080a7812 */ /* 0x000fe200078ec0ff */
[----:B------:R-:W-:Y:S01]  /*5790*/  LDSM.16.MT88.4 R32, [R188+0xd000] ;  /* 0x00d00000bc20783b */ /* 0x000fe20000004200 */
[C---:B------:R-:W-:Y:S01]  /*57a0*/  LOP3.LUT R5, R4.reuse, 0xff, RZ, 0xc0, !PT ;  /* 0x000000ff04057812 */ /* 0x040fe200078ec0ff */
[----:B------:R-:W-:Y:S01]  /*57b0*/  HMMA.16816.F32.BF16 R40, R144, R26, R40 ;  /* 0x0000001a9028723c */ /* 0x000fe20000041828 */
[----:B------:R-:W-:-:S02]  /*57c0*/  LOP3.LUT R6, R4, 0xffff, RZ, 0xc0, !PT ;  /* 0x0000ffff04067812 */ /* 0x000fc400078ec0ff */
[----:B------:R-:W-:Y:S02]  /*57d0*/  SHF.R.U32.HI R10, RZ, 0x8, R10 ;  /* 0x00000008ff0a7819 */ /* 0x000fe4000001160a */
[----:B------:R-:W-:Y:S01]  /*57e0*/  SHF.R.U32.HI R6, RZ, 0x8, R6 ;  /* 0x00000008ff067819 */ /* 0x000fe20000011606 */
[C---:B------:R-:W-:Y:S01]  /*57f0*/  HMMA.16816.F32.BF16 R80, R144.reuse, R18, R80 ;  /* 0x000000129050723c */ /* 0x040fe20000041850 */
[----:B------:R-:W-:Y:S02]  /*5800*/  LOP3.LUT R25, R8, 0xff, RZ, 0xc0, !PT ;  /* 0x000000ff08197812 */ /* 0x000fe400078ec0ff */
[----:B------:R-:W-:Y:S02]  /*5810*/  PRMT R5, R5, 0x5410, R6 ;  /* 0x0000541005057816 */ /* 0x000fe40000000006 */
[--C-:B------:R-:W-:Y:S01]  /*5820*/  SHF.R.U32.HI R16, RZ, 0x10, R8.reuse ;  /* 0x00000010ff107819 */ /* 0x100fe20000011608 */
[----:B-1----:R-:W-:Y:S01]  /*5830*/  HMMA.16816.F32.BF16 R120, R144, R12, R120 ;  /* 0x0000000c9078723c */ /* 0x002fe20000041878 */
[----:B------:R-:W-:-:S02]  /*5840*/  SHF.R.U32.HI R27, RZ, 0x18, R8 ;  /* 0x00000018ff1b7819 */ /* 0x000fc40000011608 */
[----:B------:R-:W-:Y:S02]  /*5850*/  PRMT R25, R25, 0x5410, R10 ;  /* 0x0000541019197816 */ /* 0x000fe4000000000a */
[----:B------:R-:W-:Y:S01]  /*5860*/  HSET2.LE.AND R24, R5, R174, PT ;  /* 0x000000ae05187233 */ /* 0x000fe20003803000 */
[----:B------:R-:W1:Y:S01]  /*5870*/  LDSM.16.MT88.4 R8, [R190+0xd000] ;  /* 0x00d00000be08783b */ /* 0x000e620000004200 */
[--C-:B------:R-:W-:Y:S01]  /*5880*/  SHF.R.U32.HI R13, RZ, 0x10, R4.reuse ;  /* 0x00000010ff0d7819 */ /* 0x100fe20000011604 */
[C---:B------:R-:W-:Y:S01]  /*5890*/  HMMA.16816.F32.BF16 R116, R144.reuse, R14, R116 ;  /* 0x0000000e9074723c */ /* 0x040fe20000041874 */
[----:B------:R-:W-:Y:S02]  /*58a0*/  SHF.R.U32.HI R4, RZ, 0x18, R4 ;  /* 0x00000018ff047819 */ /* 0x000fe40000011604 */
[----:B------:R-:W-:Y:S02]  /*58b0*/  LOP3.LUT R13, R13, 0xff, RZ, 0xc0, !PT ;  /* 0x000000ff0d0d7812 */ /* 0x000fe400078ec0ff */
[----:B------:R-:W-:Y:S01]  /*58c0*/  LOP3.LUT R16, R16, 0xff, RZ, 0xc0, !PT ;  /* 0x000000ff10107812 */ /* 0x000fe200078ec0ff */
[----:B------:R-:W-:Y:S01]  /*58d0*/  HMMA.16816.F32.BF16 R128, R144, R28, R128 ;  /* 0x0000001c9080723c */ /* 0x000fe20000041880 */
[----:B------:R-:W-:-:S02]  /*58e0*/  PRMT R13, R13, 0x5410, R4 ;  /* 0x000054100d0d7816 */ /* 0x000fc40000000004 */
[----:B------:R-:W3:Y:S01]  /*58f0*/  LDSM.16.MT88.4 R4, [R189+0xf000] ;  /* 0x00f00000bd04783b */ /* 0x000ee20000004200 */
[----:B------:R-:W-:Y:S02]  /*5900*/  PRMT R27, R16, 0x5410, R27 ;  /* 0x00005410101b7816 */ /* 0x000fe4000000001b */
[--C-:B------:R-:W-:Y:S01]  /*5910*/  HSET2.LE.AND R26, R25, R174.reuse, PT ;  /* 0x000000ae191a7233 */ /* 0x100fe20003803000 */
[C---:B------:R-:W-:Y:S01]  /*5920*/  HMMA.16816.F32.BF16 R124, R144.reuse, R30, R124 ;  /* 0x0000001e907c723c */ /* 0x040fe2000004187c */
[--C-:B------:R-:W-:Y:S01]  /*5930*/  HSET2.LE.AND R25, R13, R174.reuse, PT ;  /* 0x000000ae0d197233 */ /* 0x100fe20003803000 */
[----:B------:R-:W-:Y:S01]  /*5940*/  LDSM.16.MT88.4 R28, [R192+0xf000] ;  /* 0x00f00000c01c783b */ /* 0x000fe20000004200 */
[----:B------:R-:W-:Y:S02]  /*5950*/  HSET2.LE.AND R27, R27, R174, PT ;  /* 0x000000ae1b1b7233 */ /* 0x000fe40003803000 */
[----:B------:R-:W-:Y:S01]  /*5960*/  F2FP.BF16.F32.PACK_AB R14, R202, R175 ;  /* 0x000000afca0e723e */ /* 0x000fe200000010ff */
[C---:B------:R-:W-:Y:S01]  /*5970*/  HMMA.16816.F32.BF16 R44, R144.reuse, R20, R44 ;  /* 0x00000014902c723c */ /* 0x040fe2000004182c */
[----:B--2---:R-:W-:Y:S01]  /*5980*/  F2FP.BF16.F32.PACK_AB R13, R172, R171 ;  /* 0x000000abac0d723e */ /* 0x004fe200000010ff */
[----:B------:R-:W-:Y:S01]  /*5990*/  FADD.FTZ R175, R175, R156 ;  /* 0x0000009cafaf7221 */ /* 0x000fe20000010000 */
[----:B------:R-:W-:Y:S01]  /*59a0*/  F2FP.BF16.F32.PACK_AB R12, R201, R200 ;  /* 0x000000c8c90c723e */ /* 0x000fe200000010ff */
[----:B------:R-:W-:Y:S01]  /*59b0*/  FADD.FTZ R171, R171, R170 ;  /* 0x000000aaabab7221 */ /* 0x000fe20000010000 */
[----:B------:R-:W-:Y:S01]  /*59c0*/  LOP3.LUT R25, R25, R14, RZ, 0xc0, !PT ;  /* 0x0000000e19197212 */ /* 0x000fe200078ec0ff */
[C---:B------:R-:W-:Y:S01]  /*59d0*/  HMMA.16816.F32.BF16 R48, R144.reuse, R22, R48 ;  /* 0x000000169030723c */ /* 0x040fe20000041830 */
[----:B------:R-:W-:Y:S01]  /*59e0*/  LOP3.LUT R26, R26, R13, RZ, 0xc0, !PT ;  /* 0x0000000d1a1a7212 */ /* 0x000fe200078ec0ff */
[----:B------:R-:W-:Y:S01]  /*59f0*/  LDSM.16.MT88.4 R20, [R190+0xf000] ;  /* 0x00f00000be14783b */ /* 0x000fe20000004200 */
[----:B------:R-:W-:Y:S01]  /*5a00*/  LOP3.LUT R27, R27, R12, RZ, 0xc0, !PT ;  /* 0x0000000c1b1b7212 */ /* 0x000fe200078ec0ff */
[----:B------:R-:W-:Y:S01]  /*5a10*/  FADD.FTZ R175, R202, R175 ;  /* 0x000000afcaaf7221 */ /* 0x000fe20000010000 */
[----:B------:R-:W-:Y:S01]  /*5a20*/  LOP3.LUT R24, R24, R17, RZ, 0xc0, !PT ;  /* 0x0000001118187212 */ /* 0x000fe200078ec0ff */
[----:B------:R-:W2:Y:S01]  /*5a30*/  LDSM.16.MT88.4 R12, [R192+0x11000] ;  /* 0x01100000c00c783b */ /* 0x000ea20000004200 */
[----:B------:R-:W-:Y:S01]  /*5a40*/  HMMA.16816.F32.BF16 R108, R144, R148, R108 ;  /* 0x00000094906c723c */ /* 0x000fe2000004186c */
[----:B------:R-:W-:Y:S01]  /*5a50*/  FADD.FTZ R200, R200, R175 ;  /* 0x000000afc8c87221 */ /* 0x000fe20000010000 */
[----:B------:R-:W-:Y:S01]  /*5a60*/  FADD.FTZ R171, R172, R171 ;  /* 0x000000abacab7221 */ /* 0x000fe20000010000 */
[----:B------:R-:W-:Y:S02]  /*5a70*/  LDSM.16.MT88.4 R16, [R188+0xf000] ;  /* 0x00f00000bc10783b */ /* 0x000fe40000004200 */
[----:B------:R-:W-:Y:S01]  /*5a80*/  FADD.FTZ R200, R201, R200 ;  /* 0x000000c8c9c87221 */ /* 0x000fe20000010000 */
[C---:B-1----:R-:W-:Y:S06]  /*5a90*/  HMMA.16816.F32.BF16 R36, R24.reuse, R8, R36 ;  /* 0x000000081824723c */ /* 0x042fec0000041824 */
[C---:B------:R-:W-:Y:S01]  /*5aa0*/  HMMA.16816.F32.BF16 R40, R24.reuse, R10, R40 ;  /* 0x0000000a1828723c */ /* 0x040fe20000041828 */
[----:B------:R-:W1:Y:S05]  /*5ab0*/  LDSM.16.MT88.4 R8, [R190+0x11000] ;  /* 0x01100000be08783b */ /* 0x000e6a0000004200 */
[C---:B---3--:R-:W-:Y:S06]  /*5ac0*/  HMMA.16816.F32.BF16 R76, R24.reuse, R4, R76 ;  /* 0x00000004184c723c */ /* 0x048fec000004184c */
[C---:B------:R-:W-:Y:S01]  /*5ad0*/  HMMA.16816.F32.BF16 R80, R24.reuse, R6, R80 ;  /* 0x000000061850723c */ /* 0x040fe20000041850 */
[----:B------:R-:W3:Y:S05]  /*5ae0*/  LDSM.16.MT88.4 R4, [R189+0x11000] ;  /* 0x01100000bd04783b */ /* 0x000eea0000004200 */
[C---:B------:R-:W-:Y:S06]  /*5af0*/  HMMA.16816.F32.BF16 R128, R24.reuse, R140, R128 ;  /* 0x0000008c1880723c */ /* 0x040fec0000041880 */
[----:B------:R-:W-:Y:S01]  /*5b00*/  HMMA.16816.F32.BF16 R124, R24, R142, R124 ;  /* 0x0000008e187c723c */ /* 0x000fe2000004187c */
[--C-:B------:R-:W-:Y:S01]  /*5b10*/  FFMA.FTZ R140, R232, UR5, -R227.reuse ;  /* 0x00000005e88c7c23 */ /* 0x100fe200080108e3 */
[----:B------:R-:W-:-:S04]  /*5b20*/  FFMA.FTZ R141, R230, UR5, -R227 ;  /* 0x00000005e68d7c23 */ /* 0x000fc800080108e3 */
[----:B--2---:R-:W-:Y:S01]  /*5b30*/  HMMA.16816.F32.BF16 R92, R24, R12, R92 ;  /* 0x0000000c185c723c */ /* 0x004fe2000004185c */
[----:B------:R-:W-:Y:S01]  /*5b40*/  FFMA.FTZ R142, R228, UR5, -R227 ;  /* 0x00000005e48e7c23 */ /* 0x000fe200080108e3 */
[--C-:B------:R-:W-:Y:S01]  /*5b50*/  FFMA.FTZ R143, R207, UR5, -R206.reuse ;  /* 0x00000005cf8f7c23 */ /* 0x100fe200080108ce */
[----:B------:R-:W-:Y:S01]  /*5b60*/  FFMA.FTZ R227, R203, UR5, -R206 ;  /* 0x00000005cbe37c23 */ /* 0x000fe200080108ce */
[----:B------:R-:W-:Y:S02]  /*5b70*/  MUFU.EX2 R140, R140 ;  /* 0x0000008c008c7308 */ /* 0x000fe40000000800 */
[----:B------:R-:W-:Y:S01]  /*5b80*/  HMMA.16816.F32.BF16 R112, R144, R150, R112 ;  /* 0x000000969070723c */ /* 0x000fe20000041870 */
[----:B------:R-:W-:-:S05]  /*5b90*/  LOP3.LUT R12, R239, R234, R229, 0x96, !PT ;  /* 0x000000eaef0c7212 */ /* 0x000fca00078e96e5 */
[----:B------:R-:W-:-:S04]  /*5ba0*/  IMAD.WIDE.U32 R12, R12, -0x2daee0ad, RZ ;  /* 0xd2511f530c0c7825 */ /* 0x000fc800078e00ff */
[--C-:B------:R-:W-:Y:S01]  /*5bb0*/  FFMA.FTZ R144, R205, UR5, -R206.reuse ;  /* 0x00000005cd907c23 */ /* 0x100fe200080108ce */
[----:B------:R-:W-:Y:S01]  /*5bc0*/  FFMA.FTZ R146, R204, UR5, -R206 ;  /* 0x00000005cc927c23 */ /* 0x000fe200080108ce */
[----:B------:R-:W2:Y:S01]  /*5bd0*/  MUFU.EX2 R141, R141 ;  /* 0x0000008d008d7308 */ /* 0x000ea20000000800 */
[----:B------:R-:W-:Y:S01]  /*5be0*/  HMMA.16816.F32.BF16 R52, R24, R32, R52 ;  /* 0x000000201834723c */ /* 0x000fe20000041834 */
[----:B------:R-:W-:-:S05]  /*5bf0*/  LOP3.LUT R217, R13, R236, R217, 0x96, !PT ;  /* 0x000000ec0dd97212 */ /* 0x000fca00078e96d9 */
[----:B-1----:R-:W-:Y:S01]  /*5c00*/  HMMA.16816.F32.BF16 R100, R24, R8, R100 ;  /* 0x000000081864723c */ /* 0x002fe20000041864 */
[----:B------:R-:W-:Y:S01]  /*5c10*/  MUFU.EX2 R142, R142 ;  /* 0x0000008e008e7308 */ /* 0x000fe20000000800 */
[----:B------:R-:W-:-:S04]  /*5c20*/  LOP3.LUT R33, R12, 0xff, RZ, 0xc0, !PT ;  /* 0x000000ff0c217812 */ /* 0x000fc800078ec0ff */
[C---:B------:R-:W-:Y:S01]  /*5c30*/  HMMA.16816.F32.BF16 R104, R24.reuse, R10, R104 ;  /* 0x0000000a1868723c */ /* 0x040fe20000041868 */
[----:B------:R-:W-:Y:S02]  /*5c40*/  LOP3.LUT R8, R12, 0xffff, RZ, 0xc0, !PT ;  /* 0x0000ffff0c087812 */ /* 0x000fe400078ec0ff */
[----:B------:R-:W-:Y:S01]  /*5c50*/  MUFU.EX2 R229, R226 ;  /* 0x000000e200e57308 */ /* 0x000fe20000000800 */
[--C-:B------:R-:W-:Y:S02]  /*5c60*/  SHF.R.U32.HI R9, RZ, 0x18, R12.reuse ;  /* 0x00000018ff097819 */ /* 0x100fe4000001160c */
[C---:B---3--:R-:W-:Y:S01]  /*5c70*/  HMMA.16816.F32.BF16 R120, R24.reuse, R4, R120 ;  /* 0x000000041878723c */ /* 0x048fe20000041878 */
[----:B------:R-:W-:Y:S02]  /*5c80*/  SHF.R.U32.HI R10, RZ, 0x10, R12 ;  /* 0x00000010ff0a7819 */ /* 0x000fe4000001160c */
[----:B------:R-:W-:Y:S02]  /*5c90*/  SHF.R.U32.HI R12, RZ, 0x10, R217 ;  /* 0x00000010ff0c7819 */ /* 0x000fe400000116d9 */
[----:B------:R-:W-:Y:S01]  /*5ca0*/  MUFU.EX2 R143, R143 ;  /* 0x0000008f008f7308 */ /* 0x000fe20000000800 */
[----:B------:R-:W-:Y:S01]  /*5cb0*/  HMMA.16816.F32.BF16 R96, R24, R14, R96 ;  /* 0x0000000e1860723c */ /* 0x000fe20000041860 */
[----:B------:R-:W-:-:S02]  /*5cc0*/  LOP3.LUT R4, R217, 0xffff, RZ, 0xc0, !PT ;  /* 0x0000ffffd9047812 */ /* 0x000fc400078ec0ff */
[----:B------:R-:W-:Y:S02]  /*5cd0*/  LOP3.LUT R11, R217, 0xff, RZ, 0xc0, !PT ;  /* 0x000000ffd90b7812 */ /* 0x000fe400078ec0ff */
[----:B------:R-:W-:Y:S01]  /*5ce0*/  LOP3.LUT R10, R10, 0xff, RZ, 0xc0, !PT ;  /* 0x000000ff0a0a7812 */ /* 0x000fe200078ec0ff */
[C---:B------:R-:W-:Y:S01]  /*5cf0*/  HMMA.16816.F32.BF16 R116, R24.reuse, R6, R116 ;  /* 0x000000061874723c */ /* 0x040fe20000041874 */
[----:B------:R-:W1:Y:S01]  /*5d00*/  MUFU.EX2 R144, R144 ;  /* 0x0000009000907308 */ /* 0x000e620000000800 */
[----:B------:R-:W-:Y:S02]  /*5d10*/  SHF.R.U32.HI R14, RZ, 0x8, R4 ;  /* 0x00000008ff0e7819 */ /* 0x000fe40000011604 */
[----:B------:R-:W-:Y:S02]  /*5d20*/  SHF.R.U32.HI R5, RZ, 0x18, R217 ;  /* 0x00000018ff057819 */ /* 0x000fe400000116d9 */
[----:B------:R-:W-:Y:S01]  /*5d30*/  SHF.R.U32.HI R8, RZ, 0x8, R8 ;  /* 0x00000008ff087819 */ /* 0x000fe20000011608 */
[----:B------:R-:W-:Y:S01]  /*5d40*/  HMMA.16816.F32.BF16 R60, R24, R28, R60 ;  /* 0x0000001c183c723c */ /* 0x000fe2000004183c */
[----:B------:R-:W-:Y:S01]  /*5d50*/  LOP3.LUT R4, R12, 0xff, RZ, 0xc0, !PT ;  /* 0x000000ff0c047812 */ /* 0x000fe200078ec0ff */
[----:B------:R-:W-:Y:S01]  /*5d60*/  MUFU.EX2 R146, R146 ;  /* 0x0000009200927308 */ /* 0x000fe20000000800 */
[----:B------:R-:W-:-:S02]  /*5d70*/  PRMT R9, R10, 0x5410, R9 ;  /* 0x000054100a097816 */ /* 0x000fc40000000009 */
[----:B------:R-:W-:Y:S01]  /*5d80*/  PRMT R11, R11, 0x5410, R14 ;  /* 0x000054100b0b7816 */ /* 0x000fe2000000000e */
[C---:B------:R-:W-:Y:S01]  /*5d90*/  HMMA.16816.F32.BF16 R64, R24.reuse, R30, R64 ;  /* 0x0000001e1840723c */ /* 0x040fe20000041840 */
[----:B------:R-:W-:Y:S01]  /*5da0*/  PRMT R33, R33, 0x5410, R8 ;  /* 0x0000541021217816 */ /* 0x000fe20000000008 */
[----:B------:R-:W3:Y:S01]  /*5db0*/  LDSM.16.MT88.4 R28, [R188+0x11000] ;  /* 0x01100000bc1c783b */ /* 0x000ee20000004200 */
[----:B------:R-:W-:Y:S01]  /*5dc0*/  PRMT R5, R4, 0x5410, R5 ;  /* 0x0000541004057816 */ /* 0x000fe20000000005 */
[----:B------:R-:W4:Y:S01]  /*5dd0*/  MUFU.EX2 R227, R227 ;  /* 0x000000e300e37308 */ /* 0x000f220000000800 */
[--C-:B------:R-:W-:Y:S01]  /*5de0*/  HSET2.LE.AND R4, R11, R174.reuse, PT ;  /* 0x000000ae0b047233 */ /* 0x100fe20003803000 */
[----:B------:R-:W-:Y:S01]  /*5df0*/  HMMA.16816.F32.BF16 R68, R24, R20, R68 ;  /* 0x000000141844723c */ /* 0x000fe20000041844 */
[--C-:B------:R-:W-:Y:S01]  /*5e00*/  HSET2.LE.AND R7, R9, R174.reuse, PT ;  /* 0x000000ae09077233 */ /* 0x100fe20003803000 */
[----:B------:R-:W-:Y:S01]  /*5e10*/  LDSM.16.MT88.4 R12, [R189+0xd800] ;  /* 0x00d80000bd0c783b */ /* 0x000fe20000004200 */
[----:B------:R-:W-:-:S02]  /*5e20*/  HSET2.LE.AND R6, R33, R174, PT ;  /* 0x000000ae21067233 */ /* 0x000fc40003803000 */
[----:B--2---:R-:W-:Y:S01]  /*5e30*/  F2FP.BF16.F32.PACK_AB R11, R141, R140 ;  /* 0x0000008c8d0b723e */ /* 0x004fe200000010ff */
[C---:B------:R-:W-:Y:S01]  /*5e40*/  HMMA.16816.F32.BF16 R72, R24.reuse, R22, R72 ;  /* 0x000000161848723c */ /* 0x040fe20000041848 */
[----:B------:R-:W-:Y:S01]  /*5e50*/  HSET2.LE.AND R5, R5, R174, PT ;  /* 0x000000ae05057233 */ /* 0x000fe20003803000 */
[----:B------:R-:W2:Y:S01]  /*5e60*/  LDSM.16.MT88.4 R20, [R192+0xd800] ;  /* 0x00d80000c014783b */ /* 0x000ea20000004200 */
[----:B-1----:R-:W-:Y:S01]  /*5e70*/  F2FP.BF16.F32.PACK_AB R10, R144, R143 ;  /* 0x0000008f900a723e */ /* 0x002fe200000010ff */
[----:B------:R-:W-:Y:S01]  /*5e80*/  FADD.FTZ R140, R140, R171 ;  /* 0x000000ab8c8c7221 */ /* 0x000fe20000010000 */
[----:B------:R-:W-:Y:S01]  /*5e90*/  F2FP.BF16.F32.PACK_AB R9, R229, R142 ;  /* 0x0000008ee509723e */ /* 0x000fe200000010ff */
[C---:B------:R-:W-:Y:S01]  /*5ea0*/  HMMA.16816.F32.BF16 R84, R24.reuse, R16, R84 ;  /* 0x000000101854723c */ /* 0x040fe20000041854 */
[----:B------:R-:W-:Y:S01]  /*5eb0*/  LOP3.LUT R4, R4, R11, RZ, 0xc0, !PT ;  /* 0x0000000b04047212 */ /* 0x000fe200078ec0ff */
[----:B------:R-:W-:Y:S01]  /*5ec0*/  FADD.FTZ R143, R143, R200 ;  /* 0x000000c88f8f7221 */ /* 0x000fe20000010000 */
[----:B----4-:R-:W-:Y:S01]  /*5ed0*/  F2FP.BF16.F32.PACK_AB R8, R227, R146 ;  /* 0x00000092e308723e */ /* 0x010fe200000010ff */
[----:B------:R-:W-:Y:S01]  /*5ee0*/  FADD.FTZ R141, R141, R140 ;  /* 0x0000008c8d8d7221 */ /* 0x000fe20000010000 */
[----:B------:R-:W-:Y:S01]  /*5ef0*/  LOP3.LUT R5, R5, R10, RZ, 0xc0, !PT ;  /* 0x0000000a05057212 */ /* 0x000fe200078ec0ff */
[C---:B------:R-:W-:Y:S01]  /*5f00*/  HMMA.16816.F32.BF16 R88, R24.reuse, R18, R88 ;  /* 0x000000121858723c */ /* 0x040fe20000041858 */
[----:B------:R-:W-:Y:S01]  /*5f10*/  LOP3.LUT R6, R6, R9, RZ, 0xc0, !PT ;  /* 0x0000000906067212 */ /* 0x000fe200078ec0ff */
[----:B------:R-:W1:Y:S01]  /*5f20*/  LDSM.16.MT88.4 R16, [R190+0xd800] ;  /* 0x00d80000be10783b */ /* 0x000e620000004200 */
[----:B------:R-:W-:Y:S01]  /*5f30*/  LOP3.LUT R7, R7, R8, RZ, 0xc0, !PT ;  /* 0x0000000807077212 */ /* 0x000fe200078ec0ff */
[----:B------:R-:W-:Y:S01]  /*5f40*/  FADD.FTZ R143, R144, R143 ;  /* 0x0000008f908f7221 */ /* 0x000fe20000010000 */
[----:B------:R-:W-:Y:S01]  /*5f50*/  FADD.FTZ R142, R142, R141 ;  /* 0x0000008d8e8e7221 */ /* 0x000fe20000010000 */
[----:B------:R-:W4:Y:S01]  /*5f60*/  LDSM.16.MT88.4 R8, [R190+0xf800] ;  /* 0x00f80000be08783b */ /* 0x000f220000004200 */
[----:B------:R-:W-:Y:S01]  /*5f70*/  HMMA.16816.F32.BF16 R44, R24, R136, R44 ;  /* 0x00000088182c723c */ /* 0x000fe2000004182c */
[----:B------:R-:W-:Y:S01]  /*5f80*/  FADD.FTZ R146, R146, R143 ;  /* 0x0000008f92927221 */ /* 0x000fe20000010000 */
[----:B------:R-:W-:-:S03]  /*5f90*/  FADD.FTZ R229, R229, R142 ;  /* 0x0000008ee5e57221 */ /* 0x000fc60000010000 */
[----:B------:R-:W-:Y:S01]  /*5fa0*/  FADD.FTZ R227, R227, R146 ;  /* 0x00000092e3e37221 */ /* 0x000fe20000010000 */
[C---:B------:R-:W-:Y:S01]  /*5fb0*/  HMMA.16816.F32.BF16 R48, R24.reuse, R138, R48 ;  /* 0x0000008a1830723c */ /* 0x040fe20000041830 */
[----:B------:R-:W5:Y:S05]  /*5fc0*/  LDSM.16.MT88.4 R136, [R188+0xd800] ;  /* 0x00d80000bc88783b */ /* 0x000f6a0000004200 */
[C---:B------:R-:W-:Y:S01]  /*5fd0*/  HMMA.16816.F32.BF16 R56, R24.reuse, R34, R56 ;  /* 0x000000221838723c */ /* 0x040fe20000041838 */
[----:B------:R-:W5:Y:S05]  /*5fe0*/  LDSM.16.MT88.4 R32, [R192+0xf800] ;  /* 0x00f80000c020783b */ /* 0x000f6a0000004200 */
[C---:B---3--:R-:W-:Y:S06]  /*5ff0*/  HMMA.16816.F32.BF16 R108, R24.reuse, R28, R108 ;  /* 0x0000001c186c723c */ /* 0x048fec000004186c */
[----:B------:R-:W-:Y:S01]  /*6000*/  HMMA.16816.F32.BF16 R112, R24, R30, R112 ;  /* 0x0000001e1870723c */ /* 0x000fe20000041870 */
[----:B------:R-:W3:Y:S04]  /*6010*/  LDSM.16.MT88.4 R28, [R189+0xf800] ;  /* 0x00f80000bd1c783b */ /* 0x000ee80000004200 */
[----:B------:R-:W3:Y:S01]  /*6020*/  LDSM.16.MT88.4 R24, [R188+0xf800] ;  /* 0x00f80000bc18783b */ /* 0x000ee20000004200 */
        /* <DEDUP_REMOVED lines=9> */
[C---:B----4-:R-:W-:Y:S06]  /*60c0*/  HMMA.16816.F32.BF16 R68, R4.reuse, R8, R68 ;  /* 0x000000080444723c */ /* 0x050fec0000041844 */
[C---:B------:R-:W-:Y:S01]  /*60d0*/  HMMA.16816.F32.BF16 R72, R4.reuse, R10, R72 ;  /* 0x0000000a0448723c */ /* 0x040fe20000041848 */
[----:B------:R-:W4:Y:S05]  /*60e0*/  LDSM.16.MT88.4 R8, [R188+0x11800] ;  /* 0x01180000bc08783b */ /* 0x000f2a0000004200 */
        /* <DEDUP_REMOVED lines=8> */
[C---:B--2---:R-:W-:Y:S06]  /*6170*/  HMMA.16816.F32.BF16 R92, R4.reuse, R20, R92 ;  /* 0x00000014045c723c */ /* 0x044fec000004185c */
[C---:B------:R-:W-:Y:S06]  /*6180*/  HMMA.16816.F32.BF16 R96, R4.reuse, R22, R96 ;  /* 0x000000160460723c */ /* 0x040fec0000041860 */
[C---:B-1----:R-:W-:Y:S06]  /*6190*/  HMMA.16816.F32.BF16 R100, R4.reuse, R16, R100 ;  /* 0x000000100464723c */ /* 0x042fec0000041864 */
[C---:B------:R-:W-:Y:S06]  /*61a0*/  HMMA.16816.F32.BF16 R104, R4.reuse, R18, R104 ;  /* 0x000000120468723c */ /* 0x040fec0000041868 */
[C---:B------:R-:W-:Y:S06]  /*61b0*/  HMMA.16816.F32.BF16 R120, R4.reuse, R12, R120 ;  /* 0x0000000c0478723c */ /* 0x040fec0000041878 */
[C---:B------:R-:W-:Y:S06]  /*61c0*/  HMMA.16816.F32.BF16 R116, R4.reuse, R14, R116 ;  /* 0x0000000e0474723c */ /* 0x040fec0000041874 */
[C---:B----4-:R-:W-:Y:S06]  /*61d0*/  HMMA.16816.F32.BF16 R108, R4.reuse, R8, R108 ;  /* 0x00000008046c723c */ /* 0x050fec000004186c */
[----:B------:R-:W-:Y:S01]  /*61e0*/  HMMA.16816.F32.BF16 R112, R4, R10, R112 ;  /* 0x0000000a0470723c */ /* 0x000fe20000041870 */
[----:B------:R-:W-:-:S08]  /*61f0*/  NOP ;  /* 0x0000000000007918 */ /* 0x000fd00000000000 */
[----:B------:R-:W-:-:S15]  /*6200*/  @!P5 BRA `(.L_x_630) ;  /* 0x0000003c001cd947 */ /* 0x000fde0003800000 */
[----:B------:R-:W-:Y:S01]  /*6210*/  ULDC UR4, c[0x0][0x2d0] ;  /* 0x0000b40000047ab9 */ /* 0x000fe20000000800 */
[----:B------:R-:W-:Y:S01]  /*6220*/  IMAD.WIDE.U32 R232, R152, -0x326172a9, RZ ;  /* 0xcd9e8d5798e87825 */ /* 0x000fe200078e00ff */
[----:B------:R-:W-:Y:S01]  /*6230*/  ISETP.GE.AND P4, PT, R154, UR4, PT ;  /* 0x000000049a007c0c */ /* 0x000fe2000bf86270 */
[----:B------:R-:W-:Y:S01]  /*6240*/  ULDC.64 UR8, c[0x0][0x250] ;  /* 0x0000940000087ab9 */ /* 0x000fe20000000a00 */
[----:B------:R-:W-:Y:S01]  /*6250*/  LEA.HI.SX32 R226, R133, 0xfffffffe, 0x1a ;  /* 0xfffffffe85e27811 */ /* 0x000fe200078fd2ff */
[----:B------:R-:W-:Y:S01]  /*6260*/  IMAD.MOV.U32 R0, RZ, RZ, R3 ;  /* 0x000000ffff007224 */ /* 0x000fe200078e0003 */
[----:B------:R-:W-:Y:S01]  /*6270*/  LOP3.LUT R230, R233, R135, RZ, 0x3c, !PT ;  /* 0x00000087e9e67212 */ /* 0x000fe200078e3cff */
[----:B------:R-:W-:Y:S01]  /*6280*/  IMAD.WIDE.U32 R234, R134, -0x2daee0ad, RZ ;  /* 0xd2511f5386ea7825 */ /* 0x000fe200078e00ff */
[----:B------:R-:W-:Y:S01]  /*6290*/  MOV R133, R132 ;  /* 0x0000008400857202 */ /* 0x000fe20000000f00 */
[----:B------:R-:W-:Y:S01]  /*62a0*/  USHF.L.U64.HI UR12, UR8, 0x4, UR9 ;  /* 0x00000004080c7899 */ /* 0x000fe20008010209 */
[----:B------:R-:W-:Y:S01]  /*62b0*/  PRMT R217, R2, 0x7054, R2 ;  /* 0x0000705402d97816 */ /* 0x000fe20000000002 */
[----:B------:R-:W-:Y:S01]  /*62c0*/  IMAD.WIDE.U32 R230, R230, -0x2daee0ad, RZ ;  /* 0xd2511f53e6e67825 */ /* 0x000fe200078e00ff */
[----:B------:R-:W-:Y:S01]  /*62d0*/  USHF.L.U32 UR13, UR8, 0x4, URZ ;  /* 0x00000004080d7899 */ /* 0x000fe2000800063f */
[----:B------:R-:W-:-:S02]  /*62e0*/  ULDC UR5, c[0x0][0x2d0] ;  /* 0x0000b40000057ab9 */ /* 0x000fc40000000800 */
[----:B------:R-:W1:Y:S01]  /*62f0*/  @!P4 LDC.64 R206, c[0x0][0x220] ;  /* 0x00008800ffcecb82 */ /* 0x000e620000000a00 */
[----:B------:R-:W-:Y:S01]  /*6300*/  ULDC UR4, c[0x0][0x2ec] ;  /* 0x0000bb0000047ab9 */ /* 0x000fe20000000800 */
[----:B------:R-:W-:-:S06]  /*6310*/  ULDC.64 UR6, c[0x0][0x248] ;  /* 0x0000920000067ab9 */ /* 0x000fcc0000000a00 */
[----:B------:R-:W2:Y:S08]  /*6320*/  @!P4 LDC.64 R204, c[0x0][0x220] ;  /* 0x00008800ffcccb82 */ /* 0x000eb00000000a00 */
[----:B------:R-:W3:Y:S08]  /*6330*/  @!P4 LDC.64 R202, c[0x0][0x220] ;  /* 0x00008800ffcacb82 */ /* 0x000ef00000000a00 */
[----:B------:R-:W4:Y:S01]  /*6340*/  @!P4 LDC.64 R200, c[0x0][0x220] ;  /* 0x00008800ffc8cb82 */ /* 0x000f220000000a00 */
[----:B------:R-:W-:Y:S05]  /*6350*/  BRA `(.L_x_631) ;  /* 0x0000000400c07947 */ /* 0x000fea0003800000 */
.L_x_633:
[----:B------:R1:W-:Y:S01]  /*6360*/  @P4 STS.128 [R213+0x6000], RZ ;  /* 0x006000ffd5004388 */ /* 0x0003e20000000c00 */
[----:B------:R-:W2:Y:S01]  /*6370*/  @!P4 LDC.64 R142, c[0x0][0x218] ;  /* 0x00008600ff8ecb82 */ /* 0x000ea20000000a00 */
[----:B------:R-:W-:Y:S04]  /*6380*/  VIADD R2, R226, 0xffffffff ;  /* 0xffffffffe2027836 */ /* 0x000fe80000000000 */
[----:B------:R-:W-:Y:S01]  /*6390*/  IMAD.WIDE.U32 R146, R2, UR6, RZ ;  /* 0x0000000602927c25 */ /* 0x000fe2000f8e00ff */
[----:B------:R-:W-:Y:S02]  /*63a0*/  SHF.R.S32.HI R145, RZ, 0x1f, R2 ;  /* 0x0000001fff917819 */ /* 0x000fe40000011402 */
[----:B------:R-:W3:Y:S01]  /*63b0*/  @!P3 LDC.64 R140, c[0x0][0x218] ;  /* 0x00008600ff8cbb82 */ /* 0x000ee20000000a00 */
[----:B------:R-:W-:Y:S02]  /*63c0*/  LEA R151, P0, R146, R220, 0x6 ;  /* 0x000000dc92977211 */ /* 0x000fe400078030ff */
[----:B------:R-:W-:Y:S02]  /*63d0*/  IMAD R145, R145, UR6, RZ ;  /* 0x0000000691917c24 */ /* 0x000fe4000f8e02ff */
[----:B------:R-:W-:Y:S02]  /*63e0*/  IADD3 R149, P6, R210, R151, RZ ;  /* 0x00000097d2957210 */ /* 0x000fe40007fde0ff */
[----:B------:R-:W-:Y:S01]  /*63f0*/  IMAD R145, R2, UR7, R145 ;  /* 0x0000000702917c24 */ /* 0x000fe2000f8e0291 */
[----:B------:R-:W4:Y:S03]  /*6400*/  @!P2 LDC.64 R138, c[0x0][0x218] ;  /* 0x00008600ff8aab82 */ /* 0x000f260000000a00 */
[----:B------:R-:W-:Y:S05]  /*6410*/  IMAD.IADD R145, R147, 0x1, R145 ;  /* 0x0000000193917824 */ /* 0x000fea00078e0291 */
[----:B------:R-:W5:Y:S01]  /*6420*/  @!P4 LDC.64 R136, c[0x0][0x218] ;  /* 0x00008600ff88cb82 */ /* 0x000f620000000a00 */
[----:B------:R-:W-:Y:S07]  /*6430*/  LEA.HI.X R2, R146, R223, R145, 0x6, P0 ;  /* 0x000000df92027211 */ /* 0x000fee00000f3491 */
[----:B------:R-:W1:Y:S08]  /*6440*/  @!P3 LDC.64 R134, c[0x0][0x218] ;  /* 0x00008600ff86bb82 */ /* 0x000e700000000a00 */
[----:B------:R-:W1:Y:S08]  /*6450*/  @!P2 LDC.64 R146, c[0x0][0x218] ;  /* 0x00008600ff92ab82 */ /* 0x000e700000000a00 */
[----:B------:R-:W1:Y:S01]  /*6460*/  @!P4 LDC.64 R144, c[0x0][0x218] ;  /* 0x00008600ff90cb82 */ /* 0x000e620000000a00 */
[C---:B--2---:R-:W-:Y:S02]  /*6470*/  @!P4 LEA R160, P1, R151.reuse, R142, 0x1 ;  /* 0x0000008e97a0c211 */ /* 0x044fe400078208ff */
[C---:B---3--:R-:W-:Y:S02]  /*6480*/  @!P3 LEA R158, P0, R151.reuse, R140, 0x1 ;  /* 0x0000008c979eb211 */ /* 0x048fe400078008ff */
[C-C-:B------:R-:W-:Y:S02]  /*6490*/  @!P4 LEA.HI.X R161, R151.reuse, R143, R2.reuse, 0x1, P1 ;  /* 0x0000008f97a1c211 */ /* 0x140fe400008f0c02 */
[C-C-:B------:R-:W-:Y:S01]  /*64a0*/  @!P3 LEA.HI.X R159, R151.reuse, R141, R2.reuse, 0x1, P0 ;  /* 0x0000008d979fb211 */ /* 0x140fe200000f0c02 */
[----:B------:R-:W2:Y:S01]  /*64b0*/  @!P3 LDC.64 R142, c[0x0][0x218] ;  /* 0x00008600ff8ebb82 */ /* 0x000ea20000000a00 */
[----:B----4-:R-:W-:Y:S01]  /*64c0*/  @!P2 LEA R156, P0, R151, R138, 0x1 ;  /* 0x0000008a979ca211 */ /* 0x010fe200078008ff */
[----:B------:R-:W-:Y:S01]  /*64d0*/  @!PT LDS RZ, [RZ] ;  /* 0x00000000fffff984 */ /* 0x000fe20000000800 */
[----:B------:R-:W-:Y:S01]  /*64e0*/  @!PT LDS RZ, [RZ] ;  /* 0x00000000fffff984 */ /* 0x000fe20000000800 */
[----:B------:R-:W-:Y:S01]  /*64f0*/  @!PT LDS RZ, [RZ] ;  /* 0x00000000fffff984 */ /* 0x000fe20000000800 */
[----:B------:R3:W-:Y:S01]  /*6500*/  @!P4 LDGSTS.E.BYPASS.LTC128B.128 [R213+0x6000], desc[UR10][R160.64] ;  /* 0x06000000a0d5cfae */ /* 0x0007e2000b901d4a */
[----:B-----5:R-:W-:Y:S02]  /*6510*/  @!P4 LEA R152, P1, R149, R136, 0x1 ;  /* 0x000000889598c211 */ /* 0x020fe400078208ff */
[--C-:B------:R-:W-:Y:S01]  /*6520*/  @!P2 LEA.HI.X R157, R151, R139, R2.reuse, 0x1, P0 ;  /* 0x0000008b979da211 */ /* 0x100fe200000f0c02 */
[----:B------:R3:W-:Y:S01]  /*6530*/  @P3 STS.128 [R213+0x8000], RZ ;  /* 0x008000ffd5003388 */ /* 0x0007e20000000c00 */
[----:B-1----:R-:W-:Y:S01]  /*6540*/  @!P3 LEA R154, P0, R149, R134, 0x1 ;  /* 0x00000086959ab211 */ /* 0x002fe200078008ff */
[----:B------:R-:W1:Y:S01]  /*6550*/  @!P2 LDC.64 R140, c[0x0][0x218] ;  /* 0x00008600ff8cab82 */ /* 0x000e620000000a00 */
[----:B------:R-:W-:Y:S01]  /*6560*/  IMAD.X R2, R209, 0x1, R2, P6 ;  /* 0x00000001d1027824 */ /* 0x000fe200030e0602 */
[----:B------:R-:W-:Y:S01]  /*6570*/  @!PT LDS RZ, [RZ] ;  /* 0x00000000fffff984 */ /* 0x000fe20000000800 */
[----:B------:R-:W-:Y:S01]  /*6580*/  @!PT LDS RZ, [RZ] ;  /* 0x00000000fffff984 */ /* 0x000fe20000000800 */
[----:B------:R-:W-:Y:S01]  /*6590*/  @!PT LDS RZ, [RZ] ;  /* 0x00000000fffff984 */ /* 0x000fe20000000800 */
[----:B------:R3:W-:Y:S04]  /*65a0*/  @!P3 LDGSTS.E.BYPASS.LTC128B.128 [R213+0x8000], desc[UR10][R158.64+0x80] ;  /* 0x080000809ed5bfae */ /* 0x0007e8000b901d4a */
[----:B------:R3:W-:Y:S01]  /*65b0*/  @P2 STS.128 [R213+0xa000], RZ ;  /* 0x00a000ffd5002388 */ /* 0x0007e20000000c00 */
[C-C-:B------:R-:W-:Y:S01]  /*65c0*/  @!P4 LEA.HI.X R153, R149.reuse, R137, R2.reuse, 0x1, P1 ;  /* 0x000000899599c211 */ /* 0x140fe200008f0c02 */
[----:B------:R-:W4:Y:S01]  /*65d0*/  @!P4 LDC.64 R138, c[0x0][0x218] ;  /* 0x00008600ff8acb82 */ /* 0x000f220000000a00 */
[C-C-:B------:R-:W-:Y:S01]  /*65e0*/  @!P3 LEA.HI.X R155, R149.reuse, R135, R2.reuse, 0x1, P0 ;  /* 0x00000087959bb211 */ /* 0x140fe200000f0c02 */
[----:B------:R-:W-:Y:S01]  /*65f0*/  @!PT LDS RZ, [RZ] ;  /* 0x00000000fffff984 */ /* 0x000fe20000000800 */
[----:B------:R-:W-:Y:S01]  /*6600*/  @!PT LDS RZ, [RZ] ;  /* 0x00000000fffff984 */ /* 0x000fe20000000800 */
[----:B------:R-:W-:Y:S01]  /*6610*/  @!PT LDS RZ, [RZ] ;  /* 0x00000000fffff984 */ /* 0x000fe20000000800 */
[----:B------:R3:W-:Y:S01]  /*6620*/  @!P2 LDGSTS.E.BYPASS.LTC128B.128 [R213+0xa000], desc[UR10][R156.64+0x100] ;  /* 0x0a0001009cd5afae */ /* 0x0007e2000b901d4a */
[C---:B------:R-:W-:Y:S02]  /*6630*/  @!P2 LEA R146, P0, R149.reuse, R146, 0x1 ;  /* 0x000000929592a211 */ /* 0x040fe400078008ff */
[C---:B------:R-:W-:Y:S01]  /*6640*/  IADD3 R151, P1, R210.reuse, R149, RZ ;  /* 0x00000095d2977210 */ /* 0x040fe20007f3e0ff */
[----:B------:R3:W-:Y:S01]  /*6650*/  @P4 STS.128 [R213+0x6800], RZ ;  /* 0x006800ffd5004388 */ /* 0x0007e20000000c00 */
[--C-:B------:R-:W-:Y:S01]  /*6660*/  @!P2 LEA.HI.X R147, R149, R147, R2.reuse, 0x1, P0 ;  /* 0x000000939593a211 */ /* 0x100fe200000f0c02 */
[----:B------:R-:W5:Y:S01]  /*6670*/  @!P3 LDC.64 R136, c[0x0][0x218] ;  /* 0x00008600ff88bb82 */ /* 0x000f620000000a00 */
[C---:B------:R-:W-:Y:S01]  /*6680*/  @!P4 LEA R148, P0, R151.reuse, R144, 0x1 ;  /* 0x000000909794c211 */ /* 0x040fe200078008ff */
[----:B------:R-:W-:Y:S01]  /*6690*/  @!PT LDS RZ, [RZ] ;  /* 0x00000000fffff984 */ /* 0x000fe20000000800 */
[----:B------:R-:W-:Y:S01]  /*66a0*/  @!PT LDS RZ, [RZ] ;  /* 0x00000000fffff984 */ /* 0x000fe20000000800 */
[----:B------:R-:W-:Y:S01]  /*66b0*/  @!PT LDS RZ, [RZ] ;  /* 0x00000000fffff984 */ /* 0x000fe20000000800 */
[----:B------:R3:W-:Y:S01]  /*66c0*/  @!P4 LDGSTS.E.BYPASS.LTC128B.128 [R213+0x6800], desc[UR10][R152.64] ;  /* 0x0680000098d5cfae */ /* 0x0007e2000b901d4a */
[----:B--2---:R-:W-:Y:S01]  /*66d0*/  @!P3 LEA R142, P6, R151, R142, 0x1 ;  /* 0x0000008e978eb211 */ /* 0x004fe200078c08ff */
[----:B------:R-:W-:Y:S02]  /*66e0*/  IMAD.X R2, R209, 0x1, R2, P1 ;  /* 0x00000001d1027824 */ /* 0x000fe400008e0602 */
[----:B------:R3:W-:Y:S02]  /*66f0*/  @P3 STS.128 [R213+0x8800], RZ ;  /* 0x008800ffd5003388 */ /* 0x0007e40000000c00 */
[----:B------:R-:W2:Y:S01]  /*6700*/  @!P2 LDC.64 R134, c[0x0][0x218] ;  /* 0x00008600ff86ab82 */ /* 0x000ea20000000a00 */
[C-C-:B------:R-:W-:Y:S01]  /*6710*/  @!P4 LEA.HI.X R149, R151.reuse, R145, R2.reuse, 0x1, P0 ;  /* 0x000000919795c211 */ /* 0x140fe200000f0c02 */
[----:B------:R-:W-:Y:S01]  /*6720*/  @!PT LDS RZ, [RZ] ;  /* 0x00000000fffff984 */ /* 0x000fe20000000800 */
[----:B------:R-:W-:Y:S01]  /*6730*/  @!PT LDS RZ, [RZ] ;  /* 0x00000000fffff984 */ /* 0x000fe20000000800 */
[----:B------:R-:W-:Y:S01]  /*6740*/  @!PT LDS RZ, [RZ] ;  /* 0x00000000fffff984 */ /* 0x000fe20000000800 */
[----:B------:R3:W-:Y:S01]  /*6750*/  @!P3 LDGSTS.E.BYPASS.LTC128B.128 [R213+0x8800], desc[UR10][R154.64+0x80] ;  /* 0x088000809ad5bfae */ /* 0x0007e2000b901d4a */
[C-C-:B------:R-:W-:Y:S02]  /*6760*/  @!P3 LEA.HI.X R143, R151.reuse, R143, R2.reuse, 0x1, P6 ;  /* 0x0000008f978fb211 */ /* 0x140fe400030f0c02 */
[C---:B-1----:R-:W-:Y:S01]  /*6770*/  @!P2 LEA R140, P1, R151.reuse, R140, 0x1 ;  /* 0x0000008c978ca211 */ /* 0x042fe200078208ff */
[----:B------:R3:W-:Y:S01]  /*6780*/  @P2 STS.128 [R213+0xa800], RZ ;  /* 0x00a800ffd5002388 */ /* 0x0007e20000000c00 */
[----:B------:R-:W-:Y:S02]  /*6790*/  IADD3 R144, P0, R210, R151, RZ ;  /* 0x00000097d2907210 */ /* 0x000fe40007f1e0ff */
[--C-:B------:R-:W-:Y:S01]  /*67a0*/  @!P2 LEA.HI.X R141, R151, R141, R2.reuse, 0x1, P1 ;  /* 0x0000008d978da211 */ /* 0x100fe200008f0c02 */
[----:B------:R-:W-:Y:S01]  /*67b0*/  @!PT LDS RZ, [RZ] ;  /* 0x00000000fffff984 */ /* 0x000fe20000000800 */
[----:B------:R-:W-:Y:S01]  /*67c0*/  @!PT LDS RZ, [RZ] ;  /* 0x00000000fffff984 */ /* 0x000fe20000000800 */
[----:B------:R-:W-:Y:S01]  /*67d0*/  @!PT LDS RZ, [RZ] ;  /* 0x00000000fffff984 */ /* 0x000fe20000000800 */
[----:B------:R3:W-:Y:S01]  /*67e0*/  @!P2 LDGSTS.E.BYPASS.LTC128B.128 [R213+0xa800], desc[UR10][R146.64+0x100] ;  /* 0x0a80010092d5afae */ /* 0x0007e2000b901d4a */
[C---:B----4-:R-:W-:Y:S01]  /*67f0*/  @!P4 LEA R138, P6, R144.reuse, R138, 0x1 ;  /* 0x0000008a908ac211 */ /* 0x050fe200078c08ff */
[----:B------:R-:W-:Y:S02]  /*6800*/  IMAD.X R2, R209, 0x1, R2, P0 ;  /* 0x00000001d1027824 */ /* 0x000fe400000e0602 */
[----:B------:R3:W-:Y:S01]  /*6810*/  @P4 STS.128 [R213+0x7000], RZ ;  /* 0x007000ffd5004388 */ /* 0x0007e20000000c00 */
[C---:B-----5:R-:W-:Y:S03]  /*6820*/  @!P3 LEA R136, P1, R144.reuse, R136, 0x1 ;  /* 0x000000889088b211 */ /* 0x060fe600078208ff */
[----:B------:R-:W-:Y:S01]  /*6830*/  @!PT LDS RZ, [RZ] ;  /* 0x00000000fffff984 */ /* 0x000fe20000000800 */
[----:B------:R-:W-:Y:S01]  /*6840*/  @!PT LDS RZ, [RZ] ;  /* 0x00000000fffff984 */ /* 0x000fe20000000800 */
[----:B------:R-:W-:Y:S01]  /*6850*/  @!PT LDS RZ, [RZ] ;  /* 0x00000000fffff984 */ /* 0x000fe20000000800 */
[----:B------:R3:W-:Y:S01]  /*6860*/  @!P4 LDGSTS.E.BYPASS.LTC128B.128 [R213+0x7000], desc[UR10][R148.64] ;  /* 0x0700000094d5cfae */ /* 0x0007e2000b901d4a */
[C-C-:B------:R-:W-:Y:S02]  /*6870*/  @!P4 LEA.HI.X R139, R144.reuse, R139, R2.reuse, 0x1, P6 ;  /* 0x0000008b908bc211 */ /* 0x140fe400030f0c02 */
[C-C-:B------:R-:W-:Y:S01]  /*6880*/  @!P3 LEA.HI.X R137, R144.reuse, R137, R2.reuse, 0x1, P1 ;  /* 0x000000899089b211 */ /* 0x140fe200008f0c02 */
[----:B------:R3:W-:Y:S01]  /*6890*/  @P3 STS.128 [R213+0x9000], RZ ;  /* 0x009000ffd5003388 */ /* 0x0007e20000000c00 */
[C---:B--2---:R-:W-:Y:S03]  /*68a0*/  @!P2 LEA R134, P0, R144.reuse, R134, 0x1 ;  /* 0x000000869086a211 */ /* 0x044fe600078008ff */
[----:B------:R-:W-:Y:S01]  /*68b0*/  @!PT LDS RZ, [RZ] ;  /* 0x00000000fffff984 */ /* 0x000fe20000000800 */
[----:B------:R-:W-:Y:S01]  /*68c0*/  @!PT LDS RZ, [RZ] ;  /* 0x00000000fffff984 */ /* 0x000fe20000000800 */
[----:B------:R-:W-:Y:S01]  /*68d0*/  @!PT LDS RZ, [RZ] ;  /* 0x00000000fffff984 */ /* 0x000fe20000000800 */
[----:B------:R3:W-:Y:S01]  /*68e0*/  @!P3 LDGSTS.E.BYPASS.LTC128B.128 [R213+0x9000], desc[UR10][R142.64+0x80] ;  /* 0x090000808ed5bfae */ /* 0x0007e2000b901d4a */
[----:B------:R-:W-:Y:S03]  /*68f0*/  @!P2 LEA.HI.X R135, R144, R135, R2, 0x1, P0 ;  /* 0x000000879087a211 */ /* 0x000fe600000f0c02 */
        /* <DEDUP_REMOVED lines=22> */
.L_x_631:
[----:B------:R-:W-:Y:S01]  /*6a60*/  ISETP.GE.AND P3, PT, R215, UR5, PT ;  /* 0x00000005d7007c0c */ /* 0x000fe2000bf66270 */
[----:B------:R-:W-:Y:S04]  /*6a70*/  DEPBAR.LE SB0, 0x0 ;  /* 0x000080000000791a */ /* 0x000fe80000000000 */
[----:B------:R-:W-:Y:S01]  /*6a80*/  BAR.SYNC.DEFER_BLOCKING 0x0 ;  /* 0x0000000000007b1d */ /* 0x000fe20000010000 */
[----:B------:R-:W-:Y:S01]  /*6a90*/  ISETP.GE.AND P2, PT, R214, UR5, PT ;  /* 0x00000005d6007c0c */ /* 0x000fe2000bf46270 */
[----:B------:R-:W-:Y:S01]  /*6aa0*/  IMAD.WIDE.U32 R240, R226, UR8, RZ ;  /* 0x00000008e2f07c25 */ /* 0x000fe2000f8e00ff */
[----:B------:R-:W-:Y:S02]  /*6ab0*/  SHF.R.S32.HI R2, RZ, 0x1f, R226 ;  /* 0x0000001fff027819 */ /* 0x000fe400000114e2 */
[----:B------:R-:W-:Y:S03]  /*6ac0*/  LEA R239, P0, R240, R218, 0x6 ;  /* 0x000000daf0ef7211 */ /* 0x000fe600078030ff */
[----:B------:R-:W-:Y:S01]  /*6ad0*/  IMAD R2, R2, UR8, RZ ;  /* 0x0000000802027c24 */ /* 0x000fe2000f8e02ff */
[C---:B-1----:R-:W-:Y:S03]  /*6ae0*/  @!P4 LEA R250, P1, R239.reuse, R206, 0x1 ;  /* 0x000000ceeffac211 */ /* 0x042fe600078208ff */
[----:B------:R-:W-:Y:S01]  /*6af0*/  IMAD R2, R226, UR9, R2 ;  /* 0x00000009e2027c24 */ /* 0x000fe2000f8e0202 */
[----:B------:R-:W-:Y:S03]  /*6b00*/  IADD3 R132, P5, R239, UR13, RZ ;  /* 0x0000000def847c10 */ /* 0x000fe6000ffbe0ff */
[----:B------:R-:W-:Y:S05]  /*6b10*/  IMAD.IADD R3, R241, 0x1, R2 ;  /* 0x00000001f1037824 */ /* 0x000fea00078e0202 */
[----:B------:R-:W-:Y:S01]  /*6b20*/  LEA.HI.X R228, R240, R208, R3, 0x6, P0 ;  /* 0x000000d0f0e47211 */ /* 0x000fe200000f3403 */
[----:B------:R-:W-:Y:S01]  /*6b30*/  @P4 STS.128 [R213+0xc000], RZ ;  /* 0x00c000ffd5004388 */ /* 0x000fe20000000c00 */
[----:B------:R-:W1:Y:S02]  /*6b40*/  @!P3 LDC.64 R236, c[0x0][0x220] ;  /* 0x00008800ffecbb82 */ /* 0x000e640000000a00 */
[C-C-:B------:R-:W-:Y:S02]  /*6b50*/  @!P4 LEA.HI.X R251, R239.reuse, R207, R228.reuse, 0x1, P1 ;  /* 0x000000cfeffbc211 */ /* 0x140fe400008f0ce4 */
[----:B--2---:R-:W-:Y:S03]  /*6b60*/  @!P4 LEA R246, P1, R132, R204, 0x1 ;  /* 0x000000cc84f6c211 */ /* 0x004fe600078208ff */
[----:B------:R-:W-:Y:S01]  /*6b70*/  @!PT LDS RZ, [RZ] ;  /* 0x00000000fffff984 */ /* 0x000fe20000000800 */
[----:B------:R-:W-:Y:S01]  /*6b80*/  @!PT LDS RZ, [RZ] ;  /* 0x00000000fffff984 */ /* 0x000fe20000000800 */
[----:B------:R-:W-:Y:S01]  /*6b90*/  @!PT LDS RZ, [RZ] ;  /* 0x00000000fffff984 */ /* 0x000fe20000000800 */
[----:B------:R-:W-:Y:S01]  /*6ba0*/  @!P4 LDGSTS.E.BYPASS.LTC128B.128 [R213+0xc000], desc[UR10][R250.64] ;  /* 0x0c000000fad5cfae */ /* 0x000fe2000b901d4a */
[----:B------:R-:W2:Y:S03]  /*6bb0*/  @!P2 LDC.64 R134, c[0x0][0x220] ;  /* 0x00008800ff86ab82 */ /* 0x000ea60000000a00 */
[----:B------:R-:W-:Y:S05]  /*6bc0*/  @P3 STS.128 [R213+0xe000], RZ ;  /* 0x00e000ffd5003388 */ /* 0x000fea0000000c00 */
[----:B------:R-:W5:Y:S08]  /*6bd0*/  @!P3 LDC.64 R2, c[0x0][0x220] ;  /* 0x00008800ff02bb82 */ /* 0x000f700000000a00 */
[----:B------:R-:W3:Y:S01]  /*6be0*/  @!P2 LDC.64 R240, c[0x0][0x220] ;  /* 0x00008800fff0ab82 */ /* 0x000ee20000000a00 */
[C---:B-1----:R-:W-:Y:S04]  /*6bf0*/  @!P3 LEA R242, P0, R239.reuse, R236, 0x1 ;  /* 0x000000eceff2b211 */ /* 0x042fe800078008ff */
[C-C-:B------:R-:W-:Y:S02]  /*6c00*/  @!P3 LEA.HI.X R243, R239.reuse, R237, R228.reuse, 0x1, P0 ;  /* 0x000000edeff3b211 */ /* 0x140fe400000f0ce4 */
[C---:B--2---:R-:W-:Y:S01]  /*6c10*/  @!P2 LEA R248, P0, R239.reuse, R134, 0x1 ;  /* 0x00000086eff8a211 */ /* 0x044fe200078008ff */
[----:B------:R-:W1:Y:S02]  /*6c20*/  @!P2 LDC.64 R236, c[0x0][0x220] ;  /* 0x00008800ffecab82 */ /* 0x000e640000000a00 */
[----:B------:R-:W-:Y:S01]  /*6c30*/  @!PT LDS RZ, [RZ] ;  /* 0x00000000fffff984 */ /* 0x000fe20000000800 */
[----:B------:R-:W-:Y:S01]  /*6c40*/  @!PT LDS RZ, [RZ] ;  /* 0x00000000fffff984 */ /* 0x000fe20000000800 */
[----:B------:R-:W-:Y:S01]  /*6c50*/  @!PT LDS RZ, [RZ] ;  /* 0x00000000fffff984 */ /* 0x000fe20000000800 */
[----:B------:R2:W-:Y:S01]  /*6c60*/  @!P3 LDGSTS.E.BYPASS.LTC128B.128 [R213+0xe000], desc[UR10][R242.64+0x80] ;  /* 0x0e000080f2d5bfae */ /* 0x0005e2000b901d4a */
[----:B------:R-:W-:Y:S03]  /*6c70*/  @!P2 LEA.HI.X R249, R239, R135, R228, 0x1, P0 ;  /* 0x00000087eff9a211 */ /* 0x000fe600000f0ce4 */
[----:B------:R-:W-:Y:S01]  /*6c80*/  @P2 STS.128 [R213+0x10000], RZ ;  /* 0x010000ffd5002388 */ /* 0x000fe20000000c00 */
[----:B------:R-:W-:Y:S01]  /*6c90*/  IADD3.X R228, R228, UR12, RZ, P5, !PT ;  /* 0x0000000ce4e47c10 */ /* 0x000fe2000affe4ff */
[----:B------:R-:W4:Y:S02]  /*6ca0*/  @!P3 LDC.64 R238, c[0x0][0x220] ;  /* 0x00008800ffeebb82 */ /* 0x000f240000000a00 */
[----:B------:R-:W-:Y:S01]  /*6cb0*/  @!PT LDS RZ, [RZ] ;  /* 0x00000000fffff984 */ /* 0x000fe20000000800 */
[----:B------:R-:W-:Y:S01]  /*6cc0*/  @!PT LDS RZ, [RZ] ;  /* 0x00000000fffff984 */ /* 0x000fe20000000800 */
[----:B------:R-:W-:Y:S01]  /*6cd0*/  @!PT LDS RZ, [RZ] ;  /* 0x00000000fffff984 */ /* 0x000fe20000000800 */
[----:B------:R-:W-:Y:S01]  /*6ce0*/  @!P2 LDGSTS.E.BYPASS.LTC128B.128 [R213+0x10000], desc[UR10][R248.64+0x100] ;  /* 0x10000100f8d5afae */ /* 0x000fe2000b901d4a */
[C-C-:B------:R-:W-:Y:S02]  /*6cf0*/  @!P4 LEA.HI.X R247, R132.reuse, R205, R228.reuse, 0x1, P1 ;  /* 0x000000cd84f7c211 */ /* 0x140fe400008f0ce4 */
[C---:B-----5:R-:W-:Y:S01]  /*6d00*/  @!P3 LEA R244, P0, R132.reuse, R2, 0x1 ;  /* 0x0000000284f4b211 */ /* 0x060fe200078008ff */
[----:B------:R-:W-:Y:S03]  /*6d10*/  @P4 STS.128 [R213+0xc800], RZ ;  /* 0x00c800ffd5004388 */ /* 0x000fe60000000c00 */
[C-C-:B------:R-:W-:Y:S01]  /*6d20*/  @!P3 LEA.HI.X R245, R132.reuse, R3, R228.reuse, 0x1, P0 ;  /* 0x0000000384f5b211 */ /* 0x140fe200000f0ce4 */
[----:B------:R-:W-:Y:S01]  /*6d30*/  @!PT LDS RZ, [RZ] ;  /* 0x00000000fffff984 */ /* 0x000fe20000000800 */
[----:B------:R-:W-:Y:S01]  /*6d40*/  @!PT LDS RZ, [RZ] ;  /* 0x00000000fffff984 */ /* 0x000fe20000000800 */
[----:B------:R-:W-:Y:S01]  /*6d50*/  @!PT LDS RZ, [RZ] ;  /* 0x00000000fffff984 */ /* 0x000fe20000000800 */
[----:B------:R-:W-:Y:S01]  /*6d60*/  @!P4 LDGSTS.E.BYPASS.LTC128B.128 [R213+0xc800], desc[UR10][R246.64] ;  /* 0x0c800000f6d5cfae */ /* 0x000fe2000b901d4a */
[C---:B---3--:R-:W-:Y:S01]  /*6d70*/  @!P2 LEA R240, P0, R132.reuse, R240, 0x1 ;  /* 0x000000f084f0a211 */ /* 0x048fe200078008ff */
[----:B------:R-:W3:Y:S02]  /*6d80*/  @!P3 LDC.64 R134, c[0x0][0x220] ;  /* 0x00008800ff86bb82 */ /* 0x000ee40000000a00 */
[----:B------:R-:W-:Y:S01]  /*6d90*/  @P3 STS.128 [R213+0xe800], RZ ;  /* 0x00e800ffd5003388 */ /* 0x000fe20000000c00 */
[C---:B------:R-:W-:Y:S03]  /*6da0*/  @!P2 LEA.HI.X R241, R132.reuse, R241, R228, 0x1, P0 ;  /* 0x000000f184f1a211 */ /* 0x040fe600000f0ce4 */
[----:B------:R-:W-:Y:S01]  /*6db0*/  @!PT LDS RZ, [RZ] ;  /* 0x00000000fffff984 */ /* 0x000fe20000000800 */
[----:B------:R-:W-:Y:S01]  /*6dc0*/  @!PT LDS RZ, [RZ] ;  /* 0x00000000fffff984 */ /* 0x000fe20000000800 */
[----:B------:R-:W-:Y:S01]  /*6dd0*/  @!PT LDS RZ, [RZ] ;  /* 0x00000000fffff984 */ /* 0x000fe20000000800 */
[----:B------:R-:W-:Y:S02]  /*6de0*/  @!P3 LDGSTS.E.BYPASS.LTC128B.128 [R213+0xe800], desc[UR10][R244.64+0x80] ;  /* 0x0e800080f4d5bfae */ /* 0x000fe4000b901d4a */
[----:B------:R-:W5:Y:S01]  /*6df0*/  @!P2 LDC.64 R2, c[0x0][0x220] ;  /* 0x00008800ff02ab82 */ /* 0x000f620000000a00 */
[----:B--2---:R-:W-:Y:S01]  /*6e00*/  IADD3 R242, P1, R132, UR13, RZ ;  /* 0x0000000d84f27c10 */ /* 0x004fe2000ff3e0ff */
[----:B------:R-:W-:Y:S03]  /*6e10*/  @P2 STS.128 [R213+0x10800], RZ ;  /* 0x010800ffd5002388 */ /* 0x000fe60000000c00 */
[----:B------:R-:W-:Y:S01]  /*6e20*/  @!P4 LEA R250, P0, R242, R202, 0x1 ;  /* 0x000000caf2fac211 */ /* 0x000fe200078008ff */
[----:B------:R-:W-:Y:S01]  /*6e30*/  @!PT LDS RZ, [RZ] ;  /* 0x00000000fffff984 */ /* 0x000fe20000000800 */
[----:B------:R-:W-:Y:S01]  /*6e40*/  @!PT LDS RZ, [RZ] ;  /* 0x00000000fffff984 */ /* 0x000fe20000000800 */
[----:B------:R-:W-:Y:S01]  /*6e50*/  @!PT LDS RZ, [RZ] ;  /* 0x00000000fffff984 */ /* 0x000fe20000000800 */
[----:B------:R-:W-:Y:S01]  /*6e60*/  @!P2 LDGSTS.E.BYPASS.LTC128B.128 [R213+0x10800], desc[UR10][R240.64+0x100] ;  /* 0x10800100f0d5afae */ /* 0x000fe2000b901d4a */
[----:B------:R-:W-:Y:S02]  /*6e70*/  IADD3.X R228, R228, UR12, RZ, P1, !PT ;  /* 0x0000000ce4e47c10 */ /* 0x000fe40008ffe4ff */
[C---:B----4-:R-:W-:Y:S01]  /*6e80*/  @!P3 LEA R238, P1, R242.reuse, R238, 0x1 ;  /* 0x000000eef2eeb211 */ /* 0x050fe200078208ff */
[----:B------:R-:W-:Y:S01]  /*6e90*/  @P4 STS.128 [R213+0xd000], RZ ;  /* 0x00d000ffd5004388 */ /* 0x000fe20000000c00 */
[C-C-:B------:R-:W-:Y:S02]  /*6ea0*/  @!P4 LEA.HI.X R251, R242.reuse, R203, R228.reuse, 0x1, P0 ;  /* 0x000000cbf2fbc211 */ /* 0x140fe400000f0ce4 */
[C-C-:B------:R-:W-:Y:S02]  /*6eb0*/  @!P3 LEA.HI.X R239, R242.reuse, R239, R228.reuse, 0x1, P1 ;  /* 0x000000eff2efb211 */ /* 0x140fe400008f0ce4 */
[C---:B-1----:R-:W-:Y:S01]  /*6ec0*/  @!P2 LEA R236, P0, R242.reuse, R236, 0x1 ;  /* 0x000000ecf2eca211 */ /* 0x042fe200078008ff */
[----:B------:R-:W-:Y:S01]  /*6ed0*/  @!PT LDS RZ, [RZ] ;  /* 0x00000000fffff984 */ /* 0x000fe20000000800 */
[----:B------:R-:W-:Y:S01]  /*6ee0*/  @!PT LDS RZ, [RZ] ;  /* 0x00000000fffff984 */ /* 0x000fe20000000800 */
[----:B------:R-:W-:Y:S01]  /*6ef0*/  @!PT LDS RZ, [RZ] ;  /* 0x00000000fffff984 */ /* 0x000fe20000000800 */
[----:B------:R-:W-:Y:S01]  /*6f00*/  @!P4 LDGSTS.E.BYPASS.LTC128B.128 [R213+0xd000], desc[UR10][R250.64] ;  /* 0x0d000000fad5cfae */ /* 0x000fe2000b901d4a */
[C---:B------:R-:W-:Y:S02]  /*6f10*/  IADD3 R132, P6, R242.reuse, UR13, RZ ;  /* 0x0000000df2847c10 */ /* 0x040fe4000ffde0ff */
[----:B------:R-:W-:Y:S01]  /*6f20*/  @!P2 LEA.HI.X R237, R242, R237, R228, 0x1, P0 ;  /* 0x000000edf2eda211 */ /* 0x000fe200000f0ce4 */
[----:B------:R-:W-:Y:S01]  /*6f30*/  @P3 STS.128 [R213+0xf000], RZ ;  /* 0x00f000ffd5003388 */ /* 0x000fe20000000c00 */
[----:B------:R-:W-:Y:S02]  /*6f40*/  @!P4 LEA R242, P5, R132, R200, 0x1 ;  /* 0x000000c884f2c211 */ /* 0x000fe400078a08ff */
[----:B------:R-:W-:Y:S01]  /*6f50*/  IADD3.X R228, R228, UR12, RZ, P6, !PT ;  /* 0x0000000ce4e47c10 */ /* 0x000fe2000b7fe4ff */
[----:B------:R-:W-:Y:S01]  /*6f60*/  @!PT LDS RZ, [RZ] ;  /* 0x00000000fffff984 */ /* 0x000fe20000000800 */
[----:B------:R-:W-:Y:S01]  /*6f70*/  @!PT LDS RZ, [RZ] ;  /* 0x00000000fffff984 */ /* 0x000fe20000000800 */
[----:B------:R-:W-:Y:S01]  /*6f80*/  @!PT LDS RZ, [RZ] ;  /* 0x00000000fffff984 */ /* 0x000fe20000000800 */
[----:B------:R-:W-:Y:S01]  /*6f90*/  @!P3 LDGSTS.E.BYPASS.LTC128B.128 [R213+0xf000], desc[UR10][R238.64+0x80] ;  /* 0x0f000080eed5bfae */ /* 0x000fe2000b901d4a */
[C---:B---3--:R-:W-:Y:S02]  /*6fa0*/  @!P3 LEA R134, P1, R132.reuse, R134, 0x1 ;  /* 0x000000868486b211 */ /* 0x048fe400078208ff */
[C-C-:B------:R-:W-:Y:S01]  /*6fb0*/  @!P4 LEA.HI.X R243, R132.reuse, R201, R228.reuse, 0x1, P5 ;  /* 0x000000c984f3c211 */ /* 0x140fe200028f0ce4 */
[----:B------:R-:W-:Y:S01]  /*6fc0*/  @P2 STS.128 [R213+0x11000], RZ ;  /* 0x011000ffd5002388 */ /* 0x000fe20000000c00 */
[C-C-:B------:R-:W-:Y:S02]  /*6fd0*/  @!P3 LEA.HI.X R135, R132.reuse, R135, R228.reuse, 0x1, P1 ;  /* 0x000000878487b211 */ /* 0x140fe400008f0ce4 */
[----:B-----5:R-:W-:Y:S01]  /*6fe0*/  @!P2 LEA R2, P0, R132, R2, 0x1 ;  /* 0x000000028402a211 */ /* 0x020fe200078008ff */
[----:B------:R-:W-:Y:S01]  /*6ff0*/  @!PT LDS RZ, [RZ] ;  /* 0x00000000fffff984 */ /* 0x000fe20000000800 */
[----:B------:R-:W-:Y:S01]  /*7000*/  @!PT LDS RZ, [RZ] ;  /* 0x00000000fffff984 */ /* 0x000fe20000000800 */
[----:B------:R-:W-:Y:S01]  /*7010*/  @!PT LDS RZ, [RZ] ;  /* 0x00000000fffff984 */ /* 0x000fe20000000800 */
[----:B------:R-:W-:Y:S01]  /*7020*/  @!P2 LDGSTS.E.BYPASS.LTC128B.128 [R213+0x11000], desc[UR10][R236.64+0x100] ;  /* 0x11000100ecd5afae */ /* 0x000fe2000b901d4a */
[----:B------:R-:W-:Y:S02]  /*7030*/  ISETP.GT.AND P5, PT, R226, RZ, PT ;  /* 0x000000ffe200720c */ /* 0x000fe40003fa4270 */
        /* <DEDUP_REMOVED lines=25> */
[----:B------:R-:W-:Y:S04]  /*71d0*/  LDSM.16.M88.4 R168, [R185] ;  /* 0x00000000b9a8783b */ /* 0x000fe80000000200 */
[----:B------:R-:W-:Y:S01]  /*71e0*/  LDSM.16.M88.4 R172, [R191+0x6800] ;  /* 0x00680000bfac783b */ /* 0x000fe20000000200 */
[C---:B--2---:R-:W-:Y:S06]  /*71f0*/  HMMA.16816.F32.BF16 R4, R136.reuse, R140, RZ ;  /* 0x0000008c8804723c */ /* 0x044fec00000418ff */
[C---:B------:R-:W-:Y:S01]  /*7200*/  HMMA.16816.F32.BF16 R8, R136.reuse, R142, RZ ;  /* 0x0000008e8808723c */ /* 0x040fe200000418ff */
[----:B------:R-:W2:Y:S05]  /*7210*/  LDSM.16.M88.4 R140, [R186] ;  /* 0x00000000ba8c783b */ /* 0x000eaa0000000200 */
[C---:B---3--:R-:W-:Y:S06]  /*7220*/  HMMA.16816.F32.BF16 R12, R136.reuse, R144, RZ ;  /* 0x00000090880c723c */ /* 0x048fec00000418ff */
[C---:B------:R-:W-:Y:S01]  /*7230*/  HMMA.16816.F32.BF16 R16, R136.reuse, R146, RZ ;  /* 0x000000928810723c */ /* 0x040fe200000418ff */
[----:B------:R-:W-:Y:S05]  /*7240*/  LDSM.16.M88.4 R144, [R194] ;  /* 0x00000000c290783b */ /* 0x000fea0000000200 */
[C---:B----4-:R-:W-:Y:S06]  /*7250*/  HMMA.16816.F32.BF16 R20, R136.reuse, R148, RZ ;  /* 0x000000948814723c */ /* 0x050fec00000418ff */
[C---:B------:R-:W-:Y:S01]  /*7260*/  HMMA.16816.F32.BF16 R24, R136.reuse, R150, RZ ;  /* 0x000000968818723c */ /* 0x040fe200000418ff */
[----:B------:R-:W3:Y:S05]  /*7270*/  LDSM.16.M88.4 R148, [R191+0x6000] ;  /* 0x00600000bf94783b */ /* 0x000eea0000000200 */
[C---:B-----5:R-:W-:Y:S06]  /*7280*/  HMMA.16816.F32.BF16 R28, R136.reuse, R152, RZ ;  /* 0x00000098881c723c */ /* 0x060fec00000418ff */
[----:B------:R-:W-:Y:S01]  /*7290*/  HMMA.16816.F32.BF16 R32, R136, R154, RZ ;  /* 0x0000009a8820723c */ /* 0x000fe200000418ff */
[----:B------:R-:W4:Y:S04]  /*72a0*/  LDSM.16.M88.4 R136, [R191+0x7000] ;  /* 0x00700000bf88783b */ /* 0x000f280000000200 */
[----:B------:R-:W5:Y:S01]  /*72b0*/  LDSM.16.M88.4 R152, [R191+0x7800] ;  /* 0x00780000bf98783b */ /* 0x000f620000000200 */
[C---:B-1----:R-:W-:Y:S06]  /*72c0*/  HMMA.16816.F32.BF16 R4, R156.reuse, R160, R4 ;  /* 0x000000a09c04723c */ /* 0x042fec0000041804 */
[C---:B------:R-:W-:Y:S01]  /*72d0*/  HMMA.16816.F32.BF16 R8, R156.reuse, R162, R8 ;  /* 0x000000a29c08723c */ /* 0x040fe20000041808 */
[----:B------:R-:W-:Y:S05]  /*72e0*/  LDSM.16.M88.4 R160, [R184] ;  /* 0x00000000b8a0783b */ /* 0x000fea0000000200 */
[C---:B------:R-:W-:Y:S06]  /*72f0*/  HMMA.16816.F32.BF16 R12, R156.reuse, R164, R12 ;  /* 0x000000a49c0c723c */ /* 0x040fec000004180c */
[C---:B------:R-:W-:Y:S01]  /*7300*/  HMMA.16816.F32.BF16 R16, R156.reuse, R166, R16 ;  /* 0x000000a69c10723c */ /* 0x040fe20000041810 */
[----:B------:R-:W-:Y:S05]  /*7310*/  LDSM.16.M88.4 R164, [R184+0x800] ;  /* 0x00080000b8a4783b */ /* 0x000fea0000000200 */
[C---:B--2---:R-:W-:Y:S06]  /*7320*/  HMMA.16816.F32.BF16 R20, R156.reuse, R140, R20 ;  /* 0x0000008c9c14723c */ /* 0x044fec0000041814 */
[C---:B------:R-:W-:Y:S01]  /*7330*/  HMMA.16816.F32.BF16 R24, R156.reuse, R142, R24 ;  /* 0x0000008e9c18723c */ /* 0x040fe20000041818 */
[----:B------:R-:W1:Y:S05]  /*7340*/  LDSM.16.M88.4 R140, [R193] ;  /* 0x00000000c18c783b */ /* 0x000e6a0000000200 */
[C---:B------:R-:W-:Y:S06]  /*7350*/  HMMA.16816.F32.BF16 R28, R156.reuse, R168, R28 ;  /* 0x000000a89c1c723c */ /* 0x040fec000004181c */
        /* <DEDUP_REMOVED lines=18> */
[----:B------:R-:W-:Y:S05]  /*7480*/  LDSM.16.M88.4 R160, [R196+0x2000] ;  /* 0x00200000c4a0783b */ /* 0x000fea0000000200 */
[C---:B------:R-:W-:Y:S06]  /*7490*/  HMMA.16816.F32.BF16 R12, R140.reuse, R164, R12 ;  /* 0x000000a48c0c723c */ /* 0x040fec000004180c */
[C---:B------:R-:W-:Y:S01]  /*74a0*/  HMMA.16816.F32.BF16 R16, R140.reuse, R166, R16 ;  /* 0x000000a68c10723c */ /* 0x040fe20000041810 */
[----:B------:R-:W1:Y:S05]  /*74b0*/  LDSM.16.M88.4 R164, [R183] ;  /* 0x00000000b7a4783b */ /* 0x000e6a0000000200 */
[C---:B--2---:R-:W-:Y:S06]  /*74c0*/  HMMA.16816.F32.BF16 R20, R140.reuse, R156, R20 ;  /* 0x0000009c8c14723c */ /* 0x044fec0000041814 */
[C---:B------:R-:W-:Y:S01]  /*74d0*/  HMMA.16816.F32.BF16 R24, R140.reuse, R158, R24 ;  /* 0x0000009e8c18723c */ /* 0x040fe20000041818 */
[----:B------:R-:W2:Y:S05]  /*74e0*/  LDSM.16.M88.4 R156, [R182] ;  /* 0x00000000b69c783b */ /* 0x000eaa0000000200 */
[C---:B---3--:R-:W-:Y:S06]  /*74f0*/  HMMA.16816.F32.BF16 R28, R140.reuse, R148, R28 ;  /* 0x000000948c1c723c */ /* 0x048fec000004181c */
[----:B------:R-:W-:Y:S01]  /*7500*/  HMMA.16816.F32.BF16 R32, R140, R150, R32 ;  /* 0x000000968c20723c */ /* 0x000fe20000041820 */
[----:B------:R-:W3:Y:S04]  /*7510*/  LDSM.16.M88.4 R140, [R181] ;  /* 0x00000000b58c783b */ /* 0x000ee80000000200 */
[----:B------:R-:W-:Y:S01]  /*7520*/  LDSM.16.M88.4 R148, [R194+0x2000] ;  /* 0x00200000c294783b */ /* 0x000fe20000000200 */
[C---:B------:R-:W-:Y:S06]  /*7530*/  HMMA.16816.F32.BF16 R4, R168.reuse, R172, R4 ;  /* 0x000000aca804723c */ /* 0x040fec0000041804 */
[C---:B------:R-:W-:Y:S01]  /*7540*/  HMMA.16816.F32.BF16 R8, R168.reuse, R174, R8 ;  /* 0x000000aea808723c */ /* 0x040fe20000041808 */
[----:B------:R-:W-:Y:S05]  /*7550*/  LDSM.16.M88.4 R172, [R191+0x8000] ;  /* 0x00800000bfac783b */ /* 0x000fea0000000200 */
[C---:B----4-:R-:W-:Y:S06]  /*7560*/  HMMA.16816.F32.BF16 R12, R168.reuse, R136, R12 ;  /* 0x00000088a80c723c */ /* 0x050fec000004180c */
[C---:B------:R-:W-:Y:S01]  /*7570*/  HMMA.16816.F32.BF16 R16, R168.reuse, R138, R16 ;  /* 0x0000008aa810723c */ /* 0x040fe20000041810 */
[----:B------:R-:W4:Y:S05]  /*7580*/  LDSM.16.M88.4 R136, [R180] ;  /* 0x00000000b488783b */ /* 0x000f2a0000000200 */
[C---:B-----5:R-:W-:Y:S06]  /*7590*/  HMMA.16816.F32.BF16 R20, R168.reuse, R144, R20 ;  /* 0x00000090a814723c */ /* 0x060fec0000041814 */
[C---:B------:R-:W-:Y:S01]  /*75a0*/  HMMA.16816.F32.BF16 R24, R168.reuse, R146, R24 ;  /* 0x00000092a818723c */ /* 0x040fe20000041818 */
[----:B------:R-:W5:Y:S05]  /*75b0*/  LDSM.16.M88.4 R144, [R191+0x8800] ;  /* 0x00880000bf90783b */ /* 0x000f6a0000000200 */
[C---:B------:R-:W-:Y:S06]  /*75c0*/  HMMA.16816.F32.BF16 R28, R168.reuse, R152, R28 ;  /* 0x00000098a81c723c */ /* 0x040fec000004181c */
[----:B------:R-:W-:Y:S01]  /*75d0*/  HMMA.16816.F32.BF16 R32, R168, R154, R32 ;  /* 0x0000009aa820723c */ /* 0x000fe20000041820 */
[----:B------:R-:W5:Y:S04]  /*75e0*/  LDSM.16.M88.4 R152, [R191+0x9000] ;  /* 0x00900000bf98783b */ /* 0x000f680000000200 */
[----:B------:R-:W-:Y:S01]  /*75f0*/  LDSM.16.M88.4 R168, [R184+0x2000] ;  /* 0x00200000b8a8783b */ /* 0x000fe20000000200 */
[C---:B-1----:R-:W-:Y:S06]  /*7600*/  HMMA.16816.F32.BF16 R4, R160.reuse, R164, R4 ;  /* 0x000000a4a004723c */ /* 0x042fec0000041804 */
[C---:B------:R-:W-:Y:S01]  /*7610*/  HMMA.16816.F32.BF16 R8, R160.reuse, R166, R8 ;  /* 0x000000a6a008723c */ /* 0x040fe20000041808 */
[----:B------:R-:W-:Y:S05]  /*7620*/  LDSM.16.M88.4 R164, [R193+0x2000] ;  /* 0x00200000c1a4783b */ /* 0x000fea0000000200 */
[C---:B--2---:R-:W-:Y:S06]  /*7630*/  HMMA.16816.F32.BF16 R12, R160.reuse, R156, R12 ;  /* 0x0000009ca00c723c */ /* 0x044fec000004180c */
[C---:B------:R-:W-:Y:S01]  /*7640*/  HMMA.16816.F32.BF16 R16, R160.reuse, R158, R16 ;  /* 0x0000009ea010723c */ /* 0x040fe20000041810 */
[----:B------:R-:W1:Y:S05]  /*7650*/  LDSM.16.M88.4 R156, [R191+0x9800] ;  /* 0x00980000bf9c783b */ /* 0x000e6a0000000200 */
[C---:B---3--:R-:W-:Y:S06]  /*7660*/  HMMA.16816.F32.BF16 R20, R160.reuse, R140, R20 ;  /* 0x0000008ca014723c */ /* 0x048fec0000041814 */
[C---:B------:R-:W-:Y:S01]  /*7670*/  HMMA.16816.F32.BF16 R24, R160.reuse, R142, R24 ;  /* 0x0000008ea018723c */ /* 0x040fe20000041818 */
[----:B------:R-:W2:Y:S05]  /*7680*/  LDSM.16.M88.4 R140, [R184+0x2800] ;  /* 0x00280000b88c783b */ /* 0x000eaa0000000200 */
[C---:B----4-:R-:W-:Y:S06]  /*7690*/  HMMA.16816.F32.BF16 R28, R160.reuse, R136, R28 ;  /* 0x00000088a01c723c */ /* 0x050fec000004181c */
[----:B------:R-:W-:Y:S01]  /*76a0*/  HMMA.16816.F32.BF16 R32, R160, R138, R32 ;  /* 0x0000008aa020723c */ /* 0x000fe20000041820 */
[----:B------:R-:W3:Y:S04]  /*76b0*/  LDSM.16.M88.4 R136, [R184+0x3000] ;  /* 0x00300000b888783b */ /* 0x000ee80000000200 */
[----:B------:R-:W-:Y:S01]  /*76c0*/  LDSM.16.M88.4 R160, [R198+0x4000] ;  /* 0x00400000c6a0783b */ /* 0x000fe20000000200 */
[C---:B------:R-:W-:Y:S06]  /*76d0*/  HMMA.16816.F32.BF16 R4, R148.reuse, R172, R4 ;  /* 0x000000ac9404723c */ /* 0x040fec0000041804 */
[C---:B------:R-:W-:Y:S01]  /*76e0*/  HMMA.16816.F32.BF16 R8, R148.reuse, R174, R8 ;  /* 0x000000ae9408723c */ /* 0x040fe20000041808 */
[----:B------:R-:W-:Y:S05]  /*76f0*/  LDSM.16.M88.4 R172, [R197+0xa000] ;  /* 0x00a00000c5ac783b */ /* 0x000fea0000000200 */
[C---:B-----5:R-:W-:Y:S06]  /*7700*/  HMMA.16816.F32.BF16 R12, R148.reuse, R144, R12 ;  /* 0x00000090940c723c */ /* 0x060fec000004180c */
[C---:B------:R-:W-:Y:S01]  /*7710*/  HMMA.16816.F32.BF16 R16, R148.reuse, R146, R16 ;  /* 0x000000929410723c */ /* 0x040fe20000041810 */
[----:B------:R-:W4:Y:S05]  /*7720*/  LDSM.16.M88.4 R144, [R184+0x3800] ;  /* 0x00380000b890783b */ /* 0x000f2a0000000200 */
[C---:B------:R-:W-:Y:S06]  /*7730*/  HMMA.16816.F32.BF16 R20, R148.reuse, R152, R20 ;  /* 0x000000989414723c */ /* 0x040fec0000041814 */
[C---:B------:R-:W-:Y:S01]  /*7740*/  HMMA.16816.F32.BF16 R24, R148.reuse, R154, R24 ;  /* 0x0000009a9418723c */ /* 0x040fe20000041818 */
[----:B------:R-:W5:Y:S05]  /*7750*/  LDSM.16.M88.4 R152, [R197+0xa800] ;  /* 0x00a80000c598783b */ /* 0x000f6a0000000200 */
[C---:B-1----:R-:W-:Y:S06]  /*7760*/  HMMA.16816.F32.BF16 R28, R148.reuse, R156, R28 ;  /* 0x0000009c941c723c */ /* 0x042fec000004181c */
[----:B------:R-:W-:Y:S01]  /*7770*/  HMMA.16816.F32.BF16 R32, R148, R158, R32 ;  /* 0x0000009e9420723c */ /* 0x000fe20000041820 */
[----:B------:R-:W1:Y:S04]  /*7780*/  LDSM.16.M88.4 R148, [R197+0xb000] ;  /* 0x00b00000c594783b */ /* 0x000e680000000200 */
[----:B------:R-:W-:Y:S01]  /*7790*/  LDSM.16.M88.4 R156, [R196+0x4000] ;  /* 0x00400000c49c783b */ /* 0x000fe20000000200 */
[C---:B------:R-:W-:Y:S06]  /*77a0*/  HMMA.16816.F32.BF16 R4, R164.reuse, R168, R4 ;  /* 0x000000a8a404723c */ /* 0x040fec0000041804 */
[C---:B------:R-:W-:Y:S01]  /*77b0*/  HMMA.16816.F32.BF16 R8, R164.reuse, R170, R8 ;  /* 0x000000aaa408723c */ /* 0x040fe20000041808 */
[----:B------:R-:W-:Y:S05]  /*77c0*/  LDSM.16.M88.4 R168, [R179] ;  /* 0x00000000b3a8783b */ /* 0x000fea0000000200 */
[C---:B--2---:R-:W-:Y:S06]  /*77d0*/  HMMA.16816.F32.BF16 R12, R164.reuse, R140, R12 ;  /* 0x0000008ca40c723c */ /* 0x044fec000004180c */
[C---:B------:R-:W-:Y:S01]  /*77e0*/  HMMA.16816.F32.BF16 R16, R164.reuse, R142, R16 ;  /* 0x0000008ea410723c */ /* 0x040fe20000041810 */
[----:B------:R-:W2:Y:S05]  /*77f0*/  LDSM.16.M88.4 R140, [R197+0xb800] ;  /* 0x00b80000c58c783b */ /* 0x000eaa0000000200 */
[C---:B---3--:R-:W-:Y:S06]  /*7800*/  HMMA.16816.F32.BF16 R20, R164.reuse, R136, R20 ;  /* 0x00000088a414723c */ /* 0x048fec0000041814 */
[C---:B------:R-:W-:Y:S01]  /*7810*/  HMMA.16816.F32.BF16 R24, R164.reuse, R138, R24 ;  /* 0x0000008aa418723c */ /* 0x040fe20000041818 */
[----:B------:R-:W3:Y:S05]  /*7820*/  LDSM.16.M88.4 R136, [R178] ;  /* 0x00000000b288783b */ /* 0x000eea0000000200 */
[C---:B----4-:R-:W-:Y:S06]  /*7830*/  HMMA.16816.F32.BF16 R28, R164.reuse, R144, R28 ;  /* 0x00000090a41c723c */ /* 0x050fec000004181c */
[----:B------:R-:W-:Y:S01]  /*7840*/  HMMA.16816.F32.BF16 R32, R164, R146, R32 ;  /* 0x00000092a420723c */ /* 0x000fe20000041820 */
[----:B------:R-:W4:Y:S04]  /*7850*/  LDSM.16.M88.4 R144, [R177] ;  /* 0x00000000b190783b */ /* 0x000f280000000200 */
[----:B------:R-:W-:Y:S01]  /*7860*/  LDSM.16.M88.4 R164, [R194+0x4000] ;  /* 0x00400000c2a4783b */ /* 0x000fe20000000200 */
[C---:B------:R-:W-:Y:S06]  /*7870*/  HMMA.16816.F32.BF16 R4, R160.reuse, R172, R4 ;  /* 0x000000aca004723c */ /* 0x040fec0000041804 */
[C---:B------:R-:W-:Y:S01]  /*7880*/  HMMA.16816.F32.BF16 R8, R160.reuse, R174, R8 ;  /* 0x000000aea008723c */ /* 0x040fe20000041808 */
[----:B------:R-:W-:Y:S05]  /*7890*/  LDSM.16.M88.4 R172, [R191+0xa000] ;  /* 0x00a00000bfac783b */ /* 0x000fea0000000200 */
[C---:B-----5:R-:W-:Y:S06]  /*78a0*/  HMMA.16816.F32.BF16 R12, R160.reuse, R152, R12 ;  /* 0x00000098a00c723c */ /* 0x060fec000004180c */
[C---:B------:R-:W-:Y:S01]  /*78b0*/  HMMA.16816.F32.BF16 R16, R160.reuse, R154, R16 ;  /* 0x0000009aa010723c */ /* 0x040fe20000041810 */
[----:B------:R-:W5:Y:S05]  /*78c0*/  LDSM.16.M88.4 R152, [R176] ;  /* 0x00000000b098783b */ /* 0x000f6a0000000200 */
[C---:B-1----:R-:W-:Y:S06]  /*78d0*/  HMMA.16816.F32.BF16 R20, R160.reuse, R148, R20 ;  /* 0x00000094a014723c */ /* 0x042fec0000041814 */
[C---:B------:R-:W-:Y:S01]  /*78e0*/  HMMA.16816.F32.BF16 R24, R160.reuse, R150, R24 ;  /* 0x00000096a018723c */ /* 0x040fe20000041818 */
[----:B------:R-:W-:Y:S05]  /*78f0*/  LDSM.16.M88.4 R148, [R191+0xb000] ;  /* 0x00b00000bf94783b */ /* 0x000fea0000000200 */
[C---:B--2---:R-:W-:Y:S06]  /*7900*/  HMMA.16816.F32.BF16 R28, R160.reuse, R140, R28 ;  /* 0x0000008ca01c723c */ /* 0x044fec000004181c */
[----:B------:R-:W-:Y:S01]  /*7910*/  HMMA.16816.F32.BF16 R32, R160, R142, R32 ;  /* 0x0000008ea020723c */ /* 0x000fe20000041820 */
[----:B------:R-:W1:Y:S04]  /*7920*/  LDSM.16.M88.4 R140, [R191+0xa800] ;  /* 0x00a80000bf8c783b */ /* 0x000e680000000200 */
[----:B------:R-:W-:Y:S01]  /*7930*/  LDSM.16.M88.4 R160, [R193+0x4000] ;  /* 0x00400000c1a0783b */ /* 0x000fe20000000200 */
[C---:B------:R-:W-:Y:S06]  /*7940*/  HMMA.16816.F32.BF16 R4, R156.reuse, R168, R4 ;  /* 0x000000a89c04723c */ /* 0x040fec0000041804 */
[C---:B------:R-:W-:Y:S01]  /*7950*/  HMMA.16816.F32.BF16 R8, R156.reuse, R170, R8 ;  /* 0x000000aa9c08723c */ /* 0x040fe20000041808 */
[----:B------:R-:W-:Y:S05]  /*7960*/  LDSM.16.M88.4 R168, [R184+0x4000] ;  /* 0x00400000b8a8783b */ /* 0x000fea0000000200 */
[C---:B---3--:R-:W-:Y:S06]  /*7970*/  HMMA.16816.F32.BF16 R12, R156.reuse, R136, R12 ;  /* 0x000000889c0c723c */ /* 0x048fec000004180c */
[C---:B------:R-:W-:Y:S01]  /*7980*/  HMMA.16816.F32.BF16 R16, R156.reuse, R138, R16 ;  /* 0x0000008a9c10723c */ /* 0x040fe20000041810 */
[----:B------:R-:W2:Y:S05]  /*7990*/  LDSM.16.M88.4 R136, [R191+0xb800] ;  /* 0x00b80000bf88783b */ /* 0x000eaa0000000200 */
[C---:B----4-:R-:W-:Y:S06]  /*79a0*/  HMMA.16816.F32.BF16 R20, R156.reuse, R144, R20 ;  /* 0x000000909c14723c */ /* 0x050fec0000041814 */
[C---:B------:R-:W-:Y:S01]  /*79b0*/  HMMA.16816.F32.BF16 R24, R156.reuse, R146, R24 ;  /* 0x000000929c18723c */ /* 0x040fe20000041818 */
[----:B------:R-:W3:Y:S05]  /*79c0*/  LDSM.16.M88.4 R144, [R184+0x4800] ;  /* 0x00480000b890783b */ /* 0x000eea0000000200 */
[C---:B-----5:R-:W-:Y:S06]  /*79d0*/  HMMA.16816.F32.BF16 R28, R156.reuse, R152, R28 ;  /* 0x000000989c1c723c */ /* 0x060fec000004181c */
[----:B------:R-:W-:Y:S06]  /*79e0*/  HMMA.16816.F32.BF16 R32, R156, R154, R32 ;  /* 0x0000009a9c20723c */ /* 0x000fec0000041820 */
[C---:B------:R-:W-:Y:S06]  /*79f0*/  HMMA.16816.F32.BF16 R4, R164.reuse, R172, R4 ;  /* 0x000000aca404723c */ /* 0x040fec0000041804 */
[C---:B------:R-:W-:Y:S06]  /*7a00*/  HMMA.16816.F32.BF16 R8, R164.reuse, R174, R8 ;  /* 0x000000aea408723c */ /* 0x040fec0000041808 */
[C---:B-1----:R-:W-:Y:S06]  /*7a10*/  HMMA.16816.F32.BF16 R12, R164.reuse, R140, R12 ;  /* 0x0000008ca40c723c */ /* 0x042fec000004180c */
[C---:B------:R-:W-:Y:S01]  /*7a20*/  HMMA.16816.F32.BF16 R16, R164.reuse, R142, R16 ;  /* 0x0000008ea410723c */ /* 0x040fe20000041810 */
[----:B------:R-:W1:Y:S05]  /*7a30*/  LDSM.16.M88.4 R140, [R184+0x5000] ;  /* 0x00500000b88c783b */ /* 0x000e6a0000000200 */
[C---:B------:R-:W-:Y:S06]  /*7a40*/  HMMA.16816.F32.BF16 R20, R164.reuse, R148, R20 ;  /* 0x00000094a414723c */ /* 0x040fec0000041814 */
[C---:B------:R-:W-:Y:S06]  /*7a50*/  HMMA.16816.F32.BF16 R24, R164.reuse, R150, R24 ;  /* 0x00000096a418723c */ /* 0x040fec0000041818 */
[C---:B--2---:R-:W-:Y:S06]  /*7a60*/  HMMA.16816.F32.BF16 R28, R164.reuse, R136, R28 ;  /* 0x00000088a41c723c */ /* 0x044fec000004181c */
[----:B------:R-:W-:Y:S01]  /*7a70*/  HMMA.16816.F32.BF16 R32, R164, R138, R32 ;  /* 0x0000008aa420723c */ /* 0x000fe20000041820 */
[----:B------:R-:W2:Y:S01]  /*7a80*/  LDSM.16.M88.4 R136, [R184+0x5800] ;  /* 0x00580000b888783b */ /* 0x000ea20000000200 */
[----:B------:R-:W-:Y:S04]  /*7a90*/  DEPBAR.LE SB0, 0x0 ;  /* 0x000080000000791a */ /* 0x000fe80000000000 */
[C---:B------:R-:W-:Y:S01]  /*7aa0*/  HMMA.16816.F32.BF16 R4, R160.reuse, R168, R4 ;  /* 0x000000a8a004723c */ /* 0x040fe20000041804 */
[----:B------:R-:W-:Y:S05]  /*7ab0*/  BAR.SYNC.DEFER_BLOCKING 0x0 ;  /* 0x0000000000007b1d */ /* 0x000fea0000010000 */
[C---:B------:R-:W-:Y:S06]  /*7ac0*/  HMMA.16816.F32.BF16 R8, R160.reuse, R170, R8 ;  /* 0x000000aaa008723c */ /* 0x040fec0000041808 */
[C---:B---3--:R-:W-:Y:S06]  /*7ad0*/  HMMA.16816.F32.BF16 R12, R160.reuse, R144, R12 ;  /* 0x00000090a00c723c */ /* 0x048fec000004180c */
[C---:B------:R-:W-:Y:S06]  /*7ae0*/  HMMA.16816.F32.BF16 R16, R160.reuse, R146, R16 ;  /* 0x00000092a010723c */ /* 0x040fec0000041810 */
[----:B------:R-:W-:Y:S01]  /*7af0*/  FMNMX.FTZ R2, R4, R133, !PT ;  /* 0x0000008504027209 */ /* 0x000fe20007810000 */
[C---:B-1----:R-:W-:Y:S04]  /*7b00*/  HMMA.16816.F32.BF16 R20, R160.reuse, R140, R20 ;  /* 0x0000008ca014723c */ /* 0x042fe80000041814 */
[----:B------:R-:W-:Y:S02]  /*7b10*/  FMNMX.FTZ R3, R5, R2, !PT ;  /* 0x0000000205037209 */ /* 0x000fe40007810000 */
[----:B------:R-:W-:Y:S01]  /*7b20*/  FMNMX.FTZ R2, R6, R0, !PT ;  /* 0x0000000006027209 */ /* 0x000fe20007810000 */
[C---:B------:R-:W-:Y:S04]  /*7b30*/  HMMA.16816.F32.BF16 R24, R160.reuse, R142, R24 ;  /* 0x0000008ea018723c */ /* 0x040fe80000041818 */
[----:B------:R-:W-:Y:S02]  /*7b40*/  FMNMX.FTZ R132, R8, R3, !PT ;  /* 0x0000000308847209 */ /* 0x000fe40007810000 */
[----:B------:R-:W-:Y:S01]  /*7b50*/  FMNMX.FTZ R135, R7, R2, !PT ;  /* 0x0000000207877209 */ /* 0x000fe20007810000 */
[C---:B--2---:R-:W-:Y:S04]  /*7b60*/  HMMA.16816.F32.BF16 R28, R160.reuse, R136, R28 ;  /* 0x00000088a01c723c */ /* 0x044fe8000004181c */
        /* <DEDUP_REMOVED lines=27> */
.L_x_632:
[----:B---3--:R-:W1:Y:S01]  /*7d20*/  SHFL.BFLY PT, R139, R132, 0x2, 0x1f ;  /* 0x0c401f00848b7f89 */ /* 0x008e6200000e0000 */
[----:B------:R-:W-:Y:S02]  /*7d30*/  FMNMX.FTZ R2, R34, R3, !PT ;  /* 0x0000000322027209 */ /* 0x000fe40007810000 */
[----:B------:R-:W-:Y:S05]  /*7d40*/  SHF.L.U32 R247, R226, 0x1, RZ ;  /* 0x00000001e2f77819 */ /* 0x000fea00000006ff */
[----:B------:R-:W-:Y:S01]  /*7d50*/  LDSM.16.MT88.4 R140, [R192+0xc000] ;  /* 0x00c00000c08c783b */ /* 0x000fe20000004200 */
[----:B------:R-:W-:Y:S02]  /*7d60*/  FMNMX.FTZ R135, R35, R2, !PT ;  /* 0x0000000223877209 */ /* 0x000fe40007810000 */
[C---:B------:R-:W-:Y:S02]  /*7d70*/  IADD3 R243, R224.reuse, 0x3c6ef372, RZ ;  /* 0x3c6ef372e0f37810 */ /* 0x040fe40007ffe0ff */
[C---:B------:R-:W-:Y:S02]  /*7d80*/  IADD3 R245, R224.reuse, -0x61c88647, RZ ;  /* 0x9e3779b9e0f57810 */ /* 0x040fe40007ffe0ff */
[C---:B------:R-:W-:Y:S01]  /*7d90*/  IADD3 R239, R225.reuse, 0x76cf5d0a, RZ ;  /* 0x76cf5d0ae1ef7810 */ /* 0x040fe20007ffe0ff */
[----:B------:R-:W2:Y:S01]  /*7da0*/  SHFL.BFLY PT, R2, R135, 0x2, 0x1f ;  /* 0x0c401f0087027f89 */ /* 0x000ea200000e0000 */
[C---:B------:R-:W-:Y:S02]  /*7db0*/  IADD3 R242, R225.reuse, 0x32370b8f, RZ ;  /* 0x32370b8fe1f27810 */ /* 0x040fe40007ffe0ff */
[C---:B------:R-:W-:Y:S05]  /*7dc0*/  IADD3 R159, R224.reuse, 0x78dde6e4, RZ ;  /* 0x78dde6e4e09f7810 */ /* 0x040fea0007ffe0ff */
[----:B------:R-:W-:Y:S01]  /*7dd0*/  LDSM.16.MT88.4 R144, [R190+0xc000] ;  /* 0x00c00000be90783b */ /* 0x000fe20000004200 */
[C---:B------:R-:W-:Y:S02]  /*7de0*/  IADD3 R238, R224.reuse, -0x255992d5, RZ ;  /* 0xdaa66d2be0ee7810 */ /* 0x040fe40007ffe0ff */
[C---:B------:R-:W-:Y:S02]  /*7df0*/  IADD3 R158, R225.reuse, -0x56f99767, RZ ;  /* 0xa9066899e19e7810 */ /* 0x040fe40007ffe0ff */
[C---:B------:R-:W-:Y:S02]  /*7e00*/  IADD3 R157, R225.reuse, -0x126145ec, RZ ;  /* 0xed9eba14e19d7810 */ /* 0x040fe40007ffe0ff */
[----:B------:R-:W-:Y:S01]  /*7e10*/  IADD3 R156, R224, -0x4ab325aa, RZ ;  /* 0xb54cda56e09c7810 */ /* 0x000fe20007ffe0ff */
[----:B------:R-:W-:Y:S01]  /*7e20*/  LDSM.16.MT88.4 R148, [R189+0xc000] ;  /* 0x00c00000bd94783b */ /* 0x000fe20000004200 */
[----:B------:R-:W-:Y:S02]  /*7e30*/  IADD3 R226, R226, -0x1, RZ ;  /* 0xffffffffe2e27810 */ /* 0x000fe40007ffe0ff */
[----:B-1----:R-:W-:Y:S02]  /*7e40*/  FMNMX.FTZ R137, R132, R139, !PT ;  /* 0x0000008b84897209 */ /* 0x002fe40007810000 */
[----:B------:R-:W-:Y:S03]  /*7e50*/  IADD3 R139, R225, -0x4498517b, RZ ;  /* 0xbb67ae85e18b7810 */ /* 0x000fe60007ffe0ff */
[----:B------:R-:W1:Y:S01]  /*7e60*/  SHFL.BFLY PT, R136, R137, 0x1, 0x1f ;  /* 0x0c201f0089887f89 */ /* 0x000e6200000e0000 */
[----:B------:R-:W-:Y:S02]  /*7e70*/  LOP3.LUT R240, R231, R234, R139, 0x96, !PT ;  /* 0x000000eae7f07212 */ /* 0x000fe400078e968b */
[----:B--2---:R-:W-:Y:S02]  /*7e80*/  FMNMX.FTZ R134, R135, R2, !PT ;  /* 0x0000000287867209 */ /* 0x004fe40007810000 */
[--C-:B------:R-:W-:Y:S01]  /*7e90*/  LOP3.LUT R2, R235, R247, R225.reuse, 0x96, !PT ;  /* 0x000000f7eb027212 */ /* 0x100fe200078e96e1 */
[----:B------:R-:W-:Y:S01]  /*7ea0*/  IMAD.WIDE.U32 R240, R240, -0x326172a9, RZ ;  /* 0xcd9e8d57f0f07825 */ /* 0x000fe200078e00ff */
[----:B------:R-:W-:Y:S01]  /*7eb0*/  IADD3 R247, R247, 0x1, RZ ;  /* 0x00000001f7f77810 */ /* 0x000fe20007ffe0ff */
[----:B------:R-:W2:Y:S02]  /*7ec0*/  SHFL.BFLY PT, R3, R134, 0x1, 0x1f ;  /* 0x0c201f0086037f89 */ /* 0x000ea400000e0000 */
[----:B------:R-:W-:Y:S01]  /*7ed0*/  IMAD.WIDE.U32 R236, R2, -0x326172a9, RZ ;  /* 0xcd9e8d5702ec7825 */ /* 0x000fe200078e00ff */
[----:B------:R-:W-:Y:S04]  /*7ee0*/  LOP3.LUT R247, R235, R247, R225, 0x96, !PT ;  /* 0x000000f7ebf77212 */ /* 0x000fe800078e96e1 */
[----:B------:R-:W-:Y:S02]  /*7ef0*/  LOP3.LUT R135, R237, R232, R245, 0x96, !PT ;  /* 0x000000e8ed877212 */ /* 0x000fe400078e96f5 */
[----:B------:R-:W-:Y:S03]  /*7f00*/  LOP3.LUT R236, R241, R236, R243, 0x96, !PT ;  /* 0x000000ecf1ec7212 */ /* 0x000fe600078e96f3 */
[----:B------:R-:W-:Y:S01]  /*7f10*/  IMAD.WIDE.U32 R154, R135, -0x2daee0ad, RZ ;  /* 0xd2511f53879a7825 */ /* 0x000fe200078e00ff */
[----:B-1----:R-:W-:Y:S03]  /*7f20*/  FMNMX.FTZ R132, R137, R136, !PT ;  /* 0x0000008889847209 */ /* 0x002fe60007810000 */
[----:B------:R-:W-:Y:S01]  /*7f30*/  IMAD.WIDE.U32 R236, R236, -0x2daee0ad, RZ ;  /* 0xd2511f53ecec7825 */ /* 0x000fe200078e00ff */
[C---:B------:R-:W-:Y:S03]  /*7f40*/  FSETP.NEU.FTZ.AND P0, PT, R132.reuse, -INF , PT ;  /* 0xff8000008400780b */ /* 0x040fe60003f1d000 */
[C---:B------:R-:W-:Y:S01]  /*7f50*/  FMUL.FTZ R168, R132.reuse, UR4 ;  /* 0x0000000484a87c20 */ /* 0x040fe20008410000 */
[----:B------:R-:W-:Y:S01]  /*7f60*/  LOP3.LUT R154, R237, R154, R242, 0x96, !PT ;  /* 0x0000009aed9a7212 */ /* 0x000fe200078e96f2 */
[----:B------:R-:W-:Y:S01]  /*7f70*/  FADD.FTZ R133, -R132, R133 ;  /* 0x0000008584857221 */ /* 0x000fe20000010100 */
[----:B--2---:R-:W-:Y:S02]  /*7f80*/  FMNMX.FTZ R3, R134, R3, !PT ;  /* 0x0000000386037209 */ /* 0x004fe40007810000 */
[----:B------:R-:W-:Y:S01]  /*7f90*/  FSEL R168, R168, RZ, P0 ;  /* 0x000000ffa8a87208 */ /* 0x000fe20000000000 */
[----:B------:R-:W-:Y:S01]  /*7fa0*/  FMUL.FTZ R2, R133, UR4 ;  /* 0x0000000485027c20 */ /* 0x000fe20008410000 */
[C---:B------:R-:W-:Y:S01]  /*7fb0*/  FSETP.NEU.FTZ.AND P0, PT, R3.reuse, -INF , PT ;  /* 0xff8000000300780b */ /* 0x040fe20003f1d000 */
[----:B------:R-:W-:Y:S02]  /*7fc0*/  FMUL.FTZ R166, R3, UR4 ;  /* 0x0000000403a67c20 */ /* 0x000fe40008410000 */
[--C-:B------:R-:W-:Y:S01]  /*7fd0*/  FFMA.FTZ R135, R8, UR4, -R168.reuse ;  /* 0x0000000408877c23 */ /* 0x100fe200080108a8 */
[----:B------:R-:W-:Y:S01]  /*7fe0*/  LOP3.LUT R8, R155, R230, R239, 0x96, !PT ;  /* 0x000000e69b087212 */ /* 0x000fe200078e96ef */
[----:B------:R-:W-:Y:S04]  /*7ff0*/  IMAD.WIDE.U32 R154, R154, -0x326172a9, RZ ;  /* 0xcd9e8d579a9a7825 */ /* 0x000fe800078e00ff */
[--C-:B------:R-:W-:Y:S01]  /*8000*/  FFMA.FTZ R160, R9, UR4, -R168.reuse ;  /* 0x0000000409a07c23 */ /* 0x100fe200080108a8 */
[----:B------:R-:W1:Y:S01]  /*8010*/  MUFU.EX2 R2, R2 ;  /* 0x0000000200027308 */ /* 0x000e620000000800 */
[----:B------:R-:W-:Y:S01]  /*8020*/  FSEL R166, R166, RZ, P0 ;  /* 0x000000ffa6a67208 */ /* 0x000fe20000000000 */
[----:B------:R-:W-:Y:S04]  /*8030*/  IMAD.WIDE.U32 R152, R8, -0x326172a9, RZ ;  /* 0xcd9e8d5708987825 */ /* 0x000fe800078e00ff */
[--C-:B------:R-:W-:Y:S01]  /*8040*/  FFMA.FTZ R165, R4, UR4, -R168.reuse ;  /* 0x0000000404a57c23 */ /* 0x100fe200080108a8 */
[----:B------:R-:W-:Y:S01]  /*8050*/  FFMA.FTZ R163, R5, UR4, -R168 ;  /* 0x0000000405a37c23 */ /* 0x000fe200080108a8 */
[--C-:B------:R-:W-:Y:S01]  /*8060*/  FFMA.FTZ R164, R7, UR4, -R166.reuse ;  /* 0x0000000407a47c23 */ /* 0x100fe200080108a6 */
[----:B------:R-:W-:Y:S01]  /*8070*/  LOP3.LUT R152, R155, R152, R159, 0x96, !PT ;  /* 0x000000989b987212 */ /* 0x000fe200078e969f */
[----:B------:R-:W-:Y:S01]  /*8080*/  FFMA.FTZ R161, R10, UR4, -R166 ;  /* 0x000000040aa17c23 */ /* 0x000fe200080108a6 */
[----:B------:R-:W-:Y:S01]  /*8090*/  LOP3.LUT R8, R153, R240, R238, 0x96, !PT ;  /* 0x000000f099087212 */ /* 0x000fe200078e96ee */
[--C-:B------:R-:W-:Y:S01]  /*80a0*/  FFMA.FTZ R162, R11, UR4, -R166.reuse ;  /* 0x000000040ba27c23 */ /* 0x100fe200080108a6 */
[----:B------:R-:W-:Y:S01]  /*80b0*/  FFMA.FTZ R167, R6, UR4, -R166 ;  /* 0x0000000406a77c23 */ /* 0x000fe200080108a6 */
[----:B------:R-:W-:Y:S01]  /*80c0*/  IMAD.WIDE.U32 R152, R152, -0x2daee0ad, RZ ;  /* 0xd2511f5398987825 */ /* 0x000fe200078e00ff */
[----:B------:R-:W-:Y:S03]  /*80d0*/  MUFU.EX2 R135, R135 ;  /* 0x0000008700877308 */ /* 0x000fe60000000800 */
[----:B------:R-:W-:Y:S01]  /*80e0*/  FFMA.FTZ R169, R16, UR4, -R168 ;  /* 0x0000000410a97c23 */ /* 0x000fe200080108a8 */
[----:B------:R-:W-:Y:S04]  /*80f0*/  IMAD.WIDE.U32 R8, R8, -0x2daee0ad, RZ ;  /* 0xd2511f5308087825 */ /* 0x000fe800078e00ff */
[C---:B-1----:R-:W-:Y:S01]  /*8100*/  FMUL.FTZ R36, R2.reuse, R36 ;  /* 0x0000002402247220 */ /* 0x042fe20000410000 */
[C---:B------:R-:W-:Y:S01]  /*8110*/  FMUL.FTZ R37, R2.reuse, R37 ;  /* 0x0000002502257220 */ /* 0x040fe20000410000 */
[C---:B------:R-:W-:Y:S01]  /*8120*/  FMUL.FTZ R40, R2.reuse, R40 ;  /* 0x0000002802287220 */ /* 0x040fe20000410000 */
[----:B------:R-:W-:Y:S01]  /*8130*/  LOP3.LUT R8, R153, R8, R158, 0x96, !PT ;  /* 0x0000000899087212 */ /* 0x000fe200078e969e */
[----:B------:R-:W1:Y:S01]  /*8140*/  MUFU.EX2 R160, R160 ;  /* 0x000000a000a07308 */ /* 0x000e620000000800 */
[----:B------:R-:W-:Y:S01]  /*8150*/  LOP3.LUT R236, R9, R236, R157, 0x96, !PT ;  /* 0x000000ec09ec7212 */ /* 0x000fe200078e969d */
[C---:B------:R-:W-:Y:S01]  /*8160*/  FMUL.FTZ R41, R2.reuse, R41 ;  /* 0x0000002902297220 */ /* 0x040fe20000410000 */
[----:B------:R-:W-:Y:S01]  /*8170*/  FMUL.FTZ R44, R2, R44 ;  /* 0x0000002c022c7220 */ /* 0x000fe20000410000 */
[----:B------:R-:W-:Y:S04]  /*8180*/  IMAD.WIDE.U32 R8, R8, -0x326172a9, RZ ;  /* 0xcd9e8d5708087825 */ /* 0x000fe800078e00ff */
[C---:B------:R-:W-:Y:S01]  /*8190*/  FMUL.FTZ R45, R2.reuse, R45 ;  /* 0x0000002d022d7220 */ /* 0x040fe20000410000 */
[----:B------:R-:W-:Y:S01]  /*81a0*/  FMUL.FTZ R48, R2, R48 ;  /* 0x0000003002307220 */ /* 0x000fe20000410000 */
[----:B------:R-:W-:Y:S01]  /*81b0*/  IMAD.WIDE.U32 R236, R236, -0x326172a9, RZ ;  /* 0xcd9e8d57ecec7825 */ /* 0x000fe200078e00ff */
[----:B------:R-:W-:Y:S01]  /*81c0*/  SHF.R.U32.HI R4, RZ, 0x10, R8 ;  /* 0x00000010ff047819 */ /* 0x000fe20000011608 */
[----:B------:R-:W-:Y:S01]  /*81d0*/  MUFU.EX2 R161, R161 ;  /* 0x000000a100a17308 */ /* 0x000fe20000000800 */
[----:B------:R-:W-:Y:S01]  /*81e0*/  LOP3.LUT R11, R8, 0xffff, RZ, 0xc0, !PT ;  /* 0x0000ffff080b7812 */ /* 0x000fe200078ec0ff */
[----:B------:R-:W-:Y:S01]  /*81f0*/  FMUL.FTZ R49, R2, R49 ;  /* 0x0000003102317220 */ /* 0x000fe20000410000 */
[----:B------:R-:W-:Y:S01]  /*8200*/  LOP3.LUT R7, R4, 0xff, RZ, 0xc0, !PT ;  /* 0x000000ff04077812 */ /* 0x000fe200078ec0ff */
[----:B------:R-:W-:Y:S01]  /*8210*/  FADD.FTZ R4, -R3, R0 ;  /* 0x0000000003047221 */ /* 0x000fe20000010100 */
[----:B------:R-:W-:Y:S01]  /*8220*/  LOP3.LUT R5, R9, R236, R156, 0x96, !PT ;  /* 0x000000ec09057212 */ /* 0x000fe200078e969c */
[----:B------:R-:W-:Y:S01]  /*8230*/  FMUL.FTZ R52, R2, R52 ;  /* 0x0000003402347220 */ /* 0x000fe20000410000 */
[----:B------:R-:W-:Y:S01]  /*8240*/  LOP3.LUT R138, R8, 0xff, RZ, 0xc0, !PT ;  /* 0x000000ff088a7812 */ /* 0x000fe200078ec0ff */
[----:B------:R-:W-:Y:S02]  /*8250*/  FMUL.FTZ R0, R4, UR4 ;  /* 0x0000000404007c20 */ /* 0x000fe40008410000 */
[----:B------:R-:W2:Y:S01]  /*8260*/  MUFU.EX2 R162, R162 ;  /* 0x000000a200a27308 */ /* 0x000ea20000000800 */
[----:B------:R-:W-:Y:S01]  /*8270*/  SHF.R.U32.HI R6, RZ, 0x18, R8 ;  /* 0x00000018ff067819 */ /* 0x000fe20000011608 */
[C---:B------:R-:W-:Y:S01]  /*8280*/  FMUL.FTZ R53, R2.reuse, R53 ;  /* 0x0000003502357220 */ /* 0x040fe20000410000 */
[C---:B------:R-:W-:Y:S01]  /*8290*/  LOP3.LUT R9, R5.reuse, 0xffff, RZ, 0xc0, !PT ;  /* 0x0000ffff05097812 */ /* 0x040fe200078ec0ff */
[C---:B------:R-:W-:Y:S01]  /*82a0*/  FMUL.FTZ R56, R2.reuse, R56 ;  /* 0x0000003802387220 */ /* 0x040fe20000410000 */
[----:B------:R-:W-:Y:S01]  /*82b0*/  SHF.R.U32.HI R8, RZ, 0x10, R5 ;  /* 0x00000010ff087819 */ /* 0x000fe20000011605 */
[C---:B------:R-:W-:Y:S01]  /*82c0*/  FMUL.FTZ R57, R2.reuse, R57 ;  /* 0x0000003902397220 */ /* 0x040fe20000410000 */
[----:B------:R-:W-:Y:S03]  /*82d0*/  LOP3.LUT R136, R5, 0xff, RZ, 0xc0, !PT ;  /* 0x000000ff05887812 */ /* 0x000fe600078ec0ff */
[----:B------:R-:W-:Y:S01]  /*82e0*/  MUFU.EX2 R165, R165 ;  /* 0x000000a500a57308 */ /* 0x000fe20000000800 */
[----:B------:R-:W-:Y:S01]  /*82f0*/  SHF.R.U32.HI R11, RZ, 0x8, R11 ;  /* 0x00000008ff0b7819 */ /* 0x000fe2000001160b */
[C---:B------:R-:W-:Y:S01]  /*8300*/  FMUL.FTZ R60, R2.reuse, R60 ;  /* 0x0000003c023c7220 */ /* 0x040fe20000410000 */
[----:B------:R-:W-:Y:S01]  /*8310*/  SHF.R.U32.HI R9, RZ, 0x8, R9 ;  /* 0x00000008ff097819 */ /* 0x000fe20000011609 */
[----:B------:R-:W-:Y:S01]  /*8320*/  FMUL.FTZ R61, R2, R61 ;  /* 0x0000003d023d7220 */ /* 0x000fe20000410000 */
[----:B------:R-:W-:Y:S01]  /*8330*/  LOP3.LUT R8, R8, 0xff, RZ, 0xc0, !PT ;  /* 0x000000ff08087812 */ /* 0x000fe200078ec0ff */
[----:B------:R-:W-:Y:S01]  /*8340*/  FMUL.FTZ R64, R2, R64 ;  /* 0x0000004002407220 */ /* 0x000fe20000410000 */
[----:B------:R-:W-:Y:S03]  /*8350*/  SHF.R.U32.HI R5, RZ, 0x18, R5 ;  /* 0x00000018ff057819 */ /* 0x000fe60000011605 */
[----:B------:R-:W3:Y:S01]  /*8360*/  MUFU.EX2 R163, R163 ;  /* 0x000000a300a37308 */ /* 0x000ee20000000800 */
[----:B------:R-:W-:Y:S01]  /*8370*/  PRMT R138, R138, 0x5410, R11 ;  /* 0x000054108a8a7816 */ /* 0x000fe2000000000b */
[----:B------:R-:W-:Y:S01]  /*8380*/  FMUL.FTZ R65, R2, R65 ;  /* 0x0000004102417220 */ /* 0x000fe20000410000 */
[----:B------:R-:W-:Y:S01]  /*8390*/  PRMT R136, R136, 0x5410, R9 ;  /* 0x0000541088887816 */ /* 0x000fe20000000009 */
[----:B------:R-:W-:Y:S01]  /*83a0*/  FMUL.FTZ R9, R2, R125 ;  /* 0x0000007d02097220 */ /* 0x000fe20000410000 */
[----:B------:R-:W-:Y:S01]  /*83b0*/  PRMT R4, R8, 0x5410, R5 ;  /* 0x0000541008047816 */ /* 0x000fe20000000005 */
[C---:B------:R-:W-:Y:S01]  /*83c0*/  FMUL.FTZ R8, R2.reuse, R124 ;  /* 0x0000007c02087220 */ /* 0x040fe20000410000 */
[----:B------:R-:W-:Y:S03]  /*83d0*/  PRMT R6, R7, 0x5410, R6 ;  /* 0x0000541007067816 */ /* 0x000fe60000000006 */
[----:B------:R-:W-:Y:S01]  /*83e0*/  MUFU.EX2 R167, R167 ;  /* 0x000000a700a77308 */ /* 0x000fe20000000800 */
[--C-:B------:R-:W-:Y:S01]  /*83f0*/  HSET2.LE.AND R138, R138, R217.reuse, PT ;  /* 0x000000d98a8a7233 */ /* 0x100fe20003803000 */
[C---:B------:R-:W-:Y:S01]  /*8400*/  FMUL.FTZ R68, R2.reuse, R68 ;  /* 0x0000004402447220 */ /* 0x040fe20000410000 */
[--C-:B------:R-:W-:Y:S01]  /*8410*/  HSET2.LE.AND R136, R136, R217.reuse, PT ;  /* 0x000000d988887233 */ /* 0x100fe20003803000 */
[C---:B------:R-:W-:Y:S01]  /*8420*/  FMUL.FTZ R69, R2.reuse, R69 ;  /* 0x0000004502457220 */ /* 0x040fe20000410000 */
[--C-:B------:R-:W-:Y:S01]  /*8430*/  HSET2.LE.AND R139, R6, R217.reuse, PT ;  /* 0x000000d9068b7233 */ /* 0x100fe20003803000 */
[----:B------:R-:W-:Y:S01]  /*8440*/  FMUL.FTZ R72, R2, R72 ;  /* 0x0000004802487220 */ /* 0x000fe20000410000 */
[--C-:B------:R-:W-:Y:S03]  /*8450*/  HSET2.LE.AND R137, R4, R217.reuse, PT ;  /* 0x000000d904897233 */ /* 0x100fe60003803000 */
[----:B------:R-:W4:Y:S01]  /*8460*/  MUFU.EX2 R164, R164 ;  /* 0x000000a400a47308 */ /* 0x000f220000000800 */
[----:B-1----:R-:W-:Y:S01]  /*8470*/  F2FP.BF16.F32.PACK_AB R7, R160, R135 ;  /* 0x00000087a007723e */ /* 0x002fe200000010ff */
[----:B------:R-:W-:Y:S01]  /*8480*/  FMUL.FTZ R73, R2, R73 ;  /* 0x0000004902497220 */ /* 0x000fe20000410000 */
[----:B--2---:R-:W-:Y:S01]  /*8490*/  F2FP.BF16.F32.PACK_AB R6, R162, R161 ;  /* 0x000000a1a206723e */ /* 0x004fe200000010ff */
[C---:B------:R-:W-:Y:S01]  /*84a0*/  FMUL.FTZ R76, R2.reuse, R76 ;  /* 0x0000004c024c7220 */ /* 0x040fe20000410000 */
[----:B---3--:R-:W-:Y:S01]  /*84b0*/  F2FP.BF16.F32.PACK_AB R5, R163, R165 ;  /* 0x000000a5a305723e */ /* 0x008fe200000010ff */
[----:B------:R-:W-:Y:S01]  /*84c0*/  FMUL.FTZ R77, R2, R77 ;  /* 0x0000004d024d7220 */ /* 0x000fe20000410000 */
[----:B------:R-:W-:Y:S03]  /*84d0*/  LOP3.LUT R138, R138, R7, RZ, 0xc0, !PT ;  /* 0x000000078a8a7212 */ /* 0x000fe600078ec0ff */
[----:B------:R-:W1:Y:S01]  /*84e0*/  MUFU.EX2 R0, R0 ;  /* 0x0000000000007308 */ /* 0x000e620000000800 */
[----:B------:R-:W-:Y:S01]  /*84f0*/  LOP3.LUT R139, R139, R6, RZ, 0xc0, !PT ;  /* 0x000000068b8b7212 */ /* 0x000fe200078ec0ff */
[----:B------:R-:W-:Y:S01]  /*8500*/  FMUL.FTZ R80, R2, R80 ;  /* 0x0000005002507220 */ /* 0x000fe20000410000 */
[----:B------:R-:W-:Y:S01]  /*8510*/  LOP3.LUT R136, R136, R5, RZ, 0xc0, !PT ;  /* 0x0000000588887212 */ /* 0x000fe200078ec0ff */
[C---:B------:R-:W-:Y:S01]  /*8520*/  FMUL.FTZ R5, R2.reuse, R129 ;  /* 0x0000008102057220 */ /* 0x040fe20000410000 */
[C---:B------:R-:W-:Y:S01]  /*8530*/  FMUL.FTZ R81, R2.reuse, R81 ;  /* 0x0000005102517220 */ /* 0x040fe20000410000 */
[C---:B------:R-:W-:Y:S01]  /*8540*/  FMUL.FTZ R84, R2.reuse, R84 ;  /* 0x0000005402547220 */ /* 0x040fe20000410000 */
[C---:B------:R-:W-:Y:S01]  /*8550*/  FMUL.FTZ R85, R2.reuse, R85 ;  /* 0x0000005502557220 */ /* 0x040fe20000410000 */
[----:B------:R-:W-:Y:S01]  /*8560*/  FMUL.FTZ R88, R2, R88 ;  /* 0x0000005802587220 */ /* 0x000fe20000410000 */
[----:B----4-:R-:W-:Y:S01]  /*8570*/  F2FP.BF16.F32.PACK_AB R4, R164, R167 ;  /* 0x000000a7a404723e */ /* 0x010fe200000010ff */
[C---:B------:R-:W-:Y:S01]  /*8580*/  FMUL.FTZ R89, R2.reuse, R89 ;  /* 0x0000005902597220 */ /* 0x040fe20000410000 */
[C---:B------:R-:W-:Y:S01]  /*8590*/  FMUL.FTZ R92, R2.reuse, R92 ;  /* 0x0000005c025c7220 */ /* 0x040fe20000410000 */
[C---:B------:R-:W-:Y:S01]  /*85a0*/  FMUL.FTZ R93, R2.reuse, R93 ;  /* 0x0000005d025d7220 */ /* 0x040fe20000410000 */
[----:B------:R-:W-:Y:S01]  /*85b0*/  LOP3.LUT R137, R137, R4, RZ, 0xc0, !PT ;  /* 0x0000000489897212 */ /* 0x000fe200078ec0ff */
[----:B------:R-:W-:Y:S01]  /*85c0*/  FMUL.FTZ R4, R2, R128 ;  /* 0x0000008002047220 */ /* 0x000fe20000410000 */
[----:B------:R-:W-:Y:S01]  /*85d0*/  IADD3 R236, R224, 0x1715609d, RZ ;  /* 0x1715609de0ec7810 */ /* 0x000fe20007ffe0ff */
[----:B------:R-:W-:Y:S01]  /*85e0*/  FMUL.FTZ R96, R2, R96 ;  /* 0x0000006002607220 */ /* 0x000fe20000410000 */
[C---:B-1----:R-:W-:Y:S01]  /*85f0*/  FMUL.FTZ R6, R0.reuse, R130 ;  /* 0x0000008200067220 */ /* 0x042fe20000410000 */
[C---:B------:R-:W-:Y:S01]  /*8600*/  FMUL.FTZ R7, R0.reuse, R131 ;  /* 0x0000008300077220 */ /* 0x040fe20000410000 */
[C---:B------:R-:W-:Y:S01]  /*8610*/  FMUL.FTZ R10, R0.reuse, R126 ;  /* 0x0000007e000a7220 */ /* 0x040fe20000410000 */
[----:B------:R-:W1:Y:S01]  /*8620*/  LDSM.16.MT88.4 R128, [R188+0xc000] ;  /* 0x00c00000bc80783b */ /* 0x000e620000004200 */
[C---:B------:R-:W-:Y:S01]  /*8630*/  FMUL.FTZ R11, R0.reuse, R127 ;  /* 0x0000007f000b7220 */ /* 0x040fe20000410000 */
[C---:B------:R-:W-:Y:S01]  /*8640*/  FMUL.FTZ R38, R0.reuse, R38 ;  /* 0x0000002600267220 */ /* 0x040fe20000410000 */
[C---:B------:R-:W-:Y:S01]  /*8650*/  FMUL.FTZ R39, R0.reuse, R39 ;  /* 0x0000002700277220 */ /* 0x040fe20000410000 */
[C---:B------:R-:W-:Y:S01]  /*8660*/  FMUL.FTZ R42, R0.reuse, R42 ;  /* 0x0000002a002a7220 */ /* 0x040fe20000410000 */
[C---:B------:R-:W-:Y:S01]  /*8670*/  HMMA.16816.F32.BF16 R4, R136.reuse, R140, R4 ;  /* 0x0000008c8804723c */ /* 0x040fe20000041804 */
[----:B------:R-:W-:Y:S02]  /*8680*/  MUFU.EX2 R169, R169 ;  /* 0x000000a900a97308 */ /* 0x000fe40000000800 */
[----:B------:R-:W2:Y:S02]  /*8690*/  LDSM.16.MT88.4 R124, [R192+0xe000] ;  /* 0x00e00000c07c783b */ /* 0x000ea40000004200 */
[C---:B------:R-:W-:Y:S01]  /*86a0*/  FMUL.FTZ R43, R0.reuse, R43 ;  /* 0x0000002b002b7220 */ /* 0x040fe20000410000 */
[C---:B------:R-:W-:Y:S05]  /*86b0*/  HMMA.16816.F32.BF16 R8, R136.reuse, R142, R8 ;  /* 0x0000008e8808723c */ /* 0x040fea0000041808 */
[----:B------:R-:W3:Y:S01]  /*86c0*/  LDSM.16.MT88.4 R140, [R190+0xe000] ;  /* 0x00e00000be8c783b */ /* 0x000ee20000004200 */
[C---:B------:R-:W-:Y:S05]  /*86d0*/  HMMA.16816.F32.BF16 R36, R136.reuse, R144, R36 ;  /* 0x000000908824723c */ /* 0x040fea0000041824 */
[C---:B------:R-:W-:Y:S01]  /*86e0*/  FMUL.FTZ R46, R0.reuse, R46 ;  /* 0x0000002e002e7220 */ /* 0x040fe20000410000 */
[C---:B------:R-:W-:Y:S01]  /*86f0*/  HMMA.16816.F32.BF16 R40, R136.reuse, R146, R40 ;  /* 0x000000928828723c */ /* 0x040fe20000041828 */
[----:B------:R-:W4:Y:S04]  /*8700*/  LDSM.16.MT88.4 R144, [R189+0xe000] ;  /* 0x00e00000bd90783b */ /* 0x000f280000004200 */
[C---:B------:R-:W-:Y:S01]  /*8710*/  FMUL.FTZ R47, R0.reuse, R47 ;  /* 0x0000002f002f7220 */ /* 0x040fe20000410000 */
[C---:B------:R-:W-:Y:S01]  /*8720*/  FMUL.FTZ R50, R0.reuse, R50 ;  /* 0x0000003200327220 */ /* 0x040fe20000410000 */
[C---:B------:R-:W-:Y:S01]  /*8730*/  FMUL.FTZ R51, R0.reuse, R51 ;  /* 0x0000003300337220 */ /* 0x040fe20000410000 */
[C---:B------:R-:W-:Y:S03]  /*8740*/  FMUL.FTZ R54, R0.reuse, R54 ;  /* 0x0000003600367220 */ /* 0x040fe60000410000 */
[C---:B------:R-:W-:Y:S01]  /*8750*/  FMUL.FTZ R55, R0.reuse, R55 ;  /* 0x0000003700377220 */ /* 0x040fe20000410000 */
[C---:B------:R-:W-:Y:S03]  /*8760*/  HMMA.16816.F32.BF16 R44, R136.reuse, R148, R44 ;  /* 0x00000094882c723c */ /* 0x040fe6000004182c */
[C---:B------:R-:W-:Y:S01]  /*8770*/  FMUL.FTZ R58, R0.reuse, R58 ;  /* 0x0000003a003a7220 */ /* 0x040fe20000410000 */
[C---:B------:R-:W-:Y:S01]  /*8780*/  FMUL.FTZ R59, R0.reuse, R59 ;  /* 0x0000003b003b7220 */ /* 0x040fe20000410000 */
[C---:B------:R-:W-:Y:S01]  /*8790*/  FMUL.FTZ R62, R0.reuse, R62 ;  /* 0x0000003e003e7220 */ /* 0x040fe20000410000 */
[C---:B------:R-:W-:Y:S01]  /*87a0*/  HMMA.16816.F32.BF16 R48, R136.reuse, R150, R48 ;  /* 0x000000968830723c */ /* 0x040fe20000041830 */
[----:B------:R-:W-:Y:S04]  /*87b0*/  LDSM.16.MT88.4 R148, [R188+0xc800] ;  /* 0x00c80000bc94783b */ /* 0x000fe80000004200 */
[C---:B------:R-:W-:Y:S01]  /*87c0*/  FMUL.FTZ R63, R0.reuse, R63 ;  /* 0x0000003f003f7220 */ /* 0x040fe20000410000 */
[C---:B-1----:R-:W-:Y:S05]  /*87d0*/  HMMA.16816.F32.BF16 R52, R136.reuse, R128, R52 ;  /* 0x000000808834723c */ /* 0x042fea0000041834 */
[C---:B------:R-:W-:Y:S01]  /*87e0*/  FMUL.FTZ R66, R0.reuse, R66 ;  /* 0x0000004200427220 */ /* 0x040fe20000410000 */
[C---:B------:R-:W-:Y:S01]  /*87f0*/  HMMA.16816.F32.BF16 R56, R136.reuse, R130, R56 ;  /* 0x000000828838723c */ /* 0x040fe20000041838 */
[----:B------:R-:W1:Y:S04]  /*8800*/  LDSM.16.MT88.4 R128, [R188+0xe000] ;  /* 0x00e00000bc80783b */ /* 0x000e680000004200 */
[C---:B------:R-:W-:Y:S01]  /*8810*/  FMUL.FTZ R67, R0.reuse, R67 ;  /* 0x0000004300437220 */ /* 0x040fe20000410000 */
[C---:B--2---:R-:W-:Y:S05]  /*8820*/  HMMA.16816.F32.BF16 R60, R136.reuse, R124, R60 ;  /* 0x0000007c883c723c */ /* 0x044fea000004183c */
[C---:B------:R-:W-:Y:S01]  /*8830*/  FMUL.FTZ R70, R0.reuse, R70 ;  /* 0x0000004600467220 */ /* 0x040fe20000410000 */
[C---:B------:R-:W-:Y:S01]  /*8840*/  HMMA.16816.F32.BF16 R64, R136.reuse, R126, R64 ;  /* 0x0000007e8840723c */ /* 0x040fe20000041840 */
[----:B------:R-:W2:Y:S04]  /*8850*/  LDSM.16.MT88.4 R124, [R192+0x10000] ;  /* 0x01000000c07c783b */ /* 0x000ea80000004200 */
[C---:B------:R-:W-:Y:S01]  /*8860*/  FMUL.FTZ R71, R0.reuse, R71 ;  /* 0x0000004700477220 */ /* 0x040fe20000410000 */
[C---:B------:R-:W-:Y:S01]  /*8870*/  FMUL.FTZ R74, R0.reuse, R74 ;  /* 0x0000004a004a7220 */ /* 0x040fe20000410000 */
[C---:B------:R-:W-:Y:S01]  /*8880*/  FMUL.FTZ R75, R0.reuse, R75 ;  /* 0x0000004b004b7220 */ /* 0x040fe20000410000 */
[C---:B------:R-:W-:Y:S03]  /*8890*/  FMUL.FTZ R78, R0.reuse, R78 ;  /* 0x0000004e004e7220 */ /* 0x040fe60000410000 */
[C---:B------:R-:W-:Y:S01]  /*88a0*/  FMUL.FTZ R79, R0.reuse, R79 ;  /* 0x0000004f004f7220 */ /* 0x040fe20000410000 */
[C---:B---3--:R-:W-:Y:S03]  /*88b0*/  HMMA.16816.F32.BF16 R68, R136.reuse, R140, R68 ;  /* 0x0000008c8844723c */ /* 0x048fe60000041844 */
[C---:B------:R-:W-:Y:S01]  /*88c0*/  FMUL.FTZ R82, R0.reuse, R82 ;  /* 0x0000005200527220 */ /* 0x040fe20000410000 */
[C---:B------:R-:W-:Y:S01]  /*88d0*/  FMUL.FTZ R83, R0.reuse, R83 ;  /* 0x0000005300537220 */ /* 0x040fe20000410000 */
[C---:B------:R-:W-:Y:S01]  /*88e0*/  FMUL.FTZ R86, R0.reuse, R86 ;  /* 0x0000005600567220 */ /* 0x040fe20000410000 */
[C---:B------:R-:W-:Y:S01]  /*88f0*/  HMMA.16816.F32.BF16 R72, R136.reuse, R142, R72 ;  /* 0x0000008e8848723c */ /* 0x040fe20000041848 */
[----:B------:R-:W3:Y:S04]  /*8900*/  LDSM.16.MT88.4 R140, [R190+0x10000] ;  /* 0x01000000be8c783b */ /* 0x000ee80000004200 */
[C---:B------:R-:W-:Y:S01]  /*8910*/  FMUL.FTZ R87, R0.reuse, R87 ;  /* 0x0000005700577220 */ /* 0x040fe20000410000 */
[C---:B----4-:R-:W-:Y:S05]  /*8920*/  HMMA.16816.F32.BF16 R76, R136.reuse, R144, R76 ;  /* 0x00000090884c723c */ /* 0x050fea000004184c */
[C---:B------:R-:W-:Y:S01]  /*8930*/  FMUL.FTZ R90, R0.reuse, R90 ;  /* 0x0000005a005a7220 */ /* 0x040fe20000410000 */
[C---:B------:R-:W-:Y:S05]  /*8940*/  HMMA.16816.F32.BF16 R80, R136.reuse, R146, R80 ;  /* 0x000000928850723c */ /* 0x040fea0000041850 */
[C---:B------:R-:W-:Y:S01]  /*8950*/  FMUL.FTZ R91, R0.reuse, R91 ;  /* 0x0000005b005b7220 */ /* 0x040fe20000410000 */
[C---:B-1----:R-:W-:Y:S05]  /*8960*/  HMMA.16816.F32.BF16 R84, R136.reuse, R128, R84 ;  /* 0x000000808854723c */ /* 0x042fea0000041854 */
[C---:B------:R-:W-:Y:S01]  /*8970*/  FMUL.FTZ R94, R0.reuse, R94 ;  /* 0x0000005e005e7220 */ /* 0x040fe20000410000 */
[C---:B------:R-:W-:Y:S01]  /*8980*/  HMMA.16816.F32.BF16 R88, R136.reuse, R130, R88 ;  /* 0x000000828858723c */ /* 0x040fe20000041858 */
[----:B------:R-:W1:Y:S04]  /*8990*/  LDSM.16.MT88.4 R128, [R189+0x10000] ;  /* 0x01000000bd80783b */ /* 0x000e680000004200 */
[----:B------:R-:W-:Y:S01]  /*89a0*/  FMUL.FTZ R95, R0, R95 ;  /* 0x0000005f005f7220 */ /* 0x000fe20000410000 */
[----:B------:R-:W-:Y:S01]  /*89b0*/  FMUL.FTZ R97, R2, R97 ;  /* 0x0000006102617220 */ /* 0x000fe20000410000 */
[C---:B------:R-:W-:Y:S01]  /*89c0*/  FMUL.FTZ R98, R0.reuse, R98 ;  /* 0x0000006200627220 */ /* 0x040fe20000410000 */
[----:B------:R-:W-:Y:S03]  /*89d0*/  FMUL.FTZ R99, R0, R99 ;  /* 0x0000006300637220 */ /* 0x000fe60000410000 */
[----:B------:R-:W-:Y:S01]  /*89e0*/  LOP3.LUT R144, R237, R154, R236, 0x96, !PT ;  /* 0x0000009aed907212 */ /* 0x000fe200078e96ec */
[C---:B--2---:R-:W-:Y:S03]  /*89f0*/  HMMA.16816.F32.BF16 R92, R136.reuse, R124, R92 ;  /* 0x0000007c885c723c */ /* 0x044fe6000004185c */
[C---:B------:R-:W-:Y:S01]  /*8a00*/  FMUL.FTZ R100, R2.reuse, R100 ;  /* 0x0000006402647220 */ /* 0x040fe20000410000 */
[----:B------:R-:W-:Y:S01]  /*8a10*/  FMUL.FTZ R101, R2, R101 ;  /* 0x0000006502657220 */ /* 0x000fe20000410000 */
[C---:B------:R-:W-:Y:S01]  /*8a20*/  FMUL.FTZ R102, R0.reuse, R102 ;  /* 0x0000006600667220 */ /* 0x040fe20000410000 */
[C---:B------:R-:W-:Y:S05]  /*8a30*/  HMMA.16816.F32.BF16 R96, R136.reuse, R126, R96 ;  /* 0x0000007e8860723c */ /* 0x040fea0000041860 */
[----:B------:R-:W-:Y:S01]  /*8a40*/  FMUL.FTZ R103, R0, R103 ;  /* 0x0000006700677220 */ /* 0x000fe20000410000 */
[----:B------:R-:W-:Y:S05]  /*8a50*/  IMAD.WIDE.U32 R144, R144, -0x2daee0ad, RZ ;  /* 0xd2511f5390907825 */ /* 0x000fea00078e00ff */
[----:B------:R-:W-:Y:S01]  /*8a60*/  FFMA.FTZ R170, R17, UR4, -R168 ;  /* 0x0000000411aa7c23 */ /* 0x000fe200080108a8 */
[----:B------:R-:W-:Y:S01]  /*8a70*/  LOP3.LUT R124, R144, 0xffff, RZ, 0xc0, !PT ;  /* 0x0000ffff907c7812 */ /* 0x000fe200078ec0ff */
[C---:B---3--:R-:W-:Y:S04]  /*8a80*/  HMMA.16816.F32.BF16 R100, R136.reuse, R140, R100 ;  /* 0x0000008c8864723c */ /* 0x048fe80000041864 */
[----:B------:R-:W-:Y:S01]  /*8a90*/  MUFU.EX2 R170, R170 ;  /* 0x000000aa00aa7308 */ /* 0x000fe20000000800 */
[----:B------:R-:W-:Y:S01]  /*8aa0*/  FFMA.FTZ R171, R18, UR4, -R166 ;  /* 0x0000000412ab7c23 */ /* 0x000fe200080108a6 */
[----:B------:R-:W-:Y:S01]  /*8ab0*/  LOP3.LUT R16, R144, 0xff, RZ, 0xc0, !PT ;  /* 0x000000ff90107812 */ /* 0x000fe200078ec0ff */
[C---:B------:R-:W-:Y:S01]  /*8ac0*/  FMUL.FTZ R104, R2.reuse, R104 ;  /* 0x0000006802687220 */ /* 0x040fe20000410000 */
[----:B------:R-:W-:Y:S03]  /*8ad0*/  SHF.R.U32.HI R17, RZ, 0x8, R124 ;  /* 0x00000008ff117819 */ /* 0x000fe6000001167c */
[----:B------:R-:W-:Y:S01]  /*8ae0*/  FMUL.FTZ R105, R2, R105 ;  /* 0x0000006902697220 */ /* 0x000fe20000410000 */
[----:B------:R-:W-:Y:S02]  /*8af0*/  SHF.R.U32.HI R18, RZ, 0x10, R144 ;  /* 0x00000010ff127819 */ /* 0x000fe40000011690 */
[----:B------:R-:W-:Y:S01]  /*8b00*/  MUFU.EX2 R171, R171 ;  /* 0x000000ab00ab7308 */ /* 0x000fe20000000800 */
[----:B------:R-:W-:Y:S01]  /*8b10*/  IADD3 R237, R225, 0x646e171e, RZ ;  /* 0x646e171ee1ed7810 */ /* 0x000fe20007ffe0ff */
[C---:B------:R-:W-:Y:S01]  /*8b20*/  FMUL.FTZ R106, R0.reuse, R106 ;  /* 0x0000006a006a7220 */ /* 0x040fe20000410000 */
[----:B------:R-:W-:Y:S01]  /*8b30*/  FMUL.FTZ R107, R0, R107 ;  /* 0x0000006b006b7220 */ /* 0x000fe20000410000 */
[----:B------:R-:W-:Y:S01]  /*8b40*/  PRMT R140, R16, 0x5410, R17 ;  /* 0x00005410108c7816 */ /* 0x000fe20000000011 */
[----:B------:R-:W-:Y:S01]  /*8b50*/  FFMA.FTZ R172, R19, UR4, -R166 ;  /* 0x0000000413ac7c23 */ /* 0x000fe200080108a6 */
[----:B------:R-:W-:Y:S01]  /*8b60*/  LOP3.LUT R127, R18, 0xff, RZ, 0xc0, !PT ;  /* 0x000000ff127f7812 */ /* 0x000fe200078ec0ff */
[C---:B------:R-:W-:Y:S01]  /*8b70*/  FMUL.FTZ R16, R2.reuse, R120 ;  /* 0x0000007802107220 */ /* 0x040fe20000410000 */
[----:B------:R-:W-:Y:S01]  /*8b80*/  LOP3.LUT R152, R145, R152, R237, 0x96, !PT ;  /* 0x0000009891987212 */ /* 0x000fe200078e96ed */
[----:B------:R-:W-:Y:S01]  /*8b90*/  FMUL.FTZ R17, R2, R121 ;  /* 0x0000007902117220 */ /* 0x000fe20000410000 */
[C---:B------:R-:W-:Y:S01]  /*8ba0*/  HMMA.16816.F32.BF16 R104, R136.reuse, R142, R104 ;  /* 0x0000008e8868723c */ /* 0x040fe20000041868 */
[----:B------:R-:W2:Y:S02]  /*8bb0*/  MUFU.EX2 R172, R172 ;  /* 0x000000ac00ac7308 */ /* 0x000ea40000000800 */
[C---:B------:R-:W-:Y:S01]  /*8bc0*/  FMUL.FTZ R18, R0.reuse, R122 ;  /* 0x0000007a00127220 */ /* 0x040fe20000410000 */
[----:B------:R-:W-:Y:S01]  /*8bd0*/  FMUL.FTZ R19, R0, R123 ;  /* 0x0000007b00137220 */ /* 0x000fe20000410000 */
[----:B------:R-:W-:Y:S01]  /*8be0*/  LOP3.LUT R125, R152, 0xffff, RZ, 0xc0, !PT ;  /* 0x0000ffff987d7812 */ /* 0x000fe200078ec0ff */
[----:B------:R-:W3:Y:S01]  /*8bf0*/  LDSM.16.MT88.4 R120, [R188+0x10000] ;  /* 0x01000000bc78783b */ /* 0x000ee20000004200 */
[----:B------:R-:W-:Y:S01]  /*8c00*/  SHF.R.U32.HI R144, RZ, 0x18, R144 ;  /* 0x00000018ff907819 */ /* 0x000fe20000011690 */
[--C-:B------:R-:W-:Y:S03]  /*8c10*/  FFMA.FTZ R173, R12, UR4, -R168.reuse ;  /* 0x000000040cad7c23 */ /* 0x100fe600080108a8 */
[C---:B-1----:R-:W-:Y:S03]  /*8c20*/  HMMA.16816.F32.BF16 R16, R136.reuse, R128, R16 ;  /* 0x000000808810723c */ /* 0x042fe60000041810 */
[----:B------:R-:W-:Y:S01]  /*8c30*/  LOP3.LUT R124, R152, 0xff, RZ, 0xc0, !PT ;  /* 0x000000ff987c7812 */ /* 0x000fe200078ec0ff */
[----:B------:R-:W-:Y:S01]  /*8c40*/  FFMA.FTZ R174, R13, UR4, -R168 ;  /* 0x000000040dae7c23 */ /* 0x000fe200080108a8 */
[----:B------:R-:W-:Y:S01]  /*8c50*/  SHF.R.U32.HI R125, RZ, 0x8, R125 ;  /* 0x00000008ff7d7819 */ /* 0x000fe2000001167d */
[----:B------:R-:W-:Y:S01]  /*8c60*/  FFMA.FTZ R228, R14, UR4, -R166 ;  /* 0x000000040ee47c23 */ /* 0x000fe200080108a6 */
[----:B------:R-:W-:Y:S01]  /*8c70*/  PRMT R142, R127, 0x5410, R144 ;  /* 0x000054107f8e7816 */ /* 0x000fe20000000090 */
[----:B------:R-:W-:Y:S01]  /*8c80*/  FFMA.FTZ R175, R15, UR4, -R166 ;  /* 0x000000040faf7c23 */ /* 0x000fe200080108a6 */
[----:B------:R-:W-:Y:S01]  /*8c90*/  MUFU.EX2 R173, R173 ;  /* 0x000000ad00ad7308 */ /* 0x000fe20000000800 */
[----:B------:R-:W-:Y:S01]  /*8ca0*/  LDSM.16.MT88.4 R144, [R189+0xc800] ;  /* 0x00c80000bd90783b */ /* 0x000fe20000004200 */
[----:B------:R-:W-:Y:S01]  /*8cb0*/  PRMT R12, R124, 0x5410, R125 ;  /* 0x000054107c0c7816 */ /* 0x000fe2000000007d */
[----:B------:R-:W-:Y:S01]  /*8cc0*/  FMUL.FTZ R13, R2, R117 ;  /* 0x00000075020d7220 */ /* 0x000fe20000410000 */
[--C-:B------:R-:W-:Y:S01]  /*8cd0*/  HSET2.LE.AND R133, R140, R217.reuse, PT ;  /* 0x000000d98c857233 */ /* 0x100fe20003803000 */
[C---:B------:R-:W-:Y:S01]  /*8ce0*/  FMUL.FTZ R14, R0.reuse, R118 ;  /* 0x00000076000e7220 */ /* 0x040fe20000410000 */
[--C-:B------:R-:W-:Y:S01]  /*8cf0*/  HSET2.LE.AND R129, R142, R217.reuse, PT ;  /* 0x000000d98e817233 */ /* 0x100fe20003803000 */
[----:B------:R-:W-:Y:S03]  /*8d00*/  FMUL.FTZ R15, R0, R119 ;  /* 0x00000077000f7220 */ /* 0x000fe60000410000 */
[----:B------:R-:W1:Y:S01]  /*8d10*/  MUFU.EX2 R174, R174 ;  /* 0x000000ae00ae7308 */ /* 0x000e620000000800 */
[----:B------:R-:W4:Y:S01]  /*8d20*/  LDSM.16.MT88.4 R124, [R192+0xc800] ;  /* 0x00c80000c07c783b */ /* 0x000f220000004200 */
[--C-:B------:R-:W-:Y:S01]  /*8d30*/  HSET2.LE.AND R128, R12, R217.reuse, PT ;  /* 0x000000d90c807233 */ /* 0x100fe20003803000 */
[C---:B------:R-:W-:Y:S01]  /*8d40*/  FMUL.FTZ R12, R2.reuse, R116 ;  /* 0x00000074020c7220 */ /* 0x040fe20000410000 */
[--C-:B------:R-:W-:Y:S01]  /*8d50*/  SHF.R.U32.HI R134, RZ, 0x10, R152.reuse ;  /* 0x00000010ff867819 */ /* 0x100fe20000011698 */
[C---:B------:R-:W-:Y:S01]  /*8d60*/  FMUL.FTZ R108, R2.reuse, R108 ;  /* 0x0000006c026c7220 */ /* 0x040fe20000410000 */
[----:B------:R-:W-:Y:S01]  /*8d70*/  SHF.R.U32.HI R153, RZ, 0x18, R152 ;  /* 0x00000018ff997819 */ /* 0x000fe20000011698 */
[----:B------:R-:W-:Y:S03]  /*8d80*/  FMUL.FTZ R109, R2, R109 ;  /* 0x0000006d026d7220 */ /* 0x000fe60000410000 */
[----:B------:R-:W-:Y:S01]  /*8d90*/  MUFU.EX2 R228, R228 ;  /* 0x000000e400e47308 */ /* 0x000fe20000000800 */
[----:B------:R-:W5:Y:S01]  /*8da0*/  LDSM.16.MT88.4 R140, [R190+0xc800] ;  /* 0x00c80000be8c783b */ /* 0x000f620000004200 */
[C---:B------:R-:W-:Y:S03]  /*8db0*/  HMMA.16816.F32.BF16 R12, R136.reuse, R130, R12 ;  /* 0x00000082880c723c */ /* 0x040fe6000004180c */
[----:B------:R-:W-:Y:S01]  /*8dc0*/  LOP3.LUT R134, R134, 0xff, RZ, 0xc0, !PT ;  /* 0x000000ff86867812 */ /* 0x000fe200078ec0ff */
[C---:B------:R-:W-:Y:S01]  /*8dd0*/  FMUL.FTZ R110, R0.reuse, R110 ;  /* 0x0000006e006e7220 */ /* 0x040fe20000410000 */
[----:B------:R-:W-:Y:S03]  /*8de0*/  FMUL.FTZ R111, R0, R111 ;  /* 0x0000006f006f7220 */ /* 0x000fe60000410000 */
[----:B------:R-:W4:Y:S03]  /*8df0*/  MUFU.EX2 R175, R175 ;  /* 0x000000af00af7308 */ /* 0x000f260000000800 */
[----:B--2---:R-:W-:Y:S01]  /*8e00*/  F2FP.BF16.F32.PACK_AB R116, R172, R171 ;  /* 0x000000abac74723e */ /* 0x004fe200000010ff */
[----:B------:R-:W-:Y:S01]  /*8e10*/  FMUL.FTZ R112, R2, R112 ;  /* 0x0000007002707220 */ /* 0x000fe20000410000 */
[----:B------:R-:W-:Y:S01]  /*8e20*/  PRMT R134, R134, 0x5410, R153 ;  /* 0x0000541086867816 */ /* 0x000fe20000000099 */
[C---:B---3--:R-:W-:Y:S01]  /*8e30*/  HMMA.16816.F32.BF16 R108, R136.reuse, R120, R108 ;  /* 0x00000078886c723c */ /* 0x048fe2000004186c */
[----:B------:R-:W-:Y:S02]  /*8e40*/  LDSM.16.MT88.4 R152, [R190+0xe800] ;  /* 0x00e80000be98783b */ /* 0x000fe40000004200 */
[----:B-1----:R-:W-:Y:S01]  /*8e50*/  F2FP.BF16.F32.PACK_AB R117, R174, R173 ;  /* 0x000000adae75723e */ /* 0x002fe200000010ff */
[----:B------:R-:W-:Y:S01]  /*8e60*/  FMUL.FTZ R113, R2, R113 ;  /* 0x0000007102717220 */ /* 0x000fe20000410000 */
[----:B------:R-:W-:Y:S01]  /*8e70*/  LOP3.LUT R119, R129, R116, RZ, 0xc0, !PT ;  /* 0x0000007481777212 */ /* 0x000fe200078ec0ff */
[----:B------:R-:W-:Y:S01]  /*8e80*/  FMUL.FTZ R114, R0, R114 ;  /* 0x0000007200727220 */ /* 0x000fe20000410000 */
[----:B------:R-:W-:Y:S01]  /*8e90*/  LOP3.LUT R116, R128, R117, RZ, 0xc0, !PT ;  /* 0x0000007580747212 */ /* 0x000fe200078ec0ff */
[----:B------:R-:W-:Y:S01]  /*8ea0*/  FMUL.FTZ R115, R0, R115 ;  /* 0x0000007300737220 */ /* 0x000fe20000410000 */
[----:B------:R-:W1:Y:S02]  /*8eb0*/  LDSM.16.MT88.4 R128, [R192+0xe800] ;  /* 0x00e80000c080783b */ /* 0x000e640000004200 */
[--C-:B------:R-:W-:Y:S01]  /*8ec0*/  HSET2.LE.AND R117, R134, R217.reuse, PT ;  /* 0x000000d986757233 */ /* 0x100fe20003803000 */
[----:B------:R-:W-:Y:S01]  /*8ed0*/  FFMA.FTZ R165, R2, R229, R165 ;  /* 0x000000e502a57223 */ /* 0x000fe200000100a5 */
[----:B------:R-:W-:Y:S01]  /*8ee0*/  F2FP.BF16.F32.PACK_AB R118, R170, R169 ;  /* 0x000000a9aa76723e */ /* 0x000fe200000010ff */
[----:B------:R-:W-:Y:S01]  /*8ef0*/  FFMA.FTZ R167, R0, R227, R167 ;  /* 0x000000e300a77223 */ /* 0x000fe200000100a7 */
[----:B------:R-:W-:Y:S02]  /*8f00*/  HMMA.16816.F32.BF16 R112, R136, R122, R112 ;  /* 0x0000007a8870723c */ /* 0x000fe40000041870 */
[----:B------:R-:W2:Y:S01]  /*8f10*/  LDSM.16.MT88.4 R120, [R189+0xe800] ;  /* 0x00e80000bd78783b */ /* 0x000ea20000004200 */
[----:B----4-:R-:W-:Y:S01]  /*8f20*/  F2FP.BF16.F32.PACK_AB R134, R175, R228 ;  /* 0x000000e4af86723e */ /* 0x010fe200000010ff */
[----:B------:R-:W-:Y:S01]  /*8f30*/  FADD.FTZ R0, R163, R165 ;  /* 0x000000a5a3007221 */ /* 0x000fe20000010000 */
[----:B------:R-:W-:Y:S01]  /*8f40*/  LOP3.LUT R118, R133, R118, RZ, 0xc0, !PT ;  /* 0x0000007685767212 */ /* 0x000fe200078ec0ff */
[--C-:B------:R-:W-:Y:S01]  /*8f50*/  FFMA.FTZ R133, R20, UR4, -R168.reuse ;  /* 0x0000000414857c23 */ /* 0x100fe200080108a8 */
[----:B------:R-:W-:Y:S01]  /*8f60*/  LOP3.LUT R117, R117, R134, RZ, 0xc0, !PT ;  /* 0x0000008675757212 */ /* 0x000fe200078ec0ff */
[--C-:B------:R-:W-:Y:S03]  /*8f70*/  FFMA.FTZ R134, R21, UR4, -R168.reuse ;  /* 0x0000000415867c23 */ /* 0x100fe600080108a8 */
[----:B------:R-:W-:Y:S01]  /*8f80*/  IMAD.WIDE.U32 R136, R247, -0x326172a9, RZ ;  /* 0xcd9e8d57f7887825 */ /* 0x000fe200078e00ff */
[----:B------:R-:W-:Y:S02]  /*8f90*/  MUFU.EX2 R133, R133 ;  /* 0x0000008500857308 */ /* 0x000fe40000000800 */
[C---:B------:R-:W-:Y:S05]  /*8fa0*/  HMMA.16816.F32.BF16 R4, R116.reuse, R124, R4 ;  /* 0x0000007c7404723c */ /* 0x040fea0000041804 */
[----:B------:R-:W-:Y:S01]  /*8fb0*/  LOP3.LUT R245, R137, R232, R245, 0x96, !PT ;  /* 0x000000e889f57212 */ /* 0x000fe200078e96f5 */
[C---:B------:R-:W-:Y:S01]  /*8fc0*/  HMMA.16816.F32.BF16 R8, R116.reuse, R126, R8 ;  /* 0x0000007e7408723c */ /* 0x040fe20000041808 */
[----:B------:R-:W3:Y:S01]  /*8fd0*/  LDSM.16.MT88.4 R124, [R188+0xe800] ;  /* 0x00e80000bc7c783b */ /* 0x000ee20000004200 */
[----:B------:R-:W4:Y:S03]  /*8fe0*/  MUFU.EX2 R134, R134 ;  /* 0x0000008600867308 */ /* 0x000f260000000800 */
[----:B------:R-:W-:Y:S01]  /*8ff0*/  LOP3.LUT R136, R241, R136, R243, 0x96, !PT ;  /* 0x00000088f1887212 */ /* 0x000fe200078e96f3 */
[C---:B-----5:R-:W-:Y:S05]  /*9000*/  HMMA.16816.F32.BF16 R36, R116.reuse, R140, R36 ;  /* 0x0000008c7424723c */ /* 0x060fea0000041824 */
[----:B------:R-:W-:Y:S01]  /*9010*/  IMAD.WIDE.U32 R136, R136, -0x2daee0ad, RZ ;  /* 0xd2511f5388887825 */ /* 0x000fe200078e00ff */
[C---:B------:R-:W-:Y:S01]  /*9020*/  HMMA.16816.F32.BF16 R40, R116.reuse, R142, R40 ;  /* 0x0000008e7428723c */ /* 0x040fe20000041828 */
[----:B------:R-:W-:Y:S04]  /*9030*/  LDSM.16.MT88.4 R140, [R189+0xd000] ;  /* 0x00d00000bd8c783b */ /* 0x000fe80000004200 */
[----:B------:R-:W-:Y:S01]  /*9040*/  FFMA.FTZ R241, R25, UR4, -R168 ;  /* 0x0000000419f17c23 */ /* 0x000fe200080108a8 */
[C---:B------:R-:W-:Y:S05]  /*9050*/  HMMA.16816.F32.BF16 R44, R116.reuse, R144, R44 ;  /* 0x00000090742c723c */ /* 0x040fea000004182c */
[----:B------:R-:W-:Y:S01]  /*9060*/  FFMA.FTZ R243, R26, UR4, -R166 ;  /* 0x000000041af37c23 */ /* 0x000fe200080108a6 */
[C---:B------:R-:W-:Y:S01]  /*9070*/  HMMA.16816.F32.BF16 R48, R116.reuse, R146, R48 ;  /* 0x000000927430723c */ /* 0x040fe20000041830 */
[----:B------:R-:W-:Y:S01]  /*9080*/  LDSM.16.MT88.4 R144, [R188+0xd000] ;  /* 0x00d00000bc90783b */ /* 0x000fe20000004200 */
[----:B------:R-:W-:Y:S03]  /*9090*/  MUFU.EX2 R241, R241 ;  /* 0x000000f100f17308 */ /* 0x000fe60000000800 */
[----:B------:R-:W-:Y:S01]  /*90a0*/  IMAD.WIDE.U32 R244, R245, -0x2daee0ad, RZ ;  /* 0xd2511f53f5f47825 */ /* 0x000fe200078e00ff */
[C---:B------:R-:W-:Y:S06]  /*90b0*/  HMMA.16816.F32.BF16 R52, R116.reuse, R148, R52 ;  /* 0x000000947434723c */ /* 0x040fec0000041834 */
[----:B------:R-:W-:Y:S01]  /*90c0*/  MUFU.EX2 R243, R243 ;  /* 0x000000f300f37308 */ /* 0x000fe20000000800 */
[----:B------:R-:W-:Y:S01]  /*90d0*/  LOP3.LUT R239, R245, R230, R239, 0x96, !PT ;  /* 0x000000e6f5ef7212 */ /* 0x000fe200078e96ef */
[C---:B------:R-:W-:Y:S01]  /*90e0*/  HMMA.16816.F32.BF16 R56, R116.reuse, R150, R56 ;  /* 0x000000967438723c */ /* 0x040fe20000041838 */
[----:B------:R-:W-:Y:S02]  /*90f0*/  LDSM.16.MT88.4 R148, [R190+0xf000] ;  /* 0x00f00000be94783b */ /* 0x000fe40000004200 */
[----:B------:R-:W-:Y:S03]  /*9100*/  LOP3.LUT R244, R137, R244, R242, 0x96, !PT ;  /* 0x000000f489f47212 */ /* 0x000fe600078e96f2 */
[C---:B-1----:R-:W-:Y:S05]  /*9110*/  HMMA.16816.F32.BF16 R60, R116.reuse, R128, R60 ;  /* 0x00000080743c723c */ /* 0x042fea000004183c */
[----:B------:R-:W-:Y:S01]  /*9120*/  IMAD.WIDE.U32 R246, R239, -0x326172a9, RZ ;  /* 0xcd9e8d57eff67825 */ /* 0x000fe200078e00ff */
[C---:B------:R-:W-:Y:S01]  /*9130*/  HMMA.16816.F32.BF16 R64, R116.reuse, R130, R64 ;  /* 0x000000827440723c */ /* 0x040fe20000041840 */
[----:B------:R-:W1:Y:S04]  /*9140*/  LDSM.16.MT88.4 R128, [R192+0x10800] ;  /* 0x01080000c080783b */ /* 0x000e680000004200 */
[----:B------:R-:W-:Y:S01]  /*9150*/  FFMA.FTZ R239, R23, UR4, -R166 ;  /* 0x0000000417ef7c23 */ /* 0x000fe200080108a6 */
[C---:B------:R-:W-:Y:S05]  /*9160*/  HMMA.16816.F32.BF16 R68, R116.reuse, R152, R68 ;  /* 0x000000987444723c */ /* 0x040fea0000041844 */
[----:B------:R-:W-:Y:S01]  /*9170*/  IMAD.WIDE.U32 R244, R244, -0x326172a9, RZ ;  /* 0xcd9e8d57f4f47825 */ /* 0x000fe200078e00ff */
[C---:B------:R-:W-:Y:S01]  /*9180*/  HMMA.16816.F32.BF16 R72, R116.reuse, R154, R72 ;  /* 0x0000009a7448723c */ /* 0x040fe20000041848 */
[----:B------:R-:W-:Y:S01]  /*9190*/  LDSM.16.MT88.4 R152, [R189+0xf000] ;  /* 0x00f00000bd98783b */ /* 0x000fe20000004200 */
[----:B------:R-:W-:Y:S03]  /*91a0*/  MUFU.EX2 R239, R239 ;  /* 0x000000ef00ef7308 */ /* 0x000fe60000000800 */
[----:B------:R-:W-:Y:S01]  /*91b0*/  LOP3.LUT R246, R245, R246, R159, 0x96, !PT ;  /* 0x000000f6f5f67212 */ /* 0x000fe200078e969f */
[C---:B--2---:R-:W-:Y:S05]  /*91c0*/  HMMA.16816.F32.BF16 R76, R116.reuse, R120, R76 ;  /* 0x00000078744c723c */ /* 0x044fea000004184c */
[----:B------:R-:W-:Y:S01]  /*91d0*/  LOP3.LUT R238, R247, R240, R238, 0x96, !PT ;  /* 0x000000f0f7ee7212 */ /* 0x000fe200078e96ee */
[C---:B------:R-:W-:Y:S01]  /*91e0*/  HMMA.16816.F32.BF16 R80, R116.reuse, R122, R80 ;  /* 0x0000007a7450723c */ /* 0x040fe20000041850 */
[----:B------:R-:W2:Y:S04]  /*91f0*/  LDSM.16.MT88.4 R120, [R190+0x10800] ;  /* 0x01080000be78783b */ /* 0x000ea80000004200 */
[----:B------:R-:W-:Y:S01]  /*9200*/  IMAD.WIDE.U32 R248, R238, -0x2daee0ad, RZ ;  /* 0xd2511f53eef87825 */ /* 0x000fe200078e00ff */
[C---:B---3--:R-:W-:Y:S05]  /*9210*/  HMMA.16816.F32.BF16 R84, R116.reuse, R124, R84 ;  /* 0x0000007c7454723c */ /* 0x048fea0000041854 */
[----:B------:R-:W-:Y:S01]  /*9220*/  IMAD.WIDE.U32 R246, R246, -0x2daee0ad, RZ ;  /* 0xd2511f53f6f67825 */ /* 0x000fe200078e00ff */
[C---:B------:R-:W-:Y:S05]  /*9230*/  HMMA.16816.F32.BF16 R88, R116.reuse, R126, R88 ;  /* 0x0000007e7458723c */ /* 0x040fea0000041858 */
[----:B------:R-:W-:Y:S01]  /*9240*/  LOP3.LUT R158, R247, R248, R158, 0x96, !PT ;  /* 0x000000f8f79e7212 */ /* 0x000fe200078e969e */
[C---:B-1----:R-:W-:Y:S05]  /*9250*/  HMMA.16816.F32.BF16 R92, R116.reuse, R128, R92 ;  /* 0x00000080745c723c */ /* 0x042fea000004185c */
[----:B------:R-:W-:Y:S01]  /*9260*/  LOP3.LUT R248, R249, R136, R157, 0x96, !PT ;  /* 0x00000088f9f87212 */ /* 0x000fe200078e969d */
[C---:B------:R-:W-:Y:S01]  /*9270*/  HMMA.16816.F32.BF16 R96, R116.reuse, R130, R96 ;  /* 0x000000827460723c */ /* 0x040fe20000041860 */
[----:B------:R-:W-:Y:S04]  /*9280*/  LDSM.16.MT88.4 R128, [R192+0xd000] ;  /* 0x00d00000c080783b */ /* 0x000fe80000004200 */
[----:B------:R-:W-:Y:S06]  /*9290*/  IMAD.WIDE.U32 R136, R158, -0x326172a9, RZ ;  /* 0xcd9e8d579e887825 */ /* 0x000fec00078e00ff */
[----:B------:R-:W-:Y:S01]  /*92a0*/  FFMA.FTZ R238, R22, UR4, -R166 ;  /* 0x0000000416ee7c23 */ /* 0x000fe200080108a6 */
[----:B------:R-:W-:Y:S01]  /*92b0*/  FFMA.FTZ R240, R24, UR4, -R168 ;  /* 0x0000000418f07c23 */ /* 0x000fe200080108a8 */
[----:B------:R-:W1:Y:S01]  /*92c0*/  LDSM.16.MT88.4 R20, [R189+0x10800] ;  /* 0x01080000bd14783b */ /* 0x000e620000004200 */
[----:B------:R-:W-:Y:S01]  /*92d0*/  LOP3.LUT R127, R136, 0xffff, RZ, 0xc0, !PT ;  /* 0x0000ffff887f7812 */ /* 0x000fe200078ec0ff */
[----:B------:R-:W-:Y:S01]  /*92e0*/  IMAD.WIDE.U32 R248, R248, -0x326172a9, RZ ;  /* 0xcd9e8d57f8f87825 */ /* 0x000fe200078e00ff */
[--C-:B------:R-:W-:Y:S02]  /*92f0*/  SHF.R.U32.HI R124, RZ, 0x10, R136.reuse ;  /* 0x00000010ff7c7819 */ /* 0x100fe40000011688 */
[----:B------:R-:W-:Y:S01]  /*9300*/  MUFU.EX2 R240, R240 ;  /* 0x000000f000f07308 */ /* 0x000fe20000000800 */
[----:B------:R-:W-:Y:S01]  /*9310*/  SHF.R.U32.HI R125, RZ, 0x18, R136 ;  /* 0x00000018ff7d7819 */ /* 0x000fe20000011688 */
[----:B------:R-:W-:Y:S01]  /*9320*/  FFMA.FTZ R242, R27, UR4, -R166 ;  /* 0x000000041bf27c23 */ /* 0x000fe200080108a6 */
[C---:B--2---:R-:W-:Y:S03]  /*9330*/  HMMA.16816.F32.BF16 R100, R116.reuse, R120, R100 ;  /* 0x000000787464723c */ /* 0x044fe60000041864 */
[----:B------:R-:W-:Y:S01]  /*9340*/  SHF.R.U32.HI R127, RZ, 0x8, R127 ;  /* 0x00000008ff7f7819 */ /* 0x000fe2000001167f */
[----:B------:R-:W-:Y:S01]  /*9350*/  FADD.FTZ R164, R164, R167 ;  /* 0x000000a7a4a47221 */ /* 0x000fe20000010000 */
[----:B------:R-:W-:Y:S01]  /*9360*/  LOP3.LUT R24, R124, 0xff, RZ, 0xc0, !PT ;  /* 0x000000ff7c187812 */ /* 0x000fe200078ec0ff */
[C---:B------:R-:W-:Y:S01]  /*9370*/  HMMA.16816.F32.BF16 R104, R116.reuse, R122, R104 ;  /* 0x0000007a7468723c */ /* 0x040fe20000041868 */
[----:B------:R-:W2:Y:S01]  /*9380*/  MUFU.EX2 R238, R238 ;  /* 0x000000ee00ee7308 */ /* 0x000ea20000000800 */
[----:B------:R-:W-:Y:S03]  /*9390*/  LDSM.16.MT88.4 R120, [R192+0xf000] ;  /* 0x00f00000c078783b */ /* 0x000fe60000004200 */
[----:B------:R-:W-:Y:S01]  /*93a0*/  LOP3.LUT R158, R136, 0xff, RZ, 0xc0, !PT ;  /* 0x000000ff889e7812 */ /* 0x000fe200078ec0ff */
[----:B------:R-:W-:Y:S01]  /*93b0*/  FADD.FTZ R135, R135, R0 ;  /* 0x0000000087877221 */ /* 0x000fe20000010000 */
[----:B------:R-:W-:Y:S01]  /*93c0*/  LOP3.LUT R136, R137, R248, R156, 0x96, !PT ;  /* 0x000000f889887212 */ /* 0x000fe200078e969c */
[----:B------:R-:W-:Y:S03]  /*93d0*/  FADD.FTZ R161, R161, R164 ;  /* 0x000000a4a1a17221 */ /* 0x000fe60000010000 */
[----:B------:R-:W3:Y:S01]  /*93e0*/  MUFU.EX2 R242, R242 ;  /* 0x000000f200f27308 */ /* 0x000ee20000000800 */
[----:B------:R-:W-:Y:S01]  /*93f0*/  PRMT R158, R158, 0x5410, R127 ;  /* 0x000054109e9e7816 */ /* 0x000fe2000000007f */
[----:B------:R-:W-:Y:S01]  /*9400*/  FADD.FTZ R160, R160, R135 ;  /* 0x00000087a0a07221 */ /* 0x000fe20000010000 */
[----:B------:R-:W-:Y:S01]  /*9410*/  PRMT R156, R24, 0x5410, R125 ;  /* 0x00005410189c7816 */ /* 0x000fe2000000007d */
[----:B------:R-:W-:Y:S01]  /*9420*/  FADD.FTZ R161, R162, R161 ;  /* 0x000000a1a2a17221 */ /* 0x000fe20000010000 */
[----:B------:R-:W5:Y:S01]  /*9430*/  LDSM.16.MT88.4 R124, [R188+0x10800] ;  /* 0x01080000bc7c783b */ /* 0x000f620000004200 */
[----:B------:R-:W-:Y:S01]  /*9440*/  LOP3.LUT R27, R136, 0xffff, RZ, 0xc0, !PT ;  /* 0x0000ffff881b7812 */ /* 0x000fe200078ec0ff */
[----:B------:R-:W-:Y:S01]  /*9450*/  FADD.FTZ R173, R173, R160 ;  /* 0x000000a0adad7221 */ /* 0x000fe20000010000 */
[--C-:B------:R-:W-:Y:S01]  /*9460*/  SHF.R.U32.HI R26, RZ, 0x10, R136.reuse ;  /* 0x00000010ff1a7819 */ /* 0x100fe20000011688 */
[----:B------:R-:W-:Y:S01]  /*9470*/  FADD.FTZ R228, R228, R161 ;  /* 0x000000a1e4e47221 */ /* 0x000fe20000010000 */
[----:B------:R-:W-:Y:S01]  /*9480*/  LOP3.LUT R24, R136, 0xff, RZ, 0xc0, !PT ;  /* 0x000000ff88187812 */ /* 0x000fe200078ec0ff */
[----:B------:R-:W-:Y:S01]  /*9490*/  FADD.FTZ R174, R174, R173 ;  /* 0x000000adaeae7221 */ /* 0x000fe20000010000 */
[----:B------:R-:W-:Y:S01]  /*94a0*/  SHF.R.U32.HI R25, RZ, 0x18, R136 ;  /* 0x00000018ff197819 */ /* 0x000fe20000011688 */
[----:B------:R-:W-:Y:S01]  /*94b0*/  FADD.FTZ R228, R175, R228 ;  /* 0x000000e4afe47221 */ /* 0x000fe20000010000 */
[----:B------:R-:W3:Y:S01]  /*94c0*/  LDSM.16.MT88.4 R136, [R190+0xd000] ;  /* 0x00d00000be88783b */ /* 0x000ee20000004200 */
[----:B------:R-:W-:Y:S01]  /*94d0*/  SHF.R.U32.HI R27, RZ, 0x8, R27 ;  /* 0x00000008ff1b7819 */ /* 0x000fe2000001161b */
[C---:B-1----:R-:W-:Y:S03]  /*94e0*/  HMMA.16816.F32.BF16 R16, R116.reuse, R20, R16 ;  /* 0x000000147410723c */ /* 0x042fe60000041810 */
[----:B------:R-:W-:Y:S01]  /*94f0*/  LOP3.LUT R26, R26, 0xff, RZ, 0xc0, !PT ;  /* 0x000000ff1a1a7812 */ /* 0x000fe200078ec0ff */
[----:B------:R-:W-:Y:S01]  /*9500*/  FADD.FTZ R169, R169, R174 ;  /* 0x000000aea9a97221 */ /* 0x000fe20000010000 */
[----:B------:R-:W-:Y:S01]  /*9510*/  PRMT R24, R24, 0x5410, R27 ;  /* 0x0000541018187816 */ /* 0x000fe2000000001b */
[C---:B------:R-:W-:Y:S05]  /*9520*/  HMMA.16816.F32.BF16 R12, R116.reuse, R22, R12 ;  /* 0x00000016740c723c */ /* 0x040fea000004180c */
[----:B------:R-:W-:Y:S01]  /*9530*/  PRMT R26, R26, 0x5410, R25 ;  /* 0x000054101a1a7816 */ /* 0x000fe20000000019 */
[----:B------:R-:W-:Y:S01]  /*9540*/  FADD.FTZ R170, R170, R169 ;  /* 0x000000a9aaaa7221 */ /* 0x000fe20000010000 */
[--C-:B------:R-:W-:Y:S04]  /*9550*/  HSET2.LE.AND R24, R24, R217.reuse, PT ;  /* 0x000000d918187233 */ /* 0x100fe80003803000 */
[--C-:B------:R-:W-:Y:S02]  /*9560*/  HSET2.LE.AND R25, R26, R217.reuse, PT ;  /* 0x000000d91a197233 */ /* 0x100fe40003803000 */
[----:B----4-:R-:W-:Y:S01]  /*9570*/  F2FP.BF16.F32.PACK_AB R27, R134, R133 ;  /* 0x00000085861b723e */ /* 0x010fe200000010ff */
[----:B------:R-:W-:Y:S01]  /*9580*/  FADD.FTZ R133, R133, R170 ;  /* 0x000000aa85857221 */ /* 0x000fe20000010000 */
[----:B--2---:R-:W-:Y:S02]  /*9590*/  F2FP.BF16.F32.PACK_AB R26, R239, R238 ;  /* 0x000000eeef1a723e */ /* 0x004fe400000010ff */
[----:B------:R-:W-:Y:S02]  /*95a0*/  LOP3.LUT R24, R24, R27, RZ, 0xc0, !PT ;  /* 0x0000001b18187212 */ /* 0x000fe400078ec0ff */
[----:B------:R-:W-:Y:S02]  /*95b0*/  LOP3.LUT R25, R25, R26, RZ, 0xc0, !PT ;  /* 0x0000001a19197212 */ /* 0x000fe400078ec0ff */
[--C-:B------:R-:W-:Y:S01]  /*95c0*/  HSET2.LE.AND R26, R158, R217.reuse, PT ;  /* 0x000000d99e1a7233 */ /* 0x100fe20003803000 */
[C---:B-----5:R-:W-:Y:S03]  /*95d0*/  HMMA.16816.F32.BF16 R108, R116.reuse, R124, R108 ;  /* 0x0000007c746c723c */ /* 0x060fe6000004186c */
[--C-:B------:R-:W-:Y:S02]  /*95e0*/  HSET2.LE.AND R27, R156, R217.reuse, PT ;  /* 0x000000d99c1b7233 */ /* 0x100fe40003803000 */
[----:B------:R-:W-:Y:S01]  /*95f0*/  F2FP.BF16.F32.PACK_AB R21, R241, R240 ;  /* 0x000000f0f115723e */ /* 0x000fe200000010ff */
[----:B------:R-:W-:Y:S01]  /*9600*/  HMMA.16816.F32.BF16 R112, R116, R126, R112 ;  /* 0x0000007e7470723c */ /* 0x000fe20000041870 */
[----:B------:R-:W1:Y:S04]  /*9610*/  LDSM.16.MT88.4 R156, [R188+0xf000] ;  /* 0x00f00000bc9c783b */ /* 0x000e680000004200 */
[----:B---3--:R-:W-:Y:S02]  /*9620*/  F2FP.BF16.F32.PACK_AB R20, R242, R243 ;  /* 0x000000f3f214723e */ /* 0x008fe400000010ff */
[----:B------:R-:W-:Y:S02]  /*9630*/  LOP3.LUT R26, R26, R21, RZ, 0xc0, !PT ;  /* 0x000000151a1a7212 */ /* 0x000fe400078ec0ff */
[----:B------:R-:W-:Y:S02]  /*9640*/  LDSM.16.MT88.4 R116, [R190+0x11000] ;  /* 0x01100000be74783b */ /* 0x000fe40000004200 */
[----:B------:R-:W-:Y:S02]  /*9650*/  LOP3.LUT R27, R27, R20, RZ, 0xc0, !PT ;  /* 0x000000141b1b7212 */ /* 0x000fe400078ec0ff */
[----:B------:R-:W-:Y:S02]  /*9660*/  LOP3.LUT R236, R249, R244, R236, 0x96, !PT ;  /* 0x000000f4f9ec7212 */ /* 0x000fe400078e96ec */
[----:B------:R-:W-:Y:S02]  /*9670*/  MOV R0, R3 ;  /* 0x0000000300007202 */ /* 0x000fe40000000f00 */
[----:B------:R-:W2:Y:S01]  /*9680*/  LDSM.16.MT88.4 R20, [R192+0x11000] ;  /* 0x01100000c014783b */ /* 0x000ea20000004200 */
[C---:B------:R-:W-:Y:S06]  /*9690*/  HMMA.16816.F32.BF16 R4, R24.reuse, R128, R4 ;  /* 0x000000801804723c */ /* 0x040fec0000041804 */
[C---:B------:R-:W-:Y:S01]  /*96a0*/  HMMA.16816.F32.BF16 R8, R24.reuse, R130, R8 ;  /* 0x000000821808723c */ /* 0x040fe20000041808 */
[----:B------:R-:W-:Y:S05]  /*96b0*/  LDSM.16.MT88.4 R124, [R192+0xd800] ;  /* 0x00d80000c07c783b */ /* 0x000fea0000004200 */
[C---:B------:R-:W-:Y:S05]  /*96c0*/  HMMA.16816.F32.BF16 R36, R24.reuse, R136, R36 ;  /* 0x000000881824723c */ /* 0x040fea0000041824 */
[----:B------:R-:W-:Y:S01]  /*96d0*/  IMAD.WIDE.U32 R130, R236, -0x2daee0ad, RZ ;  /* 0xd2511f53ec827825 */ /* 0x000fe200078e00ff */
[C---:B------:R-:W-:Y:S01]  /*96e0*/  HMMA.16816.F32.BF16 R40, R24.reuse, R138, R40 ;  /* 0x0000008a1828723c */ /* 0x040fe20000041828 */
[----:B------:R-:W-:Y:S04]  /*96f0*/  LDSM.16.MT88.4 R136, [R192+0xf800] ;  /* 0x00f80000c088783b */ /* 0x000fe80000004200 */
[----:B------:R-:W-:Y:S01]  /*9700*/  LOP3.LUT R237, R131, R246, R237, 0x96, !PT ;  /* 0x000000f683ed7212 */ /* 0x000fe200078e96ed */
[C---:B------:R-:W-:Y:S05]  /*9710*/  HMMA.16816.F32.BF16 R44, R24.reuse, R140, R44 ;  /* 0x0000008c182c723c */ /* 0x040fea000004182c */
[----:B------:R-:W-:Y:S01]  /*9720*/  SHF.R.U32.HI R128, RZ, 0x10, R237 ;  /* 0x00000010ff807819 */ /* 0x000fe200000116ed */
[C---:B------:R-:W-:Y:S01]  /*9730*/  HMMA.16816.F32.BF16 R48, R24.reuse, R142, R48 ;  /* 0x0000008e1830723c */ /* 0x040fe20000041830 */
[----:B------:R-:W-:Y:S04]  /*9740*/  LDSM.16.MT88.4 R140, [R190+0xf800] ;  /* 0x00f80000be8c783b */ /* 0x000fe80000004200 */
[----:B------:R-:W-:Y:S01]  /*9750*/  LOP3.LUT R128, R128, 0xff, RZ, 0xc0, !PT ;  /* 0x000000ff80807812 */ /* 0x000fe200078ec0ff */
[C---:B------:R-:W-:Y:S06]  /*9760*/  HMMA.16816.F32.BF16 R52, R24.reuse, R144, R52 ;  /* 0x000000901834723c */ /* 0x040fec0000041834 */
[C---:B------:R-:W-:Y:S01]  /*9770*/  HMMA.16816.F32.BF16 R56, R24.reuse, R146, R56 ;  /* 0x000000921838723c */ /* 0x040fe20000041838 */
[----:B------:R-:W-:Y:S05]  /*9780*/  LDSM.16.MT88.4 R144, [R189+0xf800] ;  /* 0x00f80000bd90783b */ /* 0x000fea0000004200 */
[C---:B------:R-:W-:Y:S06]  /*9790*/  HMMA.16816.F32.BF16 R60, R24.reuse, R120, R60 ;  /* 0x00000078183c723c */ /* 0x040fec000004183c */
[C---:B------:R-:W-:Y:S01]  /*97a0*/  HMMA.16816.F32.BF16 R64, R24.reuse, R122, R64 ;  /* 0x0000007a1840723c */ /* 0x040fe20000041840 */
[----:B------:R-:W3:Y:S05]  /*97b0*/  LDSM.16.MT88.4 R120, [R189+0x11000] ;  /* 0x01100000bd78783b */ /* 0x000eea0000004200 */
[C---:B------:R-:W-:Y:S06]  /*97c0*/  HMMA.16816.F32.BF16 R68, R24.reuse, R148, R68 ;  /* 0x000000941844723c */ /* 0x040fec0000041844 */
[C---:B------:R-:W-:Y:S01]  /*97d0*/  HMMA.16816.F32.BF16 R72, R24.reuse, R150, R72 ;  /* 0x000000961848723c */ /* 0x040fe20000041848 */
[----:B------:R-:W-:Y:S05]  /*97e0*/  LDSM.16.MT88.4 R148, [R188+0xf800] ;  /* 0x00f80000bc94783b */ /* 0x000fea0000004200 */
[C---:B------:R-:W-:Y:S06]  /*97f0*/  HMMA.16816.F32.BF16 R76, R24.reuse, R152, R76 ;  /* 0x00000098184c723c */ /* 0x040fec000004184c */
[C---:B------:R-:W-:Y:S05]  /*9800*/  HMMA.16816.F32.BF16 R80, R24.reuse, R154, R80 ;  /* 0x0000009a1850723c */ /* 0x040fea0000041850 */
[----:B------:R-:W-:Y:S01]  /*9810*/  FFMA.FTZ R153, R29, UR4, -R168 ;  /* 0x000000041d997c23 */ /* 0x000fe200080108a8 */
[C---:B-1----:R-:W-:Y:S05]  /*9820*/  HMMA.16816.F32.BF16 R84, R24.reuse, R156, R84 ;  /* 0x0000009c1854723c */ /* 0x042fea0000041854 */
[----:B------:R-:W-:Y:S01]  /*9830*/  FFMA.FTZ R154, R30, UR4, -R166 ;  /* 0x000000041e9a7c23 */ /* 0x000fe200080108a6 */
[C---:B------:R-:W-:Y:S01]  /*9840*/  HMMA.16816.F32.BF16 R88, R24.reuse, R158, R88 ;  /* 0x0000009e1858723c */ /* 0x040fe20000041858 */
[----:B------:R-:W-:Y:S04]  /*9850*/  MUFU.EX2 R153, R153 ;  /* 0x0000009900997308 */ /* 0x000fe80000000800 */
[----:B------:R-:W-:Y:S01]  /*9860*/  FFMA.FTZ R156, R32, UR4, -R168 ;  /* 0x00000004209c7c23 */ /* 0x000fe200080108a8 */
[C---:B--2---:R-:W-:Y:S05]  /*9870*/  HMMA.16816.F32.BF16 R92, R24.reuse, R20, R92 ;  /* 0x00000014185c723c */ /* 0x044fea000004185c */
[----:B------:R-:W-:Y:S01]  /*9880*/  MUFU.EX2 R154, R154 ;  /* 0x0000009a009a7308 */ /* 0x000fe20000000800 */
[--C-:B------:R-:W-:Y:S01]  /*9890*/  FFMA.FTZ R159, R34, UR4, -R166.reuse ;  /* 0x00000004229f7c23 */ /* 0x100fe200080108a6 */
[C---:B------:R-:W-:Y:S01]  /*98a0*/  HMMA.16816.F32.BF16 R96, R24.reuse, R22, R96 ;  /* 0x000000161860723c */ /* 0x040fe20000041860 */
[----:B------:R-:W1:Y:S03]  /*98b0*/  LDSM.16.MT88.4 R20, [R188+0x11000] ;  /* 0x01100000bc14783b */ /* 0x000e660000004200 */
[--C-:B------:R-:W-:Y:S02]  /*98c0*/  FFMA.FTZ R155, R31, UR4, -R166.reuse ;  /* 0x000000041f9b7c23 */ /* 0x100fe400080108a6 */
[C---:B------:R-:W-:Y:S02]  /*98d0*/  HMMA.16816.F32.BF16 R100, R24.reuse, R116, R100 ;  /* 0x000000741864723c */ /* 0x040fe40000041864 */
[----:B------:R-:W-:Y:S03]  /*98e0*/  MUFU.EX2 R156, R156 ;  /* 0x0000009c009c7308 */ /* 0x000fe60000000800 */
[----:B------:R-:W-:Y:S01]  /*98f0*/  FFMA.FTZ R166, R35, UR4, -R166 ;  /* 0x0000000423a67c23 */ /* 0x000fe200080108a6 */
[C---:B------:R-:W-:Y:S01]  /*9900*/  HMMA.16816.F32.BF16 R104, R24.reuse, R118, R104 ;  /* 0x000000761868723c */ /* 0x040fe20000041868 */
[----:B------:R-:W-:Y:S05]  /*9910*/  LDSM.16.MT88.4 R116, [R189+0xd800] ;  /* 0x00d80000bd74783b */ /* 0x000fea0000004200 */
[----:B------:R-:W-:Y:S01]  /*9920*/  MUFU.EX2 R159, R159 ;  /* 0x0000009f009f7308 */ /* 0x000fe20000000800 */
[--C-:B------:R-:W-:Y:S01]  /*9930*/  FFMA.FTZ R152, R28, UR4, -R168.reuse ;  /* 0x000000041c987c23 */ /* 0x100fe200080108a8 */
[C---:B---3--:R-:W-:Y:S03]  /*9940*/  HMMA.16816.F32.BF16 R16, R24.reuse, R120, R16 ;  /* 0x000000781810723c */ /* 0x048fe60000041810 */
[C---:B------:R-:W-:Y:S03]  /*9950*/  LOP3.LUT R29, R130.reuse, 0xffff, RZ, 0xc0, !PT ;  /* 0x0000ffff821d7812 */ /* 0x040fe600078ec0ff */
[C---:B------:R-:W-:Y:S02]  /*9960*/  HMMA.16816.F32.BF16 R12, R24.reuse, R122, R12 ;  /* 0x0000007a180c723c */ /* 0x040fe4000004180c */
[----:B------:R-:W-:Y:S01]  /*9970*/  MUFU.EX2 R166, R166 ;  /* 0x000000a600a67308 */ /* 0x000fe20000000800 */
[----:B------:R-:W-:Y:S02]  /*9980*/  LDSM.16.MT88.4 R120, [R188+0xd800] ;  /* 0x00d80000bc78783b */ /* 0x000fe40000004200 */
[----:B------:R-:W-:Y:S01]  /*9990*/  FFMA.FTZ R168, R33, UR4, -R168 ;  /* 0x0000000421a87c23 */ /* 0x000fe200080108a8 */
[----:B------:R-:W-:Y:S02]  /*99a0*/  LOP3.LUT R30, R130, 0xff, RZ, 0xc0, !PT ;  /* 0x000000ff821e7812 */ /* 0x000fe400078ec0ff */
[----:B------:R-:W-:Y:S04]  /*99b0*/  SHF.R.U32.HI R29, RZ, 0x8, R29 ;  /* 0x00000008ff1d7819 */ /* 0x000fe8000001161d */
[----:B------:R-:W2:Y:S01]  /*99c0*/  MUFU.EX2 R157, R168 ;  /* 0x000000a8009d7308 */ /* 0x000ea20000000800 */
[----:B------:R-:W3:Y:S01]  /*99d0*/  LDSM.16.MT88.4 R32, [R190+0xd800] ;  /* 0x00d80000be20783b */ /* 0x000ee20000004200 */
[--C-:B------:R-:W-:Y:S02]  /*99e0*/  SHF.R.U32.HI R31, RZ, 0x10, R130.reuse ;  /* 0x00000010ff1f7819 */ /* 0x100fe40000011682 */
[----:B------:R-:W-:Y:S02]  /*99f0*/  PRMT R30, R30, 0x5410, R29 ;  /* 0x000054101e1e7816 */ /* 0x000fe4000000001d */
[C---:B------:R-:W-:Y:S01]  /*9a00*/  LOP3.LUT R29, R237.reuse, 0xffff, RZ, 0xc0, !PT ;  /* 0x0000ffffed1d7812 */ /* 0x040fe200078ec0ff */
[C---:B-1----:R-:W-:Y:S03]  /*9a10*/  HMMA.16816.F32.BF16 R108, R24.reuse, R20, R108 ;  /* 0x00000014186c723c */ /* 0x042fe6000004186c */
[----:B------:R-:W1:Y:S01]  /*9a20*/  MUFU.EX2 R152, R152 ;  /* 0x0000009800987308 */ /* 0x000e620000000800 */
[----:B------:R-:W-:Y:S02]  /*9a30*/  LOP3.LUT R28, R237, 0xff, RZ, 0xc0, !PT ;  /* 0x000000ffed1c7812 */ /* 0x000fe400078ec0ff */
[----:B------:R-:W-:Y:S01]  /*9a40*/  SHF.R.U32.HI R130, RZ, 0x18, R130 ;  /* 0x00000018ff827819 */ /* 0x000fe20000011682 */
[----:B------:R-:W-:Y:S06]  /*9a50*/  HMMA.16816.F32.BF16 R112, R24, R22, R112 ;  /* 0x000000161870723c */ /* 0x000fec0000041870 */
[----:B------:R-:W4:Y:S01]  /*9a60*/  MUFU.EX2 R155, R155 ;  /* 0x0000009b009b7308 */ /* 0x000f220000000800 */
[----:B------:R-:W-:Y:S04]  /*9a70*/  LOP3.LUT R31, R31, 0xff, RZ, 0xc0, !PT ;  /* 0x000000ff1f1f7812 */ /* 0x000fe800078ec0ff */
[----:B------:R-:W-:Y:S02]  /*9a80*/  SHF.R.U32.HI R237, RZ, 0x18, R237 ;  /* 0x00000018ffed7819 */ /* 0x000fe400000116ed */
[----:B------:R-:W-:Y:S02]  /*9a90*/  SHF.R.U32.HI R29, RZ, 0x8, R29 ;  /* 0x00000008ff1d7819 */ /* 0x000fe4000001161d */
[----:B------:R-:W-:Y:S02]  /*9aa0*/  PRMT R130, R31, 0x5410, R130 ;  /* 0x000054101f827816 */ /* 0x000fe40000000082 */
[----:B------:R-:W-:Y:S02]  /*9ab0*/  PRMT R128, R128, 0x5410, R237 ;  /* 0x0000541080807816 */ /* 0x000fe400000000ed */
[----:B------:R-:W-:Y:S02]  /*9ac0*/  PRMT R28, R28, 0x5410, R29 ;  /* 0x000054101c1c7816 */ /* 0x000fe4000000001d */
[--C-:B------:R-:W-:Y:S02]  /*9ad0*/  HSET2.LE.AND R30, R30, R217.reuse, PT ;  /* 0x000000d91e1e7233 */ /* 0x100fe40003803000 */
[--C-:B------:R-:W-:Y:S02]  /*9ae0*/  HSET2.LE.AND R31, R130, R217.reuse, PT ;  /* 0x000000d9821f7233 */ /* 0x100fe40003803000 */
[--C-:B------:R-:W-:Y:S02]  /*9af0*/  HSET2.LE.AND R28, R28, R217.reuse, PT ;  /* 0x000000d91c1c7233 */ /* 0x100fe40003803000 */
[----:B------:R-:W-:Y:S02]  /*9b00*/  HSET2.LE.AND R29, R128, R217, PT ;  /* 0x000000d9801d7233 */ /* 0x000fe40003803000 */
[----:B--2---:R-:W-:Y:S02]  /*9b10*/  F2FP.BF16.F32.PACK_AB R21, R157, R156 ;  /* 0x0000009c9d15723e */ /* 0x004fe400000010ff */
[----:B------:R-:W-:Y:S02]  /*9b20*/  F2FP.BF16.F32.PACK_AB R20, R166, R159 ;  /* 0x0000009fa614723e */ /* 0x000fe400000010ff */
[----:B-1----:R-:W-:Y:S02]  /*9b30*/  F2FP.BF16.F32.PACK_AB R129, R153, R152 ;  /* 0x000000989981723e */ /* 0x002fe400000010ff */
[----:B----4-:R-:W-:Y:S02]  /*9b40*/  F2FP.BF16.F32.PACK_AB R128, R155, R154 ;  /* 0x0000009a9b80723e */ /* 0x010fe400000010ff */
[----:B------:R-:W-:Y:S02]  /*9b50*/  LOP3.LUT R30, R30, R21, RZ, 0xc0, !PT ;  /* 0x000000151e1e7212 */ /* 0x000fe400078ec0ff */
[----:B------:R-:W-:Y:S02]  /*9b60*/  LOP3.LUT R31, R31, R20, RZ, 0xc0, !PT ;  /* 0x000000141f1f7212 */ /* 0x000fe400078ec0ff */
[----:B------:R-:W-:Y:S01]  /*9b70*/  LOP3.LUT R28, R28, R129, RZ, 0xc0, !PT ;  /* 0x000000811c1c7212 */ /* 0x000fe200078ec0ff */
[----:B------:R-:W1:Y:S01]  /*9b80*/  LDSM.16.MT88.4 R20, [R192+0x11800] ;  /* 0x01180000c014783b */ /* 0x000e620000004200 */
[----:B------:R-:W-:Y:S07]  /*9b90*/  LOP3.LUT R29, R29, R128, RZ, 0xc0, !PT ;  /* 0x000000801d1d7212 */ /* 0x000fee00078ec0ff */
[C---:B------:R-:W-:Y:S01]  /*9ba0*/  HMMA.16816.F32.BF16 R128, R28.reuse, R124, R4 ;  /* 0x0000007c1c80723c */ /* 0x040fe20000041804 */
[----:B------:R-:W2:Y:S05]  /*9bb0*/  LDSM.16.MT88.4 R4, [R190+0x11800] ;  /* 0x01180000be04783b */ /* 0x000eaa0000004200 */
[C---:B------:R-:W-:Y:S03]  /*9bc0*/  HMMA.16816.F32.BF16 R124, R28.reuse, R126, R8 ;  /* 0x0000007e1c7c723c */ /* 0x040fe60000041808 */
[----:B------:R-:W-:Y:S03]  /*9bd0*/  LDSM.16.MT88.4 R8, [R188+0x11800] ;  /* 0x01180000bc08783b */ /* 0x000fe60000004200 */
[C---:B---3--:R-:W-:Y:S06]  /*9be0*/  HMMA.16816.F32.BF16 R36, R28.reuse, R32, R36 ;  /* 0x000000201c24723c */ /* 0x048fec0000041824 */
[C---:B------:R-:W-:Y:S06]  /*9bf0*/  HMMA.16816.F32.BF16 R40, R28.reuse, R34, R40 ;  /* 0x000000221c28723c */ /* 0x040fec0000041828 */
[C---:B------:R-:W-:Y:S06]  /*9c00*/  HMMA.16816.F32.BF16 R44, R28.reuse, R116, R44 ;  /* 0x000000741c2c723c */ /* 0x040fec000004182c */
[C---:B------:R-:W-:Y:S01]  /*9c10*/  HMMA.16816.F32.BF16 R48, R28.reuse, R118, R48 ;  /* 0x000000761c30723c */ /* 0x040fe20000041830 */
[----:B------:R-:W3:Y:S05]  /*9c20*/  LDSM.16.MT88.4 R116, [R189+0x11800] ;  /* 0x01180000bd74783b */ /* 0x000eea0000004200 */
        /* <DEDUP_REMOVED lines=13> */
[C---:B------:R-:W-:Y:S05]  /*9d00*/  HMMA.16816.F32.BF16 R104, R28.reuse, R6, R104 ;  /* 0x000000061c68723c */ /* 0x040fea0000041868 */
[----:B------:R-:W-:Y:S01]  /*9d10*/  FADD.FTZ R5, R171, R228 ;  /* 0x000000e4ab057221 */ /* 0x000fe20000010000 */
[C---:B---3--:R-:W-:Y:S05]  /*9d20*/  HMMA.16816.F32.BF16 R120, R28.reuse, R116, R16 ;  /* 0x000000741c78723c */ /* 0x048fea0000041810 */
[----:B------:R-:W-:Y:S01]  /*9d30*/  FADD.FTZ R5, R172, R5 ;  /* 0x00000005ac057221 */ /* 0x000fe20000010000 */
[C---:B------:R-:W-:Y:S05]  /*9d40*/  HMMA.16816.F32.BF16 R116, R28.reuse, R118, R12 ;  /* 0x000000761c74723c */ /* 0x040fea000004180c */
[----:B------:R-:W-:Y:S01]  /*9d50*/  FADD.FTZ R238, R238, R5 ;  /* 0x00000005eeee7221 */ /* 0x000fe20000010000 */
[----:B------:R-:W-:Y:S01]  /*9d60*/  FADD.FTZ R5, R134, R133 ;  /* 0x0000008586057221 */ /* 0x000fe20000010000 */
[----:B------:R-:W-:Y:S01]  /*9d70*/  MOV R133, R132 ;  /* 0x0000008400857202 */ /* 0x000fe20000000f00 */
[C---:B------:R-:W-:Y:S03]  /*9d80*/  HMMA.16816.F32.BF16 R108, R28.reuse, R8, R108 ;  /* 0x000000081c6c723c */ /* 0x040fe6000004186c */
[----:B------:R-:W-:Y:S01]  /*9d90*/  FADD.FTZ R238, R239, R238 ;  /* 0x000000eeefee7221 */ /* 0x000fe20000010000 */
[----:B------:R-:W-:Y:S02]  /*9da0*/  FADD.FTZ R240, R240, R5 ;  /* 0x00000005f0f07221 */ /* 0x000fe40000010000 */
[----:B------:R-:W-:Y:S05]  /*9db0*/  HMMA.16816.F32.BF16 R112, R28, R10, R112 ;  /* 0x0000000a1c70723c */ /* 0x000fea0000041870 */
[----:B------:R-:W-:Y:S01]  /*9dc0*/  FADD.FTZ R243, R243, R238 ;  /* 0x000000eef3f37221 */ /* 0x000fe20000010000 */
[----:B------:R-:W-:Y:S05]  /*9dd0*/  FADD.FTZ R241, R241, R240 ;  /* 0x000000f0f1f17221 */ /* 0x000fea0000010000 */
[----:B------:R-:W-:Y:S01]  /*9de0*/  FADD.FTZ R243, R242, R243 ;  /* 0x000000f3f2f37221 */ /* 0x000fe20000010000 */
[----:B------:R-:W-:Y:S03]  /*9df0*/  FADD.FTZ R152, R152, R241 ;  /* 0x000000f198987221 */ /* 0x000fe60000010000 */
[----:B------:R-:W-:Y:S01]  /*9e00*/  FADD.FTZ R154, R154, R243 ;  /* 0x000000f39a9a7221 */ /* 0x000fe20000010000 */
[----:B------:R-:W-:Y:S03]  /*9e10*/  FADD.FTZ R153, R153, R152 ;  /* 0x0000009899997221 */ /* 0x000fe60000010000 */
[----:B------:R-:W-:Y:S01]  /*9e20*/  FADD.FTZ R154, R155, R154 ;  /* 0x0000009a9b9a7221 */ /* 0x000fe20000010000 */
[----:B------:R-:W-:Y:S03]  /*9e30*/  FADD.FTZ R156, R156, R153 ;  /* 0x000000999c9c7221 */ /* 0x000fe60000010000 */
[----:B------:R-:W-:Y:S01]  /*9e40*/  FADD.FTZ R159, R159, R154 ;  /* 0x0000009a9f9f7221 */ /* 0x000fe20000010000 */
[----:B------:R-:W-:Y:S03]  /*9e50*/  FADD.FTZ R229, R157, R156 ;  /* 0x0000009c9de57221 */ /* 0x000fe60000010000 */
[----:B------:R-:W-:Y:S01]  /*9e60*/  FADD.FTZ R227, R166, R159 ;  /* 0x0000009fa6e37221 */ /* 0x000fe20000010000 */
[----:B------:R-:W-:Y:S06]  /*9e70*/  @P5 BRA `(.L_x_631) ;  /* 0xffffffc800f85947 */ /* 0x000fec000383ffff */
.L_x_630:
[----:B------:R-:W1:Y:S01]  /*9e80*/  SHFL.BFLY PT, R6, R229, 0x2, 0x1f ;  /* 0x0c401f00e5067f89 */ /* 0x000e6200000e0000 */
[----:B------:R-:W-:Y:S01]  /*9e90*/  MOV R10, 0x3f800000 ;  /* 0x3f800000000a7802 */ /* 0x000fe20000000f00 */
[----:B------:R-:W-:Y:S01]  /*9ea0*/  ULDC UR4, c[0x0][0x38c] ;  /* 0x0000e30000047ab9 */ /* 0x000fe20000000800 */
[----:B------:R-:W-:Y:S01]  /*9eb0*/  UMOV UR5, 0x400 ;  /* 0x0000040000057882 */ /* 0x000fe20000000000 */
[----:B------:R-:W2:Y:S01]  /*9ec0*/  SHFL.BFLY PT, R0, R227, 0x2, 0x1f ;  /* 0x0c401f00e3007f89 */ /* 0x000ea200000e0000 */
[----:B------:R-:W3:Y:S01]  /*9ed0*/  S2R R5, SR_TID.X ;  /* 0x0000000000057919 */ /* 0x000ee20000002100 */
[----:B-1----:R-:W-:Y:S01]  /*9ee0*/  FADD.FTZ R6, R6, R229 ;  /* 0x000000e506067221 */ /* 0x002fe20000010000 */
[----:B--2---:R-:W-:-:S04]  /*9ef0*/  FADD.FTZ R7, R0, R227 ;  /* 0x000000e300077221 */ /* 0x004fc80000010000 */
[----:B------:R-:W1:Y:S04]  /*9f00*/  SHFL.BFLY PT, R9, R6, 0x1, 0x1f ;  /* 0x0c201f0006097f89 */ /* 0x000e6800000e0000 */
[----:B------:R-:W2:Y:S01]  /*9f10*/  SHFL.BFLY PT, R2, R7, 0x1, 0x1f ;  /* 0x0c201f0007027f89 */ /* 0x000ea200000e0000 */
[----:B---3--:R-:W-:-:S04]  /*9f20*/  SHF.R.S32.HI R0, RZ, 0x1f, R5 ;  /* 0x0000001fff007819 */ /* 0x008fc80000011405 */
[----:B------:R-:W-:Y:S01]  /*9f30*/  LEA.HI R8, R0, R5, RZ, 0x2 ;  /* 0x0000000500087211 */ /* 0x000fe200078f10ff */
[----:B-1----:R-:W-:Y:S01]  /*9f40*/  FADD.FTZ R4, R6, R9 ;  /* 0x0000000906047221 */ /* 0x002fe20000010000 */
[----:B------:R-:W-:Y:S02]  /*9f50*/  MOV R9, 0x3f800000 ;  /* 0x3f80000000097802 */ /* 0x000fe40000000f00 */
[----:B------:R-:W-:Y:S01]  /*9f60*/  SHF.R.S32.HI R6, RZ, 0x1f, R8 ;  /* 0x0000001fff067819 */ /* 0x000fe20000011408 */
[----:B--2---:R-:W-:Y:S01]  /*9f70*/  FADD.FTZ R2, R7, R2 ;  /* 0x0000000207027221 */ /* 0x004fe20000010000 */
[----:B------:R-:W-:Y:S02]  /*9f80*/  FSETP.NE.FTZ.AND P4, PT, R4, RZ, PT ;  /* 0x000000ff0400720b */ /* 0x000fe40003f95000 */
[----:B------:R-:W-:Y:S02]  /*9f90*/  SHF.R.S32.HI R7, RZ, 0x2, R8 ;  /* 0x00000002ff077819 */ /* 0x000fe40000011408 */
[----:B------:R-:W-:-:S02]  /*9fa0*/  FSETP.NE.FTZ.AND P0, PT, R2, RZ, PT ;  /* 0x000000ff0200720b */ /* 0x000fc40003f15000 */
[----:B------:R-:W-:Y:S02]  /*9fb0*/  LEA.HI R6, R6, R7, RZ, 0x3 ;  /* 0x0000000706067211 */ /* 0x000fe400078f18ff */
[----:B------:R-:W-:Y:S02]  /*9fc0*/  LOP3.LUT R8, R8, 0x3ffffffc, RZ, 0xc0, !PT ;  /* 0x3ffffffc08087812 */ /* 0x000fe400078ec0ff */
[----:B------:R-:W-:Y:S02]  /*9fd0*/  LOP3.LUT R6, R6, 0xfffffff8, RZ, 0xc0, !PT ;  /* 0xfffffff806067812 */ /* 0x000fe400078ec0ff */
[-C--:B------:R-:W-:Y:S01]  /*9fe0*/  IADD3 R8, -R8, R5.reuse, RZ ;  /* 0x0000000508087210 */ /* 0x080fe20007ffe1ff */
[----:B------:R-:W1:Y:S01]  /*9ff0*/  @P4 MUFU.RCP R9, R4 ;  /* 0x0000000400094308 */ /* 0x000e620000001000 */
[----:B------:R-:W-:Y:S02]  /*a000*/  IADD3 R6, R7, -R6, RZ ;  /* 0x8000000607067210 */ /* 0x000fe40007ffe0ff */
[----:B------:R-:W-:-:S02]  /*a010*/  LEA.HI R7, R0, R5, RZ, 0x5 ;  /* 0x0000000500077211 */ /* 0x000fc400078f28ff */
[C---:B------:R-:W-:Y:S02]  /*a020*/  SHF.L.U32 R12, R6.reuse, 0x6, RZ ;  /* 0x00000006060c7819 */ /* 0x040fe400000006ff */
[----:B------:R-:W-:Y:S01]  /*a030*/  R2P PR, R6, 0x6 ;  /* 0x0000000606007804 */ /* 0x000fe20000000000 */
[----:B------:R-:W2:Y:S01]  /*a040*/  @P0 MUFU.RCP R10, R2 ;  /* 0x00000002000a0308 */ /* 0x000ea20000001000 */
[----:B------:R-:W-:Y:S02]  /*a050*/  SHF.R.S32.HI R11, RZ, 0x5, R7 ;  /* 0x00000005ff0b7819 */ /* 0x000fe40000011407 */
[----:B------:R-:W-:Y:S02]  /*a060*/  LOP3.LUT R12, R12, 0x1c0, RZ, 0xc0, !PT ;  /* 0x000001c00c0c7812 */ /* 0x000fe400078ec0ff */
[----:B------:R-:W-:Y:S02]  /*a070*/  LOP3.LUT R6, R6, 0x1, RZ, 0xc0, !PT ;  /* 0x0000000106067812 */ /* 0x000fe400078ec0ff */
[----:B------:R-:W-:Y:S01]  /*a080*/  LEA R8, R11, R8, 0x9 ;  /* 0x000000080b087211 */ /* 0x000fe200078e48ff */
[----:B-1----:R-:W-:Y:S01]  /*a090*/  FMUL.FTZ R9, R9, UR4 ;  /* 0x0000000409097c20 */ /* 0x002fe20008410000 */
[----:B------:R-:W-:-:S02]  /*a0a0*/  LEA.HI R13, R12, R12, RZ, 0x1d ;  /* 0x0000000c0c0d7211 */ /* 0x000fc400078fe8ff */
[----:B------:R-:W-:Y:S01]  /*a0b0*/  ISETP.NE.U32.AND P3, PT, R6, 0x1, PT ;  /* 0x000000010600780c */ /* 0x000fe20003f65070 */
[C---:B------:R-:W-:Y:S01]  /*a0c0*/  FMUL.FTZ R128, R9.reuse, R128 ;  /* 0x0000008009807220 */ /* 0x040fe20000410000 */
[----:B------:R-:W-:Y:S01]  /*a0d0*/  LEA R8, R8, R13, 0x1 ;  /* 0x0000000d08087211 */ /* 0x000fe200078e08ff */
[C---:B------:R-:W-:Y:S01]  /*a0e0*/  FMUL.FTZ R129, R9.reuse, R129 ;  /* 0x0000008109817220 */ /* 0x040fe20000410000 */
[----:B------:R-:W-:Y:S01]  /*a0f0*/  MOV R6, 0x20 ;  /* 0x0000002000067802 */ /* 0x000fe20000000f00 */
[----:B--2---:R-:W-:Y:S01]  /*a100*/  FMUL.FTZ R10, R10, UR4 ;  /* 0x000000040a0a7c20 */ /* 0x004fe20008410000 */
[----:B------:R-:W1:Y:S01]  /*a110*/  S2UR UR4, SR_CgaCtaId ;  /* 0x00000000000479c3 */ /* 0x000e620000008800 */
        /* <DEDUP_REMOVED lines=14> */
[----:B------:R-:W-:Y:S01]  /*a200*/  SEL R6, R6, 0xffffffe0, !P1 ;  /* 0xffffffe006067807 */ /* 0x000fe20004800000 */
        /* <DEDUP_REMOVED lines=8> */
[----:B-1----:R-:W-:Y:S01]  /*a290*/  ULEA UR4, UR4, UR5, 0x18 ;  /* 0x0000000504047291 */ /* 0x002fe2000f8ec03f */
[----:B------:R-:W-:Y:S01]  /*a2a0*/  F2FP.BF16.F32.PACK_AB R128, R129, R128 ;  /* 0x000000808180723e */ /* 0x000fe200000010ff */
[----:B------:R-:W-:Y:S01]  /*a2b0*/  FMUL.FTZ R52, R9, R52 ;  /* 0x0000003409347220 */ /* 0x000fe20000410000 */
[----:B------:R-:W-:Y:S01]  /*a2c0*/  F2FP.BF16.F32.PACK_AB R130, R131, R130 ;  /* 0x000000828382723e */ /* 0x000fe200000010ff */
[C---:B------:R-:W-:Y:S01]  /*a2d0*/  FMUL.FTZ R53, R9.reuse, R53 ;  /* 0x0000003509357220 */ /* 0x040fe20000410000 */
        /* <DEDUP_REMOVED lines=9> */
[----:B------:R-:W-:Y:S01]  /*a370*/  SEL R8, R8, 0xffffffc0, !P2 ;  /* 0xffffffc008087807 */ /* 0x000fe20005000000 */
[C---:B------:R-:W-:Y:S01]  /*a380*/  FMUL.FTZ R59, R10.reuse, R59 ;  /* 0x0000003b0a3b7220 */ /* 0x040fe20000410000 */
[----:B------:R-:W-:Y:S01]  /*a390*/  F2FP.BF16.F32.PACK_AB R124, R125, R124 ;  /* 0x0000007c7d7c723e */ /* 0x000fe200000010ff */
[----:B------:R-:W-:Y:S01]  /*a3a0*/  FMUL.FTZ R60, R9, R60 ;  /* 0x0000003c093c7220 */ /* 0x000fe20000410000 */
[----:B------:R-:W-:Y:S01]  /*a3b0*/  F2FP.BF16.F32.PACK_AB R126, R127, R126 ;  /* 0x0000007e7f7e723e */ /* 0x000fe200000010ff */
[----:B------:R-:W-:Y:S01]  /*a3c0*/  FMUL.FTZ R61, R9, R61 ;  /* 0x0000003d093d7220 */ /* 0x000fe20000410000 */
[----:B------:R-:W-:Y:S01]  /*a3d0*/  F2FP.BF16.F32.PACK_AB R36, R37, R36 ;  /* 0x000000242524723e */ /* 0x000fe200000010ff */
[C---:B------:R-:W-:Y:S01]  /*a3e0*/  FMUL.FTZ R62, R10.reuse, R62 ;  /* 0x0000003e0a3e7220 */ /* 0x040fe20000410000 */
[----:B------:R-:W-:Y:S01]  /*a3f0*/  F2FP.BF16.F32.PACK_AB R38, R39, R38 ;  /* 0x000000262726723e */ /* 0x000fe200000010ff */
[C---:B------:R-:W-:Y:S01]  /*a400*/  FMUL.FTZ R63, R10.reuse, R63 ;  /* 0x0000003f0a3f7220 */ /* 0x040fe20000410000 */
[----:B------:R-:W-:Y:S01]  /*a410*/  IADD3 R19, R13, R6, RZ ;  /* 0x000000060d137210 */ /* 0x000fe20007ffe0ff */
[----:B------:R-:W-:Y:S01]  /*a420*/  FMUL.FTZ R64, R9, R64 ;  /* 0x0000004009407220 */ /* 0x000fe20000410000 */
[----:B------:R-:W-:Y:S01]  /*a430*/  F2FP.BF16.F32.PACK_AB R40, R41, R40 ;  /* 0x000000282928723e */ /* 0x000fe200000010ff */
[----:B------:R-:W-:Y:S01]  /*a440*/  FMUL.FTZ R65, R9, R65 ;  /* 0x0000004109417220 */ /* 0x000fe20000410000 */
[----:B------:R-:W-:Y:S01]  /*a450*/  F2FP.BF16.F32.PACK_AB R42, R43, R42 ;  /* 0x0000002a2b2a723e */ /* 0x000fe200000010ff */
[----:B------:R-:W-:Y:S01]  /*a460*/  FMUL.FTZ R66, R10, R66 ;  /* 0x000000420a427220 */ /* 0x000fe20000410000 */
[----:B------:R-:W-:Y:S01]  /*a470*/  IADD3 R21, R6, R15, RZ ;  /* 0x0000000f06157210 */ /* 0x000fe20007ffe0ff */
[C---:B------:R-:W-:Y:S01]  /*a480*/  FMUL.FTZ R67, R10.reuse, R67 ;  /* 0x000000430a437220 */ /* 0x040fe20000410000 */
[----:B------:R-:W-:Y:S01]  /*a490*/  ISETP.NE.AND P2, PT, R211, -0x1, PT ;  /* 0xffffffffd300780c */ /* 0x000fe20003f45270 */
[----:B------:R-:W-:Y:S01]  /*a4a0*/  FMUL.FTZ R68, R9, R68 ;  /* 0x0000004409447220 */ /* 0x000fe20000410000 */
[----:B------:R-:W-:Y:S01]  /*a4b0*/  F2FP.BF16.F32.PACK_AB R44, R45, R44 ;  /* 0x0000002c2d2c723e */ /* 0x000fe200000010ff */
[----:B------:R-:W-:Y:S01]  /*a4c0*/  FMUL.FTZ R69, R9, R69 ;  /* 0x0000004509457220 */ /* 0x000fe20000410000 */
[----:B------:R-:W-:Y:S01]  /*a4d0*/  F2FP.BF16.F32.PACK_AB R46, R47, R46 ;  /* 0x0000002e2f2e723e */ /* 0x000fe200000010ff */
[C---:B------:R-:W-:Y:S01]  /*a4e0*/  FMUL.FTZ R70, R10.reuse, R70 ;  /* 0x000000460a467220 */ /* 0x040fe20000410000 */
[----:B------:R-:W-:Y:S01]  /*a4f0*/  IADD3 R23, R13, R8, RZ ;  /* 0x000000080d177210 */ /* 0x000fe20007ffe0ff */
[----:B------:R-:W-:Y:S01]  /*a500*/  FMUL.FTZ R71, R10, R71 ;  /* 0x000000470a477220 */ /* 0x000fe20000410000 */
[----:B------:R-:W-:Y:S01]  /*a510*/  F2FP.BF16.F32.PACK_AB R48, R49, R48 ;  /* 0x000000303130723e */ /* 0x000fe200000010ff */
[----:B------:R-:W-:Y:S01]  /*a520*/  STS [R13], R128 ;  /* 0x000000800d007388 */ /* 0x000fe20000000800 */
[----:B------:R-:W-:Y:S01]  /*a530*/  F2FP.BF16.F32.PACK_AB R50, R51, R50 ;  /* 0x000000323332723e */ /* 0x000fe200000010ff */
[C---:B------:R-:W-:Y:S01]  /*a540*/  FMUL.FTZ R72, R9.reuse, R72 ;  /* 0x0000004809487220 */ /* 0x040fe20000410000 */
[----:B------:R-:W-:Y:S01]  /*a550*/  IADD3 R25, R8, R15, RZ ;  /* 0x0000000f08197210 */ /* 0x000fe20007ffe0ff */
[----:B------:R-:W-:Y:S01]  /*a560*/  STS [R13+0x400], R130 ;  /* 0x000400820d007388 */ /* 0x000fe20000000800 */
[----:B------:R-:W-:Y:S01]  /*a570*/  FMUL.FTZ R73, R9, R73 ;  /* 0x0000004909497220 */ /* 0x000fe20000410000 */
[C---:B------:R-:W-:Y:S01]  /*a580*/  FMUL.FTZ R74, R10.reuse, R74 ;  /* 0x0000004a0a4a7220 */ /* 0x040fe20000410000 */
[C---:B------:R-:W-:Y:S01]  /*a590*/  FMUL.FTZ R75, R10.reuse, R75 ;  /* 0x0000004b0a4b7220 */ /* 0x040fe20000410000 */
[----:B------:R-:W-:Y:S01]  /*a5a0*/  F2FP.BF16.F32.PACK_AB R52, R53, R52 ;  /* 0x000000343534723e */ /* 0x000fe200000010ff */
[----:B------:R-:W-:Y:S01]  /*a5b0*/  STS [R15], R124 ;  /* 0x0000007c0f007388 */ /* 0x000fe20000000800 */
[----:B------:R-:W-:Y:S01]  /*a5c0*/  F2FP.BF16.F32.PACK_AB R54, R55, R54 ;  /* 0x000000363736723e */ /* 0x000fe200000010ff */
[----:B------:R-:W-:Y:S01]  /*a5d0*/  FMUL.FTZ R76, R9, R76 ;  /* 0x0000004c094c7220 */ /* 0x000fe20000410000 */
        /* <DEDUP_REMOVED lines=17> */
[C---:B------:R-:W-:Y:S01]  /*a6f0*/  FMUL.FTZ R84, R9.reuse, R84 ;  /* 0x0000005409547220 */ /* 0x040fe20000410000 */
[----:B------:R-:W-:Y:S01]  /*a700*/  FMUL.FTZ R85, R9, R85 ;  /* 0x0000005509557220 */ /* 0x000fe20000410000 */
[----:B------:R-:W-:Y:S01]  /*a710*/  STS [R21+0x400], R42 ;  /* 0x0004002a15007388 */ /* 0x000fe20000000800 */
        /* <DEDUP_REMOVED lines=35> */
[----:B------:R-:W-:Y:S01]  /*a950*/  STS [R13+0x2000], R60 ;  /* 0x0020003c0d007388 */ /* 0x000fe20000000800 */
        /* <DEDUP_REMOVED lines=17> */
[----:B------:R-:W1:Y:S01]  /*aa70*/  @P2 LDC.64 R16, c[0x0][0x298] ;  /* 0x0000a600ff102b82 */ /* 0x000e620000000a00 */
[----:B------:R-:W-:Y:S01]  /*aa80*/  F2FP.BF16.F32.PACK_AB R92, R93, R92 ;  /* 0x0000005c5d5c723e */ /* 0x000fe200000010ff */
[----:B------:R-:W-:Y:S01]  /*aa90*/  STS [R19+0x2400], R70 ;  /* 0x0024004613007388 */ /* 0x000fe20000000800 */
[----:B------:R-:W-:Y:S01]  /*aaa0*/  F2FP.BF16.F32.PACK_AB R94, R95, R94 ;  /* 0x0000005e5f5e723e */ /* 0x000fe200000010ff */
[----:B------:R-:W-:Y:S01]  /*aab0*/  FMUL.FTZ R116, R9, R116 ;  /* 0x0000007409747220 */ /* 0x000fe20000410000 */
        /* <DEDUP_REMOVED lines=20> */
[C---:B------:R-:W-:Y:S01]  /*ac00*/  FMUL.FTZ R110, R10.reuse, R110 ;  /* 0x0000006e0a6e7220 */ /* 0x040fe20000410000 */
[----:B------:R-:W-:Y:S01]  /*ac10*/  STS [R25+0x2400], R82 ;  /* 0x0024005219007388 */ /* 0x000fe20000000800 */
[C---:B------:R-:W-:Y:S01]  /*ac20*/  FMUL.FTZ R111, R10.reuse, R111 ;  /* 0x0000006f0a6f7220 */ /* 0x040fe20000410000 */
[C---:B------:R-:W-:Y:S01]  /*ac30*/  FMUL.FTZ R114, R10.reuse, R114 ;  /* 0x000000720a727220 */ /* 0x040fe20000410000 */
[----:B------:R-:W-:Y:S01]  /*ac40*/  FMUL.FTZ R115, R10, R115 ;  /* 0x000000730a737220 */ /* 0x000fe20000410000 */
[----:B------:R-:W-:Y:S01]  /*ac50*/  STS [R27+0x2000], R84 ;  /* 0x002000541b007388 */ /* 0x000fe20000000800 */
[----:B------:R-:W-:-:S02]  /*ac60*/  F2FP.BF16.F32.PACK_AB R116, R117, R116 ;  /* 0x000000747574723e */ /* 0x000fc400000010ff */
[----:B------:R-:W-:Y:S01]  /*ac70*/  F2FP.BF16.F32.PACK_AB R118, R119, R118 ;  /* 0x000000767776723e */ /* 0x000fe200000010ff */
[----:B------:R-:W-:Y:S01]  /*ac80*/  STS [R27+0x2400], R86 ;  /* 0x002400561b007388 */ /* 0x000fe20000000800 */
[----:B------:R-:W-:Y:S02]  /*ac90*/  F2FP.BF16.F32.PACK_AB R108, R109, R108 ;  /* 0x0000006c6d6c723e */ /* 0x000fe400000010ff */
[----:B------:R-:W-:Y:S01]  /*aca0*/  F2FP.BF16.F32.PACK_AB R110, R111, R110 ;  /* 0x0000006e6f6e723e */ /* 0x000fe200000010ff */
[----:B------:R-:W-:Y:S01]  /*acb0*/  STS [R29+0x2000], R88 ;  /* 0x002000581d007388 */ /* 0x000fe20000000800 */
[----:B------:R-:W-:Y:S02]  /*acc0*/  F2FP.BF16.F32.PACK_AB R112, R9, R112 ;  /* 0x000000700970723e */ /* 0x000fe400000010ff */
[----:B------:R-:W-:Y:S01]  /*acd0*/  F2FP.BF16.F32.PACK_AB R114, R115, R114 ;  /* 0x000000727372723e */ /* 0x000fe200000010ff */
[----:B------:R-:W-:Y:S04]  /*ace0*/  STS [R29+0x2400], R90 ;  /* 0x0024005a1d007388 */ /* 0x000fe80000000800 */
[----:B------:R-:W-:Y:S04]  /*acf0*/  STS [R13+0x4000], R92 ;  /* 0x0040005c0d007388 */ /* 0x000fe80000000800 */
[----:B------:R1:W-:Y:S04]  /*ad00*/  STS [R13+0x4400], R94 ;  /* 0x0044005e0d007388 */ /* 0x0003e80000000800 */
[----:B------:R2:W-:Y:S04]  /*ad10*/  STS [R15+0x4000], R96 ;  /* 0x004000600f007388 */ /* 0x0005e80000000800 */
[----:B------:R2:W-:Y:S04]  /*ad20*/  STS [R15+0x4400], R98 ;  /* 0x004400620f007388 */ /* 0x0005e80000000800 */
[----:B------:R2:W-:Y:S04]  /*ad30*/  STS [R19+0x4000], R100 ;  /* 0x0040006413007388 */ /* 0x0005e80000000800 */
[----:B------:R2:W-:Y:S04]  /*ad40*/  STS [R19+0x4400], R102 ;  /* 0x0044006613007388 */ /* 0x0005e80000000800 */
[----:B------:R2:W-:Y:S04]  /*ad50*/  STS [R21+0x4000], R104 ;  /* 0x0040006815007388 */ /* 0x0005e80000000800 */
[----:B------:R2:W-:Y:S01]  /*ad60*/  STS [R21+0x4400], R106 ;  /* 0x0044006a15007388 */ /* 0x0005e20000000800 */
[----:B-1----:R-:W-:-:S03]  /*ad70*/  @P2 IMAD.WIDE.U32 R12, R211, R16, RZ ;  /* 0x00000010d30c2225 */ /* 0x002fc600078e00ff */
[----:B------:R2:W-:Y:S01]  /*ad80*/  STS [R23+0x4000], R120 ;  /* 0x0040007817007388 */ /* 0x0005e20000000800 */
[----:B------:R-:W-:Y:S01]  /*ad90*/  @P2 IMAD R6, R211, R17, R13 ;  /* 0x00000011d3062224 */ /* 0x000fe200078e020d */
[----:B------:R-:W-:Y:S02]  /*ada0*/  @P2 MOV R10, R12 ;  /* 0x0000000c000a2202 */ /* 0x000fe40000000f00 */
[----:B------:R2:W-:Y:S01]  /*adb0*/  STS [R23+0x4400], R122 ;  /* 0x0044007a17007388 */ /* 0x0005e20000000800 */
[----:B------:R-:W-:Y:S05]  /*adc0*/  @P2 BRA `(.L_x_634) ;  /* 0x0000000000202947 */ /* 0x000fea0003800000 */
[----:B------:R-:W1:Y:S01]  /*add0*/  S2R R6, SR_CTAID.Y ;  /* 0x0000000000067919 */ /* 0x000e620000002600 */
[----:B------:R-:W3:Y:S01]  /*ade0*/  LDC.64 R8, c[0x0][0x290] ;  /* 0x0000a400ff087b82 */ /* 0x000ee20000000a00 */
[----:B-1----:R-:W-:-:S05]  /*adf0*/  SHF.R.S32.HI R13, RZ, 0x1f, R6 ;  /* 0x0000001fff0d7819 */ /* 0x002fca0000011406 */
[-C--:B---3--:R-:W-:Y:S02]  /*ae00*/  IMAD R10, R13, R8.reuse, RZ ;  /* 0x000000080d0a7224 */ /* 0x088fe400078e02ff */
[----:B------:R-:W-:-:S04]  /*ae10*/  IMAD.WIDE.U32 R12, R6, R8, RZ ;  /* 0x00000008060c7225 */ /* 0x000fc800078e00ff */
[----:B------:R-:W-:Y:S01]  /*ae20*/  IMAD R9, R6, R9, R10 ;  /* 0x0000000906097224 */ /* 0x000fe200078e020a */
[----:B------:R-:W-:-:S04]  /*ae30*/  MOV R10, R12 ;  /* 0x0000000c000a7202 */ /* 0x000fc80000000f00 */
[----:B------:R-:W-:-:S07]  /*ae40*/  IADD3 R6, R13, R9, RZ ;  /* 0x000000090d067210 */ /* 0x000fce0007ffe0ff */
.L_x_634:
[----:B------:R-:W-:Y:S01]  /*ae50*/  ULDC.U8 UR4, c[0x0][0x3d9] ;  /* 0x0000f64000047ab9 */ /* 0x000fe20000000000 */
[----:B------:R1:W-:Y:S01]  /*ae60*/  STS [R25+0x4000], R116 ;  /* 0x0040007419007388 */ /* 0x0003e20000000800 */
[----:B------:R-:W-:Y:S01]  /*ae70*/  ISETP.NE.AND P3, PT, RZ, UR4, PT ;  /* 0x00000004ff007c0c */ /* 0x000fe2000bf65270 */
[----:B------:R-:W-:Y:S01]  /*ae80*/  ULDC.U8 UR5, c[0x0][0x3d8] ;  /* 0x0000f60000057ab9 */ /* 0x000fe20000000000 */
[----:B------:R-:W3:Y:S01]  /*ae90*/  @P4 LDC R31, c[0x0][0x2e8] ;  /* 0x0000ba00ff1f4b82 */ /* 0x000ee20000000800 */
[----:B------:R1:W-:Y:S01]  /*aea0*/  STS [R25+0x4400], R118 ;  /* 0x0044007619007388 */ /* 0x0003e20000000800 */
[----:B------:R-:W-:Y:S01]  /*aeb0*/  ISETP.NE.AND P5, PT, RZ, UR5, PT ;  /* 0x00000005ff007c0c */ /* 0x000fe2000bfa5270 */
[----:B------:R-:W4:Y:S02]  /*aec0*/  @P4 MUFU.LG2 R4, R4 ;  /* 0x0000000400044308 */ /* 0x000f240000000c00 */
[----:B------:R1:W-:Y:S01]  /*aed0*/  STS [R27+0x4000], R108 ;  /* 0x0040006c1b007388 */ /* 0x0003e20000000800 */
[----:B------:R-:W-:-:S03]  /*aee0*/  ISETP.EQ.AND P5, PT, RZ, UR4, P5 ;  /* 0x00000004ff007c0c */ /* 0x000fc6000afa2270 */
[----:B------:R1:W-:Y:S02]  /*aef0*/  STS [R27+0x4400], R110 ;  /* 0x0044006e1b007388 */ /* 0x0003e40000000800 */
[----:B------:R-:W1:Y:S01]  /*af00*/  @P3 LDC.64 R8, c[0x0][0x2c0] ;  /* 0x0000b000ff083b82 */ /* 0x000e620000000a00 */
[----:B------:R-:W1:Y:S01]  /*af10*/  S2R R22, SR_CTAID.Y ;  /* 0x0000000000167919 */ /* 0x000e620000002600 */
[----:B------:R-:W1:Y:S06]  /*af20*/  S2R R20, SR_CTAID.Z ;  /* 0x0000000000147919 */ /* 0x000e6c0000002700 */
[----:B------:R-:W-:-:S02]  /*af30*/  @!P5 PLOP3.LUT P1, PT, PT, PT, PT, 0x8, 0x0 ;  /* 0x000000000000d81c */ /* 0x000fc40003f2e170 */
[----:B------:R-:W-:Y:S01]  /*af40*/  @!P5 CS2R R32, SRZ ;  /* 0x000000000020d805 */ /* 0x000fe2000001ff00 */
[----:B--2---:R-:W2:Y:S01]  /*af50*/  S2R R23, SR_CTAID.X ;  /* 0x0000000000177919 */ /* 0x004ea20000002500 */
[----:B------:R-:W1:Y:S01]  /*af60*/  S2R R21, SR_TID.X ;  /* 0x0000000000157919 */ /* 0x000e620000002100 */
[----:B------:R1:W-:Y:S04]  /*af70*/  STS [R29+0x4000], R112 ;  /* 0x004000701d007388 */ /* 0x0003e80000000800 */
[----:B------:R1:W-:Y:S01]  /*af80*/  STS [R29+0x4400], R114 ;  /* 0x004400721d007388 */ /* 0x0003e20000000800 */
[----:B----4-:R-:W-:Y:S05]  /*af90*/  @!P5 BRA `(.L_x_635) ;  /* 0x000000000018d947 */ /* 0x010fea0003800000 */
[----:B------:R-:W4:Y:S01]  /*afa0*/  S2R R12, SR_CTAID.Y ;  /* 0x00000000000c7919 */ /* 0x000f220000002600 */
[----:B------:R-:W4:Y:S01]  /*afb0*/  LDC R13, c[0x0][0x2c4] ;  /* 0x0000b100ff0d7b82 */ /* 0x000f220000000800 */
[----:B------:R-:W-:Y:S01]  /*afc0*/  PLOP3.LUT P1, PT, PT, PT, PT, 0x80, 0x0 ;  /* 0x000000000000781c */ /* 0x000fe20003f2f070 */
[----:B----4-:R-:W-:-:S05]  /*afd0*/  IMAD R12, R12, R13, RZ ;  /* 0x0000000d0c0c7224 */ /* 0x010fca00078e02ff */
[----:B------:R-:W-:-:S04]  /*afe0*/  SEL R32, R12, R211, !P2 ;  /* 0x000000d30c207207 */ /* 0x000fc80005000000 */
[----:B------:R-:W-:Y:S02]  /*aff0*/  SHF.R.S32.HI R33, RZ, 0x1f, R32 ;  /* 0x0000001fff217819 */ /* 0x000fe40000011420 */
.L_x_635:
[----:B------:R-:W-:Y:S01]  /*b000*/  LEA.HI R0, R0, R5, RZ, 0x3 ;  /* 0x0000000500007211 */ /* 0x000fe200078f18ff */
[----:B-1----:R-:W-:Y:S01]  /*b010*/  @P3 IMAD R9, R9, R8, RZ ;  /* 0x0000000809093224 */ /* 0x002fe200078e02ff */
[----:B------:R-:W-:Y:S01]  /*b020*/  LOP3.LUT R26, R7, 0xffffffe0, RZ, 0xc0, !PT ;  /* 0xffffffe0071a7812 */ /* 0x000fe200078ec0ff */
[----:B--2---:R-:W-:Y:S01]  /*b030*/  IMAD R24, R23, -0x40, R216 ;  /* 0xffffffc017187824 */ /* 0x004fe200078e02d8 */
[----:B------:R-:W-:Y:S01]  /*b040*/  SHF.R.S32.HI R7, RZ, 0x3, R0 ;  /* 0x00000003ff077819 */ /* 0x000fe20000011400 */
[----:B------:R-:W-:Y:S01]  /*b050*/  @P3 IMAD.MOV.U32 R25, RZ, RZ, 0x1 ;  /* 0x00000001ff193424 */ /* 0x000fe200078e00ff */
[----:B------:R-:W1:Y:S01]  /*b060*/  @P3 LDC R0, c[0x0][0x2c0] ;  /* 0x0000b000ff003b82 */ /* 0x000e620000000800 */
[----:B------:R-:W-:Y:S01]  /*b070*/  SHF.R.S32.HI R8, RZ, 0x1f, R21 ;  /* 0x0000001fff087819 */ /* 0x000fe20000011415 */
[----:B------:R-:W-:Y:S06]  /*b080*/  @P3 BRA `(.L_x_636) ;  /* 0x0000000000183947 */ /* 0x000fec0003800000 */
[----:B------:R-:W2:Y:S01]  /*b090*/  LDC R9, c[0x0][0x2c4] ;  /* 0x0000b100ff097b82 */ /* 0x000ea20000000800 */
[----:B------:R-:W-:Y:S02]  /*b0a0*/  ISETP.NE.AND P2, PT, RZ, UR5, PT ;  /* 0x00000005ff007c0c */ /* 0x000fe4000bf45270 */
[----:B-1----:R-:W-:-:S05]  /*b0b0*/  MOV R0, 0x1 ;  /* 0x0000000100007802 */ /* 0x002fca0000000f00 */
[----:B------:R-:W1:Y:S08]  /*b0c0*/  LDC R12, c[0x0][0x270] ;  /* 0x00009c00ff0c7b82 */ /* 0x000e700000000800 */
[----:B--2---:R-:W1:Y:S02]  /*b0d0*/  @P2 LDC R9, c[0x0][0x2e4] ;  /* 0x0000b900ff092b82 */ /* 0x004e640000000800 */
[----:B-1----:R-:W-:-:S07]  /*b0e0*/  IMAD R25, R9, R12, RZ ;  /* 0x0000000c09197224 */ /* 0x002fce00078e02ff */
.L_x_636:
[----:B------:R-:W-:Y:S01]  /*b0f0*/  BAR.SYNC.DEFER_BLOCKING 0x0 ;  /* 0x0000000000007b1d */ /* 0x000fe20000010000 */
[----:B------:R-:W-:Y:S01]  /*b100*/  SHF.R.S32.HI R28, RZ, 0x1f, R11 ;  /* 0x0000001fff1c7819 */ /* 0x000fe2000001140b */
[----:B------:R-:W-:Y:S01]  /*b110*/  IMAD.IADD R26, R5, 0x1, -R26 ;  /* 0x00000001051a7824 */ /* 0x000fe200078e0a1a */
[----:B------:R-:W-:Y:S01]  /*b120*/  LEA.HI R8, R8, R21, RZ, 0x3 ;  /* 0x0000001508087211 */ /* 0x000fe200078f18ff */
[----:B------:R-:W-:Y:S01]  /*b130*/  IMAD R22, R22, R25, RZ ;  /* 0x0000001916167224 */ /* 0x000fe200078e02ff */
[----:B------:R-:W-:Y:S01]  /*b140*/  ISETP.GE.AND P3, PT, R7, R24, PT ;  /* 0x000000180700720c */ /* 0x000fe20003f66270 */
[----:B------:R-:W2:Y:S01]  /*b150*/  @P0 MUFU.LG2 R2, R2 ;  /* 0x0000000200020308 */ /* 0x000ea20000000c00 */
[----:B------:R-:W-:Y:S01]  /*b160*/  LEA.HI R5, R28, R11, RZ, 0x2 ;  /* 0x0000000b1c057211 */ /* 0x000fe200078f10ff */
[----:B------:R-:W-:Y:S01]  /*b170*/  BSSY B0, `(.L_x_637) ;  /* 0x0000031000007945 */ /* 0x000fe20003800000 */
[----:B------:R-:W4:Y:S01]  /*b180*/  @P0 LDC R28, c[0x0][0x2e8] ;  /* 0x0000ba00ff1c0b82 */ /* 0x000f220000000800 */
[----:B------:R-:W-:-:S02]  /*b190*/  SHF.R.S32.HI R7, RZ, 0x1f, R26 ;  /* 0x0000001fff077819 */ /* 0x000fc4000001141a */
[----:B------:R-:W-:Y:S02]  /*b1a0*/  LOP3.LUT R24, R8, 0xfffffff8, RZ, 0xc0, !PT ;  /* 0xfffffff808187812 */ /* 0x000fe400078ec0ff */
[----:B------:R-:W-:Y:S02]  /*b1b0*/  LOP3.LUT R30, R5, 0xffffffc, RZ, 0xc0, !PT ;  /* 0x0ffffffc051e7812 */ /* 0x000fe400078ec0ff */
[----:B------:R-:W-:Y:S01]  /*b1c0*/  LEA.HI R5, R7, R26, RZ, 0x2 ;  /* 0x0000001a07057211 */ /* 0x000fe200078f10ff */
[----:B------:R-:W-:Y:S02]  /*b1d0*/  IMAD.IADD R24, R21, 0x1, -R24 ;  /* 0x0000000115187824 */ /* 0x000fe400078e0a18 */
[----:B------:R-:W-:Y:S01]  /*b1e0*/  @P4 FMUL.FTZ R21, R4, 0.69314718246459960938 ;  /* 0x3f31721804154820 */ /* 0x000fe20000410000 */
[----:B------:R-:W-:Y:S01]  /*b1f0*/  SEL R22, R22, RZ, !P1 ;  /* 0x000000ff16167207 */ /* 0x000fe20004800000 */
[----:B------:R-:W-:Y:S01]  /*b200*/  IMAD.IADD R11, R11, 0x1, -R30 ;  /* 0x000000010b0b7824 */ /* 0x000fe200078e0a1e */
[----:B------:R-:W-:Y:S01]  /*b210*/  SHF.R.S32.HI R4, RZ, 0x2, R5 ;  /* 0x00000002ff047819 */ /* 0x000fe20000011405 */
[----:B-1----:R-:W-:Y:S01]  /*b220*/  IMAD R5, R23, R0, RZ ;  /* 0x0000000017057224 */ /* 0x002fe200078e02ff */
[----:B------:R-:W-:Y:S01]  /*b230*/  LOP3.LUT P1, RZ, R26, 0x3, RZ, 0xc0, !PT ;  /* 0x000000031aff7812 */ /* 0x000fe2000782c0ff */
[----:B------:R1:W1:Y:S01]  /*b240*/  LDS.128 R16, [R213+0x1800] ;  /* 0x00180000d5107984 */ /* 0x0002620000000c00 */
[----:B------:R-:W-:-:S02]  /*b250*/  IMAD.MOV.U32 R7, RZ, RZ, 0x7f800000 ;  /* 0x7f800000ff077424 */ /* 0x000fc400078e00ff */
[----:B---3--:R-:W-:Y:S01]  /*b260*/  @P4 FFMA.FTZ R7, R132, R31, R21 ;  /* 0x0000001f84074223 */ /* 0x008fe20000010015 */
[----:B------:R-:W-:Y:S01]  /*b270*/  IMAD R11, R11, 0x10, R4 ;  /* 0x000000100b0b7824 */ /* 0x000fe200078e0204 */
[----:B------:R3:W1:Y:S01]  /*b280*/  LDS.128 R12, [R213+0x3800] ;  /* 0x00380000d50c7984 */ /* 0x0006620000000c00 */
[----:B------:R-:W-:Y:S01]  /*b290*/  IMAD R21, R20, R9, R22 ;  /* 0x0000000914157224 */ /* 0x000fe200078e0216 */
[----:B------:R-:W-:Y:S01]  /*b2a0*/  SHF.R.S32.HI R26, RZ, 0x3, R8 ;  /* 0x00000003ff1a7819 */ /* 0x000fe20000011408 */
[----:B------:R-:W-:Y:S02]  /*b2b0*/  IMAD.SHL.U32 R4, R5, 0x40, RZ ;  /* 0x0000004005047824 */ /* 0x000fe400078e00ff */
[----:B--2---:R-:W-:Y:S01]  /*b2c0*/  @P0 FMUL.FTZ R2, R2, 0.69314718246459960938 ;  /* 0x3f31721802020820 */ /* 0x004fe20000410000 */
[----:B------:R-:W-:Y:S02]  /*b2d0*/  IMAD.MOV.U32 R9, RZ, RZ, 0x7f800000 ;  /* 0x7f800000ff097424 */ /* 0x000fe400078e00ff */
[----:B------:R-:W-:Y:S01]  /*b2e0*/  VIADD R22, R26, 0x10 ;  /* 0x000000101a167836 */ /* 0x000fe20000000000 */
[----:B------:R-:W-:Y:S01]  /*b2f0*/  IADD3 R8, P4, P2, R4, R32, R21 ;  /* 0x0000002004087210 */ /* 0x000fe20007a9e015 */
[----:B----4-:R-:W-:Y:S01]  /*b300*/  @P0 FFMA.FTZ R9, R3, R28, R2 ;  /* 0x0000001c03090223 */ /* 0x010fe20000010002 */
[----:B------:R-:W-:-:S02]  /*b310*/  SHF.R.S32.HI R5, RZ, 0x1f, R4 ;  /* 0x0000001fff057819 */ /* 0x000fc40000011404 */
[----:B------:R-:W-:Y:S01]  /*b320*/  SHF.R.S32.HI R32, RZ, 0x1f, R21 ;  /* 0x0000001fff207819 */ /* 0x000fe20000011415 */
[----:B------:R-:W-:-:S03]  /*b330*/  IMAD.SHL.U32 R21, R24, 0x8, RZ ;  /* 0x0000000818157824 */ /* 0x000fc600078e00ff */
[----:B------:R-:W-:Y:S01]  /*b340*/  IADD3.X R32, R5, R33, R32, P4, P2 ;  /* 0x0000002105207210 */ /* 0x000fe200027e4420 */
[----:B---3--:R-:W-:Y:S06]  /*b350*/  @P1 BRA `(.L_x_638) ;  /* 0x0000000000481947 */ /* 0x008fec0003800000 */
        /* <DEDUP_REMOVED lines=18> */
.L_x_638:
[----:B------:R-:W-:Y:S05]  /*b480*/  BSYNC B0 ;  /* 0x0000000000007941 */ /* 0x000fea0003800000 */
.L_x_637:
[----:B--2---:R-:W-:Y:S01]  /*b490*/  SHF.R.S32.HI R3, RZ, 0x1f, R21 ;  /* 0x0000001fff037819 */ /* 0x004fe20000011415 */
[C---:B------:R-:W-:Y:S01]  /*b4a0*/  VIADD R0, R26.reuse, 0x20 ;  /* 0x000000201a007836 */ /* 0x040fe20000000000 */
[----:B------:R-:W-:Y:S01]  /*b4b0*/  IADD3 R10, P0, R21, R10, RZ ;  /* 0x0000000a150a7210 */ /* 0x000fe20007f1e0ff */
[----:B------:R-:W-:Y:S01]  /*b4c0*/  ULDC.64 UR4, c[0x0][0x2a0] ;  /* 0x0000a80000047ab9 */ /* 0x000fe20000000a00 */
[----:B------:R-:W-:Y:S01]  /*b4d0*/  SHF.R.S32.HI R2, RZ, 0x1f, R20 ;  /* 0x0000001fff027819 */ /* 0x000fe20000011414 */
[----:B------:R-:W-:Y:S01]  /*b4e0*/  BSSY B0, `(.L_x_639) ;  /* 0x0000020000007945 */ /* 0x000fe20003800000 */
[----:B------:R-:W-:Y:S01]  /*b4f0*/  IADD3 R4, R26, 0x30, RZ ;  /* 0x000000301a047810 */ /* 0x000fe20007ffe0ff */
[----:B------:R-:W-:Y:S01]  /*b500*/  IMAD.X R11, R3, 0x1, R6, P0 ;  /* 0x00000001030b7824 */ /* 0x000fe200000e0606 */
[----:B------:R-:W-:Y:S01]  /*b510*/  SHF.R.S32.HI R27, RZ, 0x1f, R26 ;  /* 0x0000001fff1b7819 */ /* 0x000fe2000001141a */
[----:B------:R-:W-:Y:S01]  /*b520*/  IMAD R3, R2, UR4, RZ ;  /* 0x0000000402037c24 */ /* 0x000fe2000f8e02ff */
[----:B------:R-:W-:-:S02]  /*b530*/  ISETP.GE.AND P1, PT, R0, R199, PT ;  /* 0x000000c70000720c */ /* 0x000fc40003f26270 */
[-C--:B------:R-:W-:Y:S01]  /*b540*/  ISETP.GE.AND P2, PT, R22, R199.reuse, PT ;  /* 0x000000c71600720c */ /* 0x080fe20003f46270 */
[----:B------:R-:W-:Y:S01]  /*b550*/  IMAD R0, R20, UR5, R3 ;  /* 0x0000000514007c24 */ /* 0x000fe2000f8e0203 */
[----:B------:R-:W-:Y:S01]  /*b560*/  ISETP.GE.AND P0, PT, R4, R199, PT ;  /* 0x000000c70400720c */ /* 0x000fe20003f06270 */
[----:B------:R-:W-:Y:S01]  /*b570*/  IMAD.WIDE.U32 R2, R20, UR4, R10 ;  /* 0x0000000414027c25 */ /* 0x000fe2000f8e000a */
[----:B------:R2:W3:Y:S03]  /*b580*/  LDS.128 R4, [R213+0x4000] ;  /* 0x00400000d5047984 */ /* 0x0004e60000000c00 */
[----:B------:R-:W-:Y:S01]  /*b590*/  IMAD.WIDE R22, R212, 0x40, R26 ;  /* 0x00000040d4167825 */ /* 0x000fe200078e021a */
[----:B------:R2:W4:Y:S03]  /*b5a0*/  LDS.128 R8, [R213+0x2000] ;  /* 0x00200000d5087984 */ /* 0x0005260000000c00 */
[----:B------:R-:W-:Y:S01]  /*b5b0*/  IMAD.IADD R29, R3, 0x1, R0 ;  /* 0x00000001031d7824 */ /* 0x000fe200078e0200 */
[----:B------:R2:W1:Y:S01]  /*b5c0*/  LDS.128 R24, [R213] ;  /* 0x00000000d5187984 */ /* 0x0004620000000c00 */
        /* <DEDUP_REMOVED lines=14> */
[----:B-1----:R1:W-:Y:S04]  /*b6b0*/  @!P6 STG.E.128 desc[UR10][R30.64], R24 ;  /* 0x000000181e00e986 */ /* 0x0023e8000c101d0a */
[----:B----4-:R1:W-:Y:S04]  /*b6c0*/  @!P5 STG.E.128 desc[UR10][R30.64+0x80], R8 ;  /* 0x000080081e00d986 */ /* 0x0103e8000c101d0a */
[----:B---3--:R1:W-:Y:S02]  /*b6d0*/  @!P4 STG.E.128 desc[UR10][R30.64+0x100], R4 ;  /* 0x000100041e00c986 */ /* 0x0083e4000c101d0a */
.L_x_640:
[----:B------:R-:W-:Y:S05]  /*b6e0*/  BSYNC B0 ;  /* 0x0000000000007941 */ /* 0x000fea0003800000 */
.L_x_639:
[----:B-1----:R1:W1:Y:S01]  /*b6f0*/  LDS.128 R24, [R213+0x800] ;  /* 0x00080000d5187984 */ /* 0x0022620000000c00 */
[----:B------:R-:W-:Y:S03]  /*b700*/  BSSY B0, `(.L_x_641) ;  /* 0x0000017000007945 */ /* 0x000fe60003800000 */
[----:B----4-:R4:W1:Y:S04]  /*b710*/  LDS.128 R8, [R213+0x2800] ;  /* 0x00280000d5087984 */ /* 0x0108680000000c00 */
[----:B---3--:R4:W3:Y:S01]  /*b720*/  LDS.128 R4, [R213+0x4800] ;  /* 0x00480000d5047984 */ /* 0x0088e20000000c00 */
        /* <DEDUP_REMOVED lines=19> */
[----:B---3--:R1:W-:Y:S02]  /*b860*/  @!P2 STG.E.128 desc[UR10][R30.64+0x100], R4 ;  /* 0x000100041e00a986 */ /* 0x0083e4000c101d0a */
.L_x_642:
[----:B------:R-:W-:Y:S05]  /*b870*/  BSYNC B0 ;  /* 0x0000000000007941 */ /* 0x000fea0003800000 */
.L_x_641:
[----:B-1----:R1:W1:Y:S01]  /*b880*/  LDS.128 R24, [R213+0x1000] ;  /* 0x00100000d5187984 */ /* 0x0022620000000c00 */
[----:B------:R-:W-:Y:S03]  /*b890*/  BSSY B0, `(.L_x_643) ;  /* 0x0000017000007945 */ /* 0x000fe60003800000 */
[----:B------:R1:W1:Y:S04]  /*b8a0*/  LDS.128 R8, [R213+0x3000] ;  /* 0x00300000d5087984 */ /* 0x0002680000000c00 */
[----:B---3--:R3:W1:Y:S01]  /*b8b0*/  LDS.128 R4, [R213+0x5000] ;  /* 0x00500000d5047984 */ /* 0x0086620000000c00 */
        /* <DEDUP_REMOVED lines=19> */
[----:B------:R1:W-:Y:S02]  /*b9f0*/  @!P1 STG.E.128 desc[UR10][R30.64+0x100], R4 ;  /* 0x000100041e009986 */ /* 0x0003e4000c101d0a */
.L_x_644:
[----:B------:R-:W-:Y:S05]  /*ba00*/  BSYNC B0 ;  /* 0x0000000000007941 */ /* 0x000fea0003800000 */
.L_x_643:
[----:B-1----:R1:W1:Y:S01]  /*ba10*/  LDS.128 R4, [R213+0x5800] ;  /* 0x00580000d5047984 */ /* 0x0022620000000c00 */
        /* <DEDUP_REMOVED lines=20> */
[----:B-1----:R-:W-:Y:S01]  /*bb60*/  STG.E.128 desc[UR10][R2.64+0x100], R4 ;  /* 0x0001000402007986 */ /* 0x002fe2000c101d0a */
[----:B------:R-:W-:Y:S05]  /*bb70*/  EXIT ;  /* 0x000000000000794d */ /* 0x000fea0003800000 */
.L_x_600:
[----:B------:R-:W1:Y:S01]  /*bb80*/  LDC.U8 R9, c[0x0][0x3d9] ;  /* 0x0000f640ff097b82 */ /* 0x000e620000000000 */
[----:B------:R-:W-:Y:S01]  /*bb90*/  ISETP.NE.AND P3, PT, R211, -0x1, PT ;  /* 0xffffffffd300780c */ /* 0x000fe20003f65270 */
[----:B------:R-:W-:Y:S01]  /*bba0*/  IMAD.IADD R216, R216, 0x1, -R199 ;  /* 0x00000001d8d87824 */ /* 0x000fe200078e0ac7 */
[----:B------:R-:W-:Y:S01]  /*bbb0*/  ULDC.64 UR4, c[0x0][0x2a0] ;  /* 0x0000a80000047ab9 */ /* 0x000fe20000000a00 */
[----:B------:R-:W-:Y:S04]  /*bbc0*/  BSSY B0, `(.L_x_645) ;  /* 0x000003a000007945 */ /* 0x000fe80003800000 */
[----:B------:R-:W2:Y:S06]  /*bbd0*/  LDC.U8 R8, c[0x0][0x3d8] ;  /* 0x0000f600ff087b82 */ /* 0x000eac0000000000 */
[----:B------:R-:W-:-:S02]  /*bbe0*/  @!P3 SHF.R.S32.HI R11, RZ, 0x1f, R12 ;  /* 0x0000001fff0bb819 */ /* 0x000fc4000001140c */
[----:B------:R-:W3:Y:S08]  /*bbf0*/  @!P3 LDC.64 R2, c[0x0][0x290] ;  /* 0x0000a400ff02bb82 */ /* 0x000ef00000000a00 */
[----:B------:R-:W4:Y:S01]  /*bc00*/  @P3 LDC.64 R4, c[0x0][0x298] ;  /* 0x0000a600ff043b82 */ /* 0x000f220000000a00 */
[----:B-1----:R-:W-:Y:S02]  /*bc10*/  ISETP.NE.AND P0, PT, R9, RZ, PT ;  /* 0x000000ff0900720c */ /* 0x002fe40003f05270 */
[----:B--2---:R-:W-:-:S02]  /*bc20*/  ISETP.NE.AND P2, PT, R8, RZ, PT ;  /* 0x000000ff0800720c */ /* 0x004fc40003f45270 */
[----:B------:R-:W-:Y:S02]  /*bc30*/  ISETP.NE.AND P1, PT, R8, RZ, !P0 ;  /* 0x000000ff0800720c */ /* 0x000fe40004725270 */
[----:B------:R-:W-:-:S07]  /*bc40*/  ISETP.EQ.AND P2, PT, R9, RZ, P2 ;  /* 0x000000ff0900720c */ /* 0x000fce0001742270 */
[----:B------:R-:W1:Y:S01]  /*bc50*/  @!P0 LDC R7, c[0x0][0x2c4] ;  /* 0x0000b100ff078b82 */ /* 0x000e620000000800 */
[-C--:B---3--:R-:W-:Y:S02]  /*bc60*/  @!P3 IMAD R10, R11, R2.reuse, RZ ;  /* 0x000000020b0ab224 */ /* 0x088fe400078e02ff */
[----:B------:R-:W-:-:S04]  /*bc70*/  @!P3 IMAD.WIDE.U32 R8, R12, R2, RZ ;  /* 0x000000020c08b225 */ /* 0x000fc800078e00ff */
[----:B------:R-:W-:Y:S01]  /*bc80*/  @!P3 IMAD R3, R12, R3, R10 ;  /* 0x000000030c03b224 */ /* 0x000fe200078e020a */
[----:B------:R-:W-:Y:S01]  /*bc90*/  LEA.HI R10, R21, R6, RZ, 0x3 ;  /* 0x00000006150a7211 */ /* 0x000fe200078f18ff */
[----:B----4-:R-:W-:-:S04]  /*bca0*/  @P3 IMAD.WIDE.U32 R14, R211, R4, RZ ;  /* 0x00000004d30e3225 */ /* 0x010fc800078e00ff */
[----:B------:R-:W-:Y:S01]  /*bcb0*/  @P3 IMAD R11, R211, R5, R15 ;  /* 0x00000005d30b3224 */ /* 0x000fe200078e020f */
[----:B------:R-:W-:Y:S01]  /*bcc0*/  LOP3.LUT R5, R10, 0xfffffff8, RZ, 0xc0, !PT ;  /* 0xfffffff80a057812 */ /* 0x000fe200078ec0ff */
[----:B------:R-:W-:Y:S01]  /*bcd0*/  @P3 IMAD.MOV.U32 R20, RZ, RZ, R14 ;  /* 0x000000ffff143224 */ /* 0x000fe200078e000e */
[----:B------:R-:W-:Y:S01]  /*bce0*/  @!P3 MOV R20, R8 ;  /* 0x000000080014b202 */ /* 0x000fe20000000f00 */
[----:B------:R-:W-:Y:S01]  /*bcf0*/  @!P3 IMAD.IADD R11, R9, 0x1, R3 ;  /* 0x00000001090bb824 */ /* 0x000fe200078e0203 */
[----:B------:R-:W2:Y:S01]  /*bd00*/  @P0 LDC R8, c[0x0][0x2c0] ;  /* 0x0000b000ff080b82 */ /* 0x000ea20000000800 */
[----:B------:R-:W-:Y:S01]  /*bd10*/  IMAD.IADD R6, R6, 0x1, -R5 ;  /* 0x0000000106067824 */ /* 0x000fe200078e0a05 */
[----:B------:R-:W-:Y:S02]  /*bd20*/  SHF.R.S32.HI R10, RZ, 0x3, R10 ;  /* 0x00000003ff0a7819 */ /* 0x000fe4000001140a */
[----:B------:R-:W-:Y:S01]  /*bd30*/  SHF.R.S32.HI R14, RZ, 0x1f, R25 ;  /* 0x0000001fff0e7819 */ /* 0x000fe20000011419 */
[----:B------:R-:W-:Y:S01]  /*bd40*/  IMAD.SHL.U32 R4, R6, 0x8, RZ ;  /* 0x0000000806047824 */ /* 0x000fe200078e00ff */
[----:B------:R-:W-:-:S02]  /*bd50*/  IADD3 R9, R10, 0x10, RZ ;  /* 0x000000100a097810 */ /* 0x000fc40007ffe0ff */
[----:B-1----:R-:W1:Y:S01]  /*bd60*/  @P1 LDC R7, c[0x0][0x2e4] ;  /* 0x0000b900ff071b82 */ /* 0x002e620000000800 */
[----:B------:R-:W-:Y:S01]  /*bd70*/  IMAD R14, R14, UR4, RZ ;  /* 0x000000040e0e7c24 */ /* 0x000fe2000f8e02ff */
[C---:B------:R-:W-:Y:S01]  /*bd80*/  IADD3 R20, P1, R4.reuse, R20, RZ ;  /* 0x0000001404147210 */ /* 0x040fe20007f3e0ff */
[C---:B------:R-:W-:Y:S01]  /*bd90*/  VIADD R15, R4.reuse, 0x40 ;  /* 0x00000040040f7836 */ /* 0x040fe20000000000 */
[-C--:B------:R-:W-:Y:S01]  /*bda0*/  ISETP.GE.AND P3, PT, R9, R216.reuse, PT ;  /* 0x000000d80900720c */ /* 0x080fe20003f66270 */
[C---:B------:R-:W-:Y:S01]  /*bdb0*/  IMAD R23, R25.reuse, UR5, R14 ;  /* 0x0000000519177c24 */ /* 0x040fe2000f8e020e */
[C---:B------:R-:W-:Y:S01]  /*bdc0*/  LEA.HI.X.SX32 R21, R4.reuse, R11, 0x1, P1 ;  /* 0x0000000b04157211 */ /* 0x040fe200008f0eff */
[----:B------:R-:W-:Y:S01]  /*bdd0*/  VIADD R14, R4, 0x80 ;  /* 0x00000080040e7836 */ /* 0x000fe20000000000 */
[----:B------:R-:W3:Y:S01]  /*bde0*/  @P0 LDC.64 R2, c[0x0][0x2c0] ;  /* 0x0000b000ff020b82 */ /* 0x000ee20000000a00 */
[----:B------:R-:W-:Y:S02]  /*bdf0*/  ISETP.GE.AND P1, PT, R10, R216, PT ;  /* 0x000000d80a00720c */ /* 0x000fe40003f26270 */
[----:B------:R-:W-:Y:S01]  /*be00*/  SHF.R.S32.HI R11, RZ, 0x1f, R10 ;  /* 0x0000001fff0b7819 */ /* 0x000fe2000001140a */
[----:B------:R-:W-:-:S04]  /*be10*/  IMAD.WIDE.U32 R20, R25, UR4, R20 ;  /* 0x0000000419147c25 */ /* 0x000fc8000f8e0014 */
[----:B------:R-:W4:Y:S01]  /*be20*/  @P2 LDC R5, c[0x0][0x2c4] ;  /* 0x0000b100ff052b82 */ /* 0x000f220000000800 */
[----:B------:R-:W-:Y:S01]  /*be30*/  IMAD.WIDE R212, R212, 0x40, R10 ;  /* 0x00000040d4d47825 */ /* 0x000fe200078e020a */
[----:B------:R-:W-:-:S04]  /*be40*/  IADD3 R23, R23, R21, RZ ;  /* 0x0000001517177210 */ /* 0x000fc80007ffe0ff */
        /* <DEDUP_REMOVED lines=17> */
.L_x_646:
[----:B------:R-:W-:Y:S05]  /*bf60*/  BSYNC B0 ;  /* 0x0000000000007941 */ /* 0x000fea0003800000 */
.L_x_645:
[----:B------:R-:W-:Y:S01]  /*bf70*/  BSSY B0, `(.L_x_647) ;  /* 0x0000018000007945 */ /* 0x000fe20003800000 */
[----:B------:R-:W-:Y:S01]  /*bf80*/  ISETP.NE.OR P1, PT, R211, -0x1, !P2 ;  /* 0xffffffffd300780c */ /* 0x000fe20005725670 */
[----:B------:R-:W-:Y:S01]  /*bf90*/  VIADD R13, R10, 0x20 ;  /* 0x000000200a0d7836 */ /* 0x000fe20000000000 */
[----:B--2---:R-:W-:Y:S01]  /*bfa0*/  @P0 MOV R19, 0x1 ;  /* 0x0000000100130802 */ /* 0x004fe20000000f00 */
        /* <DEDUP_REMOVED lines=20> */
.L_x_648:
[----:B------:R-:W-:Y:S05]  /*c0f0*/  BSYNC B0 ;  /* 0x0000000000007941 */ /* 0x000fea0003800000 */
.L_x_647:
[----:B------:R-:W-:Y:S01]  /*c100*/  ISETP.GE.AND P4, PT, R13, R216, PT ;  /* 0x000000d80d00720c */ /* 0x000fe20003f86270 */
[----:B-1----:R-:W-:Y:S01]  /*c110*/  @!P0 IMAD R19, R7, R0, RZ ;  /* 0x0000000007138224 */ /* 0x002fe200078e02ff */
[----:B------:R-:W-:Y:S01]  /*c120*/  BSSY B0, `(.L_x_649) ;  /* 0x000001b000007945 */ /* 0x000fe20003800000 */
[----:B---3--:R-:W-:Y:S01]  /*c130*/  @P0 IMAD R2, R3, R2, RZ ;  /* 0x0000000203020224 */ /* 0x008fe200078e02ff */
[----:B------:R-:W-:Y:S01]  /*c140*/  ISETP.NE.AND P3, PT, R6, RZ, PT ;  /* 0x000000ff0600720c */ /* 0x000fe20003f65270 */
[C---:B----4-:R-:W-:Y:S01]  /*c150*/  @!P1 IMAD R211, R12.reuse, R5, RZ ;  /* 0x000000050cd39224 */ /* 0x050fe200078e02ff */
        /* <DEDUP_REMOVED lines=23> */
.L_x_650:
[----:B------:R-:W-:Y:S05]  /*c2d0*/  BSYNC B0 ;  /* 0x0000000000007941 */ /* 0x000fea0003800000 */
.L_x_649:
[-C--:B------:R-:W-:Y:S01]  /*c2e0*/  ISETP.GE.AND P1, PT, R3, R216.reuse, PT ;  /* 0x000000d80300720c */ /* 0x080fe20003f26270 */
[----:B------:R-:W-:Y:S01]  /*c2f0*/  @!P0 IMAD.MOV.U32 R8, RZ, RZ, 0x1 ;  /* 0x00000001ff088424 */ /* 0x000fe200078e00ff */
[----:B------:R-:W-:Y:S01]  /*c300*/  SEL R19, R19, RZ, !P2 ;  /* 0x000000ff13137207 */ /* 0x000fe20005000000 */
[----:B------:R-:W-:Y:S01]  /*c310*/  BSSY B0, `(.L_x_651) ;  /* 0x000001d000007945 */ /* 0x000fe20003800000 */
[-C--:B------:R-:W-:Y:S02]  /*c320*/  ISETP.GE.OR P6, PT, R10, R216.reuse, P3 ;  /* 0x000000d80a00720c */ /* 0x080fe40001fc6670 */
[----:B-1----:R-:W-:Y:S02]  /*c330*/  @!P2 CS2R R16, SRZ ;  /* 0x000000000010a805 */ /* 0x002fe4000001ff00 */
[----:B------:R-:W-:Y:S01]  /*c340*/  ISETP.GE.OR P5, PT, R9, R216, P3 ;  /* 0x000000d80900720c */ /* 0x000fe20001fa6670 */
[----:B------:R-:W-:Y:S01]  /*c350*/  IMAD R2, R25, R2, R19 ;  /* 0x0000000219027224 */ /* 0x000fe200078e0213 */
[----:B------:R-:W-:Y:S01]  /*c360*/  ISETP.GE.OR P4, PT, R13, R216, P3 ;  /* 0x000000d80d00720c */ /* 0x000fe20001f86670 */
[----:B------:R-:W-:Y:S01]  /*c370*/  IMAD R199, R199, R8, RZ ;  /* 0x00000008c7c77224 */ /* 0x000fe200078e02ff */
[----:B------:R-:W-:-:S02]  /*c380*/  ISETP.GE.OR P3, PT, R3, R216, P3 ;  /* 0x000000d80300720c */ /* 0x000fc40001f66670 */
[----:B------:R-:W-:Y:S01]  /*c390*/  @P2 SHF.R.S32.HI R6, RZ, 0x1f, R211 ;  /* 0x0000001fff062819 */ /* 0x000fe200000114d3 */
        /* <DEDUP_REMOVED lines=20> */
.L_x_652:
[----:B------:R-:W-:Y:S05]  /*c4e0*/  BSYNC B0 ;  /* 0x0000000000007941 */ /* 0x000fea0003800000 */
.L_x_651:
[----:B------:R-:W-:Y:S01]  /*c4f0*/  @P2 IMAD.MOV.U32 R16, RZ, RZ, R211 ;  /* 0x000000ffff102224 */ /* 0x000fe200078e00d3 */
[----:B-1----:R-:W-:Y:S01]  /*c500*/  SHF.R.S32.HI R5, RZ, 0x1f, R199 ;  /* 0x0000001fff057819 */ /* 0x002fe200000114c7 */
[----:B------:R-:W-:Y:S01]  /*c510*/  @P2 IMAD.MOV.U32 R17, RZ, RZ, R6 ;  /* 0x000000ffff112224 */ /* 0x000fe200078e0006 */
        /* <DEDUP_REMOVED lines=13> */
.L_x_654:
[----:B------:R-:W-:Y:S05]  /*c5f0*/  BSYNC B0 ;  /* 0x0000000000007941 */ /* 0x000fea0003800000 */
.L_x_653:
[----:B------:R-:W-:Y:S04]  /*c600*/  BSSY B0, `(.L_x_655) ;  /* 0x000000a000007945 */ /* 0x000fe80003800000 */
[----:B------:R-:W-:Y:S05]  /*c610*/  @P5 BRA `(.L_x_656) ;  /* 0x0000000000205947 */ /* 0x000fea0003800000 */
[----:B------:R-:W-:Y:S01]  /*c620*/  IMAD R0, R9, R8, RZ ;  /* 0x0000000809007224 */ /* 0x000fe200078e02ff */
[----:B------:R-:W-:Y:S01]  /*c630*/  ULDC.64 UR4, c[0x0][0x2b0] ;  /* 0x0000ac0000047ab9 */ /* 0x000fe20000000a00 */
[----:B-1----:R-:W-:-:S03]  /*c640*/  IMAD.MOV.U32 R7, RZ, RZ, 0x7f800000 ;  /* 0x7f800000ff077424 */ /* 0x002fc600078e00ff */
[----:B------:R-:W-:-:S04]  /*c650*/  IADD3 R5, P0, R0, R199, RZ ;  /* 0x000000c700057210 */ /* 0x000fc80007f1e0ff */
[----:B------:R-:W-:Y:S02]  /*c660*/  LEA.HI.X.SX32 R0, R0, R16, 0x1, P0 ;  /* 0x0000001000007211 */ /* 0x000fe400000f0eff */
[----:B------:R-:W-:-:S04]  /*c670*/  LEA R4, P0, R5, UR4, 0x2 ;  /* 0x0000000405047c11 */ /* 0x000fc8000f8010ff */
[----:B------:R-:W-:-:S05]  /*c680*/  LEA.HI.X R5, R5, UR5, R0, 0x2, P0 ;  /* 0x0000000505057c11 */ /* 0x000fca00080f1400 */
[----:B------:R3:W-:Y:S04]  /*c690*/  STG.E desc[UR10][R4.64], R7 ;  /* 0x0000000704007986 */ /* 0x0007e8000c10190a */
.L_x_656:
[----:B------:R-:W-:Y:S05]  /*c6a0*/  BSYNC B0 ;  /* 0x0000000000007941 */ /* 0x000fea0003800000 */
.L_x_655:
[----:B------:R-:W-:Y:S04]  /*c6b0*/  BSSY B0, `(.L_x_657) ;  /* 0x000000a000007945 */ /* 0x000fe80003800000 */
[----:B------:R-:W-:Y:S05]  /*c6c0*/  @P4 BRA `(.L_x_658) ;  /* 0x0000000000204947 */ /* 0x000fea0003800000 */
[----:B------:R-:W-:Y:S01]  /*c6d0*/  IMAD R0, R13, R8, RZ ;  /* 0x000000080d007224 */ /* 0x000fe200078e02ff */
[----:B------:R-:W-:Y:S01]  /*c6e0*/  ULDC.64 UR4, c[0x0][0x2b0] ;  /* 0x0000ac0000047ab9 */ /* 0x000fe20000000a00 */
[----:B-1-3--:R-:W-:-:S03]  /*c6f0*/  IMAD.MOV.U32 R7, RZ, RZ, 0x7f800000 ;  /* 0x7f800000ff077424 */ /* 0x00afc600078e00ff */
[----:B------:R-:W-:-:S04]  /*c700*/  IADD3 R5, P0, R0, R199, RZ ;  /* 0x000000c700057210 */ /* 0x000fc80007f1e0ff */
[----:B------:R-:W-:Y:S02]  /*c710*/  LEA.HI.X.SX32 R0, R0, R16, 0x1, P0 ;  /* 0x0000001000007211 */ /* 0x000fe400000f0eff */
[----:B------:R-:W-:-:S04]  /*c720*/  LEA R4, P0, R5, UR4, 0x2 ;  /* 0x0000000405047c11 */ /* 0x000fc8000f8010ff */
[----:B------:R-:W-:-:S05]  /*c730*/  LEA.HI.X R5, R5, UR5, R0, 0x2, P0 ;  /* 0x0000000505057c11 */ /* 0x000fca00080f1400 */
[----:B------:R4:W-:Y:S04]  /*c740*/  STG.E desc[UR10][R4.64], R7 ;  /* 0x0000000704007986 */ /* 0x0009e8000c10190a */
.L_x_658:
[----:B------:R-:W-:Y:S05]  /*c750*/  BSYNC B0 ;  /* 0x0000000000007941 */ /* 0x000fea0003800000 */
.L_x_657:
[----:B------:R-:W-:Y:S05]  /*c760*/  @P3 EXIT ;  /* 0x000000000000394d */ /* 0x000fea0003800000 */
[----:B------:R-:W-:Y:S01]  /*c770*/  IMAD R3, R3, R8, RZ ;  /* 0x0000000803037224 */ /* 0x000fe200078e02ff */
[----:B------:R-:W-:Y:S01]  /*c780*/  ULDC.64 UR4, c[0x0][0x2b0] ;  /* 0x0000ac0000047ab9 */ /* 0x000fe20000000a00 */
[----:B-1-34-:R-:W-:-:S03]  /*c790*/  IMAD.MOV.U32 R5, RZ, RZ, 0x7f800000 ;  /* 0x7f800000ff057424 */ /* 0x01afc600078e00ff */
[----:B------:R-:W-:-:S04]  /*c7a0*/  IADD3 R199, P0, R3, R199, RZ ;  /* 0x000000c703c77210 */ /* 0x000fc80007f1e0ff */
[----:B------:R-:W-:Y:S02]  /*c7b0*/  LEA.HI.X.SX32 R16, R3, R16, 0x1, P0 ;  /* 0x0000001003107211 */ /* 0x000fe400000f0eff */
[----:B------:R-:W-:-:S04]  /*c7c0*/  LEA R2, P0, R199, UR4, 0x2 ;  /* 0x00000004c7027c11 */ /* 0x000fc8000f8010ff */
[----:B------:R-:W-:-:S05]  /*c7d0*/  LEA.HI.X R3, R199, UR5, R16, 0x2, P0 ;  /* 0x00000005c7037c11 */ /* 0x000fca00080f1410 */
[----:B------:R-:W-:Y:S01]  /*c7e0*/  STG.E desc[UR10][R2.64], R5 ;  /* 0x0000000502007986 */ /* 0x000fe2000c10190a */
[----:B------:R-:W-:Y:S05]  /*c7f0*/  EXIT ;  /* 0x000000000000794d */ /* 0x000fea0003800000 */
.L_x_659:
        /* <DEDUP_REMOVED lines=16> */
.L_x_1520:


//--------------------- .text._ZN5flash16flash_fwd_kernelI23Flash_fwd_kernel_traitsILi192ELi64ELi64ELi4ELb0ELb0EN7cutlass10bfloat16_tE19Flash_kernel_traitsILi192ELi64ELi64ELi4ES3_EELb1ELb0ELb1ELb0ELb0ELb0ELb0ELb0EEEvNS_16Flash_fwd_paramsE --------------------------
	.section	.text._ZN5flash16flash_fwd_kernelI23Flash_fwd_kernel_traitsILi192ELi64ELi64ELi4ELb0ELb0EN7cutlass10bfloat16_tE19Flash_kernel_traitsILi192ELi64ELi64ELi4ES3_EELb1ELb0ELb1ELb0ELb0ELb0ELb0ELb0EEEvNS_16Flash_fwd_paramsE,"ax",@progbits
	.align	128
        .global         _ZN5flash16flash_fwd_kernelI23Flash_fwd_kernel_traitsILi192ELi64ELi64ELi4ELb0ELb0EN7cutlass10bfloat16_tE19Flash_kernel_traitsILi192ELi64ELi64ELi4ES3_EELb1ELb0ELb1ELb0ELb0ELb0ELb0ELb0EEEvNS_16Flash_fwd_paramsE
        .type           _ZN5flash16flash_fwd_kernelI23Flash_fwd_kernel_traitsILi192ELi64ELi64ELi4ELb0ELb0EN7cutlass10bfloat16_tE19Flash_kernel_traitsILi192ELi64ELi64ELi4ES3_EELb1ELb0ELb1ELb0ELb0ELb0ELb0ELb0EEEvNS_16Flash_fwd_paramsE,@function
        .size           _ZN5flash16flash_fwd_kernelI23Flash_fwd_kernel_traitsILi192ELi64ELi64ELi4ELb0ELb0EN7cutlass10bfloat16_tE19Flash_kernel_traitsILi192ELi64ELi64ELi4ES3_EELb1ELb0ELb1ELb0ELb0ELb0ELb0ELb0EEEvNS_16Flash_fwd_paramsE,(.L_x_1521 - _ZN5flash16flash_fwd_kernelI23Flash_fwd_kernel_traitsILi192ELi64ELi64ELi4ELb0ELb0EN7cutlass10bfloat16_tE19Flash_kernel_traitsILi192ELi64ELi64ELi4ES3_EELb1ELb0ELb1ELb0ELb0ELb0ELb0ELb0EEEvNS_16Flash_fwd_paramsE)
        .other          _ZN5flash16flash_fwd_kernelI23Flash_fwd_kernel_traitsILi192ELi64ELi64ELi4ELb0ELb0EN7cutlass10bfloat16_tE19Flash_kernel_traitsILi192ELi64ELi64ELi4ES3_EELb1ELb0ELb1ELb0ELb0ELb0ELb0ELb0EEEvNS_16Flash_fwd_paramsE,@"STO_CUDA_ENTRY STV_DEFAULT"
_ZN5flash16flash_fwd_kernelI23Flash_fwd_kernel_traitsILi192ELi64ELi64ELi4ELb0ELb0EN7cutlass10bfloat16_tE19Flash_kernel_traitsILi192ELi64ELi64ELi4ES3_EELb1ELb0ELb1ELb0ELb0ELb0ELb0ELb0EEEvNS_16Flash_fwd_paramsE:
.text._ZN5flash16flash_fwd_kernelI23Flash_fwd_kernel_traitsILi192ELi64ELi64ELi4ELb0ELb0EN7cutlass10bfloat16_tE19Flash_kernel_traitsILi192ELi64ELi64ELi4ES3_EELb1ELb0ELb1ELb0ELb0ELb0ELb0ELb0EEEvNS_16Flash_fwd_paramsE:
[----:B------:R-:W-:Y:S08]  /*0000*/  LDC R1, c[0x0][0x28] ;  /* 0x00000a00ff017b82 */ /* 0x000ff00000000800 */
[----:B------:R-:W1:Y:S01]  /*0010*/  LDC R84, c[0x0][0x3a8] ;  /* 0x0000ea00ff547b82 */ /* 0x000e620000000800 */
[----:B------:R-:W-:Y:S01]  /*0020*/  ULDC.U8 UR4, c[0x0][0x3b4] ;  /* 0x0000ed0000047ab9 */ /* 0x000fe20000000000 */
[----:B------:R-:W-:Y:S01]  /*0030*/  ULDC.64 UR22, c[0x0][0x208] ;  /* 0x0000820000167ab9 */ /* 0x000fe20000000a00 */
[----:B------:R-:W-:-:S05]  /*0040*/  ISETP.NE.AND P2, PT, RZ, UR4, PT ;  /* 0x00000004ff007c0c */ /* 0x000fca000bf45270 */
[----:B------:R-:W1:Y:S01]  /*0050*/  LDC R85, c[0x0][0x3ac] ;  /* 0x0000eb00ff557b82 */ /* 0x000e620000000800 */
[----:B------:R-:W-:Y:S01]  /*0060*/  ULDC.64 UR4, c[0x0][0x3a0] ;  /* 0x0000e80000047ab9 */ /* 0x000fe20000000a00 */
[----:B------:R-:W2:Y:S01]  /*0070*/  S2R R4, SR_TID.X ;  /* 0x0000000000047919 */ /* 0x000ea20000002100 */
[----:B------:R-:W-:Y:S01]  /*0080*/  IMAD.U32 R220, RZ, RZ, UR4 ;  /* 0x00000004ffdc7e24 */ /* 0x000fe2000f8e00ff */
[----:B------:R-:W-:Y:S01]  /*0090*/  ULDC.64 UR6, c[0x0][0x2f0] ;  /* 0x0000bc0000067ab9 */ /* 0x000fe20000000a00 */
[----:B------:R-:W-:Y:S01]  /*00a0*/  IMAD.U32 R221, RZ, RZ, UR5 ;  /* 0x00000005ffdd7e24 */ /* 0x000fe2000f8e00ff */
[----:B------:R-:W-:Y:S02]  /*00b0*/  ULDC.64 UR8, c[0x0][0x2f0] ;  /* 0x0000bc0000087ab9 */ /* 0x000fe40000000a00 */
[----:B------:R-:W-:Y:S03]  /*00c0*/  S2UR UR14, SR_CTAID.X ;  /* 0x00000000000e79c3 */ /* 0x000fe60000002500 */
[----:B------:R-:W3:Y:S05]  /*00d0*/  @P2 LDG.E.64 R220, desc[UR22][R220.64] ;  /* 0x00000016dcdc2981 */ /* 0x000eea000c1e1b00 */
[----:B------:R-:W-:Y:S01]  /*00e0*/  S2UR UR10, SR_CTAID.Y ;  /* 0x00000000000a79c3 */ /* 0x000fe20000002600 */
[----:B-1----:R-:W4:Y:S07]  /*00f0*/  @P2 LDG.E.64 R2, desc[UR22][R84.64] ;  /* 0x0000001654022981 */ /* 0x002f2e000c1e1b00 */
[----:B------:R-:W1:Y:S08]  /*0100*/  S2UR UR27, SR_CTAID.Z ;  /* 0x00000000001b79c3 */ /* 0x000e700000002700 */
[----:B------:R-:W4:Y:S01]  /*0110*/  @P2 LDC R0, c[0x0][0x3b0] ;  /* 0x0000ec00ff002b82 */ /* 0x000f220000000800 */
[----:B-1----:R-:W-:-:S06]  /*0120*/  ULOP3.LUT UR4, UR27, UR14, UR10, 0xfe, !UPT ;  /* 0x0000000e1b047292 */ /* 0x002fcc000f8efe0a */
[----:B--2---:R-:W-:Y:S01]  /*0130*/  LOP3.LUT P3, RZ, R4, UR4, RZ, 0xfc, !PT ;  /* 0x0000000404ff7c12 */ /* 0x004fe2000f86fcff */
[----:B------:R-:W-:Y:S01]  /*0140*/  ULDC.64 UR4, c[0x0][0x300] ;  /* 0x0000c00000047ab9 */ /* 0x000fe20000000a00 */
[----:B------:R-:W-:Y:S02]  /*0150*/  UISETP.NE.U32.AND UP2, UPT, UR6, URZ, UPT ;  /* 0x0000003f0600728c */ /* 0x000fe4000bf45070 */
[----:B------:R-:W-:Y:S02]  /*0160*/  UISETP.NE.U32.AND UP1, UPT, UR4, URZ, UPT ;  /* 0x0000003f0400728c */ /* 0x000fe4000bf25070 */
[----:B------:R-:W-:-:S07]  /*0170*/  UISETP.NE.AND.EX UP2, UPT, UR7, URZ, UPT, UP2 ;  /* 0x0000003f0700728c */ /* 0x000fce000bf45320 */
[----:B------:R-:W3:Y:S01]  /*0180*/  @!P3 LDC.64 R12, c[0x0][0x3b8] ;  /* 0x0000ee00ff0cbb82 */ /* 0x000ee20000000a00 */
[----:B------:R-:W-:Y:S01]  /*0190*/  UISETP.NE.AND.EX UP1, UPT, UR5, URZ, UPT, UP1 ;  /* 0x0000003f0500728c */ /* 0x000fe2000bf25310 */
[----:B------:R-:W-:Y:S02]  /*01a0*/  ULDC.U8 UR6, c[0x0][0x3c2] ;  /* 0x0000f08000067ab9 */ /* 0x000fe40000000000 */
[----:B------:R-:W-:Y:S01]  /*01b0*/  ULDC.64 UR4, c[0x0][0x2f8] ;  /* 0x0000be0000047ab9 */ /* 0x000fe20000000a00 */
[----:B------:R-:W-:Y:S02]  /*01c0*/  UISETP.NE.AND UP3, UPT, UR6, URZ, UPT ;  /* 0x0000003f0600728c */ /* 0x000fe4000bf65270 */
[----:B------:R-:W-:Y:S02]  /*01d0*/  UISETP.EQ.U32.AND UP0, UPT, UR4, URZ, UPT ;  /* 0x0000003f0400728c */ /* 0x000fe4000bf02070 */
[----:B------:R-:W-:Y:S01]  /*01e0*/  UIMAD.WIDE UR8, UR10, 0x4, UR8 ;  /* 0x000000040a0878a5 */ /* 0x000fe2000f8e0208 */
[----:B------:R-:W-:Y:S01]  /*01f0*/  PLOP3.LUT P0, PT, PT, PT, UP2, 0x80, 0x0 ;  /* 0x000000000000781c */ /* 0x000fe20003f0f028 */
[----:B------:R-:W-:Y:S01]  /*0200*/  UISETP.EQ.OR.EX UP0, UPT, UR5, URZ, !UP3, UP0 ;  /* 0x0000003f0500728c */ /* 0x000fe2000df02700 */
[----:B------:R-:W-:-:S03]  /*0210*/  ULDC.64 UR6, c[0x0][0x2f8] ;  /* 0x0000be0000067ab9 */ /* 0x000fc60000000a00 */
[----:B------:R-:W-:Y:S02]  /*0220*/  IMAD.U32 R10, RZ, RZ, UR8 ;  /* 0x00000008ff0a7e24 */ /* 0x000fe4000f8e00ff */
[----:B------:R-:W-:Y:S01]  /*0230*/  IMAD.U32 R11, RZ, RZ, UR9 ;  /* 0x00000009ff0b7e24 */ /* 0x000fe2000f8e00ff */
[----:B------:R-:W-:Y:S02]  /*0240*/  @UP1 ULDC.64 UR8, c[0x0][0x300] ;  /* 0x0000c00000081ab9 */ /* 0x000fe40000000a00 */
[----:B------:R-:W-:Y:S02]  /*0250*/  @UP1 UIMAD.WIDE UR8, UR10, 0x4, UR8 ;  /* 0x000000040a0818a5 */ /* 0x000fe4000f8e0208 */
[----:B------:R-:W-:-:S04]  /*0260*/  UIMAD.WIDE UR6, UR10, 0x4, UR6 ;  /* 0x000000040a0678a5 */ /* 0x000fc8000f8e0206 */
[----:B------:R-:W-:Y:S01]  /*0270*/  IMAD.U32 R8, RZ, RZ, UR8 ;  /* 0x00000008ff087e24 */ /* 0x000fe2000f8e00ff */
[----:B------:R-:W-:Y:S01]  /*0280*/  SHF.R.S32.HI R15, RZ, 0x1f, R4 ;  /* 0x0000001fff0f7819 */ /* 0x000fe20000011404 */
[----:B------:R-:W-:Y:S01]  /*0290*/  IMAD.U32 R9, RZ, RZ, UR9 ;  /* 0x00000009ff097e24 */ /* 0x000fe2000f8e00ff */
[----:B------:R-:W-:Y:S01]  /*02a0*/  UMOV UR13, 0xffffffff ;  /* 0xffffffff000d7882 */ /* 0x000fe20000000000 */
[----:B------:R-:W-:Y:S01]  /*02b0*/  ULDC UR8, c[0x0][0x270] ;  /* 0x00009c0000087ab9 */ /* 0x000fe20000000800 */
[----:B---3--:R-:W-:Y:S01]  /*02c0*/  @!P3 STG.E.64 desc[UR22][R12.64], R220 ;  /* 0x000000dc0c00b986 */ /* 0x008fe2000c101b16 */
[----:B----4-:R-:W-:-:S05]  /*02d0*/  @P2 IADD3 R84, P1, R2, R0, RZ ;  /* 0x0000000002542210 */ /* 0x010fca0007f3e0ff */
[----:B------:R-:W-:Y:S01]  /*02e0*/  @P2 IMAD.X R85, RZ, RZ, R3, P1 ;  /* 0x000000ffff552224 */ /* 0x000fe200008e0603 */
[----:B------:R-:W-:Y:S02]  /*02f0*/  PLOP3.LUT P1, PT, PT, PT, UP1, 0x80, 0x0 ;  /* 0x000000000000781c */ /* 0x000fe40003f2f018 */
[----:B------:R-:W-:Y:S02]  /*0300*/  PLOP3.LUT P2, PT, PT, PT, UP0, 0x80, 0x0 ;  /* 0x000000000000781c */ /* 0x000fe40003f4f008 */
[----:B------:R1:W-:Y:S01]  /*0310*/  @!P3 STG.E.64 desc[UR22][R12.64+0x8], R84 ;  /* 0x000008540c00b986 */ /* 0x0003e2000c101b16 */
[----:B------:R-:W-:-:S03]  /*0320*/  IMAD.U32 R2, RZ, RZ, UR6 ;  /* 0x00000006ff027e24 */ /* 0x000fc6000f8e00ff */
[----:B------:R-:W2:Y:S01]  /*0330*/  @P0 LDG.E R7, desc[UR22][R10.64] ;  /* 0x000000160a070981 */ /* 0x000ea2000c1e1900 */
[----:B------:R-:W-:-:S03]  /*0340*/  IMAD.U32 R3, RZ, RZ, UR7 ;  /* 0x00000007ff037e24 */ /* 0x000fc6000f8e00ff */
[----:B------:R-:W3:Y:S04]  /*0350*/  @P0 LDG.E R6, desc[UR22][R10.64+0x4] ;  /* 0x000004160a060981 */ /* 0x000ee8000c1e1900 */
[----:B------:R-:W4:Y:S04]  /*0360*/  @P1 LDG.E R5, desc[UR22][R8.64] ;  /* 0x0000001608051981 */ /* 0x000f28000c1e1900 */
[----:B------:R-:W5:Y:S01]  /*0370*/  @!P2 LDG.E R0, desc[UR22][R2.64] ;  /* 0x000000160200a981 */ /* 0x000f62000c1e1900 */
[----:B------:R-:W-:Y:S01]  /*0380*/  LEA.HI R87, R15, R4, RZ, 0x5 ;  /* 0x000000040f577211 */ /* 0x000fe200078f28ff */
[----:B------:R-:W-:Y:S01]  /*0390*/  UMOV UR11, URZ ;  /* 0x0000003f000b7c82 */ /* 0x000fe20008000000 */
[----:B------:R-:W-:Y:S01]  /*03a0*/  UIMAD UR7, UR10, UR8, UR27 ;  /* 0x000000080a0772a4 */ /* 0x000fe2000f8e021b */
[----:B------:R-:W-:Y:S01]  /*03b0*/  UMOV UR6, 0xffffffff ;  /* 0xffffffff00067882 */ /* 0x000fe20000000000 */
[----:B--2---:R-:W-:-:S02]  /*03c0*/  @P0 R2UR UR13, R7 ;  /* 0x00000000070d02ca */ /* 0x004fc400000e0000 */
[----:B---3--:R-:W-:Y:S02]  /*03d0*/  @P0 R2UR UR15, R6 ;  /* 0x00000000060f02ca */ /* 0x008fe400000e0000 */
[----:B------:R-:W-:Y:S02]  /*03e0*/  ISETP.NE.U32.AND P0, PT, RZ, UR4, PT ;  /* 0x00000004ff007c0c */ /* 0x000fe4000bf05070 */
[----:B----4-:R-:W-:Y:S02]  /*03f0*/  @P1 R2UR UR11, R5 ;  /* 0x00000000050b12ca */ /* 0x010fe400000e0000 */
[----:B------:R-:W-:Y:S02]  /*0400*/  LOP3.LUT R5, R87, 0xffffffe0, RZ, 0xc0, !PT ;  /* 0xffffffe057057812 */ /* 0x000fe400078ec0ff */
[----:B-----5:R-:W-:Y:S02]  /*0410*/  @!P2 R2UR UR6, R0 ;  /* 0x000000000006a2ca */ /* 0x020fe400000e0000 */
[----:B------:R-:W-:Y:S01]  /*0420*/  ISETP.NE.AND.EX P2, PT, RZ, UR5, PT, P0 ;  /* 0x00000005ff007c0c */ /* 0x000fe2000bf45300 */
[----:B------:R-:W-:Y:S01]  /*0430*/  USHF.L.U32 UR4, UR7, 0x5, URZ ;  /* 0x0000000507047899 */ /* 0x000fe2000800063f */
[----:B------:R-:W-:Y:S01]  /*0440*/  IMAD.IADD R6, R4, 0x1, -R5 ;  /* 0x0000000104067824 */ /* 0x000fe200078e0a05 */
[----:B------:R-:W-:-:S02]  /*0450*/  @UP2 UIADD3 UR15, UR15, -UR13, URZ ;  /* 0x8000000d0f0f2290 */ /* 0x000fc4000fffe03f */
[----:B------:R-:W-:Y:S02]  /*0460*/  USHF.R.S32.HI UR5, URZ, 0x1f, UR4 ;  /* 0x0000001f3f057899 */ /* 0x000fe40008011404 */
[--C-:B------:R-:W-:Y:S02]  /*0470*/  IADD3 R222, P1, P0, R84, UR4, R6.reuse ;  /* 0x0000000454de7c10 */ /* 0x100fe4000f83e006 */
[----:B------:R-:W-:Y:S01]  /*0480*/  SHF.R.S32.HI R0, RZ, 0x1f, R6 ;  /* 0x0000001fff007819 */ /* 0x000fe20000011406 */
[----:B------:R-:W-:-:S03]  /*0490*/  @!UP2 ULDC UR15, c[0x0][0x2c4] ;  /* 0x0000b100000faab9 */ /* 0x000fc60000000800 */
[----:B-1----:R-:W-:Y:S01]  /*04a0*/  IADD3.X R85, R85, UR5, R0, P1, P0 ;  /* 0x0000000555557c10 */ /* 0x002fe20008fe0400 */
[----:B------:R-:W-:Y:S06]  /*04b0*/  @!P2 BRA `(.L_x_660) ;  /* 0x00000000001ca947 */ /* 0x000fec0003800000 */
[----:B------:R-:W-:-:S13]  /*04c0*/  PLOP3.LUT P0, PT, PT, PT, UP3, 0x80, 0x0 ;  /* 0x000000000000781c */ /* 0x000fda0003f0f038 */
[----:B------:R-:W2:Y:S04]  /*04d0*/  @P0 LDG.E R0, desc[UR22][R2.64+0x4] ;  /* 0x0000041602000981 */ /* 0x000ea8000c1e1900 */
[----:B------:R-:W3:Y:S01]  /*04e0*/  @!P0 LDG.E R5, desc[UR22][R2.64] ;  /* 0x0000001602058981 */ /* 0x000ee2000c1e1900 */
[----:B--2---:R-:W-:-:S13]  /*04f0*/  @P0 R2UR UR7, R0 ;  /* 0x00000000000702ca */ /* 0x004fda00000e0000 */
[----:B------:R-:W-:-:S07]  /*0500*/  @UP3 UIADD3 UR7, UR7, -UR6, URZ ;  /* 0x8000000607073290 */ /* 0x000fce000fffe03f */
[----:B---3--:R-:W-:Y:S01]  /*0510*/  @!P0 R2UR UR7, R5 ;  /* 0x00000000050782ca */ /* 0x008fe200000e0000 */
[----:B------:R-:W-:-:S14]  /*0520*/  BRA `(.L_x_661) ;  /* 0x0000000000047947 */ /* 0x000fdc0003800000 */
.L_x_660:
[----:B------:R-:W-:Y:S01]  /*0530*/  ULDC UR7, c[0x0][0x2c8] ;  /* 0x0000b20000077ab9 */ /* 0x000fe20000000800 */
.L_x_661:
        /* <DEDUP_REMOVED lines=45> */
[----:B------:R-:W-:Y:S01]  /*0810*/  LEA.HI R15, R15, R4, RZ, 0x3 ;  /* 0x000000040f0f7211 */ /* 0x000fe200078f18ff */
[----:B------:R-:W-:Y:S01]  /*0820*/  ULDC.U8 UR9, c[0x0][0x3d9] ;  /* 0x0000f64000097ab9 */ /* 0x000fe20000000000 */
[----:B------:R-:W-:Y:S01]  /*0830*/  USHF.R.S32.HI UR12, URZ, 0x1f, UR27 ;  /* 0x0000001f3f0c7899 */ /* 0x000fe2000801141b */
[----:B------:R-:W-:Y:S01]  /*0840*/  BSSY B0, `(.L_x_663) ;  /* 0x0000052000007945 */ /* 0x000fe20003800000 */
[----:B------:R-:W-:Y:S01]  /*0850*/  UISETP.NE.AND UP2, UPT, UR9, URZ, UPT ;  /* 0x0000003f0900728c */ /* 0x000fe2000bf45270 */
[----:B------:R-:W-:Y:S01]  /*0860*/  LOP3.LUT R3, R15, 0xfffffff8, RZ, 0xc0, !PT ;  /* 0xfffffff80f037812 */ /* 0x000fe200078ec0ff */
[----:B------:R-:W-:Y:S01]  /*0870*/  UIADD3 UR15, -UR21, UR15, URZ ;  /* 0x0000000f150f7290 */ /* 0x000fe2000fffe13f */
[----:B------:R-:W-:Y:S01]  /*0880*/  SHF.R.S32.HI R16, RZ, 0x3, R15 ;  /* 0x00000003ff107819 */ /* 0x000fe2000001140f */
[----:B------:R-:W-:Y:S02]  /*0890*/  IMAD.U32 R15, RZ, RZ, UR14 ;  /* 0x0000000eff0f7e24 */ /* 0x000fe4000f8e00ff */
[----:B------:R-:W-:Y:S01]  /*08a0*/  @!UP1 USHF.R.S32.HI UR11, URZ, 0x1f, UR10 ;  /* 0x0000001f3f0b9899 */ /* 0x000fe2000801140a */
[----:B------:R-:W-:Y:S01]  /*08b0*/  IMAD.IADD R4, R4, 0x1, -R3 ;  /* 0x0000000104047824 */ /* 0x000fe200078e0a03 */
[----:B------:R-:W-:Y:S01]  /*08c0*/  @UP1 ULDC.64 UR6, c[0x0][0x298] ;  /* 0x0000a60000061ab9 */ /* 0x000fe20000000a00 */
[----:B------:R-:W-:Y:S01]  /*08d0*/  @!UP1 ULDC.64 UR4, c[0x0][0x290] ;  /* 0x0000a40000049ab9 */ /* 0x000fe20000000a00 */
[----:B------:R-:W-:Y:S01]  /*08e0*/  @UP1 UIMAD.WIDE.U32 UR16, UR13, UR6, URZ ;  /* 0x000000060d1012a5 */ /* 0x000fe2000f8e003f */
[C---:B------:R-:W-:Y:S01]  /*08f0*/  IMAD.SHL.U32 R8, R4.reuse, 0x8, RZ ;  /* 0x0000000804087824 */ /* 0x040fe200078e00ff */
[----:B------:R-:W-:Y:S01]  /*0900*/  @!UP1 UIMAD UR6, UR11, UR4, URZ ;  /* 0x000000040b0692a4 */ /* 0x000fe2000f8e023f */
[----:B------:R-:W-:Y:S01]  /*0910*/  ISETP.NE.AND P3, PT, R4, RZ, PT ;  /* 0x000000ff0400720c */ /* 0x000fe20003f65270 */
[----:B------:R-:W-:Y:S01]  /*0920*/  @!UP1 UIMAD.WIDE.U32 UR18, UR10, UR4, URZ ;  /* 0x000000040a1292a5 */ /* 0x000fe2000f8e003f */
[--C-:B------:R-:W-:Y:S01]  /*0930*/  SHF.R.S32.HI R17, RZ, 0x1f, R16.reuse ;  /* 0x0000001fff117819 */ /* 0x100fe20000011410 */
[----:B------:R-:W-:Y:S01]  /*0940*/  ULDC.U8 UR11, c[0x0][0x3d8] ;  /* 0x0000f600000b7ab9 */ /* 0x000fe20000000000 */
[----:B------:R-:W-:Y:S01]  /*0950*/  @!UP1 UIMAD UR6, UR10, UR5, UR6 ;  /* 0x000000050a0692a4 */ /* 0x000fe2000f8e0206 */
[C---:B------:R-:W-:Y:S01]  /*0960*/  VIADD R5, R16.reuse, 0x10 ;  /* 0x0000001010057836 */ /* 0x040fe20000000000 */
[----:B------:R-:W-:Y:S01]  /*0970*/  UISETP.NE.AND UP3, UPT, UR11, URZ, UPT ;  /* 0x0000003f0b00728c */ /* 0x000fe2000bf65270 */
[----:B------:R-:W-:Y:S01]  /*0980*/  IADD3 R4, R16, 0x20, RZ ;  /* 0x0000002010047810 */ /* 0x000fe20007ffe0ff */
[----:B------:R-:W-:Y:S01]  /*0990*/  UISETP.NE.AND UP0, UPT, UR11, URZ, !UP2 ;  /* 0x0000003f0b00728c */ /* 0x000fe2000d705270 */
[----:B------:R-:W-:Y:S01]  /*09a0*/  IMAD.WIDE R14, R15, 0x40, R16 ;  /* 0x000000400f0e7825 */ /* 0x000fe200078e0210 */
[----:B------:R-:W-:Y:S01]  /*09b0*/  @UP2 ULDC.64 UR4, c[0x0][0x2c0] ;  /* 0x0000b00000042ab9 */ /* 0x000fe20000000a00 */
[----:B------:R-:W-:Y:S01]  /*09c0*/  @UP1 UIMAD UR7, UR13, UR7, UR17 ;  /* 0x000000070d0712a4 */ /* 0x000fe2000f8e0211 */
[----:B------:R-:W-:Y:S01]  /*09d0*/  ISETP.GE.AND P2, PT, R5, UR15, PT ;  /* 0x0000000f05007c0c */ /* 0x000fe2000bf46270 */
[----:B------:R-:W-:Y:S01]  /*09e0*/  UISETP.EQ.AND UP3, UPT, UR9, URZ, UP3 ;  /* 0x0000003f0900728c */ /* 0x000fe20009f62270 */
[----:B------:R-:W-:Y:S01]  /*09f0*/  ISETP.GE.AND P1, PT, R4, UR15, PT ;  /* 0x0000000f04007c0c */ /* 0x000fe2000bf26270 */
[----:B------:R-:W-:Y:S01]  /*0a00*/  @UP2 UIMAD UR17, UR5, UR4, URZ ;  /* 0x00000004051122a4 */ /* 0x000fe2000f8e023f */
[C---:B------:R-:W-:Y:S01]  /*0a10*/  VIADD R7, R8.reuse, 0x40 ;  /* 0x0000004008077836 */ /* 0x040fe20000000000 */
[----:B------:R-:W-:Y:S01]  /*0a20*/  @UP2 UMOV UR9, 0x1 ;  /* 0x0000000100092882 */ /* 0x000fe20000000000 */
[----:B------:R-:W-:Y:S01]  /*0a30*/  ULDC.64 UR4, c[0x0][0x2a0] ;  /* 0x0000a80000047ab9 */ /* 0x000fe20000000a00 */
[----:B------:R-:W-:Y:S01]  /*0a40*/  @!UP1 UIADD3 UR7, UR19, UR6, URZ ;  /* 0x0000000613079290 */ /* 0x000fe2000fffe03f */
[----:B------:R-:W-:Y:S01]  /*0a50*/  IMAD.U32 R10, RZ, RZ, UR4 ;  /* 0x00000004ff0a7e24 */ /* 0x000fe2000f8e00ff */
[----:B------:R-:W-:Y:S01]  /*0a60*/  UIMAD UR12, UR12, UR4, URZ ;  /* 0x000000040c0c72a4 */ /* 0x000fe2000f8e023f */
[C---:B------:R-:W-:Y:S01]  /*0a70*/  IADD3 R6, R8.reuse, 0x80, RZ ;  /* 0x0000008008067810 */ /* 0x040fe20007ffe0ff */
[----:B------:R-:W-:Y:S01]  /*0a80*/  @!UP1 UMOV UR16, UR18 ;  /* 0x0000001200109c82 */ /* 0x000fe20008000000 */
[----:B------:R-:W-:Y:S01]  /*0a90*/  @!UP2 ULDC UR4, c[0x0][0x2c4] ;  /* 0x0000b1000004aab9 */ /* 0x000fe20000000800 */
[----:B------:R-:W-:Y:S01]  /*0aa0*/  @UP0 ULDC UR4, c[0x0][0x2e4] ;  /* 0x0000b90000040ab9 */ /* 0x000fe20000000800 */
[----:B------:R-:W-:Y:S01]  /*0ab0*/  UIMAD UR5, UR27, UR5, UR12 ;  /* 0x000000051b0572a4 */ /* 0x000fe2000f8e020c */
[----:B------:R-:W-:Y:S01]  /*0ac0*/  IADD3 R2, P0, R8, UR16, RZ ;  /* 0x0000001008027c10 */ /* 0x000fe2000ff1e0ff */
[----:B------:R-:W-:Y:S01]  /*0ad0*/  @!UP2 UIMAD UR9, UR4, UR8, URZ ;  /* 0x000000080409a2a4 */ /* 0x000fe2000f8e023f */
[----:B------:R-:W-:-:S02]  /*0ae0*/  @UP3 ULDC UR12, c[0x0][0x2c4] ;  /* 0x0000b100000c3ab9 */ /* 0x000fc40000000800 */
[----:B------:R-:W-:Y:S01]  /*0af0*/  LEA.HI.X.SX32 R3, R8, UR7, 0x1, P0 ;  /* 0x0000000708037c11 */ /* 0x000fe200080f0eff */
[----:B------:R-:W-:Y:S01]  /*0b00*/  @UP3 UIMAD UR12, UR10, UR12, URZ ;  /* 0x0000000c0a0c32a4 */ /* 0x000fe2000f8e023f */
[----:B------:R-:W-:Y:S01]  /*0b10*/  ISETP.GE.AND P0, PT, R16, UR15, PT ;  /* 0x0000000f10007c0c */ /* 0x000fe2000bf06270 */
[----:B------:R-:W-:Y:S02]  /*0b20*/  UIMAD UR9, UR10, UR9, URZ ;  /* 0x000000090a0972a4 */ /* 0x000fe4000f8e023f */
[----:B------:R-:W-:Y:S01]  /*0b30*/  @UP3 USEL UR12, UR12, UR13, !UP1 ;  /* 0x0000000d0c0c3287 */ /* 0x000fe2000c800000 */
[----:B------:R-:W-:Y:S01]  /*0b40*/  IMAD.WIDE.U32 R10, R10, UR27, R2 ;  /* 0x0000001b0a0a7c25 */ /* 0x000fe2000f8e0002 */
[----:B------:R-:W-:Y:S01]  /*0b50*/  @UP2 ULDC UR11, c[0x0][0x2c0] ;  /* 0x0000b000000b2ab9 */ /* 0x000fe20000000800 */
[----:B------:R-:W-:Y:S01]  /*0b60*/  USEL UR9, UR9, URZ, !UP3 ;  /* 0x0000003f09097287 */ /* 0x000fe2000d800000 */
[----:B------:R-:W-:Y:S01]  /*0b70*/  @!UP2 UMOV UR11, 0x1 ;  /* 0x00000001000ba882 */ /* 0x000fe20000000000 */
[----:B------:R-:W-:Y:S01]  /*0b80*/  @!UP2 UMOV UR17, UR4 ;  /* 0x000000040011ac82 */ /* 0x000fe20008000000 */
[----:B------:R-:W-:Y:S01]  /*0b90*/  UIMAD UR6, UR21, UR11, URZ ;  /* 0x0000000b150672a4 */ /* 0x000fe2000f8e023f */
[----:B------:R-:W-:Y:S01]  /*0ba0*/  VIADD R13, R11, UR5 ;  /* 0x000000050b0d7c36 */ /* 0x000fe20008000000 */
[----:B------:R-:W-:Y:S01]  /*0bb0*/  UIMAD UR17, UR27, UR17, UR9 ;  /* 0x000000111b1172a4 */ /* 0x000fe2000f8e0209 */
[----:B------:R-:W-:Y:S01]  /*0bc0*/  VIADD R2, R16, 0x30 ;  /* 0x0000003010027836 */ /* 0x000fe20000000000 */
[----:B------:R-:W-:Y:S01]  /*0bd0*/  @!UP3 UMOV UR24, URZ ;  /* 0x0000003f0018bc82 */ /* 0x000fe20008000000 */
[----:B------:R-:W-:Y:S01]  /*0be0*/  @UP3 UMOV UR24, UR12 ;  /* 0x0000000c00183c82 */ /* 0x000fe20008000000 */
[----:B------:R-:W-:Y:S01]  /*0bf0*/  @!UP3 UMOV UR25, URZ ;  /* 0x0000003f0019bc82 */ /* 0x000fe20008000000 */
[----:B------:R-:W-:-:S02]  /*0c00*/  USHF.R.S32.HI UR4, URZ, 0x1f, UR6 ;  /* 0x0000001f3f047899 */ /* 0x000fc40008011406 */
[----:B------:R-:W-:Y:S02]  /*0c10*/  @UP3 USHF.R.S32.HI UR25, URZ, 0x1f, UR12 ;  /* 0x0000001f3f193899 */ /* 0x000fe4000801140c */
        /* <DEDUP_REMOVED lines=20> */
.L_x_664:
[----:B------:R-:W-:Y:S05]  /*0d60*/  BSYNC B0 ;  /* 0x0000000000007941 */ /* 0x000fea0003800000 */
.L_x_663:
        /* <DEDUP_REMOVED lines=22> */
.L_x_666:
[----:B------:R-:W-:Y:S05]  /*0ed0*/  BSYNC B0 ;  /* 0x0000000000007941 */ /* 0x000fea0003800000 */
.L_x_665:
        /* <DEDUP_REMOVED lines=22> */
.L_x_668:
[----:B------:R-:W-:Y:S05]  /*1040*/  BSYNC B0 ;  /* 0x0000000000007941 */ /* 0x000fea0003800000 */
.L_x_667:
        /* <DEDUP_REMOVED lines=23> */
.L_x_670:
[----:B------:R-:W-:Y:S05]  /*11c0*/  BSYNC B0 ;  /* 0x0000000000007941 */ /* 0x000fea0003800000 */
.L_x_669:
        /* <DEDUP_REMOVED lines=10> */
.L_x_672:
[----:B------:R-:W-:Y:S05]  /*1270*/  BSYNC B0 ;  /* 0x0000000000007941 */ /* 0x000fea0003800000 */
.L_x_671:
        /* <DEDUP_REMOVED lines=10> */
.L_x_674:
[----:B------:R-:W-:Y:S05]  /*1320*/  BSYNC B0 ;  /* 0x0000000000007941 */ /* 0x000fea0003800000 */
.L_x_673:
        /* <DEDUP_REMOVED lines=10> */
.L_x_676:
[----:B------:R-:W-:Y:S05]  /*13d0*/  BSYNC B0 ;  /* 0x0000000000007941 */ /* 0x000fea0003800000 */
.L_x_675:
        /* <DEDUP_REMOVED lines=10> */
.L_x_662:
[----:B------:R-:W1:Y:S01]  /*1480*/  LDC R0, c[0x0][0x278] ;  /* 0x00009e00ff007b82 */ /* 0x000e620000000800 */
[----:B------:R-:W2:Y:S01]  /*1490*/  S2R R3, SR_CTAID.Z ;  /* 0x0000000000037919 */ /* 0x000ea20000002700 */
[----:B------:R-:W-:Y:S01]  /*14a0*/  UISETP.NE.AND UP0, UPT, UR13, -0x1, UPT ;  /* 0xffffffff0d00788c */ /* 0x000fe2000bf05270 */
[----:B------:R-:W-:Y:S01]  /*14b0*/  IMAD.MOV.U32 R8, RZ, RZ, RZ ;  /* 0x000000ffff087224 */ /* 0x000fe200078e00ff */
[----:B------:R-:W-:Y:S02]  /*14c0*/  UISETP.NE.AND UP1, UPT, UR6, -0x1, UPT ;  /* 0xffffffff0600788c */ /* 0x000fe4000bf25270 */
[----:B------:R-:W-:Y:S02]  /*14d0*/  UIADD3 UR17, UR18, -0x1, URZ ;  /* 0xffffffff12117890 */ /* 0x000fe4000fffe03f */
[----:B------:R-:W-:Y:S02]  /*14e0*/  UIADD3 UR25, -UR21, UR15, URZ ;  /* 0x0000000f15197290 */ /* 0x000fe4000fffe13f */
[----:B------:R-:W-:Y:S01]  /*14f0*/  PLOP3.LUT P0, PT, PT, PT, UP1, 0x80, 0x0 ;  /* 0x000000000000781c */ /* 0x000fe20003f0f018 */
[----:B------:R-:W-:-:S02]  /*1500*/  UIMAD UR16, UR17, -0x40, UR24 ;  /* 0xffffffc0111078a4 */ /* 0x000fc4000f8e0218 */
[----:B------:R-:W-:Y:S01]  /*1510*/  @UP0 ULDC.64 UR4, c[0x0][0x240] ;  /* 0x0000900000040ab9 */ /* 0x000fe20000000a00 */
[----:B------:R-:W-:Y:S02]  /*1520*/  @!UP0 USHF.R.S32.HI UR7, URZ, 0x1f, UR10 ;  /* 0x0000001f3f078899 */ /* 0x000fe4000801140a */
[----:B------:R-:W-:Y:S01]  /*1530*/  @UP0 UIMAD.WIDE.U32 UR30, UR13, UR4, URZ ;  /* 0x000000040d1e02a5 */ /* 0x000fe2000f8e003f */
[----:B------:R-:W-:-:S03]  /*1540*/  @UP1 ULDC.64 UR8, c[0x0][0x248] ;  /* 0x0000920000081ab9 */ /* 0x000fc60000000a00 */
[----:B------:R-:W-:Y:S02]  /*1550*/  @UP0 UIMAD UR26, UR13, UR5, UR31 ;  /* 0x000000050d1a02a4 */ /* 0x000fe4000f8e021f */
[----:B------:R-:W-:Y:S01]  /*1560*/  @UP1 UIADD3 UR31, UR11, UR6, URZ ;  /* 0x000000060b1f1290 */ /* 0x000fe2000fffe03f */
[----:B-1----:R-:W-:Y:S01]  /*1570*/  IABS R2, R0 ;  /* 0x0000000000027213 */ /* 0x002fe20000000000 */
[----:B------:R-:W-:Y:S02]  /*1580*/  @!UP0 ULDC.64 UR4, c[0x0][0x228] ;  /* 0x00008a0000048ab9 */ /* 0x000fe40000000a00 */
[----:B------:R-:W-:Y:S01]  /*1590*/  @UP1 UIMAD.WIDE.U32 UR34, UR31, UR8, URZ ;  /* 0x000000081f2212a5 */ /* 0x000fe2000f8e003f */
[----:B------:R-:W1:Y:S01]  /*15a0*/  I2F.RP R7, R2 ;  /* 0x0000000200077306 */ /* 0x000e620000209400 */
[----:B------:R-:W-:Y:S02]  /*15b0*/  @!UP0 UIMAD UR7, UR7, UR4, URZ ;  /* 0x00000004070782a4 */ /* 0x000fe4000f8e023f */
[----:B------:R-:W-:Y:S01]  /*15c0*/  @!UP0 UIMAD.WIDE.U32 UR28, UR10, UR4, URZ ;  /* 0x000000040a1c82a5 */ /* 0x000fe2000f8e003f */
[----:B--2---:R-:W-:Y:S01]  /*15d0*/  IABS R3, R3 ;  /* 0x0000000300037213 */ /* 0x004fe20000000000 */
[----:B------:R-:W-:-:S02]  /*15e0*/  @!UP0 UIMAD UR5, UR10, UR5, UR7 ;  /* 0x000000050a0582a4 */ /* 0x000fc4000f8e0207 */
[----:B------:R-:W-:Y:S02]  /*15f0*/  @UP1 UIMAD UR31, UR31, UR9, URZ ;  /* 0x000000091f1f12a4 */ /* 0x000fe4000f8e023f */
[----:B------:R-:W-:Y:S02]  /*1600*/  @!UP0 UIADD3 UR26, UR29, UR5, URZ ;  /* 0x000000051d1a8290 */ /* 0x000fe4000fffe03f */
[----:B------:R-:W-:Y:S01]  /*1610*/  @UP1 UIADD3 UR31, UR35, UR31, URZ ;  /* 0x0000001f231f1290 */ /* 0x000fe2000fffe03f */
[----:B------:R-:W-:Y:S01]  /*1620*/  @!UP0 UMOV UR30, UR28 ;  /* 0x0000001c001e8c82 */ /* 0x000fe20008000000 */
[----:B-1----:R-:W1:Y:S02]  /*1630*/  MUFU.RCP R9, R7 ;  /* 0x0000000700097308 */ /* 0x002e640000001000 */
[----:B-1----:R-:W-:-:S06]  /*1640*/  VIADD R9, R9, 0xffffffe ;  /* 0x0ffffffe09097836 */ /* 0x002fcc0000000000 */
[----:B------:R-:W1:Y:S02]  /*1650*/  F2I.FTZ.U32.TRUNC.NTZ R9, R9 ;  /* 0x0000000900097305 */ /* 0x000e64000021f000 */
[----:B-1----:R-:W-:-:S04]  /*1660*/  IMAD.MOV R5, RZ, RZ, -R9 ;  /* 0x000000ffff057224 */ /* 0x002fc800078e0a09 */
[----:B------:R-:W-:-:S04]  /*1670*/  IMAD R5, R5, R2, RZ ;  /* 0x0000000205057224 */ /* 0x000fc800078e02ff */
[----:B------:R-:W-:Y:S01]  /*1680*/  IMAD.HI.U32 R8, R9, R5, R8 ;  /* 0x0000000509087227 */ /* 0x000fe200078e0008 */
[----:B------:R-:W-:-:S04]  /*1690*/  LEA.HI R5, R15, R4, RZ, 0x3 ;  /* 0x000000040f057211 */ /* 0x000fc800078f18ff */
[----:B------:R-:W-:Y:S01]  /*16a0*/  SHF.R.S32.HI R10, RZ, 0x3, R5 ;  /* 0x00000003ff0a7819 */ /* 0x000fe20000011405 */
[----:B------:R-:W-:Y:S01]  /*16b0*/  IMAD.HI.U32 R235, R8, R3, RZ ;  /* 0x0000000308eb7227 */ /* 0x000fe200078e00ff */
[----:B------:R-:W-:-:S03]  /*16c0*/  LOP3.LUT R5, R5, 0xfffffff8, RZ, 0xc0, !PT ;  /* 0xfffffff805057812 */ /* 0x000fc600078ec0ff */
[----:B------:R-:W-:Y:S02]  /*16d0*/  IMAD.SHL.U32 R209, R10, 0x40, RZ ;  /* 0x000000400ad17824 */ /* 0x000fe400078e00ff */
[----:B------:R-:W-:Y:S02]  /*16e0*/  IMAD.IADD R5, R4, 0x1, -R5 ;  /* 0x0000000104057824 */ /* 0x000fe400078e0a05 */
[----:B------:R-:W-:Y:S01]  /*16f0*/  IMAD.MOV R7, RZ, RZ, -R235 ;  /* 0x000000ffff077224 */ /* 0x000fe200078e0aeb */
[----:B------:R-:W-:Y:S01]  /*1700*/  LOP3.LUT R209, R209, 0x1c0, RZ, 0xc0, !PT ;  /* 0x000001c0d1d17812 */ /* 0x000fe200078ec0ff */
[----:B------:R-:W-:Y:S02]  /*1710*/  IMAD.SHL.U32 R200, R5, 0x8, RZ ;  /* 0x0000000805c87824 */ /* 0x000fe400078e00ff */
[----:B------:R-:W-:Y:S02]  /*1720*/  IMAD R7, R2, R7, R3 ;  /* 0x0000000702077224 */ /* 0x000fe400078e0203 */
[----:B------:R-:W-:Y:S01]  /*1730*/  VIADD R8, R10, 0x10 ;  /* 0x000000100a087836 */ /* 0x000fe20000000000 */
[----:B------:R-:W-:-:S02]  /*1740*/  LOP3.LUT R12, R209, 0x38, R200, 0xf8, !PT ;  /* 0x00000038d10c7812 */ /* 0x000fc400078ef8c8 */
[----:B------:R-:W-:Y:S02]  /*1750*/  ISETP.GT.U32.AND P3, PT, R2, R7, PT ;  /* 0x000000070200720c */ /* 0x000fe40003f64070 */
[C---:B------:R-:W-:Y:S02]  /*1760*/  ISETP.GE.AND P1, PT, R8.reuse, UR25, PT ;  /* 0x0000001908007c0c */ /* 0x040fe4000bf26270 */
[----:B------:R-:W-:Y:S02]  /*1770*/  ISETP.GE.AND P5, PT, R8, UR16, PT ;  /* 0x0000001008007c0c */ /* 0x000fe4000bfa6270 */
[----:B------:R-:W-:Y:S01]  /*1780*/  SHF.R.U32.HI R209, RZ, 0x3, R209 ;  /* 0x00000003ffd17819 */ /* 0x000fe200000116d1 */
[----:B------:R-:W-:Y:S10]  /*1790*/  @P0 BRA `(.L_x_677) ;  /* 0x0000000000340947 */ /* 0x000ff40003800000 */
        /* <DEDUP_REMOVED lines=13> */
.L_x_677:
[----:B------:R-:W-:Y:S01]  /*1870*/  @UP1 UIADD3 UR29, UR11, UR6, URZ ;  /* 0x000000060b1d1290 */ /* 0x000fe2000fffe03f */
[----:B------:R-:W-:Y:S01]  /*1880*/  @!P3 IMAD.IADD R7, R7, 0x1, -R2 ;  /* 0x000000010707b824 */ /* 0x000fe200078e0a02 */
[----:B------:R-:W-:Y:S01]  /*1890*/  LOP3.LUT R3, R0, UR27, RZ, 0x3c, !PT ;  /* 0x0000001b00037c12 */ /* 0x000fe2000f8e3cff */
[----:B------:R-:W-:Y:S01]  /*18a0*/  @UP1 ULDC.64 UR6, c[0x0][0x250] ;  /* 0x0000940000061ab9 */ /* 0x000fe20000000a00 */
[----:B------:R-:W-:Y:S01]  /*18b0*/  USHF.R.S32.HI UR28, URZ, 0x1f, UR27 ;  /* 0x0000001f3f1c7899 */ /* 0x000fe2000801141b */
[----:B------:R-:W-:Y:S01]  /*18c0*/  ISETP.GE.AND P6, PT, R8, UR16, PT ;  /* 0x0000001008007c0c */ /* 0x000fe2000bfc6270 */
[----:B------:R-:W-:Y:S01]  /*18d0*/  @UP1 UIMAD.WIDE.U32 UR32, UR29, UR6, URZ ;  /* 0x000000061d2012a5 */ /* 0x000fe2000f8e003f */
[----:B------:R-:W-:Y:S01]  /*18e0*/  @!P3 VIADD R235, R235, 0x1 ;  /* 0x00000001ebebb836 */ /* 0x000fe20000000000 */
[----:B------:R-:W-:Y:S01]  /*18f0*/  @UP1 UIMAD UR29, UR29, UR7, URZ ;  /* 0x000000071d1d12a4 */ /* 0x000fe2000f8e023f */
[----:B------:R-:W-:Y:S01]  /*1900*/  LOP3.LUT R209, R12, R209, RZ, 0x3c, !PT ;  /* 0x000000d10cd17212 */ /* 0x000fe200078e3cff */
[----:B------:R-:W-:Y:S01]  /*1910*/  IMAD.U32 R21, RZ, RZ, UR14 ;  /* 0x0000000eff157e24 */ /* 0x000fe2000f8e00ff */
[----:B------:R-:W-:Y:S01]  /*1920*/  ISETP.GE.AND P2, PT, R3, RZ, PT ;  /* 0x000000ff0300720c */ /* 0x000fe20003f46270 */
[----:B------:R-:W-:Y:S01]  /*1930*/  @UP1 UIADD3 UR29, UR33, UR29, URZ ;  /* 0x0000001d211d1290 */ /* 0x000fe2000fffe03f */
[----:B------:R-:W-:-:S02]  /*1940*/  ISETP.GE.U32.AND P4, PT, R7, R2, PT ;  /* 0x000000020700720c */ /* 0x000fc40003f86070 */
[----:B------:R-:W-:Y:S02]  /*1950*/  LEA.HI R8, R15, R4, RZ, 0x6 ;  /* 0x000000040f087211 */ /* 0x000fe400078f30ff */
[----:B------:R-:W-:Y:S02]  /*1960*/  ISETP.NE.AND P3, PT, R0, RZ, PT ;  /* 0x000000ff0000720c */ /* 0x000fe40003f65270 */
[----:B------:R-:W-:Y:S02]  /*1970*/  SHF.R.S32.HI R201, RZ, 0x1f, R200 ;  /* 0x0000001fffc97819 */ /* 0x000fe400000114c8 */
[----:B------:R-:W-:Y:S01]  /*1980*/  SHF.R.S32.HI R11, RZ, 0x1f, R10 ;  /* 0x0000001fff0b7819 */ /* 0x000fe2000001140a */
[----:B------:R-:W-:Y:S08]  /*1990*/  @P0 BRA `(.L_x_678) ;  /* 0x0000000000300947 */ /* 0x000ff00003800000 */
        /* <DEDUP_REMOVED lines=12> */
.L_x_678:
[----:B------:R-:W-:Y:S01]  /*1a60*/  IMAD R3, R11, UR8, RZ ;  /* 0x000000080b037c24 */ /* 0x000fe2000f8e02ff */
[----:B------:R-:W-:Y:S01]  /*1a70*/  @P4 IADD3 R235, R235, 0x1, RZ ;  /* 0x00000001ebeb4810 */ /* 0x000fe20007ffe0ff */
[----:B------:R-:W-:Y:S01]  /*1a80*/  IMAD.WIDE.U32 R12, R10, UR8, R200 ;  /* 0x000000080a0c7c25 */ /* 0x000fe2000f8e00c8 */
[----:B------:R-:W-:Y:S01]  /*1a90*/  SHF.L.U32 R8, R8, 0x3, RZ ;  /* 0x0000000308087819 */ /* 0x000fe200000006ff */
[----:B------:R-:W-:Y:S01]  /*1aa0*/  ULDC.64 UR10, c[0x0][0x260] ;  /* 0x00009800000a7ab9 */ /* 0x000fe20000000a00 */
[----:B------:R-:W-:Y:S01]  /*1ab0*/  @!P2 IADD3 R235, -R235, RZ, RZ ;  /* 0x000000ffebeba210 */ /* 0x000fe20007ffe1ff */
[----:B------:R-:W-:Y:S01]  /*1ac0*/  IMAD R2, R10, UR9, R3 ;  /* 0x000000090a027c24 */ /* 0x000fe2000f8e0203 */
[----:B------:R-:W-:Y:S01]  /*1ad0*/  IADD3 R210, P0, R12, UR34, RZ ;  /* 0x000000220cd27c10 */ /* 0x000fe2000ff1e0ff */
[----:B------:R-:W-:Y:S01]  /*1ae0*/  IMAD R3, R11, UR6, RZ ;  /* 0x000000060b037c24 */ /* 0x000fe2000f8e02ff */
[----:B------:R-:W-:Y:S01]  /*1af0*/  @!P3 LOP3.LUT R235, RZ, R0, RZ, 0x33, !PT ;  /* 0x00000000ffebb212 */ /* 0x000fe200078e33ff */
[----:B------:R-:W-:Y:S01]  /*1b00*/  ULDC.64 UR4, c[0x0][0x258] ;  /* 0x0000960000047ab9 */ /* 0x000fe20000000a00 */
[----:B------:R-:W-:Y:S01]  /*1b10*/  IADD3.X R211, R13, UR31, R2, P0, !PT ;  /* 0x0000001f0dd37c10 */ /* 0x000fe200087fe402 */
[----:B------:R-:W1:Y:S01]  /*1b20*/  S2UR UR31, SR_CgaCtaId ;  /* 0x00000000001f79c3 */ /* 0x000e620000008800 */
[----:B------:R-:W-:Y:S01]  /*1b30*/  IMAD.WIDE.U32 R12, R10, UR6, R200 ;  /* 0x000000060a0c7c25 */ /* 0x000fe2000f8e00c8 */
[----:B------:R-:W-:Y:S01]  /*1b40*/  LOP3.LUT R209, R209, 0xfffffe00, R8, 0xf8, !PT ;  /* 0xfffffe00d1d17812 */ /* 0x000fe200078ef808 */
[----:B------:R-:W-:Y:S01]  /*1b50*/  UIMAD UR28, UR28, UR4, URZ ;  /* 0x000000041c1c72a4 */ /* 0x000fe2000f8e023f */
[----:B------:R-:W-:Y:S01]  /*1b60*/  IADD3 R8, P0, R200, UR30, RZ ;  /* 0x0000001ec8087c10 */ /* 0x000fe2000ff1e0ff */
[----:B------:R-:W-:Y:S01]  /*1b70*/  IMAD R2, R10, UR7, R3 ;  /* 0x000000070a027c24 */ /* 0x000fe2000f8e0203 */
[----:B------:R-:W-:Y:S01]  /*1b80*/  IADD3 R232, P2, R12, UR32, RZ ;  /* 0x000000200ce87c10 */ /* 0x000fe2000ff5e0ff */
[----:B------:R-:W-:Y:S01]  /*1b90*/  IMAD.U32 R16, RZ, RZ, UR4 ;  /* 0x00000004ff107e24 */ /* 0x000fe2000f8e00ff */
[----:B------:R-:W-:Y:S01]  /*1ba0*/  SHF.R.S32.HI R0, RZ, 0x1f, R235 ;  /* 0x0000001fff007819 */ /* 0x000fe200000114eb */
[----:B------:R-:W-:Y:S01]  /*1bb0*/  IMAD.WIDE.U32 R210, R235, UR10, R210 ;  /* 0x0000000aebd27c25 */ /* 0x000fe2000f8e00d2 */
[----:B------:R-:W-:Y:S01]  /*1bc0*/  IADD3.X R9, R201, UR26, RZ, P0, !PT ;  /* 0x0000001ac9097c10 */ /* 0x000fe200087fe4ff */
[----:B------:R-:W-:Y:S01]  /*1bd0*/  UIMAD UR5, UR27, UR5, UR28 ;  /* 0x000000051b0572a4 */ /* 0x000fe2000f8e021c */
[----:B------:R-:W-:Y:S01]  /*1be0*/  IADD3.X R233, R13, UR29, R2, P2, !PT ;  /* 0x0000001d0de97c10 */ /* 0x000fe200097fe402 */
[----:B------:R-:W-:Y:S01]  /*1bf0*/  IMAD R2, R0, UR10, RZ ;  /* 0x0000000a00027c24 */ /* 0x000fe2000f8e02ff */
[----:B------:R-:W-:Y:S01]  /*1c00*/  ISETP.GE.AND P0, PT, R10, UR25, PT ;  /* 0x000000190a007c0c */ /* 0x000fe2000bf06270 */
[----:B------:R-:W-:Y:S01]  /*1c10*/  IMAD.WIDE.U32 R16, R16, UR27, R8 ;  /* 0x0000001b10107c25 */ /* 0x000fe2000f8e0008 */
[----:B------:R-:W-:Y:S01]  /*1c20*/  UMOV UR4, 0x400 ;  /* 0x0000040000047882 */ /* 0x000fe20000000000 */
[----:B------:R-:W-:Y:S01]  /*1c30*/  BSSY B0, `(.L_x_679) ;  /* 0x0000031000007945 */ /* 0x000fe20003800000 */
[----:B------:R-:W-:Y:S01]  /*1c40*/  IADD3 R7, R10, 0x20, RZ ;  /* 0x000000200a077810 */ /* 0x000fe20007ffe0ff */
[----:B------:R-:W-:Y:S01]  /*1c50*/  IMAD R213, R235, UR11, R2 ;  /* 0x0000000bebd57c24 */ /* 0x000fe2000f8e0202 */
[----:B------:R-:W-:Y:S01]  /*1c60*/  ULDC.64 UR10, c[0x0][0x268] ;  /* 0x00009a00000a7ab9 */ /* 0x000fe20000000a00 */
[----:B------:R-:W-:Y:S01]  /*1c70*/  IADD3 R19, R17, UR5, RZ ;  /* 0x0000000511137c10 */ /* 0x000fe2000fffe0ff */
[----:B------:R-:W-:Y:S01]  /*1c80*/  IMAD R0, R0, UR10, RZ ;  /* 0x0000000a00007c24 */ /* 0x000fe2000f8e02ff */
[----:B------:R-:W-:Y:S01]  /*1c90*/  IADD3 R199, R200, 0x80, RZ ;  /* 0x00000080c8c77810 */ /* 0x000fe20007ffe0ff */
[----:B-1----:R-:W-:Y:S01]  /*1ca0*/  ULEA UR4, UR31, UR4, 0x18 ;  /* 0x000000041f047291 */ /* 0x002fe2000f8ec03f */
[----:B------:R-:W-:-:S04]  /*1cb0*/  IMAD.WIDE.U32 R232, R235, UR10, R232 ;  /* 0x0000000aebe87c25 */ /* 0x000fc8000f8e00e8 */
[----:B------:R-:W-:Y:S01]  /*1cc0*/  IMAD R235, R235, UR11, R0 ;  /* 0x0000000bebeb7c24 */ /* 0x000fe2000f8e0200 */
[----:B------:R-:W-:Y:S01]  /*1cd0*/  LEA R209, R209, UR4, 0x1 ;  /* 0x00000004d1d17c11 */ /* 0x000fe2000f8e08ff */
        /* <DEDUP_REMOVED lines=38> */
.L_x_680:
[----:B------:R-:W-:Y:S05]  /*1f40*/  BSYNC B0 ;  /* 0x0000000000007941 */ /* 0x000fea0003800000 */
.L_x_679:
[----:B------:R-:W-:Y:S01]  /*1f50*/  BSSY B0, `(.L_x_681) ;  /* 0x000002b000007945 */ /* 0x000fe20003800000 */
[----:B------:R-:W-:Y:S01]  /*1f60*/  ISETP.GE.AND P0, PT, R7, UR25, PT ;  /* 0x0000001907007c0c */ /* 0x000fe2000bf06270 */
[----:B------:R-:W-:Y:S01]  /*1f70*/  VIADD R0, R10, 0x30 ;  /* 0x000000300a007836 */ /* 0x000fe20000000000 */
[----:B------:R-:W-:Y:S01]  /*1f80*/  LEA.HI R15, R15, R4, RZ, 0x4 ;  /* 0x000000040f0f7211 */ /* 0x000fe200078f20ff */
        /* <DEDUP_REMOVED lines=39> */
.L_x_682:
[----:B------:R-:W-:Y:S05]  /*2200*/  BSYNC B0 ;  /* 0x0000000000007941 */ /* 0x000fea0003800000 */
.L_x_681:
[----:B------:R-:W-:Y:S01]  /*2210*/  LOP3.LUT R13, R15, 0xfffffff0, RZ, 0xc0, !PT ;  /* 0xfffffff00f0d7812 */ /* 0x000fe200078ec0ff */
[----:B------:R-:W-:Y:S01]  /*2220*/  BSSY B0, `(.L_x_683) ;  /* 0x000002a000007945 */ /* 0x000fe20003800000 */
[----:B------:R-:W-:-:S03]  /*2230*/  ISETP.GE.AND P4, PT, R0, UR25, PT ;  /* 0x0000001900007c0c */ /* 0x000fc6000bf86270 */
[----:B------:R-:W-:Y:S01]  /*2240*/  IMAD.IADD R13, R4, 0x1, -R13 ;  /* 0x00000001040d7824 */ /* 0x000fe200078e0a0d */
        /* <DEDUP_REMOVED lines=39> */
.L_x_684:
[----:B------:R-:W-:Y:S05]  /*24c0*/  BSYNC B0 ;  /* 0x0000000000007941 */ /* 0x000fea0003800000 */
.L_x_683:
        /* <DEDUP_REMOVED lines=39> */
.L_x_686:
[----:B------:R-:W-:Y:S05]  /*2740*/  BSYNC B0 ;  /* 0x0000000000007941 */ /* 0x000fea0003800000 */
.L_x_685:
[----:B------:R-:W-:Y:S01]  /*2750*/  USHF.L.U32 UR25, UR8, 0x6, URZ ;  /* 0x0000000608197899 */ /* 0x000fe2000800063f */
[----:B------:R-:W-:Y:S01]  /*2760*/  ISETP.GE.AND P1, PT, R10, UR16, PT ;  /* 0x000000100a007c0c */ /* 0x000fe2000bf26270 */
[----:B------:R-:W-:Y:S01]  /*2770*/  USHF.L.U64.HI UR5, UR8, 0x6, UR9 ;  /* 0x0000000608057899 */ /* 0x000fe20008010209 */
[----:B------:R-:W-:Y:S01]  /*2780*/  SHF.R.S32.HI R12, RZ, 0x1f, R13 ;  /* 0x0000001fff0c7819 */ /* 0x000fe2000001140d */
[----:B------:R-:W-:Y:S01]  /*2790*/  USHF.R.S32.HI UR30, URZ, 0x1f, UR17 ;  /* 0x0000001f3f1e7899 */ /* 0x000fe20008011411 */
[----:B------:R-:W-:Y:S01]  /*27a0*/  SHF.R.S32.HI R20, RZ, 0x4, R15 ;  /* 0x00000004ff147819 */ /* 0x000fe2000001140f */
[----:B------:R-:W-:Y:S01]  /*27b0*/  UIMAD UR10, UR5, UR17, URZ ;  /* 0x00000011050a72a4 */ /* 0x000fe2000f8e023f */
[----:B------:R-:W-:Y:S01]  /*27c0*/  IMAD.IADD R213, R211, 0x1, R213 ;  /* 0x00000001d3d57824 */ /* 0x000fe200078e02d5 */
[----:B------:R-:W-:Y:S01]  /*27d0*/  LEA.HI R12, R12, R13, RZ, 0x3 ;  /* 0x0000000d0c0c7211 */ /* 0x000fe200078f18ff */
[----:B-1234-:R-:W-:Y:S01]  /*27e0*/  IMAD.U32 R3, RZ, RZ, UR25 ;  /* 0x00000019ff037e24 */ /* 0x01efe2000f8e00ff */
[----:B------:R-:W-:Y:S01]  /*27f0*/  UIMAD UR10, UR30, UR25, UR10 ;  /* 0x000000191e0a72a4 */ /* 0x000fe2000f8e020a */
[----:B------:R-:W-:Y:S01]  /*2800*/  IMAD.MOV.U32 R212, RZ, RZ, R210 ;  /* 0x000000ffffd47224 */ /* 0x000fe200078e00d2 */
[----:B------:R-:W-:Y:S01]  /*2810*/  LEA.HI R19, R15, R20, RZ, 0x1 ;  /* 0x000000140f137211 */ /* 0x000fe200078f08ff */
[----:B------:R-:W-:Y:S01]  /*2820*/  BSSY B0, `(.L_x_687) ;  /* 0x0000027000007945 */ /* 0x000fe20003800000 */
[----:B------:R-:W-:Y:S01]  /*2830*/  LOP3.LUT R2, R12, 0xfffffff8, RZ, 0xc0, !PT ;  /* 0xfffffff80c027812 */ /* 0x000fe200078ec0ff */
[----:B------:R-:W-:Y:S01]  /*2840*/  IMAD.WIDE.U32 R14, R3, UR17, R212 ;  /* 0x00000011030e7c25 */ /* 0x000fe2000f8e00d4 */
[----:B------:R-:W-:-:S02]  /*2850*/  ISETP.GE.AND P0, PT, R10, UR16, PT ;  /* 0x000000100a007c0c */ /* 0x000fc4000bf06270 */
[----:B------:R-:W-:Y:S01]  /*2860*/  LOP3.LUT R19, R19, 0xfffffffe, RZ, 0xc0, !PT ;  /* 0xfffffffe13137812 */ /* 0x000fe200078ec0ff */
[----:B------:R-:W-:Y:S02]  /*2870*/  VIADD R17, R15, UR10 ;  /* 0x0000000a0f117c36 */ /* 0x000fe40008000000 */
[----:B------:R-:W-:Y:S02]  /*2880*/  IMAD.IADD R2, R13, 0x1, -R2 ;  /* 0x000000010d027824 */ /* 0x000fe400078e0a02 */
[----:B------:R-:W-:Y:S02]  /*2890*/  IMAD.SHL.U32 R13, R10, 0x8, RZ ;  /* 0x000000080a0d7824 */ /* 0x000fe400078e00ff */
[----:B------:R-:W-:Y:S01]  /*28a0*/  IMAD.SHL.U32 R22, R5, 0x40, RZ ;  /* 0x0000004005167824 */ /* 0x000fe200078e00ff */
        /* <DEDUP_REMOVED lines=30> */
.L_x_688:
[----:B------:R-:W-:Y:S05]  /*2a90*/  BSYNC B0 ;  /* 0x0000000000007941 */ /* 0x000fea0003800000 */
.L_x_687:
        /* <DEDUP_REMOVED lines=9> */
[----:B------:R-:W-:Y:S02]  /*2b30*/  ISETP.GE.AND P1, PT, R199, UR10, PT ;  /* 0x0000000ac7007c0c */ /* 0x000fe4000bf26270 */
[----:B------:R-:W-:-:S07]  /*2b40*/  IADD3.X R18, R17, UR26, RZ, P2, !PT ;  /* 0x0000001a11127c10 */ /* 0x000fce00097fe4ff */
        /* <DEDUP_REMOVED lines=25> */
.L_x_690:
[----:B------:R-:W-:Y:S05]  /*2ce0*/  BSYNC B0 ;  /* 0x0000000000007941 */ /* 0x000fea0003800000 */
.L_x_689:
[----:B------:R-:W-:Y:S01]  /*2cf0*/  ISETP.GE.AND P1, PT, R7, UR16, PT ;  /* 0x0000001007007c0c */ /* 0x000fe2000bf26270 */
[----:B------:R-:W-:Y:S01]  /*2d00*/  IMAD.SHL.U32 R18, R2, 0x40, RZ ;  /* 0x0000004002127824 */ /* 0x000fe200078e00ff */
[----:B------:R-:W-:Y:S01]  /*2d10*/  LOP3.LUT R13, R22, 0x8, R13, 0xf8, !PT ;  /* 0x00000008160d7812 */ /* 0x000fe200078ef80d */
[----:B------:R-:W-:Y:S01]  /*2d20*/  IMAD.IADD R20, R20, 0x1, -R19 ;  /* 0x0000000114147824 */ /* 0x000fe200078e0a13 */
[----:B------:R-:W-:Y:S01]  /*2d30*/  SHF.R.U32.HI R22, RZ, 0x3, R22 ;  /* 0x00000003ff167819 */ /* 0x000fe20000011616 */
[----:B------:R-:W-:Y:S01]  /*2d40*/  BSSY B0, `(.L_x_691) ;  /* 0x0000028000007945 */ /* 0x000fe20003800000 */
[----:B------:R-:W-:Y:S02]  /*2d50*/  ISETP.GE.AND P5, PT, R0, UR16, PT ;  /* 0x0000001000007c0c */ /* 0x000fe4000bfa6270 */
[----:B------:R-:W-:Y:S01]  /*2d60*/  LOP3.LUT R197, R13, R22, RZ, 0x3c, !PT ;  /* 0x000000160dc57212 */ /* 0x000fe200078e3cff */
[----:B------:R-:W-:Y:S01]  /*2d70*/  IMAD.SHL.U32 R13, R20, 0x8, RZ ;  /* 0x00000008140d7824 */ /* 0x000fe200078e00ff */
[----:B------:R-:W-:-:S03]  /*2d80*/  LOP3.LUT R18, R18, 0x1c0, RZ, 0xc0, !PT ;  /* 0x000001c012127812 */ /* 0x000fc600078ec0ff */
[----:B------:R-:W-:Y:S06]  /*2d90*/  @P1 BRA `(.L_x_692) ;  /* 0x0000000000881947 */ /* 0x000fec0003800000 */
[----:B------:R-:W-:Y:S01]  /*2da0*/  ULDC UR10, c[0x0][0x2d0] ;  /* 0x0000b400000a7ab9 */ /* 0x000fe20000000800 */
[----:B------:R-:W-:Y:S01]  /*2db0*/  IMAD.U32 R23, RZ, RZ, UR8 ;  /* 0x00000008ff177e24 */ /* 0x000fe2000f8e00ff */
[----:B------:R-:W-:Y:S01]  /*2dc0*/  ISETP.GE.AND P4, PT, R200, UR10, PT ;  /* 0x0000000ac8007c0c */ /* 0x000fe2000bf86270 */
[----:B------:R-:W-:Y:S01]  /*2dd0*/  IMAD.U32 R21, RZ, RZ, UR8 ;  /* 0x00000008ff157e24 */ /* 0x000fe2000f8e00ff */
[----:B------:R-:W-:Y:S01]  /*2de0*/  ISETP.GE.AND P3, PT, R208, UR10, PT ;  /* 0x0000000ad0007c0c */ /* 0x000fe2000bf66270 */
[----:B------:R-:W-:Y:S01]  /*2df0*/  IMAD.U32 R19, RZ, RZ, UR9 ;  /* 0x00000009ff137e24 */ /* 0x000fe2000f8e00ff */
[----:B------:R-:W-:-:S04]  /*2e00*/  LEA R23, P1, R23, R14, 0x5 ;  /* 0x0000000e17177211 */ /* 0x000fc800078228ff */
[----:B------:R-:W-:Y:S02]  /*2e10*/  LEA.HI.X R22, R21, R17, R19, 0x5, P1 ;  /* 0x0000001115167211 */ /* 0x000fe400008f2c13 */
[----:B------:R-:W-:-:S03]  /*2e20*/  ISETP.GE.AND P1, PT, R199, UR10, PT ;  /* 0x0000000ac7007c0c */ /* 0x000fc6000bf26270 */
[----:B--23--:R-:W2:Y:S01]  /*2e30*/  @!P4 LDC.64 R10, c[0x0][0x218] ;  /* 0x00008600ff0acb82 */ /* 0x00cea20000000a00 */
[----:B------:R3:W-:Y:S07]  /*2e40*/  @P4 STS.128 [R209+0x7000], RZ ;  /* 0x007000ffd1004388 */ /* 0x0007ee0000000c00 */
        /* <DEDUP_REMOVED lines=23> */
.L_x_692:
[----:B------:R-:W-:Y:S05]  /*2fc0*/  BSYNC B0 ;  /* 0x0000000000007941 */ /* 0x000fea0003800000 */
.L_x_691:
[----:B------:R-:W-:Y:S04]  /*2fd0*/  BSSY B0, `(.L_x_693) ;  /* 0x0000024000007945 */ /* 0x000fe80003800000 */
[----:B------:R-:W-:Y:S05]  /*2fe0*/  @P5 BRA `(.L_x_694) ;  /* 0x0000000000885947 */ /* 0x000fea0003800000 */
[----:B------:R-:W-:Y:S01]  /*2ff0*/  ULDC UR10, c[0x0][0x2d0] ;  /* 0x0000b400000a7ab9 */ /* 0x000fe20000000800 */
[----:B------:R-:W-:Y:S01]  /*3000*/  IMAD.U32 R15, RZ, RZ, UR8 ;  /* 0x00000008ff0f7e24 */ /* 0x000fe2000f8e00ff */
[----:B------:R-:W-:Y:S01]  /*3010*/  ISETP.GE.AND P4, PT, R200, UR10, PT ;  /* 0x0000000ac8007c0c */ /* 0x000fe2000bf86270 */
[----:B------:R-:W-:Y:S01]  /*3020*/  IMAD.MOV.U32 R16, RZ, RZ, R14 ;  /* 0x000000ffff107224 */ /* 0x000fe200078e000e */
[----:B------:R-:W-:Y:S01]  /*3030*/  ISETP.GE.AND P3, PT, R208, UR10, PT ;  /* 0x0000000ad0007c0c */ /* 0x000fe2000bf66270 */
[----:B------:R-:W-:Y:S01]  /*3040*/  UIMAD UR11, UR9, 0x30, URZ ;  /* 0x00000030090b78a4 */ /* 0x000fe2000f8e023f */
[----:B------:R-:W-:Y:S01]  /*3050*/  ISETP.GE.AND P1, PT, R199, UR10, PT ;  /* 0x0000000ac7007c0c */ /* 0x000fe2000bf26270 */
[----:B------:R-:W-:-:S04]  /*3060*/  IMAD.WIDE.U32 R16, R15, 0x30, R16 ;  /* 0x000000300f107825 */ /* 0x000fc800078e0010 */
[----:B------:R-:W-:-:S04]  /*3070*/  VIADD R14, R17, UR11 ;  /* 0x0000000b110e7c36 */ /* 0x000fc80008000000 */
        /* <DEDUP_REMOVED lines=25> */
.L_x_694:
[----:B------:R-:W-:Y:S05]  /*3210*/  BSYNC B0 ;  /* 0x0000000000007941 */ /* 0x000fea0003800000 */
.L_x_693:
[----:B------:R-:W0:Y:S01]  /*3220*/  LDGDEPBAR ;  /* 0x00000000000079af */ /* 0x000e220000000000 */
[----:B------:R-:W-:Y:S01]  /*3230*/  LOP3.LUT R13, R18, 0x8, R13, 0xf8, !PT ;  /* 0x00000008120d7812 */ /* 0x000fe200078ef80d */
[----:B------:R-:W-:Y:S01]  /*3240*/  USHF.L.U64.HI UR28, UR6, 0x6, UR7 ;  /* 0x00000006061c7899 */ /* 0x000fe20008010207 */
[----:B------:R-:W-:Y:S01]  /*3250*/  SHF.R.U32.HI R18, RZ, 0x3, R18 ;  /* 0x00000003ff127819 */ /* 0x000fe20000011612 */
[----:B------:R-:W-:Y:S01]  /*3260*/  USHF.L.U32 UR29, UR6, 0x6, URZ ;  /* 0x00000006061d7899 */ /* 0x000fe2000800063f */
[----:B------:R-:W-:Y:S01]  /*3270*/  ISETP.GE.AND P4, PT, R0, UR16, PT ;  /* 0x0000001000007c0c */ /* 0x000fe2000bf86270 */
[----:B------:R-:W-:Y:S01]  /*3280*/  UIMAD UR10, UR28, UR17, URZ ;  /* 0x000000111c0a72a4 */ /* 0x000fe2000f8e023f */
[----:B------:R-:W-:Y:S01]  /*3290*/  LOP3.LUT R0, R13, R18, RZ, 0x3c, !PT ;  /* 0x000000120d007212 */ /* 0x000fe200078e3cff */
[----:B------:R-:W-:Y:S01]  /*32a0*/  IMAD.IADD R235, R233, 0x1, R235 ;  /* 0x00000001e9eb7824 */ /* 0x000fe200078e02eb */
[----:B------:R-:W-:Y:S01]  /*32b0*/  ISETP.GE.AND P5, PT, R7, UR16, PT ;  /* 0x0000001007007c0c */ /* 0x000fe2000bfa6270 */
[----:B------:R-:W-:Y:S01]  /*32c0*/  IMAD.U32 R13, RZ, RZ, UR17 ;  /* 0x00000011ff0d7e24 */ /* 0x000fe2000f8e00ff */
[----:B------:R-:W-:Y:S01]  /*32d0*/  UIMAD UR10, UR30, UR29, UR10 ;  /* 0x0000001d1e0a72a4 */ /* 0x000fe2000f8e020a */
[----:B------:R-:W-:Y:S01]  /*32e0*/  IMAD.MOV.U32 R234, RZ, RZ, R232 ;  /* 0x000000ffffea7224 */ /* 0x000fe200078e00e8 */
[----:B------:R-:W-:Y:S01]  /*32f0*/  SHF.R.S32.HI R87, RZ, 0x5, R87 ;  /* 0x00000005ff577819 */ /* 0x000fe20000011457 */
[----:B------:R-:W-:Y:S01]  /*3300*/  IMAD.SHL.U32 R7, R12, 0x40, RZ ;  /* 0x000000400c077824 */ /* 0x000fe200078e00ff */
[----:B------:R-:W-:Y:S01]  /*3310*/  UIADD3 UR32, UR24, -UR20, -UR15 ;  /* 0x8000001418207290 */ /* 0x000fe2000fffe80f */
[----:B------:R-:W-:Y:S01]  /*3320*/  IMAD.WIDE.U32 R12, R13, UR29, R234 ;  /* 0x0000001d0d0c7c25 */ /* 0x000fe2000f8e00ea */
[----:B------:R-:W-:Y:S02]  /*3330*/  BSSY B0, `(.L_x_695) ;  /* 0x0000029000007945 */ /* 0x000fe40003800000 */
[----:B------:R-:W-:Y:S01]  /*3340*/  LOP3.LUT R0, R0, 0xfffffe00, R7, 0xf8, !PT ;  /* 0xfffffe0000007812 */ /* 0x000fe200078ef807 */
[----:B------:R-:W-:-:S02]  /*3350*/  IMAD R197, R20, 0x200, R197 ;  /* 0x0000020014c57824 */ /* 0x000fc400078e02c5 */
[----:B------:R-:W-:Y:S01]  /*3360*/  VIADD R15, R13, UR10 ;  /* 0x0000000a0d0f7c36 */ /* 0x000fe20008000000 */
[----:B------:R-:W-:-:S04]  /*3370*/  DEPBAR.LE SB0, 0x0 ;  /* 0x000080000000791a */ /* 0x000fc80000000000 */
[----:B------:R-:W-:Y:S01]  /*3380*/  BAR.SYNC.DEFER_BLOCKING 0x0 ;  /* 0x0000000000007b1d */ /* 0x000fe20000010000 */
[----:B------:R-:W-:Y:S01]  /*3390*/  IMAD R198, R87, 0x400, R0 ;  /* 0x0000040057c67824 */ /* 0x000fe200078e0200 */
[----:B------:R-:W-:-:S04]  /*33a0*/  LEA R197, R197, UR4, 0x1 ;  /* 0x00000004c5c57c11 */ /* 0x000fc8000f8e08ff */
        /* <DEDUP_REMOVED lines=33> */
.L_x_696:
[----:B------:R-:W-:Y:S05]  /*35c0*/  BSYNC B0 ;  /* 0x0000000000007941 */ /* 0x000fea0003800000 */
.L_x_695:
        /* <DEDUP_REMOVED lines=12> */
[----:B------:R-:W-:Y:S02]  /*3690*/  ISETP.GE.AND P0, PT, R199, UR10, PT ;  /* 0x0000000ac7007c0c */ /* 0x000fe4000bf06270 */
[----:B------:R-:W-:-:S07]  /*36a0*/  IADD3.X R16, R15, UR30, RZ, P1, !PT ;  /* 0x0000001e0f107c10 */ /* 0x000fce0008ffe4ff */
        /* <DEDUP_REMOVED lines=25> */
.L_x_698:
[----:B------:R-:W-:Y:S05]  /*3840*/  BSYNC B0 ;  /* 0x0000000000007941 */ /* 0x000fea0003800000 */
.L_x_697:
[----:B------:R1:W-:Y:S01]  /*3850*/  @P5 STS.128 [R209+0xd000], RZ ;  /* 0x00d000ffd1005388 */ /* 0x0003e20000000c00 */
[----:B------:R-:W-:Y:S03]  /*3860*/  BSSY B0, `(.L_x_699) ;  /* 0x0000025000007945 */ /* 0x000fe60003800000 */
[----:B------:R1:W-:Y:S04]  /*3870*/  @P5 STS.128 [R209+0xf000], RZ ;  /* 0x00f000ffd1005388 */ /* 0x0003e80000000c00 */
[----:B------:R1:W-:Y:S01]  /*3880*/  @P5 STS.128 [R209+0x11000], RZ ;  /* 0x011000ffd1005388 */ /* 0x0003e20000000c00 */
[----:B------:R-:W-:Y:S05]  /*3890*/  @P5 BRA `(.L_x_700) ;  /* 0x0000000000845947 */ /* 0x000fea0003800000 */
[----:B------:R-:W-:Y:S01]  /*38a0*/  ULDC UR10, c[0x0][0x2d0] ;  /* 0x0000b400000a7ab9 */ /* 0x000fe20000000800 */
[----:B------:R-:W-:Y:S01]  /*38b0*/  IMAD.U32 R17, RZ, RZ, UR6 ;  /* 0x00000006ff117e24 */ /* 0x000fe2000f8e00ff */
[----:B------:R-:W-:Y:S01]  /*38c0*/  ISETP.GE.AND P3, PT, R200, UR10, PT ;  /* 0x0000000ac8007c0c */ /* 0x000fe2000bf66270 */
[----:B------:R-:W-:Y:S01]  /*38d0*/  IMAD.U32 R7, RZ, RZ, UR7 ;  /* 0x00000007ff077e24 */ /* 0x000fe2000f8e00ff */
[----:B------:R-:W-:Y:S02]  /*38e0*/  ISETP.GE.AND P2, PT, R208, UR10, PT ;  /* 0x0000000ad0007c0c */ /* 0x000fe4000bf46270 */
        /* <DEDUP_REMOVED lines=28> */
.L_x_700:
[----:B------:R-:W-:Y:S05]  /*3ab0*/  BSYNC B0 ;  /* 0x0000000000007941 */ /* 0x000fea0003800000 */
.L_x_699:
[----:B------:R1:W-:Y:S01]  /*3ac0*/  @P4 STS.128 [R209+0xd800], RZ ;  /* 0x00d800ffd1004388 */ /* 0x0003e20000000c00 */
[----:B------:R-:W-:Y:S01]  /*3ad0*/  UIADD3 UR10, UR24, 0x1, -UR15 ;  /* 0x00000001180a7890 */ /* 0x000fe2000fffe80f */
[----:B------:R-:W-:Y:S02]  /*3ae0*/  BSSY B0, `(.L_x_701) ;  /* 0x0000027000007945 */ /* 0x000fe40003800000 */
[----:B------:R1:W-:Y:S01]  /*3af0*/  @P4 STS.128 [R209+0xf800], RZ ;  /* 0x00f800ffd1004388 */ /* 0x0003e20000000c00 */
[----:B------:R-:W-:-:S03]  /*3b00*/  UIADD3 UR19, UR10, UR19, URZ ;  /* 0x000000130a137290 */ /* 0x000fc6000fffe03f */
[----:B------:R1:W-:Y:S01]  /*3b10*/  @P4 STS.128 [R209+0x11800], RZ ;  /* 0x011800ffd1004388 */ /* 0x0003e20000000c00 */
[----:B------:R-:W-:Y:S08]  /*3b20*/  @P4 BRA `(.L_x_702) ;  /* 0x0000000000884947 */ /* 0x000ff00003800000 */
        /* <DEDUP_REMOVED lines=34> */
.L_x_702:
[----:B------:R-:W-:Y:S05]  /*3d50*/  BSYNC B0 ;  /* 0x0000000000007941 */ /* 0x000fea0003800000 */
.L_x_701:
        /* <DEDUP_REMOVED lines=8> */
[----:B------:R-:W5:Y:S01]  /*3de0*/  LDSM.16.M88.4 R36, [R197+0x6800] ;  /* 0x00680000c524783b */ /* 0x000f620000000200 */
[----:B------:R-:W-:Y:S01]  /*3df0*/  SEL R7, R7, 0xfffffff0, !P0 ;  /* 0xfffffff007077807 */ /* 0x000fe20004000000 */
[----:B------:R-:W-:Y:S01]  /*3e00*/  IMAD.SHL.U32 R218, R4, 0x2, RZ ;  /* 0x0000000204da7824 */ /* 0x000fe200078e00ff */
[----:B------:R-:W-:Y:S01]  /*3e10*/  LOP3.LUT P0, RZ, R2, 0x4, RZ, 0xc0, !PT ;  /* 0x0000000402ff7812 */ /* 0x000fe2000780c0ff */
[----:B------:R-:W5:Y:S01]  /*3e20*/  LDSM.16.M88.4 R28, [R197+0x7000] ;  /* 0x00700000c51c783b */ /* 0x000f620000000200 */
[----:B------:R-:W-:Y:S01]  /*3e30*/  IMAD.MOV.U32 R2, RZ, RZ, 0x40 ;  /* 0x00000040ff027424 */ /* 0x000fe200078e00ff */
[----:B------:R-:W-:Y:S01]  /*3e40*/  UISETP.GT.AND UP0, UPT, UR17, UR12, UPT ;  /* 0x0000000c1100728c */ /* 0x000fe2000bf04270 */
[----:B------:R-:W-:Y:S01]  /*3e50*/  IMAD R196, R7, 0x2, R198 ;  /* 0x0000000207c47824 */ /* 0x000fe200078e02c6 */
[----:B------:R-:W5:Y:S01]  /*3e60*/  LDSM.16.M88.4 R64, [R197+0x7800] ;  /* 0x00780000c540783b */ /* 0x000f620000000200 */
[----:B------:R-:W-:Y:S01]  /*3e70*/  @P1 VIADD R195, R5, 0xffffffe0 ;  /* 0xffffffe005c31836 */ /* 0x000fe20000000000 */
[----:B------:R-:W-:Y:S01]  /*3e80*/  SEL R2, R2, 0xffffffc0, !P2 ;  /* 0xffffffc002027807 */ /* 0x000fe20005000000 */
[----:B------:R-:W-:Y:S01]  /*3e90*/  IMAD.MOV.U32 R5, RZ, RZ, 0x20 ;  /* 0x00000020ff057424 */ /* 0x000fe200078e00ff */
[----:B------:R-:W-:Y:S01]  /*3ea0*/  LDSM.16.M88.4 R60, [R196] ;  /* 0x00000000c43c783b */ /* 0x000fe20000000200 */
[----:B------:R-:W-:Y:S01]  /*3eb0*/  LOP3.LUT R218, R218, 0x6, RZ, 0xc0, !PT ;  /* 0x00000006dada7812 */ /* 0x000fe200078ec0ff */
[----:B------:R-:W-:-:S02]  /*3ec0*/  IMAD.U32 R214, RZ, RZ, UR24 ;  /* 0x00000018ffd67e24 */ /* 0x000fc4000f8e00ff */
[----:B------:R-:W5:Y:S01]  /*3ed0*/  LDSM.16.M88.4 R16, [R195] ;  /* 0x00000000c310783b */ /* 0x000f620000000200 */
[----:B------:R-:W-:Y:S01]  /*3ee0*/  SEL R5, R5, 0xffffffe0, !P0 ;  /* 0xffffffe005057807 */ /* 0x000fe20004000000 */
[----:B------:R-:W-:Y:S02]  /*3ef0*/  IMAD.IADD R191, R197, 0x1, R2 ;  /* 0x00000001c5bf7824 */ /* 0x000fe400078e0202 */
[----:B------:R-:W5:Y:S01]  /*3f00*/  LDSM.16.M88.4 R12, [R195+0x800] ;  /* 0x00080000c30c783b */ /* 0x000f620000000200 */
[----:B------:R-:W-:Y:S02]  /*3f10*/  IMAD.IADD R184, R2, 0x1, R195 ;  /* 0x0000000102b87824 */ /* 0x000fe400078e02c3 */
[C---:B------:R-:W-:Y:S01]  /*3f20*/  IMAD R194, R5.reuse, 0x2, R198 ;  /* 0x0000000205c27824 */ /* 0x040fe200078e02c6 */
[----:B-1234-:R-:W1:Y:S01]  /*3f30*/  LDSM.16.M88.4 R8, [R195+0x1000] ;  /* 0x00100000c308783b */ /* 0x01ee620000000200 */
[----:B------:R-:W-:Y:S02]  /*3f40*/  IMAD R193, R5, 0x2, R196 ;  /* 0x0000000205c17824 */ /* 0x000fe400078e02c4 */
[----:B------:R-:W-:Y:S01]  /*3f50*/  VIADD R205, R221, 0x646e171e ;  /* 0x646e171eddcd7836 */ /* 0x000fe20000000000 */
[----:B------:R-:W2:Y:S01]  /*3f60*/  LDSM.16.M88.4 R80, [R195+0x1800] ;  /* 0x00180000c350783b */ /* 0x000ea20000000200 */
[----:B------:R-:W-:-:S02]  /*3f70*/  VIADD R187, R195, 0x800 ;  /* 0x00000800c3bb7836 */ /* 0x000fc40000000000 */
[C---:B------:R-:W-:Y:S01]  /*3f80*/  VIADD R186, R195.reuse, 0x1000 ;  /* 0x00001000c3ba7836 */ /* 0x040fe20000000000 */
[----:B------:R-:W-:Y:S01]  /*3f90*/  LDSM.16.M88.4 R72, [R194] ;  /* 0x00000000c248783b */ /* 0x000fe20000000200 */
[C---:B------:R-:W-:Y:S02]  /*3fa0*/  VIADD R185, R195.reuse, 0x1800 ;  /* 0x00001800c3b97836 */ /* 0x040fe40000000000 */
[C---:B------:R-:W-:Y:S01]  /*3fb0*/  VIADD R183, R195.reuse, 0x2000 ;  /* 0x00002000c3b77836 */ /* 0x040fe20000000000 */
[C---:B-----5:R-:W-:Y:S01]  /*3fc0*/  HMMA.16816.F32.BF16 R48, R68.reuse, R44, RZ ;  /* 0x0000002c4430723c */ /* 0x060fe200000418ff */
[----:B------:R-:W3:Y:S01]  /*3fd0*/  LDSM.16.M88.4 R56, [R191+0x6000] ;  /* 0x00600000bf38783b */ /* 0x000ee20000000200 */
[C---:B------:R-:W-:Y:S02]  /*3fe0*/  VIADD R182, R195.reuse, 0x2800 ;  /* 0x00002800c3b67836 */ /* 0x040fe40000000000 */
[C---:B------:R-:W-:Y:S01]  /*3ff0*/  VIADD R181, R195.reuse, 0x3000 ;  /* 0x00003000c3b57836 */ /* 0x040fe20000000000 */
[----:B------:R-:W4:Y:S01]  /*4000*/  LDSM.16.M88.4 R52, [R191+0x6800] ;  /* 0x00680000bf34783b */ /* 0x000f220000000200 */
[----:B------:R-:W-:Y:S01]  /*4010*/  HMMA.16816.F32.BF16 R44, R68, R46, RZ ;  /* 0x0000002e442c723c */ /* 0x000fe200000418ff */
[----:B------:R-:W-:-:S02]  /*4020*/  VIADD R180, R195, 0x3800 ;  /* 0x00003800c3b47836 */ /* 0x000fc40000000000 */
[----:B------:R-:W5:Y:S01]  /*4030*/  LDSM.16.M88.4 R20, [R191+0x7000] ;  /* 0x00700000bf14783b */ /* 0x000f620000000200 */
[C---:B------:R-:W-:Y:S02]  /*4040*/  VIADD R179, R195.reuse, 0x4000 ;  /* 0x00004000c3b37836 */ /* 0x040fe40000000000 */
[C---:B------:R-:W-:Y:S01]  /*4050*/  HMMA.16816.F32.BF16 R40, R68.reuse, R36, RZ ;  /* 0x000000244428723c */ /* 0x040fe200000418ff */
[----:B------:R-:W5:Y:S01]  /*4060*/  LDSM.16.M88.4 R76, [R191+0x7800] ;  /* 0x00780000bf4c783b */ /* 0x000f620000000200 */
[C---:B------:R-:W-:Y:S02]  /*4070*/  VIADD R178, R195.reuse, 0x4800 ;  /* 0x00004800c3b27836 */ /* 0x040fe40000000000 */
[C---:B------:R-:W-:Y:S01]  /*4080*/  VIADD R177, R195.reuse, 0x5000 ;  /* 0x00005000c3b17836 */ /* 0x040fe20000000000 */
[----:B------:R-:W0:Y:S01]  /*4090*/  LDGDEPBAR ;  /* 0x00000000000079af */ /* 0x000e220000000000 */
[----:B------:R-:W-:Y:S01]  /*40a0*/  HMMA.16816.F32.BF16 R32, R68, R28, RZ ;  /* 0x0000001c4420723c */ /* 0x000fe200000418ff */
[----:B------:R-:W-:-:S05]  /*40b0*/  VIADD R176, R195, 0x5800 ;  /* 0x00005800c3b07836 */ /* 0x000fca0000000000 */
[C---:B------:R-:W-:Y:S06]  /*40c0*/  HMMA.16816.F32.BF16 R36, R68.reuse, R38, RZ ;  /* 0x000000264424723c */ /* 0x040fec00000418ff */
[C---:B------:R-:W-:Y:S06]  /*40d0*/  HMMA.16816.F32.BF16 R28, R68.reuse, R30, RZ ;  /* 0x0000001e441c723c */ /* 0x040fec00000418ff */
[C---:B------:R-:W-:Y:S06]  /*40e0*/  HMMA.16816.F32.BF16 R24, R68.reuse, R64, RZ ;  /* 0x000000404418723c */ /* 0x040fec00000418ff */
[----:B------:R-:W-:Y:S01]  /*40f0*/  HMMA.16816.F32.BF16 R68, R68, R66, RZ ;  /* 0x000000424444723c */ /* 0x000fe200000418ff */
[----:B------:R-:W-:Y:S05]  /*4100*/  LDSM.16.M88.4 R64, [R193] ;  /* 0x00000000c140783b */ /* 0x000fea0000000200 */
[C---:B------:R-:W-:Y:S06]  /*4110*/  HMMA.16816.F32.BF16 R48, R60.reuse, R16, R48 ;  /* 0x000000103c30723c */ /* 0x040fec0000041830 */
[C---:B------:R-:W-:Y:S01]  /*4120*/  HMMA.16816.F32.BF16 R44, R60.reuse, R18, R44 ;  /* 0x000000123c2c723c */ /* 0x040fe2000004182c */
[----:B------:R-:W5:Y:S05]  /*4130*/  LDSM.16.M88.4 R16, [R184] ;  /* 0x00000000b810783b */ /* 0x000f6a0000000200 */
[C---:B------:R-:W-:Y:S06]  /*4140*/  HMMA.16816.F32.BF16 R40, R60.reuse, R12, R40 ;  /* 0x0000000c3c28723c */ /* 0x040fec0000041828 */
[C---:B------:R-:W-:Y:S01]  /*4150*/  HMMA.16816.F32.BF16 R36, R60.reuse, R14, R36 ;  /* 0x0000000e3c24723c */ /* 0x040fe20000041824 */
[----:B------:R-:W5:Y:S05]  /*4160*/  LDSM.16.M88.4 R12, [R184+0x800] ;  /* 0x00080000b80c783b */ /* 0x000f6a0000000200 */
[C---:B-1----:R-:W-:Y:S06]  /*4170*/  HMMA.16816.F32.BF16 R32, R60.reuse, R8, R32 ;  /* 0x000000083c20723c */ /* 0x042fec0000041820 */
        /* <DEDUP_REMOVED lines=9> */
[C---:B----4-:R-:W-:Y:S06]  /*4210*/  HMMA.16816.F32.BF16 R40, R72.reuse, R52, R40 ;  /* 0x000000344828723c */ /* 0x050fec0000041828 */
[C---:B------:R-:W-:Y:S01]  /*4220*/  HMMA.16816.F32.BF16 R36, R72.reuse, R54, R36 ;  /* 0x000000364824723c */ /* 0x040fe20000041824 */
[----:B------:R-:W3:Y:S05]  /*4230*/  LDSM.16.M88.4 R52, [R198+0x2000] ;  /* 0x00200000c634783b */ /* 0x000eea0000000200 */
[C---:B-----5:R-:W-:Y:S06]  /*4240*/  HMMA.16816.F32.BF16 R32, R72.reuse, R20, R32 ;  /* 0x000000144820723c */ /* 0x060fec0000041820 */
[C---:B------:R-:W-:Y:S01]  /*4250*/  HMMA.16816.F32.BF16 R28, R72.reuse, R22, R28 ;  /* 0x00000016481c723c */ /* 0x040fe2000004181c */
[----:B------:R-:W4:Y:S05]  /*4260*/  LDSM.16.M88.4 R20, [R197+0x9000] ;  /* 0x00900000c514783b */ /* 0x000f2a0000000200 */
[C---:B------:R-:W-:Y:S06]  /*4270*/  HMMA.16816.F32.BF16 R24, R72.reuse, R76, R24 ;  /* 0x0000004c4818723c */ /* 0x040fec0000041818 */
[----:B------:R-:W-:Y:S01]  /*4280*/  HMMA.16816.F32.BF16 R72, R72, R78, R68 ;  /* 0x0000004e4848723c */ /* 0x000fe20000041844 */
[----:B------:R-:W5:Y:S04]  /*4290*/  LDSM.16.M88.4 R76, [R197+0x9800] ;  /* 0x00980000c54c783b */ /* 0x000f680000000200 */
[----:B------:R-:W-:Y:S01]  /*42a0*/  LDSM.16.M88.4 R68, [R196+0x2000] ;  /* 0x00200000c444783b */ /* 0x000fe20000000200 */
[C---:B------:R-:W-:Y:S06]  /*42b0*/  HMMA.16816.F32.BF16 R48, R64.reuse, R16, R48 ;  /* 0x000000104030723c */ /* 0x040fec0000041830 */
[C---:B------:R-:W-:Y:S01]  /*42c0*/  HMMA.16816.F32.BF16 R44, R64.reuse, R18, R44 ;  /* 0x00000012402c723c */ /* 0x040fe2000004182c */
[----:B------:R-:W5:Y:S05]  /*42d0*/  LDSM.16.M88.4 R16, [R195+0x2000] ;  /* 0x00200000c310783b */ /* 0x000f6a0000000200 */
        /* <DEDUP_REMOVED lines=42> */
[C---:B------:R-:W-:Y:S06]  /*4580*/  HMMA.16816.F32.BF16 R32, R20.reuse, R56, R32 ;  /* 0x000000381420723c */ /* 0x040fec0000041820 */
[C---:B------:R-:W-:Y:S01]  /*4590*/  HMMA.16816.F32.BF16 R28, R20.reuse, R58, R28 ;  /* 0x0000003a141c723c */ /* 0x040fe2000004181c */
[----:B------:R-:W3:Y:S05]  /*45a0*/  LDSM.16.M88.4 R56, [R197+0xb000] ;  /* 0x00b00000c538783b */ /* 0x000eea0000000200 */
[C---:B----4-:R-:W-:Y:S06]  /*45b0*/  HMMA.16816.F32.BF16 R24, R20.reuse, R52, R24 ;  /* 0x000000341418723c */ /* 0x050fec0000041818 */
[----:B------:R-:W-:Y:S01]  /*45c0*/  HMMA.16816.F32.BF16 R72, R20, R54, R72 ;  /* 0x000000361448723c */ /* 0x000fe20000041848 */
[----:B------:R-:W4:Y:S04]  /*45d0*/  LDSM.16.M88.4 R52, [R197+0xb800] ;  /* 0x00b80000c534783b */ /* 0x000f280000000200 */
[----:B------:R-:W-:Y:S01]  /*45e0*/  LDSM.16.M88.4 R20, [R196+0x4000] ;  /* 0x00400000c414783b */ /* 0x000fe20000000200 */
[C---:B-----5:R-:W-:Y:S06]  /*45f0*/  HMMA.16816.F32.BF16 R48, R76.reuse, R16, R48 ;  /* 0x000000104c30723c */ /* 0x060fec0000041830 */
        /* <DEDUP_REMOVED lines=8> */
[----:B--2---:R-:W-:Y:S06]  /*4680*/  HMMA.16816.F32.BF16 R24, R76, R80, R24 ;  /* 0x000000504c18723c */ /* 0x004fec0000041818 */
[C---:B---3--:R-:W-:Y:S06]  /*4690*/  HMMA.16816.F32.BF16 R48, R68.reuse, R64, R48 ;  /* 0x000000404430723c */ /* 0x048fec0000041830 */
[C---:B------:R-:W-:Y:S06]  /*46a0*/  HMMA.16816.F32.BF16 R44, R68.reuse, R66, R44 ;  /* 0x00000042442c723c */ /* 0x040fec000004182c */
[C---:B------:R-:W-:Y:S06]  /*46b0*/  HMMA.16816.F32.BF16 R40, R68.reuse, R60, R40 ;  /* 0x0000003c4428723c */ /* 0x040fec0000041828 */
[C---:B------:R-:W-:Y:S01]  /*46c0*/  HMMA.16816.F32.BF16 R36, R68.reuse, R62, R36 ;  /* 0x0000003e4424723c */ /* 0x040fe20000041824 */
[----:B------:R-:W-:Y:S05]  /*46d0*/  LDSM.16.M88.4 R60, [R194+0x4000] ;  /* 0x00400000c23c783b */ /* 0x000fea0000000200 */
[C---:B------:R-:W-:Y:S06]  /*46e0*/  HMMA.16816.F32.BF16 R32, R68.reuse, R56, R32 ;  /* 0x000000384420723c */ /* 0x040fec0000041820 */
[C---:B------:R-:W-:Y:S01]  /*46f0*/  HMMA.16816.F32.BF16 R28, R68.reuse, R58, R28 ;  /* 0x0000003a441c723c */ /* 0x040fe2000004181c */
[----:B------:R-:W2:Y:S05]  /*4700*/  LDSM.16.M88.4 R56, [R191+0xa000] ;  /* 0x00a00000bf38783b */ /* 0x000eaa0000000200 */
[----:B----4-:R-:W-:Y:S01]  /*4710*/  HMMA.16816.F32.BF16 R64, R68, R52, R24 ;  /* 0x000000344440723c */ /* 0x010fe20000041818 */
[----:B------:R-:W3:Y:S05]  /*4720*/  LDSM.16.M88.4 R24, [R191+0xa800] ;  /* 0x00a80000bf18783b */ /* 0x000eea0000000200 */
[----:B------:R-:W-:Y:S01]  /*4730*/  HMMA.16816.F32.BF16 R76, R76, R82, R72 ;  /* 0x000000524c4c723c */ /* 0x000fe20000041848 */
[----:B------:R-:W4:Y:S05]  /*4740*/  LDSM.16.M88.4 R72, [R195+0x5800] ;  /* 0x00580000c348783b */ /* 0x000f2a0000000200 */
[C---:B-----5:R-:W-:Y:S06]  /*4750*/  HMMA.16816.F32.BF16 R48, R20.reuse, R16, R48 ;  /* 0x000000101430723c */ /* 0x060fec0000041830 */
[----:B------:R-:W-:Y:S01]  /*4760*/  HMMA.16816.F32.BF16 R44, R20, R18, R44 ;  /* 0x00000012142c723c */ /* 0x000fe2000004182c */
[----:B------:R-:W-:-:S04]  /*4770*/  SHF.R.S32.HI R17, RZ, 0x1f, R6 ;  /* 0x0000001fff117819 */ /* 0x000fc80000011406 */
[----:B------:R-:W-:Y:S01]  /*4780*/  LEA.HI R6, R17, R6, RZ, 0x2 ;  /* 0x0000000611067211 */ /* 0x000fe200078f10ff */
[----:B------:R-:W-:Y:S01]  /*4790*/  HMMA.16816.F32.BF16 R40, R20, R12, R40 ;  /* 0x0000000c1428723c */ /* 0x000fe20000041828 */
[----:B------:R-:W-:Y:S02]  /*47a0*/  LDSM.16.M88.4 R16, [R184+0x4800] ;  /* 0x00480000b810783b */ /* 0x000fe40000000200 */
[----:B------:R-:W-:-:S03]  /*47b0*/  SHF.R.S32.HI R6, RZ, 0x2, R6 ;  /* 0x00000002ff067819 */ /* 0x000fc60000011406 */
[C---:B------:R-:W-:Y:S01]  /*47c0*/  HMMA.16816.F32.BF16 R36, R20.reuse, R14, R36 ;  /* 0x0000000e1424723c */ /* 0x040fe20000041824 */
[----:B------:R-:W-:Y:S01]  /*47d0*/  LDSM.16.M88.4 R12, [R184+0x4000] ;  /* 0x00400000b80c783b */ /* 0x000fe20000000200 */
[----:B------:R-:W-:Y:S02]  /*47e0*/  IMAD.IADD R217, R6, 0x1, R217 ;  /* 0x0000000106d97824 */ /* 0x000fe400078e02d9 */
[----:B------:R-:W-:Y:S02]  /*47f0*/  IMAD.U32 R6, RZ, RZ, UR14 ;  /* 0x0000000eff067e24 */ /* 0x000fe4000f8e00ff */
[----:B-1----:R-:W-:Y:S01]  /*4800*/  HMMA.16816.F32.BF16 R32, R20, R8, R32 ;  /* 0x000000081420723c */ /* 0x002fe20000041820 */
[C---:B------:R-:W-:Y:S01]  /*4810*/  VIADD R215, R217.reuse, 0x8 ;  /* 0x00000008d9d77836 */ /* 0x040fe20000000000 */
[C---:B------:R-:W-:Y:S01]  /*4820*/  VIADDMNMX R216, R217.reuse, UR19, R214, PT ;  /* 0x00000013d9d87c46 */ /* 0x040fe2000b8001d6 */
[----:B------:R-:W-:Y:S01]  /*4830*/  IMAD R219, R6, 0x4, R87 ;  /* 0x0000000406db7824 */ /* 0x000fe200078e0257 */
[----:B------:R-:W-:-:S02]  /*4840*/  VIADDMNMX R217, R217, UR32, RZ, !PT ;  /* 0x00000020d9d97c46 */ /* 0x000fc4000f8001ff */
[----:B------:R-:W-:Y:S01]  /*4850*/  HMMA.16816.F32.BF16 R28, R20, R10, R28 ;  /* 0x0000000a141c723c */ /* 0x000fe2000004181c */
[----:B------:R-:W1:Y:S01]  /*4860*/  LDSM.16.M88.4 R8, [R193+0x4000] ;  /* 0x00400000c108783b */ /* 0x000e620000000200 */
[C---:B------:R-:W-:Y:S02]  /*4870*/  VIADDMNMX R214, R215.reuse, UR19, R214, PT ;  /* 0x00000013d7d67c46 */ /* 0x040fe4000b8001d6 */
[----:B------:R-:W-:Y:S02]  /*4880*/  VIADDMNMX R215, R215, UR32, RZ, !PT ;  /* 0x00000020d7d77c46 */ /* 0x000fe4000f8001ff */
[----:B------:R-:W-:Y:S01]  /*4890*/  HMMA.16816.F32.BF16 R76, R68, R54, R76 ;  /* 0x00000036444c723c */ /* 0x000fe2000004184c */
[----:B------:R-:W5:Y:S04]  /*48a0*/  LDSM.16.M88.4 R68, [R191+0xb000] ;  /* 0x00b00000bf44783b */ /* 0x000f680000000200 */
[----:B------:R-:W5:Y:S01]  /*48b0*/  LDSM.16.M88.4 R52, [R191+0xb800] ;  /* 0x00b80000bf34783b */ /* 0x000f620000000200 */
[C---:B--2---:R-:W-:Y:S06]  /*48c0*/  HMMA.16816.F32.BF16 R48, R60.reuse, R56, R48 ;  /* 0x000000383c30723c */ /* 0x044fec0000041830 */
[C---:B------:R-:W-:Y:S06]  /*48d0*/  HMMA.16816.F32.BF16 R44, R60.reuse, R58, R44 ;  /* 0x0000003a3c2c723c */ /* 0x040fec000004182c */
[C---:B---3--:R-:W-:Y:S06]  /*48e0*/  HMMA.16816.F32.BF16 R40, R60.reuse, R24, R40 ;  /* 0x000000183c28723c */ /* 0x048fec0000041828 */
[----:B------:R-:W-:Y:S06]  /*48f0*/  HMMA.16816.F32.BF16 R36, R60, R26, R36 ;  /* 0x0000001a3c24723c */ /* 0x000fec0000041824 */
[----:B----4-:R-:W-:Y:S06]  /*4900*/  HMMA.16816.F32.BF16 R64, R20, R72, R64 ;  /* 0x000000481440723c */ /* 0x010fec0000041840 */
[C---:B-1----:R-:W-:Y:S06]  /*4910*/  HMMA.16816.F32.BF16 R48, R8.reuse, R12, R48 ;  /* 0x0000000c0830723c */ /* 0x042fec0000041830 */
[----:B------:R-:W-:Y:S01]  /*4920*/  HMMA.16816.F32.BF16 R44, R8, R14, R44 ;  /* 0x0000000e082c723c */ /* 0x000fe2000004182c */
[----:B------:R-:W1:Y:S05]  /*4930*/  LDSM.16.M88.4 R12, [R184+0x5000] ;  /* 0x00500000b80c783b */ /* 0x000e6a0000000200 */
[----:B------:R-:W-:Y:S06]  /*4940*/  HMMA.16816.F32.BF16 R76, R20, R74, R76 ;  /* 0x0000004a144c723c */ /* 0x000fec000004184c */
[----:B------:R-:W-:Y:S01]  /*4950*/  HMMA.16816.F32.BF16 R40, R8, R16, R40 ;  /* 0x000000100828723c */ /* 0x000fe20000041828 */
[----:B------:R-:W-:-:S04]  /*4960*/  IMAD.U32 R21, RZ, RZ, UR17 ;  /* 0x00000011ff157e24 */ /* 0x000fc8000f8e00ff */
[----:B------:R-:W-:Y:S01]  /*4970*/  IMAD R2, R21, 0x40, R218 ;  /* 0x0000004015027824 */ /* 0x000fe200078e02da */
[----:B------:R-:W-:Y:S01]  /*4980*/  HMMA.16816.F32.BF16 R36, R8, R18, R36 ;  /* 0x000000120824723c */ /* 0x000fe20000041824 */
[----:B------:R-:W2:Y:S01]  /*4990*/  LDSM.16.M88.4 R16, [R184+0x5800] ;  /* 0x00580000b810783b */ /* 0x000ea20000000200 */
[----:B------:R-:W-:-:S04]  /*49a0*/  DEPBAR.LE SB0, 0x0 ;  /* 0x000080000000791a */ /* 0x000fc80000000000 */
[C---:B------:R-:W-:Y:S01]  /*49b0*/  VIADD R4, R2.reuse, 0x1 ;  /* 0x0000000102047836 */ /* 0x040fe20000000000 */
[C---:B-----5:R-:W-:Y:S01]  /*49c0*/  HMMA.16816.F32.BF16 R32, R60.reuse, R68, R32 ;  /* 0x000000443c20723c */ /* 0x060fe20000041820 */
[C---:B------:R-:W-:Y:S01]  /*49d0*/  ISETP.GE.AND P0, PT, R2.reuse, R216, PT ;  /* 0x000000d80200720c */ /* 0x040fe20003f06270 */
[C---:B------:R-:W-:Y:S01]  /*49e0*/  VIADD R6, R2.reuse, 0x8 ;  /* 0x0000000802067836 */ /* 0x040fe20000000000 */
[C---:B------:R-:W-:Y:S01]  /*49f0*/  ISETP.GE.AND P3, PT, R2.reuse, R214, PT ;  /* 0x000000d60200720c */ /* 0x040fe20003f66270 */
[----:B------:R-:W-:Y:S01]  /*4a00*/  VIADD R23, R2, 0x20 ;  /* 0x0000002002177836 */ /* 0x000fe20000000000 */
[C---:B------:R-:W-:Y:S01]  /*4a10*/  ISETP.GE.AND P6, PT, R4.reuse, R216, PT ;  /* 0x000000d80400720c */ /* 0x040fe20003fc6270 */
[----:B------:R-:W-:Y:S01]  /*4a20*/  HMMA.16816.F32.BF16 R64, R60, R52, R64 ;  /* 0x000000343c40723c */ /* 0x000fe20000041840 */
[----:B------:R-:W-:Y:S01]  /*4a30*/  ISETP.GE.AND P2, PT, R4, R214, PT ;  /* 0x000000d60400720c */ /* 0x000fe20003f46270 */
[----:B------:R-:W-:Y:S01]  /*4a40*/  VIADD R26, R2, 0x28 ;  /* 0x00000028021a7836 */ /* 0x000fe20000000000 */
[----:B------:R-:W-:-:S02]  /*4a50*/  ISETP.LT.OR P6, PT, R4, R217, P6 ;  /* 0x000000d90400720c */ /* 0x000fc400037c1670 */
[----:B------:R-:W-:Y:S01]  /*4a60*/  ISETP.LT.OR P2, PT, R4, R215, P2 ;  /* 0x000000d70400720c */ /* 0x000fe20001741670 */
[C---:B------:R-:W-:Y:S01]  /*4a70*/  VIADD R4, R2.reuse, 0x9 ;  /* 0x0000000902047836 */ /* 0x040fe20000000000 */
[----:B------:R-:W-:Y:S01]  /*4a80*/  ISETP.LT.OR P0, PT, R2, R217, P0 ;  /* 0x000000d90200720c */ /* 0x000fe20000701670 */
[C---:B------:R-:W-:Y:S01]  /*4a90*/  HMMA.16816.F32.BF16 R76, R60.reuse, R54, R76 ;  /* 0x000000363c4c723c */ /* 0x040fe2000004184c */
[-C--:B------:R-:W-:Y:S02]  /*4aa0*/  ISETP.GE.AND P1, PT, R6, R216.reuse, PT ;  /* 0x000000d80600720c */ /* 0x080fe40003f26270 */
[----:B------:R-:W-:Y:S02]  /*4ab0*/  FSEL R48, R48, -INF , !P0 ;  /* 0xff80000030307808 */ /* 0x000fe40004000000 */
[C---:B------:R-:W-:Y:S01]  /*4ac0*/  ISETP.GE.AND P5, PT, R4.reuse, R216, PT ;  /* 0x000000d80400720c */ /* 0x040fe20003fa6270 */
[----:B------:R-:W-:Y:S01]  /*4ad0*/  HMMA.16816.F32.BF16 R28, R60, R70, R28 ;  /* 0x000000463c1c723c */ /* 0x000fe2000004181c */
[----:B------:R-:W-:-:S02]  /*4ae0*/  ISETP.GE.AND P0, PT, R4, R214, PT ;  /* 0x000000d60400720c */ /* 0x000fc40003f06270 */
[----:B------:R-:W-:Y:S02]  /*4af0*/  ISETP.GE.AND P4, PT, R6, R214, PT ;  /* 0x000000d60600720c */ /* 0x000fe40003f86270 */
[C---:B------:R-:W-:Y:S01]  /*4b00*/  ISETP.LT.OR P5, PT, R4.reuse, R217, P5 ;  /* 0x000000d90400720c */ /* 0x040fe20002fa1670 */
[C---:B-1----:R-:W-:Y:S01]  /*4b10*/  HMMA.16816.F32.BF16 R32, R8.reuse, R12, R32 ;  /* 0x0000000c0820723c */ /* 0x042fe20000041820 */
[----:B------:R-:W-:Y:S01]  /*4b20*/  ISETP.LT.OR P0, PT, R4, R215, P0 ;  /* 0x000000d70400720c */ /* 0x000fe20000701670 */
[----:B------:R-:W-:Y:S01]  /*4b30*/  VIADD R4, R2, 0x11 ;  /* 0x0000001102047836 */ /* 0x000fe20000000000 */
[C---:B------:R-:W-:Y:S02]  /*4b40*/  ISETP.LT.OR P1, PT, R6.reuse, R217, P1 ;  /* 0x000000d90600720c */ /* 0x040fe40000f21670 */
[-C--:B------:R-:W-:Y:S01]  /*4b50*/  ISETP.LT.OR P4, PT, R6, R215.reuse, P4 ;  /* 0x000000d70600720c */ /* 0x080fe20002781670 */
[C---:B------:R-:W-:Y:S01]  /*4b60*/  VIADD R6, R2.reuse, 0x10 ;  /* 0x0000001002067836 */ /* 0x040fe20000000000 */
[----:B------:R-:W-:Y:S01]  /*4b70*/  ISETP.LT.OR P3, PT, R2, R215, P3 ;  /* 0x000000d70200720c */ /* 0x000fe20001f61670 */
[----:B--2---:R-:W-:Y:S01]  /*4b80*/  HMMA.16816.F32.BF16 R64, R8, R16, R64 ;  /* 0x000000100840723c */ /* 0x004fe20000041840 */
[----:B------:R-:W-:-:S02]  /*4b90*/  FSEL R22, R49, -INF , !P6 ;  /* 0xff80000031167808 */ /* 0x000fc40007000000 */
[----:B------:R-:W-:Y:S02]  /*4ba0*/  FSEL R44, R44, -INF , !P1 ;  /* 0xff8000002c2c7808 */ /* 0x000fe40004800000 */
[C---:B------:R-:W-:Y:S01]  /*4bb0*/  ISETP.GE.AND P6, PT, R4.reuse, R216, PT ;  /* 0x000000d80400720c */ /* 0x040fe20003fc6270 */
[C---:B------:R-:W-:Y:S01]  /*4bc0*/  HMMA.16816.F32.BF16 R76, R8.reuse, R18, R76 ;  /* 0x00000012084c723c */ /* 0x040fe2000004184c */
[----:B------:R-:W-:Y:S01]  /*4bd0*/  ISETP.GE.AND P1, PT, R4, R214, PT ;  /* 0x000000d60400720c */ /* 0x000fe20003f26270 */
[----:B------:R-:W-:Y:S01]  /*4be0*/  VIADD R16, R2, 0x30 ;  /* 0x0000003002107836 */ /* 0x000fe20000000000 */
        /* <DEDUP_REMOVED lines=12> */
[----:B------:R-:W-:Y:S01]  /*4cb0*/  FSEL R49, R46, -INF , !P4 ;  /* 0xff8000002e317808 */ /* 0x000fe20006000000 */
[C---:B------:R-:W-:Y:S01]  /*4cc0*/  VIADD R9, R2.reuse, 0x39 ;  /* 0x0000003902097836 */ /* 0x040fe20000000000 */
[----:B------:R-:W-:Y:S01]  /*4cd0*/  FSEL R47, R47, -INF , !P0 ;  /* 0xff8000002f2f7808 */ /* 0x000fe20004000000 */
[----:B------:R-:W-:Y:S01]  /*4ce0*/  VIADD R8, R2, 0x38 ;  /* 0x0000003802087836 */ /* 0x000fe20000000000 */
[----:B------:R-:W-:Y:S01]  /*4cf0*/  BAR.SYNC.DEFER_BLOCKING 0x0 ;  /* 0x0000000000007b1d */ /* 0x000fe20000010000 */
[----:B------:R-:W-:-:S02]  /*4d00*/  ISETP.GE.AND P0, PT, R4, R216, PT ;  /* 0x000000d80400720c */ /* 0x000fc40003f06270 */
[----:B------:R-:W-:Y:S02]  /*4d10*/  ISETP.GE.AND P4, PT, R4, R214, PT ;  /* 0x000000d60400720c */ /* 0x000fe40003f86270 */
[----:B------:R-:W-:Y:S02]  /*4d20*/  FSEL R24, R45, -INF , !P5 ;  /* 0xff8000002d187808 */ /* 0x000fe40006800000 */
[----:B------:R-:W-:Y:S02]  /*4d30*/  FSEL R20, R40, -INF , !P2 ;  /* 0xff80000028147808 */ /* 0x000fe40005000000 */
[C---:B------:R-:W-:Y:S02]  /*4d40*/  ISETP.GE.AND P5, PT, R6.reuse, R216, PT ;  /* 0x000000d80600720c */ /* 0x040fe40003fa6270 */
[----:B------:R-:W-:Y:S02]  /*4d50*/  ISETP.GE.AND P2, PT, R6, R214, PT ;  /* 0x000000d60600720c */ /* 0x000fe40003f46270 */
[----:B------:R-:W-:-:S02]  /*4d60*/  ISETP.LT.OR P0, PT, R4, R217, P0 ;  /* 0x000000d90400720c */ /* 0x000fc40000701670 */
[----:B------:R-:W-:Y:S01]  /*4d70*/  ISETP.LT.OR P4, PT, R4, R215, P4 ;  /* 0x000000d70400720c */ /* 0x000fe20002781670 */
[----:B------:R-:W-:Y:S01]  /*4d80*/  VIADD R4, R2, 0x21 ;  /* 0x0000002102047836 */ /* 0x000fe20000000000 */
[C---:B------:R-:W-:Y:S02]  /*4d90*/  ISETP.LT.OR P5, PT, R6.reuse, R217, P5 ;  /* 0x000000d90600720c */ /* 0x040fe40002fa1670 */
[----:B------:R-:W-:Y:S02]  /*4da0*/  ISETP.LT.OR P2, PT, R6, R215, P2 ;  /* 0x000000d70600720c */ /* 0x000fe40001741670 */
[----:B------:R-:W-:Y:S02]  /*4db0*/  FSEL R6, R36, -INF , !P0 ;  /* 0xff80000024067808 */ /* 0x000fe40004000000 */
[----:B------:R-:W-:Y:S02]  /*4dc0*/  ISETP.GE.AND P0, PT, R4, R214, PT ;  /* 0x000000d60400720c */ /* 0x000fe40003f06270 */
[----:B------:R-:W-:-:S02]  /*4dd0*/  FSEL R21, R43, -INF , !P1 ;  /* 0xff8000002b157808 */ /* 0x000fc40004800000 */
[-C--:B------:R-:W-:Y:S02]  /*4de0*/  ISETP.GE.AND P1, PT, R23, R216.reuse, PT ;  /* 0x000000d81700720c */ /* 0x080fe40003f26270 */
[C---:B------:R-:W-:Y:S02]  /*4df0*/  ISETP.LT.OR P0, PT, R4.reuse, R215, P0 ;  /* 0x000000d70400720c */ /* 0x040fe40000701670 */
[----:B------:R-:W-:Y:S02]  /*4e00*/  FSEL R12, R41, -INF , !P6 ;  /* 0xff800000290c7808 */ /* 0x000fe40007000000 */
[----:B------:R-:W-:Y:S02]  /*4e10*/  ISETP.GE.AND P6, PT, R4, R216, PT ;  /* 0x000000d80400720c */ /* 0x000fe40003fc6270 */
[----:B------:R-:W-:Y:S02]  /*4e20*/  ISETP.LT.OR P1, PT, R23, R217, P1 ;  /* 0x000000d91700720c */ /* 0x000fe40000f21670 */
[----:B------:R-:W-:-:S02]  /*4e30*/  FSEL R137, R35, -INF , !P0 ;  /* 0xff80000023897808 */ /* 0x000fc40004000000 */
[-C--:B------:R-:W-:Y:S02]  /*4e40*/  ISETP.GE.AND P0, PT, R16, R216.reuse, PT ;  /* 0x000000d81000720c */ /* 0x080fe40003f06270 */
[----:B------:R-:W-:Y:S02]  /*4e50*/  ISETP.LT.OR P6, PT, R4, R217, P6 ;  /* 0x000000d90400720c */ /* 0x000fe400037c1670 */
[----:B------:R-:W-:Y:S02]  /*4e60*/  FSEL R4, R37, -INF , !P5 ;  /* 0xff80000025047808 */ /* 0x000fe40006800000 */
[----:B------:R-:W-:Y:S01]  /*4e70*/  FSEL R148, R32, -INF , !P1 ;  /* 0xff80000020947808 */ /* 0x000fe20004800000 */
[----:B------:R-:W-:Y:S01]  /*4e80*/  VIADD R32, R220, 0xb54cda56 ;  /* 0xb54cda56dc207836 */ /* 0x000fe20000000000 */
[C---:B------:R-:W-:Y:S02]  /*4e90*/  ISETP.GE.AND P5, PT, R14.reuse, R216, PT ;  /* 0x000000d80e00720c */ /* 0x040fe40003fa6270 */
[----:B------:R-:W-:-:S02]  /*4ea0*/  ISETP.GE.AND P1, PT, R14, R214, PT ;  /* 0x000000d60e00720c */ /* 0x000fc40003f26270 */
[-C--:B------:R-:W-:Y:S02]  /*4eb0*/  ISETP.LT.OR P0, PT, R16, R217.reuse, P0 ;  /* 0x000000d91000720c */ /* 0x080fe40000701670 */
[C---:B------:R-:W-:Y:S02]  /*4ec0*/  ISETP.LT.OR P5, PT, R14.reuse, R217, P5 ;  /* 0x000000d90e00720c */ /* 0x040fe40002fa1670 */
[----:B------:R-:W-:Y:S01]  /*4ed0*/  ISETP.LT.OR P1, PT, R14, R215, P1 ;  /* 0x000000d70e00720c */ /* 0x000fe20000f21670 */
[----:B------:R-:W-:Y:S01]  /*4ee0*/  VIADD R14, R2, 0x31 ;  /* 0x00000031020e7836 */ /* 0x000fe20000000000 */
[----:B------:R-:W-:Y:S01]  /*4ef0*/  FSEL R228, R64, -INF , !P0 ;  /* 0xff80000040e47808 */ /* 0x000fe20004000000 */
[----:B------:R-:W1:Y:S01]  /*4f00*/  LDC.U8 R2, c[0x0][0x388] ;  /* 0x0000e200ff027b82 */ /* 0x000e620000000000 */
[----:B------:R-:W-:Y:S02]  /*4f10*/  FSEL R13, R42, -INF , !P3 ;  /* 0xff8000002a0d7808 */ /* 0x000fe40005800000 */
[----:B------:R-:W-:-:S02]  /*4f20*/  ISETP.GE.AND P0, PT, R9, R214, PT ;  /* 0x000000d60900720c */ /* 0x000fc40003f06270 */
[----:B------:R-:W-:Y:S02]  /*4f30*/  ISETP.GE.AND P3, PT, R23, R214, PT ;  /* 0x000000d61700720c */ /* 0x000fe40003f66270 */
[-C--:B------:R-:W-:Y:S02]  /*4f40*/  ISETP.LT.OR P0, PT, R9, R215.reuse, P0 ;  /* 0x000000d70900720c */ /* 0x080fe40000701670 */
[----:B------:R-:W-:Y:S02]  /*4f50*/  ISETP.LT.OR P3, PT, R23, R215, P3 ;  /* 0x000000d71700720c */ /* 0x000fe40001f61670 */
[----:B------:R-:W-:Y:S02]  /*4f60*/  FSEL R15, R38, -INF , !P4 ;  /* 0xff800000260f7808 */ /* 0x000fe40006000000 */
[----:B------:R-:W-:Y:S02]  /*4f70*/  FSEL R23, R39, -INF , !P2 ;  /* 0xff80000027177808 */ /* 0x000fe40005000000 */
[----:B------:R-:W-:-:S02]  /*4f80*/  ISETP.GE.AND P2, PT, R26, R216, PT ;  /* 0x000000d81a00720c */ /* 0x000fc40003f46270 */
[C---:B------:R-:W-:Y:S02]  /*4f90*/  ISETP.GE.AND P4, PT, R26.reuse, R214, PT ;  /* 0x000000d61a00720c */ /* 0x040fe40003f86270 */
[----:B------:R-:W-:Y:S02]  /*4fa0*/  FSEL R175, R79, -INF , !P0 ;  /* 0xff8000004faf7808 */ /* 0x000fe40004000000 */
[----:B------:R-:W-:Y:S02]  /*4fb0*/  PLOP3.LUT P0, PT, PT, PT, UP0, 0x80, 0x0 ;  /* 0x000000000000781c */ /* 0x000fe40003f0f008 */
[----:B------:R-:W-:Y:S01]  /*4fc0*/  ISETP.LT.OR P2, PT, R26, R217, P2 ;  /* 0x000000d91a00720c */ /* 0x000fe20001741670 */
[----:B-1----:R-:W-:Y:S01]  /*4fd0*/  IMAD R170, R2, 0x10000, R2 ;  /* 0x0001000002aa7824 */ /* 0x002fe200078e0202 */
[----:B------:R-:W-:Y:S02]  /*4fe0*/  ISETP.LT.OR P4, PT, R26, R215, P4 ;  /* 0x000000d71a00720c */ /* 0x000fe40002781670 */
[----:B------:R-:W-:-:S02]  /*4ff0*/  FSEL R140, R33, -INF , !P6 ;  /* 0xff800000218c7808 */ /* 0x000fc40007000000 */
[----:B------:R-:W-:Y:S02]  /*5000*/  FSEL R139, R34, -INF , !P3 ;  /* 0xff800000228b7808 */ /* 0x000fe40005800000 */
[----:B------:R-:W-:Y:S02]  /*5010*/  FSEL R138, R28, -INF , !P2 ;  /* 0xff8000001c8a7808 */ /* 0x000fe40005000000 */
[----:B------:R-:W-:Y:S02]  /*5020*/  FSEL R35, R30, -INF , !P4 ;  /* 0xff8000001e237808 */ /* 0x000fe40006000000 */
[----:B------:R-:W-:Y:S02]  /*5030*/  FSEL R136, R29, -INF , !P5 ;  /* 0xff8000001d887808 */ /* 0x000fe40006800000 */
[----:B------:R-:W-:Y:S02]  /*5040*/  FSEL R33, R31, -INF , !P1 ;  /* 0xff8000001f217808 */ /* 0x000fe40004800000 */
[----:B------:R-:W-:-:S02]  /*5050*/  ISETP.GE.AND P3, PT, R16, R214, PT ;  /* 0x000000d61000720c */ /* 0x000fc40003f66270 */
[C---:B------:R-:W-:Y:S02]  /*5060*/  ISETP.GE.AND P6, PT, R14.reuse, R216, PT ;  /* 0x000000d80e00720c */ /* 0x040fe40003fc6270 */
[----:B------:R-:W-:Y:S02]  /*5070*/  ISETP.GE.AND P2, PT, R14, R214, PT ;  /* 0x000000d60e00720c */ /* 0x000fe40003f46270 */
[C---:B------:R-:W-:Y:S02]  /*5080*/  ISETP.GE.AND P5, PT, R8.reuse, R216, PT ;  /* 0x000000d80800720c */ /* 0x040fe40003fa6270 */
[----:B------:R-:W-:Y:S02]  /*5090*/  ISETP.GE.AND P1, PT, R8, R214, PT ;  /* 0x000000d60800720c */ /* 0x000fe40003f26270 */
[----:B------:R-:W-:Y:S02]  /*50a0*/  ISETP.GE.AND P4, PT, R9, R216, PT ;  /* 0x000000d80900720c */ /* 0x000fe40003f86270 */
[----:B------:R-:W-:-:S02]  /*50b0*/  ISETP.LT.OR P3, PT, R16, R215, P3 ;  /* 0x000000d71000720c */ /* 0x000fc40001f61670 */
[C---:B------:R-:W-:Y:S02]  /*50c0*/  ISETP.LT.OR P6, PT, R14.reuse, R217, P6 ;  /* 0x000000d90e00720c */ /* 0x040fe400037c1670 */
[----:B------:R-:W-:Y:S02]  /*50d0*/  ISETP.LT.OR P2, PT, R14, R215, P2 ;  /* 0x000000d70e00720c */ /* 0x000fe40001741670 */
[C---:B------:R-:W-:Y:S02]  /*50e0*/  ISETP.LT.OR P5, PT, R8.reuse, R217, P5 ;  /* 0x000000d90800720c */ /* 0x040fe40002fa1670 */
[----:B------:R-:W-:Y:S02]  /*50f0*/  ISETP.LT.OR P1, PT, R8, R215, P1 ;  /* 0x000000d70800720c */ /* 0x000fe40000f21670 */
[----:B------:R-:W-:Y:S02]  /*5100*/  ISETP.LT.OR P4, PT, R9, R217, P4 ;  /* 0x000000d90900720c */ /* 0x000fe40002781670 */
        /* <DEDUP_REMOVED lines=16> */
[----:B------:R-:W-:Y:S01]  /*5210*/  UIMAD UR5, UR6, UR25, UR5 ;  /* 0x00000019060572a4 */ /* 0x000fe2000f8e0205 */
[----:B------:R-:W-:-:S03]  /*5220*/  IADD3 R3, P6, R36, UR27, RZ ;  /* 0x0000001b24037c10 */ /* 0x000fc6000ffde0ff */
[----:B------:R-:W1:Y:S01]  /*5230*/  @!P5 LDC.64 R18, c[0x0][0x218] ;  /* 0x00008600ff12db82 */ /* 0x000e620000000a00 */
[----:B------:R2:W-:Y:S01]  /*5240*/  @P5 STS.128 [R209+0x6000], RZ ;  /* 0x006000ffd1005388 */ /* 0x0005e20000000c00 */
[----:B------:R-:W-:-:S05]  /*5250*/  VIADD R14, R37, UR5 ;  /* 0x00000005250e7c36 */ /* 0x000fca0008000000 */
[----:B------:R-:W-:Y:S01]  /*5260*/  IADD3.X R34, R14, UR26, RZ, P6, !PT ;  /* 0x0000001a0e227c10 */ /* 0x000fe2000b7fe4ff */
        /* <DEDUP_REMOVED lines=20> */
[----:B------:R2:W-:Y:S01]  /*53b0*/  @P3 STS.128 [R209+0xa000], RZ ;  /* 0x00a000ffd1003388 */ /* 0x0005e20000000c00 */
[C---:B------:R-:W-:Y:S01]  /*53c0*/  IADD3 R14, P6, R3.reuse, UR27, RZ ;  /* 0x0000001b030e7c10 */ /* 0x040fe2000ffde0ff */
[----:B------:R-:W4:Y:S01]  /*53d0*/  @!P3 LDC.64 R28, c[0x0][0x218] ;  /* 0x00008600ff1cbb82 */ /* 0x000f220000000a00 */
[C---:B-----5:R-:W-:Y:S01]  /*53e0*/  @!P5 LEA R40, P2, R3.reuse, R8, 0x1 ;  /* 0x000000080328d211 */ /* 0x060fe200078408ff */
[----:B------:R-:W-:Y:S01]  /*53f0*/  @!PT LDS RZ, [RZ] ;  /* 0x00000000fffff984 */ /* 0x000fe20000000800 */
[----:B------:R-:W-:Y:S01]  /*5400*/  @!PT LDS RZ, [RZ] ;  /* 0x00000000fffff984 */ /* 0x000fe20000000800 */
[----:B------:R-:W-:Y:S01]  /*5410*/  @!PT LDS RZ, [RZ] ;  /* 0x00000000fffff984 */ /* 0x000fe20000000800 */
[----:B------:R2:W-:Y:S03]  /*5420*/  @!P3 LDGSTS.E.BYPASS.LTC128B.128 [R209+0xa000], desc[UR22][R38.64+0x100] ;  /* 0x0a00010026d1bfae */ /* 0x0005e6000b901d56 */
[C-C-:B------:R-:W-:Y:S01]  /*5430*/  @!P5 LEA.HI.X R41, R3.reuse, R9, R34.reuse, 0x1, P2 ;  /* 0x000000090329d211 */ /* 0x140fe200010f0c22 */
[----:B------:R2:W-:Y:S02]  /*5440*/  @P5 STS.128 [R209+0x6800], RZ ;  /* 0x006800ffd1005388 */ /* 0x0005e40000000c00 */
[----:B------:R-:W5:Y:S01]  /*5450*/  @!P4 LDC.64 R18, c[0x0][0x218] ;  /* 0x00008600ff12cb82 */ /* 0x000f620000000a00 */
[C---:B-1----:R-:W-:Y:S01]  /*5460*/  @!P4 LEA R30, P1, R3.reuse, R30, 0x1 ;  /* 0x0000001e031ec211 */ /* 0x042fe200078208ff */
[----:B------:R-:W-:Y:S01]  /*5470*/  @!PT LDS RZ, [RZ] ;  /* 0x00000000fffff984 */ /* 0x000fe20000000800 */
[----:B------:R-:W-:Y:S01]  /*5480*/  @!PT LDS RZ, [RZ] ;  /* 0x00000000fffff984 */ /* 0x000fe20000000800 */
[----:B------:R-:W-:Y:S01]  /*5490*/  @!PT LDS RZ, [RZ] ;  /* 0x00000000fffff984 */ /* 0x000fe20000000800 */
[----:B------:R2:W-:Y:S03]  /*54a0*/  @!P5 LDGSTS.E.BYPASS.LTC128B.128 [R209+0x6800], desc[UR22][R40.64] ;  /* 0x0680000028d1dfae */ /* 0x0005e6000b901d56 */
[----:B------:R-:W-:Y:S01]  /*54b0*/  @!P4 LEA.HI.X R31, R3, R31, R34, 0x1, P1 ;  /* 0x0000001f031fc211 */ /* 0x000fe200008f0c22 */
[----:B------:R2:W-:Y:S02]  /*54c0*/  @P4 STS.128 [R209+0x8800], RZ ;  /* 0x008800ffd1004388 */ /* 0x0005e40000000c00 */
[----:B------:R-:W1:Y:S01]  /*54d0*/  @!P3 LDC.64 R16, c[0x0][0x218] ;  /* 0x00008600ff10bb82 */ /* 0x000e620000000a00 */
[----:B---3--:R-:W-:Y:S01]  /*54e0*/  @!P5 LEA R36, P2, R14, R26, 0x1 ;  /* 0x0000001a0e24d211 */ /* 0x008fe200078408ff */
[----:B------:R-:W-:Y:S01]  /*54f0*/  @!PT LDS RZ, [RZ] ;  /* 0x00000000fffff984 */ /* 0x000fe20000000800 */
[----:B------:R-:W-:Y:S01]  /*5500*/  @!PT LDS RZ, [RZ] ;  /* 0x00000000fffff984 */ /* 0x000fe20000000800 */
[----:B------:R-:W-:Y:S01]  /*5510*/  @!PT LDS RZ, [RZ] ;  /* 0x00000000fffff984 */ /* 0x000fe20000000800 */
[----:B------:R2:W-:Y:S01]  /*5520*/  @!P4 LDGSTS.E.BYPASS.LTC128B.128 [R209+0x8800], desc[UR22][R30.64+0x80] ;  /* 0x088000801ed1cfae */ /* 0x0005e2000b901d56 */
[----:B------:R-:W-:-:S03]  /*5530*/  IADD3.X R26, R34, UR26, RZ, P6, !PT ;  /* 0x0000001a221a7c10 */ /* 0x000fc6000b7fe4ff */
[----:B------:R2:W-:Y:S01]  /*5540*/  @P3 STS.128 [R209+0xa800], RZ ;  /* 0x00a800ffd1003388 */ /* 0x0005e20000000c00 */
[----:B------:R-:W-:Y:S01]  /*5550*/  @!P5 LEA.HI.X R37, R14, R27, R26, 0x1, P2 ;  /* 0x0000001b0e25d211 */ /* 0x000fe200010f0c1a */
[----:B------:R-:W3:Y:S01]  /*5560*/  @!P5 LDC.64 R10, c[0x0][0x218] ;  /* 0x00008600ff0adb82 */ /* 0x000ee20000000a00 */
[----:B----4-:R-:W-:-:S04]  /*5570*/  @!P3 LEA R28, P1, R3, R28, 0x1 ;  /* 0x0000001c031cb211 */ /* 0x010fc800078208ff */
[----:B------:R-:W-:Y:S02]  /*5580*/  @!P3 LEA.HI.X R29, R3, R29, R34, 0x1, P1 ;  /* 0x0000001d031db211 */ /* 0x000fe400008f0c22 */
[C---:B------:R-:W-:Y:S01]  /*5590*/  IADD3 R3, P6, R14.reuse, UR27, RZ ;  /* 0x0000001b0e037c10 */ /* 0x040fe2000ffde0ff */
[----:B------:R-:W4:Y:S01]  /*55a0*/  @!P4 LDC.64 R8, c[0x0][0x218] ;  /* 0x00008600ff08cb82 */ /* 0x000f220000000a00 */
[C---:B-----5:R-:W-:Y:S01]  /*55b0*/  @!P4 LEA R18, P2, R14.reuse, R18, 0x1 ;  /* 0x000000120e12c211 */ /* 0x060fe200078408ff */
[----:B------:R-:W-:Y:S01]  /*55c0*/  @!PT LDS RZ, [RZ] ;  /* 0x00000000fffff984 */ /* 0x000fe20000000800 */
[----:B------:R-:W-:Y:S01]  /*55d0*/  @!PT LDS RZ, [RZ] ;  /* 0x00000000fffff984 */ /* 0x000fe20000000800 */
[----:B------:R-:W-:Y:S01]  /*55e0*/  @!PT LDS RZ, [RZ] ;  /* 0x00000000fffff984 */ /* 0x000fe20000000800 */
[----:B------:R2:W-:Y:S03]  /*55f0*/  @!P3 LDGSTS.E.BYPASS.LTC128B.128 [R209+0xa800], desc[UR22][R28.64+0x100] ;  /* 0x0a8001001cd1bfae */ /* 0x0005e6000b901d56 */
[C---:B------:R-:W-:Y:S01]  /*5600*/  @!P4 LEA.HI.X R19, R14.reuse, R19, R26, 0x1, P2 ;  /* 0x000000130e13c211 */ /* 0x040fe200010f0c1a */
[----:B------:R2:W-:Y:S01]  /*5610*/  @P5 STS.128 [R209+0x7000], RZ ;  /* 0x007000ffd1005388 */ /* 0x0005e20000000c00 */
[----:B-1----:R-:W-:-:S03]  /*5620*/  @!P3 LEA R16, P1, R14, R16, 0x1 ;  /* 0x000000100e10b211 */ /* 0x002fc600078208ff */
[----:B------:R-:W-:Y:S01]  /*5630*/  @!PT LDS RZ, [RZ] ;  /* 0x00000000fffff984 */ /* 0x000fe20000000800 */
[----:B------:R-:W-:Y:S01]  /*5640*/  @!PT LDS RZ, [RZ] ;  /* 0x00000000fffff984 */ /* 0x000fe20000000800 */
[----:B------:R-:W-:Y:S01]  /*5650*/  @!PT LDS RZ, [RZ] ;  /* 0x00000000fffff984 */ /* 0x000fe20000000800 */
[----:B------:R2:W-:Y:S01]  /*5660*/  @!P5 LDGSTS.E.BYPASS.LTC128B.128 [R209+0x7000], desc[UR22][R36.64] ;  /* 0x0700000024d1dfae */ /* 0x0005e2000b901d56 */
[----:B------:R-:W-:Y:S02]  /*5670*/  @!P3 LEA.HI.X R17, R14, R17, R26, 0x1, P1 ;  /* 0x000000110e11b211 */ /* 0x000fe400008f0c1a */
[----:B------:R-:W-:Y:S01]  /*5680*/  IADD3.X R26, R26, UR26, RZ, P6, !PT ;  /* 0x0000001a1a1a7c10 */ /* 0x000fe2000b7fe4ff */
[----:B------:R2:W-:Y:S01]  /*5690*/  @P4 STS.128 [R209+0x9000], RZ ;  /* 0x009000ffd1004388 */ /* 0x0005e20000000c00 */
[----:B---3--:R-:W-:-:S03]  /*56a0*/  @!P5 LEA R10, P2, R3, R10, 0x1 ;  /* 0x0000000a030ad211 */ /* 0x008fc600078408ff */
[----:B------:R-:W-:Y:S01]  /*56b0*/  @!PT LDS RZ, [RZ] ;  /* 0x00000000fffff984 */ /* 0x000fe20000000800 */
[----:B------:R-:W-:Y:S01]  /*56c0*/  @!PT LDS RZ, [RZ] ;  /* 0x00000000fffff984 */ /* 0x000fe20000000800 */
[----:B------:R-:W-:Y:S01]  /*56d0*/  @!PT LDS RZ, [RZ] ;  /* 0x00000000fffff984 */ /* 0x000fe20000000800 */
[----:B------:R2:W-:Y:S01]  /*56e0*/  @!P4 LDGSTS.E.BYPASS.LTC128B.128 [R209+0x9000], desc[UR22][R18.64+0x80] ;  /* 0x0900008012d1cfae */ /* 0x0005e2000b901d56 */
[----:B------:R-:W-:-:S03]  /*56f0*/  @!P5 LEA.HI.X R11, R3, R11, R26, 0x1, P2 ;  /* 0x0000000b030bd211 */ /* 0x000fc600010f0c1a */
[----:B------:R2:W-:Y:S01]  /*5700*/  @P3 STS.128 [R209+0xb000], RZ ;  /* 0x00b000ffd1003388 */ /* 0x0005e20000000c00 */
        /* <DEDUP_REMOVED lines=25> */
.L_x_705:
[----:B------:R-:W-:Y:S05]  /*58a0*/  BSYNC B0 ;  /* 0x0000000000007941 */ /* 0x000fea0003800000 */
.L_x_704:
[----:B------:R-:W0:Y:S02]  /*58b0*/  LDGDEPBAR ;  /* 0x00000000000079af */ /* 0x000e240000000000 */
.L_x_703:
[----:B------:R-:W-:Y:S01]  /*58c0*/  FMNMX.FTZ R3, R48, R22, !PT ;  /* 0x0000001630037209 */ /* 0x000fe20007810000 */
[----:B------:R-:W-:Y:S01]  /*58d0*/  IMAD.WIDE.U32 R172, R219, -0x326172a9, RZ ;  /* 0xcd9e8d57dbac7825 */ /* 0x000fe200078e00ff */
[----:B--2---:R-:W-:Y:S01]  /*58e0*/  FMNMX.FTZ R10, R25, R51, !PT ;  /* 0x00000033190a7209 */ /* 0x004fe20007810000 */
[----:B------:R-:W-:Y:S01]  /*58f0*/  USHF.L.U32 UR5, UR17, 0x1, URZ ;  /* 0x0000000111057899 */ /* 0x000fe2000800063f */
[----:B------:R-:W-:Y:S01]  /*5900*/  FMNMX.FTZ R3, R44, R3, !PT ;  /* 0x000000032c037209 */ /* 0x000fe20007810000 */
[----:B------:R-:W-:Y:S01]  /*5910*/  IMAD.WIDE.U32 R168, R222, -0x2daee0ad, RZ ;  /* 0xd2511f53dea87825 */ /* 0x000fe200078e00ff */
[----:B------:R-:W-:Y:S01]  /*5920*/  FMNMX.FTZ R10, R49, R10, !PT ;  /* 0x0000000a310a7209 */ /* 0x000fe20007810000 */
[----:B------:R-:W-:Y:S01]  /*5930*/  ULDC UR6, c[0x0][0x2ec] ;  /* 0x0000bb0000067ab9 */ /* 0x000fe20000000800 */
        /* <DEDUP_REMOVED lines=27> */
[----:B------:R-:W-:Y:S02]  /*5af0*/  LOP3.LUT R223, R85, R220, RZ, 0x3c, !PT ;  /* 0x000000dc55df7212 */ /* 0x000fe400078e3cff */
[----:B------:R-:W-:Y:S02]  /*5b00*/  FMNMX.FTZ R3, R224, R3, !PT ;  /* 0x00000003e0037209 */ /* 0x000fe40007810000 */
[----:B------:R-:W-:Y:S02]  /*5b10*/  LOP3.LUT R166, R173, R223, RZ, 0x3c, !PT ;  /* 0x000000dfada67212 */ /* 0x000fe400078e3cff */
[----:B-1----:R-:W-:-:S02]  /*5b20*/  FMNMX.FTZ R8, R206, R3, !PT ;  /* 0x00000003ce087209 */ /* 0x002fc40007810000 */
[----:B------:R-:W-:Y:S01]  /*5b30*/  FMNMX.FTZ R3, R203, R10, !PT ;  /* 0x0000000acb037209 */ /* 0x000fe20007810000 */
[----:B------:R-:W-:Y:S01]  /*5b40*/  IMAD.WIDE.U32 R166, R166, -0x2daee0ad, RZ ;  /* 0xd2511f53a6a67825 */ /* 0x000fe200078e00ff */
[----:B------:R-:W-:Y:S01]  /*5b50*/  LEA R192, R0, UR4, 0x1 ;  /* 0x0000000400c07c11 */ /* 0x000fe2000f8e08ff */
[----:B------:R-:W1:Y:S01]  /*5b60*/  SHFL.BFLY PT, R9, R8, 0x2, 0x1f ;  /* 0x0c401f0008097f89 */ /* 0x000e6200000e0000 */
[----:B------:R-:W-:Y:S01]  /*5b70*/  FMNMX.FTZ R10, R202, R3, !PT ;  /* 0x00000003ca0a7209 */ /* 0x000fe20007810000 */
[----:B------:R-:W-:Y:S02]  /*5b80*/  VIADD R3, R221, 0xbb67ae85 ;  /* 0xbb67ae85dd037836 */ /* 0x000fe40000000000 */
[--C-:B------:R-:W-:Y:S01]  /*5b90*/  IMAD R190, R7, 0x2, R192.reuse ;  /* 0x0000000207be7824 */ /* 0x100fe200078e02c0 */
[----:B------:R-:W-:Y:S01]  /*5ba0*/  FMNMX.FTZ R11, R175, R10, !PT ;  /* 0x0000000aaf0b7209 */ /* 0x000fe20007810000 */
[----:B------:R-:W-:Y:S01]  /*5bb0*/  IMAD R189, R5, 0x2, R192 ;  /* 0x0000000205bd7824 */ /* 0x000fe200078e02c0 */
[----:B------:R-:W-:Y:S01]  /*5bc0*/  LOP3.LUT R3, R167, R168, R3, 0x96, !PT ;  /* 0x000000a8a7037212 */ /* 0x000fe200078e9603 */
[C---:B------:R-:W-:Y:S01]  /*5bd0*/  VIADD R168, R220.reuse, 0x9e3779b9 ;  /* 0x9e3779b9dca87836 */ /* 0x040fe20000000000 */
[----:B------:R-:W-:Y:S01]  /*5be0*/  LDSM.16.MT88.4 R124, [R192+0xc000] ;  /* 0x00c00000c07c783b */ /* 0x000fe20000004200 */
[----:B------:R-:W-:-:S02]  /*5bf0*/  VIADD R167, R220, 0x3c6ef372 ;  /* 0x3c6ef372dca77836 */ /* 0x000fc40000000000 */
[----:B------:R-:W-:Y:S01]  /*5c00*/  IMAD.WIDE.U32 R150, R3, -0x326172a9, RZ ;  /* 0xcd9e8d5703967825 */ /* 0x000fe200078e00ff */
[----:B------:R-:W2:Y:S03]  /*5c10*/  SHFL.BFLY PT, R10, R11, 0x2, 0x1f ;  /* 0x0c401f000b0a7f89 */ /* 0x000ea600000e0000 */
[----:B------:R-:W-:Y:S01]  /*5c20*/  IMAD R188, R5, 0x2, R190 ;  /* 0x0000000205bc7824 */ /* 0x000fe200078e02be */
[----:B------:R-:W-:Y:S04]  /*5c30*/  LDSM.16.MT88.4 R108, [R189+0xc000] ;  /* 0x00c00000bd6c783b */ /* 0x000fe80000004200 */
[----:B------:R-:W-:Y:S01]  /*5c40*/  LDSM.16.MT88.4 R100, [R188+0xc000] ;  /* 0x00c00000bc64783b */ /* 0x000fe20000004200 */
[----:B-1----:R-:W-:-:S03]  /*5c50*/  FMNMX.FTZ R9, R8, R9, !PT ;  /* 0x0000000908097209 */ /* 0x002fc60007810000 */
[----:B------:R-:W-:Y:S01]  /*5c60*/  LDSM.16.MT88.4 R116, [R190+0xc000] ;  /* 0x00c00000be74783b */ /* 0x000fe20000004200 */
[C-C-:B------:R-:W-:Y:S01]  /*5c70*/  LOP3.LUT R8, R169.reuse, UR5, R221.reuse, 0x96, !PT ;  /* 0x00000005a9087c12 */ /* 0x140fe2000f8e96dd */
[----:B------:R-:W-:Y:S02]  /*5c80*/  UIADD3 UR5, UR5, 0x1, URZ ;  /* 0x0000000105057890 */ /* 0x000fe4000fffe03f */
[----:B------:R-:W1:Y:S02]  /*5c90*/  SHFL.BFLY PT, R132, R9, 0x1, 0x1f ;  /* 0x0c201f0009847f89 */ /* 0x000e6400000e0000 */
[----:B------:R-:W-:Y:S02]  /*5ca0*/  IMAD.WIDE.U32 R18, R8, -0x326172a9, RZ ;  /* 0xcd9e8d5708127825 */ /* 0x000fe400078e00ff */
[----:B------:R-:W-:Y:S01]  /*5cb0*/  LDSM.16.MT88.4 R40, [R192+0xe000] ;  /* 0x00e00000c028783b */ /* 0x000fe20000004200 */
[----:B------:R-:W-:Y:S02]  /*5cc0*/  LOP3.LUT R169, R169, UR5, R221, 0x96, !PT ;  /* 0x00000005a9a97c12 */ /* 0x000fe4000f8e96dd */
[----:B------:R-:W-:Y:S01]  /*5cd0*/  LOP3.LUT R8, R19, R172, R168, 0x96, !PT ;  /* 0x000000ac13087212 */ /* 0x000fe200078e96a8 */
[----:B------:R-:W-:Y:S01]  /*5ce0*/  LDSM.16.MT88.4 R64, [R188+0xe000] ;  /* 0x00e00000bc40783b */ /* 0x000fe20000004200 */
[----:B--2---:R-:W-:-:S02]  /*5cf0*/  FMNMX.FTZ R10, R11, R10, !PT ;  /* 0x0000000a0b0a7209 */ /* 0x004fc40007810000 */
[----:B------:R-:W-:Y:S01]  /*5d00*/  LOP3.LUT R18, R151, R18, R167, 0x96, !PT ;  /* 0x0000001297127212 */ /* 0x000fe200078e96a7 */
[----:B------:R-:W-:Y:S01]  /*5d10*/  IMAD.WIDE.U32 R16, R8, -0x2daee0ad, RZ ;  /* 0xd2511f5308107825 */ /* 0x000fe200078e00ff */
[----:B------:R-:W-:Y:S03]  /*5d20*/  LDSM.16.MT88.4 R72, [R192+0x10000] ;  /* 0x01000000c048783b */ /* 0x000fe60000004200 */
[----:B------:R-:W-:Y:S01]  /*5d30*/  IMAD.WIDE.U32 R18, R18, -0x2daee0ad, RZ ;  /* 0xd2511f5312127825 */ /* 0x000fe200078e00ff */
[----:B------:R-:W2:Y:S01]  /*5d40*/  SHFL.BFLY PT, R3, R10, 0x1, 0x1f ;  /* 0x0c201f000a037f89 */ /* 0x000ea200000e0000 */
[----:B------:R-:W-:-:S03]  /*5d50*/  LOP3.LUT R8, R17, R166, R149, 0x96, !PT ;  /* 0x000000a611087212 */ /* 0x000fc600078e9695 */
[----:B------:R-:W-:Y:S01]  /*5d60*/  LOP3.LUT R16, R19, R16, R143, 0x96, !PT ;  /* 0x0000001013107212 */ /* 0x000fe200078e968f */
[----:B------:R-:W-:Y:S01]  /*5d70*/  LDSM.16.MT88.4 R56, [R189+0xe000] ;  /* 0x00e00000bd38783b */ /* 0x000fe20000004200 */
[----:B-1----:R-:W-:Y:S01]  /*5d80*/  FMNMX.FTZ R132, R9, R132, !PT ;  /* 0x0000008409847209 */ /* 0x002fe20007810000 */
[----:B------:R-:W-:Y:S02]  /*5d90*/  IMAD.WIDE.U32 R8, R8, -0x326172a9, RZ ;  /* 0xcd9e8d5708087825 */ /* 0x000fe400078e00ff */
[----:B------:R-:W-:Y:S01]  /*5da0*/  LDSM.16.MT88.4 R80, [R190+0x10000] ;  /* 0x01000000be50783b */ /* 0x000fe20000004200 */
[----:B------:R-:W-:Y:S01]  /*5db0*/  FSETP.NEU.FTZ.AND P1, PT, R132, -INF , PT ;  /* 0xff8000008400780b */ /* 0x000fe20003f3d000 */
[----:B------:R-:W-:Y:S01]  /*5dc0*/  IMAD.WIDE.U32 R16, R16, -0x326172a9, RZ ;  /* 0xcd9e8d5710107825 */ /* 0x000fe200078e00ff */
[----:B------:R-:W-:-:S03]  /*5dd0*/  LOP3.LUT R9, R9, R150, R142, 0x96, !PT ;  /* 0x0000009609097212 */ /* 0x000fc600078e968e */
[----:B------:R-:W-:Y:S01]  /*5de0*/  FMUL.FTZ R225, R132, UR6 ;  /* 0x0000000684e17c20 */ /* 0x000fe20008410000 */
[----:B------:R-:W-:Y:S01]  /*5df0*/  LDSM.16.MT88.4 R88, [R189+0x10000] ;  /* 0x01000000bd58783b */ /* 0x000fe20000004200 */
[----:B------:R-:W-:Y:S01]  /*5e00*/  LOP3.LUT R8, R17, R8, R141, 0x96, !PT ;  /* 0x0000000811087212 */ /* 0x000fe200078e968d */
[----:B------:R-:W-:Y:S02]  /*5e10*/  IMAD.WIDE.U32 R26, R9, -0x2daee0ad, RZ ;  /* 0xd2511f53091a7825 */ /* 0x000fe400078e00ff */
[----:B------:R-:W-:Y:S01]  /*5e20*/  FSEL R225, R225, RZ, P1 ;  /* 0x000000ffe1e17208 */ /* 0x000fe20000800000 */
[----:B------:R-:W-:Y:S01]  /*5e30*/  LDSM.16.MT88.4 R28, [R188+0x10000] ;  /* 0x01000000bc1c783b */ /* 0x000fe20000004200 */
[----:B------:R-:W-:Y:S01]  /*5e40*/  IMAD.WIDE.U32 R8, R8, -0x2daee0ad, RZ ;  /* 0xd2511f5308087825 */ /* 0x000fe200078e00ff */
[----:B--2---:R-:W-:-:S03]  /*5e50*/  FMNMX.FTZ R3, R10, R3, !PT ;  /* 0x000000030a037209 */ /* 0x004fc60007810000 */
[--C-:B------:R-:W-:Y:S01]  /*5e60*/  FFMA.FTZ R161, R44, UR6, -R225.reuse ;  /* 0x000000062ca17c23 */ /* 0x100fe200080108e1 */
[----:B------:R-:W-:Y:S01]  /*5e70*/  LOP3.LUT R10, R27, R18, R34, 0x96, !PT ;  /* 0x000000121b0a7212 */ /* 0x000fe200078e9622 */
[----:B------:R-:W-:Y:S01]  /*5e80*/  FFMA.FTZ R158, R24, UR6, -R225 ;  /* 0x00000006189e7c23 */ /* 0x000fe200080108e1 */
[C---:B------:R-:W-:Y:S01]  /*5e90*/  FSETP.NEU.FTZ.AND P1, PT, R3.reuse, -INF , PT ;  /* 0xff8000000300780b */ /* 0x040fe20003f3d000 */
[----:B------:R-:W-:Y:S01]  /*5ea0*/  FMUL.FTZ R204, R3, UR6 ;  /* 0x0000000603cc7c20 */ /* 0x000fe20008410000 */
[----:B------:R-:W-:Y:S01]  /*5eb0*/  LOP3.LUT R9, R9, R26, R133, 0x96, !PT ;  /* 0x0000001a09097212 */ /* 0x000fe200078e9685 */
[----:B------:R-:W-:Y:S01]  /*5ec0*/  IMAD.WIDE.U32 R10, R10, -0x326172a9, RZ ;  /* 0xcd9e8d570a0a7825 */ /* 0x000fe200078e00ff */
[----:B------:R-:W-:Y:S03]  /*5ed0*/  MUFU.EX2 R161, R161 ;  /* 0x000000a100a17308 */ /* 0x000fe60000000800 */
[----:B------:R-:W-:Y:S01]  /*5ee0*/  FFMA.FTZ R163, R48, UR6, -R225 ;  /* 0x0000000630a37c23 */ /* 0x000fe200080108e1 */
[----:B------:R-:W-:Y:S01]  /*5ef0*/  FSEL R204, R204, RZ, P1 ;  /* 0x000000ffcccc7208 */ /* 0x000fe20000800000 */
[----:B------:R-:W-:-:S04]  /*5f00*/  IMAD.WIDE.U32 R18, R9, -0x326172a9, RZ ;  /* 0xcd9e8d5709127825 */ /* 0x000fc800078e00ff */
[--C-:B------:R-:W-:Y:S01]  /*5f10*/  FFMA.FTZ R162, R22, UR6, -R225.reuse ;  /* 0x0000000616a27c23 */ /* 0x100fe200080108e1 */
[--C-:B------:R-:W-:Y:S01]  /*5f20*/  FFMA.FTZ R153, R6, UR6, -R225.reuse ;  /* 0x0000000606997c23 */ /* 0x100fe200080108e1 */
[----:B------:R-:W-:Y:S01]  /*5f30*/  FFMA.FTZ R134, R4, UR6, -R225 ;  /* 0x0000000604867c23 */ /* 0x000fe200080108e1 */
[--C-:B------:R-:W-:Y:S01]  /*5f40*/  FFMA.FTZ R164, R25, UR6, -R204.reuse ;  /* 0x0000000619a47c23 */ /* 0x100fe200080108cc */
[----:B------:R-:W-:Y:S01]  /*5f50*/  FFMA.FTZ R165, R51, UR6, -R204 ;  /* 0x0000000633a57c23 */ /* 0x000fe200080108cc */
[----:B------:R-:W-:Y:S01]  /*5f60*/  LOP3.LUT R9, R19, R10, R32, 0x96, !PT ;  /* 0x0000000a13097212 */ /* 0x000fe200078e9620 */
[----:B------:R-:W1:Y:S01]  /*5f70*/  MUFU.EX2 R158, R158 ;  /* 0x0000009e009e7308 */ /* 0x000e620000000800 */
[----:B------:R-:W-:Y:S01]  /*5f80*/  LOP3.LUT R10, R18, 0xffff, RZ, 0xc0, !PT ;  /* 0x0000ffff120a7812 */ /* 0x000fe200078ec0ff */
[----:B------:R-:W-:Y:S01]  /*5f90*/  FFMA.FTZ R160, R49, UR6, -R204 ;  /* 0x0000000631a07c23 */ /* 0x000fe200080108cc */
[----:B------:R-:W-:Y:S01]  /*5fa0*/  SHF.R.U32.HI R14, RZ, 0x10, R18 ;  /* 0x00000010ff0e7819 */ /* 0x000fe20000011612 */
[----:B------:R-:W-:Y:S01]  /*5fb0*/  FFMA.FTZ R159, R47, UR6, -R204 ;  /* 0x000000062f9f7c23 */ /* 0x000fe200080108cc */
[----:B------:R-:W-:Y:S01]  /*5fc0*/  SHF.R.U32.HI R97, RZ, 0x10, R9 ;  /* 0x00000010ff617819 */ /* 0x000fe20000011609 */
[--C-:B------:R-:W-:Y:S01]  /*5fd0*/  FFMA.FTZ R157, R20, UR6, -R225.reuse ;  /* 0x00000006149d7c23 */ /* 0x100fe200080108e1 */
[----:B------:R-:W-:Y:S01]  /*5fe0*/  SHF.R.U32.HI R7, RZ, 0x8, R10 ;  /* 0x00000008ff077819 */ /* 0x000fe2000001160a */
[----:B------:R-:W-:Y:S01]  /*5ff0*/  MUFU.EX2 R164, R164 ;  /* 0x000000a400a47308 */ /* 0x000fe20000000800 */
[----:B------:R-:W-:Y:S01]  /*6000*/  LOP3.LUT R10, R14, 0xff, RZ, 0xc0, !PT ;  /* 0x000000ff0e0a7812 */ /* 0x000fe200078ec0ff */
[----:B------:R-:W-:Y:S01]  /*6010*/  FFMA.FTZ R154, R12, UR6, -R225 ;  /* 0x000000060c9a7c23 */ /* 0x000fe200080108e1 */
[----:B------:R-:W-:Y:S01]  /*6020*/  SHF.R.U32.HI R14, RZ, 0x18, R9 ;  /* 0x00000018ff0e7819 */ /* 0x000fe20000011609 */
[--C-:B------:R-:W-:Y:S01]  /*6030*/  FFMA.FTZ R152, R15, UR6, -R204.reuse ;  /* 0x000000060f987c23 */ /* 0x100fe200080108cc */
[----:B------:R-:W-:Y:S01]  /*6040*/  LOP3.LUT R97, R97, 0xff, RZ, 0xc0, !PT ;  /* 0x000000ff61617812 */ /* 0x000fe200078ec0ff */
[----:B------:R-:W-:Y:S01]  /*6050*/  FFMA.FTZ R135, R23, UR6, -R204 ;  /* 0x0000000617877c23 */ /* 0x000fe200080108cc */
[----:B------:R-:W-:Y:S01]  /*6060*/  LOP3.LUT R0, R18, 0xff, RZ, 0xc0, !PT ;  /* 0x000000ff12007812 */ /* 0x000fe200078ec0ff */
[----:B------:R-:W2:Y:S01]  /*6070*/  MUFU.EX2 R165, R165 ;  /* 0x000000a500a57308 */ /* 0x000ea20000000800 */
[----:B------:R-:W-:Y:S01]  /*6080*/  PRMT R97, R97, 0x5410, R14 ;  /* 0x0000541061617816 */ /* 0x000fe2000000000e */
[--C-:B------:R-:W-:Y:S01]  /*6090*/  FFMA.FTZ R156, R13, UR6, -R204.reuse ;  /* 0x000000060d9c7c23 */ /* 0x100fe200080108cc */
[----:B------:R-:W-:Y:S01]  /*60a0*/  PRMT R7, R0, 0x5410, R7 ;  /* 0x0000541000077816 */ /* 0x000fe20000000007 */
[----:B------:R-:W-:Y:S01]  /*60b0*/  FFMA.FTZ R155, R21, UR6, -R204 ;  /* 0x00000006159b7c23 */ /* 0x000fe200080108cc */
[----:B------:R-:W-:Y:S01]  /*60c0*/  SHF.R.U32.HI R99, RZ, 0x18, R18 ;  /* 0x00000018ff637819 */ /* 0x000fe20000011612 */
[----:B------:R-:W3:Y:S01]  /*60d0*/  LDSM.16.MT88.4 R48, [R190+0xe000] ;  /* 0x00e00000be30783b */ /* 0x000ee20000004200 */
[--C-:B------:R-:W-:Y:S01]  /*60e0*/  HSET2.LE.AND R97, R97, R170.reuse, PT ;  /* 0x000000aa61617233 */ /* 0x100fe20003803000 */
[----:B------:R-:W-:Y:S01]  /*60f0*/  MUFU.EX2 R163, R163 ;  /* 0x000000a300a37308 */ /* 0x000fe20000000800 */
[--C-:B------:R-:W-:Y:S01]  /*6100*/  HSET2.LE.AND R98, R7, R170.reuse, PT ;  /* 0x000000aa07627233 */ /* 0x100fe20003803000 */
[----:B------:R-:W-:Y:S01]  /*6110*/  LDSM.16.MT88.4 R12, [R188+0xc800] ;  /* 0x00c80000bc0c783b */ /* 0x000fe20000004200 */
[----:B------:R-:W-:Y:S01]  /*6120*/  LOP3.LUT R18, R9, 0xffff, RZ, 0xc0, !PT ;  /* 0x0000ffff09127812 */ /* 0x000fe200078ec0ff */
[--C-:B------:R-:W-:Y:S01]  /*6130*/  FFMA.FTZ R174, R139, UR6, -R204.reuse ;  /* 0x000000068bae7c23 */ /* 0x100fe200080108cc */
[----:B-1----:R-:W-:Y:S01]  /*6140*/  F2FP.BF16.F32.PACK_AB R7, R158, R161 ;  /* 0x000000a19e07723e */ /* 0x002fe200000010ff */
[----:B------:R-:W-:Y:S01]  /*6150*/  LDSM.16.MT88.4 R24, [R190+0xc800] ;  /* 0x00c80000be18783b */ /* 0x000fe20000004200 */
[----:B------:R-:W-:Y:S01]  /*6160*/  LOP3.LUT R5, R9, 0xff, RZ, 0xc0, !PT ;  /* 0x000000ff09057812 */ /* 0x000fe200078ec0ff */
[----:B------:R-:W1:Y:S01]  /*6170*/  MUFU.EX2 R162, R162 ;  /* 0x000000a200a27308 */ /* 0x000e620000000800 */
[----:B--2---:R-:W-:Y:S01]  /*6180*/  F2FP.BF16.F32.PACK_AB R0, R165, R164 ;  /* 0x000000a4a500723e */ /* 0x004fe200000010ff */
[----:B------:R-:W-:Y:S01]  /*6190*/  FFMA.FTZ R171, R137, UR6, -R204 ;  /* 0x0000000689ab7c23 */ /* 0x000fe200080108cc */
[----:B------:R-:W-:Y:S01]  /*61a0*/  SHF.R.U32.HI R18, RZ, 0x8, R18 ;  /* 0x00000008ff127819 */ /* 0x000fe20000011612 */
[----:B------:R-:W-:Y:S01]  /*61b0*/  FFMA.FTZ R173, R35, UR6, -R204 ;  /* 0x0000000623ad7c23 */ /* 0x000fe200080108cc */
[----:B------:R-:W-:Y:S01]  /*61c0*/  LOP3.LUT R97, R97, R0, RZ, 0xc0, !PT ;  /* 0x0000000061617212 */ /* 0x000fe200078ec0ff */
[----:B------:R-:W-:Y:S01]  /*61d0*/  VIADD R0, R220, 0x1715609d ;  /* 0x1715609ddc007836 */ /* 0x000fe20000000000 */
[----:B------:R-:W-:Y:S01]  /*61e0*/  LOP3.LUT R98, R98, R7, RZ, 0xc0, !PT ;  /* 0x0000000762627212 */ /* 0x000fe200078ec0ff */
[----:B------:R-:W-:Y:S01]  /*61f0*/  MUFU.EX2 R160, R160 ;  /* 0x000000a000a07308 */ /* 0x000fe20000000800 */
[----:B------:R-:W-:Y:S01]  /*6200*/  PRMT R5, R5, 0x5410, R18 ;  /* 0x0000541005057816 */ /* 0x000fe20000000012 */
[----:B------:R-:W-:Y:S01]  /*6210*/  FFMA.FTZ R227, R206, UR6, -R225 ;  /* 0x00000006cee37c23 */ /* 0x000fe200080108e1 */
[----:B------:R-:W-:Y:S01]  /*6220*/  LOP3.LUT R6, R11, R16, R0, 0x96, !PT ;  /* 0x000000100b067212 */ /* 0x000fe200078e9600 */
[----:B------:R-:W-:Y:S01]  /*6230*/  FADD.FTZ R165, R164, R165 ;  /* 0x000000a5a4a57221 */ /* 0x000fe20000010000 */
[----:B------:R-:W-:Y:S01]  /*6240*/  PRMT R99, R10, 0x5410, R99 ;  /* 0x000054100a637816 */ /* 0x000fe20000000063 */
[----:B------:R-:W-:Y:S01]  /*6250*/  LDSM.16.MT88.4 R16, [R192+0xc800] ;  /* 0x00c80000c010783b */ /* 0x000fe20000004200 */
[----:B------:R-:W-:Y:S01]  /*6260*/  HSET2.LE.AND R96, R5, R170, PT ;  /* 0x000000aa05607233 */ /* 0x000fe20003803000 */
[----:B------:R-:W-:Y:S01]  /*6270*/  IMAD.WIDE.U32 R6, R6, -0x2daee0ad, RZ ;  /* 0xd2511f5306067825 */ /* 0x000fe200078e00ff */
[----:B------:R-:W2:Y:S01]  /*6280*/  MUFU.EX2 R159, R159 ;  /* 0x0000009f009f7308 */ /* 0x000ea20000000800 */
[----:B-1----:R-:W-:-:S02]  /*6290*/  F2FP.BF16.F32.PACK_AB R5, R162, R163 ;  /* 0x000000a3a205723e */ /* 0x002fc400000010ff */
[----:B------:R-:W-:Y:S01]  /*62a0*/  FADD.FTZ R162, R163, R162 ;  /* 0x000000a2a3a27221 */ /* 0x000fe20000010000 */
[----:B------:R-:W-:Y:S02]  /*62b0*/  HSET2.LE.AND R99, R99, R170, PT ;  /* 0x000000aa63637233 */ /* 0x000fe40003803000 */
[C---:B------:R-:W-:Y:S01]  /*62c0*/  LOP3.LUT R4, R6.reuse, 0xffff, RZ, 0xc0, !PT ;  /* 0x0000ffff06047812 */ /* 0x040fe200078ec0ff */
[----:B------:R-:W-:Y:S01]  /*62d0*/  FADD.FTZ R161, R161, R162 ;  /* 0x000000a2a1a17221 */ /* 0x000fe20000010000 */
[----:B------:R-:W-:Y:S01]  /*62e0*/  LOP3.LUT R11, R6, 0xff, RZ, 0xc0, !PT ;  /* 0x000000ff060b7812 */ /* 0x000fe200078ec0ff */
[----:B------:R-:W-:Y:S01]  /*62f0*/  MUFU.EX2 R157, R157 ;  /* 0x0000009d009d7308 */ /* 0x000fe20000000800 */
[----:B------:R-:W-:Y:S01]  /*6300*/  SHF.R.U32.HI R4, RZ, 0x8, R4 ;  /* 0x00000008ff047819 */ /* 0x000fe20000011604 */
[----:B------:R-:W-:Y:S01]  /*6310*/  FADD.FTZ R158, R158, R161 ;  /* 0x000000a19e9e7221 */ /* 0x000fe20000010000 */
[----:B------:R-:W-:Y:S02]  /*6320*/  LOP3.LUT R9, R7, R8, R205, 0x96, !PT ;  /* 0x0000000807097212 */ /* 0x000fe400078e96cd */
[----:B------:R-:W-:-:S02]  /*6330*/  LOP3.LUT R96, R96, R5, RZ, 0xc0, !PT ;  /* 0x0000000560607212 */ /* 0x000fc400078ec0ff */
[--C-:B------:R-:W-:Y:S01]  /*6340*/  SHF.R.U32.HI R147, RZ, 0x10, R6.reuse ;  /* 0x00000010ff937819 */ /* 0x100fe20000011606 */
[----:B------:R-:W-:Y:S01]  /*6350*/  MUFU.EX2 R154, R154 ;  /* 0x0000009a009a7308 */ /* 0x000fe20000000800 */
[----:B------:R-:W-:Y:S02]  /*6360*/  SHF.R.U32.HI R8, RZ, 0x18, R6 ;  /* 0x00000018ff087819 */ /* 0x000fe40000011606 */
[----:B------:R-:W-:Y:S02]  /*6370*/  PRMT R11, R11, 0x5410, R4 ;  /* 0x000054100b0b7816 */ /* 0x000fe40000000004 */
[----:B------:R-:W1:Y:S01]  /*6380*/  LDSM.16.MT88.4 R4, [R189+0xc800] ;  /* 0x00c80000bd04783b */ /* 0x000e620000004200 */
[----:B--2---:R-:W-:Y:S01]  /*6390*/  F2FP.BF16.F32.PACK_AB R10, R159, R160 ;  /* 0x000000a09f0a723e */ /* 0x004fe200000010ff */
[----:B------:R-:W-:Y:S01]  /*63a0*/  FADD.FTZ R160, R160, R165 ;  /* 0x000000a5a0a07221 */ /* 0x000fe20000010000 */
[----:B------:R-:W-:Y:S01]  /*63b0*/  MUFU.EX2 R153, R153 ;  /* 0x0000009900997308 */ /* 0x000fe20000000800 */
[----:B------:R-:W-:-:S02]  /*63c0*/  LOP3.LUT R22, R9, 0xffff, RZ, 0xc0, !PT ;  /* 0x0000ffff09167812 */ /* 0x000fc400078ec0ff */
[----:B------:R-:W-:Y:S01]  /*63d0*/  LOP3.LUT R99, R99, R10, RZ, 0xc0, !PT ;  /* 0x0000000a63637212 */ /* 0x000fe200078ec0ff */
[----:B------:R-:W-:Y:S01]  /*63e0*/  FADD.FTZ R159, R159, R160 ;  /* 0x000000a09f9f7221 */ /* 0x000fe20000010000 */
[--C-:B------:R-:W-:Y:S02]  /*63f0*/  SHF.R.U32.HI R145, RZ, 0x10, R9.reuse ;  /* 0x00000010ff917819 */ /* 0x100fe40000011609 */
[----:B------:R-:W-:Y:S01]  /*6400*/  LOP3.LUT R10, R9, 0xff, RZ, 0xc0, !PT ;  /* 0x000000ff090a7812 */ /* 0x000fe200078ec0ff */
[----:B------:R-:W2:Y:S01]  /*6410*/  MUFU.EX2 R134, R134 ;  /* 0x0000008600867308 */ /* 0x000ea20000000800 */
[----:B------:R-:W-:Y:S01]  /*6420*/  SHF.R.U32.HI R21, RZ, 0x8, R22 ;  /* 0x00000008ff157819 */ /* 0x000fe20000011616 */
[----:B------:R-:W-:Y:S01]  /*6430*/  HMMA.16816.F32.BF16 R112, R96, R108, RZ ;  /* 0x0000006c6070723c */ /* 0x000fe200000418ff */
[----:B------:R-:W-:Y:S02]  /*6440*/  LOP3.LUT R147, R147, 0xff, RZ, 0xc0, !PT ;  /* 0x000000ff93937812 */ /* 0x000fe400078ec0ff */
[----:B------:R-:W-:-:S02]  /*6450*/  SHF.R.U32.HI R20, RZ, 0x18, R9 ;  /* 0x00000018ff147819 */ /* 0x000fc40000011609 */
[----:B------:R-:W-:Y:S01]  /*6460*/  LOP3.LUT R145, R145, 0xff, RZ, 0xc0, !PT ;  /* 0x000000ff91917812 */ /* 0x000fe200078ec0ff */
[----:B------:R-:W-:Y:S01]  /*6470*/  MUFU.EX2 R152, R152 ;  /* 0x0000009800987308 */ /* 0x000fe20000000800 */
[C---:B------:R-:W-:Y:S01]  /*6480*/  HMMA.16816.F32.BF16 R108, R96.reuse, R110, RZ ;  /* 0x0000006e606c723c */ /* 0x040fe200000418ff */
[----:B------:R-:W-:Y:S02]  /*6490*/  PRMT R21, R10, 0x5410, R21 ;  /* 0x000054100a157816 */ /* 0x000fe40000000015 */
[----:B------:R-:W-:Y:S02]  /*64a0*/  PRMT R147, R147, 0x5410, R8 ;  /* 0x0000541093937816 */ /* 0x000fe40000000008 */
[----:B------:R-:W-:Y:S01]  /*64b0*/  PRMT R145, R145, 0x5410, R20 ;  /* 0x0000541091917816 */ /* 0x000fe20000000014 */
[----:B------:R-:W-:Y:S01]  /*64c0*/  HMMA.16816.F32.BF16 R104, R96, R100, RZ ;  /* 0x000000646068723c */ /* 0x000fe200000418ff */
[----:B------:R-:W4:Y:S01]  /*64d0*/  MUFU.EX2 R135, R135 ;  /* 0x0000008700877308 */ /* 0x000f220000000800 */
[----:B------:R-:W-:-:S02]  /*64e0*/  HSET2.LE.AND R11, R11, R170, PT ;  /* 0x000000aa0b0b7233 */ /* 0x000fc40003803000 */
[--C-:B------:R-:W-:Y:S02]  /*64f0*/  HSET2.LE.AND R144, R21, R170.reuse, PT ;  /* 0x000000aa15907233 */ /* 0x100fe40003803000 */
[----:B--2---:R-:W-:Y:S01]  /*6500*/  F2FP.BF16.F32.PACK_AB R146, R134, R153 ;  /* 0x000000998692723e */ /* 0x004fe200000010ff */
[C---:B------:R-:W-:Y:S01]  /*6510*/  HMMA.16816.F32.BF16 R100, R96.reuse, R102, RZ ;  /* 0x000000666064723c */ /* 0x040fe200000418ff */
[--C-:B------:R-:W-:Y:S01]  /*6520*/  HSET2.LE.AND R147, R147, R170.reuse, PT ;  /* 0x000000aa93937233 */ /* 0x100fe20003803000 */
[----:B------:R-:W-:Y:S01]  /*6530*/  MUFU.EX2 R156, R156 ;  /* 0x0000009c009c7308 */ /* 0x000fe20000000800 */
[C---:B------:R-:W-:Y:S01]  /*6540*/  F2FP.BF16.F32.PACK_AB R21, R154.reuse, R157 ;  /* 0x0000009d9a15723e */ /* 0x040fe200000010ff */
[----:B------:R-:W-:Y:S01]  /*6550*/  FADD.FTZ R157, R157, R158 ;  /* 0x0000009e9d9d7221 */ /* 0x000fe20000010000 */
[----:B------:R-:W-:Y:S01]  /*6560*/  HSET2.LE.AND R145, R145, R170, PT ;  /* 0x000000aa91917233 */ /* 0x000fe20003803000 */
[C---:B------:R-:W-:Y:S01]  /*6570*/  HMMA.16816.F32.BF16 R128, R96.reuse, R124, RZ ;  /* 0x0000007c6080723c */ /* 0x040fe200000418ff */
[----:B------:R-:W-:Y:S01]  /*6580*/  LOP3.LUT R146, R11, R146, RZ, 0xc0, !PT ;  /* 0x000000920b927212 */ /* 0x000fe200078ec0ff */
[----:B------:R-:W-:Y:S01]  /*6590*/  FADD.FTZ R154, R154, R157 ;  /* 0x0000009d9a9a7221 */ /* 0x000fe20000010000 */
[----:B------:R-:W2:Y:S01]  /*65a0*/  LDSM.16.MT88.4 R8, [R192+0xe800] ;  /* 0x00e80000c008783b */ /* 0x000ea20000004200 */
[----:B------:R-:W5:Y:S01]  /*65b0*/  MUFU.EX2 R155, R155 ;  /* 0x0000009b009b7308 */ /* 0x000f620000000800 */
[----:B----4-:R-:W-:Y:S01]  /*65c0*/  F2FP.BF16.F32.PACK_AB R20, R135, R152 ;  /* 0x000000988714723e */ /* 0x010fe200000010ff */
[----:B------:R-:W-:Y:S01]  /*65d0*/  HMMA.16816.F32.BF16 R124, R96, R126, RZ ;  /* 0x0000007e607c723c */ /* 0x000fe200000418ff */
[----:B------:R-:W-:Y:S01]  /*65e0*/  LOP3.LUT R144, R144, R21, RZ, 0xc0, !PT ;  /* 0x0000001590907212 */ /* 0x000fe200078ec0ff */
[----:B------:R-:W-:Y:S01]  /*65f0*/  FADD.FTZ R153, R153, R154 ;  /* 0x0000009a99997221 */ /* 0x000fe20000010000 */
[----:B------:R-:W-:-:S02]  /*6600*/  LOP3.LUT R147, R147, R20, RZ, 0xc0, !PT ;  /* 0x0000001493937212 */ /* 0x000fc400078ec0ff */
[----:B------:R-:W4:Y:S01]  /*6610*/  LDSM.16.MT88.4 R20, [R190+0xe800] ;  /* 0x00e80000be14783b */ /* 0x000f220000004200 */
[----:B------:R-:W-:Y:S01]  /*6620*/  HMMA.16816.F32.BF16 R120, R96, R116, RZ ;  /* 0x000000746078723c */ /* 0x000fe200000418ff */
[----:B------:R-:W-:Y:S01]  /*6630*/  MUFU.EX2 R174, R174 ;  /* 0x000000ae00ae7308 */ /* 0x000fe20000000800 */
[----:B------:R-:W-:-:S04]  /*6640*/  FADD.FTZ R153, R134, R153 ;  /* 0x0000009986997221 */ /* 0x000fc80000010000 */
[C---:B------:R-:W-:Y:S01]  /*6650*/  HMMA.16816.F32.BF16 R36, R96.reuse, R40, RZ ;  /* 0x000000286024723c */ /* 0x040fe200000418ff */
[----:B-----5:R-:W-:Y:S02]  /*6660*/  F2FP.BF16.F32.PACK_AB R92, R155, R156 ;  /* 0x0000009c9b5c723e */ /* 0x020fe400000010ff */
[----:B------:R-:W5:Y:S01]  /*6670*/  MUFU.EX2 R171, R171 ;  /* 0x000000ab00ab7308 */ /* 0x000f620000000800 */
[----:B------:R-:W-:Y:S02]  /*6680*/  FADD.FTZ R156, R156, R159 ;  /* 0x0000009f9c9c7221 */ /* 0x000fe40000010000 */
[----:B------:R-:W-:Y:S01]  /*6690*/  HMMA.16816.F32.BF16 R40, R96, R42, RZ ;  /* 0x0000002a6028723c */ /* 0x000fe200000418ff */
[----:B------:R-:W-:Y:S01]  /*66a0*/  LOP3.LUT R145, R145, R92, RZ, 0xc0, !PT ;  /* 0x0000005c91917212 */ /* 0x000fe200078ec0ff */
[----:B------:R-:W-:-:S04]  /*66b0*/  FADD.FTZ R155, R155, R156 ;  /* 0x0000009c9b9b7221 */ /* 0x000fc80000010000 */
[----:B---3--:R-:W-:Y:S01]  /*66c0*/  HMMA.16816.F32.BF16 R44, R96, R48, RZ ;  /* 0x00000030602c723c */ /* 0x008fe200000418ff */
[----:B------:R-:W-:Y:S01]  /*66d0*/  MUFU.EX2 R173, R173 ;  /* 0x000000ad00ad7308 */ /* 0x000fe20000000800 */
[----:B------:R-:W-:-:S04]  /*66e0*/  FADD.FTZ R152, R152, R155 ;  /* 0x0000009b98987221 */ /* 0x000fc80000010000 */
[C---:B-1----:R-:W-:Y:S01]  /*66f0*/  HMMA.16816.F32.BF16 R112, R144.reuse, R4, R112 ;  /* 0x000000049070723c */ /* 0x042fe20000041870 */
[----:B------:R-:W-:Y:S02]  /*6700*/  FADD.FTZ R135, R135, R152 ;  /* 0x0000009887877221 */ /* 0x000fe40000010000 */
[----:B------:R-:W-:Y:S03]  /*6710*/  MUFU.EX2 R227, R227 ;  /* 0x000000e300e37308 */ /* 0x000fe60000000800 */
[----:B------:R-:W-:Y:S01]  /*6720*/  HMMA.16816.F32.BF16 R108, R144, R6, R108 ;  /* 0x00000006906c723c */ /* 0x000fe2000004186c */
[----:B------:R-:W1:Y:S05]  /*6730*/  LDSM.16.MT88.4 R4, [R188+0xe800] ;  /* 0x00e80000bc04783b */ /* 0x000e6a0000004200 */
[C---:B------:R-:W-:Y:S06]  /*6740*/  HMMA.16816.F32.BF16 R60, R96.reuse, R64, RZ ;  /* 0x00000040603c723c */ /* 0x040fec00000418ff */
[----:B------:R-:W-:Y:S06]  /*6750*/  HMMA.16816.F32.BF16 R64, R96, R66, RZ ;  /* 0x000000426040723c */ /* 0x000fec00000418ff */
[C---:B------:R-:W-:Y:S06]  /*6760*/  HMMA.16816.F32.BF16 R104, R144.reuse, R12, R104 ;  /* 0x0000000c9068723c */ /* 0x040fec0000041868 */
[C---:B------:R-:W-:Y:S01]  /*6770*/  HMMA.16816.F32.BF16 R100, R144.reuse, R14, R100 ;  /* 0x0000000e9064723c */ /* 0x040fe20000041864 */
[----:B------:R-:W3:Y:S05]  /*6780*/  LDSM.16.MT88.4 R12, [R192+0x10800] ;  /* 0x01080000c00c783b */ /* 0x000eea0000004200 */
[C---:B------:R-:W-:Y:S06]  /*6790*/  HMMA.16816.F32.BF16 R128, R144.reuse, R16, R128 ;  /* 0x000000109080723c */ /* 0x040fec0000041880 */
[C---:B------:R-:W-:Y:S01]  /*67a0*/  HMMA.16816.F32.BF16 R124, R144.reuse, R18, R124 ;  /* 0x00000012907c723c */ /* 0x040fe2000004187c */
[----:B------:R-:W5:Y:S05]  /*67b0*/  LDSM.16.MT88.4 R16, [R189+0xe800] ;  /* 0x00e80000bd10783b */ /* 0x000f6a0000004200 */
[C---:B------:R-:W-:Y:S06]  /*67c0*/  HMMA.16816.F32.BF16 R120, R144.reuse, R24, R120 ;  /* 0x000000189078723c */ /* 0x040fec0000041878 */
[----:B--2---:R-:W-:Y:S01]  /*67d0*/  HMMA.16816.F32.BF16 R36, R144, R8, R36 ;  /* 0x000000089024723c */ /* 0x004fe20000041824 */
[----:B------:R-:W-:-:S05]  /*67e0*/  IMAD.WIDE.U32 R24, R169, -0x326172a9, RZ ;  /* 0xcd9e8d57a9187825 */ /* 0x000fca00078e00ff */
[----:B------:R-:W-:Y:S01]  /*67f0*/  HMMA.16816.F32.BF16 R40, R144, R10, R40 ;  /* 0x0000000a9028723c */ /* 0x000fe20000041828 */
[----:B------:R-:W2:Y:S01]  /*6800*/  LDSM.16.MT88.4 R8, [R190+0x10800] ;  /* 0x01080000be08783b */ /* 0x000ea20000004200 */
[----:B------:R-:W-:Y:S01]  /*6810*/  LOP3.LUT R168, R25, R172, R168, 0x96, !PT ;  /* 0x000000ac19a87212 */ /* 0x000fe200078e96a8 */
[----:B------:R-:W-:-:S03]  /*6820*/  FFMA.FTZ R172, R33, UR6, -R204 ;  /* 0x0000000621ac7c23 */ /* 0x000fc600080108cc */
[----:B----4-:R-:W-:Y:S01]  /*6830*/  HMMA.16816.F32.BF16 R44, R144, R20, R44 ;  /* 0x00000014902c723c */ /* 0x010fe2000004182c */
[----:B------:R-:W-:Y:S02]  /*6840*/  IMAD.WIDE.U32 R168, R168, -0x2daee0ad, RZ ;  /* 0xd2511f53a8a87825 */ /* 0x000fe400078e00ff */
[----:B------:R-:W-:Y:S03]  /*6850*/  MUFU.EX2 R172, R172 ;  /* 0x000000ac00ac7308 */ /* 0x000fe60000000800 */
[----:B------:R-:W-:Y:S01]  /*6860*/  HMMA.16816.F32.BF16 R68, R96, R72, RZ ;  /* 0x000000486044723c */ /* 0x000fe200000418ff */
[----:B------:R-:W-:Y:S01]  /*6870*/  LOP3.LUT R20, R151, R24, R167, 0x96, !PT ;  /* 0x0000001897147212 */ /* 0x000fe200078e96a7 */
[----:B------:R-:W-:Y:S01]  /*6880*/  FFMA.FTZ R167, R140, UR6, -R225 ;  /* 0x000000068ca77c23 */ /* 0x000fe200080108e1 */
[----:B------:R-:W-:Y:S01]  /*6890*/  LOP3.LUT R149, R169, R166, R149, 0x96, !PT ;  /* 0x000000a6a9957212 */ /* 0x000fe200078e9695 */
[--C-:B------:R-:W-:Y:S01]  /*68a0*/  FFMA.FTZ R166, R148, UR6, -R225.reuse ;  /* 0x0000000694a67c23 */ /* 0x100fe200080108e1 */
[----:B------:R-:W-:Y:S01]  /*68b0*/  FFMA.FTZ R169, R136, UR6, -R225 ;  /* 0x0000000688a97c23 */ /* 0x000fe200080108e1 */
[----:B------:R-:W-:Y:S01]  /*68c0*/  IMAD.WIDE.U32 R20, R20, -0x2daee0ad, RZ ;  /* 0xd2511f5314147825 */ /* 0x000fe200078e00ff */
[----:B-1----:R-:W-:Y:S01]  /*68d0*/  HMMA.16816.F32.BF16 R60, R144, R4, R60 ;  /* 0x00000004903c723c */ /* 0x002fe2000004183c */
[----:B------:R-:W-:Y:S02]  /*68e0*/  MUFU.EX2 R167, R167 ;  /* 0x000000a700a77308 */ /* 0x000fe40000000800 */
[----:B------:R-:W-:Y:S01]  /*68f0*/  IMAD.WIDE.U32 R236, R149, -0x326172a9, RZ ;  /* 0xcd9e8d5795ec7825 */ /* 0x000fe200078e00ff */
[----:B------:R-:W-:-:S03]  /*6900*/  LOP3.LUT R230, R21, R168, R143, 0x96, !PT ;  /* 0x000000a815e67212 */ /* 0x000fc600078e968f */
[----:B------:R-:W-:Y:S01]  /*6910*/  FFMA.FTZ R168, R138, UR6, -R225 ;  /* 0x000000068aa87c23 */ /* 0x000fe200080108e1 */
[----:B------:R-:W-:Y:S01]  /*6920*/  HMMA.16816.F32.BF16 R64, R144, R6, R64 ;  /* 0x000000069040723c */ /* 0x000fe20000041840 */
[----:B------:R-:W1:Y:S01]  /*6930*/  LDSM.16.MT88.4 R4, [R189+0x10800] ;  /* 0x01080000bd04783b */ /* 0x000e620000004200 */
[----:B------:R-:W-:Y:S01]  /*6940*/  LOP3.LUT R142, R237, R150, R142, 0x96, !PT ;  /* 0x00000096ed8e7212 */ /* 0x000fe200078e968e */
[----:B------:R-:W-:Y:S01]  /*6950*/  IMAD.WIDE.U32 R230, R230, -0x326172a9, RZ ;  /* 0xcd9e8d57e6e67825 */ /* 0x000fe200078e00ff */
[----:B------:R-:W4:Y:S01]  /*6960*/  MUFU.EX2 R166, R166 ;  /* 0x000000a600a67308 */ /* 0x000f220000000800 */
[----:B------:R-:W-:Y:S01]  /*6970*/  LDSM.16.MT88.4 R148, [R188+0x10800] ;  /* 0x01080000bc94783b */ /* 0x000fe20000004200 */
[C---:B------:R-:W-:Y:S01]  /*6980*/  HMMA.16816.F32.BF16 R52, R96.reuse, R56, RZ ;  /* 0x000000386034723c */ /* 0x040fe200000418ff */
[----:B------:R-:W-:Y:S01]  /*6990*/  IMAD.WIDE.U32 R142, R142, -0x2daee0ad, RZ ;  /* 0xd2511f538e8e7825 */ /* 0x000fe200078e00ff */
[----:B------:R-:W-:Y:S01]  /*69a0*/  LOP3.LUT R236, R231, R236, R141, 0x96, !PT ;  /* 0x000000ece7ec7212 */ /* 0x000fe200078e968d */
[----:B------:R-:W-:Y:S03]  /*69b0*/  LDSM.16.MT88.4 R136, [R189+0xd000] ;  /* 0x00d00000bd88783b */ /* 0x000fe60000004200 */
[C---:B------:R-:W-:Y:S01]  /*69c0*/  HMMA.16816.F32.BF16 R76, R96.reuse, R80, RZ ;  /* 0x00000050604c723c */ /* 0x040fe200000418ff */
[----:B------:R-:W-:Y:S01]  /*69d0*/  IMAD.WIDE.U32 R236, R236, -0x2daee0ad, RZ ;  /* 0xd2511f53ecec7825 */ /* 0x000fe200078e00ff */
[----:B------:R-:W-:Y:S01]  /*69e0*/  LOP3.LUT R238, R143, R20, R34, 0x96, !PT ;  /* 0x000000148fee7212 */ /* 0x000fe200078e9622 */
[----:B------:R-:W-:Y:S03]  /*69f0*/  MUFU.EX2 R168, R168 ;  /* 0x000000a800a87308 */ /* 0x000fe60000000800 */
[----:B------:R-:W-:Y:S01]  /*6a00*/  HMMA.16816.F32.BF16 R72, R96, R74, RZ ;  /* 0x0000004a6048723c */ /* 0x000fe200000418ff */
[----:B------:R-:W-:-:S04]  /*6a10*/  IMAD.WIDE.U32 R238, R238, -0x326172a9, RZ ;  /* 0xcd9e8d57eeee7825 */ /* 0x000fc800078e00ff */
[----:B------:R-:W4:Y:S01]  /*6a20*/  MUFU.EX2 R169, R169 ;  /* 0x000000a900a97308 */ /* 0x000f220000000800 */
[C---:B------:R-:W-:Y:S06]  /*6a30*/  HMMA.16816.F32.BF16 R84, R96.reuse, R88, RZ ;  /* 0x000000586054723c */ /* 0x040fec00000418ff */
[C---:B------:R-:W-:Y:S06]  /*6a40*/  HMMA.16816.F32.BF16 R80, R96.reuse, R82, RZ ;  /* 0x000000526050723c */ /* 0x040fec00000418ff */
[----:B------:R-:W-:Y:S06]  /*6a50*/  HMMA.16816.F32.BF16 R88, R96, R90, RZ ;  /* 0x0000005a6058723c */ /* 0x000fec00000418ff */
[C---:B---3--:R-:W-:Y:S06]  /*6a60*/  HMMA.16816.F32.BF16 R68, R144.reuse, R12, R68 ;  /* 0x0000000c9044723c */ /* 0x048fec0000041844 */
[----:B-----5:R-:W-:Y:S01]  /*6a70*/  HMMA.16816.F32.BF16 R52, R144, R16, R52 ;  /* 0x000000109034723c */ /* 0x020fe20000041834 */
[----:B------:R-:W-:-:S02]  /*6a80*/  LOP3.LUT R12, R237, R142, R133, 0x96, !PT ;  /* 0x0000008eed0c7212 */ /* 0x000fc400078e9685 */
[----:B------:R-:W-:Y:S03]  /*6a90*/  LDSM.16.MT88.4 R140, [R192+0xd000] ;  /* 0x00d00000c08c783b */ /* 0x000fe60000004200 */
[----:B------:R-:W-:Y:S01]  /*6aa0*/  HMMA.16816.F32.BF16 R116, R96, R118, RZ ;  /* 0x000000766074723c */ /* 0x000fe200000418ff */
[----:B------:R-:W-:-:S05]  /*6ab0*/  IMAD.WIDE.U32 R16, R12, -0x326172a9, RZ ;  /* 0xcd9e8d570c107825 */ /* 0x000fca00078e00ff */
[----:B--2---:R-:W-:Y:S01]  /*6ac0*/  HMMA.16816.F32.BF16 R76, R144, R8, R76 ;  /* 0x00000008904c723c */ /* 0x004fe2000004184c */
[----:B------:R-:W-:Y:S02]  /*6ad0*/  SHF.R.U32.HI R13, RZ, 0x18, R16 ;  /* 0x00000018ff0d7819 */ /* 0x000fe40000011610 */
[----:B------:R-:W-:Y:S02]  /*6ae0*/  LOP3.LUT R12, R17, R238, R32, 0x96, !PT ;  /* 0x000000ee110c7212 */ /* 0x000fe400078e9620 */
[----:B------:R-:W-:Y:S01]  /*6af0*/  LDSM.16.MT88.4 R32, [R188+0xd000] ;  /* 0x00d00000bc20783b */ /* 0x000fe20000004200 */
[----:B------:R-:W-:Y:S01]  /*6b00*/  HMMA.16816.F32.BF16 R56, R96, R58, RZ ;  /* 0x0000003a6038723c */ /* 0x000fe200000418ff */
[----:B------:R-:W-:Y:S02]  /*6b10*/  SHF.R.U32.HI R8, RZ, 0x10, R16 ;  /* 0x00000010ff087819 */ /* 0x000fe40000011610 */
[----:B------:R-:W-:Y:S02]  /*6b20*/  SHF.R.U32.HI R25, RZ, 0x10, R12 ;  /* 0x00000010ff197819 */ /* 0x000fe4000001160c */
[----:B------:R-:W-:Y:S01]  /*6b30*/  LOP3.LUT R8, R8, 0xff, RZ, 0xc0, !PT ;  /* 0x000000ff08087812 */ /* 0x000fe200078ec0ff */
[----:B------:R-:W-:Y:S01]  /*6b40*/  HMMA.16816.F32.BF16 R72, R144, R14, R72 ;  /* 0x0000000e9048723c */ /* 0x000fe20000041848 */
[----:B------:R-:W-:-:S02]  /*6b50*/  LOP3.LUT R25, R25, 0xff, RZ, 0xc0, !PT ;  /* 0x000000ff19197812 */ /* 0x000fc400078ec0ff */
[----:B------:R-:W-:-:S03]  /*6b60*/  PRMT R13, R8, 0x5410, R13 ;  /* 0x00005410080d7816 */ /* 0x000fc6000000000d */
[C---:B------:R-:W-:Y:S01]  /*6b70*/  HMMA.16816.F32.BF16 R80, R144.reuse, R10, R80 ;  /* 0x0000000a9050723c */ /* 0x040fe20000041850 */
[C---:B------:R-:W-:Y:S01]  /*6b80*/  LOP3.LUT R14, R16.reuse, 0xffff, RZ, 0xc0, !PT ;  /* 0x0000ffff100e7812 */ /* 0x040fe200078ec0ff */
[----:B------:R-:W2:Y:S01]  /*6b90*/  LDSM.16.MT88.4 R8, [R190+0xd000] ;  /* 0x00d00000be08783b */ /* 0x000ea20000004200 */
[----:B------:R-:W-:Y:S02]  /*6ba0*/  LOP3.LUT R15, R16, 0xff, RZ, 0xc0, !PT ;  /* 0x000000ff100f7812 */ /* 0x000fe400078ec0ff */
[----:B------:R-:W-:Y:S01]  /*6bb0*/  SHF.R.U32.HI R14, RZ, 0x8, R14 ;  /* 0x00000008ff0e7819 */ /* 0x000fe2000001160e */
[C---:B-1----:R-:W-:Y:S01]  /*6bc0*/  HMMA.16816.F32.BF16 R84, R144.reuse, R4, R84 ;  /* 0x000000049054723c */ /* 0x042fe20000041854 */
[--C-:B------:R-:W-:Y:S02]  /*6bd0*/  HSET2.LE.AND R13, R13, R170.reuse, PT ;  /* 0x000000aa0d0d7233 */ /* 0x100fe40003803000 */
[----:B------:R-:W-:Y:S02]  /*6be0*/  PRMT R15, R15, 0x5410, R14 ;  /* 0x000054100f0f7816 */ /* 0x000fe4000000000e */
[----:B------:R-:W-:Y:S01]  /*6bf0*/  LOP3.LUT R14, R12, 0xffff, RZ, 0xc0, !PT ;  /* 0x0000ffff0c0e7812 */ /* 0x000fe200078ec0ff */
[----:B------:R-:W-:Y:S01]  /*6c00*/  HMMA.16816.F32.BF16 R88, R144, R6, R88 ;  /* 0x000000069058723c */ /* 0x000fe20000041858 */
[----:B------:R-:W1:Y:S01]  /*6c10*/  LDSM.16.MT88.4 R4, [R189+0xf000] ;  /* 0x00f00000bd04783b */ /* 0x000e620000004200 */
[----:B------:R-:W-:-:S02]  /*6c20*/  HSET2.LE.AND R15, R15, R170, PT ;  /* 0x000000aa0f0f7233 */ /* 0x000fc40003803000 */
[----:B------:R-:W-:Y:S02]  /*6c30*/  SHF.R.U32.HI R14, RZ, 0x8, R14 ;  /* 0x00000008ff0e7819 */ /* 0x000fe4000001160e */
[C---:B------:R-:W-:Y:S06]  /*6c40*/  HMMA.16816.F32.BF16 R116, R144.reuse, R26, R116 ;  /* 0x0000001a9074723c */ /* 0x040fec0000041874 */
[----:B------:R-:W-:Y:S01]  /*6c50*/  HMMA.16816.F32.BF16 R56, R144, R18, R56 ;  /* 0x000000129038723c */ /* 0x000fe20000041838 */
[----:B------:R-:W-:Y:S01]  /*6c60*/  LOP3.LUT R27, R12, 0xff, RZ, 0xc0, !PT ;  /* 0x000000ff0c1b7812 */ /* 0x000fe200078ec0ff */
[----:B------:R-:W-:Y:S01]  /*6c70*/  LDSM.16.MT88.4 R16, [R188+0xf000] ;  /* 0x00f00000bc10783b */ /* 0x000fe20000004200 */
[----:B------:R-:W-:-:S02]  /*6c80*/  SHF.R.U32.HI R12, RZ, 0x18, R12 ;  /* 0x00000018ff0c7819 */ /* 0x000fc4000001160c */
[----:B------:R-:W-:Y:S01]  /*6c90*/  PRMT R27, R27, 0x5410, R14 ;  /* 0x000054101b1b7816 */ /* 0x000fe2000000000e */
[C---:B------:R-:W-:Y:S01]  /*6ca0*/  HMMA.16816.F32.BF16 R48, R96.reuse, R50, RZ ;  /* 0x000000326030723c */ /* 0x040fe200000418ff */
[----:B------:R-:W-:Y:S02]  /*6cb0*/  PRMT R25, R25, 0x5410, R12 ;  /* 0x0000541019197816 */ /* 0x000fe4000000000c */
[C---:B------:R-:W-:Y:S01]  /*6cc0*/  F2FP.BF16.F32.PACK_AB R14, R171.reuse, R174 ;  /* 0x000000aeab0e723e */ /* 0x040fe200000010ff */
[----:B------:R-:W-:Y:S01]  /*6cd0*/  FADD.FTZ R174, R174, R135 ;  /* 0x00000087aeae7221 */ /* 0x000fe20000010000 */
[--C-:B------:R-:W-:Y:S01]  /*6ce0*/  HSET2.LE.AND R24, R27, R170.reuse, PT ;  /* 0x000000aa1b187233 */ /* 0x100fe20003803000 */
[C---:B------:R-:W-:Y:S01]  /*6cf0*/  HMMA.16816.F32.BF16 R92, R96.reuse, R28, RZ ;  /* 0x0000001c605c723c */ /* 0x040fe200000418ff */
[----:B------:R-:W-:Y:S01]  /*6d00*/  HSET2.LE.AND R25, R25, R170, PT ;  /* 0x000000aa19197233 */ /* 0x000fe20003803000 */
[----:B------:R-:W-:Y:S01]  /*6d10*/  FADD.FTZ R174, R171, R174 ;  /* 0x000000aeabae7221 */ /* 0x000fe20000010000 */
[----:B----4-:R-:W-:Y:S01]  /*6d20*/  F2FP.BF16.F32.PACK_AB R27, R167, R166 ;  /* 0x000000a6a71b723e */ /* 0x010fe200000010ff */
[----:B------:R-:W-:Y:S01]  /*6d30*/  FADD.FTZ R166, R166, R153 ;  /* 0x00000099a6a67221 */ /* 0x000fe20000010000 */
[----:B------:R-:W-:Y:S01]  /*6d40*/  F2FP.BF16.F32.PACK_AB R12, R172, R173 ;  /* 0x000000adac0c723e */ /* 0x000fe200000010ff */
[----:B------:R-:W-:Y:S01]  /*6d50*/  HMMA.16816.F32.BF16 R96, R96, R30, RZ ;  /* 0x0000001e6060723c */ /* 0x000fe200000418ff */
[----:B------:R-:W-:Y:S01]  /*6d60*/  F2FP.BF16.F32.PACK_AB R26, R169, R168 ;  /* 0x000000a8a91a723e */ /* 0x000fe200000010ff */
[----:B------:R-:W-:Y:S01]  /*6d70*/  LDSM.16.MT88.4 R28, [R192+0xf000] ;  /* 0x00f00000c01c783b */ /* 0x000fe20000004200 */
[----:B------:R-:W-:Y:S01]  /*6d80*/  LOP3.LUT R24, R24, R27, RZ, 0xc0, !PT ;  /* 0x0000001b18187212 */ /* 0x000fe200078ec0ff */
[----:B------:R-:W-:Y:S01]  /*6d90*/  FADD.FTZ R167, R167, R166 ;  /* 0x000000a6a7a77221 */ /* 0x000fe20000010000 */
[----:B------:R-:W-:Y:S01]  /*6da0*/  LOP3.LUT R25, R25, R14, RZ, 0xc0, !PT ;  /* 0x0000000e19197212 */ /* 0x000fe200078ec0ff */
[----:B------:R-:W-:Y:S01]  /*6db0*/  FADD.FTZ R173, R173, R174 ;  /* 0x000000aeadad7221 */ /* 0x000fe20000010000 */
[----:B------:R-:W-:Y:S01]  /*6dc0*/  LOP3.LUT R26, R15, R26, RZ, 0xc0, !PT ;  /* 0x0000001a0f1a7212 */ /* 0x000fe200078ec0ff */
[----:B------:R-:W-:Y:S01]  /*6dd0*/  FADD.FTZ R168, R168, R167 ;  /* 0x000000a7a8a87221 */ /* 0x000fe20000010000 */
[----:B------:R-:W-:Y:S01]  /*6de0*/  LOP3.LUT R27, R13, R12, RZ, 0xc0, !PT ;  /* 0x0000000c0d1b7212 */ /* 0x000fe200078ec0ff */
[----:B------:R-:W-:Y:S01]  /*6df0*/  FADD.FTZ R172, R172, R173 ;  /* 0x000000adacac7221 */ /* 0x000fe20000010000 */
[----:B------:R-:W3:Y:S01]  /*6e00*/  LDSM.16.MT88.4 R12, [R192+0x11000] ;  /* 0x01100000c00c783b */ /* 0x000ee20000004200 */
[----:B------:R-:W-:Y:S01]  /*6e10*/  HMMA.16816.F32.BF16 R48, R144, R22, R48 ;  /* 0x000000169030723c */ /* 0x000fe20000041830 */
[----:B------:R-:W-:-:S02]  /*6e20*/  FADD.FTZ R169, R169, R168 ;  /* 0x000000a8a9a97221 */ /* 0x000fc40000010000 */
[----:B------:R-:W-:Y:S03]  /*6e30*/  LDSM.16.MT88.4 R20, [R190+0xf000] ;  /* 0x00f00000be14783b */ /* 0x000fe60000004200 */
[C---:B--2---:R-:W-:Y:S06]  /*6e40*/  HMMA.16816.F32.BF16 R120, R24.reuse, R8, R120 ;  /* 0x000000081878723c */ /* 0x044fec0000041878 */
[C---:B------:R-:W-:Y:S01]  /*6e50*/  HMMA.16816.F32.BF16 R116, R24.reuse, R10, R116 ;  /* 0x0000000a1874723c */ /* 0x040fe20000041874 */
[----:B------:R-:W2:Y:S05]  /*6e60*/  LDSM.16.MT88.4 R8, [R190+0x11000] ;  /* 0x01100000be08783b */ /* 0x000eaa0000004200 */
[C---:B-1----:R-:W-:Y:S06]  /*6e70*/  HMMA.16816.F32.BF16 R52, R24.reuse, R4, R52 ;  /* 0x000000041834723c */ /* 0x042fec0000041834 */
[C---:B------:R-:W-:Y:S01]  /*6e80*/  HMMA.16816.F32.BF16 R56, R24.reuse, R6, R56 ;  /* 0x000000061838723c */ /* 0x040fe20000041838 */
[----:B------:R-:W1:Y:S05]  /*6e90*/  LDSM.16.MT88.4 R4, [R189+0x11000] ;  /* 0x01100000bd04783b */ /* 0x000e6a0000004200 */
[C---:B------:R-:W-:Y:S06]  /*6ea0*/  HMMA.16816.F32.BF16 R128, R24.reuse, R140, R128 ;  /* 0x0000008c1880723c */ /* 0x040fec0000041880 */
[----:B------:R-:W-:Y:S01]  /*6eb0*/  HMMA.16816.F32.BF16 R124, R24, R142, R124 ;  /* 0x0000008e187c723c */ /* 0x000fe2000004187c */
[--C-:B------:R-:W-:Y:S01]  /*6ec0*/  FFMA.FTZ R140, R228, UR6, -R225.reuse ;  /* 0x00000006e48c7c23 */ /* 0x100fe200080108e1 */
[----:B------:R-:W-:-:S04]  /*6ed0*/  FFMA.FTZ R141, R226, UR6, -R225 ;  /* 0x00000006e28d7c23 */ /* 0x000fc800080108e1 */
[----:B---3--:R-:W-:Y:S01]  /*6ee0*/  HMMA.16816.F32.BF16 R68, R24, R12, R68 ;  /* 0x0000000c1844723c */ /* 0x008fe20000041844 */
[----:B------:R-:W-:Y:S01]  /*6ef0*/  FFMA.FTZ R142, R224, UR6, -R225 ;  /* 0x00000006e08e7c23 */ /* 0x000fe200080108e1 */
[--C-:B------:R-:W-:Y:S01]  /*6f00*/  FFMA.FTZ R143, R207, UR6, -R204.reuse ;  /* 0x00000006cf8f7c23 */ /* 0x100fe200080108cc */
[----:B------:R-:W-:Y:S01]  /*6f10*/  FFMA.FTZ R225, R175, UR6, -R204 ;  /* 0x00000006afe17c23 */ /* 0x000fe200080108cc */
[----:B------:R-:W-:Y:S02]  /*6f20*/  MUFU.EX2 R140, R140 ;  /* 0x0000008c008c7308 */ /* 0x000fe40000000800 */
[----:B------:R-:W-:Y:S01]  /*6f30*/  HMMA.16816.F32.BF16 R92, R144, R148, R92 ;  /* 0x00000094905c723c */ /* 0x000fe2000004185c */
[----:B------:R-:W-:-:S05]  /*6f40*/  LOP3.LUT R12, R239, R230, R0, 0x96, !PT ;  /* 0x000000e6ef0c7212 */ /* 0x000fca00078e9600 */
[----:B------:R-:W-:Y:S01]  /*6f50*/  HMMA.16816.F32.BF16 R96, R144, R150, R96 ;  /* 0x000000969060723c */ /* 0x000fe20000041860 */
[----:B------:R-:W-:Y:S01]  /*6f60*/  IMAD.WIDE.U32 R12, R12, -0x2daee0ad, RZ ;  /* 0xd2511f530c0c7825 */ /* 0x000fe200078e00ff */
[----:B------:R-:W3:Y:S04]  /*6f70*/  MUFU.EX2 R141, R141 ;  /* 0x0000008d008d7308 */ /* 0x000ee80000000800 */
[----:B------:R-:W-:Y:S01]  /*6f80*/  LOP3.LUT R205, R13, R236, R205, 0x96, !PT ;  /* 0x000000ec0dcd7212 */ /* 0x000fe200078e96cd */
[--C-:B------:R-:W-:Y:S01]  /*6f90*/  FFMA.FTZ R144, R203, UR6, -R204.reuse ;  /* 0x00000006cb907c23 */ /* 0x100fe200080108cc */
[----:B------:R-:W-:Y:S01]  /*6fa0*/  FFMA.FTZ R146, R202, UR6, -R204 ;  /* 0x00000006ca927c23 */ /* 0x000fe200080108cc */
[C---:B------:R-:W-:Y:S01]  /*6fb0*/  HMMA.16816.F32.BF16 R104, R24.reuse, R32, R104 ;  /* 0x000000201868723c */ /* 0x040fe20000041868 */
[----:B------:R-:W-:Y:S05]  /*6fc0*/  MUFU.EX2 R142, R142 ;  /* 0x0000008e008e7308 */ /* 0x000fea0000000800 */
[----:B--2---:R-:W-:Y:S01]  /*6fd0*/  HMMA.16816.F32.BF16 R76, R24, R8, R76 ;  /* 0x00000008184c723c */ /* 0x004fe2000004184c */
[----:B------:R-:W-:-:S02]  /*6fe0*/  LOP3.LUT R33, R12, 0xff, RZ, 0xc0, !PT ;  /* 0x000000ff0c217812 */ /* 0x000fc400078ec0ff */
[----:B------:R-:W-:Y:S03]  /*6ff0*/  MUFU.EX2 R143, R143 ;  /* 0x0000008f008f7308 */ /* 0x000fe60000000800 */
[C---:B------:R-:W-:Y:S01]  /*7000*/  HMMA.16816.F32.BF16 R80, R24.reuse, R10, R80 ;  /* 0x0000000a1850723c */ /* 0x040fe20000041850 */
[----:B------:R-:W-:Y:S02]  /*7010*/  LOP3.LUT R8, R12, 0xffff, RZ, 0xc0, !PT ;  /* 0x0000ffff0c087812 */ /* 0x000fe400078ec0ff */
[--C-:B------:R-:W-:Y:S02]  /*7020*/  SHF.R.U32.HI R9, RZ, 0x18, R12.reuse ;  /* 0x00000018ff097819 */ /* 0x100fe4000001160c */
[----:B------:R-:W2:Y:S01]  /*7030*/  MUFU.EX2 R144, R144 ;  /* 0x0000009000907308 */ /* 0x000ea20000000800 */
[----:B-1----:R-:W-:Y:S01]  /*7040*/  HMMA.16816.F32.BF16 R84, R24, R4, R84 ;  /* 0x000000041854723c */ /* 0x002fe20000041854 */
[----:B------:R-:W-:-:S02]  /*7050*/  SHF.R.U32.HI R10, RZ, 0x10, R12 ;  /* 0x00000010ff0a7819 */ /* 0x000fc4000001160c */
[--C-:B------:R-:W-:Y:S02]  /*7060*/  SHF.R.U32.HI R12, RZ, 0x10, R205.reuse ;  /* 0x00000010ff0c7819 */ /* 0x100fe400000116cd */
[C---:B------:R-:W-:Y:S01]  /*7070*/  LOP3.LUT R11, R205.reuse, 0xff, RZ, 0xc0, !PT ;  /* 0x000000ffcd0b7812 */ /* 0x040fe200078ec0ff */
[C---:B------:R-:W-:Y:S01]  /*7080*/  HMMA.16816.F32.BF16 R72, R24.reuse, R14, R72 ;  /* 0x0000000e1848723c */ /* 0x040fe20000041848 */
[----:B------:R-:W-:Y:S01]  /*7090*/  MUFU.EX2 R146, R146 ;  /* 0x0000009200927308 */ /* 0x000fe20000000800 */
[----:B------:R-:W-:Y:S02]  /*70a0*/  LOP3.LUT R4, R205, 0xffff, RZ, 0xc0, !PT ;  /* 0x0000ffffcd047812 */ /* 0x000fe400078ec0ff */
[----:B------:R-:W-:Y:S02]  /*70b0*/  LOP3.LUT R10, R10, 0xff, RZ, 0xc0, !PT ;  /* 0x000000ff0a0a7812 */ /* 0x000fe400078ec0ff */
[----:B------:R-:W-:Y:S01]  /*70c0*/  SHF.R.U32.HI R5, RZ, 0x18, R205 ;  /* 0x00000018ff057819 */ /* 0x000fe200000116cd */
[----:B------:R-:W-:Y:S01]  /*70d0*/  HMMA.16816.F32.BF16 R88, R24, R6, R88 ;  /* 0x000000061858723c */ /* 0x000fe20000041858 */
[----:B------:R-:W-:Y:S01]  /*70e0*/  SHF.R.U32.HI R14, RZ, 0x8, R4 ;  /* 0x00000008ff0e7819 */ /* 0x000fe20000011604 */
[----:B------:R-:W1:Y:S01]  /*70f0*/  MUFU.EX2 R225, R225 ;  /* 0x000000e100e17308 */ /* 0x000e620000000800 */
[----:B------:R-:W-:-:S02]  /*7100*/  SHF.R.U32.HI R8, RZ, 0x8, R8 ;  /* 0x00000008ff087819 */ /* 0x000fc40000011608 */
[----:B------:R-:W-:Y:S01]  /*7110*/  LOP3.LUT R4, R12, 0xff, RZ, 0xc0, !PT ;  /* 0x000000ff0c047812 */ /* 0x000fe200078ec0ff */
[C---:B------:R-:W-:Y:S01]  /*7120*/  HMMA.16816.F32.BF16 R36, R24.reuse, R28, R36 ;  /* 0x0000001c1824723c */ /* 0x040fe20000041824 */
[----:B------:R-:W-:Y:S02]  /*7130*/  PRMT R9, R10, 0x5410, R9 ;  /* 0x000054100a097816 */ /* 0x000fe40000000009 */
[----:B------:R-:W-:Y:S02]  /*7140*/  PRMT R11, R11, 0x5410, R14 ;  /* 0x000054100b0b7816 */ /* 0x000fe4000000000e */
[----:B------:R-:W-:Y:S01]  /*7150*/  PRMT R33, R33, 0x5410, R8 ;  /* 0x0000541021217816 */ /* 0x000fe20000000008 */
[----:B------:R-:W-:Y:S01]  /*7160*/  HMMA.16816.F32.BF16 R40, R24, R30, R40 ;  /* 0x0000001e1828723c */ /* 0x000fe20000041828 */
[----:B------:R-:W-:Y:S01]  /*7170*/  PRMT R5, R4, 0x5410, R5 ;  /* 0x0000541004057816 */ /* 0x000fe20000000005 */
[----:B------:R-:W4:Y:S01]  /*7180*/  LDSM.16.MT88.4 R28, [R188+0x11000] ;  /* 0x01100000bc1c783b */ /* 0x000f220000004200 */
[----:B------:R-:W-:-:S02]  /*7190*/  HSET2.LE.AND R4, R11, R170, PT ;  /* 0x000000aa0b047233 */ /* 0x000fc40003803000 */
[--C-:B------:R-:W-:Y:S01]  /*71a0*/  HSET2.LE.AND R7, R9, R170.reuse, PT ;  /* 0x000000aa09077233 */ /* 0x100fe20003803000 */
[C---:B------:R-:W-:Y:S01]  /*71b0*/  HMMA.16816.F32.BF16 R44, R24.reuse, R20, R44 ;  /* 0x00000014182c723c */ /* 0x040fe2000004182c */
[--C-:B------:R-:W-:Y:S01]  /*71c0*/  HSET2.LE.AND R6, R33, R170.reuse, PT ;  /* 0x000000aa21067233 */ /* 0x100fe20003803000 */
[----:B------:R-:W-:Y:S01]  /*71d0*/  LDSM.16.MT88.4 R12, [R189+0xd800] ;  /* 0x00d80000bd0c783b */ /* 0x000fe20000004200 */
[----:B---3--:R-:W-:Y:S01]  /*71e0*/  F2FP.BF16.F32.PACK_AB R11, R141, R140 ;  /* 0x0000008c8d0b723e */ /* 0x008fe200000010ff */
[----:B------:R-:W-:Y:S01]  /*71f0*/  FADD.FTZ R140, R140, R169 ;  /* 0x000000a98c8c7221 */ /* 0x000fe20000010000 */
[----:B------:R-:W-:Y:S01]  /*7200*/  HSET2.LE.AND R5, R5, R170, PT ;  /* 0x000000aa05057233 */ /* 0x000fe20003803000 */
[C---:B------:R-:W-:Y:S01]  /*7210*/  HMMA.16816.F32.BF16 R48, R24.reuse, R22, R48 ;  /* 0x000000161830723c */ /* 0x040fe20000041830 */
[----:B--2---:R-:W-:Y:S01]  /*7220*/  F2FP.BF16.F32.PACK_AB R10, R144, R143 ;  /* 0x0000008f900a723e */ /* 0x004fe200000010ff */
[----:B------:R-:W2:Y:S01]  /*7230*/  LDSM.16.MT88.4 R20, [R192+0xd800] ;  /* 0x00d80000c014783b */ /* 0x000ea20000004200 */
[----:B------:R-:W-:Y:S01]  /*7240*/  F2FP.BF16.F32.PACK_AB R9, R227, R142 ;  /* 0x0000008ee309723e */ /* 0x000fe200000010ff */
[----:B------:R-:W-:Y:S01]  /*7250*/  FADD.FTZ R143, R143, R172 ;  /* 0x000000ac8f8f7221 */ /* 0x000fe20000010000 */
[----:B-1----:R-:W-:Y:S01]  /*7260*/  F2FP.BF16.F32.PACK_AB R8, R225, R146 ;  /* 0x00000092e108723e */ /* 0x002fe200000010ff */
[C---:B------:R-:W-:Y:S01]  /*7270*/  HMMA.16816.F32.BF16 R60, R24.reuse, R16, R60 ;  /* 0x00000010183c723c */ /* 0x040fe2000004183c */
[----:B------:R-:W-:Y:S01]  /*7280*/  LOP3.LUT R4, R4, R11, RZ, 0xc0, !PT ;  /* 0x0000000b04047212 */ /* 0x000fe200078ec0ff */
[----:B------:R-:W-:Y:S01]  /*7290*/  FADD.FTZ R141, R141, R140 ;  /* 0x0000008c8d8d7221 */ /* 0x000fe20000010000 */
[----:B------:R-:W-:Y:S01]  /*72a0*/  LOP3.LUT R5, R5, R10, RZ, 0xc0, !PT ;  /* 0x0000000a05057212 */ /* 0x000fe200078ec0ff */
[----:B------:R-:W-:Y:S01]  /*72b0*/  FADD.FTZ R143, R144, R143 ;  /* 0x0000008f908f7221 */ /* 0x000fe20000010000 */
[----:B------:R-:W-:Y:S01]  /*72c0*/  LOP3.LUT R6, R6, R9, RZ, 0xc0, !PT ;  /* 0x0000000906067212 */ /* 0x000fe200078ec0ff */
[----:B------:R-:W-:Y:S01]  /*72d0*/  HMMA.16816.F32.BF16 R64, R24, R18, R64 ;  /* 0x000000121840723c */ /* 0x000fe20000041840 */
[----:B------:R-:W-:Y:S01]  /*72e0*/  LOP3.LUT R7, R7, R8, RZ, 0xc0, !PT ;  /* 0x0000000807077212 */ /* 0x000fe200078ec0ff */
[----:B------:R-:W1:Y:S01]  /*72f0*/  LDSM.16.MT88.4 R16, [R190+0xd800] ;  /* 0x00d80000be10783b */ /* 0x000e620000004200 */
[----:B------:R-:W-:Y:S01]  /*7300*/  FADD.FTZ R142, R142, R141 ;  /* 0x0000008d8e8e7221 */ /* 0x000fe20000010000 */
[----:B------:R-:W-:-:S02]  /*7310*/  FADD.FTZ R146, R146, R143 ;  /* 0x0000008f92927221 */ /* 0x000fc40000010000 */
[----:B------:R-:W3:Y:S01]  /*7320*/  LDSM.16.MT88.4 R8, [R190+0xf800] ;  /* 0x00f80000be08783b */ /* 0x000ee20000004200 */
[----:B------:R-:W-:Y:S01]  /*7330*/  HMMA.16816.F32.BF16 R112, R24, R136, R112 ;  /* 0x000000881870723c */ /* 0x000fe20000041870 */
[----:B------:R-:W-:Y:S01]  /*7340*/  FADD.FTZ R227, R227, R142 ;  /* 0x0000008ee3e37221 */ /* 0x000fe20000010000 */
[----:B------:R-:W-:-:S04]  /*7350*/  FADD.FTZ R225, R225, R146 ;  /* 0x00000092e1e17221 */ /* 0x000fc80000010000 */
[C---:B------:R-:W-:Y:S01]  /*7360*/  HMMA.16816.F32.BF16 R108, R24.reuse, R138, R108 ;  /* 0x0000008a186c723c */ /* 0x040fe2000004186c */
[----:B------:R-:W5:Y:S05]  /*7370*/  LDSM.16.MT88.4 R136, [R188+0xd800] ;  /* 0x00d80000bc88783b */ /* 0x000f6a0000004200 */
[C---:B------:R-:W-:Y:S01]  /*7380*/  HMMA.16816.F32.BF16 R100, R24.reuse, R34, R100 ;  /* 0x000000221864723c */ /* 0x040fe20000041864 */
[----:B------:R-:W5:Y:S05]  /*7390*/  LDSM.16.MT88.4 R32, [R192+0xf800] ;  /* 0x00f80000c020783b */ /* 0x000f6a0000004200 */
[C---:B----4-:R-:W-:Y:S06]  /*73a0*/  HMMA.16816.F32.BF16 R92, R24.reuse, R28, R92 ;  /* 0x0000001c185c723c */ /* 0x050fec000004185c */
[----:B------:R-:W-:Y:S01]  /*73b0*/  HMMA.16816.F32.BF16 R96, R24, R30, R96 ;  /* 0x0000001e1860723c */ /* 0x000fe20000041860 */
[----:B------:R-:W4:Y:S04]  /*73c0*/  LDSM.16.MT88.4 R28, [R189+0xf800] ;  /* 0x00f80000bd1c783b */ /* 0x000f280000004200 */
[----:B------:R-:W4:Y:S01]  /*73d0*/  LDSM.16.MT88.4 R24, [R188+0xf800] ;  /* 0x00f80000bc18783b */ /* 0x000f220000004200 */
        /* <DEDUP_REMOVED lines=16> */
[C---:B----4-:R-:W-:Y:S06]  /*74e0*/  HMMA.16816.F32.BF16 R52, R4.reuse, R28, R52 ;  /* 0x0000001c0434723c */ /* 0x050fec0000041834 */
        /* <DEDUP_REMOVED lines=21> */
[----:B------:R-:W-:Y:S01]  /*7640*/  USHF.R.S32.HI UR5, URZ, 0x1f, UR17 ;  /* 0x0000001f3f057899 */ /* 0x000fe20008011411 */
[----:B------:R-:W-:-:S04]  /*7650*/  DEPBAR.LE SB0, 0x0 ;  /* 0x000080000000791a */ /* 0x000fc80000000000 */
[----:B------:R-:W-:Y:S01]  /*7660*/  IMAD.WIDE.U32 R22, R22, UR29, R4 ;  /* 0x0000001d16167c25 */ /* 0x000fe2000f8e0004 */
[----:B------:R-:W-:Y:S01]  /*7670*/  UIMAD UR4, UR28, UR17, URZ ;  /* 0x000000111c0472a4 */ /* 0x000fe2000f8e023f */
[----:B------:R-:W1:Y:S08]  /*7680*/  @!P4 LDC.64 R12, c[0x0][0x220] ;  /* 0x00008800ff0ccb82 */ /* 0x000e700000000a00 */
[----:B------:R-:W-:Y:S01]  /*7690*/  BAR.SYNC.DEFER_BLOCKING 0x0 ;  /* 0x0000000000007b1d */ /* 0x000fe20000010000 */
[----:B------:R-:W-:-:S02]  /*76a0*/  UISETP.GT.AND UP0, UPT, UR17, UR12, UPT ;  /* 0x0000000c1100728c */ /* 0x000fc4000bf04270 */
[----:B------:R-:W-:-:S05]  /*76b0*/  UIMAD UR4, UR5, UR29, UR4 ;  /* 0x0000001d050472a4 */ /* 0x000fca000f8e0204 */
[----:B------:R-:W2:Y:S01]  /*76c0*/  @!P3 LDC.64 R10, c[0x0][0x220] ;  /* 0x00008800ff0abb82 */ /* 0x000ea20000000a00 */
[----:B------:R-:W-:-:S07]  /*76d0*/  VIADD R20, R23, UR4 ;  /* 0x0000000417147c36 */ /* 0x000fce0008000000 */
[----:B------:R-:W3:Y:S08]  /*76e0*/  @!P2 LDC.64 R8, c[0x0][0x220] ;  /* 0x00008800ff08ab82 */ /* 0x000ef00000000a00 */
[----:B------:R-:W4:Y:S01]  /*76f0*/  @!P4 LDC.64 R6, c[0x0][0x220] ;  /* 0x00008800ff06cb82 */ /* 0x000f220000000a00 */
[C---:B-1----:R-:W-:Y:S01]  /*7700*/  @!P4 LEA R30, P1, R22.reuse, R12, 0x1 ;  /* 0x0000000c161ec211 */ /* 0x042fe200078208ff */
[----:B------:R-:W-:Y:S03]  /*7710*/  @P4 STS.128 [R209+0xc000], RZ ;  /* 0x00c000ffd1004388 */ /* 0x000fe60000000c00 */
[----:B------:R-:W-:-:S02]  /*7720*/  @!P4 LEA.HI.X R31, R22, R13, R20, 0x1, P1 ;  /* 0x0000000d161fc211 */ /* 0x000fc400008f0c14 */
[C---:B------:R-:W-:Y:S01]  /*7730*/  IADD3 R18, P1, R22.reuse, UR31, RZ ;  /* 0x0000001f16127c10 */ /* 0x040fe2000ff3e0ff */
[----:B------:R-:W1:Y:S01]  /*7740*/  @!P3 LDC.64 R4, c[0x0][0x220] ;  /* 0x00008800ff04bb82 */ /* 0x000e620000000a00 */
[----:B--2---:R-:W-:Y:S01]  /*7750*/  @!P3 LEA R28, P0, R22, R10, 0x1 ;  /* 0x0000000a161cb211 */ /* 0x004fe200078008ff */
[----:B------:R-:W-:Y:S01]  /*7760*/  @!PT LDS RZ, [RZ] ;  /* 0x00000000fffff984 */ /* 0x000fe20000000800 */
[----:B------:R-:W-:Y:S01]  /*7770*/  @!PT LDS RZ, [RZ] ;  /* 0x00000000fffff984 */ /* 0x000fe20000000800 */
[----:B------:R-:W-:Y:S01]  /*7780*/  @!PT LDS RZ, [RZ] ;  /* 0x00000000fffff984 */ /* 0x000fe20000000800 */
[----:B------:R-:W-:Y:S01]  /*7790*/  @!P4 LDGSTS.E.BYPASS.LTC128B.128 [R209+0xc000], desc[UR22][R30.64] ;  /* 0x0c0000001ed1cfae */ /* 0x000fe2000b901d56 */
[----:B------:R-:W-:Y:S02]  /*77a0*/  IADD3.X R19, R20, UR30, RZ, P1, !PT ;  /* 0x0000001e14137c10 */ /* 0x000fe40008ffe4ff */
        /* <DEDUP_REMOVED lines=9> */
[----:B------:R-:W-:Y:S02]  /*7840*/  @P2 STS.128 [R209+0x10000], RZ ;  /* 0x010000ffd1002388 */ /* 0x000fe40000000c00 */
[----:B------:R-:W3:Y:S01]  /*7850*/  @!P4 LDC.64 R14, c[0x0][0x220] ;  /* 0x00008800ff0ecb82 */ /* 0x000ee20000000a00 */
[C---:B----4-:R-:W-:Y:S01]  /*7860*/  @!P4 LEA R24, P1, R18.reuse, R6, 0x1 ;  /* 0x000000061218c211 */ /* 0x050fe200078208ff */
[----:B------:R-:W-:Y:S01]  /*7870*/  @!PT LDS RZ, [RZ] ;  /* 0x00000000fffff984 */ /* 0x000fe20000000800 */
[----:B------:R-:W-:Y:S01]  /*7880*/  @!PT LDS RZ, [RZ] ;  /* 0x00000000fffff984 */ /* 0x000fe20000000800 */
[----:B------:R-:W-:Y:S01]  /*7890*/  @!PT LDS RZ, [RZ] ;  /* 0x00000000fffff984 */ /* 0x000fe20000000800 */
[----:B------:R3:W-:Y:S03]  /*78a0*/  @!P2 LDGSTS.E.BYPASS.LTC128B.128 [R209+0x10000], desc[UR22][R26.64+0x100] ;  /* 0x100001001ad1afae */ /* 0x0007e6000b901d56 */
[C-C-:B------:R-:W-:Y:S01]  /*78b0*/  @!P4 LEA.HI.X R25, R18.reuse, R7, R19.reuse, 0x1, P1 ;  /* 0x000000071219c211 */ /* 0x140fe200008f0c13 */
[----:B------:R-:W-:Y:S01]  /*78c0*/  @P4 STS.128 [R209+0xc800], RZ ;  /* 0x00c800ffd1004388 */ /* 0x000fe20000000c00 */
[C---:B------:R-:W-:Y:S01]  /*78d0*/  IADD3 R20, P1, R18.reuse, UR31, RZ ;  /* 0x0000001f12147c10 */ /* 0x040fe2000ff3e0ff */
[----:B------:R-:W4:Y:S01]  /*78e0*/  @!P3 LDC.64 R12, c[0x0][0x220] ;  /* 0x00008800ff0cbb82 */ /* 0x000f220000000a00 */
[C---:B-1----:R-:W-:Y:S01]  /*78f0*/  @!P3 LEA R22, P0, R18.reuse, R4, 0x1 ;  /* 0x000000041216b211 */ /* 0x042fe200078008ff */
[----:B------:R-:W-:Y:S01]  /*7900*/  @!PT LDS RZ, [RZ] ;  /* 0x00000000fffff984 */ /* 0x000fe20000000800 */
[----:B------:R-:W-:Y:S01]  /*7910*/  @!PT LDS RZ, [RZ] ;  /* 0x00000000fffff984 */ /* 0x000fe20000000800 */
[----:B------:R-:W-:Y:S01]  /*7920*/  @!PT LDS RZ, [RZ] ;  /* 0x00000000fffff984 */ /* 0x000fe20000000800 */
[----:B------:R-:W-:Y:S03]  /*7930*/  @!P4 LDGSTS.E.BYPASS.LTC128B.128 [R209+0xc800], desc[UR22][R24.64] ;  /* 0x0c80000018d1cfae */ /* 0x000fe6000b901d56 */
[C-C-:B------:R-:W-:Y:S01]  /*7940*/  @!P3 LEA.HI.X R23, R18.reuse, R5, R19.reuse, 0x1, P0 ;  /* 0x000000051217b211 */ /* 0x140fe200000f0c13 */
[----:B------:R-:W-:Y:S02]  /*7950*/  @P3 STS.128 [R209+0xe800], RZ ;  /* 0x00e800ffd1003388 */ /* 0x000fe40000000c00 */
[----:B------:R-:W1:Y:S01]  /*7960*/  @!P2 LDC.64 R10, c[0x0][0x220] ;  /* 0x00008800ff0aab82 */ /* 0x000e620000000a00 */
[C---:B--2---:R-:W-:Y:S01]  /*7970*/  @!P2 LEA R16, P0, R18.reuse, R16, 0x1 ;  /* 0x000000101210a211 */ /* 0x044fe200078008ff */
[----:B------:R-:W-:Y:S01]  /*7980*/  @!PT LDS RZ, [RZ] ;  /* 0x00000000fffff984 */ /* 0x000fe20000000800 */
[----:B------:R-:W-:Y:S01]  /*7990*/  @!PT LDS RZ, [RZ] ;  /* 0x00000000fffff984 */ /* 0x000fe20000000800 */
[----:B------:R-:W-:Y:S01]  /*79a0*/  @!PT LDS RZ, [RZ] ;  /* 0x00000000fffff984 */ /* 0x000fe20000000800 */
[----:B------:R-:W-:Y:S03]  /*79b0*/  @!P3 LDGSTS.E.BYPASS.LTC128B.128 [R209+0xe800], desc[UR22][R22.64+0x80] ;  /* 0x0e80008016d1bfae */ /* 0x000fe6000b901d56 */
[----:B------:R-:W-:Y:S01]  /*79c0*/  @!P2 LEA.HI.X R17, R18, R17, R19, 0x1, P0 ;  /* 0x000000111211a211 */ /* 0x000fe200000f0c13 */
[----:B------:R-:W-:Y:S01]  /*79d0*/  @P2 STS.128 [R209+0x10800], RZ ;  /* 0x010800ffd1002388 */ /* 0x000fe20000000c00 */
[----:B------:R-:W-:Y:S01]  /*79e0*/  IADD3.X R19, R19, UR30, RZ, P1, !PT ;  /* 0x0000001e13137c10 */ /* 0x000fe20008ffe4ff */
[----:B------:R-:W2:Y:S02]  /*79f0*/  @!P4 LDC.64 R8, c[0x0][0x220] ;  /* 0x00008800ff08cb82 */ /* 0x000ea40000000a00 */
[----:B------:R-:W-:Y:S01]  /*7a00*/  @!PT LDS RZ, [RZ] ;  /* 0x00000000fffff984 */ /* 0x000fe20000000800 */
[----:B------:R-:W-:Y:S01]  /*7a10*/  @!PT LDS RZ, [RZ] ;  /* 0x00000000fffff984 */ /* 0x000fe20000000800 */
[----:B------:R-:W-:Y:S01]  /*7a20*/  @!PT LDS RZ, [RZ] ;  /* 0x00000000fffff984 */ /* 0x000fe20000000800 */
[----:B------:R-:W-:Y:S01]  /*7a30*/  @!P2 LDGSTS.E.BYPASS.LTC128B.128 [R209+0x10800], desc[UR22][R16.64+0x100] ;  /* 0x1080010010d1afae */ /* 0x000fe2000b901d56 */
[----:B---3--:R-:W-:-:S03]  /*7a40*/  @!P4 LEA R26, P0, R20, R14, 0x1 ;  /* 0x0000000e141ac211 */ /* 0x008fc600078008ff */
[----:B------:R-:W-:Y:S01]  /*7a50*/  @P4 STS.128 [R209+0xd000], RZ ;  /* 0x00d000ffd1004388 */ /* 0x000fe20000000c00 */
[C---:B------:R-:W-:Y:S01]  /*7a60*/  IADD3 R14, P5, R20.reuse, UR31, RZ ;  /* 0x0000001f140e7c10 */ /* 0x040fe2000ffbe0ff */
[----:B------:R-:W3:Y:S01]  /*7a70*/  @!P3 LDC.64 R6, c[0x0][0x220] ;  /* 0x00008800ff06bb82 */ /* 0x000ee20000000a00 */
[C---:B------:R-:W-:Y:S02]  /*7a80*/  @!P4 LEA.HI.X R27, R20.reuse, R15, R19, 0x1, P0 ;  /* 0x0000000f141bc211 */ /* 0x040fe400000f0c13 */
[----:B----4-:R-:W-:-:S03]  /*7a90*/  @!P3 LEA R12, P1, R20, R12, 0x1 ;  /* 0x0000000c140cb211 */ /* 0x010fc600078208ff */
[----:B------:R-:W-:Y:S01]  /*7aa0*/  @!PT LDS RZ, [RZ] ;  /* 0x00000000fffff984 */ /* 0x000fe20000000800 */
[----:B------:R-:W-:Y:S01]  /*7ab0*/  @!PT LDS RZ, [RZ] ;  /* 0x00000000fffff984 */ /* 0x000fe20000000800 */
[----:B------:R-:W-:Y:S01]  /*7ac0*/  @!PT LDS RZ, [RZ] ;  /* 0x00000000fffff984 */ /* 0x000fe20000000800 */
[----:B------:R4:W-:Y:S01]  /*7ad0*/  @!P4 LDGSTS.E.BYPASS.LTC128B.128 [R209+0xd000], desc[UR22][R26.64] ;  /* 0x0d0000001ad1cfae */ /* 0x0009e2000b901d56 */
[C-C-:B------:R-:W-:Y:S01]  /*7ae0*/  @!P3 LEA.HI.X R13, R20.reuse, R13, R19.reuse, 0x1, P1 ;  /* 0x0000000d140db211 */ /* 0x140fe200008f0c13 */
[----:B------:R-:W5:Y:S01]  /*7af0*/  @!P2 LDC.64 R4, c[0x0][0x220] ;  /* 0x00008800ff04ab82 */ /* 0x000f620000000a00 */
[C---:B-1----:R-:W-:Y:S01]  /*7b00*/  @!P2 LEA R10, P0, R20.reuse, R10, 0x1 ;  /* 0x0000000a140aa211 */ /* 0x042fe200078008ff */
[----:B------:R-:W-:Y:S03]  /*7b10*/  @P3 STS.128 [R209+0xf000], RZ ;  /* 0x00f000ffd1003388 */ /* 0x000fe60000000c00 */
[----:B------:R-:W-:Y:S01]  /*7b20*/  @!P2 LEA.HI.X R11, R20, R11, R19, 0x1, P0 ;  /* 0x0000000b140ba211 */ /* 0x000fe200000f0c13 */
[----:B------:R-:W-:Y:S01]  /*7b30*/  @!PT LDS RZ, [RZ] ;  /* 0x00000000fffff984 */ /* 0x000fe20000000800 */
[----:B------:R-:W-:Y:S01]  /*7b40*/  @!PT LDS RZ, [RZ] ;  /* 0x00000000fffff984 */ /* 0x000fe20000000800 */
[----:B------:R-:W-:Y:S01]  /*7b50*/  @!PT LDS RZ, [RZ] ;  /* 0x00000000fffff984 */ /* 0x000fe20000000800 */
[----:B------:R1:W-:Y:S01]  /*7b60*/  @!P3 LDGSTS.E.BYPASS.LTC128B.128 [R209+0xf000], desc[UR22][R12.64+0x80] ;  /* 0x0f0000800cd1bfae */ /* 0x0003e2000b901d56 */
[----:B------:R-:W-:Y:S02]  /*7b70*/  IADD3.X R19, R19, UR30, RZ, P5, !PT ;  /* 0x0000001e13137c10 */ /* 0x000fe4000affe4ff */
[C---:B--2---:R-:W-:Y:S01]  /*7b80*/  @!P4 LEA R8, P5, R14.reuse, R8, 0x1 ;  /* 0x000000080e08c211 */ /* 0x044fe200078a08ff */
[----:B------:R-:W-:Y:S03]  /*7b90*/  @P2 STS.128 [R209+0x11000], RZ ;  /* 0x011000ffd1002388 */ /* 0x000fe60000000c00 */
[C---:B------:R-:W-:Y:S01]  /*7ba0*/  @!P4 LEA.HI.X R9, R14.reuse, R9, R19, 0x1, P5 ;  /* 0x000000090e09c211 */ /* 0x040fe200028f0c13 */
[----:B------:R-:W-:Y:S01]  /*7bb0*/  @!PT LDS RZ, [RZ] ;  /* 0x00000000fffff984 */ /* 0x000fe20000000800 */
[----:B------:R-:W-:Y:S01]  /*7bc0*/  @!PT LDS RZ, [RZ] ;  /* 0x00000000fffff984 */ /* 0x000fe20000000800 */
[----:B------:R-:W-:Y:S01]  /*7bd0*/  @!PT LDS RZ, [RZ] ;  /* 0x00000000fffff984 */ /* 0x000fe20000000800 */
[----:B------:R-:W-:Y:S01]  /*7be0*/  @!P2 LDGSTS.E.BYPASS.LTC128B.128 [R209+0x11000], desc[UR22][R10.64+0x100] ;  /* 0x110001000ad1afae */ /* 0x000fe2000b901d56 */
[----:B---3--:R-:W-:-:S03]  /*7bf0*/  @!P3 LEA R28, P1, R14, R6, 0x1 ;  /* 0x000000060e1cb211 */ /* 0x008fc600078208ff */
        /* <DEDUP_REMOVED lines=19> */
[----:B----4-:R-:W-:Y:S04]  /*7d30*/  LDSM.16.M88.4 R24, [R198] ;  /* 0x00000000c618783b */ /* 0x010fe80000000200 */
[----:B------:R-:W4:Y:S04]  /*7d40*/  LDSM.16.M88.4 R148, [R197+0x6000] ;  /* 0x00600000c594783b */ /* 0x000f280000000200 */
[----:B------:R-:W5:Y:S04]  /*7d50*/  LDSM.16.M88.4 R140, [R197+0x6800] ;  /* 0x00680000c58c783b */ /* 0x000f680000000200 */
[----:B------:R-:W3:Y:S04]  /*7d60*/  LDSM.16.M88.4 R32, [R197+0x7000] ;  /* 0x00700000c520783b */ /* 0x000ee80000000200 */
[----:B------:R-:W3:Y:S04]  /*7d70*/  LDSM.16.M88.4 R156, [R197+0x7800] ;  /* 0x00780000c59c783b */ /* 0x000ee80000000200 */
[----:B------:R-:W-:Y:S04]  /*7d80*/  LDSM.16.M88.4 R4, [R196] ;  /* 0x00000000c404783b */ /* 0x000fe80000000200 */
[----:B------:R-:W3:Y:S04]  /*7d90*/  LDSM.16.M88.4 R20, [R195] ;  /* 0x00000000c314783b */ /* 0x000ee80000000200 */
[----:B------:R-:W3:Y:S04]  /*7da0*/  LDSM.16.M88.4 R16, [R187] ;  /* 0x00000000bb10783b */ /* 0x000ee80000000200 */
[----:B-1----:R-:W1:Y:S04]  /*7db0*/  LDSM.16.M88.4 R12, [R186] ;  /* 0x00000000ba0c783b */ /* 0x002e680000000200 */
[----:B--2---:R-:W2:Y:S04]  /*7dc0*/  LDSM.16.M88.4 R8, [R185] ;  /* 0x00000000b908783b */ /* 0x004ea80000000200 */
[----:B------:R-:W-:Y:S01]  /*7dd0*/  LDSM.16.M88.4 R172, [R191+0x6000] ;  /* 0x00600000bfac783b */ /* 0x000fe20000000200 */
[C---:B----4-:R-:W-:Y:S03]  /*7de0*/  HMMA.16816.F32.BF16 R152, R24.reuse, R148, RZ ;  /* 0x000000941898723c */ /* 0x050fe600000418ff */
[----:B------:R-:W-:Y:S04]  /*7df0*/  LDSM.16.M88.4 R168, [R191+0x6800] ;  /* 0x00680000bfa8783b */ /* 0x000fe80000000200 */
[----:B------:R-:W-:Y:S01]  /*7e00*/  LDSM.16.M88.4 R164, [R191+0x7000] ;  /* 0x00700000bfa4783b */ /* 0x000fe20000000200 */
[C---:B-----5:R-:W-:Y:S03]  /*7e10*/  HMMA.16816.F32.BF16 R144, R24.reuse, R140, RZ ;  /* 0x0000008c1890723c */ /* 0x060fe600000418ff */
[----:B------:R-:W-:Y:S03]  /*7e20*/  LDSM.16.M88.4 R160, [R191+0x7800] ;  /* 0x00780000bfa0783b */ /* 0x000fe60000000200 */
[C---:B---3--:R-:W-:Y:S01]  /*7e30*/  HMMA.16816.F32.BF16 R136, R24.reuse, R32, RZ ;  /* 0x000000201888723c */ /* 0x048fe200000418ff */
[----:B------:R-:W0:Y:S05]  /*7e40*/  LDGDEPBAR ;  /* 0x00000000000079af */ /* 0x000e2a0000000000 */
[C---:B------:R-:W-:Y:S06]  /*7e50*/  HMMA.16816.F32.BF16 R148, R24.reuse, R150, RZ ;  /* 0x000000961894723c */ /* 0x040fec00000418ff */
[C---:B------:R-:W-:Y:S06]  /*7e60*/  HMMA.16816.F32.BF16 R140, R24.reuse, R142, RZ ;  /* 0x0000008e188c723c */ /* 0x040fec00000418ff */
[C---:B------:R-:W-:Y:S06]  /*7e70*/  HMMA.16816.F32.BF16 R32, R24.reuse, R34, RZ ;  /* 0x000000221820723c */ /* 0x040fec00000418ff */
[C---:B------:R-:W-:Y:S06]  /*7e80*/  HMMA.16816.F32.BF16 R28, R24.reuse, R156, RZ ;  /* 0x0000009c181c723c */ /* 0x040fec00000418ff */
[----:B------:R-:W-:Y:S01]  /*7e90*/  HMMA.16816.F32.BF16 R24, R24, R158, RZ ;  /* 0x0000009e1818723c */ /* 0x000fe200000418ff */
[----:B------:R-:W3:Y:S05]  /*7ea0*/  LDSM.16.M88.4 R156, [R194] ;  /* 0x00000000c29c783b */ /* 0x000eea0000000200 */
[C---:B------:R-:W-:Y:S06]  /*7eb0*/  HMMA.16816.F32.BF16 R152, R4.reuse, R20, R152 ;  /* 0x000000140498723c */ /* 0x040fec0000041898 */
[C---:B------:R-:W-:Y:S01]  /*7ec0*/  HMMA.16816.F32.BF16 R148, R4.reuse, R22, R148 ;  /* 0x000000160494723c */ /* 0x040fe20000041894 */
[----:B------:R-:W-:Y:S05]  /*7ed0*/  LDSM.16.M88.4 R20, [R184] ;  /* 0x00000000b814783b */ /* 0x000fea0000000200 */
[C---:B------:R-:W-:Y:S06]  /*7ee0*/  HMMA.16816.F32.BF16 R144, R4.reuse, R16, R144 ;  /* 0x000000100490723c */ /* 0x040fec0000041890 */
[C---:B------:R-:W-:Y:S01]  /*7ef0*/  HMMA.16816.F32.BF16 R140, R4.reuse, R18, R140 ;  /* 0x00000012048c723c */ /* 0x040fe2000004188c */
[----:B------:R-:W-:Y:S05]  /*7f00*/  LDSM.16.M88.4 R16, [R184+0x800] ;  /* 0x00080000b810783b */ /* 0x000fea0000000200 */
[C---:B-1----:R-:W-:Y:S06]  /*7f10*/  HMMA.16816.F32.BF16 R136, R4.reuse, R12, R136 ;  /* 0x0000000c0488723c */ /* 0x042fec0000041888 */
[C---:B------:R-:W-:Y:S01]  /*7f20*/  HMMA.16816.F32.BF16 R32, R4.reuse, R14, R32 ;  /* 0x0000000e0420723c */ /* 0x040fe20000041820 */
[----:B------:R-:W-:Y:S05]  /*7f30*/  LDSM.16.M88.4 R12, [R184+0x1000] ;  /* 0x00100000b80c783b */ /* 0x000fea0000000200 */
[C---:B--2---:R-:W-:Y:S06]  /*7f40*/  HMMA.16816.F32.BF16 R28, R4.reuse, R8, R28 ;  /* 0x00000008041c723c */ /* 0x044fec000004181c */
[----:B------:R-:W-:Y:S01]  /*7f50*/  HMMA.16816.F32.BF16 R24, R4, R10, R24 ;  /* 0x0000000a0418723c */ /* 0x000fe20000041818 */
[----:B------:R-:W1:Y:S04]  /*7f60*/  LDSM.16.M88.4 R4, [R193] ;  /* 0x00000000c104783b */ /* 0x000e680000000200 */
        /* <DEDUP_REMOVED lines=139> */
[----:B------:R-:W-:Y:S01]  /*8820*/  IMAD.U32 R13, RZ, RZ, UR4 ;  /* 0x00000004ff0d7e24 */ /* 0x000fe2000f8e00ff */
[C---:B------:R-:W-:Y:S02]  /*8830*/  IADD3 R18, P5, R21.reuse, UR27, RZ ;  /* 0x0000001b15127c10 */ /* 0x040fe4000ffbe0ff */
[----:B------:R-:W5:Y:S02]  /*8840*/  @!P4 LDC.64 R4, c[0x0][0x218] ;  /* 0x00008600ff04cb82 */ /* 0x000f640000000a00 */
[----:B------:R-:W-:Y:S02]  /*8850*/  LEA.HI.X R20, R20, R213, R13, 0x6, P0 ;  /* 0x000000d514147211 */ /* 0x000fe400000f340d */
[C---:B-1----:R-:W-:Y:S02]  /*8860*/  @!P4 LEA R158, P0, R21.reuse, R10, 0x1 ;  /* 0x0000000a159ec211 */ /* 0x042fe400078008ff */
[----:B------:R-:W-:Y:S02]  /*8870*/  IADD3.X R19, R20, UR26, RZ, P5, !PT ;  /* 0x0000001a14137c10 */ /* 0x000fe4000affe4ff */
[----:B------:R-:W1:Y:S01]  /*8880*/  @!P3 LDC.64 R16, c[0x0][0x218] ;  /* 0x00008600ff10bb82 */ /* 0x000e620000000a00 */
[----:B------:R-:W-:-:S02]  /*8890*/  @!P4 LEA.HI.X R159, R21, R11, R20, 0x1, P0 ;  /* 0x0000000b159fc211 */ /* 0x000fc400000f0c14 */
[----:B---3--:R-:W-:-:S03]  /*88a0*/  @!P3 LEA R156, P0, R21, R8, 0x1 ;  /* 0x00000008159cb211 */ /* 0x008fc600078008ff */
[----:B------:R-:W-:Y:S01]  /*88b0*/  @!PT LDS RZ, [RZ] ;  /* 0x00000000fffff984 */ /* 0x000fe20000000800 */
[----:B------:R-:W-:Y:S01]  /*88c0*/  @!PT LDS RZ, [RZ] ;  /* 0x00000000fffff984 */ /* 0x000fe20000000800 */
[----:B------:R-:W-:Y:S01]  /*88d0*/  @!PT LDS RZ, [RZ] ;  /* 0x00000000fffff984 */ /* 0x000fe20000000800 */
[----:B------:R2:W-:Y:S01]  /*88e0*/  @!P4 LDGSTS.E.BYPASS.LTC128B.128 [R209+0x6000], desc[UR22][R158.64] ;  /* 0x060000009ed1cfae */ /* 0x0005e2000b901d56 */
[C-C-:B------:R-:W-:Y:S01]  /*88f0*/  @!P3 LEA.HI.X R157, R21.reuse, R9, R20.reuse, 0x1, P0 ;  /* 0x00000009159db211 */ /* 0x140fe200000f0c14 */
[----:B------:R-:W3:Y:S01]  /*8900*/  @!P2 LDC.64 R14, c[0x0][0x218] ;  /* 0x00008600ff0eab82 */ /* 0x000ee20000000a00 */
[C---:B----4-:R-:W-:Y:S01]  /*8910*/  @!P2 LEA R22, P0, R21.reuse, R6, 0x1 ;  /* 0x000000061516a211 */ /* 0x050fe200078008ff */
[----:B------:R2:W-:Y:S03]  /*8920*/  @P3 STS.128 [R209+0x8000], RZ ;  /* 0x008000ffd1003388 */ /* 0x0005e60000000c00 */
[----:B------:R-:W-:Y:S01]  /*8930*/  @!P2 LEA.HI.X R23, R21, R7, R20, 0x1, P0 ;  /* 0x000000071517a211 */ /* 0x000fe200000f0c14 */
[----:B------:R-:W-:Y:S01]  /*8940*/  @!PT LDS RZ, [RZ] ;  /* 0x00000000fffff984 */ /* 0x000fe20000000800 */
[----:B------:R-:W-:Y:S01]  /*8950*/  @!PT LDS RZ, [RZ] ;  /* 0x00000000fffff984 */ /* 0x000fe20000000800 */
[----:B------:R-:W-:Y:S01]  /*8960*/  @!PT LDS RZ, [RZ] ;  /* 0x00000000fffff984 */ /* 0x000fe20000000800 */
[----:B------:R2:W-:Y:S02]  /*8970*/  @!P3 LDGSTS.E.BYPASS.LTC128B.128 [R209+0x8000], desc[UR22][R156.64+0x80] ;  /* 0x080000809cd1bfae */ /* 0x0005e4000b901d56 */
[----:B------:R-:W4:Y:S01]  /*8980*/  @!P4 LDC.64 R12, c[0x0][0x218] ;  /* 0x00008600ff0ccb82 */ /* 0x000f220000000a00 */
[C---:B-----5:R-:W-:Y:S01]  /*8990*/  @!P4 LEA R134, P1, R18.reuse, R4, 0x1 ;  /* 0x000000041286c211 */ /* 0x060fe200078208ff */
[----:B------:R2:W-:Y:S03]  /*89a0*/  @P2 STS.128 [R209+0xa000], RZ ;  /* 0x00a000ffd1002388 */ /* 0x0005e60000000c00 */
[C-C-:B------:R-:W-:Y:S01]  /*89b0*/  @!P4 LEA.HI.X R135, R18.reuse, R5, R19.reuse, 0x1, P1 ;  /* 0x000000051287c211 */ /* 0x140fe200008f0c13 */
[----:B------:R-:W-:Y:S01]  /*89c0*/  @!PT LDS RZ, [RZ] ;  /* 0x00000000fffff984 */ /* 0x000fe20000000800 */
[----:B------:R-:W-:Y:S01]  /*89d0*/  @!PT LDS RZ, [RZ] ;  /* 0x00000000fffff984 */ /* 0x000fe20000000800 */
[----:B------:R-:W-:Y:S01]  /*89e0*/  @!PT LDS RZ, [RZ] ;  /* 0x00000000fffff984 */ /* 0x000fe20000000800 */
[----:B------:R2:W-:Y:S02]  /*89f0*/  @!P2 LDGSTS.E.BYPASS.LTC128B.128 [R209+0xa000], desc[UR22][R22.64+0x100] ;  /* 0x0a00010016d1afae */ /* 0x0005e4000b901d56 */
[----:B------:R-:W5:Y:S01]  /*8a00*/  @!P3 LDC.64 R10, c[0x0][0x218] ;  /* 0x00008600ff0abb82 */ /* 0x000f620000000a00 */
[C---:B-1----:R-:W-:Y:S01]  /*8a10*/  @!P3 LEA R16, P0, R18.reuse, R16, 0x1 ;  /* 0x000000101210b211 */ /* 0x042fe200078008ff */
[----:B------:R2:W-:Y:S03]  /*8a20*/  @P4 STS.128 [R209+0x6800], RZ ;  /* 0x006800ffd1004388 */ /* 0x0005e60000000c00 */
[C-C-:B------:R-:W-:Y:S01]  /*8a30*/  @!P3 LEA.HI.X R17, R18.reuse, R17, R19.reuse, 0x1, P0 ;  /* 0x000000111211b211 */ /* 0x140fe200000f0c13 */
[----:B------:R-:W-:Y:S01]  /*8a40*/  @!PT LDS RZ, [RZ] ;  /* 0x00000000fffff984 */ /* 0x000fe20000000800 */
[----:B------:R-:W-:Y:S01]  /*8a50*/  @!PT LDS RZ, [RZ] ;  /* 0x00000000fffff984 */ /* 0x000fe20000000800 */
[----:B------:R-:W-:Y:S01]  /*8a60*/  @!PT LDS RZ, [RZ] ;  /* 0x00000000fffff984 */ /* 0x000fe20000000800 */
[----:B------:R2:W-:Y:S02]  /*8a70*/  @!P4 LDGSTS.E.BYPASS.LTC128B.128 [R209+0x6800], desc[UR22][R134.64] ;  /* 0x0680000086d1cfae */ /* 0x0005e4000b901d56 */
[----:B------:R-:W1:Y:S01]  /*8a80*/  @!P2 LDC.64 R8, c[0x0][0x218] ;  /* 0x00008600ff08ab82 */ /* 0x000e620000000a00 */
[C---:B---3--:R-:W-:Y:S01]  /*8a90*/  @!P2 LEA R14, P0, R18.reuse, R14, 0x1 ;  /* 0x0000000e120ea211 */ /* 0x048fe200078008ff */
[----:B------:R2:W-:Y:S03]  /*8aa0*/  @P3 STS.128 [R209+0x8800], RZ ;  /* 0x008800ffd1003388 */ /* 0x0005e60000000c00 */
[C---:B------:R-:W-:Y:S01]  /*8ab0*/  @!P2 LEA.HI.X R15, R18.reuse, R15, R19, 0x1, P0 ;  /* 0x0000000f120fa211 */ /* 0x040fe200000f0c13 */
[----:B------:R-:W-:Y:S01]  /*8ac0*/  @!PT LDS RZ, [RZ] ;  /* 0x00000000fffff984 */ /* 0x000fe20000000800 */
[----:B------:R-:W-:Y:S01]  /*8ad0*/  @!PT LDS RZ, [RZ] ;  /* 0x00000000fffff984 */ /* 0x000fe20000000800 */
[----:B------:R-:W-:Y:S01]  /*8ae0*/  @!PT LDS RZ, [RZ] ;  /* 0x00000000fffff984 */ /* 0x000fe20000000800 */
[----:B------:R2:W-:Y:S01]  /*8af0*/  @!P3 LDGSTS.E.BYPASS.LTC128B.128 [R209+0x8800], desc[UR22][R16.64+0x80] ;  /* 0x0880008010d1bfae */ /* 0x0005e2000b901d56 */
[----:B------:R-:W-:Y:S01]  /*8b00*/  IADD3 R18, P5, R18, UR27, RZ ;  /* 0x0000001b12127c10 */ /* 0x000fe2000ffbe0ff */
[----:B------:R-:W3:Y:S02]  /*8b10*/  @!P4 LDC.64 R6, c[0x0][0x218] ;  /* 0x00008600ff06cb82 */ /* 0x000ee40000000a00 */
[----:B------:R2:W-:Y:S01]  /*8b20*/  @P2 STS.128 [R209+0xa800], RZ ;  /* 0x00a800ffd1002388 */ /* 0x0005e20000000c00 */
[----:B----4-:R-:W-:-:S02]  /*8b30*/  @!P4 LEA R12, P1, R18, R12, 0x1 ;  /* 0x0000000c120cc211 */ /* 0x010fc400078208ff */
[----:B------:R-:W-:Y:S01]  /*8b40*/  IADD3.X R19, R19, UR26, RZ, P5, !PT ;  /* 0x0000001a13137c10 */ /* 0x000fe2000affe4ff */
[----:B------:R-:W-:Y:S01]  /*8b50*/  @!PT LDS RZ, [RZ] ;  /* 0x00000000fffff984 */ /* 0x000fe20000000800 */
[----:B------:R-:W-:Y:S01]  /*8b60*/  @!PT LDS RZ, [RZ] ;  /* 0x00000000fffff984 */ /* 0x000fe20000000800 */
[----:B------:R-:W-:Y:S01]  /*8b70*/  @!PT LDS RZ, [RZ] ;  /* 0x00000000fffff984 */ /* 0x000fe20000000800 */
[----:B------:R2:W-:Y:S02]  /*8b80*/  @!P2 LDGSTS.E.BYPASS.LTC128B.128 [R209+0xa800], desc[UR22][R14.64+0x100] ;  /* 0x0a8001000ed1afae */ /* 0x0005e4000b901d56 */
[----:B------:R-:W4:Y:S01]  /*8b90*/  @!P3 LDC.64 R4, c[0x0][0x218] ;  /* 0x00008600ff04bb82 */ /* 0x000f220000000a00 */
[C---:B-----5:R-:W-:Y:S01]  /*8ba0*/  @!P3 LEA R20, P0, R18.reuse, R10, 0x1 ;  /* 0x0000000a1214b211 */ /* 0x060fe200078008ff */
[----:B------:R2:W-:Y:S01]  /*8bb0*/  @P4 STS.128 [R209+0x7000], RZ ;  /* 0x007000ffd1004388 */ /* 0x0005e20000000c00 */
[C---:B------:R-:W-:Y:S02]  /*8bc0*/  IADD3 R10, P6, R18.reuse, UR27, RZ ;  /* 0x0000001b120a7c10 */ /* 0x040fe4000ffde0ff */
[C-C-:B------:R-:W-:Y:S02]  /*8bd0*/  @!P4 LEA.HI.X R13, R18.reuse, R13, R19.reuse, 0x1, P1 ;  /* 0x0000000d120dc211 */ /* 0x140fe400008f0c13 */
[----:B------:R-:W-:-:S02]  /*8be0*/  @!P3 LEA.HI.X R21, R18, R11, R19, 0x1, P0 ;  /* 0x0000000b1215b211 */ /* 0x000fc400000f0c13 */
[C---:B-1----:R-:W-:Y:S01]  /*8bf0*/  @!P2 LEA R8, P1, R18.reuse, R8, 0x1 ;  /* 0x000000081208a211 */ /* 0x042fe200078208ff */
[----:B------:R-:W-:Y:S01]  /*8c00*/  @!PT LDS RZ, [RZ] ;  /* 0x00000000fffff984 */ /* 0x000fe20000000800 */
[----:B------:R-:W-:Y:S01]  /*8c10*/  @!PT LDS RZ, [RZ] ;  /* 0x00000000fffff984 */ /* 0x000fe20000000800 */
[----:B------:R-:W-:Y:S01]  /*8c20*/  @!PT LDS RZ, [RZ] ;  /* 0x00000000fffff984 */ /* 0x000fe20000000800 */
[----:B------:R2:W-:Y:S01]  /*8c30*/  @!P4 LDGSTS.E.BYPASS.LTC128B.128 [R209+0x7000], desc[UR22][R12.64] ;  /* 0x070000000cd1cfae */ /* 0x0005e2000b901d56 */
[----:B------:R-:W-:Y:S02]  /*8c40*/  IADD3.X R11, R19, UR26, RZ, P6, !PT ;  /* 0x0000001a130b7c10 */ /* 0x000fe4000b7fe4ff */
[----:B------:R-:W-:Y:S01]  /*8c50*/  @!P2 LEA.HI.X R9, R18, R9, R19, 0x1, P1 ;  /* 0x000000091209a211 */ /* 0x000fe200008f0c13 */
        /* <DEDUP_REMOVED lines=33> */
.L_x_709:
[----:B------:R-:W-:Y:S05]  /*8e70*/  BSYNC B0 ;  /* 0x0000000000007941 */ /* 0x000fea0003800000 */
.L_x_708:
[----:B------:R-:W0:Y:S02]  /*8e80*/  LDGDEPBAR ;  /* 0x00000000000079af */ /* 0x000e240000000000 */
.L_x_707:
[----:B-12---:R-:W-:Y:S01]  /*8e90*/  IMAD.U32 R5, RZ, RZ, UR17 ;  /* 0x00000011ff057e24 */ /* 0x006fe2000f8e00ff */
[----:B------:R-:W-:Y:S01]  /*8ea0*/  USHF.L.U32 UR4, UR17, 0x1, URZ ;  /* 0x0000000111047899 */ /* 0x000fe2000800063f */
[----:B------:R-:W-:Y:S01]  /*8eb0*/  IMAD.WIDE.U32 R206, R219, -0x326172a9, RZ ;  /* 0xcd9e8d57dbce7825 */ /* 0x000fe200078e00ff */
[----:B------:R-:W-:-:S03]  /*8ec0*/  PRMT R159, R2, 0x7054, R2 ;  /* 0x00007054029f7816 */ /* 0x000fc60000000002 */
[----:B------:R-:W-:Y:S01]  /*8ed0*/  IMAD R8, R5, 0x40, R218 ;  /* 0x0000004005087824 */ /* 0x000fe200078e02da */
[----:B------:R-:W-:Y:S01]  /*8ee0*/  LOP3.LUT R204, R207, R223, RZ, 0x3c, !PT ;  /* 0x000000dfcfcc7212 */ /* 0x000fe200078e3cff */
[----:B------:R-:W-:-:S03]  /*8ef0*/  IMAD.WIDE.U32 R228, R222, -0x2daee0ad, RZ ;  /* 0xd2511f53dee47825 */ /* 0x000fc600078e00ff */
[C---:B------:R-:W-:Y:S01]  /*8f00*/  ISETP.GE.AND P3, PT, R8.reuse, R216, PT ;  /* 0x000000d80800720c */ /* 0x040fe20003f66270 */
[C---:B------:R-:W-:Y:S01]  /*8f10*/  VIADD R5, R8.reuse, 0x1 ;  /* 0x0000000108057836 */ /* 0x040fe20000000000 */
[C---:B------:R-:W-:Y:S01]  /*8f20*/  ISETP.GE.AND P6, PT, R8.reuse, R214, PT ;  /* 0x000000d60800720c */ /* 0x040fe20003fc6270 */
[C---:B------:R-:W-:Y:S01]  /*8f30*/  VIADD R4, R8.reuse, 0x8 ;  /* 0x0000000808047836 */ /* 0x040fe20000000000 */
[C---:B------:R-:W-:Y:S01]  /*8f40*/  ISETP.LT.OR P3, PT, R8.reuse, R217, P3 ;  /* 0x000000d90800720c */ /* 0x040fe20001f61670 */
[C---:B------:R-:W-:Y:S01]  /*8f50*/  VIADD R10, R8.reuse, 0x11 ;  /* 0x00000011080a7836 */ /* 0x040fe20000000000 */
[C---:B------:R-:W-:Y:S01]  /*8f60*/  ISETP.GE.AND P2, PT, R5.reuse, R216, PT ;  /* 0x000000d80500720c */ /* 0x040fe20003f46270 */
[C---:B------:R-:W-:Y:S01]  /*8f70*/  VIADD R9, R8.reuse, 0x18 ;  /* 0x0000001808097836 */ /* 0x040fe20000000000 */
[----:B------:R-:W-:Y:S01]  /*8f80*/  ISETP.GE.AND P5, PT, R5, R214, PT ;  /* 0x000000d60500720c */ /* 0x000fe20003fa6270 */
[----:B------:R-:W-:Y:S01]  /*8f90*/  VIADD R12, R8, 0x20 ;  /* 0x00000020080c7836 */ /* 0x000fe20000000000 */
[----:B------:R-:W-:Y:S01]  /*8fa0*/  ISETP.GE.AND P1, PT, R4, R216, PT ;  /* 0x000000d80400720c */ /* 0x000fe20003f26270 */
[----:B------:R-:W-:Y:S01]  /*8fb0*/  IMAD.WIDE.U32 R204, R204, -0x2daee0ad, RZ ;  /* 0xd2511f53cccc7825 */ /* 0x000fe200078e00ff */
[----:B------:R-:W-:-:S02]  /*8fc0*/  ISETP.GE.AND P4, PT, R4, R214, PT ;  /* 0x000000d60400720c */ /* 0x000fc40003f86270 */
[----:B------:R-:W-:Y:S01]  /*8fd0*/  ISETP.LT.OR P2, PT, R5, R217, P2 ;  /* 0x000000d90500720c */ /* 0x000fe20001741670 */
[----:B------:R-:W-:Y:S01]  /*8fe0*/  VIADD R15, R221, 0xbb67ae85 ;  /* 0xbb67ae85dd0f7836 */ /* 0x000fe20000000000 */
[----:B------:R-:W-:Y:S01]  /*8ff0*/  ISETP.LT.OR P5, PT, R5, R215, P5 ;  /* 0x000000d70500720c */ /* 0x000fe20002fa1670 */
[----:B------:R-:W-:Y:S01]  /*9000*/  VIADD R5, R8, 0x9 ;  /* 0x0000000908057836 */ /* 0x000fe20000000000 */
[----:B------:R-:W-:Y:S01]  /*9010*/  ISETP.LT.OR P1, PT, R4, R217, P1 ;  /* 0x000000d90400720c */ /* 0x000fe20000f21670 */
[----:B------:R-:W-:Y:S01]  /*9020*/  VIADD R202, R220, 0x9e3779b9 ;  /* 0x9e3779b9dcca7836 */ /* 0x000fe20000000000 */
[-C--:B------:R-:W-:Y:S01]  /*9030*/  ISETP.LT.OR P4, PT, R4, R215.reuse, P4 ;  /* 0x000000d70400720c */ /* 0x080fe20002781670 */
[C---:B------:R-:W-:Y:S01]  /*9040*/  VIADD R4, R8.reuse, 0x10 ;  /* 0x0000001008047836 */ /* 0x040fe20000000000 */
[----:B------:R-:W-:Y:S01]  /*9050*/  ISETP.LT.OR P6, PT, R8, R215, P6 ;  /* 0x000000d70800720c */ /* 0x000fe200037c1670 */
[----:B------:R-:W-:Y:S01]  /*9060*/  VIADD R203, R220, 0x3c6ef372 ;  /* 0x3c6ef372dccb7836 */ /* 0x000fe20000000000 */
[----:B------:R-:W-:Y:S01]  /*9070*/  FSEL R152, R152, -INF , !P3 ;  /* 0xff80000098987808 */ /* 0x000fe20005800000 */
[----:B------:R-:W-:Y:S01]  /*9080*/  VIADD R174, R221, 0x76cf5d0a ;  /* 0x76cf5d0addae7836 */ /* 0x000fe20000000000 */
[----:B------:R-:W-:Y:S01]  /*9090*/  ISETP.GE.AND P0, PT, R5, R216, PT ;  /* 0x000000d80500720c */ /* 0x000fe20003f06270 */
[----:B------:R-:W-:Y:S01]  /*90a0*/  VIADD R207, R221, 0x646e171e ;  /* 0x646e171eddcf7836 */ /* 0x000fe20000000000 */
[----:B------:R-:W-:-:S02]  /*90b0*/  ISETP.GE.AND P3, PT, R5, R214, PT ;  /* 0x000000d60500720c */ /* 0x000fc40003f66270 */
[----:B------:R-:W-:Y:S02]  /*90c0*/  FSEL R11, R154, -INF , !P6 ;  /* 0xff8000009a0b7808 */ /* 0x000fe40007000000 */
[----:B------:R-:W-:Y:S02]  /*90d0*/  FSEL R6, R153, -INF , !P2 ;  /* 0xff80000099067808 */ /* 0x000fe40005000000 */
[C---:B------:R-:W-:Y:S02]  /*90e0*/  ISETP.GE.AND P6, PT, R4.reuse, R216, PT ;  /* 0x000000d80400720c */ /* 0x040fe40003fc6270 */
[----:B------:R-:W-:Y:S02]  /*90f0*/  ISETP.GE.AND P2, PT, R4, R214, PT ;  /* 0x000000d60400720c */ /* 0x000fe40003f46270 */
[C---:B------:R-:W-:Y:S02]  /*9100*/  ISETP.LT.OR P0, PT, R5.reuse, R217, P0 ;  /* 0x000000d90500720c */ /* 0x040fe40000701670 */
[----:B------:R-:W-:-:S02]  /*9110*/  ISETP.LT.OR P3, PT, R5, R215, P3 ;  /* 0x000000d70500720c */ /* 0x000fc40001f61670 */
        /* <DEDUP_REMOVED lines=9> */
[C---:B------:R-:W-:Y:S02]  /*91b0*/  ISETP.GE.AND P0, PT, R9.reuse, R214, PT ;  /* 0x000000d60900720c */ /* 0x040fe40003f06270 */
[C---:B------:R-:W-:Y:S02]  /*91c0*/  ISETP.LT.OR P5, PT, R10.reuse, R217, P5 ;  /* 0x000000d90a00720c */ /* 0x040fe40002fa1670 */
[----:B------:R-:W-:Y:S01]  /*91d0*/  ISETP.LT.OR P1, PT, R10, R215, P1 ;  /* 0x000000d70a00720c */ /* 0x000fe20000f21670 */
[----:B------:R-:W-:Y:S01]  /*91e0*/  VIADD R10, R8, 0x19 ;  /* 0x00000019080a7836 */ /* 0x000fe20000000000 */
[----:B------:R-:W-:-:S02]  /*91f0*/  ISETP.LT.OR P4, PT, R9, R217, P4 ;  /* 0x000000d90900720c */ /* 0x000fc40002781670 */
[----:B------:R-:W-:Y:S02]  /*9200*/  ISETP.LT.OR P0, PT, R9, R215, P0 ;  /* 0x000000d70900720c */ /* 0x000fe40000701670 */
[----:B------:R-:W-:Y:S02]  /*9210*/  FSEL R173, R146, -INF , !P2 ;  /* 0xff80000092ad7808 */ /* 0x000fe40005000000 */
[----:B------:R-:W-:Y:S02]  /*9220*/  FSEL R166, R145, -INF , !P5 ;  /* 0xff80000091a67808 */ /* 0x000fe40006800000 */
[----:B------:R-:W-:Y:S02]  /*9230*/  FSEL R9, R151, -INF , !P3 ;  /* 0xff80000097097808 */ /* 0x000fe40005800000 */
[----:B------:R-:W-:Y:S02]  /*9240*/  FSEL R168, R144, -INF , !P6 ;  /* 0xff80000090a87808 */ /* 0x000fe40007000000 */
[----:B------:R-:W-:-:S02]  /*9250*/  ISETP.GE.AND P2, PT, R12, R216, PT ;  /* 0x000000d80c00720c */ /* 0x000fc40003f46270 */
[----:B------:R-:W-:Y:S02]  /*9260*/  ISETP.GE.AND P5, PT, R12, R214, PT ;  /* 0x000000d60c00720c */ /* 0x000fe40003fa6270 */
[C---:B------:R-:W-:Y:S02]  /*9270*/  ISETP.GE.AND P3, PT, R10.reuse, R216, PT ;  /* 0x000000d80a00720c */ /* 0x040fe40003f66270 */
[----:B------:R-:W-:Y:S02]  /*9280*/  ISETP.GE.AND P6, PT, R10, R214, PT ;  /* 0x000000d60a00720c */ /* 0x000fe40003fc6270 */
[C---:B------:R-:W-:Y:S02]  /*9290*/  ISETP.LT.OR P2, PT, R12.reuse, R217, P2 ;  /* 0x000000d90c00720c */ /* 0x040fe40001741670 */
[----:B------:R-:W-:Y:S01]  /*92a0*/  ISETP.LT.OR P5, PT, R12, R215, P5 ;  /* 0x000000d70c00720c */ /* 0x000fe20002fa1670 */
[----:B------:R-:W-:Y:S01]  /*92b0*/  VIADD R12, R8, 0x28 ;  /* 0x00000028080c7836 */ /* 0x000fe20000000000 */
[----:B------:R-:W-:-:S02]  /*92c0*/  ISETP.LT.OR P3, PT, R10, R217, P3 ;  /* 0x000000d90a00720c */ /* 0x000fc40001f61670 */
[----:B------:R-:W-:Y:S01]  /*92d0*/  ISETP.LT.OR P6, PT, R10, R215, P6 ;  /* 0x000000d70a00720c */ /* 0x000fe200037c1670 */
[----:B------:R-:W-:Y:S01]  /*92e0*/  VIADD R10, R8, 0x21 ;  /* 0x00000021080a7836 */ /* 0x000fe20000000000 */
[----:B------:R-:W-:Y:S02]  /*92f0*/  FSEL R21, R142, -INF , !P0 ;  /* 0xff8000008e157808 */ /* 0x000fe40004000000 */
[----:B------:R-:W-:Y:S01]  /*9300*/  FSEL R20, R141, -INF , !P3 ;  /* 0xff8000008d147808 */ /* 0x000fe20005800000 */
[----:B------:R-:W-:Y:S01]  /*9310*/  VIADD R141, R220, 0xdaa66d2b ;  /* 0xdaa66d2bdc8d7836 */ /* 0x000fe20000000000 */
[----:B------:R-:W-:Y:S01]  /*9320*/  FSEL R23, R147, -INF , !P1 ;  /* 0xff80000093177808 */ /* 0x000fe20004800000 */
[----:B------:R-:W-:Y:S01]  /*9330*/  VIADD R147, R221, 0x32370b8f ;  /* 0x32370b8fdd937836 */ /* 0x000fe20000000000 */
[C---:B------:R-:W-:Y:S02]  /*9340*/  ISETP.GE.AND P0, PT, R12.reuse, R216, PT ;  /* 0x000000d80c00720c */ /* 0x040fe40003f06270 */
[----:B------:R-:W-:-:S02]  /*9350*/  ISETP.GE.AND P3, PT, R12, R214, PT ;  /* 0x000000d60c00720c */ /* 0x000fc40003f66270 */
[----:B------:R-:W-:Y:S02]  /*9360*/  FMNMX.FTZ R13, R132, R152, !PT ;  /* 0x00000098840d7209 */ /* 0x000fe40007810000 */
[----:B------:R-:W-:Y:S02]  /*9370*/  ISETP.GE.AND P1, PT, R10, R216, PT ;  /* 0x000000d80a00720c */ /* 0x000fe40003f26270 */
[C---:B------:R-:W-:Y:S02]  /*9380*/  ISETP.LT.OR P0, PT, R12.reuse, R217, P0 ;  /* 0x000000d90c00720c */ /* 0x040fe40000701670 */
[----:B------:R-:W-:Y:S01]  /*9390*/  ISETP.LT.OR P3, PT, R12, R215, P3 ;  /* 0x000000d70c00720c */ /* 0x000fe20001f61670 */
[----:B------:R-:W-:Y:S01]  /*93a0*/  VIADD R12, R8, 0x30 ;  /* 0x00000030080c7836 */ /* 0x000fe20000000000 */
[----:B------:R-:W-:Y:S02]  /*93b0*/  FMNMX.FTZ R13, R6, R13, !PT ;  /* 0x0000000d060d7209 */ /* 0x000fe40007810000 */
[----:B------:R-:W-:-:S02]  /*93c0*/  ISETP.LT.OR P1, PT, R10, R217, P1 ;  /* 0x000000d90a00720c */ /* 0x000fc40000f21670 */
[----:B------:R-:W-:Y:S02]  /*93d0*/  FSEL R22, R140, -INF , !P4 ;  /* 0xff8000008c167808 */ /* 0x000fe40006000000 */
[----:B------:R-:W-:Y:S02]  /*93e0*/  FSEL R140, R136, -INF , !P2 ;  /* 0xff800000888c7808 */ /* 0x000fe40005000000 */
[----:B------:R-:W-:Y:S02]  /*93f0*/  FMNMX.FTZ R13, R148, R13, !PT ;  /* 0x0000000d940d7209 */ /* 0x000fe40007810000 */
[----:B------:R-:W-:Y:S01]  /*9400*/  FSEL R135, R138, -INF , !P5 ;  /* 0xff8000008a877808 */ /* 0x000fe20006800000 */
[----:B------:R-:W-:Y:S01]  /*9410*/  VIADD R138, R220, 0x78dde6e4 ;  /* 0x78dde6e4dc8a7836 */ /* 0x000fe20000000000 */
[----:B------:R-:W-:Y:S01]  /*9420*/  FSEL R136, R137, -INF , !P1 ;  /* 0xff80000089887808 */ /* 0x000fe20004800000 */
[----:B------:R-:W-:Y:S01]  /*9430*/  VIADD R137, R221, 0xed9eba14 ;  /* 0xed9eba14dd897836 */ /* 0x000fe20000000000 */
[----:B------:R-:W-:-:S02]  /*9440*/  ISETP.GE.AND P5, PT, R12, R216, PT ;  /* 0x000000d80c00720c */ /* 0x000fc40003fa6270 */
[-C--:B------:R-:W-:Y:S02]  /*9450*/  ISETP.GE.AND P1, PT, R12, R214.reuse, PT ;  /* 0x000000d60c00720c */ /* 0x080fe40003f26270 */
[----:B------:R-:W-:Y:S02]  /*9460*/  FMNMX.FTZ R13, R4, R13, !PT ;  /* 0x0000000d040d7209 */ /* 0x000fe40007810000 */
[----:B------:R-:W-:Y:S02]  /*9470*/  ISETP.GE.AND P4, PT, R10, R214, PT ;  /* 0x000000d60a00720c */ /* 0x000fe40003f86270 */
[C---:B------:R-:W-:Y:S02]  /*9480*/  ISETP.LT.OR P5, PT, R12.reuse, R217, P5 ;  /* 0x000000d90c00720c */ /* 0x040fe40002fa1670 */
[----:B------:R-:W-:Y:S02]  /*9490*/  ISETP.LT.OR P1, PT, R12, R215, P1 ;  /* 0x000000d70c00720c */ /* 0x000fe40000f21670 */
[----:B------:R-:W-:-:S02]  /*94a0*/  FMNMX.FTZ R12, R3, R11, !PT ;  /* 0x0000000b030c7209 */ /* 0x000fc40007810000 */
[----:B------:R-:W-:Y:S02]  /*94b0*/  FMNMX.FTZ R13, R168, R13, !PT ;  /* 0x0000000da80d7209 */ /* 0x000fe40007810000 */
[----:B------:R-:W-:Y:S01]  /*94c0*/  ISETP.LT.OR P4, PT, R10, R215, P4 ;  /* 0x000000d70a00720c */ /* 0x000fe20002781670 */
[----:B------:R-:W-:Y:S01]  /*94d0*/  VIADD R10, R8, 0x29 ;  /* 0x00000029080a7836 */ /* 0x000fe20000000000 */
[----:B------:R-:W-:Y:S02]  /*94e0*/  FMNMX.FTZ R12, R5, R12, !PT ;  /* 0x0000000c050c7209 */ /* 0x000fe40007810000 */
[----:B------:R-:W-:Y:S02]  /*94f0*/  FMNMX.FTZ R13, R166, R13, !PT ;  /* 0x0000000da60d7209 */ /* 0x000fe40007810000 */
[----:B------:R-:W-:Y:S02]  /*9500*/  FSEL R231, R143, -INF , !P6 ;  /* 0xff8000008fe77808 */ /* 0x000fe40007000000 */
[----:B------:R-:W-:-:S02]  /*9510*/  FMNMX.FTZ R12, R7, R12, !PT ;  /* 0x0000000c070c7209 */ /* 0x000fc40007810000 */
[C---:B------:R-:W-:Y:S02]  /*9520*/  ISETP.GE.AND P6, PT, R10.reuse, R216, PT ;  /* 0x000000d80a00720c */ /* 0x040fe40003fc6270 */
[----:B------:R-:W-:Y:S02]  /*9530*/  ISETP.GE.AND P2, PT, R10, R214, PT ;  /* 0x000000d60a00720c */ /* 0x000fe40003f46270 */
[----:B------:R-:W-:Y:S02]  /*9540*/  FMNMX.FTZ R13, R22, R13, !PT ;  /* 0x0000000d160d7209 */ /* 0x000fe40007810000 */
[----:B------:R-:W-:Y:S02]  /*9550*/  FMNMX.FTZ R12, R9, R12, !PT ;  /* 0x0000000c090c7209 */ /* 0x000fe40007810000 */
[C---:B------:R-:W-:Y:S02]  /*9560*/  ISETP.LT.OR P6, PT, R10.reuse, R217, P6 ;  /* 0x000000d90a00720c */ /* 0x040fe400037c1670 */
[----:B------:R-:W-:Y:S01]  /*9570*/  ISETP.LT.OR P2, PT, R10, R215, P2 ;  /* 0x000000d70a00720c */ /* 0x000fe20001741670 */
[----:B------:R-:W-:Y:S01]  /*9580*/  VIADD R10, R8, 0x31 ;  /* 0x00000031080a7836 */ /* 0x000fe20000000000 */
[----:B------:R-:W-:-:S02]  /*9590*/  FMNMX.FTZ R13, R20, R13, !PT ;  /* 0x0000000d140d7209 */ /* 0x000fc40007810000 */
[----:B------:R-:W-:Y:S02]  /*95a0*/  FMNMX.FTZ R12, R173, R12, !PT ;  /* 0x0000000cad0c7209 */ /* 0x000fe40007810000 */
[----:B------:R-:W-:Y:S02]  /*95b0*/  FMNMX.FTZ R13, R140, R13, !PT ;  /* 0x0000000d8c0d7209 */ /* 0x000fe40007810000 */
[----:B------:R-:W-:Y:S02]  /*95c0*/  FSEL R139, R139, -INF , !P4 ;  /* 0xff8000008b8b7808 */ /* 0x000fe40006000000 */
[----:B------:R-:W-:Y:S02]  /*95d0*/  FSEL R134, R32, -INF , !P0 ;  /* 0xff80000020867808 */ /* 0x000fe40004000000 */
[C---:B------:R-:W-:Y:S02]  /*95e0*/  ISETP.GE.AND P4, PT, R10.reuse, R216, PT ;  /* 0x000000d80a00720c */ /* 0x040fe40003f86270 */
[----:B------:R-:W-:-:S02]  /*95f0*/  ISETP.GE.AND P0, PT, R10, R214, PT ;  /* 0x000000d60a00720c */ /* 0x000fc40003f06270 */
[----:B------:R-:W-:Y:S02]  /*9600*/  FMNMX.FTZ R12, R23, R12, !PT ;  /* 0x0000000c170c7209 */ /* 0x000fe40007810000 */
[----:B------:R-:W-:Y:S02]  /*9610*/  FMNMX.FTZ R13, R136, R13, !PT ;  /* 0x0000000d880d7209 */ /* 0x000fe40007810000 */
[C---:B------:R-:W-:Y:S02]  /*9620*/  ISETP.LT.OR P4, PT, R10.reuse, R217, P4 ;  /* 0x000000d90a00720c */ /* 0x040fe40002781670 */
[----:B------:R-:W-:Y:S01]  /*9630*/  ISETP.LT.OR P0, PT, R10, R215, P0 ;  /* 0x000000d70a00720c */ /* 0x000fe20000701670 */
[C---:B------:R-:W-:Y:S01]  /*9640*/  VIADD R10, R8.reuse, 0x38 ;  /* 0x00000038080a7836 */ /* 0x040fe20000000000 */
[----:B------:R-:W-:Y:S01]  /*9650*/  FMNMX.FTZ R12, R21, R12, !PT ;  /* 0x0000000c150c7209 */ /* 0x000fe20007810000 */
[----:B------:R-:W-:Y:S01]  /*9660*/  VIADD R8, R8, 0x39 ;  /* 0x0000003908087836 */ /* 0x000fe20000000000 */
[----:B------:R-:W-:-:S02]  /*9670*/  FSEL R32, R33, -INF , !P6 ;  /* 0xff80000021207808 */ /* 0x000fc40007000000 */
[----:B------:R-:W-:Y:S02]  /*9680*/  FMNMX.FTZ R13, R134, R13, !PT ;  /* 0x0000000d860d7209 */ /* 0x000fe40007810000 */
[----:B------:R-:W-:Y:S02]  /*9690*/  FMNMX.FTZ R12, R231, R12, !PT ;  /* 0x0000000ce70c7209 */ /* 0x000fe40007810000 */
[----:B------:R-:W-:Y:S02]  /*96a0*/  ISETP.GE.AND P6, PT, R10, R216, PT ;  /* 0x000000d80a00720c */ /* 0x000fe40003fc6270 */
[----:B------:R-:W-:Y:S02]  /*96b0*/  FSEL R164, R28, -INF , !P5 ;  /* 0xff8000001ca47808 */ /* 0x000fe40006800000 */
[----:B------:R-:W-:Y:S02]  /*96c0*/  FMNMX.FTZ R13, R32, R13, !PT ;  /* 0x0000000d200d7209 */ /* 0x000fe40007810000 */
[----:B------:R-:W-:-:S02]  /*96d0*/  FMNMX.FTZ R12, R135, R12, !PT ;  /* 0x0000000c870c7209 */ /* 0x000fc40007810000 */
[----:B------:R-:W-:Y:S02]  /*96e0*/  ISETP.GE.AND P5, PT, R8, R216, PT ;  /* 0x000000d80800720c */ /* 0x000fe40003fa6270 */
[----:B------:R-:W-:Y:S02]  /*96f0*/  ISETP.LT.OR P6, PT, R10, R217, P6 ;  /* 0x000000d90a00720c */ /* 0x000fe400037c1670 */
[----:B------:R-:W-:Y:S02]  /*9700*/  FSEL R146, R29, -INF , !P4 ;  /* 0xff8000001d927808 */ /* 0x000fe40006000000 */
[----:B------:R-:W-:Y:S02]  /*9710*/  FMNMX.FTZ R13, R164, R13, !PT ;  /* 0x0000000da40d7209 */ /* 0x000fe40007810000 */
[----:B------:R-:W-:Y:S01]  /*9720*/  FSEL R33, R34, -INF , !P3 ;  /* 0xff80000022217808 */ /* 0x000fe20005800000 */
[----:B------:R-:W-:Y:S01]  /*9730*/  VIADD R34, R220, 0xb54cda56 ;  /* 0xb54cda56dc227836 */ /* 0x000fe20000000000 */
[----:B------:R-:W-:-:S02]  /*9740*/  FMNMX.FTZ R12, R139, R12, !PT ;  /* 0x0000000c8b0c7209 */ /* 0x000fc40007810000 */
[----:B------:R-:W-:Y:S02]  /*9750*/  ISETP.LT.OR P5, PT, R8, R217, P5 ;  /* 0x000000d90800720c */ /* 0x000fe40002fa1670 */
[----:B------:R-:W-:Y:S02]  /*9760*/  FSEL R162, R24, -INF , !P6 ;  /* 0xff80000018a27808 */ /* 0x000fe40007000000 */
[----:B------:R-:W-:Y:S02]  /*9770*/  FMNMX.FTZ R13, R146, R13, !PT ;  /* 0x0000000d920d7209 */ /* 0x000fe40007810000 */
[----:B------:R-:W-:Y:S02]  /*9780*/  ISETP.GE.AND P3, PT, R10, R214, PT ;  /* 0x000000d60a00720c */ /* 0x000fe40003f66270 */
[----:B------:R-:W-:Y:S02]  /*9790*/  FSEL R35, R35, -INF , !P2 ;  /* 0xff80000023237808 */ /* 0x000fe40005000000 */
[----:B------:R-:W-:-:S02]  /*97a0*/  FMNMX.FTZ R14, R33, R12, !PT ;  /* 0x0000000c210e7209 */ /* 0x000fc40007810000 */
[----:B------:R-:W-:Y:S02]  /*97b0*/  FSEL R144, R25, -INF , !P5 ;  /* 0xff80000019907808 */ /* 0x000fe40006800000 */
[----:B------:R-:W-:Y:S02]  /*97c0*/  FMNMX.FTZ R13, R162, R13, !PT ;  /* 0x0000000da20d7209 */ /* 0x000fe40007810000 */
[----:B------:R-:W-:Y:S02]  /*97d0*/  ISETP.LT.OR P3, PT, R10, R215, P3 ;  /* 0x000000d70a00720c */ /* 0x000fe40001f61670 */
[----:B------:R-:W-:Y:S02]  /*97e0*/  FSEL R167, R30, -INF , !P1 ;  /* 0xff8000001ea77808 */ /* 0x000fe40004800000 */
[----:B------:R-:W-:Y:S02]  /*97f0*/  FMNMX.FTZ R10, R35, R14, !PT ;  /* 0x0000000e230a7209 */ /* 0x000fe40007810000 */
[----:B------:R-:W-:-:S02]  /*9800*/  FMNMX.FTZ R12, R144, R13, !PT ;  /* 0x0000000d900c7209 */ /* 0x000fc40007810000 */
[C---:B------:R-:W-:Y:S02]  /*9810*/  ISETP.GE.AND P1, PT, R8.reuse, R214, PT ;  /* 0x000000d60800720c */ /* 0x040fe40003f26270 */
[----:B------:R-:W-:Y:S01]  /*9820*/  FSEL R165, R31, -INF , !P0 ;  /* 0xff8000001fa57808 */ /* 0x000fe20004000000 */
[----:B------:R-:W1:Y:S01]  /*9830*/  SHFL.BFLY PT, R13, R12, 0x2, 0x1f ;  /* 0x0c401f000c0d7f89 */ /* 0x000e6200000e0000 */
[----:B------:R-:W-:Y:S02]  /*9840*/  FMNMX.FTZ R10, R167, R10, !PT ;  /* 0x0000000aa70a7209 */ /* 0x000fe40007810000 */
[----:B------:R-:W-:Y:S02]  /*9850*/  ISETP.LT.OR P1, PT, R8, R215, P1 ;  /* 0x000000d70800720c */ /* 0x000fe40000f21670 */
[----:B------:R-:W-:Y:S02]  /*9860*/  FSEL R163, R26, -INF , !P3 ;  /* 0xff8000001aa37808 */ /* 0x000fe40005800000 */
[----:B------:R-:W-:-:S02]  /*9870*/  FMNMX.FTZ R10, R165, R10, !PT ;  /* 0x0000000aa50a7209 */ /* 0x000fc40007810000 */
[----:B------:R-:W-:Y:S02]  /*9880*/  FSEL R161, R27, -INF , !P1 ;  /* 0xff8000001ba17808 */ /* 0x000fe40004800000 */
[----:B------:R-:W-:Y:S02]  /*9890*/  FMNMX.FTZ R10, R163, R10, !PT ;  /* 0x0000000aa30a7209 */ /* 0x000fe40007810000 */
[----:B------:R-:W-:Y:S01]  /*98a0*/  LOP3.LUT R8, R229, UR4, R221, 0x96, !PT ;  /* 0x00000004e5087c12 */ /* 0x000fe2000f8e96dd */
[----:B------:R-:W-:Y:S01]  /*98b0*/  UIADD3 UR4, UR4, 0x1, URZ ;  /* 0x0000000104047890 */ /* 0x000fe2000fffe03f */
[----:B------:R-:W-:Y:S02]  /*98c0*/  FMNMX.FTZ R17, R161, R10, !PT ;  /* 0x0000000aa1117209 */ /* 0x000fe40007810000 */
[----:B------:R-:W-:Y:S01]  /*98d0*/  LOP3.LUT R142, R205, R228, R15, 0x96, !PT ;  /* 0x000000e4cd8e7212 */ /* 0x000fe200078e960f */
[----:B------:R-:W-:Y:S02]  /*98e0*/  IMAD.WIDE.U32 R26, R8, -0x326172a9, RZ ;  /* 0xcd9e8d57081a7825 */ /* 0x000fe400078e00ff */
[----:B------:R-:W2:Y:S02]  /*98f0*/  SHFL.BFLY PT, R10, R17, 0x2, 0x1f ;  /* 0x0c401f00110a7f89 */ /* 0x000ea400000e0000 */
[----:B------:R-:W-:Y:S01]  /*9900*/  IMAD.WIDE.U32 R142, R142, -0x326172a9, RZ ;  /* 0xcd9e8d578e8e7825 */ /* 0x000fe200078e00ff */
[----:B------:R-:W-:-:S02]  /*9910*/  LOP3.LUT R8, R27, R206, R202, 0x96, !PT ;  /* 0x000000ce1b087212 */ /* 0x000fc400078e96ca */
[----:B-1----:R-:W-:Y:S02]  /*9920*/  FMNMX.FTZ R13, R12, R13, !PT ;  /* 0x0000000d0c0d7209 */ /* 0x002fe40007810000 */
[----:B------:R-:W-:Y:S01]  /*9930*/  LOP3.LUT R26, R143, R26, R203, 0x96, !PT ;  /* 0x0000001a8f1a7212 */ /* 0x000fe200078e96cb */
[----:B------:R-:W-:Y:S02]  /*9940*/  IMAD.WIDE.U32 R28, R8, -0x2daee0ad, RZ ;  /* 0xd2511f53081c7825 */ /* 0x000fe400078e00ff */
[----:B------:R-:W1:Y:S02]  /*9950*/  SHFL.BFLY PT, R156, R13, 0x1, 0x1f ;  /* 0x0c201f000d9c7f89 */ /* 0x000e6400000e0000 */
[----:B------:R-:W-:Y:S01]  /*9960*/  IMAD.WIDE.U32 R26, R26, -0x2daee0ad, RZ ;  /* 0xd2511f531a1a7825 */ /* 0x000fe200078e00ff */
[----:B------:R-:W-:-:S04]  /*9970*/  LOP3.LUT R8, R29, R204, R174, 0x96, !PT ;  /* 0x000000cc1d087212 */ /* 0x000fc800078e96ae */
[----:B------:R-:W-:Y:S01]  /*9980*/  LOP3.LUT R28, R27, R28, R147, 0x96, !PT ;  /* 0x0000001c1b1c7212 */ /* 0x000fe200078e9693 */
[----:B------:R-:W-:-:S04]  /*9990*/  IMAD.WIDE.U32 R24, R8, -0x326172a9, RZ ;  /* 0xcd9e8d5708187825 */ /* 0x000fc800078e00ff */
[----:B------:R-:W-:Y:S01]  /*99a0*/  IMAD.WIDE.U32 R28, R28, -0x326172a9, RZ ;  /* 0xcd9e8d571c1c7825 */ /* 0x000fe200078e00ff */
[----:B--2---:R-:W-:Y:S02]  /*99b0*/  FMNMX.FTZ R10, R17, R10, !PT ;  /* 0x0000000a110a7209 */ /* 0x004fe40007810000 */
[----:B------:R-:W-:Y:S02]  /*99c0*/  LDSM.16.MT88.4 R16, [R190+0xc000] ;  /* 0x00c00000be10783b */ /* 0x000fe40000004200 */
[----:B------:R-:W-:Y:S02]  /*99d0*/  LOP3.LUT R24, R29, R24, R138, 0x96, !PT ;  /* 0x000000181d187212 */ /* 0x000fe400078e968a */
[----:B------:R-:W2:Y:S01]  /*99e0*/  SHFL.BFLY PT, R155, R10, 0x1, 0x1f ;  /* 0x0c201f000a9b7f89 */ /* 0x000ea200000e0000 */
[----:B-1----:R-:W-:-:S04]  /*99f0*/  FMNMX.FTZ R156, R13, R156, !PT ;  /* 0x0000009c0d9c7209 */ /* 0x002fc80007810000 */
[C---:B------:R-:W-:Y:S01]  /*9a00*/  FSETP.NEU.FTZ.AND P1, PT, R156.reuse, -INF , PT ;  /* 0xff8000009c00780b */ /* 0x040fe20003f3d000 */
[----:B------:R-:W-:-:S05]  /*9a10*/  FMUL.FTZ R145, R156, UR6 ;  /* 0x000000069c917c20 */ /* 0x000fca0008410000 */
[----:B------:R-:W-:-:S05]  /*9a20*/  FSEL R145, R145, RZ, P1 ;  /* 0x000000ff91917208 */ /* 0x000fca0000800000 */
[----:B------:R-:W-:Y:S01]  /*9a30*/  FFMA.FTZ R153, R6, UR6, -R145 ;  /* 0x0000000606997c23 */ /* 0x000fe20008010891 */
[----:B------:R-:W-:Y:S01]  /*9a40*/  LOP3.LUT R6, R25, R142, R141, 0x96, !PT ;  /* 0x0000008e19067212 */ /* 0x000fe200078e968d */
[----:B------:R-:W-:-:S04]  /*9a50*/  IMAD.WIDE.U32 R24, R24, -0x2daee0ad, RZ ;  /* 0xd2511f5318187825 */ /* 0x000fc800078e00ff */
[--C-:B------:R-:W-:Y:S01]  /*9a60*/  FFMA.FTZ R151, R4, UR6, -R145.reuse ;  /* 0x0000000604977c23 */ /* 0x100fe20008010891 */
[----:B------:R-:W-:Y:S01]  /*9a70*/  FFMA.FTZ R154, R152, UR6, -R145 ;  /* 0x00000006989a7c23 */ /* 0x000fe20008010891 */
[----:B--2---:R-:W-:Y:S01]  /*9a80*/  FMNMX.FTZ R155, R10, R155, !PT ;  /* 0x0000009b0a9b7209 */ /* 0x004fe20007810000 */
[----:B------:R-:W-:-:S04]  /*9a90*/  IMAD.WIDE.U32 R12, R6, -0x2daee0ad, RZ ;  /* 0xd2511f53060c7825 */ /* 0x000fc800078e00ff */
[----:B------:R-:W-:Y:S01]  /*9aa0*/  FFMA.FTZ R152, R148, UR6, -R145 ;  /* 0x0000000694987c23 */ /* 0x000fe20008010891 */
[----:B------:R-:W-:Y:S01]  /*9ab0*/  MUFU.EX2 R153, R153 ;  /* 0x0000009900997308 */ /* 0x000fe20000000800 */
[C---:B------:R-:W-:Y:S01]  /*9ac0*/  FSETP.NEU.FTZ.AND P0, PT, R155.reuse, -INF , PT ;  /* 0xff8000009b00780b */ /* 0x040fe20003f1d000 */
[----:B------:R-:W-:Y:S01]  /*9ad0*/  FMUL.FTZ R160, R155, UR6 ;  /* 0x000000069ba07c20 */ /* 0x000fe20008410000 */
[----:B------:R-:W-:Y:S01]  /*9ae0*/  LOP3.LUT R26, R13, R26, R137, 0x96, !PT ;  /* 0x0000001a0d1a7212 */ /* 0x000fe200078e9689 */
[----:B------:R-:W-:Y:S01]  /*9af0*/  FFMA.FTZ R168, R168, UR6, -R145 ;  /* 0x00000006a8a87c23 */ /* 0x000fe20008010891 */
[----:B------:R-:W-:Y:S01]  /*9b00*/  LOP3.LUT R4, R25, R12, R133, 0x96, !PT ;  /* 0x0000000c19047212 */ /* 0x000fe200078e9685 */
[----:B------:R-:W-:Y:S01]  /*9b10*/  FFMA.FTZ R169, R166, UR6, -R145 ;  /* 0x00000006a6a97c23 */ /* 0x000fe20008010891 */
[----:B------:R-:W-:Y:S01]  /*9b20*/  FSEL R160, R160, RZ, P0 ;  /* 0x000000ffa0a07208 */ /* 0x000fe20000000000 */
[----:B------:R-:W-:Y:S01]  /*9b30*/  IMAD.WIDE.U32 R26, R26, -0x326172a9, RZ ;  /* 0xcd9e8d571a1a7825 */ /* 0x000fe200078e00ff */
[----:B------:R-:W-:Y:S01]  /*9b40*/  FSEL R8, R155, RZ, P0 ;  /* 0x000000ff9b087208 */ /* 0x000fe20000000000 */
[----:B------:R-:W1:Y:S01]  /*9b50*/  MUFU.EX2 R154, R154 ;  /* 0x0000009a009a7308 */ /* 0x000e620000000800 */
[----:B------:R-:W2:Y:S01]  /*9b60*/  LDSM.16.MT88.4 R12, [R192+0xc000] ;  /* 0x00c00000c00c783b */ /* 0x000ea20000004200 */
[----:B------:R-:W-:Y:S01]  /*9b70*/  FFMA.FTZ R150, R11, UR6, -R160 ;  /* 0x000000060b967c23 */ /* 0x000fe200080108a0 */
[----:B------:R-:W-:-:S04]  /*9b80*/  IMAD.WIDE.U32 R10, R4, -0x326172a9, RZ ;  /* 0xcd9e8d57040a7825 */ /* 0x000fc800078e00ff */
[--C-:B------:R-:W-:Y:S01]  /*9b90*/  FFMA.FTZ R149, R5, UR6, -R160.reuse ;  /* 0x0000000605957c23 */ /* 0x100fe200080108a0 */
[----:B------:R-:W-:Y:S01]  /*9ba0*/  FFMA.FTZ R148, R7, UR6, -R160 ;  /* 0x0000000607947c23 */ /* 0x000fe200080108a0 */
[----:B------:R-:W-:Y:S01]  /*9bb0*/  FSEL R7, R156, RZ, P1 ;  /* 0x000000ff9c077208 */ /* 0x000fe20000800000 */
[----:B------:R-:W-:Y:S01]  /*9bc0*/  FADD.FTZ R157, R3, -R8 ;  /* 0x80000008039d7221 */ /* 0x000fe20000010000 */
[----:B------:R-:W-:Y:S01]  /*9bd0*/  LOP3.LUT R5, R11, R26, R34, 0x96, !PT ;  /* 0x0000001a0b057212 */ /* 0x000fe200078e9622 */
[----:B------:R-:W-:Y:S01]  /*9be0*/  MUFU.EX2 R152, R152 ;  /* 0x0000009800987308 */ /* 0x000fe20000000800 */
[----:B------:R-:W-:Y:S01]  /*9bf0*/  LOP3.LUT R11, R10, 0xffff, RZ, 0xc0, !PT ;  /* 0x0000ffff0a0b7812 */ /* 0x000fe200078ec0ff */
[----:B------:R-:W-:Y:S01]  /*9c00*/  FADD.FTZ R158, R132, -R7 ;  /* 0x80000007849e7221 */ /* 0x000fe20000010000 */
[----:B------:R-:W-:Y:S01]  /*9c10*/  LOP3.LUT R6, R10, 0xff, RZ, 0xc0, !PT ;  /* 0x000000ff0a067812 */ /* 0x000fe200078ec0ff */
[----:B------:R-:W-:Y:S01]  /*9c20*/  FMUL.FTZ R157, R157, UR6 ;  /* 0x000000069d9d7c20 */ /* 0x000fe20008410000 */
[----:B------:R-:W-:Y:S01]  /*9c30*/  SHF.R.U32.HI R11, RZ, 0x8, R11 ;  /* 0x00000008ff0b7819 */ /* 0x000fe2000001160b */
[----:B------:R-:W-:Y:S01]  /*9c40*/  FMUL.FTZ R158, R158, UR6 ;  /* 0x000000069e9e7c20 */ /* 0x000fe20008410000 */
[----:B------:R-:W-:Y:S01]  /*9c50*/  SHF.R.U32.HI R4, RZ, 0x10, R10 ;  /* 0x00000010ff047819 */ /* 0x000fe2000001160a */
[----:B------:R-:W-:Y:S01]  /*9c60*/  MUFU.EX2 R151, R151 ;  /* 0x0000009700977308 */ /* 0x000fe20000000800 */
[----:B------:R-:W-:Y:S01]  /*9c70*/  PRMT R6, R6, 0x5410, R11 ;  /* 0x0000541006067816 */ /* 0x000fe2000000000b */
[--C-:B------:R-:W-:Y:S01]  /*9c80*/  FFMA.FTZ R11, R9, UR6, -R160.reuse ;  /* 0x00000006090b7c23 */ /* 0x100fe200080108a0 */
[----:B------:R-:W-:Y:S01]  /*9c90*/  SHF.R.U32.HI R8, RZ, 0x10, R5 ;  /* 0x00000010ff087819 */ /* 0x000fe20000011605 */
[--C-:B------:R-:W-:Y:S01]  /*9ca0*/  FFMA.FTZ R170, R173, UR6, -R160.reuse ;  /* 0x00000006adaa7c23 */ /* 0x100fe200080108a0 */
[C---:B------:R-:W-:Y:S01]  /*9cb0*/  LOP3.LUT R7, R5.reuse, 0xffff, RZ, 0xc0, !PT ;  /* 0x0000ffff05077812 */ /* 0x040fe200078ec0ff */
[----:B------:R-:W-:Y:S01]  /*9cc0*/  FFMA.FTZ R171, R20, UR6, -R145 ;  /* 0x0000000614ab7c23 */ /* 0x000fe20008010891 */
[----:B------:R-:W-:Y:S01]  /*9cd0*/  LOP3.LUT R9, R4, 0xff, RZ, 0xc0, !PT ;  /* 0x000000ff04097812 */ /* 0x000fe200078ec0ff */
[----:B------:R-:W-:Y:S01]  /*9ce0*/  MUFU.EX2 R150, R150 ;  /* 0x0000009600967308 */ /* 0x000fe20000000800 */
[----:B------:R-:W-:Y:S01]  /*9cf0*/  LOP3.LUT R4, R5, 0xff, RZ, 0xc0, !PT ;  /* 0x000000ff05047812 */ /* 0x000fe200078ec0ff */
[----:B------:R-:W-:Y:S01]  /*9d00*/  FFMA.FTZ R173, R23, UR6, -R160 ;  /* 0x0000000617ad7c23 */ /* 0x000fe200080108a0 */
[----:B------:R-:W-:Y:S01]  /*9d10*/  SHF.R.U32.HI R10, RZ, 0x18, R10 ;  /* 0x00000018ff0a7819 */ /* 0x000fe2000001160a */
[--C-:B------:R-:W-:Y:S01]  /*9d20*/  FFMA.FTZ R175, R21, UR6, -R160.reuse ;  /* 0x0000000615af7c23 */ /* 0x100fe200080108a0 */
[----:B------:R-:W-:Y:S01]  /*9d30*/  SHF.R.U32.HI R5, RZ, 0x18, R5 ;  /* 0x00000018ff057819 */ /* 0x000fe20000011605 */
[----:B------:R-:W-:Y:S01]  /*9d40*/  FFMA.FTZ R172, R231, UR6, -R160 ;  /* 0x00000006e7ac7c23 */ /* 0x000fe200080108a0 */
[----:B------:R-:W-:Y:S01]  /*9d50*/  LOP3.LUT R8, R8, 0xff, RZ, 0xc0, !PT ;  /* 0x000000ff08087812 */ /* 0x000fe200078ec0ff */
[----:B------:R-:W3:Y:S01]  /*9d60*/  MUFU.EX2 R149, R149 ;  /* 0x0000009500957308 */ /* 0x000ee20000000800 */
[----:B------:R-:W-:Y:S01]  /*9d70*/  SHF.R.U32.HI R7, RZ, 0x8, R7 ;  /* 0x00000008ff077819 */ /* 0x000fe20000011607 */
[--C-:B------:R-:W-:Y:S01]  /*9d80*/  FFMA.FTZ R164, R164, UR6, -R145.reuse ;  /* 0x00000006a4a47c23 */ /* 0x100fe20008010891 */
[----:B------:R-:W-:Y:S01]  /*9d90*/  PRMT R10, R9, 0x5410, R10 ;  /* 0x00005410090a7816 */ /* 0x000fe2000000000a */
[----:B------:R-:W-:Y:S01]  /*9da0*/  FFMA.FTZ R237, R146, UR6, -R145 ;  /* 0x0000000692ed7c23 */ /* 0x000fe20008010891 */
[----:B------:R-:W-:Y:S01]  /*9db0*/  PRMT R8, R8, 0x5410, R5 ;  /* 0x0000541008087816 */ /* 0x000fe20000000005 */
[----:B------:R-:W-:Y:S01]  /*9dc0*/  FFMA.FTZ R162, R162, UR6, -R145 ;  /* 0x00000006a2a27c23 */ /* 0x000fe20008010891 */
[----:B------:R-:W-:Y:S01]  /*9dd0*/  PRMT R4, R4, 0x5410, R7 ;  /* 0x0000541004047816 */ /* 0x000fe20000000007 */
[----:B------:R-:W-:Y:S01]  /*9de0*/  MUFU.EX2 R148, R148 ;  /* 0x0000009400947308 */ /* 0x000fe20000000800 */
[--C-:B------:R-:W-:Y:S01]  /*9df0*/  HSET2.LE.AND R7, R10, R159.reuse, PT ;  /* 0x0000009f0a077233 */ /* 0x100fe20003803000 */
[--C-:B------:R-:W-:Y:S01]  /*9e00*/  FFMA.FTZ R165, R165, UR6, -R160.reuse ;  /* 0x00000006a5a57c23 */ /* 0x100fe200080108a0 */
[--C-:B------:R-:W-:Y:S01]  /*9e10*/  HSET2.LE.AND R5, R8, R159.reuse, PT ;  /* 0x0000009f08057233 */ /* 0x100fe20003803000 */
[----:B------:R-:W-:Y:S01]  /*9e20*/  FFMA.FTZ R163, R163, UR6, -R160 ;  /* 0x00000006a3a37c23 */ /* 0x000fe200080108a0 */
[----:B------:R-:W-:-:S02]  /*9e30*/  HSET2.LE.AND R6, R6, R159, PT ;  /* 0x0000009f06067233 */ /* 0x000fc40003803000 */
[----:B------:R-:W-:Y:S01]  /*9e40*/  HSET2.LE.AND R4, R4, R159, PT ;  /* 0x0000009f04047233 */ /* 0x000fe20003803000 */
[----:B------:R4:W5:Y:S01]  /*9e50*/  MUFU.EX2 R3, R11 ;  /* 0x0000000b00037308 */ /* 0x0009620000000800 */
[----:B-1----:R-:W-:Y:S02]  /*9e60*/  F2FP.BF16.F32.PACK_AB R9, R153, R154 ;  /* 0x0000009a9909723e */ /* 0x002fe400000010ff */
[----:B---3--:R-:W-:Y:S02]  /*9e70*/  F2FP.BF16.F32.PACK_AB R8, R149, R150 ;  /* 0x000000969508723e */ /* 0x008fe400000010ff */
[----:B------:R-:W-:Y:S02]  /*9e80*/  LOP3.LUT R4, R4, R9, RZ, 0xc0, !PT ;  /* 0x0000000904047212 */ /* 0x000fe400078ec0ff */
[----:B------:R-:W-:Y:S01]  /*9e90*/  LOP3.LUT R5, R5, R8, RZ, 0xc0, !PT ;  /* 0x0000000805057212 */ /* 0x000fe200078ec0ff */
[----:B------:R-:W1:Y:S01]  /*9ea0*/  MUFU.EX2 R158, R158 ;  /* 0x0000009e009e7308 */ /* 0x000e620000000800 */
[----:B------:R-:W-:-:S02]  /*9eb0*/  LOP3.LUT R26, R27, R28, R0, 0x96, !PT ;  /* 0x0000001c1b1a7212 */ /* 0x000fc400078e9600 */
[----:B------:R-:W-:Y:S03]  /*9ec0*/  LDSM.16.MT88.4 R28, [R190+0xc800] ;  /* 0x00c80000be1c783b */ /* 0x000fe60000004200 */
[----:B------:R-:W-:Y:S02]  /*9ed0*/  IMAD.WIDE.U32 R26, R26, -0x2daee0ad, RZ ;  /* 0xd2511f531a1a7825 */ /* 0x000fe400078e00ff */
[----:B------:R-:W3:Y:S01]  /*9ee0*/  MUFU.EX2 R157, R157 ;  /* 0x0000009d009d7308 */ /* 0x000ee20000000800 */
[----:B----4-:R-:W-:Y:S02]  /*9ef0*/  F2FP.BF16.F32.PACK_AB R11, R151, R152 ;  /* 0x00000098970b723e */ /* 0x010fe400000010ff */
[----:B-----5:R-:W-:Y:S02]  /*9f00*/  F2FP.BF16.F32.PACK_AB R10, R3, R148 ;  /* 0x00000094030a723e */ /* 0x020fe400000010ff */
[----:B------:R-:W-:-:S02]  /*9f10*/  LOP3.LUT R6, R6, R11, RZ, 0xc0, !PT ;  /* 0x0000000b06067212 */ /* 0x000fc400078ec0ff */
[----:B------:R-:W-:Y:S01]  /*9f20*/  LOP3.LUT R7, R7, R10, RZ, 0xc0, !PT ;  /* 0x0000000a07077212 */ /* 0x000fe200078ec0ff */
[----:B------:R4:W-:Y:S01]  /*9f30*/  MUFU.EX2 R166, R168 ;  /* 0x000000a800a67308 */ /* 0x0009e20000000800 */
[----:B------:R-:W5:Y:S01]  /*9f40*/  LDSM.16.MT88.4 R8, [R189+0xc000] ;  /* 0x00c00000bd08783b */ /* 0x000f620000004200 */
[-C--:B-1----:R-:W-:Y:S01]  /*9f50*/  FMUL.FTZ R128, R128, R158.reuse ;  /* 0x0000009e80807220 */ /* 0x082fe20000410000 */
[-C--:B------:R-:W-:Y:S01]  /*9f60*/  FMUL.FTZ R129, R129, R158.reuse ;  /* 0x0000009e81817220 */ /* 0x080fe20000410000 */
[-C--:B------:R-:W-:Y:S01]  /*9f70*/  FMUL.FTZ R124, R124, R158.reuse ;  /* 0x0000009e7c7c7220 */ /* 0x080fe20000410000 */
[-C--:B------:R-:W-:Y:S01]  /*9f80*/  FMUL.FTZ R125, R125, R158.reuse ;  /* 0x0000009e7d7d7220 */ /* 0x080fe20000410000 */
[-C--:B------:R-:W-:Y:S01]  /*9f90*/  FMUL.FTZ R120, R120, R158.reuse ;  /* 0x0000009e78787220 */ /* 0x080fe20000410000 */
[-C--:B------:R-:W-:Y:S01]  /*9fa0*/  FMUL.FTZ R121, R121, R158.reuse ;  /* 0x0000009e79797220 */ /* 0x080fe20000410000 */
[-C--:B------:R-:W-:Y:S01]  /*9fb0*/  FMUL.FTZ R116, R116, R158.reuse ;  /* 0x0000009e74747220 */ /* 0x080fe20000410000 */
        /* <DEDUP_REMOVED lines=99> */
[----:B----4-:R-:W-:Y:S01]  /*a5f0*/  FFMA.FTZ R168, R22, UR6, -R145 ;  /* 0x0000000616a87c23 */ /* 0x010fe20008010891 */
[-C--:B------:R-:W-:Y:S01]  /*a600*/  FMUL.FTZ R92, R92, R158.reuse ;  /* 0x0000009e5c5c7220 */ /* 0x080fe20000410000 */
[-C--:B------:R-:W-:Y:S01]  /*a610*/  FMUL.FTZ R93, R93, R158.reuse ;  /* 0x0000009e5d5d7220 */ /* 0x080fe20000410000 */
[-C--:B------:R-:W-:Y:S01]  /*a620*/  FMUL.FTZ R94, R94, R157.reuse ;  /* 0x0000009d5e5e7220 */ /* 0x080fe20000410000 */
[C---:B-1----:R-:W-:Y:S01]  /*a630*/  HMMA.16816.F32.BF16 R52, R4.reuse, R12, R52 ;  /* 0x0000000c0434723c */ /* 0x042fe20000041834 */
[-C--:B------:R-:W-:Y:S01]  /*a640*/  FMUL.FTZ R95, R95, R157.reuse ;  /* 0x0000009d5f5f7220 */ /* 0x080fe20000410000 */
[----:B------:R-:W-:Y:S01]  /*a650*/  LDSM.16.MT88.4 R20, [R188+0xc800] ;  /* 0x00c80000bc14783b */ /* 0x000fe20000004200 */
[----:B------:R-:W-:Y:S01]  /*a660*/  MUFU.EX2 R169, R169 ;  /* 0x000000a900a97308 */ /* 0x000fe20000000800 */
[----:B------:R-:W-:Y:S01]  /*a670*/  LOP3.LUT R224, R26, 0xff, RZ, 0xc0, !PT ;  /* 0x000000ff1ae07812 */ /* 0x000fe200078ec0ff */
[-C--:B------:R-:W-:Y:S01]  /*a680*/  FMUL.FTZ R96, R96, R158.reuse ;  /* 0x0000009e60607220 */ /* 0x080fe20000410000 */
[C---:B------:R-:W-:Y:S01]  /*a690*/  HMMA.16816.F32.BF16 R56, R4.reuse, R14, R56 ;  /* 0x0000000e0438723c */ /* 0x040fe20000041838 */
[----:B------:R-:W1:Y:S01]  /*a6a0*/  LDSM.16.MT88.4 R12, [R190+0x10000] ;  /* 0x01000000be0c783b */ /* 0x000e620000004200 */
[----:B------:R-:W-:Y:S01]  /*a6b0*/  SHF.R.U32.HI R132, RZ, 0x18, R26 ;  /* 0x00000018ff847819 */ /* 0x000fe2000001161a */
[-C--:B------:R-:W-:Y:S01]  /*a6c0*/  FMUL.FTZ R97, R97, R158.reuse ;  /* 0x0000009e61617220 */ /* 0x080fe20000410000 */
[-C--:B------:R-:W-:Y:S01]  /*a6d0*/  FMUL.FTZ R98, R98, R157.reuse ;  /* 0x0000009d62627220 */ /* 0x080fe20000410000 */
[----:B------:R-:W-:Y:S01]  /*a6e0*/  MUFU.EX2 R168, R168 ;  /* 0x000000a800a87308 */ /* 0x000fe20000000800 */
[----:B--2---:R-:W-:Y:S01]  /*a6f0*/  HMMA.16816.F32.BF16 R60, R4, R16, R60 ;  /* 0x00000010043c723c */ /* 0x004fe2000004183c */
[-C--:B------:R-:W-:Y:S01]  /*a700*/  FMUL.FTZ R99, R99, R157.reuse ;  /* 0x0000009d63637220 */ /* 0x080fe20000410000 */
[----:B------:R-:W-:Y:S01]  /*a710*/  FFMA.FTZ R154, R227, R158, R154 ;  /* 0x0000009ee39a7223 */ /* 0x000fe2000001009a */
[----:B------:R-:W-:-:S03]  /*a720*/  FFMA.FTZ R150, R225, R157, R150 ;  /* 0x0000009de1967223 */ /* 0x000fc60000010096 */
[C---:B------:R-:W-:Y:S01]  /*a730*/  HMMA.16816.F32.BF16 R64, R4.reuse, R18, R64 ;  /* 0x000000120440723c */ /* 0x040fe20000041840 */
[----:B------:R-:W2:Y:S01]  /*a740*/  LDSM.16.MT88.4 R16, [R189+0x10000] ;  /* 0x01000000bd10783b */ /* 0x000ea20000004200 */
[----:B------:R-:W4:Y:S01]  /*a750*/  MUFU.EX2 R171, R171 ;  /* 0x000000ab00ab7308 */ /* 0x000f220000000800 */
[----:B------:R-:W-:Y:S01]  /*a760*/  FADD.FTZ R153, R153, R154 ;  /* 0x0000009a99997221 */ /* 0x000fe20000010000 */
[----:B------:R-:W-:Y:S02]  /*a770*/  FADD.FTZ R149, R149, R150 ;  /* 0x0000009695957221 */ /* 0x000fe40000010000 */
[C---:B---3--:R-:W-:Y:S01]  /*a780*/  HMMA.16816.F32.BF16 R68, R4.reuse, R8, R68 ;  /* 0x000000080444723c */ /* 0x048fe20000041844 */
[----:B------:R-:W-:Y:S01]  /*a790*/  FADD.FTZ R152, R152, R153 ;  /* 0x0000009998987221 */ /* 0x000fe20000010000 */
[----:B------:R-:W-:Y:S02]  /*a7a0*/  FADD.FTZ R148, R148, R149 ;  /* 0x0000009594947221 */ /* 0x000fe40000010000 */
[----:B------:R-:W-:Y:S01]  /*a7b0*/  MUFU.EX2 R170, R170 ;  /* 0x000000aa00aa7308 */ /* 0x000fe20000000800 */
[----:B------:R-:W-:Y:S01]  /*a7c0*/  FADD.FTZ R151, R151, R152 ;  /* 0x0000009897977221 */ /* 0x000fe20000010000 */
[----:B------:R-:W-:Y:S01]  /*a7d0*/  HMMA.16816.F32.BF16 R72, R4, R10, R72 ;  /* 0x0000000a0448723c */ /* 0x000fe20000041848 */
[----:B------:R-:W3:Y:S01]  /*a7e0*/  LDSM.16.MT88.4 R8, [R188+0x10000] ;  /* 0x01000000bc08783b */ /* 0x000ee20000004200 */
[----:B------:R-:W-:-:S04]  /*a7f0*/  FADD.FTZ R3, R3, R148 ;  /* 0x0000009403037221 */ /* 0x000fc80000010000 */
[----:B------:R-:W-:Y:S01]  /*a800*/  MUFU.EX2 R173, R173 ;  /* 0x000000ad00ad7308 */ /* 0x000fe20000000800 */
[----:B----4-:R-:W-:-:S07]  /*a810*/  F2FP.BF16.F32.PACK_AB R231, R171, R168 ;  /* 0x000000a8abe7723e */ /* 0x010fce00000010ff */
[----:B------:R-:W-:Y:S01]  /*a820*/  MUFU.EX2 R175, R175 ;  /* 0x000000af00af7308 */ /* 0x000fe20000000800 */
[C---:B-1----:R-:W-:Y:S07]  /*a830*/  HMMA.16816.F32.BF16 R76, R4.reuse, R12, R76 ;  /* 0x0000000c044c723c */ /* 0x042fee000004184c */
[----:B------:R-:W1:Y:S01]  /*a840*/  MUFU.EX2 R172, R172 ;  /* 0x000000ac00ac7308 */ /* 0x000e620000000800 */
[C---:B------:R-:W-:Y:S01]  /*a850*/  HMMA.16816.F32.BF16 R80, R4.reuse, R14, R80 ;  /* 0x0000000e0450723c */ /* 0x040fe20000041850 */
[----:B------:R-:W4:Y:S05]  /*a860*/  LDSM.16.MT88.4 R12, [R192+0xc800] ;  /* 0x00c80000c00c783b */ /* 0x000f2a0000004200 */
[C---:B--2---:R-:W-:Y:S01]  /*a870*/  HMMA.16816.F32.BF16 R84, R4.reuse, R16, R84 ;  /* 0x000000100454723c */ /* 0x044fe20000041854 */
[----:B------:R-:W-:Y:S05]  /*a880*/  MUFU.EX2 R164, R164 ;  /* 0x000000a400a47308 */ /* 0x000fea0000000800 */
[----:B------:R-:W-:Y:S01]  /*a890*/  HMMA.16816.F32.BF16 R88, R4, R18, R88 ;  /* 0x000000120458723c */ /* 0x000fe20000041858 */
[----:B------:R-:W-:-:S02]  /*a8a0*/  LOP3.LUT R16, R27, R24, R207, 0x96, !PT ;  /* 0x000000181b107212 */ /* 0x000fc400078e96cf */
[----:B------:R-:W-:Y:S01]  /*a8b0*/  LOP3.LUT R17, R26, 0xffff, RZ, 0xc0, !PT ;  /* 0x0000ffff1a117812 */ /* 0x000fe200078ec0ff */
[----:B------:R-:W-:Y:S01]  /*a8c0*/  MUFU.EX2 R237, R237 ;  /* 0x000000ed00ed7308 */ /* 0x000fe20000000800 */
[C---:B------:R-:W-:Y:S01]  /*a8d0*/  LOP3.LUT R228, R16.reuse, 0xff, RZ, 0xc0, !PT ;  /* 0x000000ff10e47812 */ /* 0x040fe200078ec0ff */
[C---:B---3--:R-:W-:Y:S01]  /*a8e0*/  HMMA.16816.F32.BF16 R92, R4.reuse, R8, R92 ;  /* 0x00000008045c723c */ /* 0x048fe2000004185c */
[----:B------:R-:W-:Y:S02]  /*a8f0*/  LOP3.LUT R19, R16, 0xffff, RZ, 0xc0, !PT ;  /* 0x0000ffff10137812 */ /* 0x000fe400078ec0ff */
[----:B------:R-:W-:Y:S02]  /*a900*/  SHF.R.U32.HI R18, RZ, 0x10, R26 ;  /* 0x00000010ff127819 */ /* 0x000fe4000001161a */
[----:B------:R-:W-:Y:S01]  /*a910*/  SHF.R.U32.HI R17, RZ, 0x8, R17 ;  /* 0x00000008ff117819 */ /* 0x000fe20000011611 */
[----:B------:R-:W-:Y:S01]  /*a920*/  LDSM.16.MT88.4 R24, [R189+0xc800] ;  /* 0x00c80000bd18783b */ /* 0x000fe20000004200 */
[----:B------:R-:W-:Y:S01]  /*a930*/  SHF.R.U32.HI R19, RZ, 0x8, R19 ;  /* 0x00000008ff137819 */ /* 0x000fe20000011613 */
[----:B------:R-:W-:Y:S01]  /*a940*/  HMMA.16816.F32.BF16 R96, R4, R10, R96 ;  /* 0x0000000a0460723c */ /* 0x000fe20000041860 */
[----:B------:R-:W-:Y:S01]  /*a950*/  SHF.R.U32.HI R8, RZ, 0x10, R16 ;  /* 0x00000010ff087819 */ /* 0x000fe20000011610 */
[----:B------:R-:W-:Y:S01]  /*a960*/  MUFU.EX2 R162, R162 ;  /* 0x000000a200a27308 */ /* 0x000fe20000000800 */
[----:B------:R-:W-:-:S02]  /*a970*/  LOP3.LUT R9, R18, 0xff, RZ, 0xc0, !PT ;  /* 0x000000ff12097812 */ /* 0x000fc400078ec0ff */
[----:B------:R-:W-:Y:S02]  /*a980*/  SHF.R.U32.HI R226, RZ, 0x18, R16 ;  /* 0x00000018ffe27819 */ /* 0x000fe40000011610 */
[----:B------:R-:W-:Y:S02]  /*a990*/  PRMT R224, R224, 0x5410, R17 ;  /* 0x00005410e0e07816 */ /* 0x000fe40000000011 */
[----:B------:R-:W-:Y:S01]  /*a9a0*/  PRMT R228, R228, 0x5410, R19 ;  /* 0x00005410e4e47816 */ /* 0x000fe20000000013 */
[----:B------:R-:W-:Y:S01]  /*a9b0*/  MUFU.EX2 R165, R165 ;  /* 0x000000a500a57308 */ /* 0x000fe20000000800 */
[----:B------:R-:W-:Y:S01]  /*a9c0*/  LOP3.LUT R205, R8, 0xff, RZ, 0xc0, !PT ;  /* 0x000000ff08cd7812 */ /* 0x000fe200078ec0ff */
[----:B------:R-:W2:Y:S01]  /*a9d0*/  LDSM.16.MT88.4 R16, [R192+0xe800] ;  /* 0x00e80000c010783b */ /* 0x000ea20000004200 */
[----:B------:R-:W-:Y:S02]  /*a9e0*/  PRMT R132, R9, 0x5410, R132 ;  /* 0x0000541009847816 */ /* 0x000fe40000000084 */
[----:B------:R-:W-:Y:S01]  /*a9f0*/  PRMT R226, R205, 0x5410, R226 ;  /* 0x00005410cde27816 */ /* 0x000fe200000000e2 */
[----:B------:R-:W3:Y:S01]  /*aa00*/  LDSM.16.MT88.4 R8, [R190+0xe800] ;  /* 0x00e80000be08783b */ /* 0x000ee20000004200 */
[--C-:B------:R-:W-:Y:S01]  /*aa10*/  HSET2.LE.AND R6, R224, R159.reuse, PT ;  /* 0x0000009fe0067233 */ /* 0x100fe20003803000 */
[----:B------:R-:W-:Y:S01]  /*aa20*/  MUFU.EX2 R163, R163 ;  /* 0x000000a300a37308 */ /* 0x000fe20000000800 */
[----:B------:R-:W-:-:S02]  /*aa30*/  HSET2.LE.AND R7, R132, R159, PT ;  /* 0x0000009f84077233 */ /* 0x000fc40003803000 */
[--C-:B------:R-:W-:Y:S02]  /*aa40*/  HSET2.LE.AND R4, R228, R159.reuse, PT ;  /* 0x0000009fe4047233 */ /* 0x100fe40003803000 */
[----:B------:R-:W-:Y:S02]  /*aa50*/  HSET2.LE.AND R5, R226, R159, PT ;  /* 0x0000009fe2057233 */ /* 0x000fe40003803000 */
[----:B-1----:R-:W-:Y:S02]  /*aa60*/  F2FP.BF16.F32.PACK_AB R224, R172, R175 ;  /* 0x000000aface0723e */ /* 0x002fe400000010ff */
[----:B------:R-:W-:Y:S01]  /*aa70*/  F2FP.BF16.F32.PACK_AB R205, R169, R166 ;  /* 0x000000a6a9cd723e */ /* 0x000fe200000010ff */
[----:B------:R-:W-:Y:S01]  /*aa80*/  FADD.FTZ R166, R166, R151 ;  /* 0x00000097a6a67221 */ /* 0x000fe20000010000 */
[----:B------:R-:W-:Y:S02]  /*aa90*/  F2FP.BF16.F32.PACK_AB R132, R173, R170 ;  /* 0x000000aaad84723e */ /* 0x000fe400000010ff */
[----:B------:R-:W-:Y:S01]  /*aaa0*/  LOP3.LUT R6, R6, R231, RZ, 0xc0, !PT ;  /* 0x000000e706067212 */ /* 0x000fe200078ec0ff */
[----:B------:R-:W-:Y:S01]  /*aab0*/  FADD.FTZ R169, R169, R166 ;  /* 0x000000a6a9a97221 */ /* 0x000fe20000010000 */
[----:B------:R-:W-:-:S02]  /*aac0*/  LOP3.LUT R7, R7, R224, RZ, 0xc0, !PT ;  /* 0x000000e007077212 */ /* 0x000fc400078ec0ff */
[----:B------:R-:W-:Y:S01]  /*aad0*/  LOP3.LUT R4, R4, R205, RZ, 0xc0, !PT ;  /* 0x000000cd04047212 */ /* 0x000fe200078ec0ff */
[----:B------:R-:W-:Y:S01]  /*aae0*/  FFMA.FTZ R205, R32, UR6, -R145 ;  /* 0x0000000620cd7c23 */ /* 0x000fe20008010891 */
[----:B------:R-:W-:Y:S01]  /*aaf0*/  LOP3.LUT R5, R5, R132, RZ, 0xc0, !PT ;  /* 0x0000008405057212 */ /* 0x000fe200078ec0ff */
[----:B------:R-:W-:Y:S01]  /*ab00*/  FADD.FTZ R168, R168, R169 ;  /* 0x000000a9a8a87221 */ /* 0x000fe20000010000 */
[----:B------:R-:W-:-:S03]  /*ab10*/  LOP3.LUT R228, R229, UR4, R221, 0x96, !PT ;  /* 0x00000004e5e47c12 */ /* 0x000fc6000f8e96dd */
[----:B------:R-:W-:Y:S01]  /*ab20*/  MUFU.EX2 R205, R205 ;  /* 0x000000cd00cd7308 */ /* 0x000fe20000000800 */
[----:B------:R-:W-:Y:S01]  /*ab30*/  FADD.FTZ R171, R171, R168 ;  /* 0x000000a8abab7221 */ /* 0x000fe20000010000 */
[----:B----4-:R-:W-:Y:S01]  /*ab40*/  HMMA.16816.F32.BF16 R128, R4, R12, R128 ;  /* 0x0000000c0480723c */ /* 0x010fe20000041880 */
[----:B------:R-:W-:-:S05]  /*ab50*/  IMAD.WIDE.U32 R228, R228, -0x326172a9, RZ ;  /* 0xcd9e8d57e4e47825 */ /* 0x000fca00078e00ff */
[----:B------:R-:W-:Y:S01]  /*ab60*/  HMMA.16816.F32.BF16 R124, R4, R14, R124 ;  /* 0x0000000e047c723c */ /* 0x000fe2000004187c */
[----:B------:R-:W1:Y:S01]  /*ab70*/  LDSM.16.MT88.4 R12, [R189+0xe800] ;  /* 0x00e80000bd0c783b */ /* 0x000e620000004200 */
[----:B------:R-:W-:Y:S01]  /*ab80*/  LOP3.LUT R202, R229, R206, R202, 0x96, !PT ;  /* 0x000000cee5ca7212 */ /* 0x000fe200078e96ca */
[----:B------:R-:W-:-:S03]  /*ab90*/  FFMA.FTZ R206, R33, UR6, -R160 ;  /* 0x0000000621ce7c23 */ /* 0x000fc600080108a0 */
[C---:B------:R-:W-:Y:S03]  /*aba0*/  HMMA.16816.F32.BF16 R104, R4.reuse, R20, R104 ;  /* 0x000000140468723c */ /* 0x040fe60000041868 */
[----:B------:R-:W-:Y:S03]  /*abb0*/  MUFU.EX2 R206, R206 ;  /* 0x000000ce00ce7308 */ /* 0x000fe60000000800 */
[C---:B------:R-:W-:Y:S01]  /*abc0*/  HMMA.16816.F32.BF16 R100, R4.reuse, R22, R100 ;  /* 0x000000160464723c */ /* 0x040fe20000041864 */
[----:B------:R-:W4:Y:S05]  /*abd0*/  LDSM.16.MT88.4 R20, [R188+0xe800] ;  /* 0x00e80000bc14783b */ /* 0x000f2a0000004200 */
[C---:B--2---:R-:W-:Y:S06]  /*abe0*/  HMMA.16816.F32.BF16 R36, R4.reuse, R16, R36 ;  /* 0x000000100424723c */ /* 0x044fec0000041824 */
[C---:B------:R-:W-:Y:S01]  /*abf0*/  HMMA.16816.F32.BF16 R40, R4.reuse, R18, R40 ;  /* 0x000000120428723c */ /* 0x040fe20000041828 */
[----:B------:R-:W2:Y:S05]  /*ac00*/  LDSM.16.MT88.4 R16, [R192+0x10800] ;  /* 0x01080000c010783b */ /* 0x000eaa0000004200 */
[C---:B------:R-:W-:Y:S06]  /*ac10*/  HMMA.16816.F32.BF16 R112, R4.reuse, R24, R112 ;  /* 0x000000180470723c */ /* 0x040fec0000041870 */
[----:B---3--:R-:W-:Y:S01]  /*ac20*/  HMMA.16816.F32.BF16 R44, R4, R8, R44 ;  /* 0x00000008042c723c */ /* 0x008fe2000004182c */
[----:B------:R-:W-:Y:S01]  /*ac30*/  LOP3.LUT R24, R143, R228, R203, 0x96, !PT ;  /* 0x000000e48f187212 */ /* 0x000fe200078e96cb */
[----:B------:R-:W-:-:S04]  /*ac40*/  IMAD.WIDE.U32 R202, R202, -0x2daee0ad, RZ ;  /* 0xd2511f53caca7825 */ /* 0x000fc800078e00ff */
[----:B------:R-:W-:Y:S01]  /*ac50*/  IMAD.WIDE.U32 R24, R24, -0x2daee0ad, RZ ;  /* 0xd2511f5318187825 */ /* 0x000fe200078e00ff */
[----:B------:R-:W-:Y:S01]  /*ac60*/  LOP3.LUT R174, R203, R204, R174, 0x96, !PT ;  /* 0x000000cccbae7212 */ /* 0x000fe200078e96ae */
[----:B------:R-:W-:Y:S01]  /*ac70*/  HMMA.16816.F32.BF16 R48, R4, R10, R48 ;  /* 0x0000000a0430723c */ /* 0x000fe20000041830 */
[----:B------:R-:W3:Y:S01]  /*ac80*/  LDSM.16.MT88.4 R8, [R190+0x10800] ;  /* 0x01080000be08783b */ /* 0x000ee20000004200 */
[----:B------:R-:W-:Y:S01]  /*ac90*/  FFMA.FTZ R203, R136, UR6, -R145 ;  /* 0x0000000688cb7c23 */ /* 0x000fe20008010891 */
[----:B------:R-:W-:Y:S01]  /*aca0*/  LOP3.LUT R228, R25, R202, R147, 0x96, !PT ;  /* 0x000000ca19e47212 */ /* 0x000fe200078e9693 */
[----:B------:R-:W-:-:S04]  /*acb0*/  IMAD.WIDE.U32 R230, R174, -0x326172a9, RZ ;  /* 0xcd9e8d57aee67825 */ /* 0x000fc800078e00ff */
[----:B------:R-:W-:Y:S01]  /*acc0*/  FFMA.FTZ R174, R140, UR6, -R145 ;  /* 0x000000068cae7c23 */ /* 0x000fe20008010891 */
[C---:B-1----:R-:W-:Y:S01]  /*acd0*/  HMMA.16816.F32.BF16 R52, R4.reuse, R12, R52 ;  /* 0x0000000c0434723c */ /* 0x042fe20000041834 */
[----:B------:R-:W-:Y:S01]  /*ace0*/  FFMA.FTZ R204, R135, UR6, -R160 ;  /* 0x0000000687cc7c23 */ /* 0x000fe200080108a0 */
[----:B------:R-:W-:Y:S01]  /*acf0*/  IMAD.WIDE.U32 R228, R228, -0x326172a9, RZ ;  /* 0xcd9e8d57e4e47825 */ /* 0x000fe200078e00ff */
[----:B------:R-:W-:Y:S01]  /*ad00*/  LOP3.LUT R141, R231, R142, R141, 0x96, !PT ;  /* 0x0000008ee78d7212 */ /* 0x000fe200078e968d */
[----:B------:R-:W-:Y:S02]  /*ad10*/  MUFU.EX2 R203, R203 ;  /* 0x000000cb00cb7308 */ /* 0x000fe40000000800 */
[----:B------:R-:W-:Y:S01]  /*ad20*/  FFMA.FTZ R202, R134, UR6, -R145 ;  /* 0x0000000686ca7c23 */ /* 0x000fe20008010891 */
[----:B------:R-:W-:Y:S01]  /*ad30*/  HMMA.16816.F32.BF16 R56, R4, R14, R56 ;  /* 0x0000000e0438723c */ /* 0x000fe20000041838 */
[----:B------:R-:W-:Y:S01]  /*ad40*/  LOP3.LUT R230, R229, R230, R138, 0x96, !PT ;  /* 0x000000e6e5e67212 */ /* 0x000fe200078e968a */
[----:B------:R-:W1:Y:S01]  /*ad50*/  LDSM.16.MT88.4 R12, [R189+0x10800] ;  /* 0x01080000bd0c783b */ /* 0x000e620000004200 */
[----:B------:R-:W-:-:S04]  /*ad60*/  IMAD.WIDE.U32 R238, R141, -0x2daee0ad, RZ ;  /* 0xd2511f538dee7825 */ /* 0x000fc800078e00ff */
[--C-:B------:R-:W-:Y:S01]  /*ad70*/  FFMA.FTZ R229, R139, UR6, -R160.reuse ;  /* 0x000000068be57c23 */ /* 0x100fe200080108a0 */
[C---:B----4-:R-:W-:Y:S01]  /*ad80*/  HMMA.16816.F32.BF16 R60, R4.reuse, R20, R60 ;  /* 0x00000014043c723c */ /* 0x050fe2000004183c */
[----:B------:R-:W-:Y:S01]  /*ad90*/  IMAD.WIDE.U32 R230, R230, -0x2daee0ad, RZ ;  /* 0xd2511f53e6e67825 */ /* 0x000fe200078e00ff */
[----:B------:R-:W4:Y:S01]  /*ada0*/  MUFU.EX2 R174, R174 ;  /* 0x000000ae00ae7308 */ /* 0x000f220000000800 */
[----:B------:R-:W5:Y:S03]  /*adb0*/  LDSM.16.MT88.4 R140, [R188+0x10800] ;  /* 0x01080000bc8c783b */ /* 0x000f660000004200 */
[C---:B--2---:R-:W-:Y:S01]  /*adc0*/  HMMA.16816.F32.BF16 R68, R4.reuse, R16, R68 ;  /* 0x000000100444723c */ /* 0x044fe20000041844 */
[----:B------:R-:W-:Y:S01]  /*add0*/  LOP3.LUT R20, R231, R238, R133, 0x96, !PT ;  /* 0x000000eee7147212 */ /* 0x000fe200078e9685 */
[----:B------:R-:W-:Y:S01]  /*ade0*/  FFMA.FTZ R231, R35, UR6, -R160 ;  /* 0x0000000623e77c23 */ /* 0x000fe200080108a0 */
[----:B------:R-:W-:Y:S01]  /*adf0*/  LOP3.LUT R238, R239, R24, R137, 0x96, !PT ;  /* 0x00000018efee7212 */ /* 0x000fe200078e9689 */
[----:B------:R-:W-:Y:S01]  /*ae00*/  MUFU.EX2 R204, R204 ;  /* 0x000000cc00cc7308 */ /* 0x000fe20000000800 */
[----:B------:R-:W2:Y:S01]  /*ae10*/  LDSM.16.MT88.4 R136, [R192+0xd000] ;  /* 0x00d00000c088783b */ /* 0x000ea20000004200 */
[----:B------:R-:W-:Y:S01]  /*ae20*/  IMAD.WIDE.U32 R20, R20, -0x326172a9, RZ ;  /* 0xcd9e8d5714147825 */ /* 0x000fe200078e00ff */
[C---:B------:R-:W-:Y:S02]  /*ae30*/  HMMA.16816.F32.BF16 R72, R4.reuse, R18, R72 ;  /* 0x000000120448723c */ /* 0x040fe40000041848 */
[----:B------:R-:W-:Y:S01]  /*ae40*/  LDSM.16.MT88.4 R132, [R190+0xd000] ;  /* 0x00d00000be84783b */ /* 0x000fe20000004200 */
[----:B------:R-:W-:Y:S01]  /*ae50*/  IMAD.WIDE.U32 R238, R238, -0x326172a9, RZ ;  /* 0xcd9e8d57eeee7825 */ /* 0x000fe200078e00ff */
[C---:B------:R-:W-:Y:S01]  /*ae60*/  LOP3.LUT R16, R20.reuse, 0xffff, RZ, 0xc0, !PT ;  /* 0x0000ffff14107812 */ /* 0x040fe200078ec0ff */
[----:B------:R-:W5:Y:S01]  /*ae70*/  MUFU.EX2 R229, R229 ;  /* 0x000000e500e57308 */ /* 0x000f620000000800 */
[----:B------:R-:W-:Y:S01]  /*ae80*/  LOP3.LUT R224, R20, 0xff, RZ, 0xc0, !PT ;  /* 0x000000ff14e07812 */ /* 0x000fe200078ec0ff */
[----:B------:R-:W-:Y:S01]  /*ae90*/  HMMA.16816.F32.BF16 R64, R4, R22, R64 ;  /* 0x000000160440723c */ /* 0x000fe20000041840 */
[----:B------:R-:W-:-:S02]  /*aea0*/  SHF.R.U32.HI R19, RZ, 0x8, R16 ;  /* 0x00000008ff137819 */ /* 0x000fc40000011610 */
[----:B------:R-:W-:Y:S02]  /*aeb0*/  LOP3.LUT R16, R21, R238, R34, 0x96, !PT ;  /* 0x000000ee15107212 */ /* 0x000fe400078e9622 */
[----:B------:R-:W-:Y:S01]  /*aec0*/  PRMT R224, R224, 0x5410, R19 ;  /* 0x00005410e0e07816 */ /* 0x000fe20000000013 */
[C---:B---3--:R-:W-:Y:S01]  /*aed0*/  HMMA.16816.F32.BF16 R76, R4.reuse, R8, R76 ;  /* 0x00000008044c723c */ /* 0x048fe2000004184c */
[C---:B------:R-:W-:Y:S01]  /*aee0*/  LOP3.LUT R19, R16.reuse, 0xffff, RZ, 0xc0, !PT ;  /* 0x0000ffff10137812 */ /* 0x040fe200078ec0ff */
[----:B------:R-:W3:Y:S01]  /*aef0*/  MUFU.EX2 R202, R202 ;  /* 0x000000ca00ca7308 */ /* 0x000ee20000000800 */
[----:B------:R-:W-:Y:S01]  /*af00*/  SHF.R.U32.HI R17, RZ, 0x10, R20 ;  /* 0x00000010ff117819 */ /* 0x000fe20000011614 */
[----:B------:R-:W-:Y:S01]  /*af10*/  LDSM.16.MT88.4 R32, [R189+0xd000] ;  /* 0x00d00000bd20783b */ /* 0x000fe20000004200 */
[----:B------:R-:W-:Y:S01]  /*af20*/  SHF.R.U32.HI R19, RZ, 0x8, R19 ;  /* 0x00000008ff137819 */ /* 0x000fe20000011613 */
[----:B------:R-:W-:Y:S01]  /*af30*/  HMMA.16816.F32.BF16 R80, R4, R10, R80 ;  /* 0x0000000a0450723c */ /* 0x000fe20000041850 */
[----:B------:R-:W-:-:S02]  /*af40*/  LOP3.LUT R8, R16, 0xff, RZ, 0xc0, !PT ;  /* 0x000000ff10087812 */ /* 0x000fc400078ec0ff */
[--C-:B------:R-:W-:Y:S01]  /*af50*/  SHF.R.U32.HI R9, RZ, 0x10, R16.reuse ;  /* 0x00000010ff097819 */ /* 0x100fe20000011610 */
[----:B------:R-:W2:Y:S01]  /*af60*/  MUFU.EX2 R231, R231 ;  /* 0x000000e700e77308 */ /* 0x000ea20000000800 */
[----:B------:R-:W-:Y:S01]  /*af70*/  PRMT R8, R8, 0x5410, R19 ;  /* 0x0000541008087816 */ /* 0x000fe20000000013 */
[C---:B-1----:R-:W-:Y:S01]  /*af80*/  HMMA.16816.F32.BF16 R84, R4.reuse, R12, R84 ;  /* 0x0000000c0454723c */ /* 0x042fe20000041854 */
[----:B------:R-:W-:Y:S02]  /*af90*/  LOP3.LUT R17, R17, 0xff, RZ, 0xc0, !PT ;  /* 0x000000ff11117812 */ /* 0x000fe400078ec0ff */
[----:B------:R-:W-:Y:S02]  /*afa0*/  SHF.R.U32.HI R16, RZ, 0x18, R16 ;  /* 0x00000018ff107819 */ /* 0x000fe40000011610 */
[----:B------:R-:W-:Y:S01]  /*afb0*/  HSET2.LE.AND R8, R8, R159, PT ;  /* 0x0000009f08087233 */ /* 0x000fe20003803000 */
[----:B------:R-:W-:Y:S01]  /*afc0*/  HMMA.16816.F32.BF16 R88, R4, R14, R88 ;  /* 0x0000000e0458723c */ /* 0x000fe20000041858 */
[----:B----4-:R-:W-:Y:S01]  /*afd0*/  F2FP.BF16.F32.PACK_AB R13, R203, R174 ;  /* 0x000000aecb0d723e */ /* 0x010fe200000010ff */
[----:B------:R-:W-:Y:S01]  /*afe0*/  FADD.FTZ R174, R174, R171 ;  /* 0x000000abaeae7221 */ /* 0x000fe20000010000 */
[----:B------:R-:W-:-:S02]  /*aff0*/  SHF.R.U32.HI R226, RZ, 0x18, R20 ;  /* 0x00000018ffe27819 */ /* 0x000fc40000011614 */
[----:B------:R-:W-:Y:S01]  /*b000*/  LOP3.LUT R8, R8, R13, RZ, 0xc0, !PT ;  /* 0x0000000d08087212 */ /* 0x000fe200078ec0ff */
[----:B------:R-:W-:Y:S01]  /*b010*/  LDSM.16.MT88.4 R20, [R190+0xf000] ;  /* 0x00f00000be14783b */ /* 0x000fe20000004200 */
[----:B------:R-:W-:Y:S01]  /*b020*/  LOP3.LUT R9, R9, 0xff, RZ, 0xc0, !PT ;  /* 0x000000ff09097812 */ /* 0x000fe200078ec0ff */
[C---:B------:R-:W-:Y:S01]  /*b030*/  HMMA.16816.F32.BF16 R120, R4.reuse, R28, R120 ;  /* 0x0000001c0478723c */ /* 0x040fe20000041878 */
[----:B------:R-:W-:Y:S01]  /*b040*/  PRMT R226, R17, 0x5410, R226 ;  /* 0x0000541011e27816 */ /* 0x000fe200000000e2 */
[----:B------:R-:W1:Y:S01]  /*b050*/  LDSM.16.MT88.4 R12, [R188+0xf000] ;  /* 0x00f00000bc0c783b */ /* 0x000e620000004200 */
[----:B------:R-:W-:Y:S01]  /*b060*/  PRMT R10, R9, 0x5410, R16 ;  /* 0x00005410090a7816 */ /* 0x000fe20000000010 */
[----:B------:R-:W-:Y:S01]  /*b070*/  FADD.FTZ R203, R203, R174 ;  /* 0x000000aecbcb7221 */ /* 0x000fe20000010000 */
[--C-:B------:R-:W-:Y:S01]  /*b080*/  HSET2.LE.AND R224, R224, R159.reuse, PT ;  /* 0x0000009fe0e07233 */ /* 0x100fe20003803000 */
[----:B------:R-:W4:Y:S01]  /*b090*/  LDSM.16.MT88.4 R16, [R189+0xf000] ;  /* 0x00f00000bd10783b */ /* 0x000f220000004200 */
[----:B------:R-:W-:Y:S01]  /*b0a0*/  HMMA.16816.F32.BF16 R116, R4, R30, R116 ;  /* 0x0000001e0474723c */ /* 0x000fe20000041874 */
[----:B------:R-:W-:-:S02]  /*b0b0*/  HSET2.LE.AND R9, R10, R159, PT ;  /* 0x0000009f0a097233 */ /* 0x000fc40003803000 */
[----:B-----5:R-:W-:Y:S01]  /*b0c0*/  F2FP.BF16.F32.PACK_AB R10, R229, R204 ;  /* 0x000000cce50a723e */ /* 0x020fe200000010ff */
[----:B------:R-:W-:Y:S01]  /*b0d0*/  LDSM.16.MT88.4 R28, [R188+0xd000] ;  /* 0x00d00000bc1c783b */ /* 0x000fe20000004200 */
[----:B---3--:R-:W-:Y:S01]  /*b0e0*/  F2FP.BF16.F32.PACK_AB R11, R205, R202 ;  /* 0x000000cacd0b723e */ /* 0x008fe200000010ff */
[C---:B------:R-:W-:Y:S01]  /*b0f0*/  HMMA.16816.F32.BF16 R108, R4.reuse, R26, R108 ;  /* 0x0000001a046c723c */ /* 0x040fe2000004186c */
[----:B------:R-:W-:Y:S01]  /*b100*/  LOP3.LUT R9, R9, R10, RZ, 0xc0, !PT ;  /* 0x0000000a09097212 */ /* 0x000fe200078ec0ff */
[----:B------:R-:W-:Y:S01]  /*b110*/  LDSM.16.MT88.4 R24, [R192+0xf000] ;  /* 0x00f00000c018783b */ /* 0x000fe20000004200 */
[----:B------:R-:W-:Y:S01]  /*b120*/  LOP3.LUT R10, R224, R11, RZ, 0xc0, !PT ;  /* 0x0000000be00a7212 */ /* 0x000fe200078ec0ff */
[----:B------:R-:W-:Y:S01]  /*b130*/  FADD.FTZ R202, R202, R203 ;  /* 0x000000cbcaca7221 */ /* 0x000fe20000010000 */
[----:B------:R-:W-:Y:S01]  /*b140*/  HSET2.LE.AND R11, R226, R159, PT ;  /* 0x0000009fe20b7233 */ /* 0x000fe20003803000 */
[----:B------:R-:W-:Y:S01]  /*b150*/  HMMA.16816.F32.BF16 R92, R4, R140, R92 ;  /* 0x0000008c045c723c */ /* 0x000fe2000004185c */
[----:B--2---:R-:W-:Y:S01]  /*b160*/  F2FP.BF16.F32.PACK_AB R224, R231, R206 ;  /* 0x000000cee7e0723e */ /* 0x004fe200000010ff */
[----:B------:R-:W-:-:S03]  /*b170*/  FADD.FTZ R205, R205, R202 ;  /* 0x000000cacdcd7221 */ /* 0x000fc60000010000 */
[----:B------:R-:W-:Y:S01]  /*b180*/  LOP3.LUT R11, R11, R224, RZ, 0xc0, !PT ;  /* 0x000000e00b0b7212 */ /* 0x000fe200078ec0ff */
[----:B------:R-:W-:Y:S01]  /*b190*/  HMMA.16816.F32.BF16 R96, R4, R142, R96 ;  /* 0x0000008e0460723c */ /* 0x000fe20000041860 */
[----:B------:R-:W2:Y:S04]  /*b1a0*/  LDSM.16.MT88.4 R4, [R192+0x11000] ;  /* 0x01100000c004783b */ /* 0x000ea80000004200 */
[----:B------:R-:W-:Y:S01]  /*b1b0*/  LDSM.16.MT88.4 R140, [R192+0xd800] ;  /* 0x00d80000c08c783b */ /* 0x000fe20000004200 */
[C---:B------:R-:W-:Y:S06]  /*b1c0*/  HMMA.16816.F32.BF16 R128, R8.reuse, R136, R128 ;  /* 0x000000880880723c */ /* 0x040fec0000041880 */
[C---:B------:R-:W-:Y:S01]  /*b1d0*/  HMMA.16816.F32.BF16 R124, R8.reuse, R138, R124 ;  /* 0x0000008a087c723c */ /* 0x040fe2000004187c */
[----:B------:R-:W-:Y:S05]  /*b1e0*/  LDSM.16.MT88.4 R136, [R190+0xd800] ;  /* 0x00d80000be88783b */ /* 0x000fea0000004200 */
[C---:B-1----:R-:W-:Y:S06]  /*b1f0*/  HMMA.16816.F32.BF16 R60, R8.reuse, R12, R60 ;  /* 0x0000000c083c723c */ /* 0x042fec000004183c */
[C---:B------:R-:W-:Y:S01]  /*b200*/  HMMA.16816.F32.BF16 R64, R8.reuse, R14, R64 ;  /* 0x0000000e0840723c */ /* 0x040fe20000041840 */
[----:B------:R-:W1:Y:S05]  /*b210*/  LDSM.16.MT88.4 R12, [R189+0x11000] ;  /* 0x01100000bd0c783b */ /* 0x000e6a0000004200 */
[C---:B----4-:R-:W-:Y:S06]  /*b220*/  HMMA.16816.F32.BF16 R52, R8.reuse, R16, R52 ;  /* 0x000000100834723c */ /* 0x050fec0000041834 */
[C---:B------:R-:W-:Y:S01]  /*b230*/  HMMA.16816.F32.BF16 R44, R8.reuse, R20, R44 ;  /* 0x00000014082c723c */ /* 0x040fe2000004182c */
[----:B------:R-:W-:Y:S01]  /*b240*/  LOP3.LUT R16, R239, R228, R0, 0x96, !PT ;  /* 0x000000e4ef107212 */ /* 0x000fe200078e9600 */
[----:B------:R-:W-:Y:S01]  /*b250*/  FFMA.FTZ R239, R144, UR6, -R145 ;  /* 0x0000000690ef7c23 */ /* 0x000fe20008010891 */
[--C-:B------:R-:W-:Y:S01]  /*b260*/  FFMA.FTZ R0, R167, UR6, -R160.reuse ;  /* 0x00000006a7007c23 */ /* 0x100fe200080108a0 */
[----:B------:R-:W-:Y:S01]  /*b270*/  LDSM.16.MT88.4 R144, [R188+0x11000] ;  /* 0x01100000bc90783b */ /* 0x000fe20000004200 */
[----:B------:R-:W-:Y:S01]  /*b280*/  FFMA.FTZ R160, R161, UR6, -R160 ;  /* 0x00000006a1a07c23 */ /* 0x000fe200080108a0 */
[C---:B------:R-:W-:Y:S01]  /*b290*/  HMMA.16816.F32.BF16 R48, R8.reuse, R22, R48 ;  /* 0x000000160830723c */ /* 0x040fe20000041830 */
[----:B------:R-:W-:Y:S01]  /*b2a0*/  IMAD.WIDE.U32 R16, R16, -0x2daee0ad, RZ ;  /* 0xd2511f5310107825 */ /* 0x000fe200078e00ff */
[----:B------:R-:W3:Y:S01]  /*b2b0*/  LDSM.16.MT88.4 R20, [R190+0x11000] ;  /* 0x01100000be14783b */ /* 0x000ee20000004200 */
[----:B------:R-:W-:Y:S03]  /*b2c0*/  MUFU.EX2 R239, R239 ;  /* 0x000000ef00ef7308 */ /* 0x000fe60000000800 */
[C---:B--2---:R-:W-:Y:S05]  /*b2d0*/  HMMA.16816.F32.BF16 R68, R8.reuse, R4, R68 ;  /* 0x000000040844723c */ /* 0x044fea0000041844 */
[----:B------:R-:W2:Y:S01]  /*b2e0*/  MUFU.EX2 R0, R0 ;  /* 0x0000000000007308 */ /* 0x000ea20000000800 */
[----:B------:R-:W-:Y:S01]  /*b2f0*/  HMMA.16816.F32.BF16 R72, R8, R6, R72 ;  /* 0x000000060848723c */ /* 0x000fe20000041848 */
[----:B------:R-:W-:-:S02]  /*b300*/  SHF.R.U32.HI R4, RZ, 0x10, R16 ;  /* 0x00000010ff047819 */ /* 0x000fc40000011610 */
[----:B------:R-:W-:Y:S02]  /*b310*/  SHF.R.U32.HI R5, RZ, 0x18, R16 ;  /* 0x00000018ff057819 */ /* 0x000fe40000011610 */
[----:B------:R-:W-:Y:S01]  /*b320*/  LOP3.LUT R4, R4, 0xff, RZ, 0xc0, !PT ;  /* 0x000000ff04047812 */ /* 0x000fe200078ec0ff */
[C---:B------:R-:W-:Y:S01]  /*b330*/  HMMA.16816.F32.BF16 R36, R8.reuse, R24, R36 ;  /* 0x000000180824723c */ /* 0x040fe20000041824 */
[C---:B------:R-:W-:Y:S01]  /*b340*/  LOP3.LUT R7, R16.reuse, 0xffff, RZ, 0xc0, !PT ;  /* 0x0000ffff10077812 */ /* 0x040fe200078ec0ff */
[----:B------:R-:W4:Y:S01]  /*b350*/  MUFU.EX2 R160, R160 ;  /* 0x000000a000a07308 */ /* 0x000f220000000800 */
[----:B------:R-:W-:Y:S02]  /*b360*/  LOP3.LUT R6, R16, 0xff, RZ, 0xc0, !PT ;  /* 0x000000ff10067812 */ /* 0x000fe400078ec0ff */
[----:B------:R-:W-:Y:S01]  /*b370*/  LOP3.LUT R16, R17, R230, R207, 0x96, !PT ;  /* 0x000000e611107212 */ /* 0x000fe200078e96cf */
[----:B-1----:R-:W-:Y:S01]  /*b380*/  HMMA.16816.F32.BF16 R84, R8, R12, R84 ;  /* 0x0000000c0854723c */ /* 0x002fe20000041854 */
[----:B------:R-:W-:-:S02]  /*b390*/  SHF.R.U32.HI R7, RZ, 0x8, R7 ;  /* 0x00000008ff077819 */ /* 0x000fc40000011607 */
[----:B------:R-:W-:Y:S02]  /*b3a0*/  PRMT R4, R4, 0x5410, R5 ;  /* 0x0000541004047816 */ /* 0x000fe40000000005 */
[--C-:B------:R-:W-:Y:S01]  /*b3b0*/  SHF.R.U32.HI R5, RZ, 0x10, R16.reuse ;  /* 0x00000010ff057819 */ /* 0x100fe20000011610 */
[C---:B------:R-:W-:Y:S01]  /*b3c0*/  HMMA.16816.F32.BF16 R40, R8.reuse, R26, R40 ;  /* 0x0000001a0828723c */ /* 0x040fe20000041828 */
[----:B------:R-:W-:Y:S01]  /*b3d0*/  PRMT R6, R6, 0x5410, R7 ;  /* 0x0000541006067816 */ /* 0x000fe20000000007 */
[----:B------:R-:W1:Y:S01]  /*b3e0*/  LDSM.16.MT88.4 R24, [R189+0xd800] ;  /* 0x00d80000bd18783b */ /* 0x000e620000004200 */
[C---:B------:R-:W-:Y:S02]  /*b3f0*/  LOP3.LUT R7, R16.reuse, 0xffff, RZ, 0xc0, !PT ;  /* 0x0000ffff10077812 */ /* 0x040fe400078ec0ff */
[----:B------:R-:W-:Y:S01]  /*b400*/  LOP3.LUT R224, R16, 0xff, RZ, 0xc0, !PT ;  /* 0x000000ff10e07812 */ /* 0x000fe200078ec0ff */
[----:B------:R-:W-:Y:S01]  /*b410*/  HMMA.16816.F32.BF16 R56, R8, R18, R56 ;  /* 0x000000120838723c */ /* 0x000fe20000041838 */
[----:B------:R-:W-:-:S02]  /*b420*/  SHF.R.U32.HI R16, RZ, 0x18, R16 ;  /* 0x00000018ff107819 */ /* 0x000fc40000011610 */
[----:B------:R-:W-:Y:S02]  /*b430*/  LOP3.LUT R5, R5, 0xff, RZ, 0xc0, !PT ;  /* 0x000000ff05057812 */ /* 0x000fe400078ec0ff */
[----:B------:R-:W-:Y:S01]  /*b440*/  SHF.R.U32.HI R7, RZ, 0x8, R7 ;  /* 0x00000008ff077819 */ /* 0x000fe20000011607 */
[C---:B------:R-:W-:Y:S01]  /*b450*/  HMMA.16816.F32.BF16 R120, R8.reuse, R132, R120 ;  /* 0x000000840878723c */ /* 0x040fe20000041878 */
[----:B------:R-:W-:Y:S02]  /*b460*/  PRMT R12, R5, 0x5410, R16 ;  /* 0x00005410050c7816 */ /* 0x000fe40000000010 */
[----:B------:R-:W5:Y:S01]  /*b470*/  LDSM.16.MT88.4 R16, [R188+0xf800] ;  /* 0x00f80000bc10783b */ /* 0x000f620000004200 */
[----:B------:R-:W-:Y:S02]  /*b480*/  PRMT R224, R224, 0x5410, R7 ;  /* 0x00005410e0e07816 */ /* 0x000fe40000000007 */
[----:B------:R-:W-:Y:S01]  /*b490*/  HMMA.16816.F32.BF16 R116, R8, R134, R116 ;  /* 0x000000860874723c */ /* 0x000fe20000041874 */
[--C-:B------:R-:W-:Y:S01]  /*b4a0*/  HSET2.LE.AND R7, R4, R159.reuse, PT ;  /* 0x0000009f04077233 */ /* 0x100fe20003803000 */
[----:B------:R-:W-:Y:S01]  /*b4b0*/  LDSM.16.MT88.4 R132, [R188+0xd800] ;  /* 0x00d80000bc84783b */ /* 0x000fe20000004200 */
[----:B------:R-:W-:-:S02]  /*b4c0*/  HSET2.LE.AND R6, R6, R159, PT ;  /* 0x0000009f06067233 */ /* 0x000fc40003803000 */
[--C-:B------:R-:W-:Y:S01]  /*b4d0*/  HSET2.LE.AND R4, R224, R159.reuse, PT ;  /* 0x0000009fe0047233 */ /* 0x100fe20003803000 */
[C---:B------:R-:W-:Y:S01]  /*b4e0*/  HMMA.16816.F32.BF16 R112, R8.reuse, R32, R112 ;  /* 0x000000200870723c */ /* 0x040fe20000041870 */
[----:B------:R-:W-:Y:S02]  /*b4f0*/  HSET2.LE.AND R5, R12, R159, PT ;  /* 0x0000009f0c057233 */ /* 0x000fe40003803000 */
[----:B------:R-:W-:Y:S01]  /*b500*/  F2FP.BF16.F32.PACK_AB R159, R237, R164 ;  /* 0x000000a4ed9f723e */ /* 0x000fe200000010ff */
[----:B------:R-:W-:Y:S01]  /*b510*/  FADD.FTZ R164, R164, R205 ;  /* 0x000000cda4a47221 */ /* 0x000fe20000010000 */
[----:B--2---:R-:W-:Y:S01]  /*b520*/  F2FP.BF16.F32.PACK_AB R224, R165, R0 ;  /* 0x00000000a5e0723e */ /* 0x004fe200000010ff */
[----:B------:R-:W-:Y:S01]  /*b530*/  HMMA.16816.F32.BF16 R108, R8, R34, R108 ;  /* 0x00000022086c723c */ /* 0x000fe2000004186c */
[----:B------:R-:W-:Y:S01]  /*b540*/  LOP3.LUT R4, R4, R159, RZ, 0xc0, !PT ;  /* 0x0000009f04047212 */ /* 0x000fe200078ec0ff */
[----:B------:R-:W-:Y:S01]  /*b550*/  LDSM.16.MT88.4 R32, [R192+0xf800] ;  /* 0x00f80000c020783b */ /* 0x000fe20000004200 */
[----:B------:R-:W-:Y:S01]  /*b560*/  LOP3.LUT R5, R5, R224, RZ, 0xc0, !PT ;  /* 0x000000e005057212 */ /* 0x000fe200078ec0ff */
[----:B------:R-:W-:-:S02]  /*b570*/  FADD.FTZ R237, R237, R164 ;  /* 0x000000a4eded7221 */ /* 0x000fc40000010000 */
[C---:B------:R-:W-:Y:S06]  /*b580*/  HMMA.16816.F32.BF16 R104, R8.reuse, R28, R104 ;  /* 0x0000001c0868723c */ /* 0x040fec0000041868 */
[C---:B------:R-:W-:Y:S01]  /*b590*/  HMMA.16816.F32.BF16 R100, R8.reuse, R30, R100 ;  /* 0x0000001e0864723c */ /* 0x040fe20000041864 */
[----:B------:R-:W-:Y:S05]  /*b5a0*/  LDSM.16.MT88.4 R28, [R190+0xf800] ;  /* 0x00f80000be1c783b */ /* 0x000fea0000004200 */
[C---:B---3--:R-:W-:Y:S06]  /*b5b0*/  HMMA.16816.F32.BF16 R76, R8.reuse, R20, R76 ;  /* 0x00000014084c723c */ /* 0x048fec000004184c */
[C---:B------:R-:W-:Y:S01]  /*b5c0*/  HMMA.16816.F32.BF16 R80, R8.reuse, R22, R80 ;  /* 0x000000160850723c */ /* 0x040fe20000041850 */
[----:B------:R-:W-:Y:S05]  /*b5d0*/  LDSM.16.MT88.4 R20, [R189+0xf800] ;  /* 0x00f80000bd14783b */ /* 0x000fea0000004200 */
[C---:B------:R-:W-:Y:S01]  /*b5e0*/  HMMA.16816.F32.BF16 R88, R8.reuse, R14, R88 ;  /* 0x0000000e0858723c */ /* 0x040fe20000041858 */
[----:B------:R-:W-:Y:S05]  /*b5f0*/  LDSM.16.MT88.4 R12, [R192+0x11800] ;  /* 0x01180000c00c783b */ /* 0x000fea0000004200 */
[C---:B------:R-:W-:Y:S06]  /*b600*/  HMMA.16816.F32.BF16 R92, R8.reuse, R144, R92 ;  /* 0x00000090085c723c */ /* 0x040fec000004185c */
[----:B------:R-:W-:Y:S01]  /*b610*/  HMMA.16816.F32.BF16 R96, R8, R146, R96 ;  /* 0x000000920860723c */ /* 0x000fe20000041860 */
[----:B------:R-:W2:Y:S01]  /*b620*/  LDSM.16.MT88.4 R8, [R190+0x11800] ;  /* 0x01180000be08783b */ /* 0x000ea20000004200 */
[----:B------:R-:W-:Y:S01]  /*b630*/  F2FP.BF16.F32.PACK_AB R145, R239, R162 ;  /* 0x000000a2ef91723e */ /* 0x000fe200000010ff */
[----:B------:R-:W-:Y:S01]  /*b640*/  FADD.FTZ R162, R162, R237 ;  /* 0x000000eda2a27221 */ /* 0x000fe20000010000 */
[----:B----4-:R-:W-:-:S02]  /*b650*/  F2FP.BF16.F32.PACK_AB R144, R160, R163 ;  /* 0x000000a3a090723e */ /* 0x010fc400000010ff */
[----:B------:R-:W-:Y:S01]  /*b660*/  LOP3.LUT R6, R6, R145, RZ, 0xc0, !PT ;  /* 0x0000009106067212 */ /* 0x000fe200078ec0ff */
[----:B------:R-:W-:Y:S01]  /*b670*/  FADD.FTZ R227, R239, R162 ;  /* 0x000000a2efe37221 */ /* 0x000fe20000010000 */
[----:B------:R-:W-:-:S07]  /*b680*/  LOP3.LUT R7, R7, R144, RZ, 0xc0, !PT ;  /* 0x0000009007077212 */ /* 0x000fce00078ec0ff */
[C---:B-1----:R-:W-:Y:S06]  /*b690*/  HMMA.16816.F32.BF16 R112, R4.reuse, R24, R112 ;  /* 0x000000180470723c */ /* 0x042fec0000041870 */
[C---:B------:R-:W-:Y:S01]  /*b6a0*/  HMMA.16816.F32.BF16 R108, R4.reuse, R26, R108 ;  /* 0x0000001a046c723c */ /* 0x040fe2000004186c */
[----:B------:R-:W1:Y:S05]  /*b6b0*/  LDSM.16.MT88.4 R24, [R189+0x11800] ;  /* 0x01180000bd18783b */ /* 0x000e6a0000004200 */
[C---:B-----5:R-:W-:Y:S06]  /*b6c0*/  HMMA.16816.F32.BF16 R60, R4.reuse, R16, R60 ;  /* 0x00000010043c723c */ /* 0x060fec000004183c */
[C---:B------:R-:W-:Y:S01]  /*b6d0*/  HMMA.16816.F32.BF16 R64, R4.reuse, R18, R64 ;  /* 0x000000120440723c */ /* 0x040fe20000041840 */
[----:B------:R-:W3:Y:S05]  /*b6e0*/  LDSM.16.MT88.4 R16, [R188+0x11800] ;  /* 0x01180000bc10783b */ /* 0x000eea0000004200 */
[C---:B------:R-:W-:Y:S06]  /*b6f0*/  HMMA.16816.F32.BF16 R128, R4.reuse, R140, R128 ;  /* 0x0000008c0480723c */ /* 0x040fec0000041880 */
[C---:B--2---:R-:W-:Y:S06]  /*b700*/  HMMA.16816.F32.BF16 R76, R4.reuse, R8, R76 ;  /* 0x00000008044c723c */ /* 0x044fec000004184c */
        /* <DEDUP_REMOVED lines=8> */
[----:B------:R-:W-:Y:S01]  /*b790*/  HMMA.16816.F32.BF16 R100, R4, R134, R100 ;  /* 0x000000860464723c */ /* 0x000fe20000041864 */
[----:B------:R-:W-:Y:S02]  /*b7a0*/  IMAD.MOV.U32 R3, RZ, RZ, R155 ;  /* 0x000000ffff037224 */ /* 0x000fe400078e009b */
[----:B------:R-:W-:-:S03]  /*b7b0*/  FADD.FTZ R229, R229, R204 ;  /* 0x000000cce5e57221 */ /* 0x000fc60000010000 */
        /* <DEDUP_REMOVED lines=8> */
[----:B------:R-:W-:Y:S03]  /*b840*/  HMMA.16816.F32.BF16 R48, R4, R30, R48 ;  /* 0x0000001e0430723c */ /* 0x000fe60000041830 */
[----:B------:R-:W-:-:S03]  /*b850*/  FADD.FTZ R225, R160, R163 ;  /* 0x000000a3a0e17221 */ /* 0x000fc60000010000 */
[C---:B------:R-:W-:Y:S06]  /*b860*/  HMMA.16816.F32.BF16 R52, R4.reuse, R20, R52 ;  /* 0x000000140434723c */ /* 0x040fec0000041834 */
[C---:B------:R-:W-:Y:S06]  /*b870*/  HMMA.16816.F32.BF16 R56, R4.reuse, R22, R56 ;  /* 0x000000160438723c */ /* 0x040fec0000041838 */
[C---:B------:R-:W-:Y:S06]  /*b880*/  HMMA.16816.F32.BF16 R68, R4.reuse, R12, R68 ;  /* 0x0000000c0444723c */ /* 0x040fec0000041844 */
[C---:B------:R-:W-:Y:S06]  /*b890*/  HMMA.16816.F32.BF16 R72, R4.reuse, R14, R72 ;  /* 0x0000000e0448723c */ /* 0x040fec0000041848 */
[C---:B------:R-:W-:Y:S06]  /*b8a0*/  HMMA.16816.F32.BF16 R80, R4.reuse, R10, R80 ;  /* 0x0000000a0450723c */ /* 0x040fec0000041850 */
[C---:B-1----:R-:W-:Y:S06]  /*b8b0*/  HMMA.16816.F32.BF16 R84, R4.reuse, R24, R84 ;  /* 0x000000180454723c */ /* 0x042fec0000041854 */
[C---:B------:R-:W-:Y:S06]  /*b8c0*/  HMMA.16816.F32.BF16 R88, R4.reuse, R26, R88 ;  /* 0x0000001a0458723c */ /* 0x040fec0000041858 */
[C---:B---3--:R-:W-:Y:S06]  /*b8d0*/  HMMA.16816.F32.BF16 R92, R4.reuse, R16, R92 ;  /* 0x00000010045c723c */ /* 0x048fec000004185c */
[C---:B------:R-:W-:Y:S06]  /*b8e0*/  HMMA.16816.F32.BF16 R96, R4.reuse, R18, R96 ;  /* 0x000000120460723c */ /* 0x040fec0000041860 */
[----:B------:R-:W-:Y:S07]  /*b8f0*/  HMMA.16816.F32.BF16 R104, R4, R132, R104 ;  /* 0x000000840468723c */ /* 0x000fee0000041868 */
[----:B------:R-:W-:-:S15]  /*b900*/  IMAD.MOV.U32 R132, RZ, RZ, R156 ;  /* 0x000000ffff847224 */ /* 0x000fde00078e009c */
[----:B------:R-:W-:-:S02]  /*b910*/  NOP ;  /* 0x0000000000007918 */ /* 0x000fc40000000000 */
.L_x_706:
[----:B------:R-:W-:-:S06]  /*b920*/  UISETP.GT.AND UP0, UPT, UR17, UR12, UPT ;  /* 0x0000000c1100728c */ /* 0x000fcc000bf04270 */
[----:B------:R-:W-:-:S13]  /*b930*/  PLOP3.LUT P0, PT, PT, PT, UP0, 0x80, 0x0 ;  /* 0x000000000000781c */ /* 0x000fda0003f0f008 */
[----:B------:R-:W-:Y:S05]  /*b940*/  @!P0 BRA `(.L_x_710) ;  /* 0x0000004000fc8947 */ /* 0x000fea0003800000 */
[----:B------:R-:W-:Y:S01]  /*b950*/  ULDC UR4, c[0x0][0x2d0] ;  /* 0x0000b40000047ab9 */ /* 0x000fe20000000800 */
[----:B------:R-:W-:Y:S01]  /*b960*/  IMAD.WIDE.U32 R228, R219, -0x326172a9, RZ ;  /* 0xcd9e8d57dbe47825 */ /* 0x000fe200078e00ff */
[----:B------:R-:W-:Y:S01]  /*b970*/  ISETP.GE.AND P2, PT, R200, UR4, PT ;  /* 0x00000004c8007c0c */ /* 0x000fe2000bf46270 */
[----:B------:R-:W-:Y:S01]  /*b980*/  ULDC UR5, c[0x0][0x2d0] ;  /* 0x0000b40000057ab9 */ /* 0x000fe20000000800 */
[----:B------:R-:W-:Y:S01]  /*b990*/  PRMT R219, R2, 0x7054, R2 ;  /* 0x0000705402db7816 */ /* 0x000fe20000000002 */
[----:B------:R-:W-:Y:S01]  /*b9a0*/  IMAD.WIDE.U32 R230, R222, -0x2daee0ad, RZ ;  /* 0xd2511f53dee67825 */ /* 0x000fe200078e00ff */
[----:B------:R-:W-:Y:S01]  /*b9b0*/  LOP3.LUT R223, R229, R223, RZ, 0x3c, !PT ;  /* 0x000000dfe5df7212 */ /* 0x000fe200078e3cff */
[----:B------:R-:W-:Y:S01]  /*b9c0*/  ULDC UR4, c[0x0][0x2ec] ;  /* 0x0000bb0000047ab9 */ /* 0x000fe20000000800 */
[----:B------:R-:W-:Y:S01]  /*b9d0*/  MOV R2, R3 ;  /* 0x0000000300027202 */ /* 0x000fe20000000f00 */
[----:B------:R-:W-:Y:S01]  /*b9e0*/  ULDC.64 UR6, c[0x0][0x248] ;  /* 0x0000920000067ab9 */ /* 0x000fe20000000a00 */
[----:B------:R-:W-:Y:S01]  /*b9f0*/  MOV R0, R132 ;  /* 0x0000008400007202 */ /* 0x000fe20000000f00 */
[----:B------:R-:W-:Y:S01]  /*ba00*/  IMAD.WIDE.U32 R222, R223, -0x2daee0ad, RZ ;  /* 0xd2511f53dfde7825 */ /* 0x000fe200078e00ff */
[----:B------:R-:W-:-:S03]  /*ba10*/  MOV R233, R235 ;  /* 0x000000eb00e97202 */ /* 0x000fc60000000f00 */
[----:B------:R-:W1:Y:S08]  /*ba20*/  @!P2 LDC.64 R206, c[0x0][0x220] ;  /* 0x00008800ffceab82 */ /* 0x000e700000000a00 */
[----:B------:R-:W2:Y:S08]  /*ba30*/  @!P2 LDC.64 R204, c[0x0][0x220] ;  /* 0x00008800ffccab82 */ /* 0x000eb00000000a00 */
[----:B------:R-:W3:Y:S08]  /*ba40*/  @!P2 LDC.64 R202, c[0x0][0x220] ;  /* 0x00008800ffcaab82 */ /* 0x000ef00000000a00 */
[----:B------:R-:W4:Y:S01]  /*ba50*/  @!P2 LDC.64 R200, c[0x0][0x220] ;  /* 0x00008800ffc8ab82 */ /* 0x000f220000000a00 */
[----:B------:R-:W-:Y:S05]  /*ba60*/  BRA `(.L_x_711) ;  /* 0x0000000400cc7947 */ /* 0x000fea0003800000 */
.L_x_713:
        /* <DEDUP_REMOVED lines=12> */
[----:B------:R-:W-:Y:S04]  /*bb30*/  LEA R21, P0, R21, R210, 0x6 ;  /* 0x000000d215157211 */ /* 0x000fe800078030ff */
[----:B------:R-:W-:Y:S01]  /*bb40*/  IMAD.U32 R5, RZ, RZ, UR9 ;  /* 0x00000009ff057e24 */ /* 0x000fe2000f8e00ff */
[----:B------:R-:W5:Y:S04]  /*bb50*/  @!P2 LDC.64 R6, c[0x0][0x218] ;  /* 0x00008600ff06ab82 */ /* 0x000f680000000a00 */
[----:B------:R-:W-:Y:S04]  /*bb60*/  LEA.HI.X R22, R22, R213, R5, 0x6, P0 ;  /* 0x000000d516167211 */ /* 0x000fe800000f3405 */
        /* <DEDUP_REMOVED lines=8> */
[C---:B----4-:R-:W-:Y:S01]  /*bbf0*/  @!P3 LEA R28, P0, R21.reuse, R8, 0x1 ;  /* 0x00000008151cb211 */ /* 0x050fe200078008ff */
[----:B------:R-:W-:Y:S01]  /*bc00*/  @!PT LDS RZ, [RZ] ;  /* 0x00000000fffff984 */ /* 0x000fe20000000800 */
[----:B------:R-:W-:Y:S01]  /*bc10*/  @!PT LDS RZ, [RZ] ;  /* 0x00000000fffff984 */ /* 0x000fe20000000800 */
[----:B------:R-:W-:Y:S01]  /*bc20*/  @!PT LDS RZ, [RZ] ;  /* 0x00000000fffff984 */ /* 0x000fe20000000800 */
[----:B------:R1:W-:Y:S03]  /*bc30*/  @!P2 LDGSTS.E.BYPASS.LTC128B.128 [R209+0x6000], desc[UR22][R26.64] ;  /* 0x060000001ad1afae */ /* 0x0003e6000b901d56 */
[C---:B------:R-:W-:Y:S01]  /*bc40*/  @!P3 LEA.HI.X R29, R21.reuse, R9, R22, 0x1, P0 ;  /* 0x00000009151db211 */ /* 0x040fe200000f0c16 */
[----:B------:R3:W-:Y:S01]  /*bc50*/  @P4 STS.128 [R209+0x8000], RZ ;  /* 0x008000ffd1004388 */ /* 0x0007e20000000c00 */
[----:B------:R-:W-:Y:S01]  /*bc60*/  IADD3 R20, P0, R21, UR27, RZ ;  /* 0x0000001b15147c10 */ /* 0x000fe2000ff1e0ff */
[----:B------:R-:W4:Y:S02]  /*bc70*/  @!P3 LDC.64 R10, c[0x0][0x218] ;  /* 0x00008600ff0abb82 */ /* 0x000f240000000a00 */
[----:B------:R-:W-:Y:S01]  /*bc80*/  @!PT LDS RZ, [RZ] ;  /* 0x00000000fffff984 */ /* 0x000fe20000000800 */
[----:B------:R-:W-:Y:S01]  /*bc90*/  @!PT LDS RZ, [RZ] ;  /* 0x00000000fffff984 */ /* 0x000fe20000000800 */
[----:B------:R-:W-:Y:S01]  /*bca0*/  @!PT LDS RZ, [RZ] ;  /* 0x00000000fffff984 */ /* 0x000fe20000000800 */
[----:B------:R-:W-:Y:S01]  /*bcb0*/  @!P4 LDGSTS.E.BYPASS.LTC128B.128 [R209+0x8000], desc[UR22][R30.64+0x80] ;  /* 0x080000801ed1cfae */ /* 0x000fe2000b901d56 */
[----:B-----5:R-:W-:Y:S02]  /*bcc0*/  @!P2 LEA R24, P1, R20, R6, 0x1 ;  /* 0x000000061418a211 */ /* 0x020fe400078208ff */
[----:B------:R-:W-:Y:S01]  /*bcd0*/  IADD3.X R21, R22, UR26, RZ, P0, !PT ;  /* 0x0000001a16157c10 */ /* 0x000fe200087fe4ff */
[----:B------:R3:W-:Y:S02]  /*bce0*/  @P3 STS.128 [R209+0xa000], RZ ;  /* 0x00a000ffd1003388 */ /* 0x0007e40000000c00 */
[----:B------:R-:W5:Y:S01]  /*bcf0*/  @!P2 LDC.64 R8, c[0x0][0x218] ;  /* 0x00008600ff08ab82 */ /* 0x000f620000000a00 */
[C-C-:B------:R-:W-:Y:S01]  /*bd00*/  @!P2 LEA.HI.X R25, R20.reuse, R7, R21.reuse, 0x1, P1 ;  /* 0x000000071419a211 */ /* 0x140fe200008f0c15 */
[----:B------:R-:W-:Y:S01]  /*bd10*/  @!PT LDS RZ, [RZ] ;  /* 0x00000000fffff984 */ /* 0x000fe20000000800 */
[----:B------:R-:W-:Y:S01]  /*bd20*/  @!PT LDS RZ, [RZ] ;  /* 0x00000000fffff984 */ /* 0x000fe20000000800 */
[----:B------:R-:W-:Y:S01]  /*bd30*/  @!PT LDS RZ, [RZ] ;  /* 0x00000000fffff984 */ /* 0x000fe20000000800 */
[----:B------:R3:W-:Y:S01]  /*bd40*/  @!P3 LDGSTS.E.BYPASS.LTC128B.128 [R209+0xa000], desc[UR22][R28.64+0x100] ;  /* 0x0a0001001cd1bfae */ /* 0x0007e2000b901d56 */
[C---:B------:R-:W-:Y:S03]  /*bd50*/  IADD3 R22, P1, R20.reuse, UR27, RZ ;  /* 0x0000001b14167c10 */ /* 0x040fe6000ff3e0ff */
[----:B------:R2:W-:Y:S02]  /*bd60*/  @P2 STS.128 [R209+0x6800], RZ ;  /* 0x006800ffd1002388 */ /* 0x0005e40000000c00 */
[----:B------:R-:W5:Y:S02]  /*bd70*/  @!P4 LDC.64 R6, c[0x0][0x218] ;  /* 0x00008600ff06cb82 */ /* 0x000f640000000a00 */
[----:B------:R-:W-:Y:S01]  /*bd80*/  @!PT LDS RZ, [RZ] ;  /* 0x00000000fffff984 */ /* 0x000fe20000000800 */
[----:B------:R-:W-:Y:S01]  /*bd90*/  @!PT LDS RZ, [RZ] ;  /* 0x00000000fffff984 */ /* 0x000fe20000000800 */
[----:B------:R-:W-:Y:S01]  /*bda0*/  @!PT LDS RZ, [RZ] ;  /* 0x00000000fffff984 */ /* 0x000fe20000000800 */
[----:B------:R2:W-:Y:S01]  /*bdb0*/  @!P2 LDGSTS.E.BYPASS.LTC128B.128 [R209+0x6800], desc[UR22][R24.64] ;  /* 0x0680000018d1afae */ /* 0x0005e2000b901d56 */
[C---:B-1----:R-:W-:Y:S03]  /*bdc0*/  @!P4 LEA R26, P0, R20.reuse, R4, 0x1 ;  /* 0x00000004141ac211 */ /* 0x042fe600078008ff */
[----:B------:R1:W-:Y:S01]  /*bdd0*/  @P4 STS.128 [R209+0x8800], RZ ;  /* 0x008800ffd1004388 */ /* 0x0003e20000000c00 */
[C-C-:B------:R-:W-:Y:S02]  /*bde0*/  @!P4 LEA.HI.X R27, R20.reuse, R5, R21.reuse, 0x1, P0 ;  /* 0x00000005141bc211 */ /* 0x140fe400000f0c15 */
[C---:B------:R-:W-:Y:S01]  /*bdf0*/  @!P3 LEA R16, P0, R20.reuse, R16, 0x1 ;  /* 0x000000101410b211 */ /* 0x040fe200078008ff */
[----:B------:R-:W1:Y:S02]  /*be00*/  @!P3 LDC.64 R4, c[0x0][0x218] ;  /* 0x00008600ff04bb82 */ /* 0x000e640000000a00 */
[----:B------:R-:W-:Y:S01]  /*be10*/  @!PT LDS RZ, [RZ] ;  /* 0x00000000fffff984 */ /* 0x000fe20000000800 */
[----:B------:R-:W-:Y:S01]  /*be20*/  @!PT LDS RZ, [RZ] ;  /* 0x00000000fffff984 */ /* 0x000fe20000000800 */
[----:B------:R-:W-:Y:S01]  /*be30*/  @!PT LDS RZ, [RZ] ;  /* 0x00000000fffff984 */ /* 0x000fe20000000800 */
[----:B------:R1:W-:Y:S01]  /*be40*/  @!P4 LDGSTS.E.BYPASS.LTC128B.128 [R209+0x8800], desc[UR22][R26.64+0x80] ;  /* 0x088000801ad1cfae */ /* 0x0003e2000b901d56 */
[----:B------:R-:W-:Y:S02]  /*be50*/  @!P3 LEA.HI.X R17, R20, R17, R21, 0x1, P0 ;  /* 0x000000111411b211 */ /* 0x000fe400000f0c15 */
[----:B------:R-:W-:Y:S01]  /*be60*/  IADD3.X R21, R21, UR26, RZ, P1, !PT ;  /* 0x0000001a15157c10 */ /* 0x000fe20008ffe4ff */
[----:B------:R1:W-:Y:S01]  /*be70*/  @P3 STS.128 [R209+0xa800], RZ ;  /* 0x00a800ffd1003388 */ /* 0x0003e20000000c00 */
[C---:B---3--:R-:W-:Y:S03]  /*be80*/  @!P2 LEA R28, P0, R22.reuse, R14, 0x1 ;  /* 0x0000000e161ca211 */ /* 0x048fe600078008ff */
[----:B------:R-:W-:Y:S01]  /*be90*/  @!PT LDS RZ, [RZ] ;  /* 0x00000000fffff984 */ /* 0x000fe20000000800 */
[----:B------:R-:W-:Y:S01]  /*bea0*/  @!PT LDS RZ, [RZ] ;  /* 0x00000000fffff984 */ /* 0x000fe20000000800 */
[----:B------:R-:W-:Y:S01]  /*beb0*/  @!PT LDS RZ, [RZ] ;  /* 0x00000000fffff984 */ /* 0x000fe20000000800 */
[----:B------:R3:W-:Y:S01]  /*bec0*/  @!P3 LDGSTS.E.BYPASS.LTC128B.128 [R209+0xa800], desc[UR22][R16.64+0x100] ;  /* 0x0a80010010d1bfae */ /* 0x0007e2000b901d56 */
[C---:B------:R-:W-:Y:S02]  /*bed0*/  IADD3 R14, P1, R22.reuse, UR27, RZ ;  /* 0x0000001b160e7c10 */ /* 0x040fe4000ff3e0ff */
[C-C-:B------:R-:W-:Y:S01]  /*bee0*/  @!P2 LEA.HI.X R29, R22.reuse, R15, R21.reuse, 0x1, P0 ;  /* 0x0000000f161da211 */ /* 0x140fe200000f0c15 */
[----:B------:R3:W-:Y:S01]  /*bef0*/  @P2 STS.128 [R209+0x7000], RZ ;  /* 0x007000ffd1002388 */ /* 0x0007e20000000c00 */
[C---:B--2---:R-:W-:Y:S03]  /*bf00*/  @!P4 LEA R12, P0, R22.reuse, R12, 0x1 ;  /* 0x0000000c160cc211 */ /* 0x044fe600078008ff */
[----:B------:R-:W-:Y:S01]  /*bf10*/  @!PT LDS RZ, [RZ] ;  /* 0x00000000fffff984 */ /* 0x000fe20000000800 */
[----:B------:R-:W-:Y:S01]  /*bf20*/  @!PT LDS RZ, [RZ] ;  /* 0x00000000fffff984 */ /* 0x000fe20000000800 */
[----:B------:R-:W-:Y:S01]  /*bf30*/  @!PT LDS RZ, [RZ] ;  /* 0x00000000fffff984 */ /* 0x000fe20000000800 */
[----:B------:R3:W-:Y:S01]  /*bf40*/  @!P2 LDGSTS.E.BYPASS.LTC128B.128 [R209+0x7000], desc[UR22][R28.64] ;  /* 0x070000001cd1afae */ /* 0x0007e2000b901d56 */
[C-C-:B------:R-:W-:Y:S02]  /*bf50*/  @!P4 LEA.HI.X R13, R22.reuse, R13, R21.reuse, 0x1, P0 ;  /* 0x0000000d160dc211 */ /* 0x140fe400000f0c15 */
[C---:B----4-:R-:W-:Y:S01]  /*bf60*/  @!P3 LEA R20, P0, R22.reuse, R10, 0x1 ;  /* 0x0000000a1614b211 */ /* 0x050fe200078008ff */
[----:B------:R3:W-:Y:S01]  /*bf70*/  @P4 STS.128 [R209+0x9000], RZ ;  /* 0x009000ffd1004388 */ /* 0x0007e20000000c00 */
[----:B------:R-:W-:Y:S02]  /*bf80*/  IADD3.X R10, R21, UR26, RZ, P1, !PT ;  /* 0x0000001a150a7c10 */ /* 0x000fe40008ffe4ff */
[----:B------:R-:W-:Y:S01]  /*bf90*/  @!P3 LEA.HI.X R21, R22, R11, R21, 0x1, P0 ;  /* 0x0000000b1615b211 */ /* 0x000fe200000f0c15 */
[----:B------:R-:W-:Y:S01]  /*bfa0*/  @!PT LDS RZ, [RZ] ;  /* 0x00000000fffff984 */ /* 0x000fe20000000800 */
[----:B------:R-:W-:Y:S01]  /*bfb0*/  @!PT LDS RZ, [RZ] ;  /* 0x00000000fffff984 */ /* 0x000fe20000000800 */
[----:B------:R-:W-:Y:S01]  /*bfc0*/  @!PT LDS RZ, [RZ] ;  /* 0x00000000fffff984 */ /* 0x000fe20000000800 */
[----:B------:R3:W-:Y:S01]  /*bfd0*/  @!P4 LDGSTS.E.BYPASS.LTC128B.128 [R209+0x9000], desc[UR22][R12.64+0x80] ;  /* 0x090000800cd1cfae */ /* 0x0007e2000b901d56 */
[C---:B-----5:R-:W-:Y:S02]  /*bfe0*/  @!P2 LEA R8, P1, R14.reuse, R8, 0x1 ;  /* 0x000000080e08a211 */ /* 0x060fe400078208ff */
[C---:B-1----:R-:W-:Y:S01]  /*bff0*/  @!P3 LEA R4, P0, R14.reuse, R4, 0x1 ;  /* 0x000000040e04b211 */ /* 0x042fe200078008ff */
[----:B------:R3:W-:Y:S01]  /*c000*/  @P3 STS.128 [R209+0xb000], RZ ;  /* 0x00b000ffd1003388 */ /* 0x0007e20000000c00 */
[C-C-:B------:R-:W-:Y:S02]  /*c010*/  @!P2 LEA.HI.X R9, R14.reuse, R9, R10.reuse, 0x1, P1 ;  /* 0x000000090e09a211 */ /* 0x140fe400008f0c0a */
        /* <DEDUP_REMOVED lines=24> */
.L_x_711:
        /* <DEDUP_REMOVED lines=12> */
[C---:B-1----:R-:W-:Y:S04]  /*c260*/  @!P2 LEA R244, P1, R240.reuse, R206, 0x1 ;  /* 0x000000cef0f4a211 */ /* 0x042fe800078208ff */
[C-C-:B------:R-:W-:Y:S01]  /*c270*/  @!P2 LEA.HI.X R245, R240.reuse, R207, R224.reuse, 0x1, P1 ;  /* 0x000000cff0f5a211 */ /* 0x140fe200008f0ce0 */
[----:B------:R-:W1:Y:S01]  /*c280*/  @!P4 LDC.64 R238, c[0x0][0x220] ;  /* 0x00008800ffeecb82 */ /* 0x000e620000000a00 */
[----:B------:R-:W-:Y:S01]  /*c290*/  @P2 STS.128 [R209+0xc000], RZ ;  /* 0x00c000ffd1002388 */ /* 0x000fe20000000c00 */
[C---:B------:R-:W-:Y:S04]  /*c2a0*/  IADD3 R3, P1, R240.reuse, UR31, RZ ;  /* 0x0000001ff0037c10 */ /* 0x040fe8000ff3e0ff */
[----:B------:R-:W-:Y:S01]  /*c2b0*/  @!PT LDS RZ, [RZ] ;  /* 0x00000000fffff984 */ /* 0x000fe20000000800 */
[----:B------:R-:W-:Y:S01]  /*c2c0*/  @!PT LDS RZ, [RZ] ;  /* 0x00000000fffff984 */ /* 0x000fe20000000800 */
[----:B------:R-:W-:Y:S01]  /*c2d0*/  @!PT LDS RZ, [RZ] ;  /* 0x00000000fffff984 */ /* 0x000fe20000000800 */
[----:B------:R5:W-:Y:S02]  /*c2e0*/  @!P2 LDGSTS.E.BYPASS.LTC128B.128 [R209+0xc000], desc[UR22][R244.64] ;  /* 0x0c000000f4d1afae */ /* 0x000be4000b901d56 */
        /* <DEDUP_REMOVED lines=11> */
[----:B------:R-:W-:Y:S01]  /*c3a0*/  @!P4 LDGSTS.E.BYPASS.LTC128B.128 [R209+0xe000], desc[UR22][R250.64+0x80] ;  /* 0x0e000080fad1cfae */ /* 0x000fe2000b901d56 */
[----:B------:R-:W-:Y:S04]  /*c3b0*/  @!P3 LEA.HI.X R249, R240, R237, R224, 0x1, P0 ;  /* 0x000000edf0f9b211 */ /* 0x000fe800000f0ce0 */
[----:B------:R-:W-:Y:S01]  /*c3c0*/  @P3 STS.128 [R209+0x10000], RZ ;  /* 0x010000ffd1003388 */ /* 0x000fe20000000c00 */
[----:B------:R-:W-:Y:S02]  /*c3d0*/  IADD3.X R224, R224, UR30, RZ, P1, !PT ;  /* 0x0000001ee0e07c10 */ /* 0x000fe40008ffe4ff */
[C---:B------:R-:W-:Y:S02]  /*c3e0*/  @!P2 LEA R246, P1, R3.reuse, R204, 0x1 ;  /* 0x000000cc03f6a211 */ /* 0x040fe400078208ff */
[----:B------:R-:W-:Y:S01]  /*c3f0*/  @!PT LDS RZ, [RZ] ;  /* 0x00000000fffff984 */ /* 0x000fe20000000800 */
[----:B------:R-:W-:Y:S01]  /*c400*/  @!PT LDS RZ, [RZ] ;  /* 0x00000000fffff984 */ /* 0x000fe20000000800 */
[----:B------:R-:W-:Y:S01]  /*c410*/  @!PT LDS RZ, [RZ] ;  /* 0x00000000fffff984 */ /* 0x000fe20000000800 */
[----:B------:R2:W-:Y:S01]  /*c420*/  @!P3 LDGSTS.E.BYPASS.LTC128B.128 [R209+0x10000], desc[UR22][R248.64+0x100] ;  /* 0x10000100f8d1bfae */ /* 0x0005e2000b901d56 */
[----:B------:R-:W4:Y:S01]  /*c430*/  @!P4 LDC.64 R240, c[0x0][0x220] ;  /* 0x00008800fff0cb82 */ /* 0x000f220000000a00 */
[C---:B-----5:R-:W-:Y:S02]  /*c440*/  @!P4 LEA R244, P0, R3.reuse, R234, 0x1 ;  /* 0x000000ea03f4c211 */ /* 0x060fe400078008ff */
[C-C-:B------:R-:W-:Y:S01]  /*c450*/  @!P2 LEA.HI.X R247, R3.reuse, R205, R224.reuse, 0x1, P1 ;  /* 0x000000cd03f7a211 */ /* 0x140fe200008f0ce0 */
[----:B------:R-:W-:Y:S01]  /*c460*/  @P2 STS.128 [R209+0xc800], RZ ;  /* 0x00c800ffd1002388 */ /* 0x000fe20000000c00 */
[C-C-:B------:R-:W-:Y:S02]  /*c470*/  @!P4 LEA.HI.X R245, R3.reuse, R235, R224.reuse, 0x1, P0 ;  /* 0x000000eb03f5c211 */ /* 0x140fe400000f0ce0 */
[C---:B---3--:R-:W-:Y:S02]  /*c480*/  @!P3 LEA R242, P0, R3.reuse, R242, 0x1 ;  /* 0x000000f203f2b211 */ /* 0x048fe400078008ff */
[----:B------:R-:W-:Y:S01]  /*c490*/  @!PT LDS RZ, [RZ] ;  /* 0x00000000fffff984 */ /* 0x000fe20000000800 */
[----:B------:R-:W-:Y:S01]  /*c4a0*/  @!PT LDS RZ, [RZ] ;  /* 0x00000000fffff984 */ /* 0x000fe20000000800 */
[----:B------:R-:W-:Y:S01]  /*c4b0*/  @!PT LDS RZ, [RZ] ;  /* 0x00000000fffff984 */ /* 0x000fe20000000800 */
[----:B------:R-:W-:Y:S01]  /*c4c0*/  @!P2 LDGSTS.E.BYPASS.LTC128B.128 [R209+0xc800], desc[UR22][R246.64] ;  /* 0x0c800000f6d1afae */ /* 0x000fe2000b901d56 */
[C---:B------:R-:W-:Y:S01]  /*c4d0*/  IADD3 R226, P1, R3.reuse, UR31, RZ ;  /* 0x0000001f03e27c10 */ /* 0x040fe2000ff3e0ff */
[----:B------:R-:W3:Y:S01]  /*c4e0*/  @!P4 LDC.64 R236, c[0x0][0x220] ;  /* 0x00008800ffeccb82 */ /* 0x000ee20000000a00 */
[----:B------:R-:W-:Y:S02]  /*c4f0*/  @!P3 LEA.HI.X R243, R3, R243, R224, 0x1, P0 ;  /* 0x000000f303f3b211 */ /* 0x000fe400000f0ce0 */
[----:B------:R-:W-:Y:S01]  /*c500*/  @P4 STS.128 [R209+0xe800], RZ ;  /* 0x00e800ffd1004388 */ /* 0x000fe20000000c00 */
[----:B------:R-:W-:Y:S02]  /*c510*/  IADD3.X R224, R224, UR30, RZ, P1, !PT ;  /* 0x0000001ee0e07c10 */ /* 0x000fe40008ffe4ff */
[C---:B------:R-:W-:Y:S02]  /*c520*/  IADD3 R3, P5, R226.reuse, UR31, RZ ;  /* 0x0000001fe2037c10 */ /* 0x040fe4000ffbe0ff */
[----:B------:R-:W-:Y:S01]  /*c530*/  @!PT LDS RZ, [RZ] ;  /* 0x00000000fffff984 */ /* 0x000fe20000000800 */
[----:B------:R-:W-:Y:S01]  /*c540*/  @!PT LDS RZ, [RZ] ;  /* 0x00000000fffff984 */ /* 0x000fe20000000800 */
[----:B------:R-:W-:Y:S01]  /*c550*/  @!PT LDS RZ, [RZ] ;  /* 0x00000000fffff984 */ /* 0x000fe20000000800 */
[----:B------:R5:W-:Y:S01]  /*c560*/  @!P4 LDGSTS.E.BYPASS.LTC128B.128 [R209+0xe800], desc[UR22][R244.64+0x80] ;  /* 0x0e800080f4d1cfae */ /* 0x000be2000b901d56 */
[----:B------:R-:W5:Y:S04]  /*c570*/  @!P3 LDC.64 R234, c[0x0][0x220] ;  /* 0x00008800ffeabb82 */ /* 0x000f680000000a00 */
[----:B------:R-:W-:Y:S05]  /*c580*/  @P3 STS.128 [R209+0x10800], RZ ;  /* 0x010800ffd1003388 */ /* 0x000fea0000000c00 */
[----:B------:R-:W-:Y:S01]  /*c590*/  @!PT LDS RZ, [RZ] ;  /* 0x00000000fffff984 */ /* 0x000fe20000000800 */
[----:B------:R-:W-:Y:S01]  /*c5a0*/  @!PT LDS RZ, [RZ] ;  /* 0x00000000fffff984 */ /* 0x000fe20000000800 */
[----:B------:R-:W-:Y:S01]  /*c5b0*/  @!PT LDS RZ, [RZ] ;  /* 0x00000000fffff984 */ /* 0x000fe20000000800 */
[----:B------:R-:W-:Y:S01]  /*c5c0*/  @!P3 LDGSTS.E.BYPASS.LTC128B.128 [R209+0x10800], desc[UR22][R242.64+0x100] ;  /* 0x10800100f2d1bfae */ /* 0x000fe2000b901d56 */
[C---:B----4-:R-:W-:Y:S02]  /*c5d0*/  @!P4 LEA R240, P1, R226.reuse, R240, 0x1 ;  /* 0x000000f0e2f0c211 */ /* 0x050fe400078208ff */
[C---:B--2---:R-:W-:Y:S02]  /*c5e0*/  @!P2 LEA R248, P0, R226.reuse, R202, 0x1 ;  /* 0x000000cae2f8a211 */ /* 0x044fe400078008ff */
[----:B------:R-:W-:Y:S01]  /*c5f0*/  @P2 STS.128 [R209+0xd000], RZ ;  /* 0x00d000ffd1002388 */ /* 0x000fe20000000c00 */
[C-C-:B------:R-:W-:Y:S02]  /*c600*/  @!P4 LEA.HI.X R241, R226.reuse, R241, R224.reuse, 0x1, P1 ;  /* 0x000000f1e2f1c211 */ /* 0x140fe400008f0ce0 */
[C-C-:B------:R-:W-:Y:S02]  /*c610*/  @!P2 LEA.HI.X R249, R226.reuse, R203, R224.reuse, 0x1, P0 ;  /* 0x000000cbe2f9a211 */ /* 0x140fe400000f0ce0 */
[C---:B-1----:R-:W-:Y:S02]  /*c620*/  @!P3 LEA R238, P0, R226.reuse, R238, 0x1 ;  /* 0x000000eee2eeb211 */ /* 0x042fe400078008ff */
[C---:B---3--:R-:W-:Y:S01]  /*c630*/  @!P4 LEA R236, P1, R3.reuse, R236, 0x1 ;  /* 0x000000ec03ecc211 */ /* 0x048fe200078208ff */
[----:B------:R-:W-:Y:S01]  /*c640*/  @!PT LDS RZ, [RZ] ;  /* 0x00000000fffff984 */ /* 0x000fe20000000800 */
[----:B------:R-:W-:Y:S01]  /*c650*/  @!PT LDS RZ, [RZ] ;  /* 0x00000000fffff984 */ /* 0x000fe20000000800 */
[----:B------:R-:W-:Y:S01]  /*c660*/  @!PT LDS RZ, [RZ] ;  /* 0x00000000fffff984 */ /* 0x000fe20000000800 */
[----:B------:R-:W-:Y:S01]  /*c670*/  @!P2 LDGSTS.E.BYPASS.LTC128B.128 [R209+0xd000], desc[UR22][R248.64] ;  /* 0x0d000000f8d1afae */ /* 0x000fe2000b901d56 */
[----:B------:R-:W-:Y:S02]  /*c680*/  @!P3 LEA.HI.X R239, R226, R239, R224, 0x1, P0 ;  /* 0x000000efe2efb211 */ /* 0x000fe400000f0ce0 */
[----:B------:R-:W-:Y:S02]  /*c690*/  IADD3.X R224, R224, UR30, RZ, P5, !PT ;  /* 0x0000001ee0e07c10 */ /* 0x000fe4000affe4ff */
[----:B------:R-:W-:Y:S01]  /*c6a0*/  @P4 STS.128 [R209+0xf000], RZ ;  /* 0x00f000ffd1004388 */ /* 0x000fe20000000c00 */
[C---:B-----5:R-:W-:Y:S04]  /*c6b0*/  @!P3 LEA R234, P0, R3.reuse, R234, 0x1 ;  /* 0x000000ea03eab211 */ /* 0x060fe800078008ff */
[----:B------:R-:W-:Y:S01]  /*c6c0*/  @!PT LDS RZ, [RZ] ;  /* 0x00000000fffff984 */ /* 0x000fe20000000800 */
[----:B------:R-:W-:Y:S01]  /*c6d0*/  @!PT LDS RZ, [RZ] ;  /* 0x00000000fffff984 */ /* 0x000fe20000000800 */
[----:B------:R-:W-:Y:S01]  /*c6e0*/  @!PT LDS RZ, [RZ] ;  /* 0x00000000fffff984 */ /* 0x000fe20000000800 */
[----:B------:R-:W-:Y:S01]  /*c6f0*/  @!P4 LDGSTS.E.BYPASS.LTC128B.128 [R209+0xf000], desc[UR22][R240.64+0x80] ;  /* 0x0f000080f0d1cfae */ /* 0x000fe2000b901d56 */
[C---:B------:R-:W-:Y:S02]  /*c700*/  @!P2 LEA R244, P5, R3.reuse, R200, 0x1 ;  /* 0x000000c803f4a211 */ /* 0x040fe400078a08ff */
[C-C-:B------:R-:W-:Y:S02]  /*c710*/  @!P4 LEA.HI.X R237, R3.reuse, R237, R224.reuse, 0x1, P1 ;  /* 0x000000ed03edc211 */ /* 0x140fe400008f0ce0 */
[----:B------:R-:W-:Y:S01]  /*c720*/  @P3 STS.128 [R209+0x11000], RZ ;  /* 0x011000ffd1003388 */ /* 0x000fe20000000c00 */
[C-C-:B------:R-:W-:Y:S02]  /*c730*/  @!P2 LEA.HI.X R245, R3.reuse, R201, R224.reuse, 0x1, P5 ;  /* 0x000000c903f5a211 */ /* 0x140fe400028f0ce0 */
[----:B------:R-:W-:Y:S02]  /*c740*/  @!P3 LEA.HI.X R235, R3, R235, R224, 0x1, P0 ;  /* 0x000000eb03ebb211 */ /* 0x000fe400000f0ce0 */
[----:B------:R-:W-:Y:S01]  /*c750*/  @!PT LDS RZ, [RZ] ;  /* 0x00000000fffff984 */ /* 0x000fe20000000800 */
[----:B------:R-:W-:Y:S01]  /*c760*/  @!PT LDS RZ, [RZ] ;  /* 0x00000000fffff984 */ /* 0x000fe20000000800 */
[----:B------:R-:W-:Y:S01]  /*c770*/  @!PT LDS RZ, [RZ] ;  /* 0x00000000fffff984 */ /* 0x000fe20000000800 */
[----:B------:R-:W-:Y:S01]  /*c780*/  @!P3 LDGSTS.E.BYPASS.LTC128B.128 [R209+0x11000], desc[UR22][R238.64+0x100] ;  /* 0x11000100eed1bfae */ /* 0x000fe2000b901d56 */
[----:B------:R-:W-:Y:S04]  /*c790*/  IMAD.U32 R3, RZ, RZ, UR8 ;  /* 0x00000008ff037e24 */ /* 0x000fe8000f8e00ff */
[----:B------:R-:W-:Y:S01]  /*c7a0*/  @P2 STS.128 [R209+0xd800], RZ ;  /* 0x00d800ffd1002388 */ /* 0x000fe20000000c00 */
[----:B------:R-:W-:Y:S04]  /*c7b0*/  IMAD R3, R3, 0x40, R218 ;  /* 0x0000004003037824 */ /* 0x000fe800078e02da */
[----:B------:R-:W-:Y:S01]  /*c7c0*/  @!PT LDS RZ, [RZ] ;  /* 0x00000000fffff984 */ /* 0x000fe20000000800 */
[----:B------:R-:W-:Y:S01]  /*c7d0*/  @!PT LDS RZ, [RZ] ;  /* 0x00000000fffff984 */ /* 0x000fe20000000800 */
[----:B------:R-:W-:Y:S01]  /*c7e0*/  @!PT LDS RZ, [RZ] ;  /* 0x00000000fffff984 */ /* 0x000fe20000000800 */
[----:B------:R-:W-:Y:S01]  /*c7f0*/  @!P2 LDGSTS.E.BYPASS.LTC128B.128 [R209+0xd800], desc[UR22][R244.64] ;  /* 0x0d800000f4d1afae */ /* 0x000fe2000b901d56 */
[C---:B------:R-:W-:Y:S01]  /*c800*/  VIADD R224, R3.reuse, 0x1 ;  /* 0x0000000103e07836 */ /* 0x040fe20000000000 */
[C---:B------:R-:W-:Y:S01]  /*c810*/  ISETP.GE.AND P6, PT, R3.reuse, R217, PT ;  /* 0x000000d90300720c */ /* 0x040fe20003fc6270 */
[C---:B------:R-:W-:Y:S02]  /*c820*/  VIADD R226, R3.reuse, 0x9 ;  /* 0x0000000903e27836 */ /* 0x040fe40000000000 */
[----:B------:R-:W-:Y:S01]  /*c830*/  @P4 STS.128 [R209+0xf800], RZ ;  /* 0x00f800ffd1004388 */ /* 0x000fe20000000c00 */
[C---:B------:R-:W-:Y:S02]  /*c840*/  ISETP.GE.AND P1, PT, R3.reuse, R215, PT ;  /* 0x000000d70300720c */ /* 0x040fe40003f26270 */
[C---:B------:R-:W-:Y:S02]  /*c850*/  ISETP.GE.AND P5, PT, R224.reuse, R217, PT ;  /* 0x000000d9e000720c */ /* 0x040fe40003fa6270 */
[----:B------:R-:W-:Y:S01]  /*c860*/  @!PT LDS RZ, [RZ] ;  /* 0x00000000fffff984 */ /* 0x000fe20000000800 */
[----:B------:R-:W-:Y:S01]  /*c870*/  @!PT LDS RZ, [RZ] ;  /* 0x00000000fffff984 */ /* 0x000fe20000000800 */
[----:B------:R-:W-:Y:S01]  /*c880*/  @!PT LDS RZ, [RZ] ;  /* 0x00000000fffff984 */ /* 0x000fe20000000800 */
[----:B------:R-:W-:Y:S01]  /*c890*/  @!P4 LDGSTS.E.BYPASS.LTC128B.128 [R209+0xf800], desc[UR22][R236.64+0x80] ;  /* 0x0f800080ecd1cfae */ /* 0x000fe2000b901d56 */
[C---:B------:R-:W-:Y:S02]  /*c8a0*/  ISETP.GE.AND P0, PT, R224.reuse, R215, PT ;  /* 0x000000d7e000720c */ /* 0x040fe40003f06270 */
[C---:B------:R-:W-:Y:S02]  /*c8b0*/  ISETP.GE.OR P5, PT, R224.reuse, R216, !P5 ;  /* 0x000000d8e000720c */ /* 0x040fe40006fa6670 */
[----:B------:R-:W-:Y:S01]  /*c8c0*/  @P3 STS.128 [R209+0x11800], RZ ;  /* 0x011800ffd1003388 */ /* 0x000fe20000000c00 */
[----:B------:R-:W-:Y:S01]  /*c8d0*/  ISETP.GE.OR P0, PT, R224, R214, !P0 ;  /* 0x000000d6e000720c */ /* 0x000fe20004706670 */
[C---:B------:R-:W-:Y:S01]  /*c8e0*/  VIADD R224, R3.reuse, 0x8 ;  /* 0x0000000803e07836 */ /* 0x040fe20000000000 */
[C---:B------:R-:W-:Y:S02]  /*c8f0*/  ISETP.GE.OR P6, PT, R3.reuse, R216, !P6 ;  /* 0x000000d80300720c */ /* 0x040fe400077c6670 */
[----:B------:R-:W-:Y:S01]  /*c900*/  @!PT LDS RZ, [RZ] ;  /* 0x00000000fffff984 */ /* 0x000fe20000000800 */
[----:B------:R-:W-:Y:S01]  /*c910*/  @!PT LDS RZ, [RZ] ;  /* 0x00000000fffff984 */ /* 0x000fe20000000800 */
[----:B------:R-:W-:Y:S01]  /*c920*/  @!PT LDS RZ, [RZ] ;  /* 0x00000000fffff984 */ /* 0x000fe20000000800 */
[----:B------:R1:W-:Y:S01]  /*c930*/  @!P3 LDGSTS.E.BYPASS.LTC128B.128 [R209+0x11800], desc[UR22][R234.64+0x100] ;  /* 0x11800100ead1bfae */ /* 0x0003e2000b901d56 */
[C---:B------:R-:W-:Y:S04]  /*c940*/  ISETP.GE.OR P1, PT, R3.reuse, R214, !P1 ;  /* 0x000000d60300720c */ /* 0x040fe80004f26670 */
[----:B------:R-:W-:Y:S05]  /*c950*/  LDSM.16.M88.4 R132, [R198] ;  /* 0x00000000c684783b */ /* 0x000fea0000000200 */
[----:B------:R-:W2:Y:S05]  /*c960*/  LDSM.16.M88.4 R136, [R197+0x6000] ;  /* 0x00600000c588783b */ /* 0x000eaa0000000200 */
[----:B------:R-:W3:Y:S05]  /*c970*/  LDSM.16.M88.4 R140, [R197+0x6800] ;  /* 0x00680000c58c783b */ /* 0x000eea0000000200 */
[----:B------:R-:W4:Y:S05]  /*c980*/  LDSM.16.M88.4 R144, [R197+0x7000] ;  /* 0x00700000c590783b */ /* 0x000f2a0000000200 */
[----:B------:R-:W5:Y:S01]  /*c990*/  LDSM.16.M88.4 R148, [R197+0x7800] ;  /* 0x00780000c594783b */ /* 0x000f620000000200 */
[----:B-1----:R-:W-:Y:S04]  /*c9a0*/  VIADD R234, R3, 0x28 ;  /* 0x0000002803ea7836 */ /* 0x002fe80000000000 */
        /* <DEDUP_REMOVED lines=13> */
[C---:B----4-:R-:W-:Y:S06]  /*ca80*/  HMMA.16816.F32.BF16 R20, R132.reuse, R144, RZ ;  /* 0x000000908414723c */ /* 0x050fec00000418ff */
[C---:B------:R-:W-:Y:S01]  /*ca90*/  HMMA.16816.F32.BF16 R24, R132.reuse, R146, RZ ;  /* 0x000000928418723c */ /* 0x040fe200000418ff */
[----:B------:R-:W-:Y:S05]  /*caa0*/  LDSM.16.M88.4 R144, [R191+0x7800] ;  /* 0x00780000bf90783b */ /* 0x000fea0000000200 */
[C---:B-----5:R-:W-:Y:S06]  /*cab0*/  HMMA.16816.F32.BF16 R28, R132.reuse, R148, RZ ;  /* 0x00000094841c723c */ /* 0x060fec00000418ff */
[----:B------:R-:W-:Y:S01]  /*cac0*/  HMMA.16816.F32.BF16 R32, R132, R150, RZ ;  /* 0x000000968420723c */ /* 0x000fe200000418ff */
[----:B------:R-:W4:Y:S05]  /*cad0*/  LDSM.16.M88.4 R132, [R191+0x6800] ;  /* 0x00680000bf84783b */ /* 0x000f2a0000000200 */
[C---:B-1----:R-:W-:Y:S01]  /*cae0*/  HMMA.16816.F32.BF16 R4, R152.reuse, R156, R4 ;  /* 0x0000009c9804723c */ /* 0x042fe20000041804 */
[----:B------:R-:W-:Y:S05]  /*caf0*/  LDSM.16.M88.4 R148, [R193] ;  /* 0x00000000c194783b */ /* 0x000fea0000000200 */
[C---:B------:R-:W-:Y:S01]  /*cb00*/  HMMA.16816.F32.BF16 R8, R152.reuse, R158, R8 ;  /* 0x0000009e9808723c */ /* 0x040fe20000041808 */
[----:B------:R-:W1:Y:S05]  /*cb10*/  LDSM.16.M88.4 R156, [R184] ;  /* 0x00000000b89c783b */ /* 0x000e6a0000000200 */
        /* <DEDUP_REMOVED lines=10> */
[----:B------:R-:W-:Y:S05]  /*cbc0*/  LDSM.16.M88.4 R168, [R198+0x2000] ;  /* 0x00200000c6a8783b */ /* 0x000fea0000000200 */
[C---:B------:R-:W-:Y:S01]  /*cbd0*/  HMMA.16816.F32.BF16 R8, R136.reuse, R174, R8 ;  /* 0x000000ae8808723c */ /* 0x040fe20000041808 */
[----:B------:R-:W3:Y:S05]  /*cbe0*/  LDSM.16.M88.4 R172, [R197+0x8000] ;  /* 0x00800000c5ac783b */ /* 0x000eea0000000200 */
[C---:B----4-:R-:W-:Y:S06]  /*cbf0*/  HMMA.16816.F32.BF16 R12, R136.reuse, R132, R12 ;  /* 0x00000084880c723c */ /* 0x050fec000004180c */
        /* <DEDUP_REMOVED lines=8> */
[C---:B-1----:R-:W-:Y:S01]  /*cc80*/  HMMA.16816.F32.BF16 R4, R148.reuse, R156, R4 ;  /* 0x0000009c9404723c */ /* 0x042fe20000041804 */
[----:B------:R-:W-:Y:S05]  /*cc90*/  LDSM.16.M88.4 R144, [R196+0x2000] ;  /* 0x00200000c490783b */ /* 0x000fea0000000200 */
[C---:B------:R-:W-:Y:S01]  /*cca0*/  HMMA.16816.F32.BF16 R8, R148.reuse, R158, R8 ;  /* 0x0000009e9408723c */ /* 0x040fe20000041808 */
[----:B------:R-:W1:Y:S05]  /*ccb0*/  LDSM.16.M88.4 R156, [R183] ;  /* 0x00000000b79c783b */ /* 0x000e6a0000000200 */
[C---:B--2---:R-:W-:Y:S06]  /*ccc0*/  HMMA.16816.F32.BF16 R12, R148.reuse, R152, R12 ;  /* 0x00000098940c723c */ /* 0x044fec000004180c */
[C---:B------:R-:W-:Y:S01]  /*ccd0*/  HMMA.16816.F32.BF16 R16, R148.reuse, R154, R16 ;  /* 0x0000009a9410723c */ /* 0x040fe20000041810 */
[----:B------:R-:W-:Y:S05]  /*cce0*/  LDSM.16.M88.4 R152, [R181] ;  /* 0x00000000b598783b */ /* 0x000fea0000000200 */
[C---:B------:R-:W-:Y:S06]  /*ccf0*/  HMMA.16816.F32.BF16 R20, R148.reuse, R160, R20 ;  /* 0x000000a09414723c */ /* 0x040fec0000041814 */
[C---:B------:R-:W-:Y:S01]  /*cd00*/  HMMA.16816.F32.BF16 R24, R148.reuse, R162, R24 ;  /* 0x000000a29418723c */ /* 0x040fe20000041818 */
[----:B------:R-:W-:Y:S05]  /*cd10*/  LDSM.16.M88.4 R160, [R180] ;  /* 0x00000000b4a0783b */ /* 0x000fea0000000200 */
[C---:B------:R-:W-:Y:S06]  /*cd20*/  HMMA.16816.F32.BF16 R28, R148.reuse, R164, R28 ;  /* 0x000000a4941c723c */ /* 0x040fec000004181c */
[----:B------:R-:W-:Y:S01]  /*cd30*/  HMMA.16816.F32.BF16 R32, R148, R166, R32 ;  /* 0x000000a69420723c */ /* 0x000fe20000041820 */
[----:B------:R-:W2:Y:S05]  /*cd40*/  LDSM.16.M88.4 R148, [R182] ;  /* 0x00000000b694783b */ /* 0x000eaa0000000200 */
[C---:B---3--:R-:W-:Y:S01]  /*cd50*/  HMMA.16816.F32.BF16 R4, R168.reuse, R172, R4 ;  /* 0x000000aca804723c */ /* 0x048fe20000041804 */
[----:B------:R-:W-:Y:S05]  /*cd60*/  LDSM.16.M88.4 R164, [R194+0x2000] ;  /* 0x00200000c2a4783b */ /* 0x000fea0000000200 */
[C---:B------:R-:W-:Y:S01]  /*cd70*/  HMMA.16816.F32.BF16 R8, R168.reuse, R174, R8 ;  /* 0x000000aea808723c */ /* 0x040fe20000041808 */
[----:B------:R-:W3:Y:S05]  /*cd80*/  LDSM.16.M88.4 R172, [R191+0x8000] ;  /* 0x00800000bfac783b */ /* 0x000eea0000000200 */
        /* <DEDUP_REMOVED lines=10> */
[----:B------:R-:W-:Y:S05]  /*ce30*/  LDSM.16.M88.4 R168, [R184+0x2000] ;  /* 0x00200000b8a8783b */ /* 0x000fea0000000200 */
[C---:B------:R-:W-:Y:S01]  /*ce40*/  HMMA.16816.F32.BF16 R8, R144.reuse, R158, R8 ;  /* 0x0000009e9008723c */ /* 0x040fe20000041808 */
[----:B------:R-:W1:Y:S05]  /*ce50*/  LDSM.16.M88.4 R156, [R193+0x2000] ;  /* 0x00200000c19c783b */ /* 0x000e6a0000000200 */
[C---:B--2---:R-:W-:Y:S06]  /*ce60*/  HMMA.16816.F32.BF16 R12, R144.reuse, R148, R12 ;  /* 0x00000094900c723c */ /* 0x044fec000004180c */
[C---:B------:R-:W-:Y:S01]  /*ce70*/  HMMA.16816.F32.BF16 R16, R144.reuse, R150, R16 ;  /* 0x000000969010723c */ /* 0x040fe20000041810 */
[----:B------:R-:W-:Y:S05]  /*ce80*/  LDSM.16.M88.4 R148, [R184+0x3000] ;  /* 0x00300000b894783b */ /* 0x000fea0000000200 */
[C---:B------:R-:W-:Y:S06]  /*ce90*/  HMMA.16816.F32.BF16 R20, R144.reuse, R152, R20 ;  /* 0x000000989014723c */ /* 0x040fec0000041814 */
[C---:B------:R-:W-:Y:S01]  /*cea0*/  HMMA.16816.F32.BF16 R24, R144.reuse, R154, R24 ;  /* 0x0000009a9018723c */ /* 0x040fe20000041818 */
[----:B------:R-:W-:Y:S05]  /*ceb0*/  LDSM.16.M88.4 R152, [R184+0x3800] ;  /* 0x00380000b898783b */ /* 0x000fea0000000200 */
[C---:B------:R-:W-:Y:S06]  /*cec0*/  HMMA.16816.F32.BF16 R28, R144.reuse, R160, R28 ;  /* 0x000000a0901c723c */ /* 0x040fec000004181c */
        /* <DEDUP_REMOVED lines=47> */
[----:B------:R-:W2:Y:S05]  /*d1c0*/  LDSM.16.M88.4 R144, [R184+0x4800] ;  /* 0x00480000b890783b */ /* 0x000eaa0000000200 */
        /* <DEDUP_REMOVED lines=13> */
[----:B------:R-:W-:Y:S01]  /*d2a0*/  BAR.SYNC.DEFER_BLOCKING 0x0 ;  /* 0x0000000000007b1d */ /* 0x000fe20000010000 */
[C---:B------:R-:W-:Y:S06]  /*d2b0*/  HMMA.16816.F32.BF16 R28, R156.reuse, R140, R28 ;  /* 0x0000008c9c1c723c */ /* 0x040fec000004181c */
[----:B------:R-:W-:Y:S06]  /*d2c0*/  HMMA.16816.F32.BF16 R32, R156, R142, R32 ;  /* 0x0000008e9c20723c */ /* 0x000fec0000041820 */
[C---:B-1----:R-:W-:Y:S06]  /*d2d0*/  HMMA.16816.F32.BF16 R4, R160.reuse, R168, R4 ;  /* 0x000000a8a004723c */ /* 0x042fec0000041804 */
[C---:B------:R-:W-:Y:S06]  /*d2e0*/  HMMA.16816.F32.BF16 R8, R160.reuse, R170, R8 ;  /* 0x000000aaa008723c */ /* 0x040fec0000041808 */
[C---:B--2---:R-:W-:Y:S06]  /*d2f0*/  HMMA.16816.F32.BF16 R12, R160.reuse, R144, R12 ;  /* 0x00000090a00c723c */ /* 0x044fec000004180c */
[C---:B------:R-:W-:Y:S06]  /*d300*/  HMMA.16816.F32.BF16 R16, R160.reuse, R146, R16 ;  /* 0x00000092a010723c */ /* 0x040fec0000041810 */
[----:B------:R-:W-:Y:S01]  /*d310*/  FSEL R169, R4, -INF , !P6 ;  /* 0xff80000004a97808 */ /* 0x000fe20007000000 */
[C---:B---3--:R-:W-:Y:S03]  /*d320*/  HMMA.16816.F32.BF16 R20, R160.reuse, R132, R20 ;  /* 0x00000084a014723c */ /* 0x048fe60000041814 */
[----:B------:R-:W-:Y:S02]  /*d330*/  ISETP.GE.AND P6, PT, R224, R217, PT ;  /* 0x000000d9e000720c */ /* 0x000fe40003fc6270 */
[----:B------:R-:W-:Y:S01]  /*d340*/  FSEL R167, R6, -INF , !P1 ;  /* 0xff80000006a77808 */ /* 0x000fe20004800000 */
[C---:B------:R-:W-:Y:S03]  /*d350*/  HMMA.16816.F32.BF16 R24, R160.reuse, R134, R24 ;  /* 0x00000086a018723c */ /* 0x040fe60000041818 */
[----:B------:R-:W-:Y:S02]  /*d360*/  ISETP.GE.AND P1, PT, R224, R215, PT ;  /* 0x000000d7e000720c */ /* 0x000fe40003f26270 */
[----:B------:R-:W-:Y:S01]  /*d370*/  FSEL R166, R5, -INF , !P5 ;  /* 0xff80000005a67808 */ /* 0x000fe20006800000 */
[C---:B----4-:R-:W-:Y:S03]  /*d380*/  HMMA.16816.F32.BF16 R28, R160.reuse, R136, R28 ;  /* 0x00000088a01c723c */ /* 0x050fe6000004181c */
[C---:B------:R-:W-:Y:S02]  /*d390*/  ISETP.GE.AND P5, PT, R226.reuse, R217, PT ;  /* 0x000000d9e200720c */ /* 0x040fe40003fa6270 */
        /* <DEDUP_REMOVED lines=28> */
[----:B------:R-:W-:Y:S02]  /*d560*/  FSEL R237, R15, -INF , !P0 ;  /* 0xff8000000fed7808 */ /* 0x000fe40004000000 */
        /* <DEDUP_REMOVED lines=10> */
[C---:B------:R-:W-:Y:S02]  /*d610*/  ISETP.GE.AND P5, PT, R224.reuse, R217, PT ;  /* 0x000000d9e000720c */ /* 0x040fe40003fa6270 */
[----:B------:R-:W-:Y:S02]  /*d620*/  ISETP.GE.AND P1, PT, R224, R215, PT ;  /* 0x000000d7e000720c */ /* 0x000fe40003f26270 */
[----:B------:R-:W-:Y:S02]  /*d630*/  FSEL R249, R18, -INF , !P6 ;  /* 0xff80000012f97808 */ /* 0x000fe40007000000 */
[----:B------:R-:W-:Y:S02]  /*d640*/  ISETP.GE.AND P6, PT, R226, R217, PT ;  /* 0x000000d9e200720c */ /* 0x000fe40003fc6270 */
[C---:B------:R-:W-:Y:S02]  /*d650*/  ISETP.GE.OR P5, PT, R224.reuse, R216, !P5 ;  /* 0x000000d8e000720c */ /* 0x040fe40006fa6670 */
[----:B------:R-:W-:Y:S01]  /*d660*/  ISETP.GE.OR P1, PT, R224, R214, !P1 ;  /* 0x000000d6e000720c */ /* 0x000fe20004f26670 */
[----:B------:R-:W-:Y:S01]  /*d670*/  VIADD R224, R3, 0x29 ;  /* 0x0000002903e07836 */ /* 0x000fe20000000000 */
[C---:B------:R-:W-:Y:S02]  /*d680*/  ISETP.GE.OR P6, PT, R226.reuse, R216, !P6 ;  /* 0x000000d8e200720c */ /* 0x040fe400077c6670 */
[----:B------:R-:W-:Y:S02]  /*d690*/  FSEL R247, R19, -INF , !P0 ;  /* 0xff80000013f77808 */ /* 0x000fe40004000000 */
[----:B------:R-:W-:Y:S02]  /*d6a0*/  ISETP.GE.AND P0, PT, R226, R215, PT ;  /* 0x000000d7e200720c */ /* 0x000fe40003f06270 */
[----:B------:R-:W-:Y:S02]  /*d6b0*/  FSEL R241, R20, -INF , !P5 ;  /* 0xff80000014f17808 */ /* 0x000fe40006800000 */
[----:B------:R-:W-:Y:S02]  /*d6c0*/  FSEL R250, R22, -INF , !P1 ;  /* 0xff80000016fa7808 */ /* 0x000fe40004800000 */
[-C--:B------:R-:W-:Y:S02]  /*d6d0*/  ISETP.GE.AND P5, PT, R234, R217.reuse, PT ;  /* 0x000000d9ea00720c */ /* 0x080fe40003fa6270 */
[----:B------:R-:W-:Y:S02]  /*d6e0*/  FSEL R239, R21, -INF , !P6 ;  /* 0xff80000015ef7808 */ /* 0x000fe40007000000 */
[----:B------:R-:W-:Y:S02]  /*d6f0*/  ISETP.GE.AND P1, PT, R224, R217, PT ;  /* 0x000000d9e000720c */ /* 0x000fe40003f26270 */
[----:B------:R-:W-:Y:S02]  /*d700*/  ISETP.GE.AND P6, PT, R234, R215, PT ;  /* 0x000000d7ea00720c */ /* 0x000fe40003fc6270 */
[----:B------:R-:W-:Y:S01]  /*d710*/  ISETP.GE.OR P0, PT, R226, R214, !P0 ;  /* 0x000000d6e200720c */ /* 0x000fe20004706670 */
[----:B------:R-:W-:Y:S01]  /*d720*/  VIADD R226, R3, 0x30 ;  /* 0x0000003003e27836 */ /* 0x000fe20000000000 */
[-C--:B------:R-:W-:Y:S02]  /*d730*/  ISETP.GE.OR P5, PT, R234, R216.reuse, !P5 ;  /* 0x000000d8ea00720c */ /* 0x080fe40006fa6670 */
[----:B------:R-:W-:Y:S02]  /*d740*/  ISETP.GE.OR P1, PT, R224, R216, !P1 ;  /* 0x000000d8e000720c */ /* 0x000fe40004f26670 */
[----:B------:R-:W-:Y:S02]  /*d750*/  ISETP.GE.OR P6, PT, R234, R214, !P6 ;  /* 0x000000d6ea00720c */ /* 0x000fe400077c6670 */
[----:B------:R-:W-:Y:S02]  /*d760*/  FMNMX.FTZ R234, R169, R0, !PT ;  /* 0x00000000a9ea7209 */ /* 0x000fe40007810000 */
[----:B------:R-:W-:Y:S02]  /*d770*/  FSEL R252, R24, -INF , !P5 ;  /* 0xff80000018fc7808 */ /* 0x000fe40006800000 */
[----:B------:R-:W-:Y:S02]  /*d780*/  FSEL R246, R25, -INF , !P1 ;  /* 0xff80000019f67808 */ /* 0x000fe40004800000 */
[----:B------:R-:W-:Y:S02]  /*d790*/  FSEL R248, R23, -INF , !P0 ;  /* 0xff80000017f87808 */ /* 0x000fe40004000000 */
[C---:B------:R-:W-:Y:S02]  /*d7a0*/  ISETP.GE.AND P5, PT, R226.reuse, R217, PT ;  /* 0x000000d9e200720c */ /* 0x040fe40003fa6270 */
[-C--:B------:R-:W-:Y:S02]  /*d7b0*/  ISETP.GE.AND P1, PT, R226, R215.reuse, PT ;  /* 0x000000d7e200720c */ /* 0x080fe40003f26270 */
[----:B------:R-:W-:Y:S02]  /*d7c0*/  ISETP.GE.AND P0, PT, R224, R215, PT ;  /* 0x000000d7e000720c */ /* 0x000fe40003f06270 */
[----:B------:R-:W-:Y:S02]  /*d7d0*/  FMNMX.FTZ R234, R166, R234, !PT ;  /* 0x000000eaa6ea7209 */ /* 0x000fe40007810000 */
[C---:B------:R-:W-:Y:S02]  /*d7e0*/  ISETP.GE.OR P5, PT, R226.reuse, R216, !P5 ;  /* 0x000000d8e200720c */ /* 0x040fe40006fa6670 */
[-C--:B------:R-:W-:Y:S02]  /*d7f0*/  ISETP.GE.OR P1, PT, R226, R214.reuse, !P1 ;  /* 0x000000d6e200720c */ /* 0x080fe40004f26670 */
[----:B------:R-:W-:Y:S01]  /*d800*/  ISETP.GE.OR P0, PT, R224, R214, !P0 ;  /* 0x000000d6e000720c */ /* 0x000fe20004706670 */
[----:B------:R-:W-:Y:S01]  /*d810*/  VIADD R224, R3, 0x31 ;  /* 0x0000003103e07836 */ /* 0x000fe20000000000 */
[----:B------:R-:W-:Y:S02]  /*d820*/  FMNMX.FTZ R226, R165, R234, !PT ;  /* 0x000000eaa5e27209 */ /* 0x000fe40007810000 */
[----:B------:R-:W-:Y:S02]  /*d830*/  FSEL R244, R26, -INF , !P6 ;  /* 0xff8000001af47808 */ /* 0x000fe40007000000 */
[----:B------:R-:W-:Y:S02]  /*d840*/  FMNMX.FTZ R226, R175, R226, !PT ;  /* 0x000000e2afe27209 */ /* 0x000fe40007810000 */
[----:B------:R-:W-:Y:S02]  /*d850*/  FSEL R242, R27, -INF , !P0 ;  /* 0xff8000001bf27808 */ /* 0x000fe40004000000 */
[C---:B------:R-:W-:Y:S02]  /*d860*/  ISETP.GE.AND P6, PT, R224.reuse, R217, PT ;  /* 0x000000d9e000720c */ /* 0x040fe40003fc6270 */
[C---:B------:R-:W-:Y:S02]  /*d870*/  ISETP.GE.AND P0, PT, R224.reuse, R215, PT ;  /* 0x000000d7e000720c */ /* 0x040fe40003f06270 */
[----:B------:R-:W-:Y:S02]  /*d880*/  FMNMX.FTZ R234, R167, R2, !PT ;  /* 0x00000002a7ea7209 */ /* 0x000fe40007810000 */
[----:B------:R-:W-:Y:S02]  /*d890*/  FMNMX.FTZ R226, R235, R226, !PT ;  /* 0x000000e2ebe27209 */ /* 0x000fe40007810000 */
[C---:B------:R-:W-:Y:S02]  /*d8a0*/  ISETP.GE.OR P6, PT, R224.reuse, R216, !P6 ;  /* 0x000000d8e000720c */ /* 0x040fe400077c6670 */
[----:B------:R-:W-:Y:S02]  /*d8b0*/  ISETP.GE.OR P0, PT, R224, R214, !P0 ;  /* 0x000000d6e000720c */ /* 0x000fe40004706670 */
[----:B------:R-:W-:Y:S02]  /*d8c0*/  FMNMX.FTZ R224, R174, R234, !PT ;  /* 0x000000eaaee07209 */ /* 0x000fe40007810000 */
[----:B------:R-:W-:Y:S01]  /*d8d0*/  FMNMX.FTZ R234, R243, R226, !PT ;  /* 0x000000e2f3ea7209 */ /* 0x000fe20007810000 */
[----:B------:R-:W-:Y:S01]  /*d8e0*/  VIADD R226, R3, 0x38 ;  /* 0x0000003803e27836 */ /* 0x000fe20000000000 */
[----:B------:R-:W-:Y:S01]  /*d8f0*/  FMNMX.FTZ R224, R173, R224, !PT ;  /* 0x000000e0ade07209 */ /* 0x000fe20007810000 */
[----:B------:R-:W-:Y:S01]  /*d900*/  VIADD R3, R3, 0x39 ;  /* 0x0000003903037836 */ /* 0x000fe20000000000 */
[----:B------:R-:W-:Y:S02]  /*d910*/  FMNMX.FTZ R234, R170, R234, !PT ;  /* 0x000000eaaaea7209 */ /* 0x000fe40007810000 */
        /* <DEDUP_REMOVED lines=11> */
[----:B------:R-:W-:Y:S02]  /*d9d0*/  FMNMX.FTZ R226, R239, R234, !PT ;  /* 0x000000eaefe27209 */ /* 0x000fe40007810000 */
[----:B------:R-:W-:Y:S02]  /*d9e0*/  FMNMX.FTZ R224, R249, R224, !PT ;  /* 0x000000e0f9e07209 */ /* 0x000fe40007810000 */
[----:B------:R-:W-:Y:S02]  /*d9f0*/  FMNMX.FTZ R226, R252, R226, !PT ;  /* 0x000000e2fce27209 */ /* 0x000fe40007810000 */
[----:B------:R-:W-:Y:S02]  /*da00*/  FMNMX.FTZ R224, R247, R224, !PT ;  /* 0x000000e0f7e07209 */ /* 0x000fe40007810000 */
[----:B------:R-:W-:Y:S02]  /*da10*/  FSEL R234, R31, -INF , !P0 ;  /* 0xff8000001fea7808 */ /* 0x000fe40004000000 */
[----:B------:R-:W-:Y:S02]  /*da20*/  FMNMX.FTZ R226, R246, R226, !PT ;  /* 0x000000e2f6e27209 */ /* 0x000fe40007810000 */
[----:B------:R-:W-:Y:S02]  /*da30*/  PLOP3.LUT P0, PT, PT, PT, UP0, 0x80, 0x0 ;  /* 0x000000000000781c */ /* 0x000fe40003f0f008 */
[----:B------:R-:W-:Y:S02]  /*da40*/  FSEL R236, R30, -INF , !P1 ;  /* 0xff8000001eec7808 */ /* 0x000fe40004800000 */
[----:B------:R-:W-:Y:S02]  /*da50*/  FMNMX.FTZ R13, R250, R224, !PT ;  /* 0x000000e0fa0d7209 */ /* 0x000fe40007810000 */
[C---:B------:R-:W-:Y:S02]  /*da60*/  ISETP.GE.AND P1, PT, R3.reuse, R217, PT ;  /* 0x000000d90300720c */ /* 0x040fe40003f26270 */
[----:B------:R-:W-:Y:S02]  /*da70*/  FMNMX.FTZ R224, R240, R226, !PT ;  /* 0x000000e2f0e07209 */ /* 0x000fe40007810000 */
[----:B------:R-:W-:Y:S02]  /*da80*/  ISETP.GE.OR P1, PT, R3, R216, !P1 ;  /* 0x000000d80300720c */ /* 0x000fe40004f26670 */
[----:B------:R-:W-:Y:S02]  /*da90*/  FSEL R226, R32, -INF , !P5 ;  /* 0xff80000020e27808 */ /* 0x000fe40006800000 */
[----:B------:R-:W-:Y:S02]  /*daa0*/  FMNMX.FTZ R13, R248, R13, !PT ;  /* 0x0000000df80d7209 */ /* 0x000fe40007810000 */
[----:B------:R-:W-:Y:S02]  /*dab0*/  FMNMX.FTZ R15, R238, R224, !PT ;  /* 0x000000e0ee0f7209 */ /* 0x000fe40007810000 */
[----:B------:R-:W-:Y:S02]  /*dac0*/  FSEL R224, R33, -INF , !P1 ;  /* 0xff80000021e07808 */ /* 0x000fe40004800000 */
[----:B------:R-:W-:Y:S02]  /*dad0*/  FMNMX.FTZ R13, R244, R13, !PT ;  /* 0x0000000df40d7209 */ /* 0x000fe40007810000 */
[----:B------:R-:W-:Y:S02]  /*dae0*/  FMNMX.FTZ R15, R226, R15, !PT ;  /* 0x0000000fe20f7209 */ /* 0x000fe40007810000 */
[----:B------:R-:W-:Y:S02]  /*daf0*/  ISETP.GE.AND P5, PT, R3, R215, PT ;  /* 0x000000d70300720c */ /* 0x000fe40003fa6270 */
[----:B------:R-:W-:Y:S02]  /*db00*/  FMNMX.FTZ R19, R242, R13, !PT ;  /* 0x0000000df2137209 */ /* 0x000fe40007810000 */
[----:B------:R-:W-:Y:S01]  /*db10*/  FMNMX.FTZ R18, R224, R15, !PT ;  /* 0x0000000fe0127209 */ /* 0x000fe20007810000 */
[----:B------:R-:W-:Y:S08]  /*db20*/  @P0 BRA `(.L_x_713) ;  /* 0xffffffdc00d00947 */ /* 0x000ff0000383ffff */
.L_x_712:
[----:B------:R-:W-:Y:S01]  /*db30*/  FMNMX.FTZ R19, R236, R19, !PT ;  /* 0x00000013ec137209 */ /* 0x000fe20007810000 */
[----:B---3--:R-:W1:Y:S01]  /*db40*/  SHFL.BFLY PT, R5, R18, 0x2, 0x1f ;  /* 0x0c401f0012057f89 */ /* 0x008e6200000e0000 */
[----:B------:R-:W-:Y:S01]  /*db50*/  FSEL R152, R34, -INF , !P6 ;  /* 0xff80000022987808 */ /* 0x000fe20007000000 */
[----:B------:R-:W-:Y:S01]  /*db60*/  USHF.L.U32 UR9, UR8, 0x1, URZ ;  /* 0x0000000108097899 */ /* 0x000fe2000800063f */
[----:B------:R-:W-:Y:S05]  /*db70*/  FMNMX.FTZ R19, R234, R19, !PT ;  /* 0x00000013ea137209 */ /* 0x000fea0007810000 */
[----:B------:R-:W-:Y:S01]  /*db80*/  LDSM.16.MT88.4 R24, [R190+0xc000] ;  /* 0x00c00000be18783b */ /* 0x000fe20000004200 */
[----:B------:R-:W-:Y:S01]  /*db90*/  ISETP.GE.OR P5, PT, R3, R214, !P5 ;  /* 0x000000d60300720c */ /* 0x000fe20006fa6670 */
[----:B------:R-:W-:Y:S01]  /*dba0*/  UISETP.GT.AND UP0, UPT, UR8, UR12, UPT ;  /* 0x0000000c0800728c */ /* 0x000fe2000bf04270 */
[----:B------:R-:W-:Y:S01]  /*dbb0*/  FMNMX.FTZ R8, R152, R19, !PT ;  /* 0x0000001398087209 */ /* 0x000fe20007810000 */
[----:B------:R-:W-:Y:S01]  /*dbc0*/  UMOV UR17, UR8 ;  /* 0x0000000800117c82 */ /* 0x000fe20008000000 */
[----:B------:R-:W-:Y:S02]  /*dbd0*/  FSEL R133, R35, -INF , !P5 ;  /* 0xff80000023857808 */ /* 0x000fe40006800000 */
[----:B------:R-:W-:Y:S01]  /*dbe0*/  IADD3 R7, R221, -0x4498517b, RZ ;  /* 0xbb67ae85dd077810 */ /* 0x000fe20007ffe0ff */
[----:B------:R-:W-:Y:S01]  /*dbf0*/  LDSM.16.MT88.4 R32, [R189+0xc000] ;  /* 0x00c00000bd20783b */ /* 0x000fe20000004200 */
[----:B------:R-:W-:Y:S02]  /*dc00*/  FMNMX.FTZ R6, R133, R8, !PT ;  /* 0x0000000885067209 */ /* 0x000fe40007810000 */
[----:B------:R-:W-:Y:S02]  /*dc10*/  LOP3.LUT R146, R223, R230, R7, 0x96, !PT ;  /* 0x000000e6df927212 */ /* 0x000fe400078e9607 */
[C---:B------:R-:W-:Y:S02]  /*dc20*/  IADD3 R151, R220.reuse, 0x3c6ef372, RZ ;  /* 0x3c6ef372dc977810 */ /* 0x040fe40007ffe0ff */
[----:B------:R-:W-:Y:S01]  /*dc30*/  IADD3 R157, R220, -0x61c88647, RZ ;  /* 0x9e3779b9dc9d7810 */ /* 0x000fe20007ffe0ff */
[----:B------:R-:W2:Y:S01]  /*dc40*/  SHFL.BFLY PT, R3, R6, 0x2, 0x1f ;  /* 0x0c401f0006037f89 */ /* 0x000ea200000e0000 */
[----:B------:R-:W-:Y:S01]  /*dc50*/  IMAD.WIDE.U32 R146, R146, -0x326172a9, RZ ;  /* 0xcd9e8d5792927825 */ /* 0x000fe200078e00ff */
[C---:B------:R-:W-:Y:S02]  /*dc60*/  IADD3 R149, R221.reuse, 0x76cf5d0a, RZ ;  /* 0x76cf5d0add957810 */ /* 0x040fe40007ffe0ff */
[C---:B------:R-:W-:Y:S02]  /*dc70*/  IADD3 R145, R221.reuse, 0x32370b8f, RZ ;  /* 0x32370b8fdd917810 */ /* 0x040fe40007ffe0ff */
[C---:B------:R-:W-:Y:S02]  /*dc80*/  IADD3 R143, R220.reuse, 0x78dde6e4, RZ ;  /* 0x78dde6e4dc8f7810 */ /* 0x040fe40007ffe0ff */
[C---:B------:R-:W-:Y:S02]  /*dc90*/  IADD3 R144, R220.reuse, -0x255992d5, RZ ;  /* 0xdaa66d2bdc907810 */ /* 0x040fe40007ffe0ff */
[C---:B------:R-:W-:Y:S02]  /*dca0*/  IADD3 R142, R221.reuse, -0x56f99767, RZ ;  /* 0xa9066899dd8e7810 */ /* 0x040fe40007ffe0ff */
[C---:B------:R-:W-:Y:S02]  /*dcb0*/  IADD3 R141, R221.reuse, -0x126145ec, RZ ;  /* 0xed9eba14dd8d7810 */ /* 0x040fe40007ffe0ff */
[C---:B------:R-:W-:Y:S02]  /*dcc0*/  IADD3 R140, R220.reuse, -0x4ab325aa, RZ ;  /* 0xb54cda56dc8c7810 */ /* 0x040fe40007ffe0ff */
[----:B------:R-:W-:Y:S02]  /*dcd0*/  IADD3 R154, R220, 0x1715609d, RZ ;  /* 0x1715609ddc9a7810 */ /* 0x000fe40007ffe0ff */
[----:B------:R-:W-:Y:S02]  /*dce0*/  IADD3 R156, R221, 0x646e171e, RZ ;  /* 0x646e171edd9c7810 */ /* 0x000fe40007ffe0ff */
[----:B-1----:R-:W-:Y:S02]  /*dcf0*/  FMNMX.FTZ R9, R18, R5, !PT ;  /* 0x0000000512097209 */ /* 0x002fe40007810000 */
[----:B------:R-:W-:Y:S01]  /*dd00*/  LOP3.LUT R5, R231, UR9, R221, 0x96, !PT ;  /* 0x00000009e7057c12 */ /* 0x000fe2000f8e96dd */
[----:B------:R-:W-:Y:S01]  /*dd10*/  LDSM.16.MT88.4 R16, [R192+0xc000] ;  /* 0x00c00000c010783b */ /* 0x000fe20000004200 */
[----:B--2---:R-:W-:Y:S01]  /*dd20*/  FMNMX.FTZ R4, R6, R3, !PT ;  /* 0x0000000306047209 */ /* 0x004fe20007810000 */
[----:B------:R-:W-:Y:S02]  /*dd30*/  UIADD3 UR9, UR9, 0x1, URZ ;  /* 0x0000000109097890 */ /* 0x000fe4000fffe03f */
[----:B------:R-:W-:Y:S04]  /*dd40*/  IMAD.WIDE.U32 R160, R5, -0x326172a9, RZ ;  /* 0xcd9e8d5705a07825 */ /* 0x000fe800078e00ff */
[----:B------:R-:W1:Y:S01]  /*dd50*/  SHFL.BFLY PT, R3, R4, 0x1, 0x1f ;  /* 0x0c201f0004037f89 */ /* 0x000e6200000e0000 */
[----:B------:R-:W-:Y:S02]  /*dd60*/  LOP3.LUT R160, R147, R160, R151, 0x96, !PT ;  /* 0x000000a093a07212 */ /* 0x000fe400078e9697 */
[----:B------:R-:W-:Y:S05]  /*dd70*/  LOP3.LUT R5, R161, R228, R157, 0x96, !PT ;  /* 0x000000e4a1057212 */ /* 0x000fea00078e969d */
[----:B------:R-:W2:Y:S01]  /*dd80*/  SHFL.BFLY PT, R132, R9, 0x1, 0x1f ;  /* 0x0c201f0009847f89 */ /* 0x000ea200000e0000 */
[----:B------:R-:W-:Y:S04]  /*dd90*/  IMAD.WIDE.U32 R160, R160, -0x2daee0ad, RZ ;  /* 0xd2511f53a0a07825 */ /* 0x000fe800078e00ff */
[----:B------:R-:W-:Y:S03]  /*dda0*/  IMAD.WIDE.U32 R162, R5, -0x2daee0ad, RZ ;  /* 0xd2511f5305a27825 */ /* 0x000fe600078e00ff */
[----:B------:R-:W-:Y:S02]  /*ddb0*/  LOP3.LUT R162, R161, R162, R145, 0x96, !PT ;  /* 0x000000a2a1a27212 */ /* 0x000fe400078e9691 */
[----:B-1----:R-:W-:Y:S02]  /*ddc0*/  FMNMX.FTZ R3, R4, R3, !PT ;  /* 0x0000000304037209 */ /* 0x002fe40007810000 */
[----:B------:R-:W-:Y:S01]  /*ddd0*/  LOP3.LUT R4, R163, R222, R149, 0x96, !PT ;  /* 0x000000dea3047212 */ /* 0x000fe200078e9695 */
[----:B------:R-:W-:Y:S01]  /*dde0*/  IMAD.WIDE.U32 R162, R162, -0x326172a9, RZ ;  /* 0xcd9e8d57a2a27825 */ /* 0x000fe200078e00ff */
[----:B--2---:R-:W-:Y:S03]  /*ddf0*/  FMNMX.FTZ R132, R9, R132, !PT ;  /* 0x0000008409847209 */ /* 0x004fe60007810000 */
[C---:B------:R-:W-:Y:S01]  /*de00*/  FMUL.FTZ R153, R3.reuse, UR4 ;  /* 0x0000000403997c20 */ /* 0x040fe20008410000 */
[----:B------:R-:W-:Y:S01]  /*de10*/  IMAD.WIDE.U32 R158, R4, -0x326172a9, RZ ;  /* 0xcd9e8d57049e7825 */ /* 0x000fe200078e00ff */
[----:B------:R-:W-:Y:S03]  /*de20*/  FSETP.NEU.FTZ.AND P0, PT, R3, -INF , PT ;  /* 0xff8000000300780b */ /* 0x000fe60003f1d000 */
[C---:B------:R-:W-:Y:S01]  /*de30*/  FMUL.FTZ R155, R132.reuse, UR4 ;  /* 0x00000004849b7c20 */ /* 0x040fe20008410000 */
[----:B------:R-:W-:Y:S02]  /*de40*/  FSETP.NEU.FTZ.AND P1, PT, R132, -INF , PT ;  /* 0xff8000008400780b */ /* 0x000fe40003f3d000 */
[----:B------:R-:W-:Y:S02]  /*de50*/  LOP3.LUT R4, R159, R146, R144, 0x96, !PT ;  /* 0x000000929f047212 */ /* 0x000fe400078e9690 */
[----:B------:R-:W-:Y:S02]  /*de60*/  LOP3.LUT R158, R163, R158, R143, 0x96, !PT ;  /* 0x0000009ea39e7212 */ /* 0x000fe400078e968f */
[----:B------:R-:W-:Y:S01]  /*de70*/  FSEL R153, R153, RZ, P0 ;  /* 0x000000ff99997208 */ /* 0x000fe20000000000 */
[----:B------:R-:W-:Y:S01]  /*de80*/  IMAD.WIDE.U32 R4, R4, -0x2daee0ad, RZ ;  /* 0xd2511f5304047825 */ /* 0x000fe200078e00ff */
[----:B------:R-:W-:Y:S03]  /*de90*/  FSEL R155, R155, RZ, P1 ;  /* 0x000000ff9b9b7208 */ /* 0x000fe60000800000 */
[----:B------:R-:W-:Y:S01]  /*dea0*/  IMAD.WIDE.U32 R158, R158, -0x2daee0ad, RZ ;  /* 0xd2511f539e9e7825 */ /* 0x000fe200078e00ff */
[----:B------:R-:W-:Y:S02]  /*deb0*/  LOP3.LUT R160, R5, R160, R141, 0x96, !PT ;  /* 0x000000a005a07212 */ /* 0x000fe400078e968d */
[----:B------:R-:W-:Y:S01]  /*dec0*/  FSEL R5, R3, RZ, P0 ;  /* 0x000000ff03057208 */ /* 0x000fe20000000000 */
[----:B------:R-:W-:Y:S01]  /*ded0*/  FFMA.FTZ R134, R171, UR4, -R153 ;  /* 0x00000004ab867c23 */ /* 0x000fe20008010899 */
[----:B------:R-:W-:Y:S01]  /*dee0*/  LOP3.LUT R6, R159, R4, R142, 0x96, !PT ;  /* 0x000000049f067212 */ /* 0x000fe200078e968e */
[----:B------:R-:W-:Y:S04]  /*def0*/  IMAD.WIDE.U32 R160, R160, -0x326172a9, RZ ;  /* 0xcd9e8d57a0a07825 */ /* 0x000fe800078e00ff */
[----:B------:R-:W-:Y:S01]  /*df00*/  FFMA.FTZ R171, R169, UR4, -R155 ;  /* 0x00000004a9ab7c23 */ /* 0x000fe2000801089b */
[----:B------:R-:W-:Y:S01]  /*df10*/  PLOP3.LUT P0, PT, PT, PT, UP0, 0x80, 0x0 ;  /* 0x000000000000781c */ /* 0x000fe20003f0f008 */
[----:B------:R-:W-:Y:S01]  /*df20*/  FFMA.FTZ R169, R167, UR4, -R153 ;  /* 0x00000004a7a97c23 */ /* 0x000fe20008010899 */
[----:B------:R-:W-:Y:S04]  /*df30*/  IMAD.WIDE.U32 R6, R6, -0x326172a9, RZ ;  /* 0xcd9e8d5706067825 */ /* 0x000fe800078e00ff */
[--C-:B------:R-:W-:Y:S01]  /*df40*/  FFMA.FTZ R165, R165, UR4, -R155.reuse ;  /* 0x00000004a5a57c23 */ /* 0x100fe2000801089b */
[----:B------:R-:W-:Y:S01]  /*df50*/  MUFU.EX2 R134, R134 ;  /* 0x0000008600867308 */ /* 0x000fe20000000800 */
[----:B------:R-:W-:Y:S01]  /*df60*/  FFMA.FTZ R164, R175, UR4, -R155 ;  /* 0x00000004afa47c23 */ /* 0x000fe2000801089b */
[----:B------:R-:W-:Y:S01]  /*df70*/  FFMA.FTZ R135, R173, UR4, -R153 ;  /* 0x00000004ad877c23 */ /* 0x000fe20008010899 */
[----:B------:R-:W-:Y:S01]  /*df80*/  LOP3.LUT R4, R7, R160, R140, 0x96, !PT ;  /* 0x000000a007047212 */ /* 0x000fe200078e968c */
[----:B------:R-:W-:Y:S01]  /*df90*/  FFMA.FTZ R166, R166, UR4, -R155 ;  /* 0x00000004a6a67c23 */ /* 0x000fe2000801089b */
[----:B------:R-:W-:Y:S01]  /*dfa0*/  LOP3.LUT R11, R6, 0xffff, RZ, 0xc0, !PT ;  /* 0x0000ffff060b7812 */ /* 0x000fe200078ec0ff */
[----:B------:R-:W-:Y:S01]  /*dfb0*/  FFMA.FTZ R167, R174, UR4, -R153 ;  /* 0x00000004aea77c23 */ /* 0x000fe20008010899 */
[----:B------:R-:W-:Y:S01]  /*dfc0*/  FSEL R7, R132, RZ, P1 ;  /* 0x000000ff84077208 */ /* 0x000fe20000800000 */
[----:B------:R-:W-:Y:S02]  /*dfd0*/  FADD.FTZ R5, -R5, R2 ;  /* 0x0000000205057221 */ /* 0x000fe40000010100 */
[----:B------:R-:W-:Y:S01]  /*dfe0*/  MUFU.EX2 R165, R165 ;  /* 0x000000a500a57308 */ /* 0x000fe20000000800 */
[----:B------:R-:W-:Y:S01]  /*dff0*/  SHF.R.U32.HI R8, RZ, 0x10, R6 ;  /* 0x00000010ff087819 */ /* 0x000fe20000011606 */
[--C-:B------:R-:W-:Y:S01]  /*e000*/  FFMA.FTZ R168, R170, UR4, -R155.reuse ;  /* 0x00000004aaa87c23 */ /* 0x100fe2000801089b */
[----:B------:R-:W-:Y:S01]  /*e010*/  FADD.FTZ R0, -R7, R0 ;  /* 0x0000000007007221 */ /* 0x000fe20000010100 */
[----:B------:R-:W-:Y:S01]  /*e020*/  LOP3.LUT R13, R4, 0xffff, RZ, 0xc0, !PT ;  /* 0x0000ffff040d7812 */ /* 0x000fe200078ec0ff */
[----:B------:R-:W-:Y:S01]  /*e030*/  FFMA.FTZ R173, R251, UR4, -R155 ;  /* 0x00000004fbad7c23 */ /* 0x000fe2000801089b */
[--C-:B------:R-:W-:Y:S01]  /*e040*/  SHF.R.U32.HI R9, RZ, 0x10, R4.reuse ;  /* 0x00000010ff097819 */ /* 0x100fe20000011604 */
[----:B------:R-:W-:Y:S01]  /*e050*/  FMUL.FTZ R2, R0, UR4 ;  /* 0x0000000400027c20 */ /* 0x000fe20008410000 */
[----:B------:R-:W-:Y:S02]  /*e060*/  FMUL.FTZ R0, R5, UR4 ;  /* 0x0000000405007c20 */ /* 0x000fe40008410000 */
[----:B------:R-:W1:Y:S01]  /*e070*/  MUFU.EX2 R164, R164 ;  /* 0x000000a400a47308 */ /* 0x000e620000000800 */
[----:B------:R-:W-:Y:S01]  /*e080*/  LOP3.LUT R138, R6, 0xff, RZ, 0xc0, !PT ;  /* 0x000000ff068a7812 */ /* 0x000fe200078ec0ff */
[--C-:B------:R-:W-:Y:S01]  /*e090*/  FFMA.FTZ R175, R249, UR4, -R153.reuse ;  /* 0x00000004f9af7c23 */ /* 0x100fe20008010899 */
[----:B------:R-:W-:Y:S01]  /*e0a0*/  LOP3.LUT R136, R4, 0xff, RZ, 0xc0, !PT ;  /* 0x000000ff04887812 */ /* 0x000fe200078ec0ff */
[----:B------:R-:W-:Y:S01]  /*e0b0*/  FFMA.FTZ R170, R247, UR4, -R153 ;  /* 0x00000004f7aa7c23 */ /* 0x000fe20008010899 */
[----:B------:R-:W-:Y:S01]  /*e0c0*/  SHF.R.U32.HI R11, RZ, 0x8, R11 ;  /* 0x00000008ff0b7819 */ /* 0x000fe2000001160b */
[----:B------:R-:W-:Y:S01]  /*e0d0*/  FFMA.FTZ R235, R235, UR4, -R155 ;  /* 0x00000004ebeb7c23 */ /* 0x000fe2000801089b */
[----:B------:R-:W-:Y:S03]  /*e0e0*/  LOP3.LUT R7, R8, 0xff, RZ, 0xc0, !PT ;  /* 0x000000ff08077812 */ /* 0x000fe600078ec0ff */
[----:B------:R-:W2:Y:S01]  /*e0f0*/  MUFU.EX2 R135, R135 ;  /* 0x0000008700877308 */ /* 0x000ea20000000800 */
[----:B------:R-:W-:Y:S01]  /*e100*/  SHF.R.U32.HI R13, RZ, 0x8, R13 ;  /* 0x00000008ff0d7819 */ /* 0x000fe2000001160d */
[----:B------:R-:W-:Y:S01]  /*e110*/  FFMA.FTZ R172, R243, UR4, -R155 ;  /* 0x00000004f3ac7c23 */ /* 0x000fe2000801089b */
[----:B------:R-:W-:Y:S01]  /*e120*/  LOP3.LUT R9, R9, 0xff, RZ, 0xc0, !PT ;  /* 0x000000ff09097812 */ /* 0x000fe200078ec0ff */
[--C-:B------:R-:W-:Y:S01]  /*e130*/  FFMA.FTZ R174, R245, UR4, -R153.reuse ;  /* 0x00000004f5ae7c23 */ /* 0x100fe20008010899 */
[----:B------:R-:W-:Y:S01]  /*e140*/  SHF.R.U32.HI R4, RZ, 0x18, R4 ;  /* 0x00000018ff047819 */ /* 0x000fe20000011604 */
[----:B------:R-:W-:Y:S01]  /*e150*/  FFMA.FTZ R237, R237, UR4, -R153 ;  /* 0x00000004eded7c23 */ /* 0x000fe20008010899 */
[----:B------:R-:W-:Y:S03]  /*e160*/  SHF.R.U32.HI R6, RZ, 0x18, R6 ;  /* 0x00000018ff067819 */ /* 0x000fe60000011606 */
[----:B------:R-:W-:Y:S01]  /*e170*/  MUFU.EX2 R171, R171 ;  /* 0x000000ab00ab7308 */ /* 0x000fe20000000800 */
[----:B------:R-:W-:Y:S01]  /*e180*/  PRMT R138, R138, 0x5410, R11 ;  /* 0x000054108a8a7816 */ /* 0x000fe2000000000b */
[----:B------:R-:W-:Y:S01]  /*e190*/  FFMA.FTZ R241, R241, UR4, -R155 ;  /* 0x00000004f1f17c23 */ /* 0x000fe2000801089b */
[----:B------:R-:W-:Y:S01]  /*e1a0*/  PRMT R136, R136, 0x5410, R13 ;  /* 0x0000541088887816 */ /* 0x000fe2000000000d */
[----:B------:R-:W-:Y:S01]  /*e1b0*/  FFMA.FTZ R239, R239, UR4, -R155 ;  /* 0x00000004efef7c23 */ /* 0x000fe2000801089b */
[----:B------:R-:W-:Y:S01]  /*e1c0*/  PRMT R4, R9, 0x5410, R4 ;  /* 0x0000541009047816 */ /* 0x000fe20000000004 */
[--C-:B------:R-:W-:Y:S01]  /*e1d0*/  FFMA.FTZ R243, R250, UR4, -R153.reuse ;  /* 0x00000004faf37c23 */ /* 0x100fe20008010899 */
[----:B------:R-:W-:Y:S03]  /*e1e0*/  PRMT R6, R7, 0x5410, R6 ;  /* 0x0000541007067816 */ /* 0x000fe60000000006 */
[----:B------:R-:W3:Y:S01]  /*e1f0*/  MUFU.EX2 R166, R166 ;  /* 0x000000a600a67308 */ /* 0x000ee20000000800 */
[--C-:B------:R-:W-:Y:S01]  /*e200*/  HSET2.LE.AND R138, R138, R219.reuse, PT ;  /* 0x000000db8a8a7233 */ /* 0x100fe20003803000 */
[----:B------:R-:W-:Y:S01]  /*e210*/  FFMA.FTZ R248, R248, UR4, -R153 ;  /* 0x00000004f8f87c23 */ /* 0x000fe20008010899 */
[--C-:B------:R-:W-:Y:S01]  /*e220*/  HSET2.LE.AND R136, R136, R219.reuse, PT ;  /* 0x000000db88887233 */ /* 0x100fe20003803000 */
[--C-:B------:R-:W-:Y:S01]  /*e230*/  FFMA.FTZ R245, R252, UR4, -R155.reuse ;  /* 0x00000004fcf57c23 */ /* 0x100fe2000801089b */
[--C-:B------:R-:W-:Y:S01]  /*e240*/  HSET2.LE.AND R139, R6, R219.reuse, PT ;  /* 0x000000db068b7233 */ /* 0x100fe20003803000 */
[----:B------:R-:W-:Y:S01]  /*e250*/  FFMA.FTZ R246, R246, UR4, -R155 ;  /* 0x00000004f6f67c23 */ /* 0x000fe2000801089b */
[--C-:B------:R-:W-:Y:S03]  /*e260*/  HSET2.LE.AND R137, R4, R219.reuse, PT ;  /* 0x000000db04897233 */ /* 0x100fe60003803000 */
[----:B------:R-:W-:Y:S01]  /*e270*/  MUFU.EX2 R169, R169 ;  /* 0x000000a900a97308 */ /* 0x000fe20000000800 */
[----:B-1----:R-:W-:Y:S01]  /*e280*/  F2FP.BF16.F32.PACK_AB R7, R164, R165 ;  /* 0x000000a5a407723e */ /* 0x002fe200000010ff */
[--C-:B------:R-:W-:Y:S01]  /*e290*/  FFMA.FTZ R247, R244, UR4, -R153.reuse ;  /* 0x00000004f4f77c23 */ /* 0x100fe20008010899 */
[----:B--2---:R-:W-:Y:S01]  /*e2a0*/  F2FP.BF16.F32.PACK_AB R6, R134, R135 ;  /* 0x000000878606723e */ /* 0x004fe200000010ff */
[--C-:B------:R-:W-:Y:S01]  /*e2b0*/  FFMA.FTZ R242, R242, UR4, -R153.reuse ;  /* 0x00000004f2f27c23 */ /* 0x100fe20008010899 */
[----:B------:R-:W-:Y:S01]  /*e2c0*/  LOP3.LUT R138, R138, R7, RZ, 0xc0, !PT ;  /* 0x000000078a8a7212 */ /* 0x000fe200078ec0ff */
[--C-:B------:R-:W-:Y:S01]  /*e2d0*/  FFMA.FTZ R251, R234, UR4, -R153.reuse ;  /* 0x00000004eafb7c23 */ /* 0x100fe20008010899 */
[----:B------:R-:W-:Y:S03]  /*e2e0*/  LOP3.LUT R139, R139, R6, RZ, 0xc0, !PT ;  /* 0x000000068b8b7212 */ /* 0x000fe600078ec0ff */
[----:B------:R-:W1:Y:S01]  /*e2f0*/  MUFU.EX2 R167, R167 ;  /* 0x000000a700a77308 */ /* 0x000e620000000800 */
[----:B---3--:R-:W-:Y:S01]  /*e300*/  F2FP.BF16.F32.PACK_AB R5, R166, R171 ;  /* 0x000000aba605723e */ /* 0x008fe200000010ff */
[----:B------:R-:W-:Y:S01]  /*e310*/  FFMA.FTZ R234, R152, UR4, -R153 ;  /* 0x0000000498ea7c23 */ /* 0x000fe20008010899 */
[--C-:B------:R-:W-:Y:S01]  /*e320*/  FFMA.FTZ R240, R240, UR4, -R155.reuse ;  /* 0x00000004f0f07c23 */ /* 0x100fe2000801089b */
[----:B------:R-:W-:Y:S01]  /*e330*/  FFMA.FTZ R249, R238, UR4, -R155 ;  /* 0x00000004eef97c23 */ /* 0x000fe2000801089b */
[----:B------:R-:W-:Y:S01]  /*e340*/  LOP3.LUT R136, R136, R5, RZ, 0xc0, !PT ;  /* 0x0000000588887212 */ /* 0x000fe200078ec0ff */
[--C-:B------:R-:W-:Y:S01]  /*e350*/  FFMA.FTZ R236, R236, UR4, -R153.reuse ;  /* 0x00000004ecec7c23 */ /* 0x100fe20008010899 */
[----:B------:R-:W-:Y:S03]  /*e360*/  FFMA.FTZ R153, R133, UR4, -R153 ;  /* 0x0000000485997c23 */ /* 0x000fe60008010899 */
[----:B------:R-:W2:Y:S01]  /*e370*/  MUFU.EX2 R2, R2 ;  /* 0x0000000200027308 */ /* 0x000ea20000000800 */
[--C-:B------:R-:W-:Y:S01]  /*e380*/  FFMA.FTZ R226, R226, UR4, -R155.reuse ;  /* 0x00000004e2e27c23 */ /* 0x100fe2000801089b */
[----:B------:R-:W-:Y:S08]  /*e390*/  FFMA.FTZ R155, R224, UR4, -R155 ;  /* 0x00000004e09b7c23 */ /* 0x000ff0000801089b */
[----:B------:R-:W3:Y:S01]  /*e3a0*/  MUFU.EX2 R0, R0 ;  /* 0x0000000000007308 */ /* 0x000ee20000000800 */
[----:B-1----:R-:W-:Y:S04]  /*e3b0*/  F2FP.BF16.F32.PACK_AB R4, R167, R169 ;  /* 0x000000a9a704723e */ /* 0x002fe800000010ff */
[----:B------:R-:W-:Y:S05]  /*e3c0*/  LOP3.LUT R137, R137, R4, RZ, 0xc0, !PT ;  /* 0x0000000489897212 */ /* 0x000fea00078ec0ff */
[----:B------:R-:W-:Y:S01]  /*e3d0*/  MUFU.EX2 R224, R155 ;  /* 0x0000009b00e07308 */ /* 0x000fe20000000800 */
        /* <DEDUP_REMOVED lines=9> */
[C---:B------:R-:W-:Y:S01]  /*e470*/  FMUL.FTZ R7, R0.reuse, R131 ;  /* 0x0000008300077220 */ /* 0x040fe20000410000 */
[C---:B------:R-:W-:Y:S01]  /*e480*/  FMUL.FTZ R10, R0.reuse, R126 ;  /* 0x0000007e000a7220 */ /* 0x040fe20000410000 */
[C---:B------:R-:W-:Y:S01]  /*e490*/  FMUL.FTZ R11, R0.reuse, R127 ;  /* 0x0000007f000b7220 */ /* 0x040fe20000410000 */
[----:B------:R-:W1:Y:S01]  /*e4a0*/  LDSM.16.MT88.4 R128, [R188+0xc000] ;  /* 0x00c00000bc80783b */ /* 0x000e620000004200 */
[C---:B------:R-:W-:Y:S01]  /*e4b0*/  FMUL.FTZ R14, R0.reuse, R122 ;  /* 0x0000007a000e7220 */ /* 0x040fe20000410000 */
[C---:B------:R-:W-:Y:S01]  /*e4c0*/  FMUL.FTZ R15, R0.reuse, R123 ;  /* 0x0000007b000f7220 */ /* 0x040fe20000410000 */
[C---:B------:R-:W-:Y:S01]  /*e4d0*/  FMUL.FTZ R22, R0.reuse, R114 ;  /* 0x0000007200167220 */ /* 0x040fe20000410000 */
[C---:B------:R-:W-:Y:S01]  /*e4e0*/  HMMA.16816.F32.BF16 R4, R136.reuse, R16, R4 ;  /* 0x000000108804723c */ /* 0x040fe20000041804 */
[----:B------:R-:W-:Y:S03]  /*e4f0*/  MUFU.EX2 R133, R153 ;  /* 0x0000009900857308 */ /* 0x000fe60000000800 */
[----:B------:R-:W2:Y:S01]  /*e500*/  LDSM.16.MT88.4 R120, [R192+0xe000] ;  /* 0x00e00000c078783b */ /* 0x000ea20000004200 */
[----:B------:R-:W-:Y:S01]  /*e510*/  FMUL.FTZ R23, R0, R115 ;  /* 0x0000007300177220 */ /* 0x000fe20000410000 */
[C---:B------:R-:W-:Y:S05]  /*e520*/  HMMA.16816.F32.BF16 R8, R136.reuse, R18, R8 ;  /* 0x000000128808723c */ /* 0x040fea0000041808 */
[----:B------:R-:W-:Y:S01]  /*e530*/  MUFU.EX2 R175, R175 ;  /* 0x000000af00af7308 */ /* 0x000fe20000000800 */
[----:B------:R-:W-:Y:S01]  /*e540*/  FMUL.FTZ R17, R2, R117 ;  /* 0x0000007502117220 */ /* 0x000fe20000410000 */
[C---:B------:R-:W-:Y:S01]  /*e550*/  HMMA.16816.F32.BF16 R12, R136.reuse, R24, R12 ;  /* 0x00000018880c723c */ /* 0x040fe2000004180c */
[----:B------:R-:W3:Y:S03]  /*e560*/  LDSM.16.MT88.4 R112, [R190+0xe000] ;  /* 0x00e00000be70783b */ /* 0x000ee60000004200 */
[C---:B------:R-:W-:Y:S01]  /*e570*/  FMUL.FTZ R18, R0.reuse, R118 ;  /* 0x0000007600127220 */ /* 0x040fe20000410000 */
[----:B------:R-:W-:Y:S01]  /*e580*/  FMUL.FTZ R19, R0, R119 ;  /* 0x0000007700137220 */ /* 0x000fe20000410000 */
[C---:B------:R-:W-:Y:S01]  /*e590*/  FMUL.FTZ R16, R2.reuse, R116 ;  /* 0x0000007402107220 */ /* 0x040fe20000410000 */
[C---:B------:R-:W-:Y:S02]  /*e5a0*/  FMUL.FTZ R24, R2.reuse, R108 ;  /* 0x0000006c02187220 */ /* 0x040fe40000410000 */
[----:B------:R-:W-:Y:S01]  /*e5b0*/  LDSM.16.MT88.4 R124, [R188+0xc800] ;  /* 0x00c80000bc7c783b */ /* 0x000fe20000004200 */
[----:B------:R-:W-:Y:S01]  /*e5c0*/  MUFU.EX2 R170, R170 ;  /* 0x000000aa00aa7308 */ /* 0x000fe20000000800 */
[C---:B------:R-:W-:Y:S01]  /*e5d0*/  FMUL.FTZ R25, R2.reuse, R109 ;  /* 0x0000006d02197220 */ /* 0x040fe20000410000 */
[C---:B------:R-:W-:Y:S01]  /*e5e0*/  FMUL.FTZ R28, R2.reuse, R104 ;  /* 0x00000068021c7220 */ /* 0x040fe20000410000 */
[----:B------:R-:W-:Y:S01]  /*e5f0*/  FMUL.FTZ R29, R2, R105 ;  /* 0x00000069021d7220 */ /* 0x000fe20000410000 */
[C---:B------:R-:W-:Y:S03]  /*e600*/  HMMA.16816.F32.BF16 R16, R136.reuse, R26, R16 ;  /* 0x0000001a8810723c */ /* 0x040fe60000041810 */
[C---:B------:R-:W-:Y:S01]  /*e610*/  FMUL.FTZ R30, R0.reuse, R106 ;  /* 0x0000006a001e7220 */ /* 0x040fe20000410000 */
[----:B------:R-:W-:Y:S01]  /*e620*/  FMUL.FTZ R31, R0, R107 ;  /* 0x0000006b001f7220 */ /* 0x000fe20000410000 */
[----:B------:R-:W-:Y:S01]  /*e630*/  FMUL.FTZ R36, R2, R36 ;  /* 0x0000002402247220 */ /* 0x000fe20000410000 */
[C---:B------:R-:W-:Y:S01]  /*e640*/  HMMA.16816.F32.BF16 R20, R136.reuse, R32, R20 ;  /* 0x000000208814723c */ /* 0x040fe20000041814 */
[----:B------:R-:W4:Y:S01]  /*e650*/  LDSM.16.MT88.4 R104, [R189+0xe000] ;  /* 0x00e00000bd68783b */ /* 0x000f220000004200 */
[----:B------:R-:W-:Y:S03]  /*e660*/  MUFU.EX2 R235, R235 ;  /* 0x000000eb00eb7308 */ /* 0x000fe60000000800 */
[C---:B------:R-:W-:Y:S01]  /*e670*/  FMUL.FTZ R26, R0.reuse, R110 ;  /* 0x0000006e001a7220 */ /* 0x040fe20000410000 */
[----:B------:R-:W-:Y:S01]  /*e680*/  FMUL.FTZ R27, R0, R111 ;  /* 0x0000006f001b7220 */ /* 0x000fe20000410000 */
[C---:B------:R-:W-:Y:S01]  /*e690*/  FMUL.FTZ R32, R2.reuse, R100 ;  /* 0x0000006402207220 */ /* 0x040fe20000410000 */
[C---:B------:R-:W-:Y:S01]  /*e6a0*/  FMUL.FTZ R33, R2.reuse, R101 ;  /* 0x0000006502217220 */ /* 0x040fe20000410000 */
[----:B------:R-:W-:Y:S03]  /*e6b0*/  LDSM.16.MT88.4 R108, [R192+0x10000] ;  /* 0x01000000c06c783b */ /* 0x000fe60000004200 */
[----:B------:R-:W-:Y:S01]  /*e6c0*/  MUFU.EX2 R172, R172 ;  /* 0x000000ac00ac7308 */ /* 0x000fe20000000800 */
[----:B------:R-:W-:Y:S01]  /*e6d0*/  FMUL.FTZ R37, R2, R37 ;  /* 0x0000002502257220 */ /* 0x000fe20000410000 */
[C---:B------:R-:W-:Y:S01]  /*e6e0*/  FMUL.FTZ R38, R0.reuse, R38 ;  /* 0x0000002600267220 */ /* 0x040fe20000410000 */
[C---:B------:R-:W-:Y:S03]  /*e6f0*/  HMMA.16816.F32.BF16 R24, R136.reuse, R34, R24 ;  /* 0x000000228818723c */ /* 0x040fe60000041818 */
[----:B------:R-:W-:Y:S01]  /*e700*/  FMUL.FTZ R39, R0, R39 ;  /* 0x0000002700277220 */ /* 0x000fe20000410000 */
[C---:B------:R-:W-:Y:S01]  /*e710*/  FMUL.FTZ R40, R2.reuse, R40 ;  /* 0x0000002802287220 */ /* 0x040fe20000410000 */
[----:B------:R-:W-:Y:S01]  /*e720*/  FMUL.FTZ R41, R2, R41 ;  /* 0x0000002902297220 */ /* 0x000fe20000410000 */
[C---:B-1----:R-:W-:Y:S01]  /*e730*/  HMMA.16816.F32.BF16 R28, R136.reuse, R128, R28 ;  /* 0x00000080881c723c */ /* 0x042fe2000004181c */
[----:B------:R-:W-:Y:S04]  /*e740*/  MUFU.EX2 R174, R174 ;  /* 0x000000ae00ae7308 */ /* 0x000fe80000000800 */
[C---:B------:R-:W-:Y:S01]  /*e750*/  FMUL.FTZ R34, R0.reuse, R102 ;  /* 0x0000006600227220 */ /* 0x040fe20000410000 */
[C---:B------:R-:W-:Y:S01]  /*e760*/  FMUL.FTZ R35, R0.reuse, R103 ;  /* 0x0000006700237220 */ /* 0x040fe20000410000 */
[C---:B------:R-:W-:Y:S01]  /*e770*/  FMUL.FTZ R42, R0.reuse, R42 ;  /* 0x0000002a002a7220 */ /* 0x040fe20000410000 */
[----:B------:R-:W1:Y:S03]  /*e780*/  LDSM.16.MT88.4 R100, [R188+0xe000] ;  /* 0x00e00000bc64783b */ /* 0x000e660000004200 */
[----:B------:R-:W-:Y:S01]  /*e790*/  MUFU.EX2 R237, R237 ;  /* 0x000000ed00ed7308 */ /* 0x000fe20000000800 */
[----:B------:R-:W-:Y:S01]  /*e7a0*/  FMUL.FTZ R43, R0, R43 ;  /* 0x0000002b002b7220 */ /* 0x000fe20000410000 */
[C---:B------:R-:W-:Y:S01]  /*e7b0*/  FMUL.FTZ R44, R2.reuse, R44 ;  /* 0x0000002c022c7220 */ /* 0x040fe20000410000 */
[C---:B------:R-:W-:Y:S03]  /*e7c0*/  HMMA.16816.F32.BF16 R32, R136.reuse, R130, R32 ;  /* 0x000000828820723c */ /* 0x040fe60000041820 */
[----:B------:R-:W-:Y:S01]  /*e7d0*/  FMUL.FTZ R45, R2, R45 ;  /* 0x0000002d022d7220 */ /* 0x000fe20000410000 */
[C---:B------:R-:W-:Y:S01]  /*e7e0*/  FMUL.FTZ R46, R0.reuse, R46 ;  /* 0x0000002e002e7220 */ /* 0x040fe20000410000 */
[----:B------:R-:W-:Y:S01]  /*e7f0*/  FMUL.FTZ R47, R0, R47 ;  /* 0x0000002f002f7220 */ /* 0x000fe20000410000 */
[C---:B--2---:R-:W-:Y:S01]  /*e800*/  HMMA.16816.F32.BF16 R36, R136.reuse, R120, R36 ;  /* 0x000000788824723c */ /* 0x044fe20000041824 */
[----:B------:R-:W-:Y:S04]  /*e810*/  MUFU.EX2 R245, R245 ;  /* 0x000000f500f57308 */ /* 0x000fe80000000800 */
[C---:B------:R-:W-:Y:S01]  /*e820*/  FMUL.FTZ R48, R2.reuse, R48 ;  /* 0x0000003002307220 */ /* 0x040fe20000410000 */
[C---:B------:R-:W-:Y:S01]  /*e830*/  HMMA.16816.F32.BF16 R40, R136.reuse, R122, R40 ;  /* 0x0000007a8828723c */ /* 0x040fe20000041828 */
[----:B------:R-:W-:Y:S04]  /*e840*/  LDSM.16.MT88.4 R120, [R189+0xc800] ;  /* 0x00c80000bd78783b */ /* 0x000fe80000004200 */
[----:B------:R-:W-:Y:S01]  /*e850*/  MUFU.EX2 R246, R246 ;  /* 0x000000f600f67308 */ /* 0x000fe20000000800 */
[----:B------:R-:W-:Y:S01]  /*e860*/  FMUL.FTZ R49, R2, R49 ;  /* 0x0000003102317220 */ /* 0x000fe20000410000 */
[C---:B---3--:R-:W-:Y:S04]  /*e870*/  HMMA.16816.F32.BF16 R44, R136.reuse, R112, R44 ;  /* 0x00000070882c723c */ /* 0x048fe8000004182c */
[C---:B------:R-:W-:Y:S01]  /*e880*/  FMUL.FTZ R50, R0.reuse, R50 ;  /* 0x0000003200327220 */ /* 0x040fe20000410000 */
[----:B------:R-:W-:Y:S01]  /*e890*/  FMUL.FTZ R51, R0, R51 ;  /* 0x0000003300337220 */ /* 0x000fe20000410000 */
[C---:B------:R-:W-:Y:S01]  /*e8a0*/  FMUL.FTZ R52, R2.reuse, R52 ;  /* 0x0000003402347220 */ /* 0x040fe20000410000 */
[----:B------:R-:W-:Y:S01]  /*e8b0*/  FMUL.FTZ R53, R2, R53 ;  /* 0x0000003502357220 */ /* 0x000fe20000410000 */
[----:B------:R-:W-:Y:S03]  /*e8c0*/  MUFU.EX2 R247, R247 ;  /* 0x000000f700f77308 */ /* 0x000fe60000000800 */
[C---:B------:R-:W-:Y:S01]  /*e8d0*/  FMUL.FTZ R54, R0.reuse, R54 ;  /* 0x0000003600367220 */ /* 0x040fe20000410000 */
[----:B------:R-:W-:Y:S01]  /*e8e0*/  FMUL.FTZ R55, R0, R55 ;  /* 0x0000003700377220 */ /* 0x000fe20000410000 */
[C---:B------:R-:W-:Y:S01]  /*e8f0*/  HMMA.16816.F32.BF16 R48, R136.reuse, R114, R48 ;  /* 0x000000728830723c */ /* 0x040fe20000041830 */
[----:B------:R-:W2:Y:S02]  /*e900*/  LDSM.16.MT88.4 R112, [R190+0x10000] ;  /* 0x01000000be70783b */ /* 0x000ea40000004200 */
[C---:B------:R-:W-:Y:S01]  /*e910*/  FMUL.FTZ R56, R2.reuse, R56 ;  /* 0x0000003802387220 */ /* 0x040fe20000410000 */
[----:B------:R-:W-:Y:S01]  /*e920*/  FMUL.FTZ R57, R2, R57 ;  /* 0x0000003902397220 */ /* 0x000fe20000410000 */
[C---:B------:R-:W-:Y:S01]  /*e930*/  FMUL.FTZ R58, R0.reuse, R58 ;  /* 0x0000003a003a7220 */ /* 0x040fe20000410000 */
[C---:B----4-:R-:W-:Y:S01]  /*e940*/  HMMA.16816.F32.BF16 R52, R136.reuse, R104, R52 ;  /* 0x000000688834723c */ /* 0x050fe20000041834 */
[----:B------:R-:W-:Y:S04]  /*e950*/  MUFU.EX2 R168, R168 ;  /* 0x000000a800a87308 */ /* 0x000fe80000000800 */
[----:B------:R-:W-:Y:S01]  /*e960*/  FMUL.FTZ R59, R0, R59 ;  /* 0x0000003b003b7220 */ /* 0x000fe20000410000 */
[C---:B------:R-:W-:Y:S01]  /*e970*/  FMUL.FTZ R60, R2.reuse, R60 ;  /* 0x0000003c023c7220 */ /* 0x040fe20000410000 */
[----:B------:R-:W-:Y:S01]  /*e980*/  FMUL.FTZ R61, R2, R61 ;  /* 0x0000003d023d7220 */ /* 0x000fe20000410000 */
[C---:B------:R-:W-:Y:S03]  /*e990*/  FMUL.FTZ R62, R0.reuse, R62 ;  /* 0x0000003e003e7220 */ /* 0x040fe60000410000 */
[----:B------:R-:W-:Y:S01]  /*e9a0*/  MUFU.EX2 R242, R242 ;  /* 0x000000f200f27308 */ /* 0x000fe20000000800 */
[----:B------:R-:W-:Y:S01]  /*e9b0*/  FMUL.FTZ R63, R0, R63 ;  /* 0x0000003f003f7220 */ /* 0x000fe20000410000 */
[C---:B------:R-:W-:Y:S03]  /*e9c0*/  HMMA.16816.F32.BF16 R56, R136.reuse, R106, R56 ;  /* 0x0000006a8838723c */ /* 0x040fe60000041838 */
[C---:B------:R-:W-:Y:S01]  /*e9d0*/  FMUL.FTZ R64, R2.reuse, R64 ;  /* 0x0000004002407220 */ /* 0x040fe20000410000 */
[----:B------:R-:W-:Y:S01]  /*e9e0*/  FMUL.FTZ R65, R2, R65 ;  /* 0x0000004102417220 */ /* 0x000fe20000410000 */
[C---:B------:R-:W-:Y:S01]  /*e9f0*/  FMUL.FTZ R66, R0.reuse, R66 ;  /* 0x0000004200427220 */ /* 0x040fe20000410000 */
[C---:B-1----:R-:W-:Y:S02]  /*ea00*/  HMMA.16816.F32.BF16 R60, R136.reuse, R100, R60 ;  /* 0x00000064883c723c */ /* 0x042fe4000004183c */
[----:B------:R-:W1:Y:S03]  /*ea10*/  MUFU.EX2 R173, R173 ;  /* 0x000000ad00ad7308 */ /* 0x000e660000000800 */
[----:B------:R-:W-:Y:S01]  /*ea20*/  FMUL.FTZ R67, R0, R67 ;  /* 0x0000004300437220 */ /* 0x000fe20000410000 */
[C---:B------:R-:W-:Y:S01]  /*ea30*/  FMUL.FTZ R68, R2.reuse, R68 ;  /* 0x0000004402447220 */ /* 0x040fe20000410000 */
[----:B------:R-:W-:Y:S01]  /*ea40*/  FMUL.FTZ R69, R2, R69 ;  /* 0x0000004502457220 */ /* 0x000fe20000410000 */
[C---:B------:R-:W-:Y:S04]  /*ea50*/  FMUL.FTZ R70, R0.reuse, R70 ;  /* 0x0000004600467220 */ /* 0x040fe80000410000 */
[----:B------:R-:W-:Y:S01]  /*ea60*/  MUFU.EX2 R241, R241 ;  /* 0x000000f100f17308 */ /* 0x000fe20000000800 */
[----:B------:R-:W-:Y:S01]  /*ea70*/  FMUL.FTZ R71, R0, R71 ;  /* 0x0000004700477220 */ /* 0x000fe20000410000 */
[C---:B------:R-:W-:Y:S01]  /*ea80*/  HMMA.16816.F32.BF16 R64, R136.reuse, R102, R64 ;  /* 0x000000668840723c */ /* 0x040fe20000041840 */
[----:B------:R-:W3:Y:S02]  /*ea90*/  LDSM.16.MT88.4 R100, [R189+0x10000] ;  /* 0x01000000bd64783b */ /* 0x000ee40000004200 */
[C---:B------:R-:W-:Y:S01]  /*eaa0*/  FMUL.FTZ R72, R2.reuse, R72 ;  /* 0x0000004802487220 */ /* 0x040fe20000410000 */
[----:B------:R-:W-:Y:S01]  /*eab0*/  FMUL.FTZ R73, R2, R73 ;  /* 0x0000004902497220 */ /* 0x000fe20000410000 */
[C---:B------:R-:W-:Y:S01]  /*eac0*/  FMUL.FTZ R74, R0.reuse, R74 ;  /* 0x0000004a004a7220 */ /* 0x040fe20000410000 */
[C---:B------:R-:W-:Y:S02]  /*ead0*/  HMMA.16816.F32.BF16 R68, R136.reuse, R108, R68 ;  /* 0x0000006c8844723c */ /* 0x040fe40000041844 */
[----:B------:R-:W4:Y:S03]  /*eae0*/  MUFU.EX2 R239, R239 ;  /* 0x000000ef00ef7308 */ /* 0x000f260000000800 */
[----:B------:R-:W-:Y:S01]  /*eaf0*/  FMUL.FTZ R75, R0, R75 ;  /* 0x0000004b004b7220 */ /* 0x000fe20000410000 */
[----:B------:R-:W-:Y:S01]  /*eb00*/  LOP3.LUT R128, R161, R162, R154, 0x96, !PT ;  /* 0x000000a2a1807212 */ /* 0x000fe200078e969a */
[C---:B------:R-:W-:Y:S01]  /*eb10*/  FMUL.FTZ R76, R2.reuse, R76 ;  /* 0x0000004c024c7220 */ /* 0x040fe20000410000 */
[----:B------:R-:W-:Y:S04]  /*eb20*/  FMUL.FTZ R77, R2, R77 ;  /* 0x0000004d024d7220 */ /* 0x000fe80000410000 */
[----:B------:R-:W-:Y:S01]  /*eb30*/  MUFU.EX2 R243, R243 ;  /* 0x000000f300f37308 */ /* 0x000fe20000000800 */
[----:B------:R-:W-:Y:S01]  /*eb40*/  IMAD.WIDE.U32 R128, R128, -0x2daee0ad, RZ ;  /* 0xd2511f5380807825 */ /* 0x000fe200078e00ff */
[C---:B------:R-:W-:Y:S03]  /*eb50*/  HMMA.16816.F32.BF16 R72, R136.reuse, R110, R72 ;  /* 0x0000006e8848723c */ /* 0x040fe60000041848 */
[----:B------:R-:W-:Y:S01]  /*eb60*/  FMUL.FTZ R78, R0, R78 ;  /* 0x0000004e004e7220 */ /* 0x000fe20000410000 */
[----:B------:R-:W-:Y:S01]  /*eb70*/  LOP3.LUT R105, R128, 0xffff, RZ, 0xc0, !PT ;  /* 0x0000ffff80697812 */ /* 0x000fe200078ec0ff */
[----:B------:R-:W-:Y:S01]  /*eb80*/  FMUL.FTZ R79, R0, R79 ;  /* 0x0000004f004f7220 */ /* 0x000fe20000410000 */
[--C-:B------:R-:W-:Y:S01]  /*eb90*/  SHF.R.U32.HI R104, RZ, 0x10, R128.reuse ;  /* 0x00000010ff687819 */ /* 0x100fe20000011680 */
[----:B------:R-:W-:Y:S01]  /*eba0*/  FMUL.FTZ R80, R2, R80 ;  /* 0x0000005002507220 */ /* 0x000fe20000410000 */
[----:B------:R-:W-:Y:S01]  /*ebb0*/  LOP3.LUT R110, R128, 0xff, RZ, 0xc0, !PT ;  /* 0x000000ff806e7812 */ /* 0x000fe200078ec0ff */
[----:B------:R-:W5:Y:S02]  /*ebc0*/  MUFU.EX2 R248, R248 ;  /* 0x000000f800f87308 */ /* 0x000f640000000800 */
[----:B------:R-:W-:Y:S01]  /*ebd0*/  SHF.R.U32.HI R116, RZ, 0x18, R128 ;  /* 0x00000018ff747819 */ /* 0x000fe20000011680 */
[C---:B--2---:R-:W-:Y:S03]  /*ebe0*/  HMMA.16816.F32.BF16 R76, R136.reuse, R112, R76 ;  /* 0x00000070884c723c */ /* 0x044fe6000004184c */
[----:B------:R-:W-:Y:S01]  /*ebf0*/  SHF.R.U32.HI R105, RZ, 0x8, R105 ;  /* 0x00000008ff697819 */ /* 0x000fe20000011669 */
[----:B------:R-:W-:Y:S01]  /*ec00*/  FMUL.FTZ R81, R2, R81 ;  /* 0x0000005102517220 */ /* 0x000fe20000410000 */
[----:B------:R-:W-:Y:S01]  /*ec10*/  LOP3.LUT R128, R129, R158, R156, 0x96, !PT ;  /* 0x0000009e81807212 */ /* 0x000fe200078e969c */
[----:B------:R-:W-:Y:S01]  /*ec20*/  FMUL.FTZ R82, R0, R82 ;  /* 0x0000005200527220 */ /* 0x000fe20000410000 */
[----:B------:R-:W-:Y:S01]  /*ec30*/  PRMT R110, R110, 0x5410, R105 ;  /* 0x000054106e6e7816 */ /* 0x000fe20000000069 */
[----:B------:R-:W-:Y:S01]  /*ec40*/  FMUL.FTZ R83, R0, R83 ;  /* 0x0000005300537220 */ /* 0x000fe20000410000 */
[----:B------:R-:W-:Y:S02]  /*ec50*/  MUFU.EX2 R240, R240 ;  /* 0x000000f000f07308 */ /* 0x000fe40000000800 */
[----:B------:R-:W-:Y:S01]  /*ec60*/  LOP3.LUT R105, R128, 0xffff, RZ, 0xc0, !PT ;  /* 0x0000ffff80697812 */ /* 0x000fe200078ec0ff */
[----:B------:R-:W-:Y:S01]  /*ec70*/  FMUL.FTZ R84, R2, R84 ;  /* 0x0000005402547220 */ /* 0x000fe20000410000 */
[----:B------:R-:W-:Y:S01]  /*ec80*/  LOP3.LUT R107, R104, 0xff, RZ, 0xc0, !PT ;  /* 0x000000ff686b7812 */ /* 0x000fe200078ec0ff */
[----:B------:R-:W-:Y:S01]  /*ec90*/  FMUL.FTZ R85, R2, R85 ;  /* 0x0000005502557220 */ /* 0x000fe20000410000 */
[C---:B------:R-:W-:Y:S01]  /*eca0*/  HMMA.16816.F32.BF16 R80, R136.reuse, R114, R80 ;  /* 0x000000728850723c */ /* 0x040fe20000041850 */
[----:B------:R-:W-:Y:S03]  /*ecb0*/  LDSM.16.MT88.4 R112, [R192+0xc800] ;  /* 0x00c80000c070783b */ /* 0x000fe60000004200 */
[----:B------:R-:W2:Y:S01]  /*ecc0*/  MUFU.EX2 R249, R249 ;  /* 0x000000f900f97308 */ /* 0x000ea20000000800 */
[----:B------:R-:W-:Y:S01]  /*ecd0*/  SHF.R.U32.HI R105, RZ, 0x8, R105 ;  /* 0x00000008ff697819 */ /* 0x000fe20000011669 */
[----:B------:R-:W-:Y:S01]  /*ece0*/  FMUL.FTZ R86, R0, R86 ;  /* 0x0000005600567220 */ /* 0x000fe20000410000 */
[----:B------:R-:W-:Y:S01]  /*ecf0*/  LOP3.LUT R108, R128, 0xff, RZ, 0xc0, !PT ;  /* 0x000000ff806c7812 */ /* 0x000fe200078ec0ff */
[----:B------:R-:W-:Y:S03]  /*ed00*/  FMUL.FTZ R87, R0, R87 ;  /* 0x0000005700577220 */ /* 0x000fe60000410000 */
[----:B------:R-:W-:Y:S01]  /*ed10*/  PRMT R116, R107, 0x5410, R116 ;  /* 0x000054106b747816 */ /* 0x000fe20000000074 */
[----:B------:R-:W-:Y:S02]  /*ed20*/  FMUL.FTZ R88, R2, R88 ;  /* 0x0000005802587220 */ /* 0x000fe40000410000 */
[----:B------:R-:W-:Y:S01]  /*ed30*/  MUFU.EX2 R236, R236 ;  /* 0x000000ec00ec7308 */ /* 0x000fe20000000800 */
[----:B------:R-:W-:Y:S01]  /*ed40*/  PRMT R108, R108, 0x5410, R105 ;  /* 0x000054106c6c7816 */ /* 0x000fe20000000069 */
[----:B------:R-:W-:Y:S01]  /*ed50*/  FMUL.FTZ R89, R2, R89 ;  /* 0x0000005902597220 */ /* 0x000fe20000410000 */
[C---:B---3--:R-:W-:Y:S01]  /*ed60*/  HMMA.16816.F32.BF16 R84, R136.reuse, R100, R84 ;  /* 0x000000648854723c */ /* 0x048fe20000041854 */
[----:B------:R-:W3:Y:S02]  /*ed70*/  LDSM.16.MT88.4 R104, [R188+0x10000] ;  /* 0x01000000bc68783b */ /* 0x000ee40000004200 */
[--C-:B------:R-:W-:Y:S01]  /*ed80*/  HSET2.LE.AND R111, R116, R219.reuse, PT ;  /* 0x000000db746f7233 */ /* 0x100fe20003803000 */
[C---:B------:R-:W-:Y:S01]  /*ed90*/  FMUL.FTZ R90, R0.reuse, R90 ;  /* 0x0000005a005a7220 */ /* 0x040fe20000410000 */
[--C-:B------:R-:W-:Y:S01]  /*eda0*/  SHF.R.U32.HI R109, RZ, 0x10, R128.reuse ;  /* 0x00000010ff6d7819 */ /* 0x100fe20000011680 */
[----:B------:R-:W-:Y:S01]  /*edb0*/  FMUL.FTZ R91, R0, R91 ;  /* 0x0000005b005b7220 */ /* 0x000fe20000410000 */
[----:B------:R-:W-:Y:S01]  /*edc0*/  SHF.R.U32.HI R128, RZ, 0x18, R128 ;  /* 0x00000018ff807819 */ /* 0x000fe20000011680 */
[C---:B------:R-:W-:Y:S01]  /*edd0*/  FMUL.FTZ R92, R2.reuse, R92 ;  /* 0x0000005c025c7220 */ /* 0x040fe20000410000 */
[----:B------:R-:W4:Y:S01]  /*ede0*/  LDSM.16.MT88.4 R116, [R190+0xc800] ;  /* 0x00c80000be74783b */ /* 0x000f220000004200 */
[----:B------:R-:W2:Y:S01]  /*edf0*/  MUFU.EX2 R251, R251 ;  /* 0x000000fb00fb7308 */ /* 0x000ea20000000800 */
[----:B------:R-:W-:Y:S01]  /*ee00*/  LOP3.LUT R109, R109, 0xff, RZ, 0xc0, !PT ;  /* 0x000000ff6d6d7812 */ /* 0x000fe200078ec0ff */
[----:B------:R-:W-:Y:S01]  /*ee10*/  FMUL.FTZ R93, R2, R93 ;  /* 0x0000005d025d7220 */ /* 0x000fe20000410000 */
[C---:B------:R-:W-:Y:S03]  /*ee20*/  HMMA.16816.F32.BF16 R88, R136.reuse, R102, R88 ;  /* 0x000000668858723c */ /* 0x040fe60000041858 */
[C---:B------:R-:W-:Y:S01]  /*ee30*/  FMUL.FTZ R94, R0.reuse, R94 ;  /* 0x0000005e005e7220 */ /* 0x040fe20000410000 */
[----:B------:R-:W-:Y:S01]  /*ee40*/  FMUL.FTZ R95, R0, R95 ;  /* 0x0000005f005f7220 */ /* 0x000fe20000410000 */
[----:B------:R-:W-:Y:S01]  /*ee50*/  PRMT R128, R109, 0x5410, R128 ;  /* 0x000054106d807816 */ /* 0x000fe20000000080 */
[C---:B------:R-:W-:Y:S01]  /*ee60*/  FMUL.FTZ R96, R2.reuse, R96 ;  /* 0x0000006002607220 */ /* 0x040fe20000410000 */
[--C-:B------:R-:W-:Y:S01]  /*ee70*/  HSET2.LE.AND R110, R110, R219.reuse, PT ;  /* 0x000000db6e6e7233 */ /* 0x100fe20003803000 */
[----:B------:R-:W-:Y:S01]  /*ee80*/  FMUL.FTZ R97, R2, R97 ;  /* 0x0000006102617220 */ /* 0x000fe20000410000 */
[----:B------:R-:W2:Y:S02]  /*ee90*/  MUFU.EX2 R226, R226 ;  /* 0x000000e200e27308 */ /* 0x000ea40000000800 */
[----:B-1----:R-:W-:Y:S01]  /*eea0*/  F2FP.BF16.F32.PACK_AB R109, R173, R168 ;  /* 0x000000a8ad6d723e */ /* 0x002fe200000010ff */
[C---:B------:R-:W-:Y:S01]  /*eeb0*/  FMUL.FTZ R98, R0.reuse, R98 ;  /* 0x0000006200627220 */ /* 0x040fe20000410000 */
[----:B------:R-:W-:Y:S01]  /*eec0*/  FMUL.FTZ R99, R0, R99 ;  /* 0x0000006300637220 */ /* 0x000fe20000410000 */
[----:B------:R-:W-:Y:S01]  /*eed0*/  F2FP.BF16.F32.PACK_AB R100, R170, R175 ;  /* 0x000000afaa64723e */ /* 0x000fe200000010ff */
[----:B------:R-:W-:Y:S01]  /*eee0*/  FFMA.FTZ R171, R2, R227, R171 ;  /* 0x000000e302ab7223 */ /* 0x000fe200000100ab */
[----:B------:R-:W-:Y:S03]  /*eef0*/  LOP3.LUT R110, R110, R109, RZ, 0xc0, !PT ;  /* 0x0000006d6e6e7212 */ /* 0x000fe600078ec0ff */
[----:B------:R-:W1:Y:S01]  /*ef00*/  MUFU.EX2 R234, R234 ;  /* 0x000000ea00ea7308 */ /* 0x000e620000000800 */
[----:B------:R-:W-:Y:S01]  /*ef10*/  F2FP.BF16.F32.PACK_AB R101, R172, R235 ;  /* 0x000000ebac65723e */ /* 0x000fe200000010ff */
[----:B------:R-:W-:Y:S01]  /*ef20*/  FFMA.FTZ R169, R0, R225, R169 ;  /* 0x000000e100a97223 */ /* 0x000fe200000100a9 */
[----:B------:R-:W-:Y:S01]  /*ef30*/  LOP3.LUT R111, R111, R100, RZ, 0xc0, !PT ;  /* 0x000000646f6f7212 */ /* 0x000fe200078ec0ff */
[----:B------:R-:W-:Y:S01]  /*ef40*/  FADD.FTZ R166, R166, R171 ;  /* 0x000000aba6a67221 */ /* 0x000fe20000010000 */
[--C-:B------:R-:W-:Y:S01]  /*ef50*/  HSET2.LE.AND R108, R108, R219.reuse, PT ;  /* 0x000000db6c6c7233 */ /* 0x100fe20003803000 */
[----:B------:R-:W-:Y:S01]  /*ef60*/  FADD.FTZ R0, R167, R169 ;  /* 0x000000a9a7007221 */ /* 0x000fe20000010000 */
[--C-:B------:R-:W-:Y:S01]  /*ef70*/  HSET2.LE.AND R109, R128, R219.reuse, PT ;  /* 0x000000db806d7233 */ /* 0x100fe20003803000 */
[----:B------:R-:W-:Y:S01]  /*ef80*/  FADD.FTZ R165, R165, R166 ;  /* 0x000000a6a5a57221 */ /* 0x000fe20000010000 */
[----:B------:R-:W-:Y:S01]  /*ef90*/  F2FP.BF16.F32.PACK_AB R128, R237, R174 ;  /* 0x000000aeed80723e */ /* 0x000fe200000010ff */
[----:B------:R-:W-:Y:S01]  /*efa0*/  FADD.FTZ R135, R135, R0 ;  /* 0x0000000087877221 */ /* 0x000fe20000010000 */
[C---:B---3--:R-:W-:Y:S03]  /*efb0*/  HMMA.16816.F32.BF16 R92, R136.reuse, R104, R92 ;  /* 0x00000068885c723c */ /* 0x048fe6000004185c */
[----:B------:R-:W-:Y:S01]  /*efc0*/  LOP3.LUT R108, R108, R101, RZ, 0xc0, !PT ;  /* 0x000000656c6c7212 */ /* 0x000fe200078ec0ff */
[----:B------:R-:W-:Y:S01]  /*efd0*/  FADD.FTZ R164, R164, R165 ;  /* 0x000000a5a4a47221 */ /* 0x000fe20000010000 */
[----:B------:R-:W-:Y:S01]  /*efe0*/  LOP3.LUT R109, R109, R128, RZ, 0xc0, !PT ;  /* 0x000000806d6d7212 */ /* 0x000fe200078ec0ff */
[----:B------:R-:W-:Y:S01]  /*eff0*/  HMMA.16816.F32.BF16 R96, R136, R106, R96 ;  /* 0x0000006a8860723c */ /* 0x000fe20000041860 */
[----:B------:R-:W3:Y:S04]  /*f000*/  LDSM.16.MT88.4 R100, [R192+0xe800] ;  /* 0x00e80000c064783b */ /* 0x000ee80000004200 */
[----:B------:R-:W-:Y:S01]  /*f010*/  MOV R2, R3 ;  /* 0x0000000300027202 */ /* 0x000fe20000000f00 */
[C---:B------:R-:W-:Y:S03]  /*f020*/  HMMA.16816.F32.BF16 R4, R108.reuse, R112, R4 ;  /* 0x000000706c04723c */ /* 0x040fe60000041804 */
[----:B------:R-:W5:Y:S02]  /*f030*/  LDSM.16.MT88.4 R104, [R190+0xe800] ;  /* 0x00e80000be68783b */ /* 0x000f640000004200 */
[----:B------:R-:W-:Y:S01]  /*f040*/  FADD.FTZ R135, R134, R135 ;  /* 0x0000008786877221 */ /* 0x000fe20000010000 */
[C---:B------:R-:W-:Y:S05]  /*f050*/  HMMA.16816.F32.BF16 R8, R108.reuse, R114, R8 ;  /* 0x000000726c08723c */ /* 0x040fea0000041808 */
[----:B------:R-:W2:Y:S01]  /*f060*/  LDSM.16.MT88.4 R112, [R189+0xe800] ;  /* 0x00e80000bd70783b */ /* 0x000ea20000004200 */
[C---:B----4-:R-:W-:Y:S05]  /*f070*/  HMMA.16816.F32.BF16 R12, R108.reuse, R116, R12 ;  /* 0x000000746c0c723c */ /* 0x050fea000004180c */
[----:B------:R-:W-:Y:S01]  /*f080*/  FADD.FTZ R235, R235, R164 ;  /* 0x000000a4ebeb7221 */ /* 0x000fe20000010000 */
[C---:B------:R-:W-:Y:S01]  /*f090*/  HMMA.16816.F32.BF16 R16, R108.reuse, R118, R16 ;  /* 0x000000766c10723c */ /* 0x040fe20000041810 */
[----:B------:R-:W4:Y:S04]  /*f0a0*/  LDSM.16.MT88.4 R116, [R188+0xe800] ;  /* 0x00e80000bc74783b */ /* 0x000f280000004200 */
[----:B------:R-:W-:Y:S01]  /*f0b0*/  FADD.FTZ R174, R174, R135 ;  /* 0x00000087aeae7221 */ /* 0x000fe20000010000 */
[C---:B------:R-:W-:Y:S03]  /*f0c0*/  HMMA.16816.F32.BF16 R20, R108.reuse, R120, R20 ;  /* 0x000000786c14723c */ /* 0x040fe60000041814 */
[----:B------:R-:W-:Y:S02]  /*f0d0*/  LDSM.16.MT88.4 R128, [R188+0xd000] ;  /* 0x00d00000bc80783b */ /* 0x000fe40000004200 */
[----:B------:R-:W-:Y:S01]  /*f0e0*/  FADD.FTZ R235, R172, R235 ;  /* 0x000000ebaceb7221 */ /* 0x000fe20000010000 */
[C---:B------:R-:W-:Y:S05]  /*f0f0*/  HMMA.16816.F32.BF16 R24, R108.reuse, R122, R24 ;  /* 0x0000007a6c18723c */ /* 0x040fea0000041818 */
[----:B------:R-:W-:Y:S01]  /*f100*/  LOP3.LUT R120, R231, UR9, R221, 0x96, !PT ;  /* 0x00000009e7787c12 */ /* 0x000fe2000f8e96dd */
[C---:B------:R-:W-:Y:S05]  /*f110*/  HMMA.16816.F32.BF16 R28, R108.reuse, R124, R28 ;  /* 0x0000007c6c1c723c */ /* 0x040fea000004181c */
[----:B------:R-:W-:Y:S01]  /*f120*/  FADD.FTZ R174, R237, R174 ;  /* 0x000000aeedae7221 */ /* 0x000fe20000010000 */
[C---:B------:R-:W-:Y:S05]  /*f130*/  HMMA.16816.F32.BF16 R32, R108.reuse, R126, R32 ;  /* 0x0000007e6c20723c */ /* 0x040fea0000041820 */
[----:B------:R-:W-:Y:S01]  /*f140*/  IMAD.WIDE.U32 R124, R120, -0x326172a9, RZ ;  /* 0xcd9e8d57787c7825 */ /* 0x000fe200078e00ff */
[C---:B---3--:R-:W-:Y:S01]  /*f150*/  HMMA.16816.F32.BF16 R36, R108.reuse, R100, R36 ;  /* 0x000000646c24723c */ /* 0x048fe20000041824 */
[----:B------:R-:W3:Y:S04]  /*f160*/  LDSM.16.MT88.4 R120, [R192+0x10800] ;  /* 0x01080000c078783b */ /* 0x000ee80000004200 */
[----:B------:R-:W-:Y:S01]  /*f170*/  LOP3.LUT R157, R125, R228, R157, 0x96, !PT ;  /* 0x000000e47d9d7212 */ /* 0x000fe200078e969d */
[C---:B------:R-:W-:Y:S03]  /*f180*/  HMMA.16816.F32.BF16 R40, R108.reuse, R102, R40 ;  /* 0x000000666c28723c */ /* 0x040fe60000041828 */
[----:B------:R-:W1:Y:S02]  /*f190*/  LDSM.16.MT88.4 R100, [R190+0x10800] ;  /* 0x01080000be64783b */ /* 0x000e640000004200 */
[----:B------:R-:W-:Y:S01]  /*f1a0*/  LOP3.LUT R124, R147, R124, R151, 0x96, !PT ;  /* 0x0000007c937c7212 */ /* 0x000fe200078e9697 */
[C---:B-----5:R-:W-:Y:S05]  /*f1b0*/  HMMA.16816.F32.BF16 R44, R108.reuse, R104, R44 ;  /* 0x000000686c2c723c */ /* 0x060fea000004182c */
[----:B------:R-:W-:Y:S01]  /*f1c0*/  IMAD.WIDE.U32 R158, R157, -0x2daee0ad, RZ ;  /* 0xd2511f539d9e7825 */ /* 0x000fe200078e00ff */
[C---:B------:R-:W-:Y:S01]  /*f1d0*/  HMMA.16816.F32.BF16 R48, R108.reuse, R106, R48 ;  /* 0x0000006a6c30723c */ /* 0x040fe20000041830 */
[----:B------:R-:W5:Y:S04]  /*f1e0*/  LDSM.16.MT88.4 R104, [R189+0x10800] ;  /* 0x01080000bd68783b */ /* 0x000f680000004200 */
[----:B------:R-:W-:Y:S01]  /*f1f0*/  IMAD.WIDE.U32 R124, R124, -0x2daee0ad, RZ ;  /* 0xd2511f537c7c7825 */ /* 0x000fe200078e00ff */
[C---:B--2---:R-:W-:Y:S05]  /*f200*/  HMMA.16816.F32.BF16 R52, R108.reuse, R112, R52 ;  /* 0x000000706c34723c */ /* 0x044fea0000041834 */
[----:B------:R-:W-:Y:S01]  /*f210*/  LOP3.LUT R149, R159, R222, R149, 0x96, !PT ;  /* 0x000000de9f957212 */ /* 0x000fe200078e9695 */
[C---:B------:R-:W-:Y:S05]  /*f220*/  HMMA.16816.F32.BF16 R56, R108.reuse, R114, R56 ;  /* 0x000000726c38723c */ /* 0x040fea0000041838 */
[----:B------:R-:W-:Y:S01]  /*f230*/  LOP3.LUT R158, R125, R158, R145, 0x96, !PT ;  /* 0x0000009e7d9e7212 */ /* 0x000fe200078e9691 */
[C---:B----4-:R-:W-:Y:S05]  /*f240*/  HMMA.16816.F32.BF16 R60, R108.reuse, R116, R60 ;  /* 0x000000746c3c723c */ /* 0x050fea000004183c */
[----:B------:R-:W-:Y:S01]  /*f250*/  IMAD.WIDE.U32 R160, R149, -0x326172a9, RZ ;  /* 0xcd9e8d5795a07825 */ /* 0x000fe200078e00ff */
[C---:B------:R-:W-:Y:S01]  /*f260*/  HMMA.16816.F32.BF16 R64, R108.reuse, R118, R64 ;  /* 0x000000766c40723c */ /* 0x040fe20000041840 */
[----:B------:R-:W-:Y:S04]  /*f270*/  LDSM.16.MT88.4 R116, [R192+0xd000] ;  /* 0x00d00000c074783b */ /* 0x000fe80000004200 */
[----:B------:R-:W-:Y:S01]  /*f280*/  IMAD.WIDE.U32 R158, R158, -0x326172a9, RZ ;  /* 0xcd9e8d579e9e7825 */ /* 0x000fe200078e00ff */
[C---:B---3--:R-:W-:Y:S05]  /*f290*/  HMMA.16816.F32.BF16 R68, R108.reuse, R120, R68 ;  /* 0x000000786c44723c */ /* 0x048fea0000041844 */
[----:B------:R-:W-:Y:S01]  /*f2a0*/  LOP3.LUT R144, R161, R146, R144, 0x96, !PT ;  /* 0x00000092a1907212 */ /* 0x000fe200078e9690 */
[C---:B------:R-:W-:Y:S01]  /*f2b0*/  HMMA.16816.F32.BF16 R72, R108.reuse, R122, R72 ;  /* 0x0000007a6c48723c */ /* 0x040fe20000041848 */
[----:B------:R-:W-:Y:S04]  /*f2c0*/  LDSM.16.MT88.4 R120, [R190+0xd000] ;  /* 0x00d00000be78783b */ /* 0x000fe80000004200 */
[----:B------:R-:W-:Y:S01]  /*f2d0*/  LOP3.LUT R160, R159, R160, R143, 0x96, !PT ;  /* 0x000000a09fa07212 */ /* 0x000fe200078e968f */
[C---:B-1----:R-:W-:Y:S05]  /*f2e0*/  HMMA.16816.F32.BF16 R76, R108.reuse, R100, R76 ;  /* 0x000000646c4c723c */ /* 0x042fea000004184c */
[----:B------:R-:W-:Y:S01]  /*f2f0*/  IMAD.WIDE.U32 R144, R144, -0x2daee0ad, RZ ;  /* 0xd2511f5390907825 */ /* 0x000fe200078e00ff */
[C---:B------:R-:W-:Y:S05]  /*f300*/  HMMA.16816.F32.BF16 R80, R108.reuse, R102, R80 ;  /* 0x000000666c50723c */ /* 0x040fea0000041850 */
[----:B------:R-:W-:Y:S01]  /*f310*/  IMAD.WIDE.U32 R160, R160, -0x2daee0ad, RZ ;  /* 0xd2511f53a0a07825 */ /* 0x000fe200078e00ff */
[C---:B-----5:R-:W-:Y:S05]  /*f320*/  HMMA.16816.F32.BF16 R84, R108.reuse, R104, R84 ;  /* 0x000000686c54723c */ /* 0x060fea0000041854 */
[----:B------:R-:W-:Y:S01]  /*f330*/  LOP3.LUT R136, R161, R144, R142, 0x96, !PT ;  /* 0x00000090a1887212 */ /* 0x000fe200078e968e */
[C---:B------:R-:W-:Y:S05]  /*f340*/  HMMA.16816.F32.BF16 R88, R108.reuse, R106, R88 ;  /* 0x0000006a6c58723c */ /* 0x040fea0000041858 */
[----:B------:R-:W-:Y:S01]  /*f350*/  IMAD.WIDE.U32 R136, R136, -0x326172a9, RZ ;  /* 0xcd9e8d5788887825 */ /* 0x000fe200078e00ff */
[----:B------:R-:W-:Y:S02]  /*f360*/  LOP3.LUT R162, R145, R124, R141, 0x96, !PT ;  /* 0x0000007c91a27212 */ /* 0x000fe400078e968d */
[----:B------:R-:W-:Y:S01]  /*f370*/  F2FP.BF16.F32.PACK_AB R103, R239, R241 ;  /* 0x000000f1ef67723e */ /* 0x000fe200000010ff */
[----:B------:R-:W-:Y:S02]  /*f380*/  LDSM.16.MT88.4 R124, [R189+0xd000] ;  /* 0x00d00000bd7c783b */ /* 0x000fe40000004200 */
[----:B------:R-:W-:Y:S01]  /*f390*/  LOP3.LUT R115, R136, 0xffff, RZ, 0xc0, !PT ;  /* 0x0000ffff88737812 */ /* 0x000fe200078ec0ff */
[----:B------:R-:W-:Y:S01]  /*f3a0*/  IMAD.WIDE.U32 R162, R162, -0x326172a9, RZ ;  /* 0xcd9e8d57a2a27825 */ /* 0x000fe200078e00ff */
[--C-:B------:R-:W-:Y:S02]  /*f3b0*/  SHF.R.U32.HI R148, RZ, 0x10, R136.reuse ;  /* 0x00000010ff947819 */ /* 0x100fe40000011688 */
[----:B------:R-:W-:Y:S01]  /*f3c0*/  SHF.R.U32.HI R113, RZ, 0x18, R136 ;  /* 0x00000018ff717819 */ /* 0x000fe20000011688 */
[----:B------:R-:W-:Y:S01]  /*f3d0*/  FADD.FTZ R168, R168, R235 ;  /* 0x000000eba8a87221 */ /* 0x000fe20000010000 */
[----:B------:R-:W-:Y:S01]  /*f3e0*/  SHF.R.U32.HI R115, RZ, 0x8, R115 ;  /* 0x00000008ff737819 */ /* 0x000fe20000011673 */
[----:B------:R-:W-:Y:S01]  /*f3f0*/  LDSM.16.MT88.4 R144, [R189+0xf000] ;  /* 0x00f00000bd90783b */ /* 0x000fe20000004200 */
[----:B------:R-:W-:Y:S01]  /*f400*/  LOP3.LUT R150, R136, 0xff, RZ, 0xc0, !PT ;  /* 0x000000ff88967812 */ /* 0x000fe200078ec0ff */
[----:B------:R-:W-:Y:S01]  /*f410*/  FADD.FTZ R175, R175, R174 ;  /* 0x000000aeafaf7221 */ /* 0x000fe20000010000 */
[----:B------:R-:W-:Y:S01]  /*f420*/  LOP3.LUT R148, R148, 0xff, RZ, 0xc0, !PT ;  /* 0x000000ff94947812 */ /* 0x000fe200078ec0ff */
[----:B------:R-:W-:Y:S01]  /*f430*/  FADD.FTZ R168, R173, R168 ;  /* 0x000000a8ada87221 */ /* 0x000fe20000010000 */
[----:B------:R-:W-:Y:S01]  /*f440*/  PRMT R150, R150, 0x5410, R115 ;  /* 0x0000541096967816 */ /* 0x000fe20000000073 */
[----:B------:R-:W-:Y:S01]  /*f450*/  FADD.FTZ R170, R170, R175 ;  /* 0x000000afaaaa7221 */ /* 0x000fe20000010000 */
[----:B------:R-:W-:Y:S01]  /*f460*/  PRMT R148, R148, 0x5410, R113 ;  /* 0x0000541094947816 */ /* 0x000fe20000000071 */
[----:B------:R-:W-:Y:S01]  /*f470*/  FADD.FTZ R0, R241, R168 ;  /* 0x000000a8f1007221 */ /* 0x000fe20000010000 */
[----:B------:R-:W1:Y:S01]  /*f480*/  LDSM.16.MT88.4 R112, [R188+0x10800] ;  /* 0x01080000bc70783b */ /* 0x000e620000004200 */
[----:B------:R-:W-:Y:S02]  /*f490*/  LOP3.LUT R136, R137, R162, R140, 0x96, !PT ;  /* 0x000000a289887212 */ /* 0x000fe400078e968c */
[----:B------:R-:W-:Y:S01]  /*f4a0*/  F2FP.BF16.F32.PACK_AB R102, R248, R243 ;  /* 0x000000f3f866723e */ /* 0x000fe200000010ff */
[----:B------:R-:W-:Y:S01]  /*f4b0*/  FADD.FTZ R243, R243, R170 ;  /* 0x000000aaf3f37221 */ /* 0x000fe20000010000 */
[C---:B------:R-:W-:Y:S01]  /*f4c0*/  LOP3.LUT R137, R136.reuse, 0xffff, RZ, 0xc0, !PT ;  /* 0x0000ffff88897812 */ /* 0x040fe200078ec0ff */
[----:B------:R-:W-:Y:S01]  /*f4d0*/  FADD.FTZ R0, R239, R0 ;  /* 0x00000000ef007221 */ /* 0x000fe20000010000 */
[--C-:B------:R-:W-:Y:S01]  /*f4e0*/  SHF.R.U32.HI R101, RZ, 0x10, R136.reuse ;  /* 0x00000010ff657819 */ /* 0x100fe20000011688 */
[----:B------:R-:W-:Y:S01]  /*f4f0*/  LDSM.16.MT88.4 R140, [R190+0xf000] ;  /* 0x00f00000be8c783b */ /* 0x000fe20000004200 */
[----:B------:R-:W-:Y:S01]  /*f500*/  LOP3.LUT R100, R136, 0xff, RZ, 0xc0, !PT ;  /* 0x000000ff88647812 */ /* 0x000fe200078ec0ff */
[----:B------:R-:W-:Y:S01]  /*f510*/  FADD.FTZ R248, R248, R243 ;  /* 0x000000f3f8f87221 */ /* 0x000fe20000010000 */
[----:B------:R-:W-:Y:S02]  /*f520*/  SHF.R.U32.HI R137, RZ, 0x8, R137 ;  /* 0x00000008ff897819 */ /* 0x000fe40000011689 */
[----:B------:R-:W-:Y:S02]  /*f530*/  SHF.R.U32.HI R136, RZ, 0x18, R136 ;  /* 0x00000018ff887819 */ /* 0x000fe40000011688 */
[----:B------:R-:W-:Y:S02]  /*f540*/  LOP3.LUT R101, R101, 0xff, RZ, 0xc0, !PT ;  /* 0x000000ff65657812 */ /* 0x000fe400078ec0ff */
[----:B------:R-:W-:Y:S02]  /*f550*/  PRMT R100, R100, 0x5410, R137 ;  /* 0x0000541064647816 */ /* 0x000fe40000000089 */
[----:B------:R-:W-:Y:S02]  /*f560*/  PRMT R136, R101, 0x5410, R136 ;  /* 0x0000541065887816 */ /* 0x000fe40000000088 */
[C---:B------:R-:W-:Y:S01]  /*f570*/  F2FP.BF16.F32.PACK_AB R105, R246.reuse, R245 ;  /* 0x000000f5f669723e */ /* 0x040fe200000010ff */
[----:B------:R-:W-:Y:S01]  /*f580*/  FADD.FTZ R245, R245, R0 ;  /* 0x00000000f5f57221 */ /* 0x000fe20000010000 */
[--C-:B------:R-:W-:Y:S02]  /*f590*/  HSET2.LE.AND R100, R100, R219.reuse, PT ;  /* 0x000000db64647233 */ /* 0x100fe40003803000 */
[--C-:B------:R-:W-:Y:S01]  /*f5a0*/  HSET2.LE.AND R101, R136, R219.reuse, PT ;  /* 0x000000db88657233 */ /* 0x100fe20003803000 */
[----:B------:R-:W-:Y:S01]  /*f5b0*/  FADD.FTZ R245, R246, R245 ;  /* 0x000000f5f6f57221 */ /* 0x000fe20000010000 */
[----:B------:R-:W2:Y:S01]  /*f5c0*/  LDSM.16.MT88.4 R136, [R192+0xf000] ;  /* 0x00f00000c088783b */ /* 0x000ea20000004200 */
[----:B------:R-:W-:Y:S02]  /*f5d0*/  LOP3.LUT R100, R100, R103, RZ, 0xc0, !PT ;  /* 0x0000006764647212 */ /* 0x000fe400078ec0ff */
[----:B------:R-:W-:Y:S02]  /*f5e0*/  LOP3.LUT R101, R101, R102, RZ, 0xc0, !PT ;  /* 0x0000006665657212 */ /* 0x000fe400078ec0ff */
[--C-:B------:R-:W-:Y:S02]  /*f5f0*/  HSET2.LE.AND R102, R150, R219.reuse, PT ;  /* 0x000000db96667233 */ /* 0x100fe40003803000 */
[--C-:B------:R-:W-:Y:S02]  /*f600*/  HSET2.LE.AND R103, R148, R219.reuse, PT ;  /* 0x000000db94677233 */ /* 0x100fe40003803000 */
[----:B------:R-:W3:Y:S01]  /*f610*/  LDSM.16.MT88.4 R148, [R188+0xf000] ;  /* 0x00f00000bc94783b */ /* 0x000ee20000004200 */
[----:B------:R-:W-:Y:S01]  /*f620*/  F2FP.BF16.F32.PACK_AB R104, R242, R247 ;  /* 0x000000f7f268723e */ /* 0x000fe200000010ff */
[----:B------:R-:W-:Y:S01]  /*f630*/  FADD.FTZ R247, R247, R248 ;  /* 0x000000f8f7f77221 */ /* 0x000fe20000010000 */
[----:B------:R-:W-:Y:S01]  /*f640*/  LOP3.LUT R102, R102, R105, RZ, 0xc0, !PT ;  /* 0x0000006966667212 */ /* 0x000fe200078ec0ff */
[C---:B-1----:R-:W-:Y:S03]  /*f650*/  HMMA.16816.F32.BF16 R92, R108.reuse, R112, R92 ;  /* 0x000000706c5c723c */ /* 0x042fe6000004185c */
[----:B------:R-:W-:Y:S01]  /*f660*/  LOP3.LUT R103, R103, R104, RZ, 0xc0, !PT ;  /* 0x0000006867677212 */ /* 0x000fe200078ec0ff */
[----:B------:R-:W-:Y:S01]  /*f670*/  FADD.FTZ R247, R242, R247 ;  /* 0x000000f7f2f77221 */ /* 0x000fe20000010000 */
[----:B------:R-:W1:Y:S01]  /*f680*/  LDSM.16.MT88.4 R104, [R192+0x11000] ;  /* 0x01100000c068783b */ /* 0x000e620000004200 */
[----:B------:R-:W-:Y:S05]  /*f690*/  HMMA.16816.F32.BF16 R96, R108, R114, R96 ;  /* 0x000000726c60723c */ /* 0x000fea0000041860 */
[----:B------:R-:W-:Y:S01]  /*f6a0*/  LOP3.LUT R154, R163, R158, R154, 0x96, !PT ;  /* 0x0000009ea39a7212 */ /* 0x000fe200078e969a */
[C---:B------:R-:W-:Y:S01]  /*f6b0*/  HMMA.16816.F32.BF16 R4, R100.reuse, R116, R4 ;  /* 0x000000746404723c */ /* 0x040fe20000041804 */
[----:B------:R-:W4:Y:S04]  /*f6c0*/  LDSM.16.MT88.4 R108, [R190+0x11000] ;  /* 0x01100000be6c783b */ /* 0x000f280000004200 */
[----:B------:R-:W-:Y:S01]  /*f6d0*/  MOV R0, R132 ;  /* 0x0000008400007202 */ /* 0x000fe20000000f00 */
[C---:B------:R-:W-:Y:S03]  /*f6e0*/  HMMA.16816.F32.BF16 R8, R100.reuse, R118, R8 ;  /* 0x000000766408723c */ /* 0x040fe60000041808 */
[----:B------:R-:W5:Y:S03]  /*f6f0*/  LDSM.16.MT88.4 R112, [R189+0x11000] ;  /* 0x01100000bd70783b */ /* 0x000f660000004200 */
[C---:B------:R-:W-:Y:S05]  /*f700*/  HMMA.16816.F32.BF16 R12, R100.reuse, R120, R12 ;  /* 0x00000078640c723c */ /* 0x040fea000004180c */
[----:B------:R-:W-:Y:S01]  /*f710*/  LDSM.16.MT88.4 R116, [R190+0xd800] ;  /* 0x00d80000be74783b */ /* 0x000fe20000004200 */
[C---:B------:R-:W-:Y:S06]  /*f720*/  HMMA.16816.F32.BF16 R16, R100.reuse, R122, R16 ;  /* 0x0000007a6410723c */ /* 0x040fec0000041810 */
[C---:B------:R-:W-:Y:S06]  /*f730*/  HMMA.16816.F32.BF16 R20, R100.reuse, R124, R20 ;  /* 0x0000007c6414723c */ /* 0x040fec0000041814 */
[C---:B------:R-:W-:Y:S01]  /*f740*/  HMMA.16816.F32.BF16 R24, R100.reuse, R126, R24 ;  /* 0x0000007e6418723c */ /* 0x040fe20000041818 */
[----:B------:R-:W-:Y:S05]  /*f750*/  LDSM.16.MT88.4 R124, [R192+0xd800] ;  /* 0x00d80000c07c783b */ /* 0x000fea0000004200 */
[C---:B------:R-:W-:Y:S06]  /*f760*/  HMMA.16816.F32.BF16 R28, R100.reuse, R128, R28 ;  /* 0x00000080641c723c */ /* 0x040fec000004181c */
[C---:B------:R-:W-:Y:S06]  /*f770*/  HMMA.16816.F32.BF16 R32, R100.reuse, R130, R32 ;  /* 0x000000826420723c */ /* 0x040fec0000041820 */
[C---:B--2---:R-:W-:Y:S06]  /*f780*/  HMMA.16816.F32.BF16 R36, R100.reuse, R136, R36 ;  /* 0x000000886424723c */ /* 0x044fec0000041824 */
[C---:B------:R-:W-:Y:S06]  /*f790*/  HMMA.16816.F32.BF16 R40, R100.reuse, R138, R40 ;  /* 0x0000008a6428723c */ /* 0x040fec0000041828 */
        /* <DEDUP_REMOVED lines=8> */
[----:B------:R-:W-:Y:S05]  /*f820*/  LDSM.16.MT88.4 R148, [R190+0xf800] ;  /* 0x00f80000be94783b */ /* 0x000fea0000004200 */
[C---:B-1----:R-:W-:Y:S06]  /*f830*/  HMMA.16816.F32.BF16 R68, R100.reuse, R104, R68 ;  /* 0x000000686444723c */ /* 0x042fec0000041844 */
[C---:B------:R-:W-:Y:S01]  /*f840*/  HMMA.16816.F32.BF16 R72, R100.reuse, R106, R72 ;  /* 0x0000006a6448723c */ /* 0x040fe20000041848 */
[----:B------:R-:W1:Y:S05]  /*f850*/  LDSM.16.MT88.4 R104, [R188+0x11000] ;  /* 0x01100000bc68783b */ /* 0x000e6a0000004200 */
[C---:B----4-:R-:W-:Y:S06]  /*f860*/  HMMA.16816.F32.BF16 R76, R100.reuse, R108, R76 ;  /* 0x0000006c644c723c */ /* 0x050fec000004184c */
[C---:B------:R-:W-:Y:S05]  /*f870*/  HMMA.16816.F32.BF16 R80, R100.reuse, R110, R80 ;  /* 0x0000006e6450723c */ /* 0x040fea0000041850 */
[----:B------:R-:W-:Y:S01]  /*f880*/  IMAD.WIDE.U32 R108, R154, -0x2daee0ad, RZ ;  /* 0xd2511f539a6c7825 */ /* 0x000fe200078e00ff */
[C---:B-----5:R-:W-:Y:S01]  /*f890*/  HMMA.16816.F32.BF16 R84, R100.reuse, R112, R84 ;  /* 0x000000706454723c */ /* 0x060fe20000041854 */
[----:B------:R-:W-:Y:S04]  /*f8a0*/  LDSM.16.MT88.4 R152, [R189+0xf800] ;  /* 0x00f80000bd98783b */ /* 0x000fe80000004200 */
[----:B------:R-:W-:Y:S01]  /*f8b0*/  LOP3.LUT R156, R109, R160, R156, 0x96, !PT ;  /* 0x000000a06d9c7212 */ /* 0x000fe200078e969c */
[C---:B------:R-:W-:Y:S03]  /*f8c0*/  HMMA.16816.F32.BF16 R88, R100.reuse, R114, R88 ;  /* 0x000000726458723c */ /* 0x040fe60000041858 */
[----:B------:R-:W-:Y:S02]  /*f8d0*/  LDSM.16.MT88.4 R160, [R192+0x11800] ;  /* 0x01180000c0a0783b */ /* 0x000fe40000004200 */
[----:B------:R-:W-:Y:S02]  /*f8e0*/  LOP3.LUT R110, R108, 0xffff, RZ, 0xc0, !PT ;  /* 0x0000ffff6c6e7812 */ /* 0x000fe400078ec0ff */
[----:B------:R-:W-:Y:S04]  /*f8f0*/  SHF.R.U32.HI R121, RZ, 0x10, R108 ;  /* 0x00000010ff797819 */ /* 0x000fe8000001166c */
[----:B------:R-:W-:Y:S02]  /*f900*/  LOP3.LUT R115, R156, 0xffff, RZ, 0xc0, !PT ;  /* 0x0000ffff9c737812 */ /* 0x000fe400078ec0ff */
[----:B------:R-:W-:Y:S02]  /*f910*/  SHF.R.U32.HI R113, RZ, 0x10, R156 ;  /* 0x00000010ff717819 */ /* 0x000fe4000001169c */
[----:B------:R-:W-:Y:S01]  /*f920*/  LOP3.LUT R138, R108, 0xff, RZ, 0xc0, !PT ;  /* 0x000000ff6c8a7812 */ /* 0x000fe200078ec0ff */
[C---:B-1----:R-:W-:Y:S03]  /*f930*/  HMMA.16816.F32.BF16 R92, R100.reuse, R104, R92 ;  /* 0x00000068645c723c */ /* 0x042fe6000004185c */
[----:B------:R-:W-:Y:S02]  /*f940*/  SHF.R.U32.HI R109, RZ, 0x8, R110 ;  /* 0x00000008ff6d7819 */ /* 0x000fe4000001166e */
[----:B------:R-:W-:Y:S01]  /*f950*/  SHF.R.U32.HI R112, RZ, 0x18, R108 ;  /* 0x00000018ff707819 */ /* 0x000fe2000001166c */
[----:B------:R-:W-:Y:S05]  /*f960*/  HMMA.16816.F32.BF16 R96, R100, R106, R96 ;  /* 0x0000006a6460723c */ /* 0x000fea0000041860 */
[----:B------:R-:W-:Y:S02]  /*f970*/  LOP3.LUT R121, R121, 0xff, RZ, 0xc0, !PT ;  /* 0x000000ff79797812 */ /* 0x000fe400078ec0ff */
[----:B------:R-:W-:Y:S04]  /*f980*/  LOP3.LUT R136, R156, 0xff, RZ, 0xc0, !PT ;  /* 0x000000ff9c887812 */ /* 0x000fe800078ec0ff */
[----:B------:R-:W-:Y:S02]  /*f990*/  SHF.R.U32.HI R156, RZ, 0x18, R156 ;  /* 0x00000018ff9c7819 */ /* 0x000fe4000001169c */
[----:B------:R-:W-:Y:S02]  /*f9a0*/  LOP3.LUT R113, R113, 0xff, RZ, 0xc0, !PT ;  /* 0x000000ff71717812 */ /* 0x000fe400078ec0ff */
[----:B------:R-:W-:Y:S02]  /*f9b0*/  SHF.R.U32.HI R115, RZ, 0x8, R115 ;  /* 0x00000008ff737819 */ /* 0x000fe40000011673 */
[----:B------:R-:W-:Y:S02]  /*f9c0*/  PRMT R138, R138, 0x5410, R109 ;  /* 0x000054108a8a7816 */ /* 0x000fe4000000006d */
[----:B------:R-:W-:Y:S01]  /*f9d0*/  PRMT R114, R121, 0x5410, R112 ;  /* 0x0000541079727816 */ /* 0x000fe20000000070 */
[----:B------:R-:W1:Y:S01]  /*f9e0*/  LDSM.16.MT88.4 R108, [R189+0xd800] ;  /* 0x00d80000bd6c783b */ /* 0x000e620000004200 */
[----:B------:R-:W-:Y:S02]  /*f9f0*/  PRMT R112, R113, 0x5410, R156 ;  /* 0x0000541071707816 */ /* 0x000fe4000000009c */
[----:B------:R-:W-:Y:S02]  /*fa00*/  PRMT R136, R136, 0x5410, R115 ;  /* 0x0000541088887816 */ /* 0x000fe40000000073 */
[--C-:B------:R-:W-:Y:S02]  /*fa10*/  HSET2.LE.AND R138, R138, R219.reuse, PT ;  /* 0x000000db8a8a7233 */ /* 0x100fe40003803000 */
[--C-:B------:R-:W-:Y:S01]  /*fa20*/  HSET2.LE.AND R139, R114, R219.reuse, PT ;  /* 0x000000db728b7233 */ /* 0x100fe20003803000 */
[----:B------:R-:W2:Y:S01]  /*fa30*/  LDSM.16.MT88.4 R156, [R188+0xf800] ;  /* 0x00f80000bc9c783b */ /* 0x000ea20000004200 */
[--C-:B------:R-:W-:Y:S02]  /*fa40*/  HSET2.LE.AND R136, R136, R219.reuse, PT ;  /* 0x000000db88887233 */ /* 0x100fe40003803000 */
[----:B------:R-:W-:Y:S02]  /*fa50*/  HSET2.LE.AND R137, R112, R219, PT ;  /* 0x000000db70897233 */ /* 0x000fe40003803000 */
[----:B------:R-:W-:Y:S01]  /*fa60*/  F2FP.BF16.F32.PACK_AB R113, R249, R240 ;  /* 0x000000f0f971723e */ /* 0x000fe200000010ff */
[----:B------:R-:W-:Y:S01]  /*fa70*/  FADD.FTZ R240, R240, R245 ;  /* 0x000000f5f0f07221 */ /* 0x000fe20000010000 */
[----:B------:R-:W-:Y:S01]  /*fa80*/  F2FP.BF16.F32.PACK_AB R112, R251, R236 ;  /* 0x000000ecfb70723e */ /* 0x000fe200000010ff */
[----:B------:R-:W-:Y:S01]  /*fa90*/  FADD.FTZ R236, R236, R247 ;  /* 0x000000f7ecec7221 */ /* 0x000fe20000010000 */
[----:B------:R-:W-:Y:S01]  /*faa0*/  F2FP.BF16.F32.PACK_AB R105, R224, R226 ;  /* 0x000000e2e069723e */ /* 0x000fe200000010ff */
[----:B------:R-:W-:Y:S01]  /*fab0*/  FADD.FTZ R249, R249, R240 ;  /* 0x000000f0f9f97221 */ /* 0x000fe20000010000 */
[----:B------:R-:W-:Y:S01]  /*fac0*/  F2FP.BF16.F32.PACK_AB R104, R133, R234 ;  /* 0x000000ea8568723e */ /* 0x000fe200000010ff */
[----:B------:R-:W-:Y:S01]  /*fad0*/  FADD.FTZ R251, R251, R236 ;  /* 0x000000ecfbfb7221 */ /* 0x000fe20000010000 */
[----:B------:R-:W-:Y:S01]  /*fae0*/  LOP3.LUT R136, R136, R113, RZ, 0xc0, !PT ;  /* 0x0000007188887212 */ /* 0x000fe200078ec0ff */
[----:B------:R-:W-:Y:S01]  /*faf0*/  FADD.FTZ R249, R226, R249 ;  /* 0x000000f9e2f97221 */ /* 0x000fe20000010000 */
[----:B------:R-:W-:Y:S01]  /*fb00*/  LOP3.LUT R137, R137, R112, RZ, 0xc0, !PT ;  /* 0x0000007089897212 */ /* 0x000fe200078ec0ff */
[----:B------:R-:W-:Y:S01]  /*fb10*/  FADD.FTZ R234, R234, R251 ;  /* 0x000000fbeaea7221 */ /* 0x000fe20000010000 */
[----:B------:R-:W-:Y:S01]  /*fb20*/  LOP3.LUT R138, R138, R105, RZ, 0xc0, !PT ;  /* 0x000000698a8a7212 */ /* 0x000fe200078ec0ff */
[----:B------:R-:W-:Y:S01]  /*fb30*/  FADD.FTZ R227, R224, R249 ;  /* 0x000000f9e0e37221 */ /* 0x000fe20000010000 */
[----:B------:R-:W-:Y:S01]  /*fb40*/  LOP3.LUT R139, R139, R104, RZ, 0xc0, !PT ;  /* 0x000000688b8b7212 */ /* 0x000fe200078ec0ff */
[----:B------:R-:W-:Y:S06]  /*fb50*/  FADD.FTZ R225, R133, R234 ;  /* 0x000000ea85e17221 */ /* 0x000fec0000010000 */
[C---:B------:R-:W-:Y:S01]  /*fb60*/  HMMA.16816.F32.BF16 R128, R136.reuse, R124, R4 ;  /* 0x0000007c8880723c */ /* 0x040fe20000041804 */
[----:B------:R-:W3:Y:S05]  /*fb70*/  LDSM.16.MT88.4 R4, [R190+0x11800] ;  /* 0x01180000be04783b */ /* 0x000eea0000004200 */
[C---:B------:R-:W-:Y:S03]  /*fb80*/  HMMA.16816.F32.BF16 R124, R136.reuse, R126, R8 ;  /* 0x0000007e887c723c */ /* 0x040fe60000041808 */
[----:B------:R-:W4:Y:S03]  /*fb90*/  LDSM.16.MT88.4 R8, [R189+0x11800] ;  /* 0x01180000bd08783b */ /* 0x000f260000004200 */
[C---:B------:R-:W-:Y:S05]  /*fba0*/  HMMA.16816.F32.BF16 R120, R136.reuse, R116, R12 ;  /* 0x000000748878723c */ /* 0x040fea000004180c */
[----:B------:R-:W5:Y:S01]  /*fbb0*/  LDSM.16.MT88.4 R12, [R188+0x11800] ;  /* 0x01180000bc0c783b */ /* 0x000f620000004200 */
        /* <DEDUP_REMOVED lines=13> */
[C---:B------:R-:W-:Y:S06]  /*fc90*/  HMMA.16816.F32.BF16 R68, R136.reuse, R160, R68 ;  /* 0x000000a08844723c */ /* 0x040fec0000041844 */
[C---:B------:R-:W-:Y:S06]  /*fca0*/  HMMA.16816.F32.BF16 R72, R136.reuse, R162, R72 ;  /* 0x000000a28848723c */ /* 0x040fec0000041848 */
[C---:B---3--:R-:W-:Y:S06]  /*fcb0*/  HMMA.16816.F32.BF16 R76, R136.reuse, R4, R76 ;  /* 0x00000004884c723c */ /* 0x048fec000004184c */
[C---:B------:R-:W-:Y:S06]  /*fcc0*/  HMMA.16816.F32.BF16 R80, R136.reuse, R6, R80 ;  /* 0x000000068850723c */ /* 0x040fec0000041850 */
[C---:B----4-:R-:W-:Y:S06]  /*fcd0*/  HMMA.16816.F32.BF16 R84, R136.reuse, R8, R84 ;  /* 0x000000088854723c */ /* 0x050fec0000041854 */
[C---:B------:R-:W-:Y:S06]  /*fce0*/  HMMA.16816.F32.BF16 R88, R136.reuse, R10, R88 ;  /* 0x0000000a8858723c */ /* 0x040fec0000041858 */
[C---:B-----5:R-:W-:Y:S06]  /*fcf0*/  HMMA.16816.F32.BF16 R92, R136.reuse, R12, R92 ;  /* 0x0000000c885c723c */ /* 0x060fec000004185c */
[----:B------:R-:W-:Y:S01]  /*fd00*/  HMMA.16816.F32.BF16 R96, R136, R14, R96 ;  /* 0x0000000e8860723c */ /* 0x000fe20000041860 */
[----:B------:R-:W-:Y:S11]  /*fd10*/  @!UPT UIADD3 URZ, URZ, URZ, URZ ;  /* 0x0000003f3f3ff290 */ /* 0x000ff6000fffe03f */
[----:B------:R-:W-:Y:S01]  /*fd20*/  @!UPT UIADD3 URZ, URZ, URZ, URZ ;  /* 0x0000003f3f3ff290 */ /* 0x000fe2000fffe03f */
[----:B------:R-:W-:Y:S11]  /*fd30*/  @P0 BRA `(.L_x_711) ;  /* 0xffffffc400180947 */ /* 0x000ff6000383ffff */
.L_x_710:
[----:B------:R-:W1:Y:S01]  /*fd40*/  SHFL.BFLY PT, R2, R227, 0x2, 0x1f ;  /* 0x0c401f00e3027f89 */ /* 0x000e6200000e0000 */
[----:B------:R-:W-:Y:S01]  /*fd50*/  MOV R9, 0x3f800000 ;  /* 0x3f80000000097802 */ /* 0x000fe20000000f00 */
[----:B------:R-:W-:Y:S01]  /*fd60*/  ULDC UR4, c[0x0][0x38c] ;  /* 0x0000e30000047ab9 */ /* 0x000fe20000000800 */
[----:B------:R-:W-:Y:S01]  /*fd70*/  MOV R10, 0x3f800000 ;  /* 0x3f800000000a7802 */ /* 0x000fe20000000f00 */
[----:B------:R-:W2:Y:S01]  /*fd80*/  SHFL.BFLY PT, R0, R225, 0x2, 0x1f ;  /* 0x0c401f00e1007f89 */ /* 0x000ea200000e0000 */
[----:B------:R-:W-:Y:S01]  /*fd90*/  UMOV UR5, 0x400 ;  /* 0x0000040000057882 */ /* 0x000fe20000000000 */
[----:B------:R-:W-:Y:S01]  /*fda0*/  UISETP.NE.AND UP0, UPT, UR13, -0x1, UPT ;  /* 0xffffffff0d00788c */ /* 0x000fe2000bf05270 */
[----:B------:R-:W3:Y:S01]  /*fdb0*/  S2R R5, SR_TID.X ;  /* 0x0000000000057919 */ /* 0x000ee20000002100 */
[----:B-1----:R-:W-:Y:S01]  /*fdc0*/  FADD.FTZ R11, R2, R227 ;  /* 0x000000e3020b7221 */ /* 0x002fe20000010000 */
[----:B--2---:R-:W-:-:S04]  /*fdd0*/  FADD.FTZ R7, R0, R225 ;  /* 0x000000e100077221 */ /* 0x004fc80000010000 */
[----:B------:R-:W1:Y:S04]  /*fde0*/  SHFL.BFLY PT, R4, R11, 0x1, 0x1f ;  /* 0x0c201f000b047f89 */ /* 0x000e6800000e0000 */
[----:B------:R-:W2:Y:S01]  /*fdf0*/  SHFL.BFLY PT, R2, R7, 0x1, 0x1f ;  /* 0x0c201f0007027f89 */ /* 0x000ea200000e0000 */
[----:B---3--:R-:W-:-:S04]  /*fe00*/  SHF.R.S32.HI R0, RZ, 0x1f, R5 ;  /* 0x0000001fff007819 */ /* 0x008fc80000011405 */
[----:B------:R-:W-:-:S04]  /*fe10*/  LEA.HI R8, R0, R5, RZ, 0x2 ;  /* 0x0000000500087211 */ /* 0x000fc800078f10ff */
[----:B------:R-:W-:Y:S01]  /*fe20*/  SHF.R.S32.HI R6, RZ, 0x1f, R8 ;  /* 0x0000001fff067819 */ /* 0x000fe20000011408 */
[----:B-1----:R-:W-:Y:S01]  /*fe30*/  FADD.FTZ R4, R11, R4 ;  /* 0x000000040b047221 */ /* 0x002fe20000010000 */
[----:B--2---:R-:W-:-:S04]  /*fe40*/  FADD.FTZ R2, R7, R2 ;  /* 0x0000000207027221 */ /* 0x004fc80000010000 */
[----:B------:R-:W-:Y:S02]  /*fe50*/  FSETP.NE.FTZ.AND P4, PT, R4, RZ, PT ;  /* 0x000000ff0400720b */ /* 0x000fe40003f95000 */
[----:B------:R-:W-:Y:S02]  /*fe60*/  SHF.R.S32.HI R7, RZ, 0x2, R8 ;  /* 0x00000002ff077819 */ /* 0x000fe40000011408 */
[----:B------:R-:W-:Y:S02]  /*fe70*/  FSETP.NE.FTZ.AND P3, PT, R2, RZ, PT ;  /* 0x000000ff0200720b */ /* 0x000fe40003f75000 */
[----:B------:R-:W-:Y:S02]  /*fe80*/  LEA.HI R6, R6, R7, RZ, 0x3 ;  /* 0x0000000706067211 */ /* 0x000fe400078f18ff */
[----:B------:R-:W-:Y:S02]  /*fe90*/  LOP3.LUT R8, R8, 0x3ffffffc, RZ, 0xc0, !PT ;  /* 0x3ffffffc08087812 */ /* 0x000fe400078ec0ff */
[----:B------:R-:W-:-:S02]  /*fea0*/  LOP3.LUT R6, R6, 0xfffffff8, RZ, 0xc0, !PT ;  /* 0xfffffff806067812 */ /* 0x000fc400078ec0ff */
[-C--:B------:R-:W-:Y:S01]  /*feb0*/  IADD3 R13, -R8, R5.reuse, RZ ;  /* 0x00000005080d7210 */ /* 0x080fe20007ffe1ff */
[----:B------:R-:W1:Y:S01]  /*fec0*/  @P4 MUFU.RCP R9, R4 ;  /* 0x0000000400094308 */ /* 0x000e620000001000 */
[----:B------:R-:W-:Y:S02]  /*fed0*/  IADD3 R6, R7, -R6, RZ ;  /* 0x8000000607067210 */ /* 0x000fe40007ffe0ff */
[----:B------:R-:W-:Y:S02]  /*fee0*/  LEA.HI R7, R0, R5, RZ, 0x5 ;  /* 0x0000000500077211 */ /* 0x000fe400078f28ff */
[C---:B------:R-:W-:Y:S02]  /*fef0*/  SHF.L.U32 R11, R6.reuse, 0x6, RZ ;  /* 0x00000006060b7819 */ /* 0x040fe400000006ff */
[----:B------:R-:W-:Y:S01]  /*ff00*/  R2P PR, R6, 0x6 ;  /* 0x0000000606007804 */ /* 0x000fe20000000000 */
[----:B------:R-:W2:Y:S01]  /*ff10*/  @P3 MUFU.RCP R10, R2 ;  /* 0x00000002000a3308 */ /* 0x000ea20000001000 */
[----:B------:R-:W-:-:S02]  /*ff20*/  LOP3.LUT R11, R11, 0x1c0, RZ, 0xc0, !PT ;  /* 0x000001c00b0b7812 */ /* 0x000fc400078ec0ff */
[----:B------:R-:W-:Y:S02]  /*ff30*/  LOP3.LUT R6, R6, 0x1, RZ, 0xc0, !PT ;  /* 0x0000000106067812 */ /* 0x000fe400078ec0ff */
[----:B------:R-:W-:Y:S02]  /*ff40*/  LEA.HI R8, R11, R11, RZ, 0x1d ;  /* 0x0000000b0b087211 */ /* 0x000fe400078fe8ff */
[----:B------:R-:W-:Y:S01]  /*ff50*/  ISETP.NE.U32.AND P0, PT, R6, 0x1, PT ;  /* 0x000000010600780c */ /* 0x000fe20003f05070 */
[----:B-1----:R-:W-:Y:S01]  /*ff60*/  FMUL.FTZ R9, R9, UR4 ;  /* 0x0000000409097c20 */ /* 0x002fe20008410000 */
[----:B------:R-:W-:-:S03]  /*ff70*/  MOV R6, 0x20 ;  /* 0x0000002000067802 */ /* 0x000fc60000000f00 */
[C---:B------:R-:W-:Y:S01]  /*ff80*/  FMUL.FTZ R128, R9.reuse, R128 ;  /* 0x0000008009807220 */ /* 0x040fe20000410000 */
[C---:B------:R-:W-:Y:S01]  /*ff90*/  FMUL.FTZ R129, R9.reuse, R129 ;  /* 0x0000008109817220 */ /* 0x040fe20000410000 */
[C---:B------:R-:W-:Y:S01]  /*ffa0*/  FMUL.FTZ R124, R9.reuse, R124 ;  /* 0x0000007c097c7220 */ /* 0x040fe20000410000 */
[C---:B------:R-:W-:Y:S01]  /*ffb0*/  FMUL.FTZ R125, R9.reuse, R125 ;  /* 0x0000007d097d7220 */ /* 0x040fe20000410000 */
        /* <DEDUP_REMOVED lines=52> */
[----:B------:R-:W-:Y:S01]  /*10300*/  SHF.R.S32.HI R10, RZ, 0x5, R7 ;  /* 0x00000005ff0a7819 */ /* 0x000fe20000011407 */
[----:B-1----:R-:W-:Y:S01]  /*10310*/  ULEA UR4, UR4, UR5, 0x18 ;  /* 0x0000000504047291 */ /* 0x002fe2000f8ec03f */
[C---:B------:R-:W-:Y:S01]  /*10320*/  FMUL.FTZ R116, R9.reuse, R116 ;  /* 0x0000007409747220 */ /* 0x040fe20000410000 */
[C---:B------:R-:W-:Y:S01]  /*10330*/  FMUL.FTZ R117, R9.reuse, R117 ;  /* 0x0000007509757220 */ /* 0x040fe20000410000 */
[----:B------:R-:W-:Y:S01]  /*10340*/  LEA R13, R10, R13, 0x9 ;  /* 0x0000000d0a0d7211 */ /* 0x000fe200078e48ff */
[C---:B------:R-:W-:Y:S01]  /*10350*/  FMUL.FTZ R112, R9.reuse, R112 ;  /* 0x0000007009707220 */ /* 0x040fe20000410000 */
[----:B------:R-:W-:Y:S01]  /*10360*/  SEL R6, R6, 0xffffffe0, !P1 ;  /* 0xffffffe006067807 */ /* 0x000fe20004800000 */
[----:B------:R-:W-:Y:S01]  /*10370*/  FMUL.FTZ R113, R9, R113 ;  /* 0x0000007109717220 */ /* 0x000fe20000410000 */
[----:B------:R-:W-:Y:S01]  /*10380*/  LEA R8, R13, R8, 0x1 ;  /* 0x000000080d087211 */ /* 0x000fe200078e08ff */
[C---:B------:R-:W-:Y:S01]  /*10390*/  FMUL.FTZ R108, R9.reuse, R108 ;  /* 0x0000006c096c7220 */ /* 0x040fe20000410000 */
[----:B------:R-:W-:Y:S01]  /*103a0*/  FMUL.FTZ R109, R9, R109 ;  /* 0x0000006d096d7220 */ /* 0x000fe20000410000 */
[----:B------:R-:W-:Y:S01]  /*103b0*/  F2FP.BF16.F32.PACK_AB R128, R129, R128 ;  /* 0x000000808180723e */ /* 0x000fe200000010ff */
[C---:B------:R-:W-:Y:S01]  /*103c0*/  FMUL.FTZ R104, R9.reuse, R104 ;  /* 0x0000006809687220 */ /* 0x040fe20000410000 */
        /* <DEDUP_REMOVED lines=9> */
[C---:B------:R-:W-:Y:S01]  /*10460*/  FMUL.FTZ R37, R9.reuse, R37 ;  /* 0x0000002509257220 */ /* 0x040fe20000410000 */
[----:B------:R-:W-:Y:S01]  /*10470*/  SEL R8, R8, 0xffffffc0, !P2 ;  /* 0xffffffc008087807 */ /* 0x000fe20005000000 */
[----:B------:R-:W-:Y:S01]  /*10480*/  FMUL.FTZ R40, R9, R40 ;  /* 0x0000002809287220 */ /* 0x000fe20000410000 */
[----:B------:R-:W-:Y:S01]  /*10490*/  F2FP.BF16.F32.PACK_AB R124, R125, R124 ;  /* 0x0000007c7d7c723e */ /* 0x000fe200000010ff */
[----:B------:R-:W-:Y:S01]  /*104a0*/  FMUL.FTZ R41, R9, R41 ;  /* 0x0000002909297220 */ /* 0x000fe20000410000 */
[----:B------:R-:W-:Y:S01]  /*104b0*/  F2FP.BF16.F32.PACK_AB R126, R127, R126 ;  /* 0x0000007e7f7e723e */ /* 0x000fe200000010ff */
[----:B------:R-:W-:Y:S01]  /*104c0*/  FMUL.FTZ R44, R9, R44 ;  /* 0x0000002c092c7220 */ /* 0x000fe20000410000 */
        /* <DEDUP_REMOVED lines=37> */
[----:B------:R-:W-:Y:S01]  /*10720*/  @UP0 ULDC.64 UR4, c[0x0][0x298] ;  /* 0x0000a60000040ab9 */ /* 0x000fe20000000a00 */
[----:B------:R-:W-:Y:S01]  /*10730*/  F2FP.BF16.F32.PACK_AB R38, R39, R38 ;  /* 0x000000262726723e */ /* 0x000fe200000010ff */
[----:B------:R1:W-:Y:S01]  /*10740*/  STS [R19+0x400], R114 ;  /* 0x0004007213007388 */ /* 0x0003e20000000800 */
[----:B------:R-:W-:Y:S01]  /*10750*/  F2FP.BF16.F32.PACK_AB R40, R41, R40 ;  /* 0x000000282928723e */ /* 0x000fe200000010ff */
[----:B------:R-:W-:Y:S01]  /*10760*/  @UP0 UIMAD.WIDE.U32 UR10, UR13, UR4, URZ ;  /* 0x000000040d0a02a5 */ /* 0x000fe2000f8e003f */
[----:B------:R-:W-:Y:S01]  /*10770*/  F2FP.BF16.F32.PACK_AB R42, R43, R42 ;  /* 0x0000002a2b2a723e */ /* 0x000fe200000010ff */
        /* <DEDUP_REMOVED lines=21> */
[----:B------:R-:W-:Y:S01]  /*108d0*/  PLOP3.LUT P0, PT, PT, PT, UP0, 0x80, 0x0 ;  /* 0x000000000000781c */ /* 0x000fe20003f0f008 */
[C---:B------:R-:W-:Y:S01]  /*108e0*/  FMUL.FTZ R73, R9.reuse, R73 ;  /* 0x0000004909497220 */ /* 0x040fe20000410000 */
[C---:B------:R-:W-:Y:S01]  /*108f0*/  FMUL.FTZ R76, R9.reuse, R76 ;  /* 0x0000004c094c7220 */ /* 0x040fe20000410000 */
[----:B------:R1:W-:Y:S01]  /*10900*/  STS [R11+0x2000], R36 ;  /* 0x002000240b007388 */ /* 0x0003e20000000800 */
[C---:B------:R-:W-:Y:S01]  /*10910*/  FMUL.FTZ R77, R9.reuse, R77 ;  /* 0x0000004d094d7220 */ /* 0x040fe20000410000 */
        /* <DEDUP_REMOVED lines=12> */
[----:B------:R-:W-:Y:S01]  /*109e0*/  FMUL.FTZ R9, R9, R97 ;  /* 0x0000006109097220 */ /* 0x000fe20000410000 */
[----:B------:R-:W-:Y:S01]  /*109f0*/  @UP0 UIMAD UR7, UR13, UR5, UR11 ;  /* 0x000000050d0702a4 */ /* 0x000fe2000f8e020b */
[----:B------:R1:W-:Y:S01]  /*10a00*/  STS [R15+0x2000], R44 ;  /* 0x0020002c0f007388 */ /* 0x0003e20000000800 */
[----:B------:R-:W-:-:S02]  /*10a10*/  F2FP.BF16.F32.PACK_AB R64, R65, R64 ;  /* 0x000000404140723e */ /* 0x000fc400000010ff */
[----:B------:R-:W-:Y:S01]  /*10a20*/  F2FP.BF16.F32.PACK_AB R66, R67, R66 ;  /* 0x000000424342723e */ /* 0x000fe200000010ff */
[----:B------:R1:W-:Y:S01]  /*10a30*/  STS [R15+0x2400], R46 ;  /* 0x0024002e0f007388 */ /* 0x0003e20000000800 */
[----:B------:R-:W-:Y:S02]  /*10a40*/  F2FP.BF16.F32.PACK_AB R68, R69, R68 ;  /* 0x000000444544723e */ /* 0x000fe400000010ff */
[----:B------:R-:W-:Y:S01]  /*10a50*/  F2FP.BF16.F32.PACK_AB R70, R71, R70 ;  /* 0x000000464746723e */ /* 0x000fe200000010ff */
[----:B------:R1:W-:Y:S01]  /*10a60*/  STS [R17+0x2000], R48 ;  /* 0x0020003011007388 */ /* 0x0003e20000000800 */
[----:B------:R-:W-:Y:S02]  /*10a70*/  F2FP.BF16.F32.PACK_AB R72, R73, R72 ;  /* 0x000000484948723e */ /* 0x000fe400000010ff */
[----:B------:R-:W-:Y:S01]  /*10a80*/  F2FP.BF16.F32.PACK_AB R74, R75, R74 ;  /* 0x0000004a4b4a723e */ /* 0x000fe200000010ff */
        /* <DEDUP_REMOVED lines=19> */
[----:B------:R-:W-:Y:S05]  /*10bc0*/  @P0 BRA `(.L_x_714) ;  /* 0x00000000001c0947 */ /* 0x000fea0003800000 */
[----:B------:R-:W2:Y:S01]  /*10bd0*/  S2UR UR7, SR_CTAID.Y ;  /* 0x00000000000779c3 */ /* 0x000ea20000002600 */
[----:B------:R-:W-:Y:S01]  /*10be0*/  ULDC.64 UR4, c[0x0][0x290] ;  /* 0x0000a40000047ab9 */ /* 0x000fe20000000a00 */
[----:B--2---:R-:W-:Y:S02]  /*10bf0*/  USHF.R.S32.HI UR6, URZ, 0x1f, UR7 ;  /* 0x0000001f3f067899 */ /* 0x004fe40008011407 */
[----:B------:R-:W-:Y:S02]  /*10c00*/  UIMAD.WIDE.U32 UR10, UR7, UR4, URZ ;  /* 0x00000004070a72a5 */ /* 0x000fe4000f8e003f */
[----:B------:R-:W-:-:S04]  /*10c10*/  UIMAD UR6, UR6, UR4, URZ ;  /* 0x00000004060672a4 */ /* 0x000fc8000f8e023f */
[----:B------:R-:W-:-:S04]  /*10c20*/  UIMAD UR5, UR7, UR5, UR6 ;  /* 0x00000005070572a4 */ /* 0x000fc8000f8e0206 */
[----:B------:R-:W-:-:S12]  /*10c30*/  UIADD3 UR7, UR11, UR5, URZ ;  /* 0x000000050b077290 */ /* 0x000fd8000fffe03f */
.L_x_714:
[----:B------:R-:W2:Y:S01]  /*10c40*/  S2R R6, SR_TID.X ;  /* 0x0000000000067919 */ /* 0x000ea20000002100 */
[----:B------:R-:W-:Y:S01]  /*10c50*/  ULDC.U8 UR5, c[0x0][0x3d9] ;  /* 0x0000f64000057ab9 */ /* 0x000fe20000000000 */
[----:B------:R-:W3:Y:S01]  /*10c60*/  S2UR UR4, SR_CTAID.X ;  /* 0x00000000000479c3 */ /* 0x000ee20000002500 */
[----:B------:R-:W-:Y:S01]  /*10c70*/  ISETP.NE.AND P1, PT, RZ, UR5, PT ;  /* 0x00000005ff007c0c */ /* 0x000fe2000bf25270 */
[----:B------:R-:W-:Y:S01]  /*10c80*/  STS [R25+0x2000], R64 ;  /* 0x0020004019007388 */ /* 0x000fe20000000800 */
[----:B------:R-:W-:Y:S01]  /*10c90*/  ULDC.U8 UR9, c[0x0][0x3d8] ;  /* 0x0000f60000097ab9 */ /* 0x000fe20000000000 */
[----:B------:R-:W4:Y:S01]  /*10ca0*/  @P4 MUFU.LG2 R4, R4 ;  /* 0x0000000400044308 */ /* 0x000f220000000c00 */
[----:B------:R-:W-:Y:S01]  /*10cb0*/  ISETP.NE.AND P0, PT, RZ, UR9, PT ;  /* 0x00000009ff007c0c */ /* 0x000fe2000bf05270 */
[----:B------:R-:W-:Y:S01]  /*10cc0*/  STS [R25+0x2400], R66 ;  /* 0x0024004219007388 */ /* 0x000fe20000000800 */
[----:B------:R-:W-:Y:S01]  /*10cd0*/  LOP3.LUT R12, R7, 0xffffffe0, RZ, 0xc0, !PT ;  /* 0xffffffe0070c7812 */ /* 0x000fe200078ec0ff */
[----:B------:R-:W4:Y:S01]  /*10ce0*/  @P4 LDC R27, c[0x0][0x2e8] ;  /* 0x0000ba00ff1b4b82 */ /* 0x000f220000000800 */
[----:B------:R-:W-:Y:S01]  /*10cf0*/  ISETP.EQ.AND P0, PT, RZ, UR5, P0 ;  /* 0x00000005ff007c0c */ /* 0x000fe20008702270 */
[----:B------:R-:W-:Y:S01]  /*10d00*/  STS [R11+0x4000], R68 ;  /* 0x004000440b007388 */ /* 0x000fe20000000800 */
[----:B------:R-:W-:Y:S01]  /*10d10*/  LEA.HI R0, R0, R5, RZ, 0x3 ;  /* 0x0000000500007211 */ /* 0x000fe200078f18ff */
[----:B------:R-:W-:-:S02]  /*10d20*/  IMAD.IADD R5, R5, 0x1, -R12 ;  /* 0x0000000105057824 */ /* 0x000fc400078e0a0c */
[----:B------:R1:W-:Y:S02]  /*10d30*/  STS [R11+0x4400], R70 ;  /* 0x004400460b007388 */ /* 0x0003e40000000800 */
[----:B------:R-:W5:Y:S01]  /*10d40*/  @P1 LDC.64 R8, c[0x0][0x2c0] ;  /* 0x0000b000ff081b82 */ /* 0x000f620000000a00 */
[----:B------:R-:W4:Y:S01]  /*10d50*/  S2R R20, SR_CTAID.Y ;  /* 0x0000000000147919 */ /* 0x000f220000002600 */
[----:B------:R-:W-:Y:S04]  /*10d60*/  STS [R13+0x4000], R72 ;  /* 0x004000480d007388 */ /* 0x000fe80000000800 */
[----:B------:R-:W-:Y:S02]  /*10d70*/  @!P0 PLOP3.LUT P2, PT, PT, PT, PT, 0x8, 0x0 ;  /* 0x000000000000881c */ /* 0x000fe40003f4e170 */
[----:B------:R-:W4:Y:S01]  /*10d80*/  @P1 LDC R22, c[0x0][0x2c0] ;  /* 0x0000b000ff161b82 */ /* 0x000f220000000800 */
[----:B---3--:R-:W-:Y:S01]  /*10d90*/  UIMAD UR6, UR4, -0x40, UR15 ;  /* 0xffffffc0040678a4 */ /* 0x008fe2000f8e020f */
[----:B------:R-:W-:Y:S01]  /*10da0*/  STS [R13+0x4400], R74 ;  /* 0x0044004a0d007388 */ /* 0x000fe20000000800 */
[----:B------:R-:W-:-:S02]  /*10db0*/  @!P0 CS2R R30, SRZ ;  /* 0x00000000001e8805 */ /* 0x000fc4000001ff00 */
[----:B--2---:R-:W-:Y:S01]  /*10dc0*/  SHF.R.S32.HI R7, RZ, 0x1f, R6 ;  /* 0x0000001fff077819 */ /* 0x004fe20000011406 */
[----:B------:R-:W-:Y:S03]  /*10dd0*/  STS [R15+0x4000], R76 ;  /* 0x0040004c0f007388 */ /* 0x000fe60000000800 */
[CC--:B------:R-:W-:Y:S01]  /*10de0*/  LEA.HI R29, R7.reuse, R6.reuse, RZ, 0x5 ;  /* 0x00000006071d7211 */ /* 0x0c0fe200078f28ff */
[----:B------:R-:W-:Y:S01]  /*10df0*/  STS [R15+0x4400], R78 ;  /* 0x0044004e0f007388 */ /* 0x000fe20000000800 */
[----:B------:R-:W-:Y:S02]  /*10e00*/  LEA.HI R7, R7, R6, RZ, 0x3 ;  /* 0x0000000607077211 */ /* 0x000fe400078f18ff */
[----:B------:R-:W-:Y:S01]  /*10e10*/  LOP3.LUT R29, R29, 0xffffffe0, RZ, 0xc0, !PT ;  /* 0xffffffe01d1d7812 */ /* 0x000fe200078ec0ff */
[----:B-1----:R-:W1:Y:S01]  /*10e20*/  S2R R11, SR_CTAID.Z ;  /* 0x00000000000b7919 */ /* 0x002e620000002700 */
[----:B-----5:R-:W-:Y:S01]  /*10e30*/  @P1 IMAD R24, R9, R8, RZ ;  /* 0x0000000809181224 */ /* 0x020fe200078e02ff */
[----:B------:R-:W-:Y:S01]  /*10e40*/  LOP3.LUT R9, R7, 0xfffffff8, RZ, 0xc0, !PT ;  /* 0xfffffff807097812 */ /* 0x000fe200078ec0ff */
[----:B------:R-:W-:Y:S04]  /*10e50*/  STS [R17+0x4000], R80 ;  /* 0x0040005011007388 */ /* 0x000fe80000000800 */
        /* <DEDUP_REMOVED lines=8> */
[----:B------:R3:W-:Y:S01]  /*10ee0*/  STS [R25+0x4400], R98 ;  /* 0x0044006219007388 */ /* 0x0007e20000000800 */
[----:B--2---:R-:W-:Y:S01]  /*10ef0*/  SHF.R.S32.HI R21, RZ, 0x3, R0 ;  /* 0x00000003ff157819 */ /* 0x004fe20000011400 */
[----:B---3--:R-:W-:Y:S01]  /*10f00*/  @P1 IMAD.MOV.U32 R25, RZ, RZ, 0x1 ;  /* 0x00000001ff191424 */ /* 0x008fe200078e00ff */
[----:B-1--4-:R-:W-:Y:S06]  /*10f10*/  @!P0 BRA `(.L_x_715) ;  /* 0x00000000001c8947 */ /* 0x012fec0003800000 */
[----:B------:R-:W1:Y:S01]  /*10f20*/  S2UR UR8, SR_CTAID.Y ;  /* 0x00000000000879c3 */ /* 0x000e620000002600 */
[----:B------:R-:W-:Y:S01]  /*10f30*/  ULDC UR5, c[0x0][0x2c4] ;  /* 0x0000b10000057ab9 */ /* 0x000fe20000000800 */
[----:B------:R-:W-:Y:S01]  /*10f40*/  PLOP3.LUT P2, PT, PT, PT, PT, 0x80, 0x0 ;  /* 0x000000000000781c */ /* 0x000fe20003f4f070 */
[----:B-1----:R-:W-:-:S04]  /*10f50*/  @!UP0 UIMAD UR13, UR8, UR5, URZ ;  /* 0x00000005080d82a4 */ /* 0x002fc8000f8e023f */
[----:B------:R-:W-:Y:S02]  /*10f60*/  USHF.R.S32.HI UR5, URZ, 0x1f, UR13 ;  /* 0x0000001f3f057899 */ /* 0x000fe4000801140d */
[----:B------:R-:W-:-:S04]  /*10f70*/  IMAD.U32 R30, RZ, RZ, UR13 ;  /* 0x0000000dff1e7e24 */ /* 0x000fc8000f8e00ff */
[----:B------:R-:W-:Y:S02]  /*10f80*/  MOV R31, UR5 ;  /* 0x00000005001f7c02 */ /* 0x000fe40008000f00 */
.L_x_715:
[----:B------:R-:W-:Y:S05]  /*10f90*/  @P1 BRA `(.L_x_716) ;  /* 0x0000000000181947 */ /* 0x000fea0003800000 */
[----:B------:R-:W1:Y:S01]  /*10fa0*/  LDC R24, c[0x0][0x2c4] ;  /* 0x0000b100ff187b82 */ /* 0x000e620000000800 */
[----:B------:R-:W-:Y:S02]  /*10fb0*/  ISETP.NE.AND P0, PT, RZ, UR9, PT ;  /* 0x00000009ff007c0c */ /* 0x000fe4000bf05270 */
[----:B------:R-:W-:-:S05]  /*10fc0*/  MOV R22, 0x1 ;  /* 0x0000000100167802 */ /* 0x000fca0000000f00 */
[----:B------:R-:W2:Y:S08]  /*10fd0*/  LDC R25, c[0x0][0x270] ;  /* 0x00009c00ff197b82 */ /* 0x000eb00000000800 */
[----:B-1----:R-:W2:Y:S02]  /*10fe0*/  @P0 LDC R24, c[0x0][0x2e4] ;  /* 0x0000b900ff180b82 */ /* 0x002ea40000000800 */
[----:B--2---:R-:W-:-:S07]  /*10ff0*/  IMAD R25, R24, R25, RZ ;  /* 0x0000001918197224 */ /* 0x004fce00078e02ff */
.L_x_716:
[----:B------:R-:W-:Y:S01]  /*11000*/  BAR.SYNC.DEFER_BLOCKING 0x0 ;  /* 0x0000000000007b1d */ /* 0x000fe20000010000 */
[----:B------:R-:W-:Y:S01]  /*11010*/  LEA.HI.SX32 R23, R0, 0x10, 0x1d ;  /* 0x0000001000177811 */ /* 0x000fe200078feaff */
[C---:B------:R-:W-:Y:S01]  /*11020*/  IMAD.IADD R8, R6.reuse, 0x1, -R29 ;  /* 0x0000000106087824 */ /* 0x040fe200078e0a1d */
[----:B------:R-:W-:Y:S01]  /*11030*/  ISETP.GE.AND P0, PT, R21, UR6, PT ;  /* 0x0000000615007c0c */ /* 0x000fe2000bf06270 */
[----:B------:R-:W-:Y:S01]  /*11040*/  IMAD.IADD R9, R6, 0x1, -R9 ;  /* 0x0000000106097824 */ /* 0x000fe200078e0a09 */
[----:B------:R-:W-:-:S03]  /*11050*/  ISETP.GE.AND P6, PT, R23, UR6, PT ;  /* 0x0000000617007c0c */ /* 0x000fc6000bfc6270 */
[----:B------:R-:W1:Y:S01]  /*11060*/  @P3 LDC R6, c[0x0][0x2e8] ;  /* 0x0000ba00ff063b82 */ /* 0x000e620000000800 */
[----:B------:R-:W-:Y:S01]  /*11070*/  SHF.R.S32.HI R23, RZ, 0x1f, R10 ;  /* 0x0000001fff177819 */ /* 0x000fe2000001140a */
[----:B------:R-:W2:Y:S01]  /*11080*/  @P3 MUFU.LG2 R2, R2 ;  /* 0x0000000200023308 */ /* 0x000ea20000000c00 */
[----:B------:R-:W-:Y:S01]  /*11090*/  LEA.HI.SX32 R21, R0, 0x20, 0x1d ;  /* 0x0000002000157811 */ /* 0x000fe200078feaff */
[----:B------:R-:W-:Y:S01]  /*110a0*/  IMAD R25, R20, R25, RZ ;  /* 0x0000001914197224 */ /* 0x000fe200078e02ff */
[----:B------:R-:W-:Y:S01]  /*110b0*/  LEA.HI R23, R23, R10, RZ, 0x2 ;  /* 0x0000000a17177211 */ /* 0x000fe200078f10ff */
[----:B------:R-:W-:Y:S01]  /*110c0*/  IMAD.MOV.U32 R20, RZ, RZ, 0x7f800000 ;  /* 0x7f800000ff147424 */ /* 0x000fe200078e00ff */
[----:B------:R-:W-:Y:S01]  /*110d0*/  ISETP.GE.AND P5, PT, R21, UR6, PT ;  /* 0x0000000615007c0c */ /* 0x000fe2000bfa6270 */
[----:B------:R-:W-:Y:S01]  /*110e0*/  @P4 FMUL.FTZ R21, R4, 0.69314718246459960938 ;  /* 0x3f31721804154820 */ /* 0x000fe20000410000 */
[----:B------:R-:W-:Y:S01]  /*110f0*/  LOP3.LUT R23, R23, 0xffffffc, RZ, 0xc0, !PT ;  /* 0x0ffffffc17177812 */ /* 0x000fe200078ec0ff */
[----:B------:R-:W-:Y:S01]  /*11100*/  IMAD R4, R22, UR4, RZ ;  /* 0x0000000416047c24 */ /* 0x000fe2000f8e02ff */
[----:B------:R-:W-:Y:S01]  /*11110*/  LOP3.LUT P1, RZ, R5, 0x3, RZ, 0xc0, !PT ;  /* 0x0000000305ff7812 */ /* 0x000fe2000782c0ff */
[----:B------:R-:W-:Y:S01]  /*11120*/  @P4 FFMA.FTZ R20, R132, R27, R21 ;  /* 0x0000001b84144223 */ /* 0x000fe20000010015 */
[----:B------:R-:W-:Y:S01]  /*11130*/  SHF.R.S32.HI R5, RZ, 0x1f, R8 ;  /* 0x0000001fff057819 */ /* 0x000fe20000011408 */
[----:B------:R-:W-:Y:S01]  /*11140*/  IMAD.IADD R23, R10, 0x1, -R23 ;  /* 0x000000010a177824 */ /* 0x000fe200078e0a17 */
[----:B------:R-:W-:Y:S01]  /*11150*/  SEL R25, R25, RZ, !P2 ;  /* 0x000000ff19197207 */ /* 0x000fe20005000000 */
[----:B------:R-:W-:Y:S01]  /*11160*/  IMAD.SHL.U32 R10, R4, 0x40, RZ ;  /* 0x00000040040a7824 */ /* 0x000fe200078e00ff */
[----:B------:R-:W-:Y:S01]  /*11170*/  LEA.HI R5, R5, R8, RZ, 0x2 ;  /* 0x0000000805057211 */ /* 0x000fe200078f10ff */
[----:B------:R3:W4:Y:S01]  /*11180*/  LDS.128 R16, [R209+0x1800] ;  /* 0x00180000d1107984 */ /* 0x0007220000000c00 */
[----:B--2---:R-:W-:Y:S01]  /*11190*/  @P3 FMUL.FTZ R2, R2, 0.69314718246459960938 ;  /* 0x3f31721802023820 */ /* 0x004fe20000410000 */
[----:B------:R-:W-:Y:S01]  /*111a0*/  IMAD R25, R11, R24, R25 ;  /* 0x000000180b197224 */ /* 0x000fe200078e0219 */
[----:B------:R-:W-:Y:S01]  /*111b0*/  SHF.R.S32.HI R4, RZ, 0x2, R5 ;  /* 0x00000002ff047819 */ /* 0x000fe20000011405 */
[----:B------:R3:W2:Y:S01]  /*111c0*/  LDS.128 R12, [R209+0x3800] ;  /* 0x00380000d10c7984 */ /* 0x0006a20000000c00 */
[----:B------:R-:W-:Y:S01]  /*111d0*/  SHF.R.S32.HI R5, RZ, 0x1f, R10 ;  /* 0x0000001fff057819 */ /* 0x000fe2000001140a */
[----:B------:R-:W-:Y:S01]  /*111e0*/  BSSY B0, `(.L_x_717) ;  /* 0x000001b000007945 */ /* 0x000fe20003800000 */
[--C-:B------:R-:W-:Y:S01]  /*111f0*/  IADD3 R10, P4, P2, R10, R30, R25.reuse ;  /* 0x0000001e0a0a7210 */ /* 0x100fe20007a9e019 */
[----:B------:R-:W-:Y:S01]  /*11200*/  IMAD.MOV.U32 R8, RZ, RZ, 0x7f800000 ;  /* 0x7f800000ff087424 */ /* 0x000fe200078e00ff */
[----:B------:R-:W-:Y:S01]  /*11210*/  SHF.R.S32.HI R30, RZ, 0x1f, R25 ;  /* 0x0000001fff1e7819 */ /* 0x000fe20000011419 */
[----:B-1----:R-:W-:Y:S01]  /*11220*/  @P3 FFMA.FTZ R8, R3, R6, R2 ;  /* 0x0000000603083223 */ /* 0x002fe20000010002 */
[----:B------:R-:W-:-:S02]  /*11230*/  IMAD R23, R23, 0x10, R4 ;  /* 0x0000001017177824 */ /* 0x000fc400078e0204 */
[----:B------:R-:W-:Y:S01]  /*11240*/  IMAD.SHL.U32 R6, R9, 0x8, RZ ;  /* 0x0000000809067824 */ /* 0x000fe200078e00ff */
[----:B------:R-:W-:Y:S01]  /*11250*/  IADD3.X R30, R5, R31, R30, P4, P2 ;  /* 0x0000001f051e7210 */ /* 0x000fe200027e441e */
[----:B---3--:R-:W-:Y:S06]  /*11260*/  @P1 BRA `(.L_x_718) ;  /* 0x0000000000481947 */ /* 0x008fec0003800000 */
[----:B------:R-:W-:Y:S01]  /*11270*/  UIMAD UR5, UR4, -0x40, UR15 ;  /* 0xffffffc0040578a4 */ /* 0x000fe2000f8e020f */
[----:B------:R-:W-:-:S05]  /*11280*/  VIADD R9, R23, 0x8 ;  /* 0x0000000817097836 */ /* 0x000fca0000000000 */
[----:B------:R-:W-:Y:S02]  /*11290*/  ISETP.GE.AND P4, PT, R23, UR5, PT ;  /* 0x0000000517007c0c */ /* 0x000fe4000bf86270 */
[----:B------:R-:W-:-:S11]  /*112a0*/  ISETP.GE.AND P3, PT, R9, UR5, PT ;  /* 0x0000000509007c0c */ /* 0x000fd6000bf66270 */
[----:B------:R-:W1:Y:S01]  /*112b0*/  @!P4 LDC.64 R4, c[0x0][0x2b0] ;  /* 0x0000ac00ff04cb82 */ /* 0x000e620000000a00 */
[-C--:B------:R-:W-:Y:S02]  /*112c0*/  @!P4 IMAD R23, R23, R22.reuse, RZ ;  /* 0x000000161717c224 */ /* 0x080fe400078e02ff */
[----:B------:R-:W-:-:S03]  /*112d0*/  @!P3 IMAD R21, R9, R22, RZ ;  /* 0x000000160915b224 */ /* 0x000fc600078e02ff */
[-C--:B------:R-:W-:Y:S02]  /*112e0*/  @!P4 IADD3 R9, P2, R23, R10.reuse, RZ ;  /* 0x0000000a1709c210 */ /* 0x080fe40007f5e0ff */
[----:B------:R-:W3:Y:S01]  /*112f0*/  @!P3 LDC.64 R2, c[0x0][0x2b0] ;  /* 0x0000ac00ff02bb82 */ /* 0x000ee20000000a00 */
[----:B------:R-:W-:Y:S02]  /*11300*/  @!P3 IADD3 R10, P1, R21, R10, RZ ;  /* 0x0000000a150ab210 */ /* 0x000fe40007f3e0ff */
        /* <DEDUP_REMOVED lines=8> */
.L_x_718:
[----:B------:R-:W-:Y:S05]  /*11390*/  BSYNC B0 ;  /* 0x0000000000007941 */ /* 0x000fea0003800000 */
.L_x_717:
[----:B-1----:R-:W-:Y:S01]  /*113a0*/  SHF.R.S32.HI R3, RZ, 0x1f, R11 ;  /* 0x0000001fff037819 */ /* 0x002fe2000001140b */
[----:B------:R-:W-:Y:S01]  /*113b0*/  ULDC.64 UR4, c[0x0][0x2a0] ;  /* 0x0000a80000047ab9 */ /* 0x000fe20000000a00 */
[----:B------:R-:W-:Y:S01]  /*113c0*/  SHF.R.S32.HI R2, RZ, 0x1f, R6 ;  /* 0x0000001fff027819 */ /* 0x000fe20000011406 */
[----:B------:R1:W3:Y:S01]  /*113d0*/  LDS.128 R24, [R209] ;  /* 0x00000000d1187984 */ /* 0x0002e20000000c00 */
[----:B------:R-:W-:Y:S01]  /*113e0*/  IADD3 R28, P1, R6, UR10, RZ ;  /* 0x0000000a061c7c10 */ /* 0x000fe2000ff3e0ff */
[----:B------:R-:W-:Y:S01]  /*113f0*/  BSSY B0, `(.L_x_719) ;  /* 0x000001f000007945 */ /* 0x000fe20003800000 */
[----:B------:R-:W-:Y:S01]  /*11400*/  LEA.HI.SX32 R0, R0, 0x30, 0x1d ;  /* 0x0000003000007811 */ /* 0x000fe200078feaff */
[----:B------:R1:W1:Y:S01]  /*11410*/  LDS.128 R20, [R209+0x2000] ;  /* 0x00200000d1147984 */ /* 0x0002620000000c00 */
[----:B------:R-:W-:Y:S01]  /*11420*/  IADD3.X R29, R2, UR7, RZ, P1, !PT ;  /* 0x00000007021d7c10 */ /* 0x000fe20008ffe4ff */
[----:B------:R-:W-:Y:S01]  /*11430*/  IMAD.U32 R2, RZ, RZ, UR14 ;  /* 0x0000000eff027e24 */ /* 0x000fe2000f8e00ff */
[----:B------:R-:W-:Y:S01]  /*11440*/  ISETP.GE.AND P4, PT, R0, UR6, PT ;  /* 0x0000000600007c0c */ /* 0x000fe2000bf86270 */
[----:B------:R-:W-:Y:S01]  /*11450*/  IMAD R0, R3, UR4, RZ ;  /* 0x0000000403007c24 */ /* 0x000fe2000f8e02ff */
[----:B------:R-:W-:Y:S01]  /*11460*/  SHF.R.S32.HI R4, RZ, 0x3, R7 ;  /* 0x00000003ff047819 */ /* 0x000fe20000011407 */
[----:B------:R-:W-:-:S03]  /*11470*/  IMAD.WIDE.U32 R28, R11, UR4, R28 ;  /* 0x000000040b1c7c25 */ /* 0x000fc6000f8e001c */
[----:B------:R-:W-:Y:S01]  /*11480*/  SHF.R.S32.HI R5, RZ, 0x1f, R4 ;  /* 0x0000001fff057819 */ /* 0x000fe20000011404 */
[----:B------:R-:W-:Y:S02]  /*11490*/  IMAD R31, R11, UR5, R0 ;  /* 0x000000050b1f7c24 */ /* 0x000fe4000f8e0200 */
[----:B------:R1:W1:Y:S01]  /*114a0*/  LDS.128 R8, [R209+0x4000] ;  /* 0x00400000d1087984 */ /* 0x0002620000000c00 */
[----:B------:R-:W-:-:S04]  /*114b0*/  IMAD.WIDE R2, R2, 0x40, R4 ;  /* 0x0000004002027825 */ /* 0x000fc800078e0204 */
[----:B------:R-:W-:Y:S01]  /*114c0*/  IMAD.IADD R31, R31, 0x1, R29 ;  /* 0x000000011f1f7824 */ /* 0x000fe200078e021d */
[----:B------:R-:W-:Y:S06]  /*114d0*/  @P0 BRA `(.L_x_720) ;  /* 0x0000000000400947 */ /* 0x000fec0003800000 */
        /* <DEDUP_REMOVED lines=14> */
[----:B-1----:R3:W-:Y:S04]  /*115c0*/  @!P1 STG.E.128 desc[UR22][R4.64+0x80], R20 ;  /* 0x0000801404009986 */ /* 0x0027e8000c101d16 */
[----:B------:R3:W-:Y:S02]  /*115d0*/  @!P0 STG.E.128 desc[UR22][R4.64+0x100], R8 ;  /* 0x0001000804008986 */ /* 0x0007e4000c101d16 */
.L_x_720:
[----:B------:R-:W-:Y:S05]  /*115e0*/  BSYNC B0 ;  /* 0x0000000000007941 */ /* 0x000fea0003800000 */
.L_x_719:
[----:B---3--:R3:W2:Y:S01]  /*115f0*/  LDS.128 R24, [R209+0x800] ;  /* 0x00080000d1187984 */ /* 0x0086a20000000c00 */
[----:B------:R-:W-:Y:S03]  /*11600*/  BSSY B0, `(.L_x_721) ;  /* 0x0000017000007945 */ /* 0x000fe60003800000 */
[----:B-1----:R3:W1:Y:S04]  /*11610*/  LDS.128 R20, [R209+0x2800] ;  /* 0x00280000d1147984 */ /* 0x0026680000000c00 */
[----:B------:R3:W1:Y:S01]  /*11620*/  LDS.128 R8, [R209+0x4800] ;  /* 0x00480000d1087984 */ /* 0x0006620000000c00 */
        /* <DEDUP_REMOVED lines=17> */
[----:B--2---:R2:W-:Y:S04]  /*11740*/  @!P2 STG.E.128 desc[UR22][R4.64], R24 ;  /* 0x000000180400a986 */ /* 0x0045e8000c101d16 */
[----:B-1----:R2:W-:Y:S04]  /*11750*/  @!P1 STG.E.128 desc[UR22][R4.64+0x80], R20 ;  /* 0x0000801404009986 */ /* 0x0025e8000c101d16 */
[----:B------:R2:W-:Y:S02]  /*11760*/  @!P0 STG.E.128 desc[UR22][R4.64+0x100], R8 ;  /* 0x0001000804008986 */ /* 0x0005e4000c101d16 */
.L_x_722:
[----:B------:R-:W-:Y:S05]  /*11770*/  BSYNC B0 ;  /* 0x0000000000007941 */ /* 0x000fea0003800000 */
.L_x_721:
[----:B--2---:R2:W2:Y:S01]  /*11780*/  LDS.128 R24, [R209+0x1000] ;  /* 0x00100000d1187984 */ /* 0x0044a20000000c00 */
        /* <DEDUP_REMOVED lines=23> */
.L_x_724:
[----:B------:R-:W-:Y:S05]  /*11900*/  BSYNC B0 ;  /* 0x0000000000007941 */ /* 0x000fea0003800000 */
.L_x_723:
        /* <DEDUP_REMOVED lines=18> */
[----:B----4-:R4:W-:Y:S04]  /*11a30*/  @!P2 STG.E.128 desc[UR22][R2.64], R16 ;  /* 0x000000100200a986 */ /* 0x0109e8000c101d16 */
[----:B------:R4:W-:Y:S01]  /*11a40*/  @!P1 STG.E.128 desc[UR22][R2.64+0x80], R12 ;  /* 0x0000800c02009986 */ /* 0x0009e2000c101d16 */
[----:B------:R-:W-:Y:S05]  /*11a50*/  @P0 EXIT ;  /* 0x000000000000094d */ /* 0x000fea0003800000 */
[----:B--2---:R-:W-:Y:S01]  /*11a60*/  STG.E.128 desc[UR22][R2.64+0x100], R8 ;  /* 0x0001000802007986 */ /* 0x004fe2000c101d16 */
[----:B------:R-:W-:Y:S05]  /*11a70*/  EXIT ;  /* 0x000000000000794d */ /* 0x000fea0003800000 */
.L_x_725:
        /* <DEDUP_REMOVED lines=16> */
.L_x_1521:


//--------------------- .text._ZN5flash16flash_fwd_kernelI23Flash_fwd_kernel_traitsILi192ELi64ELi64ELi4ELb0ELb0EN7cutlass10bfloat16_tE19Flash_kernel_traitsILi192ELi64ELi64ELi4ES3_EELb1ELb0ELb0ELb0ELb0ELb1ELb0ELb0EEEvNS_16Flash_fwd_paramsE --------------------------
	.section	.text._ZN5flash16flash_fwd_kernelI23Flash_fwd_kernel_traitsILi192ELi64ELi64ELi4ELb0ELb0EN7cutlass10bfloat16_tE19Flash_kernel_traitsILi192ELi64ELi64ELi4ES3_EELb1ELb0ELb0ELb0ELb0ELb1ELb0ELb0EEEvNS_16Flash_fwd_paramsE,"ax",@progbits
	.align	128
        .global         _ZN5flash16flash_fwd_kernelI23Flash_fwd_kernel_traitsILi192ELi64ELi64ELi4ELb0ELb0EN7cutlass10bfloat16_tE19Flash_kernel_traitsILi192ELi64ELi64ELi4ES3_EELb1ELb0ELb0ELb0ELb0ELb1ELb0ELb0EEEvNS_16Flash_fwd_paramsE
        .type           _ZN5flash16flash_fwd_kernelI23Flash_fwd_kernel_traitsILi192ELi64ELi64ELi4ELb0ELb0EN7cutlass10bfloat16_tE19Flash_kernel_traitsILi192ELi64ELi64ELi4ES3_EELb1ELb0ELb0ELb0ELb0ELb1ELb0ELb0EEEvNS_16Flash_fwd_paramsE,@function
        .size           _ZN5flash16flash_fwd_kernelI23Flash_fwd_kernel_traitsILi192ELi64ELi64ELi4ELb0ELb0EN7cutlass10bfloat16_tE19Flash_kernel_traitsILi192ELi64ELi64ELi4ES3_EELb1ELb0ELb0ELb0ELb0ELb1ELb0ELb0EEEvNS_16Flash_fwd_paramsE,(.L_x_1522 - _ZN5flash16flash_fwd_kernelI23Flash_fwd_kernel_traitsILi192ELi64ELi64ELi4ELb0ELb0EN7cutlass10bfloat16_tE19Flash_kernel_traitsILi192ELi64ELi64ELi4ES3_EELb1ELb0ELb0ELb0ELb0ELb1ELb0ELb0EEEvNS_16Flash_fwd_paramsE)
        .other          _ZN5flash16flash_fwd_kernelI23Flash_fwd_kernel_traitsILi192ELi64ELi64ELi4ELb0ELb0EN7cutlass10bfloat16_tE19Flash_kernel_traitsILi192ELi64ELi64ELi4ES3_EELb1ELb0ELb0ELb0ELb0ELb1ELb0ELb0EEEvNS_16Flash_fwd_paramsE,@"STO_CUDA_ENTRY STV_DEFAULT"
_ZN5flash16flash_fwd_kernelI23Flash_fwd_kernel_traitsILi192ELi64ELi64ELi4ELb0ELb0EN7cutlass10bfloat16_tE19Flash_kernel_traitsILi192ELi64ELi64ELi4ES3_EELb1ELb0ELb0ELb0ELb0ELb1ELb0ELb0EEEvNS_16Flash_fwd_paramsE:
.text._ZN5flash16flash_fwd_kernelI23Flash_fwd_kernel_traitsILi192ELi64ELi64ELi4ELb0ELb0EN7cutlass10bfloat16_tE19Flash_kernel_traitsILi192ELi64ELi64ELi4ES3_EELb1ELb0ELb0ELb0ELb0ELb1ELb0ELb0EEEvNS_16Flash_fwd_paramsE:
[----:B------:R-:W-:Y:S08]  /*0000*/  LDC R1, c[0x0][0x28] ;  /* 0x00000a00ff017b82 */ /* 0x000ff00000000800 */
[----:B------:R-:W1:Y:S01]  /*0010*/  LDC R2, c[0x0][0x3a8] ;  /* 0x0000ea00ff027b82 */ /* 0x000e620000000800 */
[----:B------:R-:W-:Y:S01]  /*0020*/  ULDC.U8 UR4, c[0x0][0x3b4] ;  /* 0x0000ed0000047ab9 */ /* 0x000fe20000000000 */
[----:B------:R-:W-:Y:S01]  /*0030*/  ULDC.64 UR32, c[0x0][0x3a0] ;  /* 0x0000e80000207ab9 */ /* 0x000fe20000000a00 */
[----:B------:R-:W-:Y:S01]  /*0040*/  ISETP.NE.AND P2, PT, RZ, UR4, PT ;  /* 0x00000004ff007c0c */ /* 0x000fe2000bf45270 */
[----:B------:R-:W-:Y:S01]  /*0050*/  IMAD.U32 R6, RZ, RZ, UR32 ;  /* 0x00000020ff067e24 */ /* 0x000fe2000f8e00ff */
[----:B------:R-:W-:Y:S01]  /*0060*/  ULDC.64 UR28, c[0x0][0x208] ;  /* 0x00008200001c7ab9 */ /* 0x000fe20000000a00 */
[----:B------:R-:W-:-:S02]  /*0070*/  IMAD.U32 R7, RZ, RZ, UR33 ;  /* 0x00000021ff077e24 */ /* 0x000fc4000f8e00ff */
[----:B------:R-:W1:Y:S01]  /*0080*/  LDC R3, c[0x0][0x3ac] ;  /* 0x0000eb00ff037b82 */ /* 0x000e620000000800 */
[----:B------:R-:W2:Y:S01]  /*0090*/  S2R R80, SR_TID.X ;  /* 0x0000000000507919 */ /* 0x000ea20000002100 */
[----:B------:R-:W-:Y:S01]  /*00a0*/  ULDC.64 UR6, c[0x0][0x2f0] ;  /* 0x0000bc0000067ab9 */ /* 0x000fe20000000a00 */
[----:B------:R-:W-:-:S05]  /*00b0*/  ULDC.64 UR10, c[0x0][0x2f0] ;  /* 0x0000bc00000a7ab9 */ /* 0x000fca0000000a00 */
[----:B------:R-:W3:Y:S01]  /*00c0*/  @P2 LDG.E.64 R6, desc[UR28][R6.64] ;  /* 0x0000001c06062981 */ /* 0x000ee2000c1e1b00 */
[----:B------:R-:W-:Y:S08]  /*00d0*/  S2UR UR24, SR_CTAID.X ;  /* 0x00000000001879c3 */ /* 0x000ff00000002500 */
[----:B------:R-:W4:Y:S01]  /*00e0*/  S2UR UR13, SR_CTAID.Y ;  /* 0x00000000000d79c3 */ /* 0x000f220000002600 */
[----:B-1----:R-:W5:Y:S07]  /*00f0*/  @P2 LDG.E.64 R4, desc[UR28][R2.64] ;  /* 0x0000001c02042981 */ /* 0x002f6e000c1e1b00 */
[----:B------:R-:W1:Y:S01]  /*0100*/  S2UR UR9, SR_CTAID.Z ;  /* 0x00000000000979c3 */ /* 0x000e620000002700 */
[----:B------:R-:W-:-:S03]  /*0110*/  UISETP.NE.U32.AND UP2, UPT, UR6, URZ, UPT ;  /* 0x0000003f0600728c */ /* 0x000fc6000bf45070 */
[----:B------:R-:W-:Y:S01]  /*0120*/  ULDC.U8 UR6, c[0x0][0x3c2] ;  /* 0x0000f08000067ab9 */ /* 0x000fe20000000000 */
[----:B------:R-:W-:Y:S02]  /*0130*/  UISETP.NE.AND.EX UP2, UPT, UR7, URZ, UPT, UP2 ;  /* 0x0000003f0700728c */ /* 0x000fe4000bf45320 */
[----:B------:R-:W-:Y:S01]  /*0140*/  UISETP.NE.AND UP3, UPT, UR6, URZ, UPT ;  /* 0x0000003f0600728c */ /* 0x000fe2000bf65270 */
[----:B------:R-:W5:Y:S02]  /*0150*/  @P2 LDC R0, c[0x0][0x3b0] ;  /* 0x0000ec00ff002b82 */ /* 0x000f640000000800 */
[----:B------:R-:W-:Y:S01]  /*0160*/  ULDC.64 UR6, c[0x0][0x2f8] ;  /* 0x0000be0000067ab9 */ /* 0x000fe20000000a00 */
[----:B------:R-:W-:Y:S01]  /*0170*/  PLOP3.LUT P0, PT, PT, PT, UP2, 0x80, 0x0 ;  /* 0x000000000000781c */ /* 0x000fe20003f0f028 */
[----:B----4-:R-:W-:Y:S02]  /*0180*/  UIMAD.WIDE UR10, UR13, 0x4, UR10 ;  /* 0x000000040d0a78a5 */ /* 0x010fe4000f8e020a */
[----:B-1----:R-:W-:-:S04]  /*0190*/  ULOP3.LUT UR4, UR9, UR24, UR13, 0xfe, !UPT ;  /* 0x0000001809047292 */ /* 0x002fc8000f8efe0d */
[----:B------:R-:W-:Y:S01]  /*01a0*/  IMAD.U32 R14, RZ, RZ, UR10 ;  /* 0x0000000aff0e7e24 */ /* 0x000fe2000f8e00ff */
[----:B------:R-:W-:Y:S01]  /*01b0*/  UIMAD.WIDE UR6, UR13, 0x4, UR6 ;  /* 0x000000040d0678a5 */ /* 0x000fe2000f8e0206 */
[----:B------:R-:W-:Y:S01]  /*01c0*/  IMAD.U32 R15, RZ, RZ, UR11 ;  /* 0x0000000bff0f7e24 */ /* 0x000fe2000f8e00ff */
[----:B--2---:R-:W-:Y:S01]  /*01d0*/  LOP3.LUT P3, RZ, R80, UR4, RZ, 0xfc, !PT ;  /* 0x0000000450ff7c12 */ /* 0x004fe2000f86fcff */
[----:B------:R-:W-:Y:S02]  /*01e0*/  ULDC.64 UR4, c[0x0][0x300] ;  /* 0x0000c00000047ab9 */ /* 0x000fe40000000a00 */
[----:B------:R-:W-:-:S04]  /*01f0*/  UISETP.NE.U32.AND UP1, UPT, UR4, URZ, UPT ;  /* 0x0000003f0400728c */ /* 0x000fc8000bf25070 */
[----:B------:R-:W-:-:S03]  /*0200*/  UISETP.NE.AND.EX UP1, UPT, UR5, URZ, UPT, UP1 ;  /* 0x0000003f0500728c */ /* 0x000fc6000bf25310 */
[----:B------:R-:W-:Y:S02]  /*0210*/  ULDC.64 UR4, c[0x0][0x2f8] ;  /* 0x0000be0000047ab9 */ /* 0x000fe40000000a00 */
[----:B------:R-:W-:Y:S01]  /*0220*/  UISETP.EQ.U32.AND UP0, UPT, UR4, URZ, UPT ;  /* 0x0000003f0400728c */ /* 0x000fe2000bf02070 */
[----:B------:R-:W1:Y:S03]  /*0230*/  @!P3 LDC.64 R10, c[0x0][0x3b8] ;  /* 0x0000ee00ff0abb82 */ /* 0x000e660000000a00 */
[----:B------:R-:W-:Y:S02]  /*0240*/  UISETP.EQ.OR.EX UP0, UPT, UR5, URZ, !UP3, UP0 ;  /* 0x0000003f0500728c */ /* 0x000fe4000df02700 */
[----:B------:R-:W-:Y:S02]  /*0250*/  @UP1 ULDC.64 UR10, c[0x0][0x300] ;  /* 0x0000c000000a1ab9 */ /* 0x000fe40000000a00 */
[----:B------:R-:W-:Y:S01]  /*0260*/  @UP1 UIMAD.WIDE UR10, UR13, 0x4, UR10 ;  /* 0x000000040d0a18a5 */ /* 0x000fe2000f8e020a */
[----:B---3--:R-:W-:-:S02]  /*0270*/  @P2 R2UR UR32, R6 ;  /* 0x00000000062022ca */ /* 0x008fc400000e0000 */
[----:B------:R-:W-:-:S11]  /*0280*/  @P2 R2UR UR33, R7 ;  /* 0x00000000072122ca */ /* 0x000fd600000e0000 */
[----:B------:R-:W-:Y:S02]  /*0290*/  IMAD.U32 R12, RZ, RZ, UR32 ;  /* 0x00000020ff0c7e24 */ /* 0x000fe4000f8e00ff */
[----:B------:R-:W-:Y:S01]  /*02a0*/  IMAD.U32 R13, RZ, RZ, UR33 ;  /* 0x00000021ff0d7e24 */ /* 0x000fe2000f8e00ff */
[----:B-----5:R-:W-:-:S04]  /*02b0*/  @P2 IADD3 R2, P1, R4, R0, RZ ;  /* 0x0000000004022210 */ /* 0x020fc80007f3e0ff */
[----:B-1----:R1:W-:Y:S01]  /*02c0*/  @!P3 STG.E.64 desc[UR28][R10.64], R12 ;  /* 0x0000000c0a00b986 */ /* 0x0023e2000c101b1c */
[----:B------:R-:W-:Y:S01]  /*02d0*/  @P2 IMAD.X R3, RZ, RZ, R5, P1 ;  /* 0x000000ffff032224 */ /* 0x000fe200008e0605 */
[----:B------:R-:W-:Y:S02]  /*02e0*/  PLOP3.LUT P2, PT, PT, PT, UP0, 0x80, 0x0 ;  /* 0x000000000000781c */ /* 0x000fe40003f4f008 */
[----:B------:R-:W-:Y:S02]  /*02f0*/  PLOP3.LUT P1, PT, PT, PT, UP1, 0x80, 0x0 ;  /* 0x000000000000781c */ /* 0x000fe40003f2f018 */
[----:B------:R2:W-:Y:S01]  /*0300*/  @!P3 STG.E.64 desc[UR28][R10.64+0x8], R2 ;  /* 0x000008020a00b986 */ /* 0x0005e2000c101b1c */
[----:B------:R-:W-:Y:S01]  /*0310*/  IMAD.U32 R4, RZ, RZ, UR6 ;  /* 0x00000006ff047e24 */ /* 0x000fe2000f8e00ff */
[----:B------:R-:W-:Y:S01]  /*0320*/  SHF.R.S32.HI R23, RZ, 0x1f, R80 ;  /* 0x0000001fff177819 */ /* 0x000fe20000011450 */
[----:B------:R-:W-:Y:S01]  /*0330*/  IMAD.U32 R5, RZ, RZ, UR7 ;  /* 0x00000007ff057e24 */ /* 0x000fe2000f8e00ff */
[----:B------:R-:W3:Y:S01]  /*0340*/  @P0 LDG.E R8, desc[UR28][R14.64] ;  /* 0x0000001c0e080981 */ /* 0x000ee2000c1e1900 */
[----:B------:R-:W-:Y:S01]  /*0350*/  UMOV UR23, 0xffffffff ;  /* 0xffffffff00177882 */ /* 0x000fe20000000000 */
[----:B------:R-:W-:-:S02]  /*0360*/  ULDC UR6, c[0x0][0x270] ;  /* 0x00009c0000067ab9 */ /* 0x000fc40000000800 */
[----:B------:R4:W5:Y:S04]  /*0370*/  @P0 LDG.E R7, desc[UR28][R14.64+0x4] ;  /* 0x0000041c0e070981 */ /* 0x000968000c1e1900 */
[----:B------:R-:W2:Y:S01]  /*0380*/  @!P2 LDG.E R6, desc[UR28][R4.64] ;  /* 0x0000001c0406a981 */ /* 0x000ea2000c1e1900 */
[----:B-1----:R-:W-:Y:S02]  /*0390*/  IMAD.U32 R12, RZ, RZ, UR10 ;  /* 0x0000000aff0c7e24 */ /* 0x002fe4000f8e00ff */
[----:B------:R-:W-:-:S05]  /*03a0*/  IMAD.U32 R13, RZ, RZ, UR11 ;  /* 0x0000000bff0d7e24 */ /* 0x000fca000f8e00ff */
[----:B------:R-:W2:Y:S01]  /*03b0*/  @P1 LDG.E R0, desc[UR28][R12.64] ;  /* 0x0000001c0c001981 */ /* 0x000ea2000c1e1900 */
[----:B----4-:R-:W-:Y:S01]  /*03c0*/  LEA.HI R14, R23, R80, RZ, 0x5 ;  /* 0x00000050170e7211 */ /* 0x010fe200078f28ff */
[----:B------:R-:W-:Y:S01]  /*03d0*/  UIMAD UR7, UR13, UR6, UR9 ;  /* 0x000000060d0772a4 */ /* 0x000fe2000f8e0209 */
[----:B------:R-:W-:Y:S01]  /*03e0*/  UMOV UR8, 0xffffffff ;  /* 0xffffffff00087882 */ /* 0x000fe20000000000 */
[----:B------:R-:W-:Y:S01]  /*03f0*/  UMOV UR14, URZ ;  /* 0x0000003f000e7c82 */ /* 0x000fe20008000000 */
[----:B---3--:R-:W-:Y:S02]  /*0400*/  @P0 R2UR UR23, R8 ;  /* 0x00000000081702ca */ /* 0x008fe400000e0000 */
[----:B-----5:R-:W-:Y:S02]  /*0410*/  @P0 R2UR UR25, R7 ;  /* 0x00000000071902ca */ /* 0x020fe400000e0000 */
[----:B------:R-:W-:Y:S02]  /*0420*/  ISETP.NE.U32.AND P0, PT, RZ, UR4, PT ;  /* 0x00000004ff007c0c */ /* 0x000fe4000bf05070 */
[----:B------:R-:W-:-:S02]  /*0430*/  LOP3.LUT R7, R14, 0xffffffe0, RZ, 0xc0, !PT ;  /* 0xffffffe00e077812 */ /* 0x000fc400078ec0ff */
[----:B--2---:R-:W-:Y:S01]  /*0440*/  @!P2 R2UR UR8, R6 ;  /* 0x000000000608a2ca */ /* 0x004fe200000e0000 */
[----:B------:R-:W-:Y:S01]  /*0450*/  USHF.L.U32 UR4, UR7, 0x5, URZ ;  /* 0x0000000507047899 */ /* 0x000fe2000800063f */
[----:B------:R-:W-:-:S03]  /*0460*/  ISETP.NE.AND.EX P2, PT, RZ, UR5, PT, P0 ;  /* 0x00000005ff007c0c */ /* 0x000fc6000bf45300 */
[----:B------:R-:W-:Y:S02]  /*0470*/  USHF.R.S32.HI UR5, URZ, 0x1f, UR4 ;  /* 0x0000001f3f057899 */ /* 0x000fe40008011404 */
[----:B------:R-:W-:Y:S01]  /*0480*/  @UP2 UIADD3 UR25, UR25, -UR23, URZ ;  /* 0x8000001719192290 */ /* 0x000fe2000fffe03f */
[----:B------:R-:W-:Y:S01]  /*0490*/  @P1 R2UR UR14, R0 ;  /* 0x00000000000e12ca */ /* 0x000fe200000e0000 */
[----:B------:R-:W-:-:S05]  /*04a0*/  IMAD.IADD R0, R80, 0x1, -R7 ;  /* 0x0000000150007824 */ /* 0x000fca00078e0a07 */
[--C-:B------:R-:W-:Y:S02]  /*04b0*/  IADD3 R2, P1, P0, R2, UR4, R0.reuse ;  /* 0x0000000402027c10 */ /* 0x100fe4000f83e000 */
[----:B------:R-:W-:Y:S01]  /*04c0*/  SHF.R.S32.HI R0, RZ, 0x1f, R0 ;  /* 0x0000001fff007819 */ /* 0x000fe20000011400 */
[----:B------:R-:W-:-:S03]  /*04d0*/  @!UP2 ULDC UR25, c[0x0][0x2c4] ;  /* 0x0000b1000019aab9 */ /* 0x000fc60000000800 */
[----:B------:R-:W-:Y:S01]  /*04e0*/  IADD3.X R3, R3, UR5, R0, P1, P0 ;  /* 0x0000000503037c10 */ /* 0x000fe20008fe0400 */
        /* <DEDUP_REMOVED lines=8> */
.L_x_726:
[----:B------:R-:W-:-:S05]  /*0570*/  ULDC UR7, c[0x0][0x2c8] ;  /* 0x0000b20000077ab9 */ /* 0x000fca0000000800 */
.L_x_727:
        /* <DEDUP_REMOVED lines=19> */
[----:B------:R-:W-:Y:S01]  /*06b0*/  @!UP2 UIADD3 UR12, UR4, UR7, -UR14 ;  /* 0x00000007040ca290 */ /* 0x000fe2000fffe80e */
[----:B------:R-:W-:Y:S11]  /*06c0*/  @!P0 EXIT ;  /* 0x000000000000894d */ /* 0x000ff60003800000 */
[----:B------:R-:W-:Y:S02]  /*06d0*/  UISETP.GE.AND UP0, UPT, UR12, 0x1, UPT ;  /* 0x000000010c00788c */ /* 0x000fe4000bf06270 */
[----:B------:R-:W-:-:S04]  /*06e0*/  UIADD3 UR4, UR12, 0x3f, URZ ;  /* 0x0000003f0c047890 */ /* 0x000fc8000fffe03f */
[----:B------:R-:W-:Y:S01]  /*06f0*/  PLOP3.LUT P0, PT, PT, PT, UP0, 0x80, 0x0 ;  /* 0x000000000000781c */ /* 0x000fe20003f0f008 */
[----:B------:R-:W-:-:S04]  /*0700*/  USHF.R.S32.HI UR38, URZ, 0x1f, UR4 ;  /* 0x0000001f3f267899 */ /* 0x000fc80008011404 */
[----:B------:R-:W-:-:S08]  /*0710*/  ULEA.HI UR38, UR38, UR4, URZ, 0x6 ;  /* 0x0000000426267291 */ /* 0x000fd0000f8f303f */
[----:B------:R-:W-:Y:S05]  /*0720*/  @!P0 BRA `(.L_x_728) ;  /* 0x00000094008c8947 */ /* 0x000fea0003800000 */
[----:B------:R-:W1:Y:S01]  /*0730*/  LDC R27, c[0x0][0x278] ;  /* 0x00009e00ff1b7b82 */ /* 0x000e620000000800 */
[----:B------:R-:W2:Y:S01]  /*0740*/  S2R R4, SR_CTAID.Z ;  /* 0x0000000000047919 */ /* 0x000ea20000002700 */
[----:B------:R-:W-:Y:S01]  /*0750*/  UISETP.NE.AND UP0, UPT, UR23, -0x1, UPT ;  /* 0xffffffff1700788c */ /* 0x000fe2000bf05270 */
[----:B------:R-:W-:Y:S01]  /*0760*/  LEA.HI R7, R23, R80, RZ, 0x3 ;  /* 0x0000005017077211 */ /* 0x000fe200078f18ff */
[----:B------:R-:W-:-:S03]  /*0770*/  UIADD3 UR22, -UR22, UR25, URZ ;  /* 0x0000001916167290 */ /* 0x000fc6000fffe13f */
[----:B------:R-:W-:Y:S02]  /*0780*/  SHF.R.S32.HI R24, RZ, 0x3, R7 ;  /* 0x00000003ff187819 */ /* 0x000fe40000011407 */
[----:B------:R-:W-:Y:S02]  /*0790*/  LOP3.LUT R7, R7, 0xfffffff8, RZ, 0xc0, !PT ;  /* 0xfffffff807077812 */ /* 0x000fe400078ec0ff */
[C---:B------:R-:W-:Y:S01]  /*07a0*/  ISETP.GE.AND P4, PT, R24.reuse, UR22, PT ;  /* 0x0000001618007c0c */ /* 0x040fe2000bf86270 */
[C---:B------:R-:W-:Y:S01]  /*07b0*/  VIADD R12, R24.reuse, 0x10 ;  /* 0x00000010180c7836 */ /* 0x040fe20000000000 */
[----:B------:R-:W-:Y:S01]  /*07c0*/  @!UP0 USHF.R.S32.HI UR10, URZ, 0x1f, UR13 ;  /* 0x0000001f3f0a8899 */ /* 0x000fe2000801140d */
[----:B------:R-:W-:Y:S01]  /*07d0*/  VIADD R22, R24, 0x20 ;  /* 0x0000002018167836 */ /* 0x000fe20000000000 */
[----:B------:R-:W-:Y:S01]  /*07e0*/  @UP0 ULDC.64 UR6, c[0x0][0x240] ;  /* 0x0000900000060ab9 */ /* 0x000fe20000000a00 */
[----:B------:R-:W-:Y:S01]  /*07f0*/  @!UP0 ULDC.64 UR4, c[0x0][0x228] ;  /* 0x00008a0000048ab9 */ /* 0x000fe20000000a00 */
[----:B------:R-:W-:Y:S01]  /*0800*/  @UP0 UIMAD.WIDE.U32 UR16, UR23, UR6, URZ ;  /* 0x00000006171002a5 */ /* 0x000fe2000f8e003f */
[----:B------:R-:W-:Y:S01]  /*0810*/  ISETP.GE.AND P3, PT, R12, UR22, PT ;  /* 0x000000160c007c0c */ /* 0x000fe2000bf66270 */
[----:B------:R-:W-:Y:S01]  /*0820*/  @!UP0 UIMAD UR6, UR10, UR4, URZ ;  /* 0x000000040a0682a4 */ /* 0x000fe2000f8e023f */
[----:B------:R-:W-:Y:S01]  /*0830*/  IMAD.SHL.U32 R15, R24, 0x40, RZ ;  /* 0x00000040180f7824 */ /* 0x000fe200078e00ff */
[----:B------:R-:W-:Y:S01]  /*0840*/  @!UP0 UIMAD.WIDE.U32 UR18, UR13, UR4, URZ ;  /* 0x000000040d1282a5 */ /* 0x000fe2000f8e003f */
[----:B------:R-:W-:Y:S01]  /*0850*/  ISETP.GE.AND P1, PT, R22, UR22, PT ;  /* 0x0000001616007c0c */ /* 0x000fe2000bf26270 */
[----:B------:R-:W-:Y:S01]  /*0860*/  USHF.R.S32.HI UR4, URZ, 0x1f, UR9 ;  /* 0x0000001f3f047899 */ /* 0x000fe20008011409 */
[----:B-1----:R-:W-:Y:S01]  /*0870*/  IABS R10, R27 ;  /* 0x0000001b000a7213 */ /* 0x002fe20000000000 */
[----:B------:R-:W-:Y:S01]  /*0880*/  @UP0 UIMAD UR10, UR23, UR7, UR17 ;  /* 0x00000007170a02a4 */ /* 0x000fe2000f8e0211 */
[----:B------:R-:W-:Y:S01]  /*0890*/  SHF.R.S32.HI R25, RZ, 0x1f, R24 ;  /* 0x0000001fff197819 */ /* 0x000fe20000011418 */
[----:B------:R-:W-:Y:S01]  /*08a0*/  @!UP0 UIMAD UR5, UR13, UR5, UR6 ;  /* 0x000000050d0582a4 */ /* 0x000fe2000f8e0206 */
[----:B------:R-:W1:Y:S01]  /*08b0*/  I2F.RP R5, R10 ;  /* 0x0000000a00057306 */ /* 0x000e620000209400 */
[----:B------:R-:W-:Y:S01]  /*08c0*/  @!UP0 UMOV UR16, UR18 ;  /* 0x0000001200108c82 */ /* 0x000fe20008000000 */
[----:B------:R-:W-:Y:S01]  /*08d0*/  ULDC.64 UR6, c[0x0][0x258] ;  /* 0x0000960000067ab9 */ /* 0x000fe20000000a00 */
[----:B------:R-:W-:Y:S01]  /*08e0*/  @!UP0 UIADD3 UR10, UR19, UR5, URZ ;  /* 0x00000005130a8290 */ /* 0x000fe2000fffe03f */
[----:B------:R-:W-:Y:S01]  /*08f0*/  IMAD.U32 R38, RZ, RZ, UR6 ;  /* 0x00000006ff267e24 */ /* 0x000fe2000f8e00ff */
[----:B--2---:R-:W-:Y:S01]  /*0900*/  IABS R4, R4 ;  /* 0x0000000400047213 */ /* 0x004fe20000000000 */
[----:B------:R-:W-:Y:S01]  /*0910*/  UIMAD UR4, UR4, UR6, URZ ;  /* 0x00000006040472a4 */ /* 0x000fe2000f8e023f */
[----:B------:R-:W-:Y:S01]  /*0920*/  LOP3.LUT R15, R15, 0x1c0, RZ, 0xc0, !PT ;  /* 0x000001c00f0f7812 */ /* 0x000fe200078ec0ff */
[----:B------:R-:W-:Y:S01]  /*0930*/  ULEA.HI.SX32 UR5, UR38, 0xffffffff, 0x1a ;  /* 0xffffffff26057891 */ /* 0x000fe2000f8fd23f */
[----:B------:R-:W2:Y:S01]  /*0940*/  @!P3 S2R R30, SR_CgaCtaId ;  /* 0x00000000001eb919 */ /* 0x000ea20000008800 */
[----:B------:R-:W-:Y:S01]  /*0950*/  UIMAD UR7, UR9, UR7, UR4 ;  /* 0x00000007090772a4 */ /* 0x000fe2000f8e0204 */
[----:B------:R-:W-:Y:S01]  /*0960*/  VIADD R19, R24, 0x30 ;  /* 0x0000003018137836 */ /* 0x000fe20000000000 */
[----:B------:R-:W-:Y:S01]  /*0970*/  UIMAD UR15, UR5, -0x40, UR12 ;  /* 0xffffffc0050f78a4 */ /* 0x000fe2000f8e020c */
[----:B------:R-:W3:Y:S01]  /*0980*/  @!P1 S2R R28, SR_CgaCtaId ;  /* 0x00000000001c9919 */ /* 0x000ee20000008800 */
[----:B------:R-:W-:Y:S01]  /*0990*/  UMOV UR6, 0x400 ;  /* 0x0000040000067882 */ /* 0x000fe20000000000 */
[----:B-1----:R-:W1:Y:S01]  /*09a0*/  MUFU.RCP R8, R5 ;  /* 0x0000000500087308 */ /* 0x002e620000001000 */
[----:B------:R-:W-:Y:S01]  /*09b0*/  UISETP.NE.AND UP0, UPT, UR8, -0x1, UPT ;  /* 0xffffffff0800788c */ /* 0x000fe2000bf05270 */
[----:B------:R-:W4:Y:S01]  /*09c0*/  S2UR UR4, SR_CgaCtaId ;  /* 0x00000000000479c3 */ /* 0x000f220000008800 */
[----:B------:R-:W-:-:S02]  /*09d0*/  ISETP.GE.AND P5, PT, R12, UR15, PT ;  /* 0x0000000f0c007c0c */ /* 0x000fc4000bfa6270 */
[----:B------:R-:W-:-:S07]  /*09e0*/  ISETP.GE.AND P2, PT, R12, UR15, PT ;  /* 0x0000000f0c007c0c */ /* 0x000fce000bf46270 */
[----:B------:R-:W-:Y:S02]  /*09f0*/  @UP0 UIADD3 UR17, UR14, UR8, URZ ;  /* 0x000000080e110290 */ /* 0x000fe4000fffe03f */
[----:B------:R-:W-:Y:S01]  /*0a00*/  @UP0 UIADD3 UR8, UR14, UR8, URZ ;  /* 0x000000080e080290 */ /* 0x000fe2000fffe03f */
[----:B-1----:R-:W-:-:S04]  /*0a10*/  VIADD R8, R8, 0xffffffe ;  /* 0x0ffffffe08087836 */ /* 0x002fc80000000000 */
[----:B------:R-:W1:Y:S01]  /*0a20*/  F2I.FTZ.U32.TRUNC.NTZ R9, R8 ;  /* 0x0000000800097305 */ /* 0x000e62000021f000 */
[----:B----4-:R-:W-:Y:S01]  /*0a30*/  ULEA UR4, UR4, UR6, 0x18 ;  /* 0x0000000604047291 */ /* 0x010fe2000f8ec03f */
[----:B-1----:R-:W-:Y:S02]  /*0a40*/  IMAD.MOV R0, RZ, RZ, -R9 ;  /* 0x000000ffff007224 */ /* 0x002fe400078e0a09 */
[----:B------:R-:W-:Y:S02]  /*0a50*/  IMAD.MOV.U32 R8, RZ, RZ, RZ ;  /* 0x000000ffff087224 */ /* 0x000fe400078e00ff */
[----:B------:R-:W-:Y:S02]  /*0a60*/  IMAD R5, R0, R10, RZ ;  /* 0x0000000a00057224 */ /* 0x000fe400078e02ff */
[----:B------:R-:W-:Y:S02]  /*0a70*/  IMAD.IADD R0, R80, 0x1, -R7 ;  /* 0x0000000150007824 */ /* 0x000fe400078e0a07 */
[----:B------:R-:W-:Y:S01]  /*0a80*/  IMAD.HI.U32 R5, R9, R5, R8 ;  /* 0x0000000509057227 */ /* 0x000fe200078e0008 */
[----:B------:R-:W1:Y:S03]  /*0a90*/  @!P4 LDC.64 R6, c[0x0][0x240] ;  /* 0x00009000ff06cb82 */ /* 0x000e660000000a00 */
[----:B------:R-:W-:-:S02]  /*0aa0*/  IMAD.SHL.U32 R20, R0, 0x8, RZ ;  /* 0x0000000800147824 */ /* 0x000fc400078e00ff */
[----:B------:R-:W-:-:S03]  /*0ab0*/  IMAD.HI.U32 R18, R5, R4, RZ ;  /* 0x0000000405127227 */ /* 0x000fc600078e00ff */
[----:B------:R-:W-:Y:S01]  /*0ac0*/  SHF.R.S32.HI R21, RZ, 0x1f, R20 ;  /* 0x0000001fff157819 */ /* 0x000fe20000011414 */
[----:B------:R-:W-:Y:S01]  /*0ad0*/  IMAD.MOV R13, RZ, RZ, -R18 ;  /* 0x000000ffff0d7224 */ /* 0x000fe200078e0a12 */
[----:B------:R-:W-:Y:S01]  /*0ae0*/  IADD3 R16, P0, R20, UR16, RZ ;  /* 0x0000001014107c10 */ /* 0x000fe2000ff1e0ff */
[----:B------:R-:W-:Y:S02]  /*0af0*/  IMAD.U32 R9, RZ, RZ, UR24 ;  /* 0x00000018ff097e24 */ /* 0x000fe4000f8e00ff */
[C---:B------:R-:W-:Y:S01]  /*0b00*/  IMAD R13, R10.reuse, R13, R4 ;  /* 0x0000000d0a0d7224 */ /* 0x040fe200078e0204 */
[----:B------:R-:W-:Y:S01]  /*0b10*/  IADD3.X R17, R21, UR10, RZ, P0, !PT ;  /* 0x0000000a15117c10 */ /* 0x000fe200087fe4ff */
[----:B------:R-:W4:Y:S01]  /*0b20*/  @!P4 LDC.64 R4, c[0x0][0x210] ;  /* 0x00008400ff04cb82 */ /* 0x000f220000000a00 */
[----:B------:R-:W-:Y:S01]  /*0b30*/  IMAD.WIDE R8, R9, 0x40, R24 ;  /* 0x0000004009087825 */ /* 0x000fe200078e0218 */
[----:B------:R-:W-:Y:S01]  /*0b40*/  @UP0 ULDC.64 UR10, c[0x0][0x248] ;  /* 0x00009200000a0ab9 */ /* 0x000fe20000000a00 */
[----:B------:R-:W-:Y:S01]  /*0b50*/  ISETP.GT.U32.AND P6, PT, R10, R13, PT ;  /* 0x0000000d0a00720c */ /* 0x000fe20003fc4070 */
[----:B------:R-:W-:Y:S01]  /*0b60*/  @UP0 UIMAD.WIDE.U32 UR20, UR17, UR10, URZ ;  /* 0x0000000a111402a5 */ /* 0x000fe2000f8e003f */
[----:B------:R-:W-:Y:S01]  /*0b70*/  IMAD.WIDE.U32 R38, R38, UR9, R16 ;  /* 0x0000000926267c25 */ /* 0x000fe2000f8e0010 */
[----:B------:R-:W-:Y:S01]  /*0b80*/  LOP3.LUT R16, R15, 0x38, R20, 0xf8, !PT ;  /* 0x000000380f107812 */ /* 0x000fe200078ef814 */
[----:B------:R-:W-:Y:S01]  /*0b90*/  @UP0 UIMAD UR17, UR17, UR11, URZ ;  /* 0x0000000b111102a4 */ /* 0x000fe2000f8e023f */
[----:B------:R-:W-:Y:S01]  /*0ba0*/  SHF.R.U32.HI R15, RZ, 0x3, R15 ;  /* 0x00000003ff0f7819 */ /* 0x000fe2000001160f */
[--C-:B------:R-:W-:Y:S01]  /*0bb0*/  @!P4 IMAD.MOV.U32 R40, RZ, RZ, R38.reuse ;  /* 0x000000ffff28c224 */ /* 0x100fe200078e0026 */
[----:B------:R-:W-:Y:S01]  /*0bc0*/  IADD3 R41, R39, UR7, RZ ;  /* 0x0000000727297c10 */ /* 0x000fe2000fffe0ff */
[-C--:B-1----:R-:W-:Y:S01]  /*0bd0*/  @!P4 IMAD R11, R9, R6.reuse, RZ ;  /* 0x00000006090bc224 */ /* 0x082fe200078e02ff */
[----:B------:R-:W-:Y:S01]  /*0be0*/  LOP3.LUT R15, R16, R15, RZ, 0x3c, !PT ;  /* 0x0000000f100f7212 */ /* 0x000fe200078e3cff */
[----:B------:R-:W-:Y:S01]  /*0bf0*/  @UP0 ULDC.64 UR6, c[0x0][0x250] ;  /* 0x0000940000060ab9 */ /* 0x000fe20000000a00 */
[----:B------:R-:W-:Y:S01]  /*0c00*/  @!P3 IMAD.MOV.U32 R36, RZ, RZ, R38 ;  /* 0x000000ffff24b224 */ /* 0x000fe200078e0026 */
[----:B------:R-:W-:Y:S01]  /*0c10*/  @UP0 UIMAD.WIDE.U32 UR18, UR8, UR6, URZ ;  /* 0x00000006081202a5 */ /* 0x000fe2000f8e003f */
[----:B------:R-:W-:Y:S01]  /*0c20*/  @!P6 IMAD.IADD R13, R13, 0x1, -R10 ;  /* 0x000000010d0de824 */ /* 0x000fe200078e0a0a */
[----:B------:R-:W-:Y:S01]  /*0c30*/  @UP0 UIMAD UR16, UR8, UR7, URZ ;  /* 0x00000007081002a4 */ /* 0x000fe2000f8e023f */
[C---:B------:R-:W-:Y:S01]  /*0c40*/  @!P4 IMAD.WIDE.U32 R16, R8.reuse, R6, R40 ;  /* 0x000000060810c225 */ /* 0x040fe200078e0028 */
[----:B------:R-:W-:Y:S01]  /*0c50*/  LOP3.LUT R6, R27, UR9, RZ, 0x3c, !PT ;  /* 0x000000091b067c12 */ /* 0x000fe2000f8e3cff */
[----:B------:R-:W-:Y:S01]  /*0c60*/  @UP0 UIADD3 UR17, UR21, UR17, URZ ;  /* 0x0000001115110290 */ /* 0x000fe2000fffe03f */
[----:B------:R-:W-:Y:S01]  /*0c70*/  ISETP.GE.U32.AND P0, PT, R13, R10, PT ;  /* 0x0000000a0d00720c */ /* 0x000fe20003f06070 */
[----:B------:R-:W-:Y:S01]  /*0c80*/  @!P4 IMAD R11, R8, R7, R11 ;  /* 0x00000007080bc224 */ /* 0x000fe200078e020b */
[----:B------:R-:W-:Y:S01]  /*0c90*/  LEA.HI R10, R23, R80, RZ, 0x6 ;  /* 0x00000050170a7211 */ /* 0x000fe200078f30ff */
[----:B------:R-:W-:Y:S01]  /*0ca0*/  @!P6 VIADD R18, R18, 0x1 ;  /* 0x000000011212e836 */ /* 0x000fe20000000000 */
[----:B------:R-:W-:Y:S01]  /*0cb0*/  ISETP.GE.AND P6, PT, R6, RZ, PT ;  /* 0x000000ff0600720c */ /* 0x000fe20003fc6270 */
[----:B------:R-:W-:Y:S01]  /*0cc0*/  @!P4 IMAD.IADD R6, R17, 0x1, R11 ;  /* 0x000000011106c824 */ /* 0x000fe200078e020b */
[----:B------:R-:W-:Y:S01]  /*0cd0*/  @!P3 MOV R7, 0x400 ;  /* 0x000004000007b802 */ /* 0x000fe20000000f00 */
[----:B------:R-:W-:Y:S01]  /*0ce0*/  IMAD.SHL.U32 R10, R10, 0x8, RZ ;  /* 0x000000080a0a7824 */ /* 0x000fe200078e00ff */
[----:B------:R-:W-:-:S02]  /*0cf0*/  @UP0 UIADD3 UR16, UR19, UR16, URZ ;  /* 0x0000001013100290 */ /* 0x000fc4000fffe03f */
[----:B--2---:R-:W-:Y:S02]  /*0d00*/  @!P3 LEA R30, R30, R7, 0x18 ;  /* 0x000000071e1eb211 */ /* 0x004fe400078ec0ff */
[----:B------:R-:W-:Y:S01]  /*0d10*/  LOP3.LUT R15, R15, 0xfffffe00, R10, 0xf8, !PT ;  /* 0xfffffe000f0f7812 */ /* 0x000fe200078ef80a */
[----:B------:R-:W-:Y:S01]  /*0d20*/  @P0 VIADD R18, R18, 0x1 ;  /* 0x0000000112120836 */ /* 0x000fe20000000000 */
[C---:B----4-:R-:W-:Y:S01]  /*0d30*/  @!P4 LEA R12, P0, R16.reuse, R4, 0x1 ;  /* 0x00000004100cc211 */ /* 0x050fe200078008ff */
[----:B------:R-:W1:Y:S01]  /*0d40*/  @!P1 LDC.64 R10, c[0x0][0x240] ;  /* 0x00009000ff0a9b82 */ /* 0x000e620000000a00 */
[----:B------:R-:W-:Y:S02]  /*0d50*/  LEA R204, R15, UR4, 0x1 ;  /* 0x000000040fcc7c11 */ /* 0x000fe4000f8e08ff */
[----:B------:R-:W-:Y:S02]  /*0d60*/  @!P4 LEA.HI.X R13, R16, R5, R6, 0x1, P0 ;  /* 0x00000005100dc211 */ /* 0x000fe400000f0c06 */
[----:B------:R-:W-:-:S02]  /*0d70*/  ISETP.GE.AND P0, PT, R19, UR22, PT ;  /* 0x0000001613007c0c */ /* 0x000fc4000bf06270 */
[----:B------:R-:W-:Y:S01]  /*0d80*/  @!P6 IADD3 R18, -R18, RZ, RZ ;  /* 0x000000ff1212e210 */ /* 0x000fe20007ffe1ff */
[----:B------:R-:W-:Y:S01]  /*0d90*/  @!PT LDS RZ, [RZ] ;  /* 0x00000000fffff984 */ /* 0x000fe20000000800 */
[----:B------:R-:W-:Y:S01]  /*0da0*/  @!PT LDS RZ, [RZ] ;  /* 0x00000000fffff984 */ /* 0x000fe20000000800 */
[----:B------:R-:W-:Y:S01]  /*0db0*/  @!PT LDS RZ, [RZ] ;  /* 0x00000000fffff984 */ /* 0x000fe20000000800 */
[----:B------:R-:W-:Y:S01]  /*0dc0*/  @!P4 LDGSTS.E.BYPASS.LTC128B.128 [R204], desc[UR28][R12.64] ;  /* 0x000000000ccccfae */ /* 0x000fe2000b901d5c */
[----:B------:R-:W2:Y:S01]  /*0dd0*/  @!P3 LDC.64 R16, c[0x0][0x240] ;  /* 0x00009000ff10bb82 */ /* 0x000ea20000000a00 */
[C---:B------:R-:W-:Y:S02]  /*0de0*/  @!P3 IADD3 R29, P6, R8.reuse, 0x10, RZ ;  /* 0x00000010081db810 */ /* 0x040fe40007fde0ff */
[----:B------:R-:W-:Y:S01]  /*0df0*/  @!P4 LDGSTS.E.BYPASS.LTC128B.128 [R204+0x2000], desc[UR28][R12.64+0x80] ;  /* 0x020000800ccccfae */ /* 0x000fe2000b901d5c */
[----:B------:R-:W-:Y:S02]  /*0e00*/  @!P1 MOV R5, 0x400 ;  /* 0x0000040000059802 */ /* 0x000fe40000000f00 */
[--C-:B------:R-:W-:Y:S01]  /*0e10*/  @!P3 IMAD.X R37, RZ, RZ, R9.reuse, P6 ;  /* 0x000000ffff25b224 */ /* 0x100fe200030e0609 */
[----:B------:R4:W-:Y:S01]  /*0e20*/  @!P4 LDGSTS.E.BYPASS.LTC128B.128 [R204+0x4000], desc[UR28][R12.64+0x100] ;  /* 0x040001000ccccfae */ /* 0x0009e2000b901d5c */
[----:B------:R-:W-:Y:S01]  /*0e30*/  @!P1 IADD3 R33, P4, R8, 0x20, RZ ;  /* 0x0000002008219810 */ /* 0x000fe20007f9e0ff */
[----:B------:R-:W1:Y:S01]  /*0e40*/  @!P0 LDC.64 R6, c[0x0][0x240] ;  /* 0x00009000ff068b82 */ /* 0x000e620000000a00 */
[----:B---3--:R-:W-:Y:S01]  /*0e50*/  @!P1 LEA R28, R28, R5, 0x18 ;  /* 0x000000051c1c9211 */ /* 0x008fe200078ec0ff */
[----:B------:R-:W3:Y:S01]  /*0e60*/  @!P0 S2R R26, SR_CgaCtaId ;  /* 0x00000000001a8919 */ /* 0x000ee20000008800 */
[----:B------:R-:W-:Y:S01]  /*0e70*/  ISETP.NE.AND P6, PT, R27, RZ, PT ;  /* 0x000000ff1b00720c */ /* 0x000fe20003fc5270 */
[----:B------:R-:W-:Y:S01]  /*0e80*/  @!P1 IMAD.X R31, RZ, RZ, R9, P4 ;  /* 0x000000ffff1f9224 */ /* 0x000fe200020e0609 */
[----:B------:R-:W-:-:S03]  /*0e90*/  @!P0 IADD3 R34, P4, R8, 0x30, RZ ;  /* 0x0000003008228810 */ /* 0x000fc60007f9e0ff */
[----:B------:R-:W3:Y:S02]  /*0ea0*/  @!P0 LDC.64 R4, c[0x0][0x210] ;  /* 0x00008400ff048b82 */ /* 0x000ee40000000a00 */
[----:B------:R-:W-:Y:S01]  /*0eb0*/  @!P0 IMAD.X R35, RZ, RZ, R9, P4 ;  /* 0x000000ffff238224 */ /* 0x000fe200020e0609 */
[----:B------:R-:W-:Y:S01]  /*0ec0*/  PLOP3.LUT P4, PT, PT, PT, UP0, 0x80, 0x0 ;  /* 0x000000000000781c */ /* 0x000fe20003f8f008 */
[----:B--2---:R-:W-:-:S04]  /*0ed0*/  @!P3 IMAD R32, R37, R16, RZ ;  /* 0x000000102520b224 */ /* 0x004fc800078e02ff */
[----:B------:R-:W2:Y:S01]  /*0ee0*/  @!P1 LDC.64 R8, c[0x0][0x210] ;  /* 0x00008400ff089b82 */ /* 0x000ea20000000a00 */
[----:B------:R-:W-:Y:S01]  /*0ef0*/  @!P3 IMAD.MOV.U32 R37, RZ, RZ, R41 ;  /* 0x000000ffff25b224 */ /* 0x000fe200078e0029 */
[----:B------:R-:W-:Y:S01]  /*0f00*/  @!P6 LOP3.LUT R18, RZ, R27, RZ, 0x33, !PT ;  /* 0x0000001bff12e212 */ /* 0x000fe200078e33ff */
[----:B------:R-:W-:Y:S02]  /*0f10*/  @!P3 IMAD R17, R29, R17, R32 ;  /* 0x000000111d11b224 */ /* 0x000fe400078e0220 */
[----:B-1----:R-:W-:Y:S02]  /*0f20*/  @!P1 IMAD R32, R31, R10, RZ ;  /* 0x0000000a1f209224 */ /* 0x002fe400078e02ff */
[----:B------:R-:W-:Y:S01]  /*0f30*/  @!P3 IMAD.WIDE.U32 R36, R29, R16, R36 ;  /* 0x000000101d24b225 */ /* 0x000fe200078e0024 */
[----:B----4-:R-:W1:Y:S03]  /*0f40*/  @!P3 LDC.64 R12, c[0x0][0x210] ;  /* 0x00008400ff0cbb82 */ /* 0x010e660000000a00 */
[----:B------:R-:W-:Y:S01]  /*0f50*/  @!P1 IMAD R11, R33, R11, R32 ;  /* 0x0000000b210b9224 */ /* 0x000fe200078e0220 */
        /* <DEDUP_REMOVED lines=13> */
.L_x_729:
[----:B------:R-:W-:Y:S05]  /*1030*/  @P4 BRA `(.L_x_730) ;  /* 0x0000000000304947 */ /* 0x000fea0003800000 */
        /* <DEDUP_REMOVED lines=12> */
.L_x_730:
[----:B------:R-:W-:Y:S01]  /*1100*/  @!P1 IMAD.MOV.U32 R39, RZ, RZ, R41 ;  /* 0x000000ffff279224 */ /* 0x000fe200078e0029 */
[C---:B-1----:R-:W-:Y:S01]  /*1110*/  @!P3 LEA R12, P4, R36.reuse, R12, 0x1 ;  /* 0x0000000c240cb211 */ /* 0x042fe200078808ff */
[----:B------:R-:W-:Y:S01]  /*1120*/  @!P3 IMAD.IADD R16, R37, 0x1, R17 ;  /* 0x000000012510b824 */ /* 0x000fe200078e0211 */
[----:B------:R-:W-:Y:S01]  /*1130*/  @!P0 MOV R17, 0x400 ;  /* 0x0000040000118802 */ /* 0x000fe20000000f00 */
[----:B------:R-:W-:Y:S01]  /*1140*/  @!P1 IMAD.WIDE.U32 R32, R33, R10, R38 ;  /* 0x0000000a21209225 */ /* 0x000fe200078e0026 */
[----:B------:R-:W-:Y:S01]  /*1150*/  SHF.R.S32.HI R10, RZ, 0x1f, R18 ;  /* 0x0000001fff0a7819 */ /* 0x000fe20000011412 */
[----:B------:R-:W-:Y:S01]  /*1160*/  ULDC.64 UR8, c[0x0][0x260] ;  /* 0x0000980000087ab9 */ /* 0x000fe20000000a00 */
[----:B------:R-:W-:Y:S01]  /*1170*/  @!P3 LEA.HI.X R13, R36, R13, R16, 0x1, P4 ;  /* 0x0000000d240db211 */ /* 0x000fe200020f0c10 */
[----:B------:R-:W-:Y:S01]  /*1180*/  @!P1 IMAD.IADD R11, R33, 0x1, R11 ;  /* 0x00000001210b9824 */ /* 0x000fe200078e020b */
[----:B--2---:R-:W-:Y:S01]  /*1190*/  @!P1 LEA R16, P6, R32, R8, 0x1 ;  /* 0x0000000820109211 */ /* 0x004fe200078c08ff */
[-C--:B------:R-:W-:Y:S01]  /*11a0*/  @!P0 IMAD R35, R35, R6.reuse, RZ ;  /* 0x0000000623238224 */ /* 0x080fe200078e02ff */
[----:B---3--:R-:W-:Y:S01]  /*11b0*/  @!P0 LEA R26, R26, R17, 0x18 ;  /* 0x000000111a1a8211 */ /* 0x008fe200078ec0ff */
[----:B------:R-:W-:Y:S01]  /*11c0*/  @!P0 IMAD.MOV.U32 R39, RZ, RZ, R41 ;  /* 0x000000ffff278224 */ /* 0x000fe200078e0029 */
[----:B------:R-:W-:Y:S01]  /*11d0*/  @!P1 LEA.HI.X R17, R32, R9, R11, 0x1, P6 ;  /* 0x0000000920119211 */ /* 0x000fe200030f0c0b */
[----:B------:R-:W-:Y:S01]  /*11e0*/  @!P3 IMAD R9, R15, 0x2, R30 ;  /* 0x000000020f09b824 */ /* 0x000fe200078e021e */
[----:B------:R-:W-:Y:S01]  /*11f0*/  ISETP.GE.AND P6, PT, R24, UR15, PT ;  /* 0x0000000f18007c0c */ /* 0x000fe2000bfc6270 */
[C---:B------:R-:W-:Y:S01]  /*1200*/  @!P0 IMAD R7, R34.reuse, R7, R35 ;  /* 0x0000000722078224 */ /* 0x040fe200078e0223 */
[----:B------:R-:W-:Y:S01]  /*1210*/  USHF.L.U64.HI UR14, UR10, 0x6, UR11 ;  /* 0x000000060a0e7899 */ /* 0x000fe2000801020b */
[----:B------:R-:W-:Y:S01]  /*1220*/  @!P0 IMAD.WIDE.U32 R38, R34, R6, R38 ;  /* 0x0000000622268225 */ /* 0x000fe200078e0026 */
[----:B------:R-:W-:Y:S01]  /*1230*/  @!PT LDS RZ, [RZ] ;  /* 0x00000000fffff984 */ /* 0x000fe20000000800 */
[----:B------:R-:W-:Y:S01]  /*1240*/  @!PT LDS RZ, [RZ] ;  /* 0x00000000fffff984 */ /* 0x000fe20000000800 */
[----:B------:R-:W-:Y:S01]  /*1250*/  @!PT LDS RZ, [RZ] ;  /* 0x00000000fffff984 */ /* 0x000fe20000000800 */
[----:B------:R-:W-:Y:S01]  /*1260*/  @!P3 LDGSTS.E.BYPASS.LTC128B.128 [R9+0x800], desc[UR28][R12.64] ;  /* 0x008000000c09bfae */ /* 0x000fe2000b901d5c */
[----:B------:R-:W-:-:S02]  /*1270*/  USHF.R.S32.HI UR13, URZ, 0x1f, UR5 ;  /* 0x0000001f3f0d7899 */ /* 0x000fc40008011405 */
[----:B------:R-:W-:Y:S01]  /*1280*/  IMAD R27, R25, UR10, RZ ;  /* 0x0000000a191b7c24 */ /* 0x000fe2000f8e02ff */
[----:B------:R-:W-:Y:S01]  /*1290*/  @!P3 LDGSTS.E.BYPASS.LTC128B.128 [R9+0x2800], desc[UR28][R12.64+0x80] ;  /* 0x028000800c09bfae */ /* 0x000fe2000b901d5c */
[----:B------:R-:W-:-:S03]  /*12a0*/  IMAD.WIDE.U32 R42, R24, UR10, R20 ;  /* 0x0000000a182a7c25 */ /* 0x000fc6000f8e0014 */
[----:B------:R1:W-:Y:S01]  /*12b0*/  @!P3 LDGSTS.E.BYPASS.LTC128B.128 [R9+0x4800], desc[UR28][R12.64+0x100] ;  /* 0x048001000c09bfae */ /* 0x0003e2000b901d5c */
[----:B------:R-:W-:Y:S01]  /*12c0*/  @!P0 IMAD.IADD R6, R39, 0x1, R7 ;  /* 0x0000000127068824 */ /* 0x000fe200078e0207 */
[----:B------:R-:W-:Y:S01]  /*12d0*/  @!P0 LEA R30, P3, R38, R4, 0x1 ;  /* 0x00000004261e8211 */ /* 0x000fe200078608ff */
[----:B------:R-:W-:Y:S01]  /*12e0*/  IMAD R27, R24, UR11, R27 ;  /* 0x0000000b181b7c24 */ /* 0x000fe2000f8e021b */
[----:B------:R-:W-:Y:S01]  /*12f0*/  IADD3 R208, P4, R42, UR20, RZ ;  /* 0x000000142ad07c10 */ /* 0x000fe2000ff9e0ff */
[----:B------:R-:W-:Y:S01]  /*1300*/  IMAD R211, R10, UR8, RZ ;  /* 0x000000080ad37c24 */ /* 0x000fe2000f8e02ff */
[----:B------:R-:W-:Y:S01]  /*1310*/  @!P0 LEA.HI.X R31, R38, R5, R6, 0x1, P3 ;  /* 0x00000005261f8211 */ /* 0x000fe200018f0c06 */
[----:B------:R-:W-:Y:S01]  /*1320*/  @!P1 IMAD R11, R15, 0x2, R28 ;  /* 0x000000020f0b9824 */ /* 0x000fe200078e021c */
[----:B------:R-:W2:Y:S01]  /*1330*/  @!P6 LDC.64 R4, c[0x0][0x218] ;  /* 0x00008600ff04eb82 */ /* 0x000ea20000000a00 */
[----:B------:R-:W-:Y:S01]  /*1340*/  IADD3.X R209, R43, UR17, R27, P4, !PT ;  /* 0x000000112bd17c10 */ /* 0x000fe2000a7fe41b */
[----:B------:R-:W-:Y:S01]  /*1350*/  USHF.L.U32 UR17, UR10, 0x6, URZ ;  /* 0x000000060a117899 */ /* 0x000fe2000800063f */
[----:B------:R-:W-:Y:S01]  /*1360*/  ISETP.GE.AND P4, PT, R22, UR15, PT ;  /* 0x0000000f16007c0c */ /* 0x000fe2000bf86270 */
[C---:B------:R-:W-:Y:S01]  /*1370*/  IMAD R211, R18.reuse, UR9, R211 ;  /* 0x0000000912d37c24 */ /* 0x040fe2000f8e02d3 */
[----:B------:R-:W-:Y:S01]  /*1380*/  ISETP.GE.AND P3, PT, R19, UR15, PT ;  /* 0x0000000f13007c0c */ /* 0x000fe2000bf66270 */
[----:B------:R-:W-:Y:S01]  /*1390*/  IMAD.WIDE.U32 R208, R18, UR8, R208 ;  /* 0x0000000812d07c25 */ /* 0x000fe2000f8e00d0 */
[----:B------:R-:W-:Y:S01]  /*13a0*/  UIMAD UR8, UR14, UR5, URZ ;  /* 0x000000050e0872a4 */ /* 0x000fe2000f8e023f */
[----:B------:R-:W3:Y:S01]  /*13b0*/  @!P5 S2R R28, SR_CgaCtaId ;  /* 0x00000000001cd919 */ /* 0x000ee20000008800 */
[----:B------:R-:W4:Y:S01]  /*13c0*/  @!P5 LDC.64 R6, c[0x0][0x218] ;  /* 0x00008600ff06db82 */ /* 0x000f220000000a00 */
[----:B------:R-:W-:Y:S01]  /*13d0*/  IMAD.IADD R211, R209, 0x1, R211 ;  /* 0x00000001d1d37824 */ /* 0x000fe200078e02d3 */
[----:B------:R-:W-:Y:S01]  /*13e0*/  UIMAD UR8, UR13, UR17, UR8 ;  /* 0x000000110d0872a4 */ /* 0x000fe2000f8e0208 */
[----:B------:R-:W-:Y:S01]  /*13f0*/  IMAD.U32 R83, RZ, RZ, UR17 ;  /* 0x00000011ff537e24 */ /* 0x000fe2000f8e00ff */
[----:B------:R-:W-:Y:S01]  /*1400*/  @!P1 LDGSTS.E.BYPASS.LTC128B.128 [R11+0x1000], desc[UR28][R16.64] ;  /* 0x01000000100b9fae */ /* 0x000fe2000b901d5c */
[----:B------:R-:W-:-:S02]  /*1410*/  IMAD.MOV.U32 R210, RZ, RZ, R208 ;  /* 0x000000ffffd27224 */ /* 0x000fc400078e00d0 */
[----:B------:R-:W-:Y:S01]  /*1420*/  IMAD.WIDE.U32 R20, R24, UR6, R20 ;  /* 0x0000000618147c25 */ /* 0x000fe2000f8e0014 */
[----:B------:R-:W5:Y:S01]  /*1430*/  @!P4 S2R R8, SR_CgaCtaId ;  /* 0x000000000008c919 */ /* 0x000f620000008800 */
[----:B------:R-:W-:Y:S02]  /*1440*/  VOTEU.ALL UP0, P3 ;  /* 0x00000000003f7886 */ /* 0x000fe40001800000 */
[----:B-1----:R-:W-:Y:S01]  /*1450*/  @!P0 IMAD R13, R15, 0x2, R26 ;  /* 0x000000020f0d8824 */ /* 0x002fe200078e021a */
[----:B------:R-:W1:Y:S01]  /*1460*/  @!P6 S2R R9, SR_CgaCtaId ;  /* 0x000000000009e919 */ /* 0x000e620000008800 */
[----:B------:R-:W-:Y:S01]  /*1470*/  IMAD.WIDE.U32 R26, R83, UR5, R210 ;  /* 0x00000005531a7c25 */ /* 0x000fe2000f8e00d2 */
[----:B------:R-:W-:Y:S03]  /*1480*/  @!P1 LDGSTS.E.BYPASS.LTC128B.128 [R11+0x3000], desc[UR28][R16.64+0x80] ;  /* 0x03000080100b9fae */ /* 0x000fe6000b901d5c */
[----:B------:R-:W-:Y:S01]  /*1490*/  VIADD R27, R27, UR8 ;  /* 0x000000081b1b7c36 */ /* 0x000fe20008000000 */
[----:B------:R-:W-:Y:S01]  /*14a0*/  ULDC.64 UR8, c[0x0][0x268] ;  /* 0x00009a0000087ab9 */ /* 0x000fe20000000a00 */
[----:B------:R3:W-:Y:S01]  /*14b0*/  @!P1 LDGSTS.E.BYPASS.LTC128B.128 [R11+0x5000], desc[UR28][R16.64+0x100] ;  /* 0x05000100100b9fae */ /* 0x0007e2000b901d5c */
[----:B--2---:R-:W-:Y:S01]  /*14c0*/  @!P6 LEA R34, P1, R26, R4, 0x1 ;  /* 0x000000041a22e211 */ /* 0x004fe200078208ff */
[----:B------:R-:W-:Y:S01]  /*14d0*/  IMAD R203, R10, UR8, RZ ;  /* 0x000000080acb7c24 */ /* 0x000fe2000f8e02ff */
[----:B------:R-:W-:Y:S01]  /*14e0*/  @!P6 MOV R4, 0x400 ;  /* 0x000004000004e802 */ /* 0x000fe20000000f00 */
[----:B------:R-:W2:Y:S01]  /*14f0*/  @!P3 S2R R12, SR_CgaCtaId ;  /* 0x00000000000cb919 */ /* 0x000ea20000008800 */
[----:B------:R-:W-:Y:S01]  /*1500*/  @!P6 LEA.HI.X R35, R26, R5, R27, 0x1, P1 ;  /* 0x000000051a23e211 */ /* 0x000fe200008f0c1b */
[----:B------:R-:W-:Y:S01]  /*1510*/  IMAD R203, R18, UR9, R203 ;  /* 0x0000000912cb7c24 */ /* 0x000fe2000f8e02cb */
[----:B------:R-:W-:Y:S01]  /*1520*/  ISETP.GE.AND P1, PT, R19, UR15, PT ;  /* 0x0000000f13007c0c */ /* 0x000fe2000bf26270 */
[----:B------:R-:W-:Y:S01]  /*1530*/  @!P0 LDGSTS.E.BYPASS.LTC128B.128 [R13+0x1800], desc[UR28][R30.64] ;  /* 0x018000001e0d8fae */ /* 0x000fe2000b901d5c */
[----:B------:R-:W-:-:S03]  /*1540*/  UIMAD UR9, UR13, UR6, URZ ;  /* 0x000000060d0972a4 */ /* 0x000fc6000f8e023f */
[----:B------:R-:W-:Y:S01]  /*1550*/  @!P0 LDGSTS.E.BYPASS.LTC128B.128 [R13+0x3800], desc[UR28][R30.64+0x80] ;  /* 0x038000801e0d8fae */ /* 0x000fe2000b901d5c */
[----:B------:R-:W-:-:S03]  /*1560*/  UIMAD UR9, UR5, UR7, UR9 ;  /* 0x00000007050972a4 */ /* 0x000fc6000f8e0209 */
[----:B------:R5:W-:Y:S01]  /*1570*/  @!P0 LDGSTS.E.BYPASS.LTC128B.128 [R13+0x5800], desc[UR28][R30.64+0x100] ;  /* 0x058001001e0d8fae */ /* 0x000be2000b901d5c */
[----:B------:R-:W-:Y:S02]  /*1580*/  ISETP.GE.AND P0, PT, R22, UR15, PT ;  /* 0x0000000f16007c0c */ /* 0x000fe4000bf06270 */
[----:B-1----:R-:W-:Y:S02]  /*1590*/  @!P6 LEA R4, R9, R4, 0x18 ;  /* 0x000000040904e211 */ /* 0x002fe400078ec0ff */
[----:B---3--:R-:W-:Y:S01]  /*15a0*/  LEA.HI R16, R23, R80, RZ, 0x4 ;  /* 0x0000005017107211 */ /* 0x008fe200078f20ff */
[----:B------:R-:W-:Y:S02]  /*15b0*/  IMAD.U32 R17, RZ, RZ, UR11 ;  /* 0x0000000bff117e24 */ /* 0x000fe4000f8e00ff */
[----:B------:R-:W-:Y:S01]  /*15c0*/  @!P6 IMAD R19, R15, 0x2, R4 ;  /* 0x000000020f13e824 */ /* 0x000fe200078e0204 */
[----:B------:R-:W-:Y:S01]  /*15d0*/  SHF.R.S32.HI R201, RZ, 0x4, R16 ;  /* 0x00000004ffc97819 */ /* 0x000fe20000011410 */
[----:B------:R-:W-:Y:S01]  /*15e0*/  IMAD.U32 R4, RZ, RZ, UR10 ;  /* 0x0000000aff047e24 */ /* 0x000fe2000f8e00ff */
[C---:B------:R-:W-:Y:S01]  /*15f0*/  LOP3.LUT R11, R16.reuse, 0xfffffff0, RZ, 0xc0, !PT ;  /* 0xfffffff0100b7812 */ /* 0x040fe200078ec0ff */
[----:B------:R-:W-:Y:S01]  /*1600*/  IMAD.U32 R23, RZ, RZ, UR6 ;  /* 0x00000006ff177e24 */ /* 0x000fe2000f8e00ff */
[----:B------:R-:W-:Y:S01]  /*1610*/  @!P6 LDGSTS.E.BYPASS.LTC128B.128 [R19+0x6000], desc[UR28][R34.64] ;  /* 0x060000002213efae */ /* 0x000fe2000b901d5c */
[----:B------:R-:W-:-:S02]  /*1620*/  LEA.HI R5, R16, R201, RZ, 0x1 ;  /* 0x000000c910057211 */ /* 0x000fc400078f08ff */
[----:B------:R-:W-:Y:S01]  /*1630*/  IMAD.IADD R32, R80, 0x1, -R11 ;  /* 0x0000000150207824 */ /* 0x000fe200078e0a0b */
[----:B------:R-:W-:Y:S01]  /*1640*/  @!P6 LDGSTS.E.BYPASS.LTC128B.128 [R19+0x8000], desc[UR28][R34.64+0x80] ;  /* 0x080000802213efae */ /* 0x000fe2000b901d5c */
[----:B------:R-:W-:Y:S02]  /*1650*/  LOP3.LUT R16, R5, 0xfffffffe, RZ, 0xc0, !PT ;  /* 0xfffffffe05107812 */ /* 0x000fe400078ec0ff */
[----:B------:R-:W-:Y:S01]  /*1660*/  @!P5 MOV R5, 0x400 ;  /* 0x000004000005d802 */ /* 0x000fe20000000f00 */
[----:B------:R-:W-:Y:S01]  /*1670*/  @!P6 LDGSTS.E.BYPASS.LTC128B.128 [R19+0xa000], desc[UR28][R34.64+0x100] ;  /* 0x0a0001002213efae */ /* 0x000fe2000b901d5c */
[C---:B------:R-:W-:Y:S01]  /*1680*/  @!P5 LEA R9, P6, R4.reuse, R26, 0x4 ;  /* 0x0000001a0409d211 */ /* 0x040fe200078c20ff */
[----:B------:R-:W-:Y:S01]  /*1690*/  IMAD.IADD R201, R201, 0x1, -R16 ;  /* 0x00000001c9c97824 */ /* 0x000fe200078e0a10 */
[----:B-----5:R-:W-:Y:S02]  /*16a0*/  @!P4 MOV R13, 0x400 ;  /* 0x00000400000dc802 */ /* 0x020fe40000000f00 */
[----:B------:R-:W-:-:S02]  /*16b0*/  @!P5 LEA.HI.X R30, R4, R27, R17, 0x4, P6 ;  /* 0x0000001b041ed211 */ /* 0x000fc400030f2411 */
[----:B----4-:R-:W-:Y:S01]  /*16c0*/  @!P5 LEA R36, P6, R9, R6, 0x1 ;  /* 0x000000060924d211 */ /* 0x010fe200078c08ff */
[----:B------:R-:W-:Y:S01]  /*16d0*/  IMAD.SHL.U32 R6, R0, 0x40, RZ ;  /* 0x0000004000067824 */ /* 0x000fe200078e00ff */
[----:B------:R-:W-:Y:S01]  /*16e0*/  @!P4 LEA R22, R8, R13, 0x18 ;  /* 0x0000000d0816c211 */ /* 0x000fe200078ec0ff */
[----:B------:R-:W-:Y:S01]  /*16f0*/  IMAD R13, R25, UR6, RZ ;  /* 0x00000006190d7c24 */ /* 0x000fe2000f8e02ff */
[----:B------:R-:W-:Y:S02]  /*1700*/  @!P5 LEA.HI.X R37, R9, R7, R30, 0x1, P6 ;  /* 0x000000070925d211 */ /* 0x000fe400030f0c1e */
[----:B------:R-:W-:Y:S01]  /*1710*/  @!P5 LEA R28, R28, R5, 0x18 ;  /* 0x000000051c1cd211 */ /* 0x000fe200078ec0ff */
[C---:B------:R-:W-:Y:S01]  /*1720*/  IMAD R13, R24.reuse, UR7, R13 ;  /* 0x00000007180d7c24 */ /* 0x040fe2000f8e020d */
[----:B------:R-:W-:Y:S01]  /*1730*/  @!P3 MOV R11, 0x400 ;  /* 0x00000400000bb802 */ /* 0x000fe20000000f00 */
[----:B------:R-:W1:Y:S01]  /*1740*/  @!P4 LDC.64 R8, c[0x0][0x218] ;  /* 0x00008600ff08cb82 */ /* 0x000e620000000a00 */
[C---:B------:R-:W-:Y:S01]  /*1750*/  ISETP.GE.AND P6, PT, R24.reuse, UR15, PT ;  /* 0x0000000f18007c0c */ /* 0x040fe2000bfc6270 */
[----:B------:R-:W-:Y:S01]  /*1760*/  IMAD.SHL.U32 R24, R24, 0x8, RZ ;  /* 0x0000000818187824 */ /* 0x000fe200078e00ff */
[----:B------:R-:W-:Y:S01]  /*1770*/  LOP3.LUT R7, R6, 0x1c0, RZ, 0xc0, !PT ;  /* 0x000001c006077812 */ /* 0x000fe200078ec0ff */
[----:B------:R-:W-:Y:S01]  /*1780*/  USHF.L.U32 UR15, UR11, 0x5, URZ ;  /* 0x000000050b0f7899 */ /* 0x000fe2000800063f */
[----:B--2---:R-:W-:Y:S01]  /*1790*/  @!P3 LEA R12, R12, R11, 0x18 ;  /* 0x0000000b0c0cb211 */ /* 0x004fe200078ec0ff */
[----:B------:R-:W-:Y:S01]  /*17a0*/  @!P5 IMAD R11, R15, 0x2, R28 ;  /* 0x000000020f0bd824 */ /* 0x000fe200078e021c */
[----:B------:R-:W-:-:S02]  /*17b0*/  LOP3.LUT R24, R7, 0x8, R24, 0xf8, !PT ;  /* 0x0000000807187812 */ /* 0x000fc400078ef818 */
[----:B------:R-:W-:Y:S02]  /*17c0*/  SHF.R.U32.HI R17, RZ, 0x3, R7 ;  /* 0x00000003ff117819 */ /* 0x000fe40000011607 */
[----:B------:R-:W2:Y:S01]  /*17d0*/  @!P3 LDC.64 R6, c[0x0][0x218] ;  /* 0x00008600ff06bb82 */ /* 0x000ea20000000a00 */
[----:B------:R-:W-:Y:S01]  /*17e0*/  @!P5 LDGSTS.E.BYPASS.LTC128B.128 [R11+0x6800], desc[UR28][R36.64] ;  /* 0x06800000240bdfae */ /* 0x000fe2000b901d5c */
[----:B------:R-:W-:-:S03]  /*17f0*/  SHF.R.S32.HI R5, RZ, 0x1f, R32 ;  /* 0x0000001fff057819 */ /* 0x000fc60000011420 */
[----:B------:R-:W-:Y:S01]  /*1800*/  @!P5 LDGSTS.E.BYPASS.LTC128B.128 [R11+0x8800], desc[UR28][R36.64+0x80] ;  /* 0x08800080240bdfae */ /* 0x000fe2000b901d5c */
[----:B------:R-:W-:-:S03]  /*1810*/  LEA.HI R16, R5, R32, RZ, 0x3 ;  /* 0x0000002005107211 */ /* 0x000fc600078f18ff */
[----:B------:R3:W-:Y:S01]  /*1820*/  @!P5 LDGSTS.E.BYPASS.LTC128B.128 [R11+0xa800], desc[UR28][R36.64+0x100] ;  /* 0x0a800100240bdfae */ /* 0x0007e2000b901d5c */
[----:B------:R-:W-:Y:S01]  /*1830*/  IADD3 R206, P5, R20, UR18, RZ ;  /* 0x0000001214ce7c10 */ /* 0x000fe2000ffbe0ff */
[----:B------:R-:W-:Y:S01]  /*1840*/  UIMAD.WIDE.U32 UR18, UR10, 0x20, URZ ;  /* 0x000000200a1278a5 */ /* 0x000fe2000f8e003f */
[----:B------:R-:W-:Y:S01]  /*1850*/  LOP3.LUT R20, R24, R17, RZ, 0x3c, !PT ;  /* 0x0000001118147212 */ /* 0x000fe200078e3cff */
[----:B------:R-:W-:Y:S01]  /*1860*/  IMAD.U32 R17, RZ, RZ, UR6 ;  /* 0x00000006ff117e24 */ /* 0x000fe2000f8e00ff */
[----:B------:R-:W-:Y:S01]  /*1870*/  IADD3.X R207, R21, UR16, R13, P5, !PT ;  /* 0x0000001015cf7c10 */ /* 0x000fe2000affe40d */
[C---:B------:R-:W-:Y:S01]  /*1880*/  @!P4 IMAD R21, R15.reuse, 0x2, R22 ;  /* 0x000000020f15c824 */ /* 0x040fe200078e0216 */
[----:B------:R-:W-:Y:S01]  /*1890*/  LOP3.LUT R5, R16, 0xfffffff8, RZ, 0xc0, !PT ;  /* 0xfffffff810057812 */ /* 0x000fe200078ec0ff */
[----:B------:R-:W-:Y:S01]  /*18a0*/  @!P3 IMAD R15, R15, 0x2, R12 ;  /* 0x000000020f0fb824 */ /* 0x000fe200078e020c */
[----:B------:R-:W-:Y:S01]  /*18b0*/  @!P4 IADD3 R10, P5, R26, UR18, RZ ;  /* 0x000000121a0acc10 */ /* 0x000fe2000ffbe0ff */
[----:B------:R-:W-:Y:S01]  /*18c0*/  IMAD.WIDE.U32 R206, R18, UR8, R206 ;  /* 0x0000000812ce7c25 */ /* 0x000fe2000f8e00ce */
[----:B------:R-:W-:Y:S01]  /*18d0*/  @!UP0 UIMAD UR8, UR11, 0x30, URZ ;  /* 0x000000300b0888a4 */ /* 0x000fe2000f8e023f */
[----:B------:R-:W-:-:S02]  /*18e0*/  VOTEU.ALL UP0, P1 ;  /* 0x00000000003f7886 */ /* 0x000fc40000800000 */
[----:B------:R-:W-:Y:S02]  /*18f0*/  IMAD.IADD R5, R32, 0x1, -R5 ;  /* 0x0000000120057824 */ /* 0x000fe400078e0a05 */
[----:B------:R-:W-:Y:S02]  /*1900*/  IMAD.SHL.U32 R13, R201, 0x8, RZ ;  /* 0x00000008c90d7824 */ /* 0x000fe400078e00ff */
[----:B------:R-:W-:Y:S02]  /*1910*/  IMAD.IADD R203, R207, 0x1, R203 ;  /* 0x00000001cfcb7824 */ /* 0x000fe400078e02cb */
[----:B------:R-:W-:Y:S02]  /*1920*/  IMAD R201, R201, 0x200, R20 ;  /* 0x00000200c9c97824 */ /* 0x000fe400078e0214 */
[----:B------:R-:W-:Y:S02]  /*1930*/  IMAD.U32 R20, RZ, RZ, UR6 ;  /* 0x00000006ff147e24 */ /* 0x000fe4000f8e00ff */
[----:B------:R-:W-:Y:S01]  /*1940*/  IMAD.SHL.U32 R81, R16, 0x40, RZ ;  /* 0x0000004010517824 */ /* 0x000fe200078e00ff */
[----:B------:R-:W-:Y:S01]  /*1950*/  LEA R201, R201, UR4, 0x1 ;  /* 0x00000004c9c97c11 */ /* 0x000fe2000f8e08ff */
[----:B---3--:R-:W-:-:S03]  /*1960*/  IMAD.U32 R11, RZ, RZ, UR15 ;  /* 0x0000000fff0b7e24 */ /* 0x008fc6000f8e00ff */
[----:B------:R-:W-:Y:S01]  /*1970*/  LOP3.LUT R81, R81, 0xfffffe00, RZ, 0xc0, !PT ;  /* 0xfffffe0051517812 */ /* 0x000fe200078ec0ff */
[----:B------:R-:W-:Y:S01]  /*1980*/  VIADD R199, R201, 0x6020 ;  /* 0x00006020c9c77836 */ /* 0x000fe20000000000 */
[----:B------:R-:W-:Y:S01]  /*1990*/  @!P4 IADD3.X R11, R27, UR19, R11, P5, !PT ;  /* 0x000000131b0bcc10 */ /* 0x000fe2000affe40b */
[----:B------:R-:W-:Y:S01]  /*19a0*/  @!P3 IMAD.WIDE.U32 R26, R4, 0x30, R26 ;  /* 0x00000030041ab825 */ /* 0x000fe200078e001a */
[C---:B-1----:R-:W-:Y:S01]  /*19b0*/  @!P4 LEA R8, P5, R10.reuse, R8, 0x1 ;  /* 0x000000080a08c211 */ /* 0x042fe200078a08ff */
[----:B------:R-:W-:Y:S02]  /*19c0*/  UIMAD.WIDE.U32 UR18, UR5, UR6, URZ ;  /* 0x00000006051272a5 */ /* 0x000fe4000f8e003f */
[----:B------:R-:W-:Y:S01]  /*19d0*/  IMAD.SHL.U32 R4, R5, 0x40, RZ ;  /* 0x0000004005047824 */ /* 0x000fe200078e00ff */
[----:B------:R-:W-:Y:S01]  /*19e0*/  @!P4 LEA.HI.X R9, R10, R9, R11, 0x1, P5 ;  /* 0x000000090a09c211 */ /* 0x000fe200028f0c0b */
[----:B------:R-:W-:Y:S01]  /*19f0*/  @!P3 VIADD R10, R27, UR8 ;  /* 0x000000081b0abc36 */ /* 0x000fe20008000000 */
[----:B--2---:R-:W-:Y:S01]  /*1a00*/  @!P3 LEA R24, P5, R26, R6, 0x1 ;  /* 0x000000061a18b211 */ /* 0x004fe200078a08ff */
[----:B------:R-:W-:Y:S01]  /*1a10*/  UIADD3 UR9, UR19, UR9, URZ ;  /* 0x0000000913097290 */ /* 0x000fe2000fffe03f */
[----:B------:R-:W-:Y:S01]  /*1a20*/  LOP3.LUT R4, R4, 0x1c0, RZ, 0xc0, !PT ;  /* 0x000001c004047812 */ /* 0x000fe200078ec0ff */
[----:B------:R-:W-:Y:S01]  /*1a30*/  @!P4 LDGSTS.E.BYPASS.LTC128B.128 [R21+0x7000], desc[UR28][R8.64] ;  /* 0x070000000815cfae */ /* 0x000fe2000b901d5c */
[----:B------:R-:W-:Y:S01]  /*1a40*/  @!P3 LEA.HI.X R25, R26, R7, R10, 0x1, P5 ;  /* 0x000000071a19b211 */ /* 0x000fe200028f0c0a */
[----:B------:R-:W-:Y:S01]  /*1a50*/  IMAD.U32 R10, RZ, RZ, UR18 ;  /* 0x00000012ff0a7e24 */ /* 0x000fe2000f8e00ff */
[----:B------:R-:W-:Y:S01]  /*1a60*/  LOP3.LUT R7, R4, 0x8, R13, 0xf8, !PT ;  /* 0x0000000804077812 */ /* 0x000fe200078ef80d */
[----:B------:R-:W-:Y:S01]  /*1a70*/  @!P4 LDGSTS.E.BYPASS.LTC128B.128 [R21+0x9000], desc[UR28][R8.64+0x80] ;  /* 0x090000800815cfae */ /* 0x000fe2000b901d5c */
[----:B------:R-:W-:Y:S01]  /*1a80*/  IMAD.U32 R6, RZ, RZ, UR9 ;  /* 0x00000009ff067e24 */ /* 0x000fe2000f8e00ff */
[----:B------:R-:W-:Y:S01]  /*1a90*/  SHF.R.U32.HI R4, RZ, 0x3, R4 ;  /* 0x00000003ff047819 */ /* 0x000fe20000011604 */
[----:B------:R-:W-:Y:S01]  /*1aa0*/  IMAD.U32 R11, RZ, RZ, UR19 ;  /* 0x00000013ff0b7e24 */ /* 0x000fe2000f8e00ff */
[----:B------:R1:W-:Y:S01]  /*1ab0*/  @!P4 LDGSTS.E.BYPASS.LTC128B.128 [R21+0xb000], desc[UR28][R8.64+0x100] ;  /* 0x0b0001000815cfae */ /* 0x0003e2000b901d5c */
[C---:B------:R-:W-:Y:S01]  /*1ac0*/  LEA R18, P5, R10.reuse, R206, 0x6 ;  /* 0x000000ce0a127211 */ /* 0x040fe200078a30ff */
[----:B------:R-:W2:Y:S01]  /*1ad0*/  @!P6 LDC.64 R12, c[0x0][0x220] ;  /* 0x00008800ff0ceb82 */ /* 0x000ea20000000a00 */
[----:B------:R-:W-:Y:S01]  /*1ae0*/  LOP3.LUT R4, R7, R4, RZ, 0x3c, !PT ;  /* 0x0000000407047212 */ /* 0x000fe200078e3cff */
[----:B------:R-:W-:Y:S01]  /*1af0*/  @!P3 LDGSTS.E.BYPASS.LTC128B.128 [R15+0x7800], desc[UR28][R24.64] ;  /* 0x07800000180fbfae */ /* 0x000fe2000b901d5c */
[----:B------:R-:W-:Y:S01]  /*1b00*/  LEA.HI.X R19, R10, R203, R6, 0x6, P5 ;  /* 0x000000cb0a137211 */ /* 0x000fe200028f3406 */
[----:B------:R-:W-:Y:S01]  /*1b10*/  USHF.L.U32 UR8, UR7, 0x5, URZ ;  /* 0x0000000507087899 */ /* 0x000fe2000800063f */
[----:B------:R-:W-:Y:S01]  /*1b20*/  IMAD.U32 R27, RZ, RZ, UR7 ;  /* 0x00000007ff1b7e24 */ /* 0x000fe2000f8e00ff */
[----:B------:R-:W-:Y:S01]  /*1b30*/  @!P3 LDGSTS.E.BYPASS.LTC128B.128 [R15+0x9800], desc[UR28][R24.64+0x80] ;  /* 0x09800080180fbfae */ /* 0x000fe2000b901d5c */
[----:B------:R-:W-:Y:S01]  /*1b40*/  UIMAD.WIDE.U32 UR18, UR6, 0x20, URZ ;  /* 0x00000020061278a5 */ /* 0x000fe2000f8e003f */
[----:B------:R-:W3:Y:S01]  /*1b50*/  @!P2 LDC.64 R6, c[0x0][0x220] ;  /* 0x00008800ff06ab82 */ /* 0x000ee20000000a00 */
[----:B------:R-:W-:Y:S01]  /*1b60*/  @!P1 IMAD.WIDE.U32 R22, R23, 0x30, R18 ;  /* 0x0000003017169825 */ /* 0x000fe200078e0012 */
[----:B------:R4:W-:Y:S01]  /*1b70*/  @!P3 LDGSTS.E.BYPASS.LTC128B.128 [R15+0xb800], desc[UR28][R24.64+0x100] ;  /* 0x0b800100180fbfae */ /* 0x0009e2000b901d5c */
[----:B------:R-:W-:-:S03]  /*1b80*/  @!P2 LEA R17, P3, R17, R18, 0x4 ;  /* 0x000000121111a211 */ /* 0x000fc600078620ff */
[----:B------:R-:W0:Y:S01]  /*1b90*/  LDGDEPBAR ;  /* 0x00000000000079af */ /* 0x000e220000000000 */
[----:B------:R-:W-:Y:S01]  /*1ba0*/  @!P2 LEA.HI.X R20, R20, R19, R27, 0x4, P3 ;  /* 0x000000131414a211 */ /* 0x000fe200018f241b */
[----:B------:R-:W5:Y:S08]  /*1bb0*/  @!P0 LDC.64 R10, c[0x0][0x220] ;  /* 0x00008800ff0a8b82 */ /* 0x000f700000000a00 */
[----:B-1----:R-:W1:Y:S01]  /*1bc0*/  @!P1 LDC.64 R8, c[0x0][0x220] ;  /* 0x00008800ff089b82 */ /* 0x002e620000000a00 */
[----:B------:R-:W-:Y:S01]  /*1bd0*/  IMAD.U32 R21, RZ, RZ, UR8 ;  /* 0x00000008ff157e24 */ /* 0x000fe2000f8e00ff */
[----:B------:R-:W-:-:S02]  /*1be0*/  @!UP0 UIMAD UR8, UR7, 0x30, URZ ;  /* 0x00000030070888a4 */ /* 0x000fc4000f8e023f */
[----:B------:R-:W-:Y:S01]  /*1bf0*/  UISETP.GE.AND UP0, UPT, UR12, 0x41, UPT ;  /* 0x000000410c00788c */ /* 0x000fe2000bf06270 */
[C---:B---3--:R-:W-:Y:S02]  /*1c00*/  @!P2 LEA R16, P4, R17.reuse, R6, 0x1 ;  /* 0x000000061110a211 */ /* 0x048fe400078808ff */
[----:B------:R-:W-:Y:S02]  /*1c10*/  SHF.R.S32.HI R6, RZ, 0x5, R14 ;  /* 0x00000005ff067819 */ /* 0x000fe4000001140e */
[----:B------:R-:W-:Y:S01]  /*1c20*/  @!P2 LEA.HI.X R17, R17, R7, R20, 0x1, P4 ;  /* 0x000000071111a211 */ /* 0x000fe200020f0c14 */
[----:B------:R-:W-:Y:S01]  /*1c30*/  @!P1 VIADD R7, R23, UR8 ;  /* 0x0000000817079c36 */ /* 0x000fe20008000000 */
[----:B------:R-:W-:-:S04]  /*1c40*/  DEPBAR.LE SB0, 0x0 ;  /* 0x000080000000791a */ /* 0x000fc80000000000 */
[----:B------:R-:W-:Y:S01]  /*1c50*/  BAR.SYNC.DEFER_BLOCKING 0x0 ;  /* 0x0000000000007b1d */ /* 0x000fe20000010000 */
[C---:B----4-:R-:W-:Y:S02]  /*1c60*/  @!P0 IADD3 R15, P3, R18.reuse, UR18, RZ ;  /* 0x00000012120f8c10 */ /* 0x050fe4000ff7e0ff */
[C---:B--2---:R-:W-:Y:S02]  /*1c70*/  @!P6 LEA R24, P5, R18.reuse, R12, 0x1 ;  /* 0x0000000c1218e211 */ /* 0x044fe400078a08ff */
[----:B------:R-:W-:Y:S02]  /*1c80*/  @!P0 IADD3.X R12, R19, UR19, R21, P3, !PT ;  /* 0x00000013130c8c10 */ /* 0x000fe40009ffe415 */
[----:B------:R-:W-:Y:S02]  /*1c90*/  @!P6 LEA.HI.X R25, R18, R13, R19, 0x1, P5 ;  /* 0x0000000d1219e211 */ /* 0x000fe400028f0c13 */
[----:B-----5:R-:W-:-:S04]  /*1ca0*/  @!P0 LEA R14, P3, R15, R10, 0x1 ;  /* 0x0000000a0f0e8211 */ /* 0x020fc800078608ff */
[----:B------:R-:W-:Y:S01]  /*1cb0*/  @!P0 LEA.HI.X R15, R15, R11, R12, 0x1, P3 ;  /* 0x0000000b0f0f8211 */ /* 0x000fe200018f0c0c */
[----:B------:R-:W-:Y:S01]  /*1cc0*/  IMAD R11, R6, 0x400, R81 ;  /* 0x00000400060b7824 */ /* 0x000fe200078e0251 */
[----:B-1----:R-:W-:-:S03]  /*1cd0*/  @!P1 LEA R8, P3, R22, R8, 0x1 ;  /* 0x0000000816089211 */ /* 0x002fc600078608ff */
[----:B------:R-:W-:Y:S01]  /*1ce0*/  IMAD.IADD R202, R4, 0x1, R11 ;  /* 0x0000000104ca7824 */ /* 0x000fe200078e020b */
[----:B------:R-:W-:Y:S01]  /*1cf0*/  @!P1 LEA.HI.X R9, R22, R9, R7, 0x1, P3 ;  /* 0x0000000916099211 */ /* 0x000fe200018f0c07 */
[----:B------:R-:W-:-:S03]  /*1d00*/  IMAD.MOV.U32 R7, RZ, RZ, 0x10 ;  /* 0x00000010ff077424 */ /* 0x000fc600078e00ff */
[----:B------:R-:W-:Y:S01]  /*1d10*/  LEA R202, R202, UR4, 0x1 ;  /* 0x00000004caca7c11 */ /* 0x000fe2000f8e08ff */
[----:B------:R-:W-:Y:S04]  /*1d20*/  @P6 STS.128 [R204+0xc000], RZ ;  /* 0x00c000ffcc006388 */ /* 0x000fe80000000c00 */
[----:B------:R-:W-:Y:S04]  /*1d30*/  @P6 STS.128 [R204+0xe000], RZ ;  /* 0x00e000ffcc006388 */ /* 0x000fe80000000c00 */
[----:B------:R-:W-:Y:S04]  /*1d40*/  @P6 STS.128 [R204+0x10000], RZ ;  /* 0x010000ffcc006388 */ /* 0x000fe80000000c00 */
[----:B------:R-:W-:Y:S01]  /*1d50*/  @!PT LDS RZ, [RZ] ;  /* 0x00000000fffff984 */ /* 0x000fe20000000800 */
[----:B------:R-:W-:Y:S01]  /*1d60*/  @!PT LDS RZ, [RZ] ;  /* 0x00000000fffff984 */ /* 0x000fe20000000800 */
[----:B------:R-:W-:Y:S01]  /*1d70*/  @!PT LDS RZ, [RZ] ;  /* 0x00000000fffff984 */ /* 0x000fe20000000800 */
[----:B------:R-:W-:Y:S04]  /*1d80*/  @!P6 LDGSTS.E.BYPASS.LTC128B.128 [R204+0xc000], desc[UR28][R24.64] ;  /* 0x0c00000018ccefae */ /* 0x000fe8000b901d5c */
[----:B------:R-:W-:Y:S04]  /*1d90*/  @!P6 LDGSTS.E.BYPASS.LTC128B.128 [R204+0xe000], desc[UR28][R24.64+0x80] ;  /* 0x0e00008018ccefae */ /* 0x000fe8000b901d5c */
[----:B------:R1:W-:Y:S04]  /*1da0*/  @!P6 LDGSTS.E.BYPASS.LTC128B.128 [R204+0x10000], desc[UR28][R24.64+0x100] ;  /* 0x1000010018ccefae */ /* 0x0003e8000b901d5c */
        /* <DEDUP_REMOVED lines=26> */
[----:B------:R4:W-:Y:S01]  /*1f50*/  @!P1 LDGSTS.E.BYPASS.LTC128B.128 [R204+0x11800], desc[UR28][R8.64+0x100] ;  /* 0x1180010008cc9fae */ /* 0x0009e2000b901d5c */
[----:B------:R-:W-:Y:S01]  /*1f60*/  R2P PR, R5, 0x6 ;  /* 0x0000000605007804 */ /* 0x000fe20000000000 */
[----:B------:R-:W-:-:S02]  /*1f70*/  IMAD.MOV.U32 R5, RZ, RZ, 0x20 ;  /* 0x00000020ff057424 */ /* 0x000fc400078e00ff */
[----:B------:R-:W-:Y:S02]  /*1f80*/  LDSM.16.M88.4 R68, [R202] ;  /* 0x00000000ca44783b */ /* 0x000fe40000000200 */
[----:B------:R-:W-:Y:S02]  /*1f90*/  SEL R7, R7, 0xfffffff0, !P1 ;  /* 0xfffffff007077807 */ /* 0x000fe40004800000 */
[----:B-1----:R-:W1:Y:S01]  /*1fa0*/  LDSM.16.M88.4 R24, [R201+0x6000] ;  /* 0x00600000c918783b */ /* 0x002e620000000200 */
[----:B------:R-:W-:Y:S02]  /*1fb0*/  SEL R5, R5, 0xffffffe0, !P2 ;  /* 0xffffffe005057807 */ /* 0x000fe40005000000 */
[----:B------:R-:W-:Y:S01]  /*1fc0*/  R2P PR, R0, 0x6 ;  /* 0x0000000600007804 */ /* 0x000fe20000000000 */
[----:B------:R-:W-:Y:S01]  /*1fd0*/  VIADD R0, R201, 0x6000 ;  /* 0x00006000c9007836 */ /* 0x000fe20000000000 */
[----:B--2---:R-:W2:Y:S01]  /*1fe0*/  LDSM.16.M88.4 R16, [R201+0x6800] ;  /* 0x00680000c910783b */ /* 0x004ea20000000200 */
[----:B------:R-:W-:-:S02]  /*1ff0*/  IMAD R200, R7, 0x2, R202 ;  /* 0x0000000207c87824 */ /* 0x000fc400078e02ca */
[C---:B------:R-:W-:Y:S01]  /*2000*/  IMAD R198, R5.reuse, 0x2, R202 ;  /* 0x0000000205c67824 */ /* 0x040fe200078e02ca */
[----:B------:R-:W5:Y:S01]  /*2010*/  LDSM.16.M88.4 R60, [R201+0x7000] ;  /* 0x00700000c93c783b */ /* 0x000f620000000200 */
[----:B------:R-:W-:-:S03]  /*2020*/  IMAD R197, R5, 0x2, R200 ;  /* 0x0000000205c57824 */ /* 0x000fc600078e02c8 */
[----:B------:R-:W5:Y:S03]  /*2030*/  LDSM.16.M88.4 R32, [R201+0x7800] ;  /* 0x00780000c920783b */ /* 0x000f660000000200 */
[----:B------:R-:W-:Y:S01]  /*2040*/  @P1 VIADD R199, R0, 0xffffffe0 ;  /* 0xffffffe000c71836 */ /* 0x000fe20000000000 */
[----:B------:R-:W-:Y:S01]  /*2050*/  LDSM.16.M88.4 R40, [R200] ;  /* 0x00000000c828783b */ /* 0x000fe20000000200 */
[----:B------:R-:W-:-:S03]  /*2060*/  IMAD.MOV.U32 R0, RZ, RZ, 0x40 ;  /* 0x00000040ff007424 */ /* 0x000fc600078e00ff */
[----:B---3--:R-:W3:Y:S02]  /*2070*/  LDSM.16.M88.4 R12, [R199] ;  /* 0x00000000c70c783b */ /* 0x008ee40000000200 */
[----:B------:R-:W-:Y:S02]  /*2080*/  SEL R0, R0, 0xffffffc0, !P2 ;  /* 0xffffffc000007807 */ /* 0x000fe40005000000 */
[----:B------:R-:W3:Y:S03]  /*2090*/  LDSM.16.M88.4 R44, [R199+0x800] ;  /* 0x00080000c72c783b */ /* 0x000ee60000000200 */
[----:B------:R-:W-:Y:S01]  /*20a0*/  IMAD.IADD R195, R201, 0x1, R0 ;  /* 0x00000001c9c37824 */ /* 0x000fe200078e0200 */
[----:B------:R-:W3:Y:S01]  /*20b0*/  LDSM.16.M88.4 R36, [R199+0x1000] ;  /* 0x00100000c724783b */ /* 0x000ee20000000200 */
[----:B------:R-:W-:Y:S02]  /*20c0*/  IMAD.IADD R188, R0, 0x1, R199 ;  /* 0x0000000100bc7824 */ /* 0x000fe400078e02c7 */
[----:B------:R-:W-:Y:S01]  /*20d0*/  IMAD.U32 R0, RZ, RZ, UR5 ;  /* 0x00000005ff007e24 */ /* 0x000fe2000f8e00ff */
[----:B------:R-:W3:Y:S04]  /*20e0*/  LDSM.16.M88.4 R48, [R199+0x1800] ;  /* 0x00180000c730783b */ /* 0x000ee80000000200 */
[----:B------:R-:W-:Y:S01]  /*20f0*/  LDSM.16.M88.4 R52, [R198] ;  /* 0x00000000c634783b */ /* 0x000fe20000000200 */
[C---:B-1----:R-:W-:Y:S03]  /*2100*/  HMMA.16816.F32.BF16 R28, R68.reuse, R24, RZ ;  /* 0x00000018441c723c */ /* 0x042fe600000418ff */
[----:B----4-:R-:W1:Y:S04]  /*2110*/  LDSM.16.M88.4 R8, [R195+0x6000] ;  /* 0x00600000c308783b */ /* 0x010e680000000200 */
[----:B------:R-:W-:Y:S01]  /*2120*/  LDSM.16.M88.4 R72, [R195+0x7800] ;  /* 0x00780000c348783b */ /* 0x000fe20000000200 */
[C---:B------:R-:W-:Y:S03]  /*2130*/  HMMA.16816.F32.BF16 R24, R68.reuse, R26, RZ ;  /* 0x0000001a4418723c */ /* 0x040fe600000418ff */
[----:B------:R-:W-:Y:S03]  /*2140*/  LDSM.16.M88.4 R76, [R202+0x4000] ;  /* 0x00400000ca4c783b */ /* 0x000fe60000000200 */
[C---:B--2---:R-:W-:Y:S01]  /*2150*/  HMMA.16816.F32.BF16 R20, R68.reuse, R16, RZ ;  /* 0x000000104414723c */ /* 0x044fe200000418ff */
[----:B------:R-:W0:Y:S05]  /*2160*/  LDGDEPBAR ;  /* 0x00000000000079af */ /* 0x000e2a0000000000 */
[C---:B-----5:R-:W-:Y:S06]  /*2170*/  HMMA.16816.F32.BF16 R64, R68.reuse, R60, RZ ;  /* 0x0000003c4440723c */ /* 0x060fec00000418ff */
[C---:B------:R-:W-:Y:S06]  /*2180*/  HMMA.16816.F32.BF16 R16, R68.reuse, R18, RZ ;  /* 0x000000124410723c */ /* 0x040fec00000418ff */
[C---:B------:R-:W-:Y:S06]  /*2190*/  HMMA.16816.F32.BF16 R60, R68.reuse, R62, RZ ;  /* 0x0000003e443c723c */ /* 0x040fec00000418ff */
[C---:B------:R-:W-:Y:S06]  /*21a0*/  HMMA.16816.F32.BF16 R56, R68.reuse, R32, RZ ;  /* 0x000000204438723c */ /* 0x040fec00000418ff */
[----:B------:R-:W-:Y:S01]  /*21b0*/  HMMA.16816.F32.BF16 R68, R68, R34, RZ ;  /* 0x000000224444723c */ /* 0x000fe200000418ff */
[----:B------:R-:W2:Y:S05]  /*21c0*/  LDSM.16.M88.4 R32, [R195+0x6800] ;  /* 0x00680000c320783b */ /* 0x000eaa0000000200 */
[C---:B---3--:R-:W-:Y:S06]  /*21d0*/  HMMA.16816.F32.BF16 R28, R40.reuse, R12, R28 ;  /* 0x0000000c281c723c */ /* 0x048fec000004181c */
[C---:B------:R-:W-:Y:S01]  /*21e0*/  HMMA.16816.F32.BF16 R24, R40.reuse, R14, R24 ;  /* 0x0000000e2818723c */ /* 0x040fe20000041818 */
[----:B------:R-:W3:Y:S05]  /*21f0*/  LDSM.16.M88.4 R12, [R195+0x7000] ;  /* 0x00700000c30c783b */ /* 0x000eea0000000200 */
[C---:B------:R-:W-:Y:S06]  /*2200*/  HMMA.16816.F32.BF16 R20, R40.reuse, R44, R20 ;  /* 0x0000002c2814723c */ /* 0x040fec0000041814 */
[C---:B------:R-:W-:Y:S01]  /*2210*/  HMMA.16816.F32.BF16 R16, R40.reuse, R46, R16 ;  /* 0x0000002e2810723c */ /* 0x040fe20000041810 */
[----:B------:R-:W-:Y:S05]  /*2220*/  LDSM.16.M88.4 R44, [R197] ;  /* 0x00000000c52c783b */ /* 0x000fea0000000200 */
[C---:B------:R-:W-:Y:S06]  /*2230*/  HMMA.16816.F32.BF16 R64, R40.reuse, R36, R64 ;  /* 0x000000242840723c */ /* 0x040fec0000041840 */
[C---:B------:R-:W-:Y:S01]  /*2240*/  HMMA.16816.F32.BF16 R60, R40.reuse, R38, R60 ;  /* 0x00000026283c723c */ /* 0x040fe2000004183c */
[----:B------:R-:W4:Y:S05]  /*2250*/  LDSM.16.M88.4 R36, [R188] ;  /* 0x00000000bc24783b */ /* 0x000f2a0000000200 */
        /* <DEDUP_REMOVED lines=15> */
[----:B------:R-:W3:Y:S04]  /*2350*/  LDSM.16.M88.4 R68, [R201+0x8800] ;  /* 0x00880000c944783b */ /* 0x000ee80000000200 */
[----:B------:R-:W-:Y:S01]  /*2360*/  LDSM.16.M88.4 R72, [R201+0x9800] ;  /* 0x00980000c948783b */ /* 0x000fe20000000200 */
[C---:B----4-:R-:W-:Y:S06]  /*2370*/  HMMA.16816.F32.BF16 R28, R44.reuse, R36, R28 ;  /* 0x000000242c1c723c */ /* 0x050fec000004181c */
[C---:B------:R-:W-:Y:S01]  /*2380*/  HMMA.16816.F32.BF16 R24, R44.reuse, R38, R24 ;  /* 0x000000262c18723c */ /* 0x040fe20000041818 */
[----:B------:R-:W4:Y:S05]  /*2390*/  LDSM.16.M88.4 R36, [R201+0x9000] ;  /* 0x00900000c924783b */ /* 0x000f2a0000000200 */
[C---:B-----5:R-:W-:Y:S06]  /*23a0*/  HMMA.16816.F32.BF16 R20, R44.reuse, R40, R20 ;  /* 0x000000282c14723c */ /* 0x060fec0000041814 */
[C---:B------:R-:W-:Y:S01]  /*23b0*/  HMMA.16816.F32.BF16 R16, R44.reuse, R42, R16 ;  /* 0x0000002a2c10723c */ /* 0x040fe20000041810 */
[----:B------:R-:W-:Y:S05]  /*23c0*/  LDSM.16.M88.4 R40, [R200+0x2000] ;  /* 0x00200000c828783b */ /* 0x000fea0000000200 */
[C---:B-1----:R-:W-:Y:S06]  /*23d0*/  HMMA.16816.F32.BF16 R64, R44.reuse, R8, R64 ;  /* 0x000000082c40723c */ /* 0x042fec0000041840 */
[C---:B------:R-:W-:Y:S01]  /*23e0*/  HMMA.16816.F32.BF16 R60, R44.reuse, R10, R60 ;  /* 0x0000000a2c3c723c */ /* 0x040fe2000004183c */
[----:B------:R-:W1:Y:S05]  /*23f0*/  LDSM.16.M88.4 R8, [R199+0x2000] ;  /* 0x00200000c708783b */ /* 0x000e6a0000000200 */
[C---:B------:R-:W-:Y:S06]  /*2400*/  HMMA.16816.F32.BF16 R56, R44.reuse, R48, R56 ;  /* 0x000000302c38723c */ /* 0x040fec0000041838 */
[----:B------:R-:W-:Y:S01]  /*2410*/  HMMA.16816.F32.BF16 R52, R44, R50, R52 ;  /* 0x000000322c34723c */ /* 0x000fe20000041834 */
[----:B------:R-:W5:Y:S04]  /*2420*/  LDSM.16.M88.4 R48, [R199+0x2800] ;  /* 0x00280000c730783b */ /* 0x000f680000000200 */
[----:B------:R-:W-:Y:S01]  /*2430*/  LDSM.16.M88.4 R44, [R199+0x3800] ;  /* 0x00380000c72c783b */ /* 0x000fe20000000200 */
[C---:B--2---:R-:W-:Y:S06]  /*2440*/  HMMA.16816.F32.BF16 R28, R12.reuse, R32, R28 ;  /* 0x000000200c1c723c */ /* 0x044fec000004181c */
[C---:B------:R-:W-:Y:S01]  /*2450*/  HMMA.16816.F32.BF16 R24, R12.reuse, R34, R24 ;  /* 0x000000220c18723c */ /* 0x040fe20000041818 */
[----:B------:R-:W2:Y:S05]  /*2460*/  LDSM.16.M88.4 R32, [R199+0x3000] ;  /* 0x00300000c720783b */ /* 0x000eaa0000000200 */
        /* <DEDUP_REMOVED lines=15> */
[----:B------:R-:W-:Y:S05]  /*2560*/  LDSM.16.M88.4 R48, [R188+0x2000] ;  /* 0x00200000bc30783b */ /* 0x000fea0000000200 */
[C---:B--2---:R-:W-:Y:S06]  /*2570*/  HMMA.16816.F32.BF16 R64, R40.reuse, R32, R64 ;  /* 0x000000202840723c */ /* 0x044fec0000041840 */
[C---:B------:R-:W-:Y:S01]  /*2580*/  HMMA.16816.F32.BF16 R60, R40.reuse, R34, R60 ;  /* 0x00000022283c723c */ /* 0x040fe2000004183c */
[----:B------:R-:W2:Y:S05]  /*2590*/  LDSM.16.M88.4 R32, [R197+0x2000] ;  /* 0x00200000c520783b */ /* 0x000eaa0000000200 */
[C---:B------:R-:W-:Y:S06]  /*25a0*/  HMMA.16816.F32.BF16 R56, R40.reuse, R44, R56 ;  /* 0x0000002c2838723c */ /* 0x040fec0000041838 */
[----:B------:R-:W-:Y:S01]  /*25b0*/  HMMA.16816.F32.BF16 R52, R40, R46, R52 ;  /* 0x0000002e2834723c */ /* 0x000fe20000041834 */
[----:B------:R-:W5:Y:S04]  /*25c0*/  LDSM.16.M88.4 R44, [R188+0x2800] ;  /* 0x00280000bc2c783b */ /* 0x000f680000000200 */
[----:B------:R-:W5:Y:S01]  /*25d0*/  LDSM.16.M88.4 R40, [R188+0x3000] ;  /* 0x00300000bc28783b */ /* 0x000f620000000200 */
[C---:B---3--:R-:W-:Y:S06]  /*25e0*/  HMMA.16816.F32.BF16 R28, R68.reuse, R36, R28 ;  /* 0x00000024441c723c */ /* 0x048fec000004181c */
[C---:B------:R-:W-:Y:S01]  /*25f0*/  HMMA.16816.F32.BF16 R24, R68.reuse, R38, R24 ;  /* 0x000000264418723c */ /* 0x040fe20000041818 */
[----:B------:R-:W3:Y:S05]  /*2600*/  LDSM.16.M88.4 R36, [R188+0x3800] ;  /* 0x00380000bc24783b */ /* 0x000eea0000000200 */
        /* <DEDUP_REMOVED lines=13> */
[C---:B-----5:R-:W-:Y:S06]  /*26e0*/  HMMA.16816.F32.BF16 R20, R32.reuse, R44, R20 ;  /* 0x0000002c2014723c */ /* 0x060fec0000041814 */
[C---:B------:R-:W-:Y:S01]  /*26f0*/  HMMA.16816.F32.BF16 R16, R32.reuse, R46, R16 ;  /* 0x0000002e2010723c */ /* 0x040fe20000041810 */
[----:B------:R-:W2:Y:S05]  /*2700*/  LDSM.16.M88.4 R44, [R199+0x4000] ;  /* 0x00400000c72c783b */ /* 0x000eaa0000000200 */
[C---:B------:R-:W-:Y:S06]  /*2710*/  HMMA.16816.F32.BF16 R64, R32.reuse, R40, R64 ;  /* 0x000000282040723c */ /* 0x040fec0000041840 */
[C---:B------:R-:W-:Y:S01]  /*2720*/  HMMA.16816.F32.BF16 R60, R32.reuse, R42, R60 ;  /* 0x0000002a203c723c */ /* 0x040fe2000004183c */
[----:B------:R-:W5:Y:S05]  /*2730*/  LDSM.16.M88.4 R40, [R199+0x4800] ;  /* 0x00480000c728783b */ /* 0x000f6a0000000200 */
[C---:B---3--:R-:W-:Y:S06]  /*2740*/  HMMA.16816.F32.BF16 R56, R32.reuse, R36, R56 ;  /* 0x000000242038723c */ /* 0x048fec0000041838 */
[----:B------:R-:W-:Y:S01]  /*2750*/  HMMA.16816.F32.BF16 R52, R32, R38, R52 ;  /* 0x000000262034723c */ /* 0x000fe20000041834 */
[----:B------:R-:W3:Y:S04]  /*2760*/  LDSM.16.M88.4 R32, [R199+0x5800] ;  /* 0x00580000c720783b */ /* 0x000ee80000000200 */
[----:B------:R-:W-:Y:S01]  /*2770*/  LDSM.16.M88.4 R36, [R199+0x5000] ;  /* 0x00500000c724783b */ /* 0x000fe20000000200 */
        /* <DEDUP_REMOVED lines=8> */
[----:B------:R-:W4:Y:S05]  /*2800*/  LDSM.16.M88.4 R52, [R195+0xa800] ;  /* 0x00a80000c334783b */ /* 0x000f2a0000000200 */
[C---:B--2---:R-:W-:Y:S06]  /*2810*/  HMMA.16816.F32.BF16 R28, R48.reuse, R44, R28 ;  /* 0x0000002c301c723c */ /* 0x044fec000004181c */
[----:B------:R-:W-:Y:S06]  /*2820*/  HMMA.16816.F32.BF16 R24, R48, R46, R24 ;  /* 0x0000002e3018723c */ /* 0x000fec0000041818 */
[----:B------:R-:W-:Y:S06]  /*2830*/  HMMA.16816.F32.BF16 R64, R76, R72, R64 ;  /* 0x000000484c40723c */ /* 0x000fec0000041840 */
[C---:B-----5:R-:W-:Y:S06]  /*2840*/  HMMA.16816.F32.BF16 R20, R48.reuse, R40, R20 ;  /* 0x000000283014723c */ /* 0x060fec0000041814 */
[----:B------:R-:W-:Y:S01]  /*2850*/  HMMA.16816.F32.BF16 R44, R48, R42, R16 ;  /* 0x0000002a302c723c */ /* 0x000fe20000041810 */
[----:B------:R-:W-:Y:S04]  /*2860*/  LDSM.16.M88.4 R40, [R197+0x4000] ;  /* 0x00400000c528783b */ /* 0x000fe80000000200 */
[----:B------:R-:W2:Y:S01]  /*2870*/  LDSM.16.M88.4 R16, [R188+0x4000] ;  /* 0x00400000bc10783b */ /* 0x000ea20000000200 */
[----:B------:R-:W-:Y:S03]  /*2880*/  HMMA.16816.F32.BF16 R60, R76, R74, R60 ;  /* 0x0000004a4c3c723c */ /* 0x000fe6000004183c */
[----:B------:R-:W5:Y:S03]  /*2890*/  LDSM.16.M88.4 R72, [R195+0xb000] ;  /* 0x00b00000c348783b */ /* 0x000f660000000200 */
[C---:B---3--:R-:W-:Y:S06]  /*28a0*/  HMMA.16816.F32.BF16 R56, R48.reuse, R32, R56 ;  /* 0x000000203038723c */ /* 0x048fec0000041838 */
[----:B------:R-:W-:Y:S01]  /*28b0*/  HMMA.16816.F32.BF16 R68, R48, R34, R68 ;  /* 0x000000223044723c */ /* 0x000fe20000041844 */
[----:B------:R-:W3:Y:S05]  /*28c0*/  LDSM.16.M88.4 R32, [R188+0x4800] ;  /* 0x00480000bc20783b */ /* 0x000eea0000000200 */
[C---:B-1----:R-:W-:Y:S06]  /*28d0*/  HMMA.16816.F32.BF16 R28, R12.reuse, R8, R28 ;  /* 0x000000080c1c723c */ /* 0x042fec000004181c */
[----:B------:R-:W-:Y:S01]  /*28e0*/  HMMA.16816.F32.BF16 R24, R12, R10, R24 ;  /* 0x0000000a0c18723c */ /* 0x000fe20000041818 */
[----:B------:R-:W1:Y:S05]  /*28f0*/  LDSM.16.M88.4 R8, [R195+0xb800] ;  /* 0x00b80000c308783b */ /* 0x000e6a0000000200 */
[C---:B------:R-:W-:Y:S06]  /*2900*/  HMMA.16816.F32.BF16 R64, R48.reuse, R36, R64 ;  /* 0x000000243040723c */ /* 0x040fec0000041840 */
[----:B------:R-:W-:Y:S01]  /*2910*/  HMMA.16816.F32.BF16 R60, R48, R38, R60 ;  /* 0x00000026303c723c */ /* 0x000fe2000004183c */
[----:B------:R-:W1:Y:S05]  /*2920*/  LDSM.16.M88.4 R36, [R188+0x5000] ;  /* 0x00500000bc24783b */ /* 0x000e6a0000000200 */
[----:B----4-:R-:W-:Y:S01]  /*2930*/  HMMA.16816.F32.BF16 R20, R12, R52, R20 ;  /* 0x000000340c14723c */ /* 0x010fe20000041814 */
[----:B------:R-:W-:-:S05]  /*2940*/  IMAD.SHL.U32 R49, R80, 0x2, RZ ;  /* 0x0000000250317824 */ /* 0x000fca00078e00ff */
[----:B------:R-:W-:Y:S01]  /*2950*/  LOP3.LUT R49, R49, 0x6, RZ, 0xc0, !PT ;  /* 0x0000000631317812 */ /* 0x000fe200078ec0ff */
[----:B--2---:R-:W-:Y:S04]  /*2960*/  HMMA.16816.F32.BF16 R28, R40, R16, R28 ;  /* 0x00000010281c723c */ /* 0x004fe8000004181c */
[----:B------:R-:W-:Y:S02]  /*2970*/  IMAD R0, R0, 0x40, R49 ;  /* 0x0000004000007824 */ /* 0x000fe400078e0231 */
[----:B------:R-:W-:Y:S02]  /*2980*/  HMMA.16816.F32.BF16 R44, R12, R54, R44 ;  /* 0x000000360c2c723c */ /* 0x000fe4000004182c */
[C---:B------:R-:W-:Y:S01]  /*2990*/  VIADD R17, R0.reuse, 0x1 ;  /* 0x0000000100117836 */ /* 0x040fe20000000000 */
[C---:B------:R-:W-:Y:S01]  /*29a0*/  ISETP.GE.AND P2, PT, R0.reuse, UR12, PT ;  /* 0x0000000c00007c0c */ /* 0x040fe2000bf46270 */
[----:B------:R-:W-:-:S02]  /*29b0*/  VIADD R16, R0, 0x8 ;  /* 0x0000000800107836 */ /* 0x000fc40000000000 */
[----:B-----5:R-:W-:Y:S01]  /*29c0*/  HMMA.16816.F32.BF16 R64, R12, R72, R64 ;  /* 0x000000480c40723c */ /* 0x020fe20000041840 */
[----:B------:R-:W-:Y:S01]  /*29d0*/  ISETP.GE.AND P1, PT, R17, UR12, PT ;  /* 0x0000000c11007c0c */ /* 0x000fe2000bf26270 */
[----:B------:R-:W-:Y:S01]  /*29e0*/  VIADD R17, R0, 0x11 ;  /* 0x0000001100117836 */ /* 0x000fe20000000000 */
[----:B------:R-:W-:Y:S01]  /*29f0*/  ISETP.GE.AND P0, PT, R16, UR12, PT ;  /* 0x0000000c10007c0c */ /* 0x000fe2000bf06270 */
[----:B------:R-:W-:Y:S02]  /*2a00*/  VIADD R16, R0, 0x18 ;  /* 0x0000001800107836 */ /* 0x000fe40000000000 */
[----:B------:R-:W-:Y:S01]  /*2a10*/  HMMA.16816.F32.BF16 R24, R40, R18, R24 ;  /* 0x000000122818723c */ /* 0x000fe20000041818 */
[----:B------:R-:W-:Y:S02]  /*2a20*/  ISETP.GE.AND P4, PT, R17, UR12, PT ;  /* 0x0000000c11007c0c */ /* 0x000fe4000bf86270 */
[----:B------:R-:W-:-:S03]  /*2a30*/  ISETP.GE.AND P3, PT, R16, UR12, PT ;  /* 0x0000000c10007c0c */ /* 0x000fc6000bf66270 */
[----:B---3--:R-:W-:Y:S01]  /*2a40*/  HMMA.16816.F32.BF16 R20, R40, R32, R20 ;  /* 0x000000202814723c */ /* 0x008fe20000041814 */
[----:B------:R-:W-:Y:S01]  /*2a50*/  VIADD R19, R0, 0x9 ;  /* 0x0000000900137836 */ /* 0x000fe20000000000 */
[----:B------:R-:W-:Y:S01]  /*2a60*/  FSEL R50, R30, -INF , !P2 ;  /* 0xff8000001e327808 */ /* 0x000fe20005000000 */
[----:B------:R-:W-:Y:S01]  /*2a70*/  VIADD R18, R0, 0x10 ;  /* 0x0000001000127836 */ /* 0x000fe20000000000 */
[----:B------:R-:W-:Y:S02]  /*2a80*/  FSEL R49, R28, -INF , !P2 ;  /* 0xff8000001c317808 */ /* 0x000fe40005000000 */
[----:B------:R-:W-:Y:S01]  /*2a90*/  ISETP.GE.AND P6, PT, R19, UR12, PT ;  /* 0x0000000c13007c0c */ /* 0x000fe2000bfc6270 */
[----:B------:R-:W-:Y:S01]  /*2aa0*/  HMMA.16816.F32.BF16 R60, R12, R74, R60 ;  /* 0x0000004a0c3c723c */ /* 0x000fe2000004183c */
[----:B------:R-:W-:Y:S02]  /*2ab0*/  ISETP.GE.AND P5, PT, R18, UR12, PT ;  /* 0x0000000c12007c0c */ /* 0x000fe4000bfa6270 */
[----:B------:R-:W2:Y:S01]  /*2ac0*/  LDSM.16.M88.4 R16, [R188+0x5800] ;  /* 0x00580000bc10783b */ /* 0x000ea20000000200 */
[----:B------:R-:W-:Y:S01]  /*2ad0*/  FSEL R53, R29, -INF , !P1 ;  /* 0xff8000001d357808 */ /* 0x000fe20004800000 */
[----:B------:R-:W-:-:S04]  /*2ae0*/  DEPBAR.LE SB0, 0x0 ;  /* 0x000080000000791a */ /* 0x000fc80000000000 */
[----:B-1----:R-:W-:Y:S01]  /*2af0*/  HMMA.16816.F32.BF16 R56, R12, R8, R56 ;  /* 0x000000080c38723c */ /* 0x002fe20000041838 */
[----:B------:R-:W-:Y:S02]  /*2b00*/  FSEL R48, R31, -INF , !P1 ;  /* 0xff8000001f307808 */ /* 0x000fe40004800000 */
[----:B------:R-:W-:Y:S02]  /*2b10*/  FSEL R26, R26, -INF , !P0 ;  /* 0xff8000001a1a7808 */ /* 0x000fe40004000000 */
[----:B------:R-:W-:Y:S01]  /*2b20*/  FSEL R51, R24, -INF , !P0 ;  /* 0xff80000018337808 */ /* 0x000fe20004000000 */
[----:B------:R-:W-:Y:S01]  /*2b30*/  HMMA.16816.F32.BF16 R44, R40, R34, R44 ;  /* 0x00000022282c723c */ /* 0x000fe2000004182c */
[C---:B------:R-:W-:Y:S01]  /*2b40*/  VIADD R8, R0.reuse, 0x19 ;  /* 0x0000001900087836 */ /* 0x040fe20000000000 */
[----:B------:R-:W-:Y:S01]  /*2b50*/  FSEL R24, R27, -INF , !P6 ;  /* 0xff8000001b187808 */ /* 0x000fe20007000000 */
[----:B------:R-:W-:Y:S01]  /*2b60*/  VIADD R9, R0, 0x20 ;  /* 0x0000002000097836 */ /* 0x000fe20000000000 */
[----:B------:R-:W-:-:S02]  /*2b70*/  FSEL R27, R25, -INF , !P6 ;  /* 0xff800000191b7808 */ /* 0x000fc40007000000 */
[----:B------:R-:W-:Y:S01]  /*2b80*/  ISETP.GE.AND P2, PT, R8, UR12, PT ;  /* 0x0000000c08007c0c */ /* 0x000fe2000bf46270 */
[C---:B------:R-:W-:Y:S01]  /*2b90*/  VIADD R8, R0.reuse, 0x21 ;  /* 0x0000002100087836 */ /* 0x040fe20000000000 */
[----:B------:R-:W-:Y:S01]  /*2ba0*/  HMMA.16816.F32.BF16 R64, R40, R36, R64 ;  /* 0x000000242840723c */ /* 0x000fe20000041840 */
[----:B------:R-:W-:Y:S01]  /*2bb0*/  BAR.SYNC.DEFER_BLOCKING 0x0 ;  /* 0x0000000000007b1d */ /* 0x000fe20000010000 */
[----:B------:R-:W-:Y:S01]  /*2bc0*/  ISETP.GE.AND P1, PT, R9, UR12, PT ;  /* 0x0000000c09007c0c */ /* 0x000fe2000bf26270 */
[----:B------:R-:W-:Y:S01]  /*2bd0*/  VIADD R9, R0, 0x29 ;  /* 0x0000002900097836 */ /* 0x000fe20000000000 */
[----:B------:R-:W-:Y:S01]  /*2be0*/  ISETP.GE.AND P0, PT, R8, UR12, PT ;  /* 0x0000000c08007c0c */ /* 0x000fe2000bf06270 */
[----:B------:R-:W-:Y:S01]  /*2bf0*/  VIADD R8, R0, 0x28 ;  /* 0x0000002800087836 */ /* 0x000fe20000000000 */
[----:B------:R-:W-:Y:S01]  /*2c00*/  HMMA.16816.F32.BF16 R68, R12, R10, R68 ;  /* 0x0000000a0c44723c */ /* 0x000fe20000041844 */
[----:B------:R-:W-:Y:S02]  /*2c10*/  FSEL R25, R20, -INF , !P5 ;  /* 0xff80000014197808 */ /* 0x000fe40006800000 */
[----:B------:R-:W-:-:S02]  /*2c20*/  FSEL R21, R21, -INF , !P4 ;  /* 0xff80000015157808 */ /* 0x000fc40006000000 */
[----:B------:R-:W-:Y:S01]  /*2c30*/  ISETP.GE.AND P6, PT, R8, UR12, PT ;  /* 0x0000000c08007c0c */ /* 0x000fe2000bfc6270 */
[C---:B------:R-:W-:Y:S01]  /*2c40*/  HMMA.16816.F32.BF16 R60, R40.reuse, R38, R60 ;  /* 0x00000026283c723c */ /* 0x040fe2000004183c */
[----:B------:R-:W-:Y:S01]  /*2c50*/  FMNMX.FTZ R12, R49, R53, !PT ;  /* 0x00000035310c7209 */ /* 0x000fe20007810000 */
[----:B------:R-:W-:Y:S01]  /*2c60*/  VIADD R13, R0, 0x38 ;  /* 0x00000038000d7836 */ /* 0x000fe20000000000 */
[----:B------:R-:W-:Y:S02]  /*2c70*/  FSEL R8, R22, -INF , !P5 ;  /* 0xff80000016087808 */ /* 0x000fe40006800000 */
[----:B------:R-:W-:Y:S02]  /*2c80*/  FMNMX.FTZ R12, R51, R12, !PT ;  /* 0x0000000c330c7209 */ /* 0x000fe40007810000 */
[----:B------:R-:W-:Y:S01]  /*2c90*/  ISETP.GE.AND P5, PT, R9, UR12, PT ;  /* 0x0000000c09007c0c */ /* 0x000fe2000bfa6270 */
[----:B------:R-:W-:Y:S01]  /*2ca0*/  VIADD R9, R0, 0x30 ;  /* 0x0000003000097836 */ /* 0x000fe20000000000 */
[----:B------:R-:W-:Y:S01]  /*2cb0*/  FMNMX.FTZ R12, R27, R12, !PT ;  /* 0x0000000c1b0c7209 */ /* 0x000fe20007810000 */
[----:B--2---:R-:W-:Y:S01]  /*2cc0*/  HMMA.16816.F32.BF16 R56, R40, R16, R56 ;  /* 0x000000102838723c */ /* 0x004fe20000041838 */
[----:B------:R-:W-:-:S02]  /*2cd0*/  FSEL R10, R23, -INF , !P4 ;  /* 0xff800000170a7808 */ /* 0x000fc40006000000 */
[----:B------:R-:W-:Y:S02]  /*2ce0*/  FMNMX.FTZ R20, R25, R12, !PT ;  /* 0x0000000c19147209 */ /* 0x000fe40007810000 */
[----:B------:R-:W-:Y:S01]  /*2cf0*/  ISETP.GE.AND P4, PT, R9, UR12, PT ;  /* 0x0000000c09007c0c */ /* 0x000fe2000bf86270 */
[----:B------:R-:W-:Y:S01]  /*2d00*/  VIADD R9, R0, 0x31 ;  /* 0x0000003100097836 */ /* 0x000fe20000000000 */
[----:B------:R-:W-:Y:S01]  /*2d10*/  FSEL R11, R44, -INF , !P3 ;  /* 0xff8000002c0b7808 */ /* 0x000fe20005800000 */
[----:B------:R-:W-:Y:S01]  /*2d20*/  HMMA.16816.F32.BF16 R68, R40, R18, R68 ;  /* 0x000000122844723c */ /* 0x000fe20000041844 */
[----:B------:R-:W-:Y:S02]  /*2d30*/  FMNMX.FTZ R20, R21, R20, !PT ;  /* 0x0000001415147209 */ /* 0x000fe40007810000 */
[----:B------:R-:W-:Y:S02]  /*2d40*/  FSEL R14, R46, -INF , !P3 ;  /* 0xff8000002e0e7808 */ /* 0x000fe40005800000 */
[----:B------:R-:W-:-:S02]  /*2d50*/  ISETP.GE.AND P3, PT, R9, UR12, PT ;  /* 0x0000000c09007c0c */ /* 0x000fc4000bf66270 */
[----:B------:R-:W-:Y:S02]  /*2d60*/  FSEL R9, R45, -INF , !P2 ;  /* 0xff8000002d097808 */ /* 0x000fe40005000000 */
[----:B------:R-:W-:Y:S02]  /*2d70*/  FMNMX.FTZ R16, R11, R20, !PT ;  /* 0x000000140b107209 */ /* 0x000fe40007810000 */
[----:B------:R-:W-:Y:S02]  /*2d80*/  FSEL R32, R67, -INF , !P0 ;  /* 0xff80000043207808 */ /* 0x000fe40004000000 */
[----:B------:R-:W-:Y:S02]  /*2d90*/  FSEL R33, R65, -INF , !P0 ;  /* 0xff80000041217808 */ /* 0x000fe40004000000 */
[----:B------:R-:W-:Y:S02]  /*2da0*/  PLOP3.LUT P0, PT, PT, PT, UP0, 0x80, 0x0 ;  /* 0x000000000000781c */ /* 0x000fe40003f0f008 */
[----:B------:R-:W-:-:S02]  /*2db0*/  FSEL R35, R64, -INF , !P1 ;  /* 0xff80000040237808 */ /* 0x000fc40004800000 */
[----:B------:R-:W-:Y:S02]  /*2dc0*/  FMNMX.FTZ R16, R9, R16, !PT ;  /* 0x0000001009107209 */ /* 0x000fe40007810000 */
[----:B------:R-:W-:Y:S02]  /*2dd0*/  FSEL R12, R47, -INF , !P2 ;  /* 0xff8000002f0c7808 */ /* 0x000fe40005000000 */
[----:B------:R-:W-:Y:S02]  /*2de0*/  FMNMX.FTZ R16, R35, R16, !PT ;  /* 0x0000001023107209 */ /* 0x000fe40007810000 */
[----:B------:R-:W-:Y:S02]  /*2df0*/  ISETP.GE.AND P2, PT, R13, UR12, PT ;  /* 0x0000000c0d007c0c */ /* 0x000fe4000bf46270 */
[----:B------:R-:W-:Y:S02]  /*2e00*/  FSEL R31, R60, -INF , !P6 ;  /* 0xff8000003c1f7808 */ /* 0x000fe40007000000 */
[----:B------:R-:W-:-:S02]  /*2e10*/  FMNMX.FTZ R13, R50, R48, !PT ;  /* 0x00000030320d7209 */ /* 0x000fc40007810000 */
[----:B------:R-:W-:Y:S02]  /*2e20*/  FMNMX.FTZ R16, R33, R16, !PT ;  /* 0x0000001021107209 */ /* 0x000fe40007810000 */
[----:B------:R-:W-:Y:S02]  /*2e30*/  FSEL R34, R66, -INF , !P1 ;  /* 0xff80000042227808 */ /* 0x000fe40004800000 */
[----:B------:R-:W-:Y:S02]  /*2e40*/  FSEL R29, R61, -INF , !P5 ;  /* 0xff8000003d1d7808 */ /* 0x000fe40006800000 */
[----:B------:R-:W-:Y:S02]  /*2e50*/  FMNMX.FTZ R13, R26, R13, !PT ;  /* 0x0000000d1a0d7209 */ /* 0x000fe40007810000 */
[----:B------:R-:W-:Y:S01]  /*2e60*/  FMNMX.FTZ R16, R31, R16, !PT ;  /* 0x000000101f107209 */ /* 0x000fe20007810000 */
[----:B------:R-:W-:Y:S06]  /*2e70*/  @!P0 BRA `(.L_x_731) ;  /* 0x0000000000848947 */ /* 0x000fec0003800000 */
[----:B------:R-:W-:Y:S02]  /*2e80*/  ULEA.HI.SX32 UR9, UR38, 0xfffffffe, 0x1a ;  /* 0xfffffffe26097891 */ /* 0x000fe4000f8fd23f */
[----:B------:R-:W-:Y:S02]  /*2e90*/  USHF.L.U32 UR13, UR10, 0x5, URZ ;  /* 0x000000050a0d7899 */ /* 0x000fe4000800063f */
[----:B------:R-:W-:Y:S02]  /*2ea0*/  USHF.R.S32.HI UR8, URZ, 0x1f, UR9 ;  /* 0x0000001f3f087899 */ /* 0x000fe40008011409 */
[----:B------:R-:W-:Y:S01]  /*2eb0*/  UIMAD UR14, UR14, UR9, URZ ;  /* 0x000000090e0e72a4 */ /* 0x000fe2000f8e023f */
[----:B------:R-:W-:Y:S01]  /*2ec0*/  IMAD.WIDE.U32 R22, R83, UR9, R210 ;  /* 0x0000000953167c25 */ /* 0x000fe2000f8e00d2 */
[----:B------:R-:W-:Y:S02]  /*2ed0*/  USHF.L.U64.HI UR10, UR10, 0x5, UR11 ;  /* 0x000000050a0a7899 */ /* 0x000fe4000801020b */
[----:B------:R-:W-:-:S03]  /*2ee0*/  UIMAD UR14, UR8, UR17, UR14 ;  /* 0x00000011080e72a4 */ /* 0x000fc6000f8e020e */
[----:B------:R-:W-:Y:S02]  /*2ef0*/  ULDC.64 UR8, c[0x0][0x218] ;  /* 0x0000860000087ab9 */ /* 0x000fe40000000a00 */
[----:B------:R-:W-:Y:S01]  /*2f00*/  LEA R18, P1, R22, UR8, 0x1 ;  /* 0x0000000816127c11 */ /* 0x000fe2000f8208ff */
[----:B------:R-:W-:-:S05]  /*2f10*/  VIADD R15, R23, UR14 ;  /* 0x0000000e170f7c36 */ /* 0x000fca0008000000 */
[----:B------:R-:W-:Y:S02]  /*2f20*/  LEA.HI.X R19, R22, UR9, R15, 0x1, P1 ;  /* 0x0000000916137c11 */ /* 0x000fe400088f0c0f */
[----:B------:R-:W-:-:S03]  /*2f30*/  IADD3 R38, P1, R18, UR13, RZ ;  /* 0x0000000d12267c10 */ /* 0x000fc6000ff3e0ff */
[----:B------:R-:W-:Y:S01]  /*2f40*/  @!PT LDS RZ, [RZ] ;  /* 0x00000000fffff984 */ /* 0x000fe20000000800 */
[----:B------:R-:W-:Y:S01]  /*2f50*/  @!PT LDS RZ, [RZ] ;  /* 0x00000000fffff984 */ /* 0x000fe20000000800 */
[----:B------:R-:W-:Y:S01]  /*2f60*/  @!PT LDS RZ, [RZ] ;  /* 0x00000000fffff984 */ /* 0x000fe20000000800 */
[----:B------:R1:W-:Y:S01]  /*2f70*/  LDGSTS.E.BYPASS.LTC128B.128 [R204+0x6000], desc[UR28][R18.64] ;  /* 0x0600000012cc7fae */ /* 0x0003e2000b901d5c */
[----:B------:R-:W-:Y:S02]  /*2f80*/  IADD3.X R39, R19, UR10, RZ, P1, !PT ;  /* 0x0000000a13277c10 */ /* 0x000fe40008ffe4ff */
[----:B------:R-:W-:Y:S01]  /*2f90*/  IADD3 R36, P1, R38, UR13, RZ ;  /* 0x0000000d26247c10 */ /* 0x000fe2000ff3e0ff */
[----:B------:R1:W-:Y:S03]  /*2fa0*/  LDGSTS.E.BYPASS.LTC128B.128 [R204+0x8000], desc[UR28][R18.64+0x80] ;  /* 0x0800008012cc7fae */ /* 0x0003e6000b901d5c */
[----:B------:R-:W-:Y:S01]  /*2fb0*/  IADD3.X R37, R39, UR10, RZ, P1, !PT ;  /* 0x0000000a27257c10 */ /* 0x000fe20008ffe4ff */
[----:B------:R1:W-:Y:S01]  /*2fc0*/  LDGSTS.E.BYPASS.LTC128B.128 [R204+0xa000], desc[UR28][R18.64+0x100] ;  /* 0x0a00010012cc7fae */ /* 0x0003e2000b901d5c */
[----:B------:R-:W-:-:S03]  /*2fd0*/  IADD3 R22, P1, R36, UR13, RZ ;  /* 0x0000000d24167c10 */ /* 0x000fc6000ff3e0ff */
[----:B------:R1:W-:Y:S01]  /*2fe0*/  LDGSTS.E.BYPASS.LTC128B.128 [R204+0x6800], desc[UR28][R38.64] ;  /* 0x0680000026cc7fae */ /* 0x0003e2000b901d5c */
[----:B------:R-:W-:-:S03]  /*2ff0*/  IADD3.X R23, R37, UR10, RZ, P1, !PT ;  /* 0x0000000a25177c10 */ /* 0x000fc60008ffe4ff */
[----:B------:R1:W-:Y:S04]  /*3000*/  LDGSTS.E.BYPASS.LTC128B.128 [R204+0x8800], desc[UR28][R38.64+0x80] ;  /* 0x0880008026cc7fae */ /* 0x0003e8000b901d5c */
[----:B------:R1:W-:Y:S04]  /*3010*/  LDGSTS.E.BYPASS.LTC128B.128 [R204+0xa800], desc[UR28][R38.64+0x100] ;  /* 0x0a80010026cc7fae */ /* 0x0003e8000b901d5c */
[----:B------:R1:W-:Y:S04]  /*3020*/  LDGSTS.E.BYPASS.LTC128B.128 [R204+0x7000], desc[UR28][R36.64] ;  /* 0x0700000024cc7fae */ /* 0x0003e8000b901d5c */
[----:B------:R1:W-:Y:S04]  /*3030*/  LDGSTS.E.BYPASS.LTC128B.128 [R204+0x9000], desc[UR28][R36.64+0x80] ;  /* 0x0900008024cc7fae */ /* 0x0003e8000b901d5c */
[----:B------:R1:W-:Y:S04]  /*3040*/  LDGSTS.E.BYPASS.LTC128B.128 [R204+0xb000], desc[UR28][R36.64+0x100] ;  /* 0x0b00010024cc7fae */ /* 0x0003e8000b901d5c */
[----:B------:R1:W-:Y:S04]  /*3050*/  LDGSTS.E.BYPASS.LTC128B.128 [R204+0x7800], desc[UR28][R22.64] ;  /* 0x0780000016cc7fae */ /* 0x0003e8000b901d5c */
[----:B------:R1:W-:Y:S04]  /*3060*/  LDGSTS.E.BYPASS.LTC128B.128 [R204+0x9800], desc[UR28][R22.64+0x80] ;  /* 0x0980008016cc7fae */ /* 0x0003e8000b901d5c */
[----:B------:R1:W-:Y:S04]  /*3070*/  LDGSTS.E.BYPASS.LTC128B.128 [R204+0xb800], desc[UR28][R22.64+0x100] ;  /* 0x0b80010016cc7fae */ /* 0x0003e8000b901d5c */
[----:B------:R-:W0:Y:S02]  /*3080*/  LDGDEPBAR ;  /* 0x00000000000079af */ /* 0x000e240000000000 */
.L_x_731:
[----:B------:R-:W-:Y:S01]  /*3090*/  FMNMX.FTZ R13, R24, R13, !PT ;  /* 0x0000000d180d7209 */ /* 0x000fe20007810000 */
[----:B------:R-:W-:Y:S01]  /*30a0*/  VIADD R0, R0, 0x39 ;  /* 0x0000003900007836 */ /* 0x000fe20000000000 */
[----:B------:R-:W-:Y:S01]  /*30b0*/  FSEL R185, R56, -INF , !P4 ;  /* 0xff80000038b97808 */ /* 0x000fe20006000000 */
[----:B------:R-:W-:Y:S01]  /*30c0*/  IMAD.U32 R17, RZ, RZ, UR24 ;  /* 0x00000018ff117e24 */ /* 0x000fe2000f8e00ff */
[----:B------:R-:W-:Y:S01]  /*30d0*/  FMNMX.FTZ R16, R29, R16, !PT ;  /* 0x000000101d107209 */ /* 0x000fe20007810000 */
[----:B------:R-:W-:Y:S01]  /*30e0*/  USHF.L.U32 UR10, UR5, 0x1, URZ ;  /* 0x00000001050a7899 */ /* 0x000fe2000800063f */
[----:B------:R-:W-:Y:S01]  /*30f0*/  FMNMX.FTZ R13, R8, R13, !PT ;  /* 0x0000000d080d7209 */ /* 0x000fe20007810000 */
[----:B------:R-:W-:Y:S01]  /*3100*/  IMAD.WIDE.U32 R146, R2, -0x2daee0ad, RZ ;  /* 0xd2511f5302927825 */ /* 0x000fe200078e00ff */
[----:B------:R-:W-:Y:S01]  /*3110*/  FSEL R183, R57, -INF , !P3 ;  /* 0xff80000039b77808 */ /* 0x000fe20005800000 */
[----:B------:R-:W-:Y:S01]  /*3120*/  UIADD3 UR21, UR32, -0x61c88647, URZ ;  /* 0x9e3779b920157890 */ /* 0x000fe2000fffe03f */
[----:B------:R-:W-:Y:S01]  /*3130*/  FMNMX.FTZ R16, R185, R16, !PT ;  /* 0x00000010b9107209 */ /* 0x000fe20007810000 */
[----:B------:R-:W-:Y:S01]  /*3140*/  UIADD3 UR20, UR33, -0x4498517b, URZ ;  /* 0xbb67ae8521147890 */ /* 0x000fe2000fffe03f */
[----:B------:R-:W-:Y:S01]  /*3150*/  FMNMX.FTZ R13, R10, R13, !PT ;  /* 0x0000000d0a0d7209 */ /* 0x000fe20007810000 */
[----:B------:R-:W-:Y:S01]  /*3160*/  UIADD3 UR19, UR32, 0x3c6ef372, URZ ;  /* 0x3c6ef37220137890 */ /* 0x000fe2000fffe03f */
[----:B------:R-:W-:Y:S01]  /*3170*/  ISETP.GE.AND P1, PT, R0, UR12, PT ;  /* 0x0000000c00007c0c */ /* 0x000fe2000bf26270 */
[----:B------:R-:W-:Y:S01]  /*3180*/  IMAD R0, R17, 0x4, R6 ;  /* 0x0000000411007824 */ /* 0x000fe200078e0206 */
[----:B------:R-:W-:Y:S01]  /*3190*/  FSEL R181, R68, -INF , !P2 ;  /* 0xff80000044b57808 */ /* 0x000fe20005000000 */
[----:B------:R-:W-:Y:S01]  /*31a0*/  UIADD3 UR18, UR33, 0x76cf5d0a, URZ ;  /* 0x76cf5d0a21127890 */ /* 0x000fe2000fffe03f */
[----:B------:R-:W-:Y:S01]  /*31b0*/  FMNMX.FTZ R16, R183, R16, !PT ;  /* 0x00000010b7107209 */ /* 0x000fe20007810000 */
[----:B------:R-:W-:Y:S01]  /*31c0*/  IMAD.WIDE.U32 R144, R0, -0x326172a9, RZ ;  /* 0xcd9e8d5700907825 */ /* 0x000fe200078e00ff */
[----:B------:R-:W-:Y:S01]  /*31d0*/  FMNMX.FTZ R13, R14, R13, !PT ;  /* 0x0000000d0e0d7209 */ /* 0x000fe20007810000 */
[----:B------:R-:W-:Y:S01]  /*31e0*/  UIADD3 UR16, UR33, 0x32370b8f, URZ ;  /* 0x32370b8f21107890 */ /* 0x000fe2000fffe03f */
[----:B------:R-:W-:Y:S01]  /*31f0*/  FSEL R179, R69, -INF , !P1 ;  /* 0xff80000045b37808 */ /* 0x000fe20004800000 */
[----:B------:R-:W-:Y:S01]  /*3200*/  ULDC UR9, c[0x0][0x2ec] ;  /* 0x0000bb0000097ab9 */ /* 0x000fe20000000800 */
[----:B------:R-:W-:Y:S01]  /*3210*/  FMNMX.FTZ R16, R181, R16, !PT ;  /* 0x00000010b5107209 */ /* 0x000fe20007810000 */
[----:B------:R-:W-:Y:S01]  /*3220*/  UIADD3 UR17, UR32, -0x255992d5, URZ ;  /* 0xdaa66d2b20117890 */ /* 0x000fe2000fffe03f */
[----:B------:R-:W-:Y:S01]  /*3230*/  FMNMX.FTZ R15, R12, R13, !PT ;  /* 0x0000000d0c0f7209 */ /* 0x000fe20007810000 */
[----:B------:R-:W-:Y:S01]  /*3240*/  UIADD3 UR15, UR32, 0x78dde6e4, URZ ;  /* 0x78dde6e4200f7890 */ /* 0x000fe2000fffe03f */
[----:B------:R-:W-:Y:S01]  /*3250*/  FMNMX.FTZ R13, R179, R16, !PT ;  /* 0x00000010b30d7209 */ /* 0x000fe20007810000 */
[----:B------:R-:W-:Y:S01]  /*3260*/  UIADD3 UR5, UR33, -0x56f99767, URZ ;  /* 0xa906689921057890 */ /* 0x000fe2000fffe03f */
[----:B------:R-:W-:Y:S01]  /*3270*/  FMNMX.FTZ R15, R34, R15, !PT ;  /* 0x0000000f220f7209 */ /* 0x000fe20007810000 */
[----:B------:R-:W-:Y:S01]  /*3280*/  UIADD3 UR14, UR33, -0x126145ec, URZ ;  /* 0xed9eba14210e7890 */ /* 0x000fe2000fffe03f */
[----:B------:R-:W-:Y:S01]  /*3290*/  FSEL R30, R62, -INF , !P6 ;  /* 0xff8000003e1e7808 */ /* 0x000fe20007000000 */
[----:B------:R-:W2:Y:S01]  /*32a0*/  SHFL.BFLY PT, R132, R13, 0x2, 0x1f ;  /* 0x0c401f000d847f89 */ /* 0x000ea200000e0000 */
[----:B------:R-:W-:Y:S01]  /*32b0*/  FMNMX.FTZ R15, R32, R15, !PT ;  /* 0x0000000f200f7209 */ /* 0x000fe20007810000 */
[----:B------:R-:W-:Y:S01]  /*32c0*/  IMAD.IADD R196, R81, 0x1, R4 ;  /* 0x0000000151c47824 */ /* 0x000fe200078e0204 */
[----:B------:R-:W-:Y:S01]  /*32d0*/  FSEL R28, R63, -INF , !P5 ;  /* 0xff8000003f1c7808 */ /* 0x000fe20006800000 */
[----:B------:R-:W-:Y:S01]  /*32e0*/  UIADD3 UR8, UR32, -0x4ab325aa, URZ ;  /* 0xb54cda5620087890 */ /* 0x000fe2000fffe03f */
[----:B------:R-:W-:Y:S01]  /*32f0*/  FMNMX.FTZ R15, R30, R15, !PT ;  /* 0x0000000f1e0f7209 */ /* 0x000fe20007810000 */
[----:B------:R-:W-:Y:S01]  /*3300*/  ULDC.U8 UR27, c[0x0][0x388] ;  /* 0x0000e200001b7ab9 */ /* 0x000fe20000000000 */
[----:B------:R-:W-:Y:S01]  /*3310*/  FSEL R180, R58, -INF , !P4 ;  /* 0xff8000003ab47808 */ /* 0x000fe20006000000 */
[----:B------:R-:W-:Y:S01]  /*3320*/  IMAD.U32 R170, RZ, RZ, UR27 ;  /* 0x0000001bffaa7e24 */ /* 0x000fe2000f8e00ff */
[----:B------:R-:W-:Y:S01]  /*3330*/  FMNMX.FTZ R15, R28, R15, !PT ;  /* 0x0000000f1c0f7209 */ /* 0x000fe20007810000 */
[----:B------:R-:W-:Y:S01]  /*3340*/  UIADD3 UR26, UR32, 0x1715609d, URZ ;  /* 0x1715609d201a7890 */ /* 0x000fe2000fffe03f */
[----:B------:R-:W-:Y:S01]  /*3350*/  FSEL R178, R59, -INF , !P3 ;  /* 0xff8000003bb27808 */ /* 0x000fe20005800000 */
[C---:B------:R-:W-:Y:S01]  /*3360*/  VIADD R189, R199.reuse, 0x1800 ;  /* 0x00001800c7bd7836 */ /* 0x040fe20000000000 */
[----:B------:R-:W-:Y:S01]  /*3370*/  FMNMX.FTZ R15, R180, R15, !PT ;  /* 0x0000000fb40f7209 */ /* 0x000fe20007810000 */
[----:B------:R-:W-:Y:S01]  /*3380*/  VIADD R184, R199, 0x3800 ;  /* 0x00003800c7b87836 */ /* 0x000fe20000000000 */
[----:B------:R-:W-:-:S02]  /*3390*/  FSEL R176, R70, -INF , !P2 ;  /* 0xff80000046b07808 */ /* 0x000fc40005000000 */
[----:B------:R-:W-:Y:S02]  /*33a0*/  FMNMX.FTZ R15, R178, R15, !PT ;  /* 0x0000000fb20f7209 */ /* 0x000fe40007810000 */
[----:B------:R-:W-:Y:S02]  /*33b0*/  FSEL R175, R71, -INF , !P1 ;  /* 0xff80000047af7808 */ /* 0x000fe40004800000 */
[----:B------:R-:W-:Y:S02]  /*33c0*/  FMNMX.FTZ R6, R176, R15, !PT ;  /* 0x0000000fb0067209 */ /* 0x000fe40007810000 */
[----:B------:R-:W-:Y:S01]  /*33d0*/  LOP3.LUT R135, R3, UR32, RZ, 0x3c, !PT ;  /* 0x0000002003877c12 */ /* 0x000fe2000f8e3cff */
[----:B------:R-:W-:Y:S01]  /*33e0*/  IMAD.U32 R3, RZ, RZ, UR10 ;  /* 0x0000000aff037e24 */ /* 0x000fe2000f8e00ff */
[----:B--2---:R-:W-:Y:S01]  /*33f0*/  FMNMX.FTZ R132, R13, R132, !PT ;  /* 0x000000840d847209 */ /* 0x004fe20007810000 */
[----:B------:R-:W-:Y:S01]  /*3400*/  UIADD3 UR10, UR10, 0x1, URZ ;  /* 0x000000010a0a7890 */ /* 0x000fe2000fffe03f */
[----:B------:R-:W-:-:S02]  /*3410*/  FMNMX.FTZ R13, R175, R6, !PT ;  /* 0x00000006af0d7209 */ /* 0x000fc40007810000 */
[----:B------:R-:W-:Y:S01]  /*3420*/  LOP3.LUT R3, R147, UR33, R3, 0x96, !PT ;  /* 0x0000002193037c12 */ /* 0x000fe2000f8e9603 */
[----:B------:R-:W2:Y:S01]  /*3430*/  SHFL.BFLY PT, R15, R132, 0x1, 0x1f ;  /* 0x0c201f00840f7f89 */ /* 0x000ea200000e0000 */
[----:B------:R-:W-:Y:S02]  /*3440*/  LOP3.LUT R138, R145, R135, RZ, 0x3c, !PT ;  /* 0x00000087918a7212 */ /* 0x000fe400078e3cff */
[----:B------:R-:W-:Y:S01]  /*3450*/  LEA R196, R196, UR4, 0x1 ;  /* 0x00000004c4c47c11 */ /* 0x000fe2000f8e08ff */
[----:B------:R-:W3:Y:S01]  /*3460*/  SHFL.BFLY PT, R6, R13, 0x2, 0x1f ;  /* 0x0c401f000d067f89 */ /* 0x000ee200000e0000 */
[----:B-1----:R-:W-:Y:S01]  /*3470*/  IMAD.WIDE.U32 R22, R3, -0x326172a9, RZ ;  /* 0xcd9e8d5703167825 */ /* 0x002fe200078e00ff */
[----:B------:R-:W-:Y:S01]  /*3480*/  LEA R170, R170, UR27, 0x10 ;  /* 0x0000001baaaa7c11 */ /* 0x000fe2000f8e80ff */
[----:B------:R-:W-:Y:S01]  /*3490*/  UIADD3 UR4, UR33, 0x646e171e, URZ ;  /* 0x646e171e21047890 */ /* 0x000fe2000fffe03f */
[----:B------:R-:W-:Y:S01]  /*34a0*/  LDSM.16.MT88.4 R124, [R196+0xc000] ;  /* 0x00c00000c47c783b */ /* 0x000fe20000004200 */
[----:B------:R-:W-:Y:S01]  /*34b0*/  IMAD.WIDE.U32 R138, R138, -0x2daee0ad, RZ ;  /* 0xd2511f538a8a7825 */ /* 0x000fe200078e00ff */
[----:B------:R-:W-:-:S02]  /*34c0*/  LOP3.LUT R3, R23, UR21, R144, 0x96, !PT ;  /* 0x0000001517037c12 */ /* 0x000fc4000f8e9690 */
[----:B------:R-:W-:Y:S01]  /*34d0*/  LDSM.16.MT88.4 R64, [R196+0xe000] ;  /* 0x00e00000c440783b */ /* 0x000fe20000004200 */
[----:B------:R-:W-:Y:S01]  /*34e0*/  IMAD R194, R7, 0x2, R196 ;  /* 0x0000000207c27824 */ /* 0x000fe200078e02c4 */
[----:B------:R-:W-:Y:S01]  /*34f0*/  LOP3.LUT R136, R139, UR20, R146, 0x96, !PT ;  /* 0x000000148b887c12 */ /* 0x000fe2000f8e9692 */
[----:B------:R-:W-:Y:S01]  /*3500*/  IMAD.WIDE.U32 R18, R3, -0x2daee0ad, RZ ;  /* 0xd2511f5303127825 */ /* 0x000fe200078e00ff */
[----:B------:R-:W-:Y:S03]  /*3510*/  LDSM.16.MT88.4 R96, [R196+0x10000] ;  /* 0x01000000c460783b */ /* 0x000fe60000004200 */
[----:B------:R-:W-:Y:S01]  /*3520*/  IMAD.WIDE.U32 R136, R136, -0x326172a9, RZ ;  /* 0xcd9e8d5788887825 */ /* 0x000fe200078e00ff */
[----:B------:R-:W-:Y:S03]  /*3530*/  LDSM.16.MT88.4 R40, [R194+0xc000] ;  /* 0x00c00000c228783b */ /* 0x000fe60000004200 */
[----:B------:R-:W-:Y:S01]  /*3540*/  IMAD R193, R5, 0x2, R196 ;  /* 0x0000000205c17824 */ /* 0x000fe200078e02c4 */
[----:B------:R-:W-:Y:S01]  /*3550*/  LOP3.LUT R22, R137, UR19, R22, 0x96, !PT ;  /* 0x0000001389167c12 */ /* 0x000fe2000f8e9616 */
[----:B------:R-:W-:Y:S01]  /*3560*/  IMAD R192, R5, 0x2, R194 ;  /* 0x0000000205c07824 */ /* 0x000fe200078e02c2 */
[----:B--2---:R-:W-:Y:S01]  /*3570*/  FMNMX.FTZ R132, R132, R15, !PT ;  /* 0x0000000f84847209 */ /* 0x004fe20007810000 */
[----:B------:R-:W-:Y:S01]  /*3580*/  LDSM.16.MT88.4 R72, [R194+0xe000] ;  /* 0x00e00000c248783b */ /* 0x000fe20000004200 */
[----:B---3--:R-:W-:Y:S01]  /*3590*/  FMNMX.FTZ R6, R13, R6, !PT ;  /* 0x000000060d067209 */ /* 0x008fe20007810000 */
[----:B------:R-:W-:Y:S01]  /*35a0*/  IMAD.WIDE.U32 R22, R22, -0x2daee0ad, RZ ;  /* 0xd2511f5316167825 */ /* 0x000fe200078e00ff */
[----:B------:R-:W-:-:S03]  /*35b0*/  LOP3.LUT R13, R19, UR18, R138, 0x96, !PT ;  /* 0x00000012130d7c12 */ /* 0x000fc6000f8e968a */
[C---:B------:R-:W-:Y:S01]  /*35c0*/  FMUL.FTZ R182, R132.reuse, UR9 ;  /* 0x0000000984b67c20 */ /* 0x040fe20008410000 */
[----:B------:R-:W-:Y:S01]  /*35d0*/  FSETP.NEU.FTZ.AND P1, PT, R132, -INF , PT ;  /* 0xff8000008400780b */ /* 0x000fe20003f3d000 */
[----:B------:R-:W1:Y:S01]  /*35e0*/  SHFL.BFLY PT, R3, R6, 0x1, 0x1f ;  /* 0x0c201f0006037f89 */ /* 0x000e6200000e0000 */
[----:B------:R-:W-:Y:S01]  /*35f0*/  LOP3.LUT R18, R23, UR16, R18, 0x96, !PT ;  /* 0x0000001017127c12 */ /* 0x000fe2000f8e9612 */
[----:B------:R-:W-:Y:S01]  /*3600*/  IMAD.WIDE.U32 R16, R13, -0x326172a9, RZ ;  /* 0xcd9e8d570d107825 */ /* 0x000fe200078e00ff */
[----:B------:R-:W-:Y:S01]  /*3610*/  FSEL R182, R182, RZ, P1 ;  /* 0x000000ffb6b67208 */ /* 0x000fe20000800000 */
[----:B------:R-:W2:Y:S02]  /*3620*/  LDSM.16.MT88.4 R56, [R192+0xc000] ;  /* 0x00c00000c038783b */ /* 0x000ea40000004200 */
[----:B------:R-:W-:Y:S01]  /*3630*/  IMAD.WIDE.U32 R18, R18, -0x326172a9, RZ ;  /* 0xcd9e8d5712127825 */ /* 0x000fe200078e00ff */
[----:B------:R-:W-:-:S03]  /*3640*/  LOP3.LUT R13, R17, UR17, R136, 0x96, !PT ;  /* 0x00000011110d7c12 */ /* 0x000fc6000f8e9688 */
[--C-:B------:R-:W-:Y:S01]  /*3650*/  FFMA.FTZ R161, R51, UR9, -R182.reuse ;  /* 0x0000000933a17c23 */ /* 0x100fe200080108b6 */
[--C-:B------:R-:W-:Y:S01]  /*3660*/  FFMA.FTZ R158, R27, UR9, -R182.reuse ;  /* 0x000000091b9e7c23 */ /* 0x100fe200080108b6 */
[----:B------:R-:W-:Y:S01]  /*3670*/  FFMA.FTZ R163, R49, UR9, -R182 ;  /* 0x0000000931a37c23 */ /* 0x000fe200080108b6 */
[----:B------:R-:W-:Y:S01]  /*3680*/  LOP3.LUT R16, R19, UR15, R16, 0x96, !PT ;  /* 0x0000000f13107c12 */ /* 0x000fe2000f8e9610 */
[----:B------:R-:W-:-:S04]  /*3690*/  IMAD.WIDE.U32 R36, R13, -0x2daee0ad, RZ ;  /* 0xd2511f530d247825 */ /* 0x000fc800078e00ff */
[--C-:B------:R-:W-:Y:S01]  /*36a0*/  FFMA.FTZ R162, R53, UR9, -R182.reuse ;  /* 0x0000000935a27c23 */ /* 0x100fe200080108b6 */
[----:B------:R-:W-:Y:S01]  /*36b0*/  MUFU.EX2 R161, R161 ;  /* 0x000000a100a17308 */ /* 0x000fe20000000800 */
[----:B------:R-:W-:Y:S01]  /*36c0*/  FFMA.FTZ R153, R11, UR9, -R182 ;  /* 0x000000090b997c23 */ /* 0x000fe200080108b6 */
[----:B------:R-:W-:Y:S01]  /*36d0*/  IMAD.WIDE.U32 R16, R16, -0x2daee0ad, RZ ;  /* 0xd2511f5310107825 */ /* 0x000fe200078e00ff */
[----:B------:R-:W-:Y:S01]  /*36e0*/  LOP3.LUT R22, R37, UR14, R22, 0x96, !PT ;  /* 0x0000000e25167c12 */ /* 0x000fe2000f8e9616 */
[----:B------:R-:W-:Y:S02]  /*36f0*/  LDSM.16.MT88.4 R80, [R193+0xe000] ;  /* 0x00e00000c150783b */ /* 0x000fe40000004200 */
[--C-:B------:R-:W-:Y:S01]  /*3700*/  FFMA.FTZ R152, R9, UR9, -R182.reuse ;  /* 0x0000000909987c23 */ /* 0x100fe200080108b6 */
[----:B------:R-:W-:Y:S01]  /*3710*/  FFMA.FTZ R156, R25, UR9, -R182 ;  /* 0x00000009199c7c23 */ /* 0x000fe200080108b6 */
[----:B------:R-:W-:Y:S01]  /*3720*/  LOP3.LUT R4, R17, UR5, R36, 0x96, !PT ;  /* 0x0000000511047c12 */ /* 0x000fe2000f8e9624 */
[----:B------:R-:W-:Y:S01]  /*3730*/  IMAD.WIDE.U32 R22, R22, -0x326172a9, RZ ;  /* 0xcd9e8d5716167825 */ /* 0x000fe200078e00ff */
[----:B------:R-:W3:Y:S01]  /*3740*/  MUFU.EX2 R158, R158 ;  /* 0x0000009e009e7308 */ /* 0x000ee20000000800 */
[----:B-1----:R-:W-:Y:S01]  /*3750*/  FMNMX.FTZ R3, R6, R3, !PT ;  /* 0x0000000306037209 */ /* 0x002fe20007810000 */
[----:B------:R-:W-:Y:S01]  /*3760*/  LDSM.16.MT88.4 R88, [R192+0xe000] ;  /* 0x00e00000c058783b */ /* 0x000fe20000004200 */
[----:B------:R-:W-:-:S04]  /*3770*/  IMAD.WIDE.U32 R36, R4, -0x326172a9, RZ ;  /* 0xcd9e8d5704247825 */ /* 0x000fc800078e00ff */
[----:B------:R-:W-:Y:S01]  /*3780*/  FFMA.FTZ R155, R21, UR9, -R182 ;  /* 0x00000009159b7c23 */ /* 0x000fe200080108b6 */
[C---:B------:R-:W-:Y:S01]  /*3790*/  FSETP.NEU.FTZ.AND P1, PT, R3.reuse, -INF , PT ;  /* 0xff8000000300780b */ /* 0x040fe20003f3d000 */
[----:B------:R-:W-:Y:S01]  /*37a0*/  FMUL.FTZ R177, R3, UR9 ;  /* 0x0000000903b17c20 */ /* 0x000fe20008410000 */
[----:B------:R-:W-:Y:S01]  /*37b0*/  LDSM.16.MT88.4 R100, [R194+0x10000] ;  /* 0x01000000c264783b */ /* 0x000fe20000004200 */
[----:B------:R-:W-:Y:S01]  /*37c0*/  SHF.R.U32.HI R20, RZ, 0x10, R36 ;  /* 0x00000010ff147819 */ /* 0x000fe20000011624 */
[----:B------:R-:W-:Y:S01]  /*37d0*/  MUFU.EX2 R163, R163 ;  /* 0x000000a300a37308 */ /* 0x000fe20000000800 */
[----:B------:R-:W-:Y:S01]  /*37e0*/  LOP3.LUT R6, R37, UR8, R22, 0x96, !PT ;  /* 0x0000000825067c12 */ /* 0x000fe2000f8e9616 */
[----:B------:R-:W-:Y:S01]  /*37f0*/  LDSM.16.MT88.4 R116, [R193+0x10000] ;  /* 0x01000000c174783b */ /* 0x000fe20000004200 */
[----:B------:R-:W-:Y:S01]  /*3800*/  FSEL R177, R177, RZ, P1 ;  /* 0x000000ffb1b17208 */ /* 0x000fe20000800000 */
[----:B------:R-:W-:Y:S01]  /*3810*/  FFMA.FTZ R166, R35, UR9, -R182 ;  /* 0x0000000923a67c23 */ /* 0x000fe200080108b6 */
[----:B------:R-:W-:Y:S01]  /*3820*/  SHF.R.U32.HI R115, RZ, 0x18, R36 ;  /* 0x00000018ff737819 */ /* 0x000fe20000011624 */
[----:B------:R-:W-:Y:S01]  /*3830*/  LDSM.16.MT88.4 R148, [R193+0x10800] ;  /* 0x01080000c194783b */ /* 0x000fe20000004200 */
[----:B------:R-:W-:Y:S01]  /*3840*/  LOP3.LUT R20, R20, 0xff, RZ, 0xc0, !PT ;  /* 0x000000ff14147812 */ /* 0x000fe200078ec0ff */
[--C-:B------:R-:W-:Y:S01]  /*3850*/  FFMA.FTZ R160, R26, UR9, -R177.reuse ;  /* 0x000000091aa07c23 */ /* 0x100fe200080108b1 */
[--C-:B------:R-:W-:Y:S01]  /*3860*/  FFMA.FTZ R159, R24, UR9, -R177.reuse ;  /* 0x00000009189f7c23 */ /* 0x100fe200080108b1 */
[--C-:B------:R-:W-:Y:S01]  /*3870*/  FFMA.FTZ R164, R50, UR9, -R177.reuse ;  /* 0x0000000932a47c23 */ /* 0x100fe200080108b1 */
[--C-:B------:R-:W-:Y:S01]  /*3880*/  FFMA.FTZ R165, R48, UR9, -R177.reuse ;  /* 0x0000000930a57c23 */ /* 0x100fe200080108b1 */
[----:B------:R-:W-:Y:S01]  /*3890*/  LOP3.LUT R13, R36, 0xffff, RZ, 0xc0, !PT ;  /* 0x0000ffff240d7812 */ /* 0x000fe200078ec0ff */
[----:B------:R-:W-:Y:S01]  /*38a0*/  MUFU.EX2 R162, R162 ;  /* 0x000000a200a27308 */ /* 0x000fe20000000800 */
[--C-:B------:R-:W-:Y:S01]  /*38b0*/  SHF.R.U32.HI R113, RZ, 0x10, R6.reuse ;  /* 0x00000010ff717819 */ /* 0x100fe20000011606 */
[--C-:B------:R-:W-:Y:S01]  /*38c0*/  FFMA.FTZ R133, R12, UR9, -R177.reuse ;  /* 0x000000090c857c23 */ /* 0x100fe200080108b1 */
[C---:B------:R-:W-:Y:S01]  /*38d0*/  LOP3.LUT R22, R6.reuse, 0xffff, RZ, 0xc0, !PT ;  /* 0x0000ffff06167812 */ /* 0x040fe200078ec0ff */
[----:B------:R-:W1:Y:S01]  /*38e0*/  LDSM.16.MT88.4 R48, [R193+0xc000] ;  /* 0x00c00000c130783b */ /* 0x000e620000004200 */
[----:B------:R-:W-:Y:S01]  /*38f0*/  LOP3.LUT R5, R6, 0xff, RZ, 0xc0, !PT ;  /* 0x000000ff06057812 */ /* 0x000fe200078ec0ff */
[----:B------:R-:W-:Y:S01]  /*3900*/  FFMA.FTZ R134, R14, UR9, -R177 ;  /* 0x000000090e867c23 */ /* 0x000fe200080108b1 */
[----:B------:R-:W-:Y:S01]  /*3910*/  PRMT R115, R20, 0x5410, R115 ;  /* 0x0000541014737816 */ /* 0x000fe20000000073 */
[----:B------:R-:W-:Y:S01]  /*3920*/  MUFU.EX2 R160, R160 ;  /* 0x000000a000a07308 */ /* 0x000fe20000000800 */
[----:B------:R-:W-:Y:S01]  /*3930*/  LOP3.LUT R4, R36, 0xff, RZ, 0xc0, !PT ;  /* 0x000000ff24047812 */ /* 0x000fe200078ec0ff */
[----:B------:R-:W-:Y:S01]  /*3940*/  FFMA.FTZ R157, R8, UR9, -R177 ;  /* 0x00000009089d7c23 */ /* 0x000fe200080108b1 */
[----:B------:R-:W-:Y:S01]  /*3950*/  SHF.R.U32.HI R7, RZ, 0x8, R13 ;  /* 0x00000008ff077819 */ /* 0x000fe2000001160d */
[----:B------:R-:W-:Y:S01]  /*3960*/  FFMA.FTZ R154, R10, UR9, -R177 ;  /* 0x000000090a9a7c23 */ /* 0x000fe200080108b1 */
[----:B------:R-:W-:Y:S01]  /*3970*/  SHF.R.U32.HI R6, RZ, 0x18, R6 ;  /* 0x00000018ff067819 */ /* 0x000fe20000011606 */
[--C-:B------:R-:W-:Y:S01]  /*3980*/  FFMA.FTZ R167, R33, UR9, -R182.reuse ;  /* 0x0000000921a77c23 */ /* 0x100fe200080108b6 */
[----:B------:R-:W-:Y:S01]  /*3990*/  LOP3.LUT R113, R113, 0xff, RZ, 0xc0, !PT ;  /* 0x000000ff71717812 */ /* 0x000fe200078ec0ff */
[----:B------:R-:W4:Y:S01]  /*39a0*/  MUFU.EX2 R159, R159 ;  /* 0x0000009f009f7308 */ /* 0x000f220000000800 */
[----:B------:R-:W-:Y:S01]  /*39b0*/  PRMT R7, R4, 0x5410, R7 ;  /* 0x0000541004077816 */ /* 0x000fe20000000007 */
[----:B------:R-:W-:Y:S01]  /*39c0*/  FFMA.FTZ R168, R31, UR9, -R182 ;  /* 0x000000091fa87c23 */ /* 0x000fe200080108b6 */
[----:B------:R-:W-:Y:S01]  /*39d0*/  PRMT R113, R113, 0x5410, R6 ;  /* 0x0000541071717816 */ /* 0x000fe20000000006 */
[----:B------:R-:W-:Y:S01]  /*39e0*/  FFMA.FTZ R169, R29, UR9, -R182 ;  /* 0x000000091da97c23 */ /* 0x000fe200080108b6 */
[--C-:B------:R-:W-:Y:S01]  /*39f0*/  HSET2.LE.AND R115, R115, R170.reuse, PT ;  /* 0x000000aa73737233 */ /* 0x100fe20003803000 */
[--C-:B------:R-:W-:Y:S01]  /*3a00*/  FFMA.FTZ R171, R34, UR9, -R177.reuse ;  /* 0x0000000922ab7c23 */ /* 0x100fe200080108b1 */
[--C-:B------:R-:W-:Y:S01]  /*3a10*/  HSET2.LE.AND R114, R7, R170.reuse, PT ;  /* 0x000000aa07727233 */ /* 0x100fe20003803000 */
[----:B------:R-:W-:Y:S01]  /*3a20*/  MUFU.EX2 R164, R164 ;  /* 0x000000a400a47308 */ /* 0x000fe20000000800 */
[----:B---3--:R-:W-:Y:S01]  /*3a30*/  F2FP.BF16.F32.PACK_AB R7, R158, R161 ;  /* 0x000000a19e07723e */ /* 0x008fe200000010ff */
[--C-:B------:R-:W-:Y:S01]  /*3a40*/  FFMA.FTZ R172, R32, UR9, -R177.reuse ;  /* 0x0000000920ac7c23 */ /* 0x100fe200080108b1 */
[----:B------:R-:W-:Y:S01]  /*3a50*/  SHF.R.U32.HI R22, RZ, 0x8, R22 ;  /* 0x00000008ff167819 */ /* 0x000fe20000011616 */
[--C-:B------:R-:W-:Y:S01]  /*3a60*/  FFMA.FTZ R174, R30, UR9, -R177.reuse ;  /* 0x000000091eae7c23 */ /* 0x100fe200080108b1 */
[--C-:B------:R-:W-:Y:S01]  /*3a70*/  HSET2.LE.AND R113, R113, R170.reuse, PT ;  /* 0x000000aa71717233 */ /* 0x100fe20003803000 */
[--C-:B------:R-:W-:Y:S01]  /*3a80*/  FFMA.FTZ R173, R28, UR9, -R177.reuse ;  /* 0x000000091cad7c23 */ /* 0x100fe200080108b1 */
[----:B------:R-:W-:Y:S01]  /*3a90*/  LOP3.LUT R114, R114, R7, RZ, 0xc0, !PT ;  /* 0x0000000772727212 */ /* 0x000fe200078ec0ff */
[----:B------:R-:W3:Y:S01]  /*3aa0*/  MUFU.EX2 R165, R165 ;  /* 0x000000a500a57308 */ /* 0x000ee20000000800 */
[----:B----4-:R-:W-:Y:S01]  /*3ab0*/  F2FP.BF16.F32.PACK_AB R6, R159, R160 ;  /* 0x000000a09f06723e */ /* 0x010fe200000010ff */
[----:B------:R-:W-:Y:S01]  /*3ac0*/  LDSM.16.MT88.4 R24, [R196+0xc800] ;  /* 0x00c80000c418783b */ /* 0x000fe20000004200 */
[----:B------:R-:W-:Y:S01]  /*3ad0*/  PRMT R5, R5, 0x5410, R22 ;  /* 0x0000541005057816 */ /* 0x000fe20000000016 */
[----:B------:R-:W-:Y:S01]  /*3ae0*/  FFMA.FTZ R217, R179, UR9, -R182 ;  /* 0x00000009b3d97c23 */ /* 0x000fe200080108b6 */
[----:B------:R-:W-:Y:S01]  /*3af0*/  LOP3.LUT R115, R115, R6, RZ, 0xc0, !PT ;  /* 0x0000000673737212 */ /* 0x000fe200078ec0ff */
[----:B------:R-:W-:Y:S01]  /*3b00*/  FFMA.FTZ R178, R178, UR9, -R177 ;  /* 0x00000009b2b27c23 */ /* 0x000fe200080108b1 */
[----:B------:R-:W-:Y:S01]  /*3b10*/  LOP3.LUT R6, R23, UR26, R18, 0x96, !PT ;  /* 0x0000001a17067c12 */ /* 0x000fe2000f8e9612 */
[----:B------:R-:W-:Y:S01]  /*3b20*/  MUFU.EX2 R153, R153 ;  /* 0x0000009900997308 */ /* 0x000fe20000000800 */
[----:B------:R-:W-:Y:S01]  /*3b30*/  HSET2.LE.AND R112, R5, R170, PT ;  /* 0x000000aa05707233 */ /* 0x000fe20003803000 */
[----:B------:R-:W-:Y:S01]  /*3b40*/  LDSM.16.MT88.4 R20, [R193+0xc800] ;  /* 0x00c80000c114783b */ /* 0x000fe20000004200 */
[----:B------:R-:W-:Y:S01]  /*3b50*/  F2FP.BF16.F32.PACK_AB R5, R162, R163 ;  /* 0x000000a3a205723e */ /* 0x000fe200000010ff */
[----:B------:R-:W-:-:S04]  /*3b60*/  IMAD.WIDE.U32 R6, R6, -0x2daee0ad, RZ ;  /* 0xd2511f5306067825 */ /* 0x000fc800078e00ff */
[--C-:B------:R-:W-:Y:S01]  /*3b70*/  FFMA.FTZ R176, R176, UR9, -R177.reuse ;  /* 0x00000009b0b07c23 */ /* 0x100fe200080108b1 */
[----:B------:R-:W-:Y:S01]  /*3b80*/  FFMA.FTZ R215, R175, UR9, -R177 ;  /* 0x00000009afd77c23 */ /* 0x000fe200080108b1 */
[----:B------:R-:W-:Y:S01]  /*3b90*/  LOP3.LUT R112, R112, R5, RZ, 0xc0, !PT ;  /* 0x0000000570707212 */ /* 0x000fe200078ec0ff */
[----:B------:R-:W4:Y:S01]  /*3ba0*/  MUFU.EX2 R152, R152 ;  /* 0x0000009800987308 */ /* 0x000f220000000800 */
[----:B---3--:R-:W-:Y:S01]  /*3bb0*/  F2FP.BF16.F32.PACK_AB R4, R165, R164 ;  /* 0x000000a4a504723e */ /* 0x008fe200000010ff */
[----:B------:R-:W-:Y:S01]  /*3bc0*/  LDSM.16.MT88.4 R32, [R193+0xd000] ;  /* 0x00d00000c120783b */ /* 0x000fe20000004200 */
[C---:B------:R-:W-:Y:S01]  /*3bd0*/  LOP3.LUT R11, R6.reuse, 0xff, RZ, 0xc0, !PT ;  /* 0x000000ff060b7812 */ /* 0x040fe200078ec0ff */
[----:B------:R-:W-:Y:S01]  /*3be0*/  FADD.FTZ R162, R163, R162 ;  /* 0x000000a2a3a27221 */ /* 0x000fe20000010000 */
[----:B------:R-:W-:Y:S01]  /*3bf0*/  LOP3.LUT R113, R113, R4, RZ, 0xc0, !PT ;  /* 0x0000000471717212 */ /* 0x000fe200078ec0ff */
[----:B------:R-:W-:Y:S01]  /*3c00*/  LDSM.16.MT88.4 R28, [R196+0xf000] ;  /* 0x00f00000c41c783b */ /* 0x000fe20000004200 */
[----:B------:R-:W-:Y:S01]  /*3c10*/  LOP3.LUT R4, R6, 0xffff, RZ, 0xc0, !PT ;  /* 0x0000ffff06047812 */ /* 0x000fe200078ec0ff */
[----:B------:R-:W-:Y:S01]  /*3c20*/  MUFU.EX2 R134, R134 ;  /* 0x0000008600867308 */ /* 0x000fe20000000800 */
[----:B------:R-:W-:Y:S01]  /*3c30*/  LOP3.LUT R141, R7, UR4, R16, 0x96, !PT ;  /* 0x00000004078d7c12 */ /* 0x000fe2000f8e9610 */
[----:B------:R-:W-:Y:S01]  /*3c40*/  FADD.FTZ R165, R164, R165 ;  /* 0x000000a5a4a57221 */ /* 0x000fe20000010000 */
[----:B------:R-:W-:Y:S01]  /*3c50*/  SHF.R.U32.HI R4, RZ, 0x8, R4 ;  /* 0x00000008ff047819 */ /* 0x000fe20000011604 */
[C---:B--2---:R-:W-:Y:S01]  /*3c60*/  HMMA.16816.F32.BF16 R52, R112.reuse, R56, RZ ;  /* 0x000000387034723c */ /* 0x044fe200000418ff */
[--C-:B------:R-:W-:Y:S01]  /*3c70*/  SHF.R.U32.HI R143, RZ, 0x10, R6.reuse ;  /* 0x00000010ff8f7819 */ /* 0x100fe20000011606 */
[----:B------:R-:W-:Y:S01]  /*3c80*/  LDSM.16.MT88.4 R16, [R194+0xc800] ;  /* 0x00c80000c210783b */ /* 0x000fe20000004200 */
[----:B------:R-:W-:Y:S01]  /*3c90*/  SHF.R.U32.HI R12, RZ, 0x18, R6 ;  /* 0x00000018ff0c7819 */ /* 0x000fe20000011606 */
[----:B------:R-:W2:Y:S01]  /*3ca0*/  MUFU.EX2 R133, R133 ;  /* 0x0000008500857308 */ /* 0x000ea20000000800 */
[----:B------:R-:W-:Y:S01]  /*3cb0*/  PRMT R11, R11, 0x5410, R4 ;  /* 0x000054100b0b7816 */ /* 0x000fe20000000004 */
[C---:B------:R-:W-:Y:S01]  /*3cc0*/  HMMA.16816.F32.BF16 R56, R112.reuse, R58, RZ ;  /* 0x0000003a7038723c */ /* 0x040fe200000418ff */
[----:B------:R-:W3:Y:S01]  /*3cd0*/  LDSM.16.MT88.4 R4, [R192+0x10000] ;  /* 0x01000000c004783b */ /* 0x000ee20000004200 */
[----:B------:R-:W-:Y:S01]  /*3ce0*/  LOP3.LUT R13, R141, 0xffff, RZ, 0xc0, !PT ;  /* 0x0000ffff8d0d7812 */ /* 0x000fe200078ec0ff */
[----:B------:R-:W-:Y:S01]  /*3cf0*/  FADD.FTZ R161, R161, R162 ;  /* 0x000000a2a1a17221 */ /* 0x000fe20000010000 */
[----:B------:R-:W-:Y:S01]  /*3d00*/  LOP3.LUT R143, R143, 0xff, RZ, 0xc0, !PT ;  /* 0x000000ff8f8f7812 */ /* 0x000fe200078ec0ff */
[----:B------:R-:W-:Y:S01]  /*3d10*/  FADD.FTZ R160, R160, R165 ;  /* 0x000000a5a0a07221 */ /* 0x000fe20000010000 */
[----:B------:R-:W-:Y:S01]  /*3d20*/  SHF.R.U32.HI R8, RZ, 0x8, R13 ;  /* 0x00000008ff087819 */ /* 0x000fe2000001160d */
[----:B------:R-:W-:Y:S01]  /*3d30*/  MUFU.EX2 R156, R156 ;  /* 0x0000009c009c7308 */ /* 0x000fe20000000800 */
[----:B------:R-:W-:Y:S01]  /*3d40*/  PRMT R143, R143, 0x5410, R12 ;  /* 0x000054108f8f7816 */ /* 0x000fe2000000000c */
[C---:B------:R-:W-:Y:S01]  /*3d50*/  HMMA.16816.F32.BF16 R128, R112.reuse, R124, RZ ;  /* 0x0000007c7080723c */ /* 0x040fe200000418ff */
[----:B------:R-:W5:Y:S01]  /*3d60*/  LDSM.16.MT88.4 R12, [R192+0xc800] ;  /* 0x00c80000c00c783b */ /* 0x000f620000004200 */
[----:B------:R-:W-:Y:S01]  /*3d70*/  LOP3.LUT R9, R141, 0xff, RZ, 0xc0, !PT ;  /* 0x000000ff8d097812 */ /* 0x000fe200078ec0ff */
[----:B------:R-:W-:Y:S01]  /*3d80*/  FADD.FTZ R161, R158, R161 ;  /* 0x000000a19ea17221 */ /* 0x000fe20000010000 */
[----:B------:R-:W-:Y:S01]  /*3d90*/  SHF.R.U32.HI R10, RZ, 0x10, R141 ;  /* 0x00000010ff0a7819 */ /* 0x000fe2000001168d */
[----:B------:R-:W-:Y:S01]  /*3da0*/  FADD.FTZ R160, R159, R160 ;  /* 0x000000a09fa07221 */ /* 0x000fe20000010000 */
[----:B------:R-:W3:Y:S01]  /*3db0*/  MUFU.EX2 R155, R155 ;  /* 0x0000009b009b7308 */ /* 0x000ee20000000800 */
[----:B------:R-:W-:Y:S01]  /*3dc0*/  PRMT R9, R9, 0x5410, R8 ;  /* 0x0000541009097816 */ /* 0x000fe20000000008 */
[----:B------:R-:W-:Y:S01]  /*3dd0*/  HMMA.16816.F32.BF16 R36, R112, R40, RZ ;  /* 0x000000287024723c */ /* 0x000fe200000418ff */
[----:B------:R-:W-:-:S02]  /*3de0*/  HSET2.LE.AND R142, R11, R170, PT ;  /* 0x000000aa0b8e7233 */ /* 0x000fc40003803000 */
[----:B------:R-:W-:Y:S02]  /*3df0*/  LOP3.LUT R10, R10, 0xff, RZ, 0xc0, !PT ;  /* 0x000000ff0a0a7812 */ /* 0x000fe400078ec0ff */
[----:B------:R-:W-:Y:S01]  /*3e00*/  HSET2.LE.AND R143, R143, R170, PT ;  /* 0x000000aa8f8f7233 */ /* 0x000fe20003803000 */
[----:B------:R-:W-:Y:S01]  /*3e10*/  MUFU.EX2 R157, R157 ;  /* 0x0000009d009d7308 */ /* 0x000fe20000000800 */
[----:B----4-:R-:W-:Y:S01]  /*3e20*/  F2FP.BF16.F32.PACK_AB R11, R152, R153 ;  /* 0x00000099980b723e */ /* 0x010fe200000010ff */
[C---:B-1----:R-:W-:Y:S01]  /*3e30*/  HMMA.16816.F32.BF16 R44, R112.reuse, R48, RZ ;  /* 0x00000030702c723c */ /* 0x042fe200000418ff */
[----:B--2---:R-:W-:Y:S02]  /*3e40*/  F2FP.BF16.F32.PACK_AB R8, R133, R134 ;  /* 0x000000868508723e */ /* 0x004fe400000010ff */
[----:B------:R-:W-:Y:S02]  /*3e50*/  SHF.R.U32.HI R141, RZ, 0x18, R141 ;  /* 0x00000018ff8d7819 */ /* 0x000fe4000001168d */
[----:B------:R-:W-:Y:S01]  /*3e60*/  LOP3.LUT R142, R142, R11, RZ, 0xc0, !PT ;  /* 0x0000000b8e8e7212 */ /* 0x000fe200078ec0ff */
[----:B------:R-:W1:Y:S01]  /*3e70*/  MUFU.EX2 R154, R154 ;  /* 0x0000009a009a7308 */ /* 0x000e620000000800 */
[----:B------:R-:W-:Y:S01]  /*3e80*/  PRMT R141, R10, 0x5410, R141 ;  /* 0x000054100a8d7816 */ /* 0x000fe2000000008d */
[----:B------:R-:W-:Y:S01]  /*3e90*/  HMMA.16816.F32.BF16 R60, R112, R64, RZ ;  /* 0x00000040703c723c */ /* 0x000fe200000418ff */
[----:B------:R-:W-:-:S02]  /*3ea0*/  LOP3.LUT R143, R143, R8, RZ, 0xc0, !PT ;  /* 0x000000088f8f7212 */ /* 0x000fc400078ec0ff */
[--C-:B------:R-:W-:Y:S02]  /*3eb0*/  HSET2.LE.AND R140, R9, R170.reuse, PT ;  /* 0x000000aa098c7233 */ /* 0x100fe40003803000 */
[----:B------:R-:W2:Y:S01]  /*3ec0*/  LDSM.16.MT88.4 R8, [R196+0xe800] ;  /* 0x00e80000c408783b */ /* 0x000ea20000004200 */
[----:B------:R-:W-:Y:S01]  /*3ed0*/  HSET2.LE.AND R141, R141, R170, PT ;  /* 0x000000aa8d8d7233 */ /* 0x000fe20003803000 */
[C---:B------:R-:W-:Y:S01]  /*3ee0*/  HMMA.16816.F32.BF16 R68, R112.reuse, R72, RZ ;  /* 0x000000487044723c */ /* 0x040fe200000418ff */
[C---:B---3--:R-:W-:Y:S01]  /*3ef0*/  F2FP.BF16.F32.PACK_AB R109, R155.reuse, R156 ;  /* 0x0000009c9b6d723e */ /* 0x048fe200000010ff */
[----:B------:R-:W-:Y:S01]  /*3f00*/  MUFU.EX2 R166, R166 ;  /* 0x000000a600a67308 */ /* 0x000fe20000000800 */
[----:B------:R-:W-:Y:S02]  /*3f10*/  FADD.FTZ R156, R156, R161 ;  /* 0x000000a19c9c7221 */ /* 0x000fe40000010000 */
[----:B------:R-:W-:Y:S01]  /*3f20*/  LOP3.LUT R140, R140, R109, RZ, 0xc0, !PT ;  /* 0x0000006d8c8c7212 */ /* 0x000fe200078ec0ff */
[C---:B------:R-:W-:Y:S01]  /*3f30*/  HMMA.16816.F32.BF16 R76, R112.reuse, R80, RZ ;  /* 0x00000050704c723c */ /* 0x040fe200000418ff */
[----:B------:R-:W-:Y:S01]  /*3f40*/  FADD.FTZ R156, R155, R156 ;  /* 0x0000009c9b9c7221 */ /* 0x000fe20000010000 */
[C---:B-1----:R-:W-:Y:S01]  /*3f50*/  F2FP.BF16.F32.PACK_AB R108, R154.reuse, R157 ;  /* 0x0000009d9a6c723e */ /* 0x042fe200000010ff */
[----:B------:R-:W-:Y:S01]  /*3f60*/  FADD.FTZ R157, R157, R160 ;  /* 0x000000a09d9d7221 */ /* 0x000fe20000010000 */
[----:B------:R-:W1:Y:S02]  /*3f70*/  MUFU.EX2 R167, R167 ;  /* 0x000000a700a77308 */ /* 0x000e640000000800 */
[----:B------:R-:W-:Y:S01]  /*3f80*/  HMMA.16816.F32.BF16 R84, R112, R88, RZ ;  /* 0x000000587054723c */ /* 0x000fe200000418ff */
[----:B------:R-:W-:Y:S01]  /*3f90*/  LOP3.LUT R141, R141, R108, RZ, 0xc0, !PT ;  /* 0x0000006c8d8d7212 */ /* 0x000fe200078ec0ff */
[----:B------:R-:W-:-:S04]  /*3fa0*/  FADD.FTZ R157, R154, R157 ;  /* 0x0000009d9a9d7221 */ /* 0x000fc80000010000 */
        /* <DEDUP_REMOVED lines=8> */
[----:B------:R-:W3:Y:S05]  /*4030*/  MUFU.EX2 R172, R172 ;  /* 0x000000ac00ac7308 */ /* 0x000eea0000000800 */
        /* <DEDUP_REMOVED lines=13> */
[----:B------:R-:W-:Y:S05]  /*4110*/  MUFU.EX2 R215, R215 ;  /* 0x000000d700d77308 */ /* 0x000fea0000000800 */
[C---:B------:R-:W-:Y:S06]  /*4120*/  HMMA.16816.F32.BF16 R108, R112.reuse, R4, RZ ;  /* 0x00000004706c723c */ /* 0x040fec00000418ff */
[----:B------:R-:W-:Y:S01]  /*4130*/  HMMA.16816.F32.BF16 R112, R112, R6, RZ ;  /* 0x000000067070723c */ /* 0x000fe200000418ff */
[----:B------:R-:W1:Y:S05]  /*4140*/  LDSM.16.MT88.4 R4, [R194+0xe800] ;  /* 0x00e80000c204783b */ /* 0x000e6a0000004200 */
[C---:B-----5:R-:W-:Y:S06]  /*4150*/  HMMA.16816.F32.BF16 R52, R140.reuse, R12, R52 ;  /* 0x0000000c8c34723c */ /* 0x060fec0000041834 */
[----:B------:R-:W-:Y:S01]  /*4160*/  HMMA.16816.F32.BF16 R56, R140, R14, R56 ;  /* 0x0000000e8c38723c */ /* 0x000fe20000041838 */
[----:B------:R-:W-:-:S05]  /*4170*/  IMAD.U32 R13, RZ, RZ, UR10 ;  /* 0x0000000aff0d7e24 */ /* 0x000fca000f8e00ff */
[----:B------:R-:W-:Y:S01]  /*4180*/  LOP3.LUT R146, R147, UR33, R13, 0x96, !PT ;  /* 0x0000002193927c12 */ /* 0x000fe2000f8e960d */
[C---:B--2---:R-:W-:Y:S01]  /*4190*/  HMMA.16816.F32.BF16 R60, R140.reuse, R8, R60 ;  /* 0x000000088c3c723c */ /* 0x044fe2000004183c */
[----:B------:R-:W2:Y:S03]  /*41a0*/  LDSM.16.MT88.4 R12, [R192+0xe800] ;  /* 0x00e80000c00c783b */ /* 0x000ea60000004200 */
[----:B------:R-:W-:Y:S02]  /*41b0*/  IMAD.WIDE.U32 R146, R146, -0x326172a9, RZ ;  /* 0xcd9e8d5792927825 */ /* 0x000fe400078e00ff */
[----:B------:R-:W-:Y:S01]  /*41c0*/  HMMA.16816.F32.BF16 R64, R140, R10, R64 ;  /* 0x0000000a8c40723c */ /* 0x000fe20000041840 */
[----:B------:R-:W5:Y:S02]  /*41d0*/  LDSM.16.MT88.4 R8, [R196+0x10800] ;  /* 0x01080000c408783b */ /* 0x000f640000004200 */
[----:B------:R-:W-:-:S03]  /*41e0*/  LOP3.LUT R144, R147, UR21, R144, 0x96, !PT ;  /* 0x0000001593907c12 */ /* 0x000fc6000f8e9690 */
[----:B------:R-:W-:Y:S02]  /*41f0*/  HMMA.16816.F32.BF16 R36, R140, R16, R36 ;  /* 0x000000108c24723c */ /* 0x000fe40000041824 */
[----:B------:R-:W-:-:S04]  /*4200*/  IMAD.WIDE.U32 R144, R144, -0x2daee0ad, RZ ;  /* 0xd2511f5390907825 */ /* 0x000fc800078e00ff */
[----:B------:R-:W-:Y:S01]  /*4210*/  HMMA.16816.F32.BF16 R40, R140, R18, R40 ;  /* 0x000000128c28723c */ /* 0x000fe20000041828 */
[----:B------:R-:W3:Y:S01]  /*4220*/  LDSM.16.MT88.4 R16, [R193+0xe800] ;  /* 0x00e80000c110783b */ /* 0x000ee20000004200 */
[----:B------:R-:W-:-:S04]  /*4230*/  LOP3.LUT R138, R145, UR18, R138, 0x96, !PT ;  /* 0x00000012918a7c12 */ /* 0x000fc8000f8e968a */
[----:B------:R-:W-:Y:S01]  /*4240*/  HMMA.16816.F32.BF16 R44, R140, R20, R44 ;  /* 0x000000148c2c723c */ /* 0x000fe2000004182c */
[----:B------:R-:W-:-:S05]  /*4250*/  IMAD.WIDE.U32 R138, R138, -0x326172a9, RZ ;  /* 0xcd9e8d578a8a7825 */ /* 0x000fca00078e00ff */
[----:B-1----:R-:W-:Y:S01]  /*4260*/  HMMA.16816.F32.BF16 R68, R140, R4, R68 ;  /* 0x000000048c44723c */ /* 0x002fe20000041844 */
[----:B------:R-:W-:Y:S02]  /*4270*/  LOP3.LUT R20, R137, UR19, R146, 0x96, !PT ;  /* 0x0000001389147c12 */ /* 0x000fe4000f8e9692 */
[----:B------:R-:W-:-:S03]  /*4280*/  LOP3.LUT R136, R139, UR17, R136, 0x96, !PT ;  /* 0x000000118b887c12 */ /* 0x000fc6000f8e9688 */
[----:B------:R-:W-:Y:S01]  /*4290*/  IMAD.WIDE.U32 R20, R20, -0x2daee0ad, RZ ;  /* 0xd2511f5314147825 */ /* 0x000fe200078e00ff */
[C---:B------:R-:W-:Y:S01]  /*42a0*/  HMMA.16816.F32.BF16 R72, R140.reuse, R6, R72 ;  /* 0x000000068c48723c */ /* 0x040fe20000041848 */
[----:B------:R-:W1:Y:S02]  /*42b0*/  LDSM.16.MT88.4 R4, [R194+0x10800] ;  /* 0x01080000c204783b */ /* 0x000e640000004200 */
[----:B------:R-:W-:Y:S01]  /*42c0*/  IMAD.WIDE.U32 R136, R136, -0x2daee0ad, RZ ;  /* 0xd2511f5388887825 */ /* 0x000fe200078e00ff */
[----:B------:R-:W-:Y:S02]  /*42d0*/  LOP3.LUT R190, R21, UR16, R144, 0x96, !PT ;  /* 0x0000001015be7c12 */ /* 0x000fe4000f8e9690 */
[----:B--2---:R-:W-:Y:S01]  /*42e0*/  HMMA.16816.F32.BF16 R84, R140, R12, R84 ;  /* 0x0000000c8c54723c */ /* 0x004fe20000041854 */
[----:B------:R-:W2:Y:S01]  /*42f0*/  LDSM.16.MT88.4 R144, [R192+0x10800] ;  /* 0x01080000c090783b */ /* 0x000ea20000004200 */
[----:B------:R-:W-:Y:S01]  /*4300*/  LOP3.LUT R212, R137, UR14, R20, 0x96, !PT ;  /* 0x0000000e89d47c12 */ /* 0x000fe2000f8e9614 */
[----:B------:R-:W-:Y:S01]  /*4310*/  IMAD.WIDE.U32 R190, R190, -0x326172a9, RZ ;  /* 0xcd9e8d57bebe7825 */ /* 0x000fe200078e00ff */
[----:B------:R-:W-:-:S02]  /*4320*/  F2FP.BF16.F32.PACK_AB R20, R167, R166 ;  /* 0x000000a6a714723e */ /* 0x000fc400000010ff */
[----:B-----5:R-:W-:Y:S01]  /*4330*/  HMMA.16816.F32.BF16 R92, R140, R8, R92 ;  /* 0x000000088c5c723c */ /* 0x020fe2000004185c */
[----:B------:R-:W-:Y:S01]  /*4340*/  IMAD.WIDE.U32 R212, R212, -0x326172a9, RZ ;  /* 0xcd9e8d57d4d47825 */ /* 0x000fe200078e00ff */
[----:B------:R-:W-:-:S03]  /*4350*/  LOP3.LUT R186, R191, UR15, R138, 0x96, !PT ;  /* 0x0000000fbfba7c12 */ /* 0x000fc6000f8e968a */
[----:B------:R-:W-:Y:S01]  /*4360*/  VIADD R191, R199, 0x800 ;  /* 0x00000800c7bf7836 */ /* 0x000fe20000000000 */
[----:B------:R-:W-:Y:S01]  /*4370*/  HMMA.16816.F32.BF16 R88, R140, R14, R88 ;  /* 0x0000000e8c58723c */ /* 0x000fe20000041858 */
[----:B------:R-:W-:Y:S01]  /*4380*/  IMAD.WIDE.U32 R186, R186, -0x2daee0ad, RZ ;  /* 0xd2511f53baba7825 */ /* 0x000fe200078e00ff */
[----:B------:R-:W-:-:S04]  /*4390*/  LOP3.LUT R190, R213, UR26, R190, 0x96, !PT ;  /* 0x0000001ad5be7c12 */ /* 0x000fc8000f8e96be */
[----:B------:R-:W-:Y:S01]  /*43a0*/  LOP3.LUT R12, R187, UR5, R136, 0x96, !PT ;  /* 0x00000005bb0c7c12 */ /* 0x000fe2000f8e9688 */
[C---:B---3--:R-:W-:Y:S01]  /*43b0*/  HMMA.16816.F32.BF16 R76, R140.reuse, R16, R76 ;  /* 0x000000108c4c723c */ /* 0x048fe2000004184c */
[----:B------:R-:W-:Y:S01]  /*43c0*/  LDSM.16.MT88.4 R136, [R196+0xd000] ;  /* 0x00d00000c488783b */ /* 0x000fe20000004200 */
[----:B------:R-:W-:Y:S02]  /*43d0*/  VIADD R187, R199, 0x2000 ;  /* 0x00002000c7bb7836 */ /* 0x000fe40000000000 */
[----:B------:R-:W-:Y:S02]  /*43e0*/  IMAD.WIDE.U32 R12, R12, -0x326172a9, RZ ;  /* 0xcd9e8d570c0c7825 */ /* 0x000fe400078e00ff */
[----:B------:R-:W-:Y:S03]  /*43f0*/  HMMA.16816.F32.BF16 R80, R140, R18, R80 ;  /* 0x000000128c50723c */ /* 0x000fe60000041850 */
[----:B------:R-:W-:-:S02]  /*4400*/  LOP3.LUT R8, R13, UR8, R212, 0x96, !PT ;  /* 0x000000080d087c12 */ /* 0x000fc4000f8e96d4 */
[C---:B------:R-:W-:Y:S01]  /*4410*/  LOP3.LUT R16, R12.reuse, 0xff, RZ, 0xc0, !PT ;  /* 0x000000ff0c107812 */ /* 0x040fe200078ec0ff */
[C---:B------:R-:W-:Y:S01]  /*4420*/  HMMA.16816.F32.BF16 R96, R140.reuse, R10, R96 ;  /* 0x0000000a8c60723c */ /* 0x040fe20000041860 */
[----:B------:R-:W-:Y:S02]  /*4430*/  LOP3.LUT R19, R12, 0xffff, RZ, 0xc0, !PT ;  /* 0x0000ffff0c137812 */ /* 0x000fe400078ec0ff */
[--C-:B------:R-:W-:Y:S02]  /*4440*/  SHF.R.U32.HI R9, RZ, 0x10, R12.reuse ;  /* 0x00000010ff097819 */ /* 0x100fe4000001160c */
[----:B------:R-:W-:Y:S01]  /*4450*/  SHF.R.U32.HI R17, RZ, 0x18, R12 ;  /* 0x00000018ff117819 */ /* 0x000fe2000001160c */
[----:B-1----:R-:W-:Y:S01]  /*4460*/  HMMA.16816.F32.BF16 R120, R140, R4, R120 ;  /* 0x000000048c78723c */ /* 0x002fe20000041878 */
[----:B------:R-:W1:Y:S01]  /*4470*/  LDSM.16.MT88.4 R12, [R194+0xd000] ;  /* 0x00d00000c20c783b */ /* 0x000e620000004200 */
[C---:B------:R-:W-:Y:S02]  /*4480*/  LOP3.LUT R11, R8.reuse, 0xffff, RZ, 0xc0, !PT ;  /* 0x0000ffff080b7812 */ /* 0x040fe400078ec0ff */
[----:B------:R-:W-:-:S02]  /*4490*/  LOP3.LUT R10, R8, 0xff, RZ, 0xc0, !PT ;  /* 0x000000ff080a7812 */ /* 0x000fc400078ec0ff */
[----:B------:R-:W-:Y:S01]  /*44a0*/  SHF.R.U32.HI R11, RZ, 0x8, R11 ;  /* 0x00000008ff0b7819 */ /* 0x000fe2000001160b */
[C---:B------:R-:W-:Y:S01]  /*44b0*/  HMMA.16816.F32.BF16 R100, R140.reuse, R6, R100 ;  /* 0x000000068c64723c */ /* 0x040fe20000041864 */
[--C-:B------:R-:W-:Y:S02]  /*44c0*/  SHF.R.U32.HI R21, RZ, 0x18, R8.reuse ;  /* 0x00000018ff157819 */ /* 0x100fe40000011608 */
[----:B------:R-:W-:Y:S02]  /*44d0*/  PRMT R5, R10, 0x5410, R11 ;  /* 0x000054100a057816 */ /* 0x000fe4000000000b */
[----:B------:R-:W-:Y:S01]  /*44e0*/  LOP3.LUT R4, R9, 0xff, RZ, 0xc0, !PT ;  /* 0x000000ff09047812 */ /* 0x000fe200078ec0ff */
[----:B------:R-:W-:Y:S01]  /*44f0*/  HMMA.16816.F32.BF16 R48, R140, R22, R48 ;  /* 0x000000168c30723c */ /* 0x000fe20000041830 */
[----:B------:R-:W-:Y:S02]  /*4500*/  SHF.R.U32.HI R6, RZ, 0x10, R8 ;  /* 0x00000010ff067819 */ /* 0x000fe40000011608 */
[----:B------:R-:W3:Y:S01]  /*4510*/  LDSM.16.MT88.4 R8, [R192+0xd000] ;  /* 0x00d00000c008783b */ /* 0x000ee20000004200 */
[----:B------:R-:W-:-:S02]  /*4520*/  HSET2.LE.AND R5, R5, R170, PT ;  /* 0x000000aa05057233 */ /* 0x000fc40003803000 */
[----:B------:R-:W-:Y:S01]  /*4530*/  LOP3.LUT R6, R6, 0xff, RZ, 0xc0, !PT ;  /* 0x000000ff06067812 */ /* 0x000fe200078ec0ff */
[C---:B------:R-:W-:Y:S01]  /*4540*/  HMMA.16816.F32.BF16 R104, R140.reuse, R148, R104 ;  /* 0x000000948c68723c */ /* 0x040fe20000041868 */
[----:B------:R-:W-:Y:S02]  /*4550*/  SHF.R.U32.HI R19, RZ, 0x8, R19 ;  /* 0x00000008ff137819 */ /* 0x000fe40000011613 */
[----:B------:R-:W-:Y:S02]  /*4560*/  PRMT R17, R4, 0x5410, R17 ;  /* 0x0000541004117816 */ /* 0x000fe40000000011 */
[----:B------:R-:W-:Y:S01]  /*4570*/  PRMT R21, R6, 0x5410, R21 ;  /* 0x0000541006157816 */ /* 0x000fe20000000015 */
[C---:B------:R-:W-:Y:S01]  /*4580*/  HMMA.16816.F32.BF16 R128, R140.reuse, R24, R128 ;  /* 0x000000188c80723c */ /* 0x040fe20000041880 */
[----:B------:R-:W-:Y:S01]  /*4590*/  LOP3.LUT R20, R5, R20, RZ, 0xc0, !PT ;  /* 0x0000001405147212 */ /* 0x000fe200078ec0ff */
[----:B------:R-:W-:Y:S01]  /*45a0*/  FFMA.FTZ R149, R183, UR9, -R182 ;  /* 0x00000009b7957c23 */ /* 0x000fe200080108b6 */
[----:B------:R-:W5:Y:S01]  /*45b0*/  LDSM.16.MT88.4 R4, [R193+0xf000] ;  /* 0x00f00000c104783b */ /* 0x000f620000004200 */
[----:B------:R-:W-:Y:S01]  /*45c0*/  PRMT R19, R16, 0x5410, R19 ;  /* 0x0000541010137816 */ /* 0x000fe20000000013 */
[----:B------:R-:W-:Y:S01]  /*45d0*/  VIADD R183, R199, 0x4000 ;  /* 0x00004000c7b77836 */ /* 0x000fe20000000000 */
[--C-:B------:R-:W-:Y:S01]  /*45e0*/  HSET2.LE.AND R21, R21, R170.reuse, PT ;  /* 0x000000aa15157233 */ /* 0x100fe20003803000 */
[C---:B------:R-:W-:Y:S01]  /*45f0*/  HMMA.16816.F32.BF16 R124, R140.reuse, R26, R124 ;  /* 0x0000001a8c7c723c */ /* 0x040fe2000004187c */
[--C-:B------:R-:W-:Y:S01]  /*4600*/  HSET2.LE.AND R23, R17, R170.reuse, PT ;  /* 0x000000aa11177233 */ /* 0x100fe20003803000 */
[----:B------:R-:W-:Y:S01]  /*4610*/  LDSM.16.MT88.4 R24, [R194+0xf000] ;  /* 0x00f00000c218783b */ /* 0x000fe20000004200 */
[----:B------:R-:W-:Y:S01]  /*4620*/  HSET2.LE.AND R19, R19, R170, PT ;  /* 0x000000aa13137233 */ /* 0x000fe20003803000 */
[----:B------:R-:W-:Y:S01]  /*4630*/  MUFU.EX2 R149, R149 ;  /* 0x0000009500957308 */ /* 0x000fe20000000800 */
[----:B------:R-:W-:Y:S01]  /*4640*/  F2FP.BF16.F32.PACK_AB R16, R172, R171 ;  /* 0x000000abac10723e */ /* 0x000fe200000010ff */
[----:B--2---:R-:W-:Y:S01]  /*4650*/  HMMA.16816.F32.BF16 R108, R140, R144, R108 ;  /* 0x000000908c6c723c */ /* 0x004fe2000004186c */
[----:B------:R-:W-:-:S02]  /*4660*/  F2FP.BF16.F32.PACK_AB R22, R169, R168 ;  /* 0x000000a8a916723e */ /* 0x000fc400000010ff */
[----:B----4-:R-:W-:Y:S02]  /*4670*/  F2FP.BF16.F32.PACK_AB R148, R173, R174 ;  /* 0x000000aead94723e */ /* 0x010fe400000010ff */
[----:B------:R-:W-:Y:S01]  /*4680*/  LOP3.LUT R21, R21, R16, RZ, 0xc0, !PT ;  /* 0x0000001015157212 */ /* 0x000fe200078ec0ff */
[C---:B------:R-:W-:Y:S01]  /*4690*/  HMMA.16816.F32.BF16 R112, R140.reuse, R146, R112 ;  /* 0x000000928c70723c */ /* 0x040fe20000041870 */
[----:B------:R-:W-:Y:S01]  /*46a0*/  LOP3.LUT R22, R19, R22, RZ, 0xc0, !PT ;  /* 0x0000001613167212 */ /* 0x000fe200078ec0ff */
[----:B------:R-:W-:Y:S01]  /*46b0*/  LDSM.16.MT88.4 R144, [R192+0x11000] ;  /* 0x01100000c090783b */ /* 0x000fe20000004200 */
[----:B------:R-:W-:Y:S01]  /*46c0*/  LOP3.LUT R23, R23, R148, RZ, 0xc0, !PT ;  /* 0x0000009417177212 */ /* 0x000fe200078ec0ff */
[--C-:B------:R-:W-:Y:S01]  /*46d0*/  FFMA.FTZ R148, R185, UR9, -R182.reuse ;  /* 0x00000009b9947c23 */ /* 0x100fe200080108b6 */
[----:B------:R-:W-:Y:S01]  /*46e0*/  VIADD R185, R199, 0x3000 ;  /* 0x00003000c7b97836 */ /* 0x000fe20000000000 */
[----:B------:R-:W2:Y:S01]  /*46f0*/  LDSM.16.MT88.4 R16, [R192+0xf000] ;  /* 0x00f00000c010783b */ /* 0x000ea20000004200 */
[----:B------:R-:W-:Y:S03]  /*4700*/  HMMA.16816.F32.BF16 R116, R140, R150, R116 ;  /* 0x000000968c74723c */ /* 0x000fe60000041874 */
[----:B------:R-:W4:Y:S01]  /*4710*/  MUFU.EX2 R148, R148 ;  /* 0x0000009400947308 */ /* 0x000f220000000800 */
[----:B------:R-:W-:Y:S02]  /*4720*/  LDSM.16.MT88.4 R140, [R194+0xd800] ;  /* 0x00d80000c28c783b */ /* 0x000fe40000004200 */
[----:B-1----:R-:W-:Y:S01]  /*4730*/  HMMA.16816.F32.BF16 R36, R20, R12, R36 ;  /* 0x0000000c1424723c */ /* 0x002fe20000041824 */
[----:B------:R-:W-:Y:S01]  /*4740*/  FFMA.FTZ R150, R181, UR9, -R182 ;  /* 0x00000009b5967c23 */ /* 0x000fe200080108b6 */
[----:B------:R-:W-:Y:S01]  /*4750*/  FFMA.FTZ R151, R180, UR9, -R177 ;  /* 0x00000009b4977c23 */ /* 0x000fe200080108b1 */
[----:B------:R-:W-:-:S02]  /*4760*/  VIADD R182, R199, 0x4800 ;  /* 0x00004800c7b67836 */ /* 0x000fc40000000000 */
[C---:B------:R-:W-:Y:S01]  /*4770*/  VIADD R181, R199.reuse, 0x5000 ;  /* 0x00005000c7b57836 */ /* 0x040fe20000000000 */
[----:B------:R-:W-:Y:S01]  /*4780*/  HMMA.16816.F32.BF16 R40, R20, R14, R40 ;  /* 0x0000000e1428723c */ /* 0x000fe20000041828 */
[----:B------:R-:W1:Y:S01]  /*4790*/  LDSM.16.MT88.4 R12, [R196+0x11000] ;  /* 0x01100000c40c783b */ /* 0x000e620000004200 */
[----:B------:R-:W-:Y:S01]  /*47a0*/  MUFU.EX2 R150, R150 ;  /* 0x0000009600967308 */ /* 0x000fe20000000800 */
[----:B------:R-:W-:-:S03]  /*47b0*/  VIADD R180, R199, 0x5800 ;  /* 0x00005800c7b47836 */ /* 0x000fc60000000000 */
[----:B---3--:R-:W-:Y:S01]  /*47c0*/  HMMA.16816.F32.BF16 R52, R20, R8, R52 ;  /* 0x000000081434723c */ /* 0x008fe20000041834 */
[----:B----4-:R-:W-:-:S03]  /*47d0*/  F2FP.BF16.F32.PACK_AB R175, R149, R148 ;  /* 0x0000009495af723e */ /* 0x010fc600000010ff */
[----:B------:R-:W3:Y:S02]  /*47e0*/  MUFU.EX2 R151, R151 ;  /* 0x0000009700977308 */ /* 0x000ee40000000800 */
[C---:B------:R-:W-:Y:S01]  /*47f0*/  HMMA.16816.F32.BF16 R56, R20.reuse, R10, R56 ;  /* 0x0000000a1438723c */ /* 0x040fe20000041838 */
[----:B------:R-:W4:Y:S05]  /*4800*/  LDSM.16.MT88.4 R8, [R194+0x11000] ;  /* 0x01100000c208783b */ /* 0x000f2a0000004200 */
[C---:B-----5:R-:W-:Y:S06]  /*4810*/  HMMA.16816.F32.BF16 R76, R20.reuse, R4, R76 ;  /* 0x00000004144c723c */ /* 0x060fec000004184c */
[C---:B------:R-:W-:Y:S01]  /*4820*/  HMMA.16816.F32.BF16 R80, R20.reuse, R6, R80 ;  /* 0x000000061450723c */ /* 0x040fe20000041850 */
[----:B------:R-:W5:Y:S05]  /*4830*/  LDSM.16.MT88.4 R4, [R193+0x11000] ;  /* 0x01100000c104783b */ /* 0x000f6a0000004200 */
[C---:B--2---:R-:W-:Y:S06]  /*4840*/  HMMA.16816.F32.BF16 R84, R20.reuse, R16, R84 ;  /* 0x000000101454723c */ /* 0x044fec0000041854 */
[C---:B------:R-:W-:Y:S01]  /*4850*/  HMMA.16816.F32.BF16 R88, R20.reuse, R18, R88 ;  /* 0x000000121458723c */ /* 0x040fe20000041858 */
[----:B------:R-:W2:Y:S05]  /*4860*/  LDSM.16.MT88.4 R16, [R196+0xd800] ;  /* 0x00d80000c410783b */ /* 0x000eaa0000004200 */
[C---:B-1----:R-:W-:Y:S06]  /*4870*/  HMMA.16816.F32.BF16 R96, R20.reuse, R14, R96 ;  /* 0x0000000e1460723c */ /* 0x042fec0000041860 */
[----:B------:R-:W-:Y:S01]  /*4880*/  HMMA.16816.F32.BF16 R92, R20, R12, R92 ;  /* 0x0000000c145c723c */ /* 0x000fe2000004185c */
[----:B------:R-:W-:-:S04]  /*4890*/  IMAD.WIDE.U32 R14, R190, -0x2daee0ad, RZ ;  /* 0xd2511f53be0e7825 */ /* 0x000fc800078e00ff */
[----:B------:R-:W-:Y:S01]  /*48a0*/  VIADD R190, R199, 0x1000 ;  /* 0x00001000c7be7836 */ /* 0x000fe20000000000 */
[C---:B----4-:R-:W-:Y:S01]  /*48b0*/  HMMA.16816.F32.BF16 R120, R20.reuse, R8, R120 ;  /* 0x000000081478723c */ /* 0x050fe20000041878 */
[C---:B------:R-:W-:Y:S02]  /*48c0*/  LOP3.LUT R13, R14.reuse, 0xffff, RZ, 0xc0, !PT ;  /* 0x0000ffff0e0d7812 */ /* 0x040fe400078ec0ff */
[----:B------:R-:W-:Y:S02]  /*48d0*/  LOP3.LUT R12, R14, 0xff, RZ, 0xc0, !PT ;  /* 0x000000ff0e0c7812 */ /* 0x000fe400078ec0ff */
[----:B------:R-:W-:Y:S01]  /*48e0*/  SHF.R.U32.HI R13, RZ, 0x8, R13 ;  /* 0x00000008ff0d7819 */ /* 0x000fe2000001160d */
[----:B------:R-:W-:Y:S01]  /*48f0*/  HMMA.16816.F32.BF16 R100, R20, R10, R100 ;  /* 0x0000000a1464723c */ /* 0x000fe20000041864 */
[--C-:B------:R-:W-:Y:S02]  /*4900*/  SHF.R.U32.HI R8, RZ, 0x10, R14.reuse ;  /* 0x00000010ff087819 */ /* 0x100fe4000001160e */
[----:B------:R-:W-:-:S02]  /*4910*/  SHF.R.U32.HI R9, RZ, 0x18, R14 ;  /* 0x00000018ff097819 */ /* 0x000fc4000001160e */
[----:B------:R-:W-:Y:S01]  /*4920*/  LOP3.LUT R186, R15, UR4, R186, 0x96, !PT ;  /* 0x000000040fba7c12 */ /* 0x000fe2000f8e96ba */
[C---:B-----5:R-:W-:Y:S01]  /*4930*/  HMMA.16816.F32.BF16 R104, R20.reuse, R4, R104 ;  /* 0x000000041468723c */ /* 0x060fe20000041868 */
[----:B------:R-:W-:Y:S02]  /*4940*/  PRMT R11, R12, 0x5410, R13 ;  /* 0x000054100c0b7816 */ /* 0x000fe4000000000d */
[----:B------:R-:W1:Y:S01]  /*4950*/  LDSM.16.MT88.4 R12, [R192+0xd800] ;  /* 0x00d80000c00c783b */ /* 0x000e620000004200 */
[----:B------:R-:W-:Y:S02]  /*4960*/  LOP3.LUT R8, R8, 0xff, RZ, 0xc0, !PT ;  /* 0x000000ff08087812 */ /* 0x000fe400078ec0ff */
[----:B------:R-:W-:Y:S01]  /*4970*/  HMMA.16816.F32.BF16 R128, R20, R136, R128 ;  /* 0x000000881480723c */ /* 0x000fe20000041880 */
[----:B------:R-:W-:Y:S02]  /*4980*/  SHF.R.U32.HI R5, RZ, 0x10, R186 ;  /* 0x00000010ff057819 */ /* 0x000fe400000116ba */
[----:B------:R-:W-:-:S02]  /*4990*/  PRMT R9, R8, 0x5410, R9 ;  /* 0x0000541008097816 */ /* 0x000fc40000000009 */
[----:B------:R-:W-:Y:S01]  /*49a0*/  LOP3.LUT R8, R186, 0xffff, RZ, 0xc0, !PT ;  /* 0x0000ffffba087812 */ /* 0x000fe200078ec0ff */
[C---:B------:R-:W-:Y:S01]  /*49b0*/  HMMA.16816.F32.BF16 R124, R20.reuse, R138, R124 ;  /* 0x0000008a147c723c */ /* 0x040fe2000004187c */
[----:B------:R-:W-:Y:S01]  /*49c0*/  SHF.R.U32.HI R4, RZ, 0x18, R186 ;  /* 0x00000018ff047819 */ /* 0x000fe200000116ba */
[----:B------:R-:W-:Y:S01]  /*49d0*/  LDSM.16.MT88.4 R136, [R193+0xd800] ;  /* 0x00d80000c188783b */ /* 0x000fe20000004200 */
[----:B------:R-:W-:Y:S02]  /*49e0*/  SHF.R.U32.HI R8, RZ, 0x8, R8 ;  /* 0x00000008ff087819 */ /* 0x000fe40000011608 */
[----:B------:R-:W-:Y:S01]  /*49f0*/  LOP3.LUT R5, R5, 0xff, RZ, 0xc0, !PT ;  /* 0x000000ff05057812 */ /* 0x000fe200078ec0ff */
[----:B------:R-:W-:Y:S03]  /*4a00*/  HMMA.16816.F32.BF16 R68, R20, R24, R68 ;  /* 0x000000181444723c */ /* 0x000fe60000041844 */
[----:B------:R-:W-:-:S03]  /*4a10*/  PRMT R5, R5, 0x5410, R4 ;  /* 0x0000541005057816 */ /* 0x000fc60000000004 */
[C---:B------:R-:W-:Y:S01]  /*4a20*/  HMMA.16816.F32.BF16 R116, R20.reuse, R6, R116 ;  /* 0x000000061474723c */ /* 0x040fe20000041874 */
[----:B------:R-:W-:Y:S01]  /*4a30*/  LOP3.LUT R25, R186, 0xff, RZ, 0xc0, !PT ;  /* 0x000000ffba197812 */ /* 0x000fe200078ec0ff */
[----:B------:R-:W-:Y:S01]  /*4a40*/  VIADD R186, R199, 0x2800 ;  /* 0x00002800c7ba7836 */ /* 0x000fe20000000000 */
[--C-:B------:R-:W-:Y:S02]  /*4a50*/  HSET2.LE.AND R5, R5, R170.reuse, PT ;  /* 0x000000aa05057233 */ /* 0x100fe40003803000 */
[----:B------:R-:W-:Y:S01]  /*4a60*/  PRMT R25, R25, 0x5410, R8 ;  /* 0x0000541019197816 */ /* 0x000fe20000000008 */
[C---:B------:R-:W-:Y:S01]  /*4a70*/  HMMA.16816.F32.BF16 R108, R20.reuse, R144, R108 ;  /* 0x00000090146c723c */ /* 0x040fe2000004186c */
[--C-:B------:R-:W-:Y:S02]  /*4a80*/  HSET2.LE.AND R6, R11, R170.reuse, PT ;  /* 0x000000aa0b067233 */ /* 0x100fe40003803000 */
[--C-:B------:R-:W-:Y:S02]  /*4a90*/  HSET2.LE.AND R7, R9, R170.reuse, PT ;  /* 0x000000aa09077233 */ /* 0x100fe40003803000 */
[----:B------:R-:W4:Y:S01]  /*4aa0*/  LDSM.16.MT88.4 R8, [R192+0xf800] ;  /* 0x00f80000c008783b */ /* 0x000f220000004200 */
[----:B------:R-:W-:Y:S01]  /*4ab0*/  HSET2.LE.AND R4, R25, R170, PT ;  /* 0x000000aa19047233 */ /* 0x000fe20003803000 */
[----:B------:R-:W-:Y:S01]  /*4ac0*/  HMMA.16816.F32.BF16 R44, R20, R32, R44 ;  /* 0x00000020142c723c */ /* 0x000fe2000004182c */
[----:B---3--:R-:W-:-:S02]  /*4ad0*/  F2FP.BF16.F32.PACK_AB R170, R178, R151 ;  /* 0x00000097b2aa723e */ /* 0x008fc400000010ff */
[----:B------:R-:W-:Y:S02]  /*4ae0*/  F2FP.BF16.F32.PACK_AB R145, R217, R150 ;  /* 0x00000096d991723e */ /* 0x000fe400000010ff */
[----:B------:R-:W-:Y:S01]  /*4af0*/  F2FP.BF16.F32.PACK_AB R144, R215, R176 ;  /* 0x000000b0d790723e */ /* 0x000fe200000010ff */
[C---:B------:R-:W-:Y:S01]  /*4b00*/  HMMA.16816.F32.BF16 R48, R20.reuse, R34, R48 ;  /* 0x000000221430723c */ /* 0x040fe20000041830 */
[----:B------:R-:W-:Y:S01]  /*4b10*/  LOP3.LUT R4, R4, R175, RZ, 0xc0, !PT ;  /* 0x000000af04047212 */ /* 0x000fe200078ec0ff */
[----:B------:R-:W-:Y:S01]  /*4b20*/  LDSM.16.MT88.4 R32, [R196+0xf800] ;  /* 0x00f80000c420783b */ /* 0x000fe20000004200 */
[----:B------:R-:W-:Y:S02]  /*4b30*/  LOP3.LUT R5, R5, R170, RZ, 0xc0, !PT ;  /* 0x000000aa05057212 */ /* 0x000fe400078ec0ff */
[----:B------:R-:W-:Y:S01]  /*4b40*/  LOP3.LUT R6, R6, R145, RZ, 0xc0, !PT ;  /* 0x0000009106067212 */ /* 0x000fe200078ec0ff */
[----:B------:R-:W-:Y:S01]  /*4b50*/  HMMA.16816.F32.BF16 R60, R20, R28, R60 ;  /* 0x0000001c143c723c */ /* 0x000fe2000004183c */
[----:B------:R-:W-:-:S05]  /*4b60*/  LOP3.LUT R7, R7, R144, RZ, 0xc0, !PT ;  /* 0x0000009007077212 */ /* 0x000fca00078ec0ff */
[----:B------:R-:W-:Y:S01]  /*4b70*/  HMMA.16816.F32.BF16 R64, R20, R30, R64 ;  /* 0x0000001e1440723c */ /* 0x000fe20000041840 */
[----:B------:R-:W-:Y:S05]  /*4b80*/  LDSM.16.MT88.4 R28, [R194+0xf800] ;  /* 0x00f80000c21c783b */ /* 0x000fea0000004200 */
[C---:B--2---:R-:W-:Y:S06]  /*4b90*/  HMMA.16816.F32.BF16 R128, R4.reuse, R16, R128 ;  /* 0x000000100480723c */ /* 0x044fec0000041880 */
[C---:B------:R-:W-:Y:S01]  /*4ba0*/  HMMA.16816.F32.BF16 R124, R4.reuse, R18, R124 ;  /* 0x00000012047c723c */ /* 0x040fe2000004187c */
[----:B------:R-:W2:Y:S05]  /*4bb0*/  LDSM.16.MT88.4 R16, [R194+0x11800] ;  /* 0x01180000c210783b */ /* 0x000eaa0000004200 */
[C---:B-1----:R-:W-:Y:S06]  /*4bc0*/  HMMA.16816.F32.BF16 R52, R4.reuse, R12, R52 ;  /* 0x0000000c0434723c */ /* 0x042fec0000041834 */
[C---:B------:R-:W-:Y:S01]  /*4bd0*/  HMMA.16816.F32.BF16 R56, R4.reuse, R14, R56 ;  /* 0x0000000e0438723c */ /* 0x040fe20000041838 */
[----:B------:R-:W1:Y:S05]  /*4be0*/  LDSM.16.MT88.4 R12, [R193+0x11800] ;  /* 0x01180000c10c783b */ /* 0x000e6a0000004200 */
[C---:B----4-:R-:W-:Y:S06]  /*4bf0*/  HMMA.16816.F32.BF16 R84, R4.reuse, R8, R84 ;  /* 0x000000080454723c */ /* 0x050fec0000041854 */
[----:B------:R-:W-:Y:S01]  /*4c00*/  HMMA.16816.F32.BF16 R88, R4, R10, R88 ;  /* 0x0000000a0458723c */ /* 0x000fe20000041858 */
[----:B------:R-:W3:Y:S05]  /*4c10*/  LDSM.16.MT88.4 R8, [R192+0x11800] ;  /* 0x01180000c008783b */ /* 0x000eea0000004200 */
[C---:B------:R-:W-:Y:S01]  /*4c20*/  HMMA.16816.F32.BF16 R72, R20.reuse, R26, R72 ;  /* 0x0000001a1448723c */ /* 0x040fe20000041848 */
[----:B------:R-:W4:Y:S05]  /*4c30*/  LDSM.16.MT88.4 R24, [R193+0xf800] ;  /* 0x00f80000c118783b */ /* 0x000f2a0000004200 */
[----:B------:R-:W-:Y:S01]  /*4c40*/  HMMA.16816.F32.BF16 R112, R20, R146, R112 ;  /* 0x000000921470723c */ /* 0x000fe20000041870 */
[----:B------:R-:W5:Y:S05]  /*4c50*/  LDSM.16.MT88.4 R20, [R196+0x11800] ;  /* 0x01180000c414783b */ /* 0x000f6a0000004200 */
[C---:B--2---:R-:W-:Y:S06]  /*4c60*/  HMMA.16816.F32.BF16 R120, R4.reuse, R16, R120 ;  /* 0x000000100478723c */ /* 0x044fec0000041878 */
[----:B------:R-:W-:Y:S01]  /*4c70*/  HMMA.16816.F32.BF16 R36, R4, R140, R36 ;  /* 0x0000008c0424723c */ /* 0x000fe20000041824 */
[----:B------:R-:W-:Y:S01]  /*4c80*/  FADD.FTZ R17, R153, R156 ;  /* 0x0000009c99117221 */ /* 0x000fe20000010000 */
[----:B------:R-:W-:-:S03]  /*4c90*/  FADD.FTZ R16, R134, R157 ;  /* 0x0000009d86107221 */ /* 0x000fc60000010000 */
[----:B------:R-:W-:Y:S01]  /*4ca0*/  FADD.FTZ R17, R152, R17 ;  /* 0x0000001198117221 */ /* 0x000fe20000010000 */
[----:B------:R-:W-:Y:S01]  /*4cb0*/  FADD.FTZ R16, R133, R16 ;  /* 0x0000001085107221 */ /* 0x000fe20000010000 */
[----:B-1----:R-:W-:Y:S02]  /*4cc0*/  HMMA.16816.F32.BF16 R104, R4, R12, R104 ;  /* 0x0000000c0468723c */ /* 0x002fe40000041868 */
[----:B------:R-:W-:-:S04]  /*4cd0*/  FADD.FTZ R166, R166, R17 ;  /* 0x00000011a6a67221 */ /* 0x000fc80000010000 */
[----:B------:R-:W-:Y:S01]  /*4ce0*/  FADD.FTZ R167, R167, R166 ;  /* 0x000000a6a7a77221 */ /* 0x000fe20000010000 */
[----:B------:R-:W-:Y:S01]  /*4cf0*/  FADD.FTZ R13, R171, R16 ;  /* 0x00000010ab0d7221 */ /* 0x000fe20000010000 */
[----:B------:R-:W-:Y:S02]  /*4d00*/  HMMA.16816.F32.BF16 R40, R4, R142, R40 ;  /* 0x0000008e0428723c */ /* 0x000fe40000041828 */
[----:B------:R-:W-:Y:S01]  /*4d10*/  FADD.FTZ R168, R168, R167 ;  /* 0x000000a7a8a87221 */ /* 0x000fe20000010000 */
[----:B------:R-:W-:-:S03]  /*4d20*/  FADD.FTZ R13, R172, R13 ;  /* 0x0000000dac0d7221 */ /* 0x000fc60000010000 */
[----:B------:R-:W-:Y:S01]  /*4d30*/  FADD.FTZ R169, R169, R168 ;  /* 0x000000a8a9a97221 */ /* 0x000fe20000010000 */
[----:B------:R-:W-:Y:S01]  /*4d40*/  FADD.FTZ R12, R174, R13 ;  /* 0x0000000dae0c7221 */ /* 0x000fe20000010000 */
[----:B---3--:R-:W-:Y:S02]  /*4d50*/  HMMA.16816.F32.BF16 R108, R4, R8, R108 ;  /* 0x00000008046c723c */ /* 0x008fe4000004186c */
        /* <DEDUP_REMOVED lines=8> */
[----:B------:R-:W-:Y:S01]  /*4de0*/  FADD.FTZ R176, R176, R9 ;  /* 0x00000009b0b07221 */ /* 0x000fe20000010000 */
[----:B------:R-:W-:-:S03]  /*4df0*/  FADD.FTZ R217, R217, R150 ;  /* 0x00000096d9d97221 */ /* 0x000fc60000010000 */
[----:B------:R-:W-:Y:S01]  /*4e00*/  FADD.FTZ R215, R215, R176 ;  /* 0x000000b0d7d77221 */ /* 0x000fe20000010000 */
[C---:B------:R-:W-:Y:S06]  /*4e10*/  HMMA.16816.F32.BF16 R60, R4.reuse, R32, R60 ;  /* 0x00000020043c723c */ /* 0x040fec000004183c */
[C---:B------:R-:W-:Y:S06]  /*4e20*/  HMMA.16816.F32.BF16 R64, R4.reuse, R34, R64 ;  /* 0x000000220440723c */ /* 0x040fec0000041840 */
[C---:B------:R-:W-:Y:S06]  /*4e30*/  HMMA.16816.F32.BF16 R68, R4.reuse, R28, R68 ;  /* 0x0000001c0444723c */ /* 0x040fec0000041844 */
[C---:B------:R-:W-:Y:S06]  /*4e40*/  HMMA.16816.F32.BF16 R72, R4.reuse, R30, R72 ;  /* 0x0000001e0448723c */ /* 0x040fec0000041848 */
[C---:B----4-:R-:W-:Y:S06]  /*4e50*/  HMMA.16816.F32.BF16 R76, R4.reuse, R24, R76 ;  /* 0x00000018044c723c */ /* 0x050fec000004184c */
[C---:B------:R-:W-:Y:S06]  /*4e60*/  HMMA.16816.F32.BF16 R80, R4.reuse, R26, R80 ;  /* 0x0000001a0450723c */ /* 0x040fec0000041850 */
[C---:B-----5:R-:W-:Y:S06]  /*4e70*/  HMMA.16816.F32.BF16 R92, R4.reuse, R20, R92 ;  /* 0x00000014045c723c */ /* 0x060fec000004185c */
[C---:B------:R-:W-:Y:S06]  /*4e80*/  HMMA.16816.F32.BF16 R96, R4.reuse, R22, R96 ;  /* 0x000000160460723c */ /* 0x040fec0000041860 */
[C---:B------:R-:W-:Y:S06]  /*4e90*/  HMMA.16816.F32.BF16 R100, R4.reuse, R18, R100 ;  /* 0x000000120464723c */ /* 0x040fec0000041864 */
[C---:B------:R-:W-:Y:S06]  /*4ea0*/  HMMA.16816.F32.BF16 R116, R4.reuse, R14, R116 ;  /* 0x0000000e0474723c */ /* 0x040fec0000041874 */
[----:B------:R-:W-:Y:S01]  /*4eb0*/  HMMA.16816.F32.BF16 R112, R4, R10, R112 ;  /* 0x0000000a0470723c */ /* 0x000fe20000041870 */
[----:B------:R-:W-:-:S08]  /*4ec0*/  NOP ;  /* 0x0000000000007918 */ /* 0x000fd00000000000 */
[----:B------:R-:W-:-:S15]  /*4ed0*/  @!P0 BRA `(.L_x_732) ;  /* 0x0000003000a88947 */ /* 0x000fde0003800000 */
[----:B------:R-:W-:Y:S01]  /*4ee0*/  IMAD.WIDE.U32 R218, R0, -0x326172a9, RZ ;  /* 0xcd9e8d5700da7825 */ /* 0x000fe200078e00ff */
[----:B------:R-:W-:Y:S01]  /*4ef0*/  MOV R0, R3 ;  /* 0x0000000300007202 */ /* 0x000fe20000000f00 */
[----:B------:R-:W-:Y:S01]  /*4f00*/  ULDC.64 UR8, c[0x0][0x248] ;  /* 0x0000920000087ab9 */ /* 0x000fe20000000a00 */
[----:B------:R-:W-:Y:S01]  /*4f10*/  MOV R133, R132 ;  /* 0x0000008400857202 */ /* 0x000fe20000000f00 */
[----:B------:R-:W-:Y:S01]  /*4f20*/  IMAD.WIDE.U32 R220, R2, -0x2daee0ad, RZ ;  /* 0xd2511f5302dc7825 */ /* 0x000fe200078e00ff */
[----:B------:R-:W-:Y:S01]  /*4f30*/  LOP3.LUT R212, R219, R135, RZ, 0x3c, !PT ;  /* 0x00000087dbd47212 */ /* 0x000fe200078e3cff */
[----:B------:R-:W-:Y:S01]  /*4f40*/  USHF.L.U64.HI UR30, UR6, 0x5, UR7 ;  /* 0x00000005061e7899 */ /* 0x000fe20008010207 */
[----:B------:R-:W-:Y:S01]  /*4f50*/  MOV R205, 0x7054 ;  /* 0x0000705400cd7802 */ /* 0x000fe20000000f00 */
[----:B------:R-:W-:Y:S02]  /*4f60*/  USHF.L.U32 UR36, UR6, 0x5, URZ ;  /* 0x0000000506247899 */ /* 0x000fe4000800063f */
[----:B------:R-:W-:Y:S01]  /*4f70*/  IMAD.WIDE.U32 R212, R212, -0x2daee0ad, RZ ;  /* 0xd2511f53d4d47825 */ /* 0x000fe200078e00ff */
[----:B------:R-:W-:Y:S01]  /*4f80*/  ULEA.HI.SX32 UR38, UR38, 0xfffffffe, 0x1a ;  /* 0xfffffffe26267891 */ /* 0x000fe2000f8fd23f */
[----:B------:R-:W-:Y:S01]  /*4f90*/  ULDC UR4, c[0x0][0x2ec] ;  /* 0x0000bb0000047ab9 */ /* 0x000fe20000000800 */
[----:B------:R-:W-:-:S02]  /*4fa0*/  USHF.L.U64.HI UR34, UR8, 0x5, UR9 ;  /* 0x0000000508227899 */ /* 0x000fc40008010209 */
[----:B------:R-:W-:Y:S01]  /*4fb0*/  USHF.L.U32 UR31, UR8, 0x5, URZ ;  /* 0x00000005081f7899 */ /* 0x000fe2000800063f */
[----:B------:R-:W-:Y:S01]  /*4fc0*/  ULDC.64 UR12, c[0x0][0x250] ;  /* 0x00009400000c7ab9 */ /* 0x000fe20000000a00 */
[----:B------:R-:W-:Y:S01]  /*4fd0*/  ULDC.64 UR6, c[0x0][0x218] ;  /* 0x0000860000067ab9 */ /* 0x000fe20000000a00 */
[----:B------:R-:W-:Y:S01]  /*4fe0*/  ULDC.64 UR10, c[0x0][0x220] ;  /* 0x00008800000a7ab9 */ /* 0x000fe20000000a00 */
[----:B------:R-:W-:Y:S08]  /*4ff0*/  BRA `(.L_x_733) ;  /* 0x0000000000907947 */ /* 0x000ff00003800000 */
.L_x_735:
        /* <DEDUP_REMOVED lines=13> */
[----:B------:R-:W-:Y:S02]  /*50d0*/  LEA.HI.X R137, R134, UR7, R3, 0x1, P2 ;  /* 0x0000000786897c11 */ /* 0x000fe400090f0c03 */
[----:B------:R-:W-:Y:S02]  /*50e0*/  IADD3 R140, P2, R138, UR31, RZ ;  /* 0x0000001f8a8c7c10 */ /* 0x000fe4000ff5e0ff */
[----:B------:R-:W-:Y:S01]  /*50f0*/  IADD3.X R139, R137, UR34, RZ, P1, !PT ;  /* 0x00000022898b7c10 */ /* 0x000fe20008ffe4ff */
[----:B------:R-:W-:Y:S01]  /*5100*/  @!PT LDS RZ, [RZ] ;  /* 0x00000000fffff984 */ /* 0x000fe20000000800 */
[----:B------:R-:W-:Y:S01]  /*5110*/  @!PT LDS RZ, [RZ] ;  /* 0x00000000fffff984 */ /* 0x000fe20000000800 */
[----:B------:R-:W-:Y:S01]  /*5120*/  @!PT LDS RZ, [RZ] ;  /* 0x00000000fffff984 */ /* 0x000fe20000000800 */
[----:B------:R1:W-:Y:S01]  /*5130*/  LDGSTS.E.BYPASS.LTC128B.128 [R204+0x6000], desc[UR28][R136.64] ;  /* 0x0600000088cc7fae */ /* 0x0003e2000b901d5c */
[----:B------:R-:W-:Y:S02]  /*5140*/  IADD3 R134, P1, R140, UR31, RZ ;  /* 0x0000001f8c867c10 */ /* 0x000fe4000ff3e0ff */
[----:B------:R-:W-:Y:S01]  /*5150*/  IADD3.X R141, R139, UR34, RZ, P2, !PT ;  /* 0x000000228b8d7c10 */ /* 0x000fe200097fe4ff */
[----:B------:R1:W-:Y:S03]  /*5160*/  LDGSTS.E.BYPASS.LTC128B.128 [R204+0x8000], desc[UR28][R136.64+0x80] ;  /* 0x0800008088cc7fae */ /* 0x0003e6000b901d5c */
[----:B------:R-:W-:Y:S01]  /*5170*/  IADD3.X R135, R141, UR34, RZ, P1, !PT ;  /* 0x000000228d877c10 */ /* 0x000fe20008ffe4ff */
        /* <DEDUP_REMOVED lines=12> */
.L_x_733:
[----:B------:R-:W-:Y:S01]  /*5240*/  USHF.R.S32.HI UR35, URZ, 0x1f, UR38 ;  /* 0x0000001f3f237899 */ /* 0x000fe20008011426 */
[----:B------:R-:W-:Y:S04]  /*5250*/  DEPBAR.LE SB0, 0x0 ;  /* 0x000080000000791a */ /* 0x000fe80000000000 */
[----:B------:R-:W-:Y:S01]  /*5260*/  UIMAD UR35, UR35, UR12, URZ ;  /* 0x0000000c232372a4 */ /* 0x000fe2000f8e023f */
[----:B------:R-:W-:Y:S01]  /*5270*/  BAR.SYNC.DEFER_BLOCKING 0x0 ;  /* 0x0000000000007b1d */ /* 0x000fe20000010000 */
[----:B------:R-:W-:Y:S02]  /*5280*/  UIMAD.WIDE.U32 UR40, UR38, UR12, URZ ;  /* 0x0000000c262872a5 */ /* 0x000fe4000f8e003f */
[----:B------:R-:W-:Y:S04]  /*5290*/  UIMAD UR35, UR38, UR13, UR35 ;  /* 0x0000000d262372a4 */ /* 0x000fe8000f8e0223 */
[----:B------:R-:W-:Y:S01]  /*52a0*/  UIADD3 UR35, UR41, UR35, URZ ;  /* 0x0000002329237290 */ /* 0x000fe2000fffe03f */
[----:B------:R-:W-:Y:S02]  /*52b0*/  IMAD.U32 R222, RZ, RZ, UR40 ;  /* 0x00000028ffde7e24 */ /* 0x000fe4000f8e00ff */
[----:B------:R-:W-:Y:S03]  /*52c0*/  IMAD.U32 R223, RZ, RZ, UR41 ;  /* 0x00000029ffdf7e24 */ /* 0x000fe6000f8e00ff */
[----:B------:R-:W-:Y:S01]  /*52d0*/  IMAD.U32 R2, RZ, RZ, UR35 ;  /* 0x00000023ff027e24 */ /* 0x000fe2000f8e00ff */
[C---:B------:R-:W-:Y:S04]  /*52e0*/  LEA R3, P0, R222.reuse, R206, 0x6 ;  /* 0x000000cede037211 */ /* 0x040fe800078030ff */
[C---:B------:R-:W-:Y:S02]  /*52f0*/  LEA R134, P1, R3.reuse, UR10, 0x1 ;  /* 0x0000000a03867c11 */ /* 0x040fe4000f8208ff */
        /* <DEDUP_REMOVED lines=8> */
[----:B------:R-:W-:Y:S01]  /*5380*/  LDGSTS.E.BYPASS.LTC128B.128 [R204+0xc000], desc[UR28][R134.64] ;  /* 0x0c00000086cc7fae */ /* 0x000fe2000b901d5c */
[----:B------:R-:W-:Y:S02]  /*5390*/  IADD3 R2, P0, R224, UR36, RZ ;  /* 0x00000024e0027c10 */ /* 0x000fe4000ff1e0ff */
[----:B------:R-:W-:Y:S01]  /*53a0*/  IADD3.X R225, R223, UR30, RZ, P1, !PT ;  /* 0x0000001edfe17c10 */ /* 0x000fe20008ffe4ff */
[----:B------:R-:W-:Y:S03]  /*53b0*/  LDGSTS.E.BYPASS.LTC128B.128 [R204+0xe000], desc[UR28][R134.64+0x80] ;  /* 0x0e00008086cc7fae */ /* 0x000fe6000b901d5c */
[----:B------:R-:W-:Y:S01]  /*53c0*/  IADD3.X R3, R225, UR30, RZ, P0, !PT ;  /* 0x0000001ee1037c10 */ /* 0x000fe200087fe4ff */
[----:B------:R-:W-:Y:S01]  /*53d0*/  LDGSTS.E.BYPASS.LTC128B.128 [R204+0x10000], desc[UR28][R134.64+0x100] ;  /* 0x1000010086cc7fae */ /* 0x000fe2000b901d5c */
[----:B------:R-:W-:Y:S03]  /*53e0*/  ISETP.LT.AND P0, PT, RZ, UR38, PT ;  /* 0x00000026ff007c0c */ /* 0x000fe6000bf01270 */
[----:B------:R-:W-:Y:S04]  /*53f0*/  LDGSTS.E.BYPASS.LTC128B.128 [R204+0xc800], desc[UR28][R222.64] ;  /* 0x0c800000decc7fae */ /* 0x000fe8000b901d5c */
[----:B------:R-:W-:Y:S04]  /*5400*/  LDGSTS.E.BYPASS.LTC128B.128 [R204+0xe800], desc[UR28][R222.64+0x80] ;  /* 0x0e800080decc7fae */ /* 0x000fe8000b901d5c */
[----:B------:R-:W-:Y:S04]  /*5410*/  LDGSTS.E.BYPASS.LTC128B.128 [R204+0x10800], desc[UR28][R222.64+0x100] ;  /* 0x10800100decc7fae */ /* 0x000fe8000b901d5c */
        /* <DEDUP_REMOVED lines=16> */
[----:B------:R-:W-:Y:S01]  /*5520*/  LDSM.16.M88.4 R172, [R198] ;  /* 0x00000000c6ac783b */ /* 0x000fe20000000200 */
[C---:B--2---:R-:W-:Y:S03]  /*5530*/  HMMA.16816.F32.BF16 R4, R136.reuse, R140, RZ ;  /* 0x0000008c8804723c */ /* 0x044fe600000418ff */
[----:B------:R-:W-:Y:S03]  /*5540*/  LDSM.16.M88.4 R176, [R195+0x6000] ;  /* 0x00600000c3b0783b */ /* 0x000fe60000000200 */
[C---:B------:R-:W-:Y:S01]  /*5550*/  HMMA.16816.F32.BF16 R8, R136.reuse, R142, RZ ;  /* 0x0000008e8808723c */ /* 0x040fe200000418ff */
[----:B------:R-:W2:Y:S05]  /*5560*/  LDSM.16.M88.4 R140, [R190] ;  /* 0x00000000be8c783b */ /* 0x000eaa0000000200 */
[C---:B---3--:R-:W-:Y:S06]  /*5570*/  HMMA.16816.F32.BF16 R12, R136.reuse, R144, RZ ;  /* 0x00000090880c723c */ /* 0x048fec00000418ff */
[C---:B------:R-:W-:Y:S01]  /*5580*/  HMMA.16816.F32.BF16 R16, R136.reuse, R146, RZ ;  /* 0x000000928810723c */ /* 0x040fe200000418ff */
[----:B------:R-:W3:Y:S05]  /*5590*/  LDSM.16.M88.4 R144, [R195+0x6800] ;  /* 0x00680000c390783b */ /* 0x000eea0000000200 */
[C---:B----4-:R-:W-:Y:S06]  /*55a0*/  HMMA.16816.F32.BF16 R20, R136.reuse, R148, RZ ;  /* 0x000000948814723c */ /* 0x050fec00000418ff */
[C---:B------:R-:W-:Y:S01]  /*55b0*/  HMMA.16816.F32.BF16 R24, R136.reuse, R150, RZ ;  /* 0x000000968818723c */ /* 0x040fe200000418ff */
[----:B------:R-:W-:Y:S05]  /*55c0*/  LDSM.16.M88.4 R148, [R195+0x7800] ;  /* 0x00780000c394783b */ /* 0x000fea0000000200 */
[C---:B-----5:R-:W-:Y:S06]  /*55d0*/  HMMA.16816.F32.BF16 R28, R136.reuse, R152, RZ ;  /* 0x00000098881c723c */ /* 0x060fec00000418ff */
[----:B------:R-:W-:Y:S01]  /*55e0*/  HMMA.16816.F32.BF16 R32, R136, R154, RZ ;  /* 0x0000009a8820723c */ /* 0x000fe200000418ff */
[----:B------:R-:W4:Y:S04]  /*55f0*/  LDSM.16.M88.4 R136, [R195+0x7000] ;  /* 0x00700000c388783b */ /* 0x000f280000000200 */
[----:B------:R-:W-:Y:S01]  /*5600*/  LDSM.16.M88.4 R152, [R197] ;  /* 0x00000000c598783b */ /* 0x000fe20000000200 */
[C---:B-1----:R-:W-:Y:S06]  /*5610*/  HMMA.16816.F32.BF16 R4, R156.reuse, R160, R4 ;  /* 0x000000a09c04723c */ /* 0x042fec0000041804 */
[C---:B------:R-:W-:Y:S01]  /*5620*/  HMMA.16816.F32.BF16 R8, R156.reuse, R162, R8 ;  /* 0x000000a29c08723c */ /* 0x040fe20000041808 */
[----:B------:R-:W1:Y:S05]  /*5630*/  LDSM.16.M88.4 R160, [R188] ;  /* 0x00000000bca0783b */ /* 0x000e6a0000000200 */
[C---:B------:R-:W-:Y:S06]  /*5640*/  HMMA.16816.F32.BF16 R12, R156.reuse, R164, R12 ;  /* 0x000000a49c0c723c */ /* 0x040fec000004180c */
[C---:B------:R-:W-:Y:S01]  /*5650*/  HMMA.16816.F32.BF16 R16, R156.reuse, R166, R16 ;  /* 0x000000a69c10723c */ /* 0x040fe20000041810 */
[----:B------:R-:W5:Y:S05]  /*5660*/  LDSM.16.M88.4 R164, [R188+0x800] ;  /* 0x00080000bca4783b */ /* 0x000f6a0000000200 */
[C---:B--2---:R-:W-:Y:S06]  /*5670*/  HMMA.16816.F32.BF16 R20, R156.reuse, R140, R20 ;  /* 0x0000008c9c14723c */ /* 0x044fec0000041814 */
[C---:B------:R-:W-:Y:S01]  /*5680*/  HMMA.16816.F32.BF16 R24, R156.reuse, R142, R24 ;  /* 0x0000008e9c18723c */ /* 0x040fe20000041818 */
[----:B------:R-:W2:Y:S05]  /*5690*/  LDSM.16.M88.4 R140, [R188+0x1000] ;  /* 0x00100000bc8c783b */ /* 0x000eaa0000000200 */
[C---:B------:R-:W-:Y:S06]  /*56a0*/  HMMA.16816.F32.BF16 R28, R156.reuse, R168, R28 ;  /* 0x000000a89c1c723c */ /* 0x040fec000004181c */
[----:B------:R-:W-:Y:S01]  /*56b0*/  HMMA.16816.F32.BF16 R32, R156, R170, R32 ;  /* 0x000000aa9c20723c */ /* 0x000fe20000041820 */
[----:B------:R-:W2:Y:S04]  /*56c0*/  LDSM.16.M88.4 R156, [R188+0x1800] ;  /* 0x00180000bc9c783b */ /* 0x000ea80000000200 */
[----:B------:R-:W-:Y:S01]  /*56d0*/  LDSM.16.M88.4 R168, [R202+0x2000] ;  /* 0x00200000caa8783b */ /* 0x000fe20000000200 */
[C---:B------:R-:W-:Y:S06]  /*56e0*/  HMMA.16816.F32.BF16 R4, R172.reuse, R176, R4 ;  /* 0x000000b0ac04723c */ /* 0x040fec0000041804 */
[C---:B------:R-:W-:Y:S01]  /*56f0*/  HMMA.16816.F32.BF16 R8, R172.reuse, R178, R8 ;  /* 0x000000b2ac08723c */ /* 0x040fe20000041808 */
[----:B------:R-:W2:Y:S05]  /*5700*/  LDSM.16.M88.4 R176, [R201+0x8000] ;  /* 0x00800000c9b0783b */ /* 0x000eaa0000000200 */
        /* <DEDUP_REMOVED lines=9> */
[----:B------:R-:W-:Y:S01]  /*57a0*/  LDSM.16.M88.4 R172, [R187] ;  /* 0x00000000bbac783b */ /* 0x000fe20000000200 */
[C---:B-1----:R-:W-:Y:S06]  /*57b0*/  HMMA.16816.F32.BF16 R4, R152.reuse, R160, R4 ;  /* 0x000000a09804723c */ /* 0x042fec0000041804 */
[C---:B------:R-:W-:Y:S01]  /*57c0*/  HMMA.16816.F32.BF16 R8, R152.reuse, R162, R8 ;  /* 0x000000a29808723c */ /* 0x040fe20000041808 */
[----:B------:R-:W1:Y:S05]  /*57d0*/  LDSM.16.M88.4 R160, [R200+0x2000] ;  /* 0x00200000c8a0783b */ /* 0x000e6a0000000200 */
[C---:B-----5:R-:W-:Y:S06]  /*57e0*/  HMMA.16816.F32.BF16 R12, R152.reuse, R164, R12 ;  /* 0x000000a4980c723c */ /* 0x060fec000004180c */
[C---:B------:R-:W-:Y:S01]  /*57f0*/  HMMA.16816.F32.BF16 R16, R152.reuse, R166, R16 ;  /* 0x000000a69810723c */ /* 0x040fe20000041810 */
[----:B------:R-:W5:Y:S05]  /*5800*/  LDSM.16.M88.4 R164, [R186] ;  /* 0x00000000baa4783b */ /* 0x000f6a0000000200 */
[C---:B--2---:R-:W-:Y:S06]  /*5810*/  HMMA.16816.F32.BF16 R20, R152.reuse, R140, R20 ;  /* 0x0000008c9814723c */ /* 0x044fec0000041814 */
[C---:B------:R-:W-:Y:S01]  /*5820*/  HMMA.16816.F32.BF16 R24, R152.reuse, R142, R24 ;  /* 0x0000008e9818723c */ /* 0x040fe20000041818 */
[----:B------:R-:W2:Y:S05]  /*5830*/  LDSM.16.M88.4 R140, [R185] ;  /* 0x00000000b98c783b */ /* 0x000eaa0000000200 */
[C---:B------:R-:W-:Y:S06]  /*5840*/  HMMA.16816.F32.BF16 R28, R152.reuse, R156, R28 ;  /* 0x0000009c981c723c */ /* 0x040fec000004181c */
[----:B------:R-:W-:Y:S01]  /*5850*/  HMMA.16816.F32.BF16 R32, R152, R158, R32 ;  /* 0x0000009e9820723c */ /* 0x000fe20000041820 */
[----:B------:R-:W2:Y:S04]  /*5860*/  LDSM.16.M88.4 R152, [R184] ;  /* 0x00000000b898783b */ /* 0x000ea80000000200 */
        /* <DEDUP_REMOVED lines=42> */
[----:B------:R-:W1:Y:S05]  /*5b10*/  LDSM.16.M88.4 R172, [R183] ;  /* 0x00000000b7ac783b */ /* 0x000e6a0000000200 */
        /* <DEDUP_REMOVED lines=11> */
[C---:B------:R-:W-:Y:S06]  /*5bd0*/  HMMA.16816.F32.BF16 R8, R160.reuse, R178, R8 ;  /* 0x000000b2a008723c */ /* 0x040fec0000041808 */
        /* <DEDUP_REMOVED lines=16> */
[C---:B--2---:R-:W-:Y:S06]  /*5ce0*/  HMMA.16816.F32.BF16 R20, R156.reuse, R140, R20 ;  /* 0x0000008c9c14723c */ /* 0x044fec0000041814 */
[C---:B------:R-:W-:Y:S01]  /*5cf0*/  HMMA.16816.F32.BF16 R24, R156.reuse, R142, R24 ;  /* 0x0000008e9c18723c */ /* 0x040fe20000041818 */
[----:B------:R-:W2:Y:S05]  /*5d00*/  LDSM.16.M88.4 R140, [R188+0x4800] ;  /* 0x00480000bc8c783b */ /* 0x000eaa0000000200 */
[C---:B------:R-:W-:Y:S06]  /*5d10*/  HMMA.16816.F32.BF16 R28, R156.reuse, R152, R28 ;  /* 0x000000989c1c723c */ /* 0x040fec000004181c */
[----:B------:R-:W-:Y:S06]  /*5d20*/  HMMA.16816.F32.BF16 R32, R156, R154, R32 ;  /* 0x0000009a9c20723c */ /* 0x000fec0000041820 */
[C---:B---3--:R-:W-:Y:S06]  /*5d30*/  HMMA.16816.F32.BF16 R4, R144.reuse, R168, R4 ;  /* 0x000000a89004723c */ /* 0x048fec0000041804 */
[C---:B------:R-:W-:Y:S06]  /*5d40*/  HMMA.16816.F32.BF16 R8, R144.reuse, R170, R8 ;  /* 0x000000aa9008723c */ /* 0x040fec0000041808 */
[C---:B----4-:R-:W-:Y:S06]  /*5d50*/  HMMA.16816.F32.BF16 R12, R144.reuse, R136, R12 ;  /* 0x00000088900c723c */ /* 0x050fec000004180c */
[C---:B------:R-:W-:Y:S01]  /*5d60*/  HMMA.16816.F32.BF16 R16, R144.reuse, R138, R16 ;  /* 0x0000008a9010723c */ /* 0x040fe20000041810 */
[----:B------:R-:W3:Y:S05]  /*5d70*/  LDSM.16.M88.4 R136, [R188+0x5000] ;  /* 0x00500000bc88783b */ /* 0x000eea0000000200 */
[C---:B------:R-:W-:Y:S06]  /*5d80*/  HMMA.16816.F32.BF16 R20, R144.reuse, R148, R20 ;  /* 0x000000949014723c */ /* 0x040fec0000041814 */
[C---:B------:R-:W-:Y:S06]  /*5d90*/  HMMA.16816.F32.BF16 R24, R144.reuse, R150, R24 ;  /* 0x000000969018723c */ /* 0x040fec0000041818 */
[C---:B------:R-:W-:Y:S06]  /*5da0*/  HMMA.16816.F32.BF16 R28, R144.reuse, R160, R28 ;  /* 0x000000a0901c723c */ /* 0x040fec000004181c */
[----:B------:R-:W-:Y:S01]  /*5db0*/  HMMA.16816.F32.BF16 R32, R144, R162, R32 ;  /* 0x000000a29020723c */ /* 0x000fe20000041820 */
[----:B------:R-:W4:Y:S01]  /*5dc0*/  LDSM.16.M88.4 R144, [R188+0x5800] ;  /* 0x00580000bc90783b */ /* 0x000f220000000200 */
[----:B------:R-:W-:Y:S04]  /*5dd0*/  DEPBAR.LE SB0, 0x0 ;  /* 0x000080000000791a */ /* 0x000fe80000000000 */
[C---:B-1----:R-:W-:Y:S01]  /*5de0*/  HMMA.16816.F32.BF16 R4, R164.reuse, R172, R4 ;  /* 0x000000aca404723c */ /* 0x042fe20000041804 */
[----:B------:R-:W-:Y:S05]  /*5df0*/  BAR.SYNC.DEFER_BLOCKING 0x0 ;  /* 0x0000000000007b1d */ /* 0x000fea0000010000 */
        /* <DEDUP_REMOVED lines=34> */
[----:B------:R-:W-:Y:S04]  /*6020*/  FMNMX.FTZ R132, R32, R135, !PT ;  /* 0x0000008720847209 */ /* 0x000fe80007810000 */
[----:B------:R-:W-:Y:S01]  /*6030*/  FMNMX.FTZ R223, R33, R132, !PT ;  /* 0x0000008421df7209 */ /* 0x000fe20007810000 */
[----:B------:R-:W-:Y:S06]  /*6040*/  @P0 BRA `(.L_x_735) ;  /* 0xffffffec00ec0947 */ /* 0x000fec000383ffff */
.L_x_734:
[----:B------:R-:W2:Y:S01]  /*6050*/  SHFL.BFLY PT, R132, R223, 0x2, 0x1f ;  /* 0x0c401f00df847f89 */ /* 0x000ea200000e0000 */
[----:B------:R-:W-:Y:S01]  /*6060*/  FMNMX.FTZ R3, R31, R2, !PT ;  /* 0x000000021f037209 */ /* 0x000fe20007810000 */
[----:B------:R-:W-:Y:S01]  /*6070*/  USHF.L.U32 UR39, UR38, 0x1, URZ ;  /* 0x0000000126277899 */ /* 0x000fe2000800063f */
[----:B------:R-:W-:Y:S05]  /*6080*/  LOP3.LUT R152, R213, UR20, R220, 0x96, !PT ;  /* 0x00000014d5987c12 */ /* 0x000fea000f8e96dc */
[----:B-1----:R-:W-:Y:S01]  /*6090*/  LDSM.16.MT88.4 R140, [R196+0xc000] ;  /* 0x00c00000c48c783b */ /* 0x002fe20000004200 */
[----:B------:R-:W-:Y:S01]  /*60a0*/  FMNMX.FTZ R2, R34, R3, !PT ;  /* 0x0000000322027209 */ /* 0x000fe20007810000 */
[----:B------:R-:W-:Y:S01]  /*60b0*/  UIADD3 UR35, UR32, -0x4ab325aa, URZ ;  /* 0xb54cda5620237890 */ /* 0x000fe2000fffe03f */
[----:B------:R-:W-:Y:S01]  /*60c0*/  MOV R3, UR33 ;  /* 0x0000002100037c02 */ /* 0x000fe20008000f00 */
[----:B------:R-:W-:Y:S01]  /*60d0*/  IMAD.WIDE.U32 R152, R152, -0x326172a9, RZ ;  /* 0xcd9e8d5798987825 */ /* 0x000fe200078e00ff */
[----:B------:R-:W-:Y:S01]  /*60e0*/  FMNMX.FTZ R135, R35, R2, !PT ;  /* 0x0000000223877209 */ /* 0x000fe20007810000 */
[----:B------:R-:W-:Y:S01]  /*60f0*/  UIADD3 UR37, UR33, 0x646e171e, URZ ;  /* 0x646e171e21257890 */ /* 0x000fe2000fffe03f */
[----:B------:R-:W-:Y:S01]  /*6100*/  MOV R166, UR27 ;  /* 0x0000001b00a67c02 */ /* 0x000fe20008000f00 */
[----:B------:R-:W-:Y:S01]  /*6110*/  LDSM.16.MT88.4 R144, [R194+0xc000] ;  /* 0x00c00000c290783b */ /* 0x000fe20000004200 */
[----:B------:R-:W-:Y:S02]  /*6120*/  UIADD3 UR38, UR38, -0x1, URZ ;  /* 0xffffffff26267890 */ /* 0x000fe4000fffe03f */
[----:B------:R-:W-:Y:S05]  /*6130*/  PRMT R166, R166, R205, UR27 ;  /* 0x0000001ba6a67e16 */ /* 0x000fea00080000cd */
[----:B------:R-:W1:Y:S08]  /*6140*/  SHFL.BFLY PT, R2, R135, 0x2, 0x1f ;  /* 0x0c401f0087027f89 */ /* 0x000e7000000e0000 */
[----:B------:R-:W-:Y:S01]  /*6150*/  LDSM.16.MT88.4 R148, [R193+0xc000] ;  /* 0x00c00000c194783b */ /* 0x000fe20000004200 */
[----:B--2---:R-:W-:Y:S07]  /*6160*/  FMNMX.FTZ R137, R223, R132, !PT ;  /* 0x00000084df897209 */ /* 0x004fee0007810000 */
[----:B------:R-:W2:Y:S01]  /*6170*/  SHFL.BFLY PT, R132, R137, 0x1, 0x1f ;  /* 0x0c201f0089847f89 */ /* 0x000ea200000e0000 */
[----:B-1----:R-:W-:Y:S02]  /*6180*/  FMNMX.FTZ R134, R135, R2, !PT ;  /* 0x0000000287867209 */ /* 0x002fe40007810000 */
[----:B------:R-:W-:Y:S01]  /*6190*/  LOP3.LUT R2, R221, UR39, R3, 0x96, !PT ;  /* 0x00000027dd027c12 */ /* 0x000fe2000f8e9603 */
[----:B------:R-:W-:Y:S04]  /*61a0*/  UIADD3 UR39, UR39, 0x1, URZ ;  /* 0x0000000127277890 */ /* 0x000fe8000fffe03f */
[----:B------:R-:W1:Y:S01]  /*61b0*/  SHFL.BFLY PT, R3, R134, 0x1, 0x1f ;  /* 0x0c201f0086037f89 */ /* 0x000e6200000e0000 */
[----:B------:R-:W-:Y:S01]  /*61c0*/  IMAD.WIDE.U32 R158, R2, -0x326172a9, RZ ;  /* 0xcd9e8d57029e7825 */ /* 0x000fe200078e00ff */
[----:B--2---:R-:W-:Y:S02]  /*61d0*/  FMNMX.FTZ R132, R137, R132, !PT ;  /* 0x0000008489847209 */ /* 0x004fe40007810000 */
[----:B------:R-:W-:Y:S02]  /*61e0*/  LOP3.LUT R158, R153, UR19, R158, 0x96, !PT ;  /* 0x00000013999e7c12 */ /* 0x000fe4000f8e969e */
[----:B------:R-:W-:Y:S01]  /*61f0*/  LOP3.LUT R2, R159, UR21, R218, 0x96, !PT ;  /* 0x000000159f027c12 */ /* 0x000fe2000f8e96da */
[C---:B------:R-:W-:Y:S01]  /*6200*/  FADD.FTZ R133, -R132.reuse, R133 ;  /* 0x0000008584857221 */ /* 0x040fe20000010100 */
[----:B------:R-:W-:Y:S01]  /*6210*/  FMUL.FTZ R168, R132, UR4 ;  /* 0x0000000484a87c20 */ /* 0x000fe20008410000 */
[----:B------:R-:W-:Y:S01]  /*6220*/  IMAD.WIDE.U32 R158, R158, -0x2daee0ad, RZ ;  /* 0xd2511f539e9e7825 */ /* 0x000fe200078e00ff */
[----:B------:R-:W-:Y:S03]  /*6230*/  FSETP.NEU.FTZ.AND P1, PT, R132, -INF , PT ;  /* 0xff8000008400780b */ /* 0x000fe60003f3d000 */
[----:B------:R-:W-:Y:S04]  /*6240*/  IMAD.WIDE.U32 R156, R2, -0x2daee0ad, RZ ;  /* 0xd2511f53029c7825 */ /* 0x000fe800078e00ff */
[----:B------:R-:W-:Y:S01]  /*6250*/  FMUL.FTZ R2, R133, UR4 ;  /* 0x0000000485027c20 */ /* 0x000fe20008410000 */
[----:B------:R-:W-:Y:S02]  /*6260*/  FSEL R168, R168, RZ, P1 ;  /* 0x000000ffa8a87208 */ /* 0x000fe40000800000 */
[----:B------:R-:W-:Y:S02]  /*6270*/  LOP3.LUT R133, R157, UR18, R212, 0x96, !PT ;  /* 0x000000129d857c12 */ /* 0x000fe4000f8e96d4 */
[----:B------:R-:W-:Y:S01]  /*6280*/  LOP3.LUT R156, R159, UR16, R156, 0x96, !PT ;  /* 0x000000109f9c7c12 */ /* 0x000fe2000f8e969c */
[--C-:B------:R-:W-:Y:S01]  /*6290*/  FFMA.FTZ R135, R8, UR4, -R168.reuse ;  /* 0x0000000408877c23 */ /* 0x100fe200080108a8 */
[----:B-1----:R-:W-:Y:S01]  /*62a0*/  FMNMX.FTZ R3, R134, R3, !PT ;  /* 0x0000000386037209 */ /* 0x002fe20007810000 */
[----:B------:R-:W-:Y:S04]  /*62b0*/  IMAD.WIDE.U32 R154, R133, -0x326172a9, RZ ;  /* 0xcd9e8d57859a7825 */ /* 0x000fe800078e00ff */
[----:B------:R-:W-:Y:S01]  /*62c0*/  FFMA.FTZ R160, R9, UR4, -R168 ;  /* 0x0000000409a07c23 */ /* 0x000fe200080108a8 */
[----:B------:R-:W1:Y:S01]  /*62d0*/  MUFU.EX2 R2, R2 ;  /* 0x0000000200027308 */ /* 0x000e620000000800 */
[C---:B------:R-:W-:Y:S01]  /*62e0*/  FSETP.NEU.FTZ.AND P1, PT, R3.reuse, -INF , PT ;  /* 0xff8000000300780b */ /* 0x040fe20003f3d000 */
[----:B------:R-:W-:Y:S04]  /*62f0*/  IMAD.WIDE.U32 R156, R156, -0x326172a9, RZ ;  /* 0xcd9e8d579c9c7825 */ /* 0x000fe800078e00ff */
[----:B------:R-:W-:Y:S01]  /*6300*/  FMUL.FTZ R169, R3, UR4 ;  /* 0x0000000403a97c20 */ /* 0x000fe20008410000 */
[----:B------:R-:W-:Y:S01]  /*6310*/  LOP3.LUT R8, R155, UR17, R152, 0x96, !PT ;  /* 0x000000119b087c12 */ /* 0x000fe2000f8e9698 */
[----:B------:R-:W-:Y:S01]  /*6320*/  FFMA.FTZ R165, R4, UR4, -R168 ;  /* 0x0000000404a57c23 */ /* 0x000fe200080108a8 */
[----:B------:R-:W-:Y:S01]  /*6330*/  LOP3.LUT R154, R157, UR15, R154, 0x96, !PT ;  /* 0x0000000f9d9a7c12 */ /* 0x000fe2000f8e969a */
[--C-:B------:R-:W-:Y:S01]  /*6340*/  FFMA.FTZ R163, R5, UR4, -R168.reuse ;  /* 0x0000000405a37c23 */ /* 0x100fe200080108a8 */
[----:B------:R-:W-:Y:S01]  /*6350*/  FSEL R169, R169, RZ, P1 ;  /* 0x000000ffa9a97208 */ /* 0x000fe20000800000 */
[----:B------:R-:W-:Y:S01]  /*6360*/  IMAD.WIDE.U32 R8, R8, -0x2daee0ad, RZ ;  /* 0xd2511f5308087825 */ /* 0x000fe200078e00ff */
[----:B------:R-:W-:Y:S03]  /*6370*/  MUFU.EX2 R135, R135 ;  /* 0x0000008700877308 */ /* 0x000fe60000000800 */
[----:B------:R-:W-:Y:S01]  /*6380*/  FFMA.FTZ R170, R16, UR4, -R168 ;  /* 0x0000000410aa7c23 */ /* 0x000fe200080108a8 */
[----:B------:R-:W-:Y:S04]  /*6390*/  IMAD.WIDE.U32 R154, R154, -0x2daee0ad, RZ ;  /* 0xd2511f539a9a7825 */ /* 0x000fe800078e00ff */
[--C-:B------:R-:W-:Y:S01]  /*63a0*/  FFMA.FTZ R161, R10, UR4, -R169.reuse ;  /* 0x000000040aa17c23 */ /* 0x100fe200080108a9 */
[--C-:B------:R-:W-:Y:S01]  /*63b0*/  FFMA.FTZ R162, R11, UR4, -R169.reuse ;  /* 0x000000040ba27c23 */ /* 0x100fe200080108a9 */
[----:B------:R-:W-:Y:S01]  /*63c0*/  LOP3.LUT R158, R9, UR14, R158, 0x96, !PT ;  /* 0x0000000e099e7c12 */ /* 0x000fe2000f8e969e */
[--C-:B------:R-:W-:Y:S01]  /*63d0*/  FFMA.FTZ R167, R6, UR4, -R169.reuse ;  /* 0x0000000406a77c23 */ /* 0x100fe200080108a9 */
[----:B------:R-:W-:Y:S01]  /*63e0*/  LOP3.LUT R10, R155, UR5, R8, 0x96, !PT ;  /* 0x000000059b0a7c12 */ /* 0x000fe2000f8e9608 */
[----:B------:R-:W-:Y:S01]  /*63f0*/  FFMA.FTZ R164, R7, UR4, -R169 ;  /* 0x0000000407a47c23 */ /* 0x000fe200080108a9 */
[----:B------:R-:W2:Y:S01]  /*6400*/  MUFU.EX2 R160, R160 ;  /* 0x000000a000a07308 */ /* 0x000ea20000000800 */
[----:B------:R-:W-:Y:S04]  /*6410*/  IMAD.WIDE.U32 R158, R158, -0x326172a9, RZ ;  /* 0xcd9e8d579e9e7825 */ /* 0x000fe800078e00ff */
[C---:B-1----:R-:W-:Y:S01]  /*6420*/  FMUL.FTZ R9, R2.reuse, R125 ;  /* 0x0000007d02097220 */ /* 0x042fe20000410000 */
[----:B------:R-:W-:Y:S01]  /*6430*/  FMUL.FTZ R36, R2, R36 ;  /* 0x0000002402247220 */ /* 0x000fe20000410000 */
[----:B------:R-:W-:Y:S04]  /*6440*/  IMAD.WIDE.U32 R10, R10, -0x326172a9, RZ ;  /* 0xcd9e8d570a0a7825 */ /* 0x000fe800078e00ff */
[C---:B------:R-:W-:Y:S01]  /*6450*/  FMUL.FTZ R37, R2.reuse, R37 ;  /* 0x0000002502257220 */ /* 0x040fe20000410000 */
[----:B------:R-:W-:Y:S01]  /*6460*/  MUFU.EX2 R161, R161 ;  /* 0x000000a100a17308 */ /* 0x000fe20000000800 */
[----:B------:R-:W-:Y:S01]  /*6470*/  FMUL.FTZ R40, R2, R40 ;  /* 0x0000002802287220 */ /* 0x000fe20000410000 */
[----:B------:R-:W-:Y:S01]  /*6480*/  LOP3.LUT R4, R10, 0xffff, RZ, 0xc0, !PT ;  /* 0x0000ffff0a047812 */ /* 0x000fe200078ec0ff */
[----:B------:R-:W-:Y:S01]  /*6490*/  FMUL.FTZ R41, R2, R41 ;  /* 0x0000002902297220 */ /* 0x000fe20000410000 */
[----:B------:R-:W-:Y:S01]  /*64a0*/  LOP3.LUT R5, R10, 0xff, RZ, 0xc0, !PT ;  /* 0x000000ff0a057812 */ /* 0x000fe200078ec0ff */
[C---:B------:R-:W-:Y:S01]  /*64b0*/  FMUL.FTZ R44, R2.reuse, R44 ;  /* 0x0000002c022c7220 */ /* 0x040fe20000410000 */
[----:B------:R-:W-:Y:S01]  /*64c0*/  SHF.R.U32.HI R4, RZ, 0x8, R4 ;  /* 0x00000008ff047819 */ /* 0x000fe20000011604 */
[C---:B------:R-:W-:Y:S01]  /*64d0*/  FMUL.FTZ R45, R2.reuse, R45 ;  /* 0x0000002d022d7220 */ /* 0x040fe20000410000 */
[----:B------:R-:W-:Y:S02]  /*64e0*/  LOP3.LUT R137, R11, UR35, R158, 0x96, !PT ;  /* 0x000000230b897c12 */ /* 0x000fe4000f8e969e */
[----:B------:R-:W1:Y:S01]  /*64f0*/  MUFU.EX2 R162, R162 ;  /* 0x000000a200a27308 */ /* 0x000e620000000800 */
[----:B------:R-:W-:Y:S01]  /*6500*/  PRMT R5, R5, 0x5410, R4 ;  /* 0x0000541005057816 */ /* 0x000fe20000000004 */
[----:B------:R-:W-:Y:S01]  /*6510*/  FADD.FTZ R4, -R3, R0 ;  /* 0x0000000003047221 */ /* 0x000fe20000010100 */
[--C-:B------:R-:W-:Y:S01]  /*6520*/  SHF.R.U32.HI R8, RZ, 0x10, R10.reuse ;  /* 0x00000010ff087819 */ /* 0x100fe2000001160a */
[----:B------:R-:W-:Y:S01]  /*6530*/  FMUL.FTZ R48, R2, R48 ;  /* 0x0000003002307220 */ /* 0x000fe20000410000 */
[----:B------:R-:W-:Y:S01]  /*6540*/  SHF.R.U32.HI R139, RZ, 0x18, R10 ;  /* 0x00000018ff8b7819 */ /* 0x000fe2000001160a */
[----:B------:R-:W-:Y:S01]  /*6550*/  FMUL.FTZ R0, R4, UR4 ;  /* 0x0000000404007c20 */ /* 0x000fe20008410000 */
[C---:B------:R-:W-:Y:S03]  /*6560*/  LOP3.LUT R10, R137.reuse, 0xffff, RZ, 0xc0, !PT ;  /* 0x0000ffff890a7812 */ /* 0x040fe600078ec0ff */
[----:B------:R-:W-:Y:S01]  /*6570*/  MUFU.EX2 R165, R165 ;  /* 0x000000a500a57308 */ /* 0x000fe20000000800 */
[--C-:B------:R-:W-:Y:S01]  /*6580*/  SHF.R.U32.HI R6, RZ, 0x10, R137.reuse ;  /* 0x00000010ff067819 */ /* 0x100fe20000011689 */
[C---:B------:R-:W-:Y:S01]  /*6590*/  FMUL.FTZ R49, R2.reuse, R49 ;  /* 0x0000003102317220 */ /* 0x040fe20000410000 */
[----:B------:R-:W-:Y:S01]  /*65a0*/  LOP3.LUT R7, R137, 0xff, RZ, 0xc0, !PT ;  /* 0x000000ff89077812 */ /* 0x000fe200078ec0ff */
[----:B------:R-:W-:Y:S01]  /*65b0*/  FMUL.FTZ R52, R2, R52 ;  /* 0x0000003402347220 */ /* 0x000fe20000410000 */
[----:B------:R-:W-:Y:S01]  /*65c0*/  LOP3.LUT R8, R8, 0xff, RZ, 0xc0, !PT ;  /* 0x000000ff08087812 */ /* 0x000fe200078ec0ff */
[----:B------:R-:W-:Y:S01]  /*65d0*/  FMUL.FTZ R53, R2, R53 ;  /* 0x0000003502357220 */ /* 0x000fe20000410000 */
[----:B------:R-:W-:Y:S03]  /*65e0*/  SHF.R.U32.HI R10, RZ, 0x8, R10 ;  /* 0x00000008ff0a7819 */ /* 0x000fe6000001160a */
[----:B------:R-:W3:Y:S01]  /*65f0*/  MUFU.EX2 R163, R163 ;  /* 0x000000a300a37308 */ /* 0x000ee20000000800 */
[----:B------:R-:W-:Y:S01]  /*6600*/  LOP3.LUT R6, R6, 0xff, RZ, 0xc0, !PT ;  /* 0x000000ff06067812 */ /* 0x000fe200078ec0ff */
[C---:B------:R-:W-:Y:S01]  /*6610*/  FMUL.FTZ R56, R2.reuse, R56 ;  /* 0x0000003802387220 */ /* 0x040fe20000410000 */
[----:B------:R-:W-:Y:S01]  /*6620*/  SHF.R.U32.HI R137, RZ, 0x18, R137 ;  /* 0x00000018ff897819 */ /* 0x000fe20000011689 */
[----:B------:R-:W-:Y:S01]  /*6630*/  FMUL.FTZ R57, R2, R57 ;  /* 0x0000003902397220 */ /* 0x000fe20000410000 */
[----:B------:R-:W-:Y:S01]  /*6640*/  PRMT R139, R8, 0x5410, R139 ;  /* 0x00005410088b7816 */ /* 0x000fe2000000008b */
[----:B------:R-:W-:Y:S01]  /*6650*/  FMUL.FTZ R8, R2, R124 ;  /* 0x0000007c02087220 */ /* 0x000fe20000410000 */
[----:B------:R-:W-:Y:S03]  /*6660*/  PRMT R7, R7, 0x5410, R10 ;  /* 0x0000541007077816 */ /* 0x000fe6000000000a */
[----:B------:R-:W-:Y:S01]  /*6670*/  MUFU.EX2 R167, R167 ;  /* 0x000000a700a77308 */ /* 0x000fe20000000800 */
[----:B------:R-:W-:Y:S01]  /*6680*/  PRMT R137, R6, 0x5410, R137 ;  /* 0x0000541006897816 */ /* 0x000fe20000000089 */
[C---:B------:R-:W-:Y:S01]  /*6690*/  FMUL.FTZ R60, R2.reuse, R60 ;  /* 0x0000003c023c7220 */ /* 0x040fe20000410000 */
[--C-:B------:R-:W-:Y:S01]  /*66a0*/  HSET2.LE.AND R138, R5, R166.reuse, PT ;  /* 0x000000a6058a7233 */ /* 0x100fe20003803000 */
[C---:B------:R-:W-:Y:S01]  /*66b0*/  FMUL.FTZ R61, R2.reuse, R61 ;  /* 0x0000003d023d7220 */ /* 0x040fe20000410000 */
[--C-:B------:R-:W-:Y:S01]  /*66c0*/  HSET2.LE.AND R139, R139, R166.reuse, PT ;  /* 0x000000a68b8b7233 */ /* 0x100fe20003803000 */
[C---:B------:R-:W-:Y:S01]  /*66d0*/  FMUL.FTZ R64, R2.reuse, R64 ;  /* 0x0000004002407220 */ /* 0x040fe20000410000 */
[--C-:B------:R-:W-:Y:S03]  /*66e0*/  HSET2.LE.AND R136, R7, R166.reuse, PT ;  /* 0x000000a607887233 */ /* 0x100fe60003803000 */
[----:B------:R-:W4:Y:S01]  /*66f0*/  MUFU.EX2 R164, R164 ;  /* 0x000000a400a47308 */ /* 0x000f220000000800 */
[--C-:B------:R-:W-:Y:S01]  /*6700*/  HSET2.LE.AND R137, R137, R166.reuse, PT ;  /* 0x000000a689897233 */ /* 0x100fe20003803000 */
[----:B------:R-:W-:Y:S01]  /*6710*/  FMUL.FTZ R65, R2, R65 ;  /* 0x0000004102417220 */ /* 0x000fe20000410000 */
[----:B--2---:R-:W-:Y:S01]  /*6720*/  F2FP.BF16.F32.PACK_AB R7, R160, R135 ;  /* 0x00000087a007723e */ /* 0x004fe200000010ff */
[----:B------:R-:W-:Y:S01]  /*6730*/  FMUL.FTZ R68, R2, R68 ;  /* 0x0000004402447220 */ /* 0x000fe20000410000 */
[----:B-1----:R-:W-:Y:S01]  /*6740*/  F2FP.BF16.F32.PACK_AB R6, R162, R161 ;  /* 0x000000a1a206723e */ /* 0x002fe200000010ff */
[----:B------:R-:W-:Y:S01]  /*6750*/  FMUL.FTZ R69, R2, R69 ;  /* 0x0000004502457220 */ /* 0x000fe20000410000 */
[----:B---3--:R-:W-:Y:S03]  /*6760*/  F2FP.BF16.F32.PACK_AB R5, R163, R165 ;  /* 0x000000a5a305723e */ /* 0x008fe600000010ff */
[----:B------:R-:W1:Y:S01]  /*6770*/  MUFU.EX2 R0, R0 ;  /* 0x0000000000007308 */ /* 0x000e620000000800 */
[----:B------:R-:W-:Y:S01]  /*6780*/  LOP3.LUT R138, R138, R7, RZ, 0xc0, !PT ;  /* 0x000000078a8a7212 */ /* 0x000fe200078ec0ff */
[C---:B------:R-:W-:Y:S01]  /*6790*/  FMUL.FTZ R72, R2.reuse, R72 ;  /* 0x0000004802487220 */ /* 0x040fe20000410000 */
[----:B------:R-:W-:Y:S01]  /*67a0*/  LOP3.LUT R139, R139, R6, RZ, 0xc0, !PT ;  /* 0x000000068b8b7212 */ /* 0x000fe200078ec0ff */
[----:B------:R-:W-:Y:S01]  /*67b0*/  FMUL.FTZ R73, R2, R73 ;  /* 0x0000004902497220 */ /* 0x000fe20000410000 */
[----:B------:R-:W-:Y:S01]  /*67c0*/  LOP3.LUT R136, R136, R5, RZ, 0xc0, !PT ;  /* 0x0000000588887212 */ /* 0x000fe200078ec0ff */
        /* <DEDUP_REMOVED lines=8> */
[C---:B------:R-:W-:Y:S01]  /*6850*/  FMUL.FTZ R4, R2.reuse, R128 ;  /* 0x0000008002047220 */ /* 0x040fe20000410000 */
[----:B------:R-:W-:Y:S01]  /*6860*/  FMUL.FTZ R85, R2, R85 ;  /* 0x0000005502557220 */ /* 0x000fe20000410000 */
[--C-:B------:R-:W-:Y:S01]  /*6870*/  FFMA.FTZ R178, R26, UR4, -R169.reuse ;  /* 0x000000041ab27c23 */ /* 0x100fe200080108a9 */
[C---:B-1----:R-:W-:Y:S01]  /*6880*/  FMUL.FTZ R6, R0.reuse, R130 ;  /* 0x0000008200067220 */ /* 0x042fe20000410000 */
[C---:B------:R-:W-:Y:S01]  /*6890*/  FMUL.FTZ R7, R0.reuse, R131 ;  /* 0x0000008300077220 */ /* 0x040fe20000410000 */
[C---:B------:R-:W-:Y:S01]  /*68a0*/  FMUL.FTZ R10, R0.reuse, R126 ;  /* 0x0000007e000a7220 */ /* 0x040fe20000410000 */
[C---:B------:R-:W-:Y:S01]  /*68b0*/  FMUL.FTZ R11, R0.reuse, R127 ;  /* 0x0000007f000b7220 */ /* 0x040fe20000410000 */
[----:B------:R-:W-:Y:S01]  /*68c0*/  LDSM.16.MT88.4 R128, [R196+0xe000] ;  /* 0x00e00000c480783b */ /* 0x000fe20000004200 */
[--C-:B------:R-:W-:Y:S01]  /*68d0*/  FFMA.FTZ R179, R27, UR4, -R169.reuse ;  /* 0x000000041bb37c23 */ /* 0x100fe200080108a9 */
[--C-:B------:R-:W-:Y:S01]  /*68e0*/  FFMA.FTZ R216, R23, UR4, -R169.reuse ;  /* 0x0000000417d87c23 */ /* 0x100fe200080108a9 */
[C---:B------:R-:W-:Y:S01]  /*68f0*/  FMUL.FTZ R38, R0.reuse, R38 ;  /* 0x0000002600267220 */ /* 0x040fe20000410000 */
[C---:B------:R-:W-:Y:S01]  /*6900*/  HMMA.16816.F32.BF16 R4, R136.reuse, R140, R4 ;  /* 0x0000008c8804723c */ /* 0x040fe20000041804 */
[----:B------:R-:W-:Y:S03]  /*6910*/  MUFU.EX2 R170, R170 ;  /* 0x000000aa00aa7308 */ /* 0x000fe60000000800 */
[----:B------:R-:W1:Y:S01]  /*6920*/  LDSM.16.MT88.4 R124, [R192+0xc000] ;  /* 0x00c00000c07c783b */ /* 0x000e620000004200 */
[C---:B------:R-:W-:Y:S01]  /*6930*/  FMUL.FTZ R39, R0.reuse, R39 ;  /* 0x0000002700277220 */ /* 0x040fe20000410000 */
[C---:B------:R-:W-:Y:S05]  /*6940*/  HMMA.16816.F32.BF16 R8, R136.reuse, R142, R8 ;  /* 0x0000008e8808723c */ /* 0x040fea0000041808 */
[----:B------:R-:W-:Y:S01]  /*6950*/  MUFU.EX2 R216, R216 ;  /* 0x000000d800d87308 */ /* 0x000fe20000000800 */
[C---:B------:R-:W-:Y:S01]  /*6960*/  FMUL.FTZ R42, R0.reuse, R42 ;  /* 0x0000002a002a7220 */ /* 0x040fe20000410000 */
[C---:B------:R-:W-:Y:S01]  /*6970*/  HMMA.16816.F32.BF16 R36, R136.reuse, R144, R36 ;  /* 0x000000908824723c */ /* 0x040fe20000041824 */
[----:B------:R-:W2:Y:S03]  /*6980*/  LDSM.16.MT88.4 R140, [R194+0xe000] ;  /* 0x00e00000c28c783b */ /* 0x000ea60000004200 */
[C---:B------:R-:W-:Y:S01]  /*6990*/  FMUL.FTZ R43, R0.reuse, R43 ;  /* 0x0000002b002b7220 */ /* 0x040fe20000410000 */
[C---:B------:R-:W-:Y:S01]  /*69a0*/  FMUL.FTZ R46, R0.reuse, R46 ;  /* 0x0000002e002e7220 */ /* 0x040fe20000410000 */
[C---:B------:R-:W-:Y:S01]  /*69b0*/  FMUL.FTZ R47, R0.reuse, R47 ;  /* 0x0000002f002f7220 */ /* 0x040fe20000410000 */
[C---:B------:R-:W-:Y:S01]  /*69c0*/  FMUL.FTZ R50, R0.reuse, R50 ;  /* 0x0000003200327220 */ /* 0x040fe20000410000 */
[----:B------:R-:W-:Y:S03]  /*69d0*/  MUFU.EX2 R178, R178 ;  /* 0x000000b200b27308 */ /* 0x000fe60000000800 */
[C---:B------:R-:W-:Y:S01]  /*69e0*/  FMUL.FTZ R51, R0.reuse, R51 ;  /* 0x0000003300337220 */ /* 0x040fe20000410000 */
[C---:B------:R-:W-:Y:S01]  /*69f0*/  HMMA.16816.F32.BF16 R40, R136.reuse, R146, R40 ;  /* 0x000000928828723c */ /* 0x040fe20000041828 */
[----:B------:R-:W-:Y:S02]  /*6a00*/  LDSM.16.MT88.4 R144, [R193+0xc800] ;  /* 0x00c80000c190783b */ /* 0x000fe40000004200 */
[C---:B------:R-:W-:Y:S01]  /*6a10*/  FMUL.FTZ R54, R0.reuse, R54 ;  /* 0x0000003600367220 */ /* 0x040fe20000410000 */
[C---:B------:R-:W-:Y:S01]  /*6a20*/  FMUL.FTZ R55, R0.reuse, R55 ;  /* 0x0000003700377220 */ /* 0x040fe20000410000 */
[C---:B------:R-:W-:Y:S01]  /*6a30*/  FMUL.FTZ R58, R0.reuse, R58 ;  /* 0x0000003a003a7220 */ /* 0x040fe20000410000 */
[C---:B------:R-:W-:Y:S01]  /*6a40*/  HMMA.16816.F32.BF16 R44, R136.reuse, R148, R44 ;  /* 0x00000094882c723c */ /* 0x040fe2000004182c */
[----:B------:R-:W-:Y:S04]  /*6a50*/  MUFU.EX2 R179, R179 ;  /* 0x000000b300b37308 */ /* 0x000fe80000000800 */
[C---:B------:R-:W-:Y:S01]  /*6a60*/  FMUL.FTZ R59, R0.reuse, R59 ;  /* 0x0000003b003b7220 */ /* 0x040fe20000410000 */
[C---:B------:R-:W-:Y:S05]  /*6a70*/  HMMA.16816.F32.BF16 R48, R136.reuse, R150, R48 ;  /* 0x000000968830723c */ /* 0x040fea0000041830 */
[C---:B------:R-:W-:Y:S01]  /*6a80*/  FMUL.FTZ R62, R0.reuse, R62 ;  /* 0x0000003e003e7220 */ /* 0x040fe20000410000 */
[C---:B------:R-:W-:Y:S01]  /*6a90*/  FMUL.FTZ R63, R0.reuse, R63 ;  /* 0x0000003f003f7220 */ /* 0x040fe20000410000 */
[C---:B------:R-:W-:Y:S01]  /*6aa0*/  FMUL.FTZ R66, R0.reuse, R66 ;  /* 0x0000004200427220 */ /* 0x040fe20000410000 */
[C---:B-1----:R-:W-:Y:S03]  /*6ab0*/  HMMA.16816.F32.BF16 R52, R136.reuse, R124, R52 ;  /* 0x0000007c8834723c */ /* 0x042fe60000041834 */
[C---:B------:R-:W-:Y:S01]  /*6ac0*/  FMUL.FTZ R67, R0.reuse, R67 ;  /* 0x0000004300437220 */ /* 0x040fe20000410000 */
[C---:B------:R-:W-:Y:S01]  /*6ad0*/  FMUL.FTZ R70, R0.reuse, R70 ;  /* 0x0000004600467220 */ /* 0x040fe20000410000 */
[C---:B------:R-:W-:Y:S01]  /*6ae0*/  FMUL.FTZ R71, R0.reuse, R71 ;  /* 0x0000004700477220 */ /* 0x040fe20000410000 */
[C---:B------:R-:W-:Y:S01]  /*6af0*/  HMMA.16816.F32.BF16 R56, R136.reuse, R126, R56 ;  /* 0x0000007e8838723c */ /* 0x040fe20000041838 */
[----:B------:R-:W1:Y:S04]  /*6b00*/  LDSM.16.MT88.4 R124, [R193+0xe000] ;  /* 0x00e00000c17c783b */ /* 0x000e680000004200 */
[C---:B------:R-:W-:Y:S01]  /*6b10*/  FMUL.FTZ R74, R0.reuse, R74 ;  /* 0x0000004a004a7220 */ /* 0x040fe20000410000 */
[C---:B------:R-:W-:Y:S05]  /*6b20*/  HMMA.16816.F32.BF16 R60, R136.reuse, R128, R60 ;  /* 0x00000080883c723c */ /* 0x040fea000004183c */
[C---:B------:R-:W-:Y:S01]  /*6b30*/  FMUL.FTZ R75, R0.reuse, R75 ;  /* 0x0000004b004b7220 */ /* 0x040fe20000410000 */
[C---:B------:R-:W-:Y:S01]  /*6b40*/  HMMA.16816.F32.BF16 R64, R136.reuse, R130, R64 ;  /* 0x000000828840723c */ /* 0x040fe20000041840 */
[----:B------:R-:W3:Y:S04]  /*6b50*/  LDSM.16.MT88.4 R128, [R192+0xe000] ;  /* 0x00e00000c080783b */ /* 0x000ee80000004200 */
        /* <DEDUP_REMOVED lines=8> */
[----:B------:R-:W-:Y:S03]  /*6be0*/  FMUL.FTZ R87, R0, R87 ;  /* 0x0000005700577220 */ /* 0x000fe60000410000 */
[C---:B------:R-:W-:Y:S01]  /*6bf0*/  FMUL.FTZ R88, R2.reuse, R88 ;  /* 0x0000005802587220 */ /* 0x040fe20000410000 */
[----:B------:R-:W-:Y:S01]  /*6c00*/  FMUL.FTZ R89, R2, R89 ;  /* 0x0000005902597220 */ /* 0x000fe20000410000 */
[C---:B------:R-:W-:Y:S01]  /*6c10*/  FMUL.FTZ R90, R0.reuse, R90 ;  /* 0x0000005a005a7220 */ /* 0x040fe20000410000 */
[----:B------:R-:W-:Y:S01]  /*6c20*/  FMUL.FTZ R91, R0, R91 ;  /* 0x0000005b005b7220 */ /* 0x000fe20000410000 */
[----:B------:R-:W-:Y:S01]  /*6c30*/  LOP3.LUT R156, R159, UR26, R156, 0x96, !PT ;  /* 0x0000001a9f9c7c12 */ /* 0x000fe2000f8e969c */
[----:B------:R-:W-:Y:S01]  /*6c40*/  FMUL.FTZ R92, R2, R92 ;  /* 0x0000005c025c7220 */ /* 0x000fe20000410000 */
[C---:B-1----:R-:W-:Y:S03]  /*6c50*/  HMMA.16816.F32.BF16 R76, R136.reuse, R124, R76 ;  /* 0x0000007c884c723c */ /* 0x042fe6000004184c */
[----:B------:R-:W-:Y:S04]  /*6c60*/  IMAD.WIDE.U32 R156, R156, -0x2daee0ad, RZ ;  /* 0xd2511f539c9c7825 */ /* 0x000fe800078e00ff */
[----:B------:R-:W-:Y:S01]  /*6c70*/  FMUL.FTZ R93, R2, R93 ;  /* 0x0000005d025d7220 */ /* 0x000fe20000410000 */
[C---:B------:R-:W-:Y:S01]  /*6c80*/  HMMA.16816.F32.BF16 R80, R136.reuse, R126, R80 ;  /* 0x0000007e8850723c */ /* 0x040fe20000041850 */
[----:B------:R-:W1:Y:S02]  /*6c90*/  LDSM.16.MT88.4 R124, [R194+0x10000] ;  /* 0x01000000c27c783b */ /* 0x000e640000004200 */
[C---:B------:R-:W-:Y:S03]  /*6ca0*/  LOP3.LUT R134, R156.reuse, 0xffff, RZ, 0xc0, !PT ;  /* 0x0000ffff9c867812 */ /* 0x040fe600078ec0ff */
[C---:B---3--:R-:W-:Y:S05]  /*6cb0*/  HMMA.16816.F32.BF16 R84, R136.reuse, R128, R84 ;  /* 0x000000808854723c */ /* 0x048fea0000041854 */
[----:B------:R-:W-:Y:S01]  /*6cc0*/  LOP3.LUT R133, R156, 0xff, RZ, 0xc0, !PT ;  /* 0x000000ff9c857812 */ /* 0x000fe200078ec0ff */
[C---:B------:R-:W-:Y:S01]  /*6cd0*/  HMMA.16816.F32.BF16 R88, R136.reuse, R130, R88 ;  /* 0x000000828858723c */ /* 0x040fe20000041858 */
[----:B------:R-:W3:Y:S04]  /*6ce0*/  LDSM.16.MT88.4 R128, [R193+0x10000] ;  /* 0x01000000c180783b */ /* 0x000ee80000004200 */
[C---:B------:R-:W-:Y:S01]  /*6cf0*/  FMUL.FTZ R94, R0.reuse, R94 ;  /* 0x0000005e005e7220 */ /* 0x040fe20000410000 */
[----:B------:R-:W-:Y:S01]  /*6d00*/  FMUL.FTZ R95, R0, R95 ;  /* 0x0000005f005f7220 */ /* 0x000fe20000410000 */
[----:B------:R-:W-:Y:S01]  /*6d10*/  SHF.R.U32.HI R16, RZ, 0x8, R134 ;  /* 0x00000008ff107819 */ /* 0x000fe20000011686 */
[C---:B------:R-:W-:Y:S03]  /*6d20*/  FMUL.FTZ R96, R2.reuse, R96 ;  /* 0x0000006002607220 */ /* 0x040fe60000410000 */
[----:B------:R-:W-:Y:S01]  /*6d30*/  FMUL.FTZ R97, R2, R97 ;  /* 0x0000006102617220 */ /* 0x000fe20000410000 */
[C---:B------:R-:W-:Y:S01]  /*6d40*/  FMUL.FTZ R98, R0.reuse, R98 ;  /* 0x0000006200627220 */ /* 0x040fe20000410000 */
[C---:B--2---:R-:W-:Y:S03]  /*6d50*/  HMMA.16816.F32.BF16 R92, R136.reuse, R140, R92 ;  /* 0x0000008c885c723c */ /* 0x044fe6000004185c */
[----:B------:R-:W-:Y:S01]  /*6d60*/  FMUL.FTZ R99, R0, R99 ;  /* 0x0000006300637220 */ /* 0x000fe20000410000 */
[----:B------:R-:W-:Y:S01]  /*6d70*/  FFMA.FTZ R171, R17, UR4, -R168 ;  /* 0x0000000411ab7c23 */ /* 0x000fe200080108a8 */
[----:B------:R-:W-:Y:S01]  /*6d80*/  PRMT R133, R133, 0x5410, R16 ;  /* 0x0000541085857816 */ /* 0x000fe20000000010 */
[--C-:B------:R-:W-:Y:S01]  /*6d90*/  FFMA.FTZ R172, R18, UR4, -R169.reuse ;  /* 0x0000000412ac7c23 */ /* 0x100fe200080108a9 */
[--C-:B------:R-:W-:Y:S01]  /*6da0*/  FFMA.FTZ R173, R19, UR4, -R169.reuse ;  /* 0x0000000413ad7c23 */ /* 0x100fe200080108a9 */
[C---:B------:R-:W-:Y:S02]  /*6db0*/  FMUL.FTZ R16, R2.reuse, R120 ;  /* 0x0000007802107220 */ /* 0x040fe40000410000 */
[C---:B------:R-:W-:Y:S01]  /*6dc0*/  HMMA.16816.F32.BF16 R96, R136.reuse, R142, R96 ;  /* 0x0000008e8860723c */ /* 0x040fe20000041860 */
[----:B------:R-:W-:Y:S02]  /*6dd0*/  MUFU.EX2 R171, R171 ;  /* 0x000000ab00ab7308 */ /* 0x000fe40000000800 */
[----:B------:R-:W-:Y:S01]  /*6de0*/  FMUL.FTZ R17, R2, R121 ;  /* 0x0000007902117220 */ /* 0x000fe20000410000 */
[C---:B------:R-:W-:Y:S01]  /*6df0*/  FMUL.FTZ R18, R0.reuse, R122 ;  /* 0x0000007a00127220 */ /* 0x040fe20000410000 */
[----:B------:R-:W-:Y:S01]  /*6e00*/  FMUL.FTZ R19, R0, R123 ;  /* 0x0000007b00137220 */ /* 0x000fe20000410000 */
[C---:B------:R-:W-:Y:S01]  /*6e10*/  FMUL.FTZ R100, R2.reuse, R100 ;  /* 0x0000006402647220 */ /* 0x040fe20000410000 */
[----:B------:R-:W2:Y:S01]  /*6e20*/  LDSM.16.MT88.4 R120, [R192+0x10000] ;  /* 0x01000000c078783b */ /* 0x000ea20000004200 */
[----:B------:R-:W-:Y:S03]  /*6e30*/  FMUL.FTZ R101, R2, R101 ;  /* 0x0000006502657220 */ /* 0x000fe60000410000 */
[----:B------:R-:W-:Y:S01]  /*6e40*/  MUFU.EX2 R172, R172 ;  /* 0x000000ac00ac7308 */ /* 0x000fe20000000800 */
[C---:B------:R-:W-:Y:S01]  /*6e50*/  FMUL.FTZ R102, R0.reuse, R102 ;  /* 0x0000006600667220 */ /* 0x040fe20000410000 */
[C---:B-1----:R-:W-:Y:S03]  /*6e60*/  HMMA.16816.F32.BF16 R16, R136.reuse, R124, R16 ;  /* 0x0000007c8810723c */ /* 0x042fe60000041810 */
[----:B------:R-:W-:Y:S01]  /*6e70*/  FMUL.FTZ R103, R0, R103 ;  /* 0x0000006700677220 */ /* 0x000fe20000410000 */
[C---:B------:R-:W-:Y:S01]  /*6e80*/  FMUL.FTZ R104, R2.reuse, R104 ;  /* 0x0000006802687220 */ /* 0x040fe20000410000 */
[----:B------:R-:W-:Y:S01]  /*6e90*/  FMUL.FTZ R105, R2, R105 ;  /* 0x0000006902697220 */ /* 0x000fe20000410000 */
[C---:B------:R-:W-:Y:S01]  /*6ea0*/  FMUL.FTZ R106, R0.reuse, R106 ;  /* 0x0000006a006a7220 */ /* 0x040fe20000410000 */
[----:B------:R-:W-:Y:S01]  /*6eb0*/  FMUL.FTZ R107, R0, R107 ;  /* 0x0000006b006b7220 */ /* 0x000fe20000410000 */
[----:B------:R-:W-:Y:S01]  /*6ec0*/  SHF.R.U32.HI R140, RZ, 0x10, R156 ;  /* 0x00000010ff8c7819 */ /* 0x000fe2000001169c */
[----:B------:R-:W-:Y:S01]  /*6ed0*/  MUFU.EX2 R173, R173 ;  /* 0x000000ad00ad7308 */ /* 0x000fe20000000800 */
[C---:B------:R-:W-:Y:S01]  /*6ee0*/  HMMA.16816.F32.BF16 R100, R136.reuse, R126, R100 ;  /* 0x0000007e8864723c */ /* 0x040fe20000041864 */
[----:B------:R-:W1:Y:S02]  /*6ef0*/  LDSM.16.MT88.4 R124, [R196+0xc800] ;  /* 0x00c80000c47c783b */ /* 0x000e640000004200 */
[----:B------:R-:W-:Y:S01]  /*6f00*/  LOP3.LUT R154, R157, UR37, R154, 0x96, !PT ;  /* 0x000000259d9a7c12 */ /* 0x000fe2000f8e969a */
[----:B------:R-:W-:Y:S01]  /*6f10*/  FFMA.FTZ R174, R12, UR4, -R168 ;  /* 0x000000040cae7c23 */ /* 0x000fe200080108a8 */
[----:B------:R-:W-:Y:S01]  /*6f20*/  SHF.R.U32.HI R134, RZ, 0x18, R156 ;  /* 0x00000018ff867819 */ /* 0x000fe2000001169c */
[C---:B---3--:R-:W-:Y:S04]  /*6f30*/  HMMA.16816.F32.BF16 R104, R136.reuse, R128, R104 ;  /* 0x000000808868723c */ /* 0x048fe80000041868 */
[----:B------:R-:W-:Y:S01]  /*6f40*/  MUFU.EX2 R174, R174 ;  /* 0x000000ae00ae7308 */ /* 0x000fe20000000800 */
[----:B------:R-:W-:Y:S01]  /*6f50*/  FFMA.FTZ R175, R13, UR4, -R168 ;  /* 0x000000040daf7c23 */ /* 0x000fe200080108a8 */
[--C-:B------:R-:W-:Y:S01]  /*6f60*/  FFMA.FTZ R176, R14, UR4, -R169.reuse ;  /* 0x000000040eb07c23 */ /* 0x100fe200080108a9 */
[----:B------:R-:W-:Y:S01]  /*6f70*/  FFMA.FTZ R177, R15, UR4, -R169 ;  /* 0x000000040fb17c23 */ /* 0x000fe200080108a9 */
[C---:B------:R-:W-:Y:S03]  /*6f80*/  FMUL.FTZ R12, R2.reuse, R116 ;  /* 0x00000074020c7220 */ /* 0x040fe60000410000 */
[----:B------:R-:W-:Y:S01]  /*6f90*/  FMUL.FTZ R13, R2, R117 ;  /* 0x00000075020d7220 */ /* 0x000fe20000410000 */
[C---:B------:R-:W-:Y:S01]  /*6fa0*/  FMUL.FTZ R14, R0.reuse, R118 ;  /* 0x00000076000e7220 */ /* 0x040fe20000410000 */
[----:B------:R-:W-:Y:S01]  /*6fb0*/  FMUL.FTZ R15, R0, R119 ;  /* 0x00000077000f7220 */ /* 0x000fe20000410000 */
[----:B------:R-:W-:Y:S01]  /*6fc0*/  LOP3.LUT R129, R140, 0xff, RZ, 0xc0, !PT ;  /* 0x000000ff8c817812 */ /* 0x000fe200078ec0ff */
[----:B------:R-:W3:Y:S01]  /*6fd0*/  MUFU.EX2 R175, R175 ;  /* 0x000000af00af7308 */ /* 0x000ee20000000800 */
[----:B------:R-:W4:Y:S01]  /*6fe0*/  LDSM.16.MT88.4 R140, [R194+0xc800] ;  /* 0x00c80000c28c783b */ /* 0x000f220000004200 */
[----:B------:R-:W-:Y:S01]  /*6ff0*/  LOP3.LUT R151, R154, 0xffff, RZ, 0xc0, !PT ;  /* 0x0000ffff9a977812 */ /* 0x000fe200078ec0ff */
[C---:B------:R-:W-:Y:S01]  /*7000*/  FMUL.FTZ R108, R2.reuse, R108 ;  /* 0x0000006c026c7220 */ /* 0x040fe20000410000 */
[--C-:B------:R-:W-:Y:S01]  /*7010*/  SHF.R.U32.HI R148, RZ, 0x10, R154.reuse ;  /* 0x00000010ff947819 */ /* 0x100fe2000001169a */
[C---:B------:R-:W-:Y:S05]  /*7020*/  HMMA.16816.F32.BF16 R12, R136.reuse, R130, R12 ;  /* 0x00000082880c723c */ /* 0x040fea000004180c */
[----:B------:R-:W-:Y:S01]  /*7030*/  MUFU.EX2 R176, R176 ;  /* 0x000000b000b07308 */ /* 0x000fe20000000800 */
[----:B------:R-:W-:Y:S01]  /*7040*/  FMUL.FTZ R109, R2, R109 ;  /* 0x0000006d026d7220 */ /* 0x000fe20000410000 */
[C---:B------:R-:W-:Y:S01]  /*7050*/  FMUL.FTZ R110, R0.reuse, R110 ;  /* 0x0000006e006e7220 */ /* 0x040fe20000410000 */
[----:B------:R-:W-:Y:S03]  /*7060*/  FMUL.FTZ R111, R0, R111 ;  /* 0x0000006f006f7220 */ /* 0x000fe60000410000 */
[----:B------:R-:W-:Y:S01]  /*7070*/  LOP3.LUT R128, R154, 0xff, RZ, 0xc0, !PT ;  /* 0x000000ff9a807812 */ /* 0x000fe200078ec0ff */
[----:B------:R-:W-:Y:S03]  /*7080*/  FMUL.FTZ R112, R2, R112 ;  /* 0x0000007002707220 */ /* 0x000fe60000410000 */
[----:B------:R-:W5:Y:S01]  /*7090*/  MUFU.EX2 R177, R177 ;  /* 0x000000b100b17308 */ /* 0x000f620000000800 */
[----:B------:R-:W-:Y:S01]  /*70a0*/  SHF.R.U32.HI R149, RZ, 0x18, R154 ;  /* 0x00000018ff957819 */ /* 0x000fe2000001169a */
[C---:B--2---:R-:W-:Y:S03]  /*70b0*/  HMMA.16816.F32.BF16 R108, R136.reuse, R120, R108 ;  /* 0x00000078886c723c */ /* 0x044fe6000004186c */
[----:B------:R-:W-:Y:S01]  /*70c0*/  LOP3.LUT R148, R148, 0xff, RZ, 0xc0, !PT ;  /* 0x000000ff94947812 */ /* 0x000fe200078ec0ff */
[----:B------:R-:W-:Y:S01]  /*70d0*/  FMUL.FTZ R113, R2, R113 ;  /* 0x0000007102717220 */ /* 0x000fe20000410000 */
[----:B------:R-:W-:Y:S01]  /*70e0*/  SHF.R.U32.HI R151, RZ, 0x8, R151 ;  /* 0x00000008ff977819 */ /* 0x000fe20000011697 */
[C---:B------:R-:W-:Y:S01]  /*70f0*/  FMUL.FTZ R114, R0.reuse, R114 ;  /* 0x0000007200727220 */ /* 0x040fe20000410000 */
[----:B------:R-:W-:Y:S01]  /*7100*/  PRMT R119, R129, 0x5410, R134 ;  /* 0x0000541081777816 */ /* 0x000fe20000000086 */
[----:B------:R-:W-:Y:S03]  /*7110*/  FMUL.FTZ R115, R0, R115 ;  /* 0x0000007300737220 */ /* 0x000fe60000410000 */
[----:B------:R-:W-:Y:S01]  /*7120*/  PRMT R151, R128, 0x5410, R151 ;  /* 0x0000541080977816 */ /* 0x000fe20000000097 */
[--C-:B------:R-:W-:Y:S01]  /*7130*/  FFMA.FTZ R24, R24, UR4, -R168.reuse ;  /* 0x0000000418187c23 */ /* 0x100fe200080108a8 */
[----:B------:R-:W-:Y:S01]  /*7140*/  PRMT R117, R148, 0x5410, R149 ;  /* 0x0000541094757816 */ /* 0x000fe20000000095 */
[----:B------:R-:W2:Y:S01]  /*7150*/  LDSM.16.MT88.4 R128, [R192+0xc800] ;  /* 0x00c80000c080783b */ /* 0x000ea20000004200 */
[----:B------:R-:W-:Y:S03]  /*7160*/  HMMA.16816.F32.BF16 R112, R136, R122, R112 ;  /* 0x0000007a8870723c */ /* 0x000fe60000041870 */
[--C-:B------:R-:W-:Y:S01]  /*7170*/  HSET2.LE.AND R116, R151, R166.reuse, PT ;  /* 0x000000a697747233 */ /* 0x100fe20003803000 */
[----:B------:R-:W-:Y:S01]  /*7180*/  FFMA.FTZ R214, R20, UR4, -R168 ;  /* 0x0000000414d67c23 */ /* 0x000fe200080108a8 */
[--C-:B------:R-:W-:Y:S01]  /*7190*/  HSET2.LE.AND R118, R133, R166.reuse, PT ;  /* 0x000000a685767233 */ /* 0x100fe20003803000 */
[----:B------:R-:W-:Y:S01]  /*71a0*/  FFMA.FTZ R165, R2, R217, R165 ;  /* 0x000000d902a57223 */ /* 0x000fe200000100a5 */
[--C-:B------:R-:W-:Y:S01]  /*71b0*/  HSET2.LE.AND R119, R119, R166.reuse, PT ;  /* 0x000000a677777233 */ /* 0x100fe20003803000 */
[----:B------:R-:W2:Y:S02]  /*71c0*/  LDSM.16.MT88.4 R148, [R196+0xe800] ;  /* 0x00e80000c494783b */ /* 0x000ea40000004200 */
[----:B------:R-:W-:Y:S01]  /*71d0*/  MUFU.EX2 R214, R214 ;  /* 0x000000d600d67308 */ /* 0x000fe20000000800 */
[--C-:B------:R-:W-:Y:S01]  /*71e0*/  HSET2.LE.AND R117, R117, R166.reuse, PT ;  /* 0x000000a675757233 */ /* 0x100fe20003803000 */
[----:B------:R-:W-:Y:S01]  /*71f0*/  FFMA.FTZ R167, R0, R215, R167 ;  /* 0x000000d700a77223 */ /* 0x000fe200000100a7 */
[----:B---3--:R-:W-:Y:S01]  /*7200*/  F2FP.BF16.F32.PACK_AB R121, R175, R174 ;  /* 0x000000aeaf79723e */ /* 0x008fe200000010ff */
[----:B------:R-:W-:Y:S01]  /*7210*/  FADD.FTZ R0, R163, R165 ;  /* 0x000000a5a3007221 */ /* 0x000fe20000010000 */
[----:B-----5:R-:W-:Y:S01]  /*7220*/  F2FP.BF16.F32.PACK_AB R120, R177, R176 ;  /* 0x000000b0b178723e */ /* 0x020fe200000010ff */
[----:B------:R-:W-:Y:S01]  /*7230*/  LDSM.16.MT88.4 R136, [R192+0xe800] ;  /* 0x00e80000c088783b */ /* 0x000fe20000004200 */
[----:B------:R-:W-:Y:S01]  /*7240*/  F2FP.BF16.F32.PACK_AB R133, R171, R170 ;  /* 0x000000aaab85723e */ /* 0x000fe200000010ff */
[----:B------:R-:W-:Y:S01]  /*7250*/  FADD.FTZ R164, R164, R167 ;  /* 0x000000a7a4a47221 */ /* 0x000fe20000010000 */
[----:B------:R-:W-:Y:S01]  /*7260*/  F2FP.BF16.F32.PACK_AB R134, R173, R172 ;  /* 0x000000acad86723e */ /* 0x000fe200000010ff */
[----:B------:R-:W-:Y:S01]  /*7270*/  FADD.FTZ R135, R135, R0 ;  /* 0x0000000087877221 */ /* 0x000fe20000010000 */
[----:B------:R-:W-:Y:S01]  /*7280*/  LOP3.LUT R118, R118, R133, RZ, 0xc0, !PT ;  /* 0x0000008576767212 */ /* 0x000fe200078ec0ff */
[----:B------:R-:W-:Y:S01]  /*7290*/  FADD.FTZ R161, R161, R164 ;  /* 0x000000a4a1a17221 */ /* 0x000fe20000010000 */
[----:B------:R-:W-:Y:S01]  /*72a0*/  LOP3.LUT R119, R119, R134, RZ, 0xc0, !PT ;  /* 0x0000008677777212 */ /* 0x000fe200078ec0ff */
[----:B------:R-:W-:Y:S01]  /*72b0*/  FFMA.FTZ R134, R25, UR4, -R168 ;  /* 0x0000000419867c23 */ /* 0x000fe200080108a8 */
[----:B------:R-:W-:Y:S01]  /*72c0*/  LOP3.LUT R116, R116, R121, RZ, 0xc0, !PT ;  /* 0x0000007974747212 */ /* 0x000fe200078ec0ff */
[----:B------:R-:W-:Y:S01]  /*72d0*/  FADD.FTZ R135, R160, R135 ;  /* 0x00000087a0877221 */ /* 0x000fe20000010000 */
[----:B------:R-:W-:Y:S01]  /*72e0*/  LOP3.LUT R117, R117, R120, RZ, 0xc0, !PT ;  /* 0x0000007875757212 */ /* 0x000fe200078ec0ff */
[----:B------:R-:W-:Y:S01]  /*72f0*/  FADD.FTZ R161, R162, R161 ;  /* 0x000000a1a2a17221 */ /* 0x000fe20000010000 */
[----:B------:R-:W3:Y:S01]  /*7300*/  LDSM.16.MT88.4 R120, [R194+0xe800] ;  /* 0x00e80000c278783b */ /* 0x000ee20000004200 */
[----:B------:R-:W-:Y:S01]  /*7310*/  MUFU.EX2 R134, R134 ;  /* 0x0000008600867308 */ /* 0x000fe20000000800 */
[----:B------:R-:W-:Y:S01]  /*7320*/  MOV R0, R3 ;  /* 0x0000000300007202 */ /* 0x000fe20000000f00 */
[----:B------:R-:W-:Y:S01]  /*7330*/  FADD.FTZ R174, R174, R135 ;  /* 0x00000087aeae7221 */ /* 0x000fe20000010000 */
[----:B------:R-:W-:Y:S01]  /*7340*/  FADD.FTZ R176, R176, R161 ;  /* 0x000000a1b0b07221 */ /* 0x000fe20000010000 */
[C---:B-1----:R-:W-:Y:S05]  /*7350*/  HMMA.16816.F32.BF16 R4, R116.reuse, R124, R4 ;  /* 0x0000007c7404723c */ /* 0x042fea0000041804 */
[----:B------:R-:W-:Y:S01]  /*7360*/  FADD.FTZ R175, R175, R174 ;  /* 0x000000aeafaf7221 */ /* 0x000fe20000010000 */
[C---:B------:R-:W-:Y:S01]  /*7370*/  HMMA.16816.F32.BF16 R8, R116.reuse, R126, R8 ;  /* 0x0000007e7408723c */ /* 0x040fe20000041808 */
[----:B------:R-:W1:Y:S04]  /*7380*/  LDSM.16.MT88.4 R124, [R193+0xe800] ;  /* 0x00e80000c17c783b */ /* 0x000e680000004200 */
[----:B------:R-:W-:Y:S01]  /*7390*/  FADD.FTZ R177, R177, R176 ;  /* 0x000000b0b1b17221 */ /* 0x000fe20000010000 */
[C---:B----4-:R-:W-:Y:S05]  /*73a0*/  HMMA.16816.F32.BF16 R36, R116.reuse, R140, R36 ;  /* 0x0000008c7424723c */ /* 0x050fea0000041824 */
[----:B------:R-:W-:Y:S01]  /*73b0*/  FADD.FTZ R170, R170, R175 ;  /* 0x000000afaaaa7221 */ /* 0x000fe20000010000 */
[C---:B------:R-:W-:Y:S05]  /*73c0*/  HMMA.16816.F32.BF16 R40, R116.reuse, R142, R40 ;  /* 0x0000008e7428723c */ /* 0x040fea0000041828 */
[----:B------:R-:W-:Y:S01]  /*73d0*/  FADD.FTZ R172, R172, R177 ;  /* 0x000000b1acac7221 */ /* 0x000fe20000010000 */
[C---:B------:R-:W-:Y:S05]  /*73e0*/  HMMA.16816.F32.BF16 R44, R116.reuse, R144, R44 ;  /* 0x00000090742c723c */ /* 0x040fea000004182c */
[----:B------:R-:W-:Y:S01]  /*73f0*/  FADD.FTZ R171, R171, R170 ;  /* 0x000000aaabab7221 */ /* 0x000fe20000010000 */
[C---:B------:R-:W-:Y:S01]  /*7400*/  HMMA.16816.F32.BF16 R48, R116.reuse, R146, R48 ;  /* 0x000000927430723c */ /* 0x040fe20000041830 */
[----:B------:R-:W-:Y:S04]  /*7410*/  LDSM.16.MT88.4 R144, [R196+0xf000] ;  /* 0x00f00000c490783b */ /* 0x000fe80000004200 */
[----:B------:R-:W-:Y:S01]  /*7420*/  FADD.FTZ R172, R173, R172 ;  /* 0x000000acadac7221 */ /* 0x000fe20000010000 */
[C---:B--2---:R-:W-:Y:S06]  /*7430*/  HMMA.16816.F32.BF16 R52, R116.reuse, R128, R52 ;  /* 0x000000807434723c */ /* 0x044fec0000041834 */
[C---:B------:R-:W-:Y:S01]  /*7440*/  HMMA.16816.F32.BF16 R56, R116.reuse, R130, R56 ;  /* 0x000000827438723c */ /* 0x040fe20000041838 */
[----:B------:R-:W-:Y:S04]  /*7450*/  MOV R129, UR39 ;  /* 0x0000002700817c02 */ /* 0x000fe80008000f00 */
[----:B------:R-:W-:Y:S01]  /*7460*/  LOP3.LUT R129, R221, UR33, R129, 0x96, !PT ;  /* 0x00000021dd817c12 */ /* 0x000fe2000f8e9681 */
[C---:B------:R-:W-:Y:S05]  /*7470*/  HMMA.16816.F32.BF16 R60, R116.reuse, R148, R60 ;  /* 0x00000094743c723c */ /* 0x040fea000004183c */
[----:B------:R-:W-:Y:S01]  /*7480*/  IMAD.WIDE.U32 R140, R129, -0x326172a9, RZ ;  /* 0xcd9e8d57818c7825 */ /* 0x000fe200078e00ff */
[C---:B------:R-:W-:Y:S01]  /*7490*/  HMMA.16816.F32.BF16 R64, R116.reuse, R150, R64 ;  /* 0x000000967440723c */ /* 0x040fe20000041840 */
[----:B------:R-:W2:Y:S04]  /*74a0*/  LDSM.16.MT88.4 R128, [R196+0x10800] ;  /* 0x01080000c480783b */ /* 0x000ea80000004200 */
[----:B------:R-:W-:Y:S01]  /*74b0*/  LOP3.LUT R133, R141, UR21, R218, 0x96, !PT ;  /* 0x000000158d857c12 */ /* 0x000fe2000f8e96da */
[C---:B---3--:R-:W-:Y:S05]  /*74c0*/  HMMA.16816.F32.BF16 R68, R116.reuse, R120, R68 ;  /* 0x000000787444723c */ /* 0x048fea0000041844 */
[----:B------:R-:W-:Y:S01]  /*74d0*/  LOP3.LUT R140, R153, UR19, R140, 0x96, !PT ;  /* 0x00000013998c7c12 */ /* 0x000fe2000f8e968c */
[C---:B------:R-:W-:Y:S01]  /*74e0*/  HMMA.16816.F32.BF16 R72, R116.reuse, R122, R72 ;  /* 0x0000007a7448723c */ /* 0x040fe20000041848 */
[----:B------:R-:W3:Y:S04]  /*74f0*/  LDSM.16.MT88.4 R120, [R194+0x10800] ;  /* 0x01080000c278783b */ /* 0x000ee80000004200 */
[----:B------:R-:W-:Y:S01]  /*7500*/  IMAD.WIDE.U32 R222, R133, -0x2daee0ad, RZ ;  /* 0xd2511f5385de7825 */ /* 0x000fe200078e00ff */
[C---:B-1----:R-:W-:Y:S05]  /*7510*/  HMMA.16816.F32.BF16 R76, R116.reuse, R124, R76 ;  /* 0x0000007c744c723c */ /* 0x042fea000004184c */
[----:B------:R-:W-:Y:S01]  /*7520*/  IMAD.WIDE.U32 R140, R140, -0x2daee0ad, RZ ;  /* 0xd2511f538c8c7825 */ /* 0x000fe200078e00ff */
[C---:B------:R-:W-:Y:S05]  /*7530*/  HMMA.16816.F32.BF16 R80, R116.reuse, R126, R80 ;  /* 0x0000007e7450723c */ /* 0x040fea0000041850 */
[----:B------:R-:W-:Y:S01]  /*7540*/  LOP3.LUT R133, R223, UR18, R212, 0x96, !PT ;  /* 0x00000012df857c12 */ /* 0x000fe2000f8e96d4 */
[C---:B------:R-:W-:Y:S05]  /*7550*/  HMMA.16816.F32.BF16 R84, R116.reuse, R136, R84 ;  /* 0x000000887454723c */ /* 0x040fea0000041854 */
[----:B------:R-:W-:Y:S01]  /*7560*/  LOP3.LUT R222, R141, UR16, R222, 0x96, !PT ;  /* 0x000000108dde7c12 */ /* 0x000fe2000f8e96de */
[C---:B------:R-:W-:Y:S05]  /*7570*/  HMMA.16816.F32.BF16 R88, R116.reuse, R138, R88 ;  /* 0x0000008a7458723c */ /* 0x040fea0000041858 */
[----:B------:R-:W-:Y:S01]  /*7580*/  IMAD.WIDE.U32 R224, R133, -0x326172a9, RZ ;  /* 0xcd9e8d5785e07825 */ /* 0x000fe200078e00ff */
[C---:B--2---:R-:W-:Y:S01]  /*7590*/  HMMA.16816.F32.BF16 R92, R116.reuse, R128, R92 ;  /* 0x00000080745c723c */ /* 0x044fe2000004185c */
[----:B------:R1:W2:Y:S04]  /*75a0*/  MUFU.EX2 R133, R24 ;  /* 0x0000001800857308 */ /* 0x0002a80000000800 */
[----:B------:R-:W-:Y:S01]  /*75b0*/  IMAD.WIDE.U32 R222, R222, -0x326172a9, RZ ;  /* 0xcd9e8d57dede7825 */ /* 0x000fe200078e00ff */
[C---:B------:R-:W-:Y:S05]  /*75c0*/  HMMA.16816.F32.BF16 R96, R116.reuse, R130, R96 ;  /* 0x000000827460723c */ /* 0x040fea0000041860 */
[----:B------:R-:W-:Y:S01]  /*75d0*/  LOP3.LUT R152, R225, UR17, R152, 0x96, !PT ;  /* 0x00000011e1987c12 */ /* 0x000fe2000f8e9698 */
[C---:B---3--:R-:W-:Y:S05]  /*75e0*/  HMMA.16816.F32.BF16 R16, R116.reuse, R120, R16 ;  /* 0x000000787410723c */ /* 0x048fea0000041810 */
[----:B------:R-:W-:Y:S01]  /*75f0*/  LOP3.LUT R224, R223, UR15, R224, 0x96, !PT ;  /* 0x0000000fdfe07c12 */ /* 0x000fe2000f8e96e0 */
[C---:B------:R-:W-:Y:S05]  /*7600*/  HMMA.16816.F32.BF16 R100, R116.reuse, R122, R100 ;  /* 0x0000007a7464723c */ /* 0x040fea0000041864 */
[----:B------:R-:W-:Y:S06]  /*7610*/  IMAD.WIDE.U32 R152, R152, -0x2daee0ad, RZ ;  /* 0xd2511f5398987825 */ /* 0x000fec00078e00ff */
[----:B------:R-:W-:Y:S01]  /*7620*/  FFMA.FTZ R223, R21, UR4, -R168 ;  /* 0x0000000415df7c23 */ /* 0x000fe200080108a8 */
[----:B------:R-:W-:Y:S01]  /*7630*/  IMAD.WIDE.U32 R224, R224, -0x2daee0ad, RZ ;  /* 0xd2511f53e0e07825 */ /* 0x000fe200078e00ff */
[----:B------:R-:W-:Y:S04]  /*7640*/  LOP3.LUT R226, R153, UR14, R140, 0x96, !PT ;  /* 0x0000000e99e27c12 */ /* 0x000fe8000f8e968c */
[----:B------:R-:W3:Y:S01]  /*7650*/  MUFU.EX2 R223, R223 ;  /* 0x000000df00df7308 */ /* 0x000ee20000000800 */
[----:B------:R-:W-:Y:S01]  /*7660*/  LDSM.16.MT88.4 R140, [R192+0xd000] ;  /* 0x00d00000c08c783b */ /* 0x000fe20000004200 */
[----:B-1----:R-:W-:Y:S01]  /*7670*/  LOP3.LUT R24, R225, UR5, R152, 0x96, !PT ;  /* 0x00000005e1187c12 */ /* 0x002fe2000f8e9698 */
[----:B------:R-:W-:Y:S01]  /*7680*/  FFMA.FTZ R225, R22, UR4, -R169 ;  /* 0x0000000416e17c23 */ /* 0x000fe200080108a9 */
[----:B------:R-:W-:Y:S04]  /*7690*/  IMAD.WIDE.U32 R226, R226, -0x326172a9, RZ ;  /* 0xcd9e8d57e2e27825 */ /* 0x000fe800078e00ff */
[----:B------:R-:W-:Y:S02]  /*76a0*/  IMAD.WIDE.U32 R148, R24, -0x326172a9, RZ ;  /* 0xcd9e8d5718947825 */ /* 0x000fe400078e00ff */
[----:B------:R-:W1:Y:S01]  /*76b0*/  MUFU.EX2 R225, R225 ;  /* 0x000000e100e17308 */ /* 0x000e620000000800 */
[----:B------:R-:W4:Y:S01]  /*76c0*/  LDSM.16.MT88.4 R24, [R193+0x10800] ;  /* 0x01080000c118783b */ /* 0x000f220000004200 */
[C---:B------:R-:W-:Y:S02]  /*76d0*/  LOP3.LUT R125, R148.reuse, 0xffff, RZ, 0xc0, !PT ;  /* 0x0000ffff947d7812 */ /* 0x040fe400078ec0ff */
[----:B------:R-:W-:Y:S02]  /*76e0*/  LOP3.LUT R20, R148, 0xff, RZ, 0xc0, !PT ;  /* 0x000000ff94147812 */ /* 0x000fe400078ec0ff */
[----:B------:R-:W-:Y:S03]  /*76f0*/  SHF.R.U32.HI R125, RZ, 0x8, R125 ;  /* 0x00000008ff7d7819 */ /* 0x000fe6000001167d */
[----:B------:R-:W-:Y:S01]  /*7700*/  LDSM.16.MT88.4 R152, [R193+0xf000] ;  /* 0x00f00000c198783b */ /* 0x000fe20000004200 */
[----:B------:R-:W-:Y:S02]  /*7710*/  SHF.R.U32.HI R128, RZ, 0x10, R148 ;  /* 0x00000010ff807819 */ /* 0x000fe40000011694 */
[----:B------:R-:W-:Y:S02]  /*7720*/  PRMT R121, R20, 0x5410, R125 ;  /* 0x0000541014797816 */ /* 0x000fe4000000007d */
[----:B------:R-:W-:Y:S02]  /*7730*/  LOP3.LUT R123, R128, 0xff, RZ, 0xc0, !PT ;  /* 0x000000ff807b7812 */ /* 0x000fe400078ec0ff */
[----:B------:R-:W-:Y:S01]  /*7740*/  LOP3.LUT R136, R149, UR35, R226, 0x96, !PT ;  /* 0x0000002395887c12 */ /* 0x000fe2000f8e96e2 */
[----:B------:R-:W5:Y:S01]  /*7750*/  LDSM.16.MT88.4 R20, [R192+0x10800] ;  /* 0x01080000c014783b */ /* 0x000f620000004200 */
[----:B------:R-:W-:Y:S02]  /*7760*/  SHF.R.U32.HI R148, RZ, 0x18, R148 ;  /* 0x00000018ff947819 */ /* 0x000fe40000011694 */
[C---:B------:R-:W-:Y:S02]  /*7770*/  LOP3.LUT R150, R136.reuse, 0xffff, RZ, 0xc0, !PT ;  /* 0x0000ffff88967812 */ /* 0x040fe400078ec0ff */
[----:B------:R-:W-:Y:S02]  /*7780*/  SHF.R.U32.HI R157, RZ, 0x10, R136 ;  /* 0x00000010ff9d7819 */ /* 0x000fe40000011688 */
[----:B------:R-:W-:Y:S01]  /*7790*/  PRMT R123, R123, 0x5410, R148 ;  /* 0x000054107b7b7816 */ /* 0x000fe20000000094 */
[----:B------:R-:W1:Y:S01]  /*77a0*/  LDSM.16.MT88.4 R124, [R196+0xd000] ;  /* 0x00d00000c47c783b */ /* 0x000e620000004200 */
[----:B------:R-:W-:Y:S02]  /*77b0*/  LOP3.LUT R159, R136, 0xff, RZ, 0xc0, !PT ;  /* 0x000000ff889f7812 */ /* 0x000fe400078ec0ff */
[----:B------:R-:W-:Y:S02]  /*77c0*/  SHF.R.U32.HI R120, RZ, 0x18, R136 ;  /* 0x00000018ff787819 */ /* 0x000fe40000011688 */
[----:B------:R-:W-:Y:S02]  /*77d0*/  SHF.R.U32.HI R150, RZ, 0x8, R150 ;  /* 0x00000008ff967819 */ /* 0x000fe40000011696 */
[----:B------:R-:W-:Y:S01]  /*77e0*/  LOP3.LUT R157, R157, 0xff, RZ, 0xc0, !PT ;  /* 0x000000ff9d9d7812 */ /* 0x000fe200078ec0ff */
[----:B------:R-:W1:Y:S01]  /*77f0*/  LDSM.16.MT88.4 R128, [R194+0xd000] ;  /* 0x00d00000c280783b */ /* 0x000e620000004200 */
[----:B------:R-:W-:Y:S02]  /*7800*/  PRMT R159, R159, 0x5410, R150 ;  /* 0x000054109f9f7816 */ /* 0x000fe40000000096 */
[----:B------:R-:W-:Y:S02]  /*7810*/  PRMT R157, R157, 0x5410, R120 ;  /* 0x000054109d9d7816 */ /* 0x000fe40000000078 */
[--C-:B------:R-:W-:Y:S02]  /*7820*/  HSET2.LE.AND R122, R121, R166.reuse, PT ;  /* 0x000000a6797a7233 */ /* 0x100fe40003803000 */
[--C-:B------:R-:W-:Y:S01]  /*7830*/  HSET2.LE.AND R120, R159, R166.reuse, PT ;  /* 0x000000a69f787233 */ /* 0x100fe20003803000 */
[C---:B----4-:R-:W-:Y:S01]  /*7840*/  HMMA.16816.F32.BF16 R104, R116.reuse, R24, R104 ;  /* 0x000000187468723c */ /* 0x050fe20000041868 */
[----:B------:R-:W4:Y:S02]  /*7850*/  LDSM.16.MT88.4 R136, [R193+0xd000] ;  /* 0x00d00000c188783b */ /* 0x000f240000004200 */
[----:B--2---:R-:W-:Y:S02]  /*7860*/  F2FP.BF16.F32.PACK_AB R121, R134, R133 ;  /* 0x000000858679723e */ /* 0x004fe400000010ff */
[--C-:B------:R-:W-:Y:S01]  /*7870*/  HSET2.LE.AND R123, R123, R166.reuse, PT ;  /* 0x000000a67b7b7233 */ /* 0x100fe20003803000 */
[C---:B------:R-:W-:Y:S03]  /*7880*/  HMMA.16816.F32.BF16 R12, R116.reuse, R26, R12 ;  /* 0x0000001a740c723c */ /* 0x040fe6000004180c */
[----:B------:R-:W2:Y:S02]  /*7890*/  LDSM.16.MT88.4 R148, [R194+0xf000] ;  /* 0x00f00000c294783b */ /* 0x000ea40000004200 */
[----:B------:R-:W-:Y:S02]  /*78a0*/  F2FP.BF16.F32.PACK_AB R24, R179, R178 ;  /* 0x000000b2b318723e */ /* 0x000fe400000010ff */
[----:B------:R-:W-:Y:S01]  /*78b0*/  LOP3.LUT R122, R122, R121, RZ, 0xc0, !PT ;  /* 0x000000797a7a7212 */ /* 0x000fe200078ec0ff */
[C---:B-----5:R-:W-:Y:S03]  /*78c0*/  HMMA.16816.F32.BF16 R108, R116.reuse, R20, R108 ;  /* 0x00000014746c723c */ /* 0x060fe6000004186c */
[--C-:B------:R-:W-:Y:S02]  /*78d0*/  HSET2.LE.AND R121, R157, R166.reuse, PT ;  /* 0x000000a69d797233 */ /* 0x100fe40003803000 */
[----:B------:R-:W-:Y:S01]  /*78e0*/  LOP3.LUT R123, R123, R24, RZ, 0xc0, !PT ;  /* 0x000000187b7b7212 */ /* 0x000fe200078ec0ff */
[----:B------:R-:W-:Y:S01]  /*78f0*/  HMMA.16816.F32.BF16 R112, R116, R22, R112 ;  /* 0x000000167470723c */ /* 0x000fe20000041870 */
[----:B------:R-:W5:Y:S04]  /*7900*/  LDSM.16.MT88.4 R156, [R192+0xf000] ;  /* 0x00f00000c09c783b */ /* 0x000f680000004200 */
[----:B---3--:R-:W-:Y:S01]  /*7910*/  F2FP.BF16.F32.PACK_AB R25, R223, R214 ;  /* 0x000000d6df19723e */ /* 0x008fe200000010ff */
[----:B------:R-:W-:Y:S01]  /*7920*/  FADD.FTZ R214, R214, R171 ;  /* 0x000000abd6d67221 */ /* 0x000fe20000010000 */
[----:B-1----:R-:W-:Y:S01]  /*7930*/  F2FP.BF16.F32.PACK_AB R24, R216, R225 ;  /* 0x000000e1d818723e */ /* 0x002fe200000010ff */
[----:B------:R-:W-:Y:S01]  /*7940*/  FADD.FTZ R225, R225, R172 ;  /* 0x000000ace1e17221 */ /* 0x000fe20000010000 */
[----:B------:R-:W1:Y:S02]  /*7950*/  LDSM.16.MT88.4 R20, [R196+0x11000] ;  /* 0x01100000c414783b */ /* 0x000e640000004200 */
[----:B------:R-:W-:Y:S01]  /*7960*/  LOP3.LUT R120, R120, R25, RZ, 0xc0, !PT ;  /* 0x0000001978787212 */ /* 0x000fe200078ec0ff */
[----:B------:R-:W-:Y:S01]  /*7970*/  FADD.FTZ R214, R223, R214 ;  /* 0x000000d6dfd67221 */ /* 0x000fe20000010000 */
[----:B------:R-:W-:Y:S01]  /*7980*/  LOP3.LUT R121, R121, R24, RZ, 0xc0, !PT ;  /* 0x0000001879797212 */ /* 0x000fe200078ec0ff */
[----:B------:R-:W-:Y:S02]  /*7990*/  FADD.FTZ R225, R216, R225 ;  /* 0x000000e1d8e17221 */ /* 0x000fe40000010000 */
[----:B------:R-:W-:Y:S01]  /*79a0*/  FADD.FTZ R133, R133, R214 ;  /* 0x000000d685857221 */ /* 0x000fe20000010000 */
[----:B------:R-:W3:Y:S01]  /*79b0*/  LDSM.16.MT88.4 R24, [R194+0x11000] ;  /* 0x01100000c218783b */ /* 0x000ee20000004200 */
[----:B------:R-:W-:Y:S02]  /*79c0*/  FADD.FTZ R178, R178, R225 ;  /* 0x000000e1b2b27221 */ /* 0x000fe40000010000 */
[C---:B------:R-:W-:Y:S05]  /*79d0*/  HMMA.16816.F32.BF16 R4, R120.reuse, R124, R4 ;  /* 0x0000007c7804723c */ /* 0x040fea0000041804 */
[----:B------:R-:W3:Y:S01]  /*79e0*/  LDSM.16.MT88.4 R116, [R193+0x11000] ;  /* 0x01100000c174783b */ /* 0x000ee20000004200 */
[C---:B------:R-:W-:Y:S05]  /*79f0*/  HMMA.16816.F32.BF16 R8, R120.reuse, R126, R8 ;  /* 0x0000007e7808723c */ /* 0x040fea0000041808 */
[----:B------:R-:W-:Y:S01]  /*7a00*/  FADD.FTZ R133, R134, R133 ;  /* 0x0000008586857221 */ /* 0x000fe20000010000 */
[C---:B------:R-:W-:Y:S01]  /*7a10*/  HMMA.16816.F32.BF16 R36, R120.reuse, R128, R36 ;  /* 0x000000807824723c */ /* 0x040fe20000041824 */
[----:B------:R-:W-:Y:S04]  /*7a20*/  LDSM.16.MT88.4 R124, [R196+0xd800] ;  /* 0x00d80000c47c783b */ /* 0x000fe80000004200 */
[----:B------:R-:W-:Y:S01]  /*7a30*/  FADD.FTZ R179, R179, R178 ;  /* 0x000000b2b3b37221 */ /* 0x000fe20000010000 */
[C---:B------:R-:W-:Y:S06]  /*7a40*/  HMMA.16816.F32.BF16 R40, R120.reuse, R130, R40 ;  /* 0x000000827828723c */ /* 0x040fec0000041828 */
[C---:B----4-:R-:W-:Y:S06]  /*7a50*/  HMMA.16816.F32.BF16 R44, R120.reuse, R136, R44 ;  /* 0x00000088782c723c */ /* 0x050fec000004182c */
        /* <DEDUP_REMOVED lines=13> */
[C---:B------:R-:W-:Y:S04]  /*7b30*/  HMMA.16816.F32.BF16 R72, R120.reuse, R150, R72 ;  /* 0x000000967848723c */ /* 0x040fe80000041848 */
[----:B------:R-:W-:Y:S02]  /*7b40*/  FFMA.FTZ R144, R32, UR4, -R168 ;  /* 0x0000000420907c23 */ /* 0x000fe400080108a8 */
[C---:B------:R-:W-:Y:S02]  /*7b50*/  HMMA.16816.F32.BF16 R76, R120.reuse, R152, R76 ;  /* 0x00000098784c723c */ /* 0x040fe4000004184c */
[----:B------:R-:W-:Y:S03]  /*7b60*/  MUFU.EX2 R146, R146 ;  /* 0x0000009200927308 */ /* 0x000fe60000000800 */
[----:B------:R-:W-:Y:S01]  /*7b70*/  FFMA.FTZ R169, R35, UR4, -R169 ;  /* 0x0000000423a97c23 */ /* 0x000fe200080108a9 */
[C---:B------:R-:W-:Y:S06]  /*7b80*/  HMMA.16816.F32.BF16 R80, R120.reuse, R154, R80 ;  /* 0x0000009a7850723c */ /* 0x040fec0000041850 */
[----:B------:R-:W-:Y:S01]  /*7b90*/  MUFU.EX2 R144, R144 ;  /* 0x0000009000907308 */ /* 0x000fe20000000800 */
[----:B------:R-:W-:Y:S01]  /*7ba0*/  LOP3.LUT R28, R227, UR26, R222, 0x96, !PT ;  /* 0x0000001ae31c7c12 */ /* 0x000fe2000f8e96de */
[C---:B-----5:R-:W-:Y:S03]  /*7bb0*/  HMMA.16816.F32.BF16 R84, R120.reuse, R156, R84 ;  /* 0x0000009c7854723c */ /* 0x060fe60000041854 */
[--C-:B------:R-:W-:Y:S03]  /*7bc0*/  FFMA.FTZ R141, R29, UR4, -R168.reuse ;  /* 0x000000041d8d7c23 */ /* 0x100fe600080108a8 */
[C---:B------:R-:W-:Y:S02]  /*7bd0*/  HMMA.16816.F32.BF16 R88, R120.reuse, R158, R88 ;  /* 0x0000009e7858723c */ /* 0x040fe40000041858 */
[----:B------:R-:W-:Y:S03]  /*7be0*/  MUFU.EX2 R169, R169 ;  /* 0x000000a900a97308 */ /* 0x000fe60000000800 */
[----:B------:R-:W-:Y:S01]  /*7bf0*/  IMAD.WIDE.U32 R28, R28, -0x2daee0ad, RZ ;  /* 0xd2511f531c1c7825 */ /* 0x000fe200078e00ff */
[C---:B-1----:R-:W-:Y:S06]  /*7c00*/  HMMA.16816.F32.BF16 R92, R120.reuse, R20, R92 ;  /* 0x00000014785c723c */ /* 0x042fec000004185c */
[----:B------:R-:W-:Y:S01]  /*7c10*/  MUFU.EX2 R141, R141 ;  /* 0x0000008d008d7308 */ /* 0x000fe20000000800 */
[----:B------:R-:W-:Y:S01]  /*7c20*/  FFMA.FTZ R168, R33, UR4, -R168 ;  /* 0x0000000421a87c23 */ /* 0x000fe200080108a8 */
[C---:B------:R-:W-:Y:S01]  /*7c30*/  HMMA.16816.F32.BF16 R96, R120.reuse, R22, R96 ;  /* 0x000000167860723c */ /* 0x040fe20000041860 */
[----:B------:R-:W1:Y:S02]  /*7c40*/  LDSM.16.MT88.4 R20, [R192+0x11000] ;  /* 0x01100000c014783b */ /* 0x000e640000004200 */
[----:B------:R-:W-:Y:S03]  /*7c50*/  LOP3.LUT R224, R29, UR37, R224, 0x96, !PT ;  /* 0x000000251de07c12 */ /* 0x000fe6000f8e96e0 */
[C---:B---3--:R-:W-:Y:S02]  /*7c60*/  HMMA.16816.F32.BF16 R16, R120.reuse, R24, R16 ;  /* 0x000000187810723c */ /* 0x048fe40000041810 */
[----:B------:R-:W2:Y:S01]  /*7c70*/  MUFU.EX2 R145, R168 ;  /* 0x000000a800917308 */ /* 0x000ea20000000800 */
[----:B------:R-:W-:Y:S02]  /*7c80*/  LDSM.16.MT88.4 R32, [R193+0xd800] ;  /* 0x00d80000c120783b */ /* 0x000fe40000004200 */
[C---:B------:R-:W-:Y:S01]  /*7c90*/  LOP3.LUT R131, R28.reuse, 0xff, RZ, 0xc0, !PT ;  /* 0x000000ff1c837812 */ /* 0x040fe200078ec0ff */
[C---:B------:R-:W-:Y:S06]  /*7ca0*/  HMMA.16816.F32.BF16 R100, R120.reuse, R26, R100 ;  /* 0x0000001a7864723c */ /* 0x040fec0000041864 */
[----:B------:R-:W3:Y:S01]  /*7cb0*/  MUFU.EX2 R143, R143 ;  /* 0x0000008f008f7308 */ /* 0x000ee20000000800 */
[----:B------:R-:W-:Y:S01]  /*7cc0*/  LOP3.LUT R25, R28, 0xffff, RZ, 0xc0, !PT ;  /* 0x0000ffff1c197812 */ /* 0x000fe200078ec0ff */
[C---:B------:R-:W-:Y:S03]  /*7cd0*/  HMMA.16816.F32.BF16 R104, R120.reuse, R116, R104 ;  /* 0x000000747868723c */ /* 0x040fe60000041868 */
[--C-:B------:R-:W-:Y:S03]  /*7ce0*/  SHF.R.U32.HI R24, RZ, 0x10, R28.reuse ;  /* 0x00000010ff187819 */ /* 0x100fe6000001161c */
[C---:B------:R-:W-:Y:S05]  /*7cf0*/  HMMA.16816.F32.BF16 R12, R120.reuse, R118, R12 ;  /* 0x00000076780c723c */ /* 0x040fea000004180c */
[----:B------:R-:W-:Y:S02]  /*7d00*/  SHF.R.U32.HI R27, RZ, 0x18, R28 ;  /* 0x00000018ff1b7819 */ /* 0x000fe4000001161c */
[----:B------:R-:W4:Y:S01]  /*7d10*/  LDSM.16.MT88.4 R28, [R194+0xd800] ;  /* 0x00d80000c21c783b */ /* 0x000f220000004200 */
[----:B------:R-:W-:Y:S03]  /*7d20*/  SHF.R.U32.HI R116, RZ, 0x8, R25 ;  /* 0x00000008ff747819 */ /* 0x000fe60000011619 */
[C---:B------:R-:W-:Y:S02]  /*7d30*/  LOP3.LUT R26, R224.reuse, 0xffff, RZ, 0xc0, !PT ;  /* 0x0000ffffe01a7812 */ /* 0x040fe400078ec0ff */
[----:B------:R-:W-:Y:S02]  /*7d40*/  SHF.R.U32.HI R25, RZ, 0x10, R224 ;  /* 0x00000010ff197819 */ /* 0x000fe400000116e0 */
[----:B------:R-:W-:Y:S01]  /*7d50*/  LOP3.LUT R129, R224, 0xff, RZ, 0xc0, !PT ;  /* 0x000000ffe0817812 */ /* 0x000fe200078ec0ff */
[C---:B-1----:R-:W-:Y:S03]  /*7d60*/  HMMA.16816.F32.BF16 R108, R120.reuse, R20, R108 ;  /* 0x00000014786c723c */ /* 0x042fe6000004186c */
[----:B------:R-:W-:Y:S02]  /*7d70*/  SHF.R.U32.HI R26, RZ, 0x8, R26 ;  /* 0x00000008ff1a7819 */ /* 0x000fe4000001161a */
[----:B------:R-:W-:Y:S01]  /*7d80*/  LOP3.LUT R24, R24, 0xff, RZ, 0xc0, !PT ;  /* 0x000000ff18187812 */ /* 0x000fe200078ec0ff */
[----:B------:R-:W-:Y:S05]  /*7d90*/  HMMA.16816.F32.BF16 R112, R120, R22, R112 ;  /* 0x000000167870723c */ /* 0x000fea0000041870 */
[----:B------:R-:W-:Y:S02]  /*7da0*/  SHF.R.U32.HI R224, RZ, 0x18, R224 ;  /* 0x00000018ffe07819 */ /* 0x000fe400000116e0 */
[----:B------:R-:W-:Y:S04]  /*7db0*/  LOP3.LUT R25, R25, 0xff, RZ, 0xc0, !PT ;  /* 0x000000ff19197812 */ /* 0x000fe800078ec0ff */
[----:B------:R-:W-:Y:S02]  /*7dc0*/  PRMT R131, R131, 0x5410, R116 ;  /* 0x0000541083837816 */ /* 0x000fe40000000074 */
[----:B------:R-:W-:Y:S01]  /*7dd0*/  PRMT R27, R24, 0x5410, R27 ;  /* 0x00005410181b7816 */ /* 0x000fe2000000001b */
[----:B------:R-:W1:Y:S01]  /*7de0*/  LDSM.16.MT88.4 R116, [R192+0xd800] ;  /* 0x00d80000c074783b */ /* 0x000e620000004200 */
        /* <DEDUP_REMOVED lines=8> */
[----:B------:R-:W-:Y:S01]  /*7e70*/  F2FP.BF16.F32.PACK_AB R129, R141, R140 ;  /* 0x0000008c8d81723e */ /* 0x000fe200000010ff */
[----:B------:R-:W-:Y:S01]  /*7e80*/  FADD.FTZ R140, R140, R133 ;  /* 0x000000858c8c7221 */ /* 0x000fe20000010000 */
[----:B---3--:R-:W-:Y:S01]  /*7e90*/  F2FP.BF16.F32.PACK_AB R128, R143, R142 ;  /* 0x0000008e8f80723e */ /* 0x008fe200000010ff */
[----:B------:R-:W-:Y:S01]  /*7ea0*/  FADD.FTZ R142, R142, R179 ;  /* 0x000000b38e8e7221 */ /* 0x000fe20000010000 */
[----:B------:R-:W-:Y:S01]  /*7eb0*/  LOP3.LUT R26, R26, R21, RZ, 0xc0, !PT ;  /* 0x000000151a1a7212 */ /* 0x000fe200078ec0ff */
[----:B------:R-:W-:Y:S01]  /*7ec0*/  FADD.FTZ R141, R141, R140 ;  /* 0x0000008c8d8d7221 */ /* 0x000fe20000010000 */
[----:B------:R-:W-:Y:S01]  /*7ed0*/  LOP3.LUT R27, R27, R20, RZ, 0xc0, !PT ;  /* 0x000000141b1b7212 */ /* 0x000fe200078ec0ff */
[----:B------:R-:W-:Y:S01]  /*7ee0*/  FADD.FTZ R143, R143, R142 ;  /* 0x0000008e8f8f7221 */ /* 0x000fe20000010000 */
[----:B------:R-:W-:Y:S01]  /*7ef0*/  LOP3.LUT R24, R24, R129, RZ, 0xc0, !PT ;  /* 0x0000008118187212 */ /* 0x000fe200078ec0ff */
[----:B------:R-:W2:Y:S01]  /*7f00*/  LDSM.16.MT88.4 R20, [R194+0xf800] ;  /* 0x00f80000c214783b */ /* 0x000ea20000004200 */
[----:B------:R-:W-:Y:S01]  /*7f10*/  LOP3.LUT R25, R25, R128, RZ, 0xc0, !PT ;  /* 0x0000008019197212 */ /* 0x000fe200078ec0ff */
[----:B------:R-:W-:Y:S01]  /*7f20*/  FADD.FTZ R144, R144, R141 ;  /* 0x0000008d90907221 */ /* 0x000fe20000010000 */
[----:B------:R-:W-:Y:S01]  /*7f30*/  MOV R133, R132 ;  /* 0x0000008400857202 */ /* 0x000fe20000000f00 */
[----:B------:R-:W-:Y:S02]  /*7f40*/  FADD.FTZ R146, R146, R143 ;  /* 0x0000008f92927221 */ /* 0x000fe40000010000 */
[----:B------:R-:W-:Y:S02]  /*7f50*/  FADD.FTZ R217, R145, R144 ;  /* 0x0000009091d97221 */ /* 0x000fe40000010000 */
[C---:B------:R-:W-:Y:S01]  /*7f60*/  HMMA.16816.F32.BF16 R128, R24.reuse, R124, R4 ;  /* 0x0000007c1880723c */ /* 0x040fe20000041804 */
[----:B------:R-:W3:Y:S04]  /*7f70*/  LDSM.16.MT88.4 R4, [R193+0xf800] ;  /* 0x00f80000c104783b */ /* 0x000ee80000004200 */
[----:B------:R-:W-:Y:S01]  /*7f80*/  FADD.FTZ R215, R169, R146 ;  /* 0x00000092a9d77221 */ /* 0x000fe20000010000 */
[C---:B------:R-:W-:Y:S03]  /*7f90*/  HMMA.16816.F32.BF16 R124, R24.reuse, R126, R8 ;  /* 0x0000007e187c723c */ /* 0x040fe60000041808 */
[----:B------:R-:W5:Y:S03]  /*7fa0*/  LDSM.16.MT88.4 R8, [R192+0xf800] ;  /* 0x00f80000c008783b */ /* 0x000f660000004200 */
[C---:B----4-:R-:W-:Y:S06]  /*7fb0*/  HMMA.16816.F32.BF16 R36, R24.reuse, R28, R36 ;  /* 0x0000001c1824723c */ /* 0x050fec0000041824 */
[C---:B------:R-:W-:Y:S01]  /*7fc0*/  HMMA.16816.F32.BF16 R40, R24.reuse, R30, R40 ;  /* 0x0000001e1828723c */ /* 0x040fe20000041828 */
[----:B------:R-:W4:Y:S05]  /*7fd0*/  LDSM.16.MT88.4 R28, [R196+0x11800] ;  /* 0x01180000c41c783b */ /* 0x000f2a0000004200 */
[C---:B------:R-:W-:Y:S06]  /*7fe0*/  HMMA.16816.F32.BF16 R44, R24.reuse, R32, R44 ;  /* 0x00000020182c723c */ /* 0x040fec000004182c */
[C---:B------:R-:W-:Y:S01]  /*7ff0*/  HMMA.16816.F32.BF16 R48, R24.reuse, R34, R48 ;  /* 0x000000221830723c */ /* 0x040fe20000041830 */
[----:B------:R-:W4:Y:S05]  /*8000*/  LDSM.16.MT88.4 R32, [R194+0x11800] ;  /* 0x01180000c220783b */ /* 0x000f2a0000004200 */
[C---:B-1----:R-:W-:Y:S06]  /*8010*/  HMMA.16816.F32.BF16 R52, R24.reuse, R116, R52 ;  /* 0x000000741834723c */ /* 0x042fec0000041834 */
[C---:B------:R-:W-:Y:S01]  /*8020*/  HMMA.16816.F32.BF16 R56, R24.reuse, R118, R56 ;  /* 0x000000761838723c */ /* 0x040fe20000041838 */
[----:B------:R-:W1:Y:S05]  /*8030*/  LDSM.16.MT88.4 R116, [R193+0x11800] ;  /* 0x01180000c174783b */ /* 0x000e6a0000004200 */
[C---:B------:R-:W-:Y:S06]  /*8040*/  HMMA.16816.F32.BF16 R60, R24.reuse, R136, R60 ;  /* 0x00000088183c723c */ /* 0x040fec000004183c */
[C---:B------:R-:W-:Y:S06]  /*8050*/  HMMA.16816.F32.BF16 R64, R24.reuse, R138, R64 ;  /* 0x0000008a1840723c */ /* 0x040fec0000041840 */
[C---:B--2---:R-:W-:Y:S06]  /*8060*/  HMMA.16816.F32.BF16 R68, R24.reuse, R20, R68 ;  /* 0x000000141844723c */ /* 0x044fec0000041844 */
[C---:B------:R-:W-:Y:S01]  /*8070*/  HMMA.16816.F32.BF16 R72, R24.reuse, R22, R72 ;  /* 0x000000161848723c */ /* 0x040fe20000041848 */
[----:B------:R-:W2:Y:S05]  /*8080*/  LDSM.16.MT88.4 R20, [R192+0x11800] ;  /* 0x01180000c014783b */ /* 0x000eaa0000004200 */
[C---:B---3--:R-:W-:Y:S06]  /*8090*/  HMMA.16816.F32.BF16 R76, R24.reuse, R4, R76 ;  /* 0x00000004184c723c */ /* 0x048fec000004184c */
[C---:B------:R-:W-:Y:S06]  /*80a0*/  HMMA.16816.F32.BF16 R80, R24.reuse, R6, R80 ;  /* 0x000000061850723c */ /* 0x040fec0000041850 */
[C---:B-----5:R-:W-:Y:S06]  /*80b0*/  HMMA.16816.F32.BF16 R84, R24.reuse, R8, R84 ;  /* 0x000000081854723c */ /* 0x060fec0000041854 */
[C---:B------:R-:W-:Y:S06]  /*80c0*/  HMMA.16816.F32.BF16 R88, R24.reuse, R10, R88 ;  /* 0x0000000a1858723c */ /* 0x040fec0000041858 */
[C---:B----4-:R-:W-:Y:S06]  /*80d0*/  HMMA.16816.F32.BF16 R92, R24.reuse, R28, R92 ;  /* 0x0000001c185c723c */ /* 0x050fec000004185c */
[C---:B------:R-:W-:Y:S06]  /*80e0*/  HMMA.16816.F32.BF16 R96, R24.reuse, R30, R96 ;  /* 0x0000001e1860723c */ /* 0x040fec0000041860 */
[C---:B------:R-:W-:Y:S06]  /*80f0*/  HMMA.16816.F32.BF16 R120, R24.reuse, R32, R16 ;  /* 0x000000201878723c */ /* 0x040fec0000041810 */
[C---:B------:R-:W-:Y:S06]  /*8100*/  HMMA.16816.F32.BF16 R100, R24.reuse, R34, R100 ;  /* 0x000000221864723c */ /* 0x040fec0000041864 */
[C---:B-1----:R-:W-:Y:S06]  /*8110*/  HMMA.16816.F32.BF16 R104, R24.reuse, R116, R104 ;  /* 0x000000741868723c */ /* 0x042fec0000041868 */
[C---:B------:R-:W-:Y:S06]  /*8120*/  HMMA.16816.F32.BF16 R116, R24.reuse, R118, R12 ;  /* 0x000000761874723c */ /* 0x040fec000004180c */
[C---:B--2---:R-:W-:Y:S06]  /*8130*/  HMMA.16816.F32.BF16 R108, R24.reuse, R20, R108 ;  /* 0x00000014186c723c */ /* 0x044fec000004186c */
[----:B------:R-:W-:Y:S01]  /*8140*/  HMMA.16816.F32.BF16 R112, R24, R22, R112 ;  /* 0x000000161870723c */ /* 0x000fe20000041870 */
[----:B------:R-:W-:Y:S11]  /*8150*/  @!UPT UIADD3 URZ, URZ, URZ, URZ ;  /* 0x0000003f3f3ff290 */ /* 0x000ff6000fffe03f */
[----:B------:R-:W-:Y:S01]  /*8160*/  @!UPT UIADD3 URZ, URZ, URZ, URZ ;  /* 0x0000003f3f3ff290 */ /* 0x000fe2000fffe03f */
[----:B------:R-:W-:Y:S11]  /*8170*/  @P0 BRA `(.L_x_733) ;  /* 0xffffffd000300947 */ /* 0x000ff6000383ffff */
.L_x_732:
        /* <DEDUP_REMOVED lines=13> */
[CC--:B------:R-:W-:Y:S02]  /*8250*/  LEA.HI R8, R0.reuse, R5.reuse, RZ, 0x2 ;  /* 0x0000000500087211 */ /* 0x0c0fe400078f10ff */
[----:B------:R-:W-:Y:S02]  /*8260*/  LEA.HI R0, R0, R5, RZ, 0x5 ;  /* 0x0000000500007211 */ /* 0x000fe400078f28ff */
        /* <DEDUP_REMOVED lines=9> */
[----:B------:R-:W-:Y:S01]  /*8300*/  IADD3 R8, -R8, R5, RZ ;  /* 0x0000000508087210 */ /* 0x000fe20007ffe1ff */
[----:B------:R-:W1:Y:S01]  /*8310*/  @P3 MUFU.RCP R9, R4 ;  /* 0x0000000400093308 */ /* 0x000e620000001000 */
[----:B------:R-:W-:Y:S02]  /*8320*/  IADD3 R6, R7, -R6, RZ ;  /* 0x8000000607067210 */ /* 0x000fe40007ffe0ff */
[----:B------:R-:W-:Y:S02]  /*8330*/  SHF.R.S32.HI R7, RZ, 0x5, R0 ;  /* 0x00000005ff077819 */ /* 0x000fe40000011400 */
[----:B------:R-:W-:Y:S02]  /*8340*/  R2P PR, R6, 0x6 ;  /* 0x0000000606007804 */ /* 0x000fe40000000000 */
[----:B------:R-:W-:Y:S01]  /*8350*/  LEA R8, R7, R8, 0x9 ;  /* 0x0000000807087211 */ /* 0x000fe200078e48ff */
[----:B------:R-:W2:Y:S01]  /*8360*/  @P0 MUFU.RCP R10, R2 ;  /* 0x00000002000a0308 */ /* 0x000ea20000001000 */
[----:B-1----:R-:W-:-:S04]  /*8370*/  FMUL.FTZ R9, R9, UR4 ;  /* 0x0000000409097c20 */ /* 0x002fc80008410000 */
        /* <DEDUP_REMOVED lines=57> */
[----:B-1----:R-:W-:Y:S01]  /*8710*/  ULEA UR4, UR4, UR5, 0x18 ;  /* 0x0000000504047291 */ /* 0x002fe2000f8ec03f */
[----:B------:R-:W-:Y:S01]  /*8720*/  LOP3.LUT R6, R6, 0x1, RZ, 0xc0, !PT ;  /* 0x0000000106067812 */ /* 0x000fe200078ec0ff */
[C---:B------:R-:W-:Y:S01]  /*8730*/  FMUL.FTZ R40, R9.reuse, R40 ;  /* 0x0000002809287220 */ /* 0x040fe20000410000 */
[----:B------:R-:W-:Y:S01]  /*8740*/  LOP3.LUT R10, R10, 0x1c0, RZ, 0xc0, !PT ;  /* 0x000001c00a0a7812 */ /* 0x000fe200078ec0ff */
[C---:B------:R-:W-:Y:S01]  /*8750*/  FMUL.FTZ R41, R9.reuse, R41 ;  /* 0x0000002909297220 */ /* 0x040fe20000410000 */
[----:B------:R-:W-:Y:S01]  /*8760*/  ISETP.NE.U32.AND P4, PT, R6, 0x1, PT ;  /* 0x000000010600780c */ /* 0x000fe20003f85070 */
[C---:B------:R-:W-:Y:S01]  /*8770*/  FMUL.FTZ R44, R9.reuse, R44 ;  /* 0x0000002c092c7220 */ /* 0x040fe20000410000 */
[----:B------:R-:W-:Y:S01]  /*8780*/  LEA.HI R11, R10, R10, RZ, 0x1d ;  /* 0x0000000a0a0b7211 */ /* 0x000fe200078fe8ff */
[C---:B------:R-:W-:Y:S01]  /*8790*/  FMUL.FTZ R45, R9.reuse, R45 ;  /* 0x0000002d092d7220 */ /* 0x040fe20000410000 */
[----:B------:R-:W-:Y:S01]  /*87a0*/  MOV R6, 0x20 ;  /* 0x0000002000067802 */ /* 0x000fe20000000f00 */
[C---:B------:R-:W-:Y:S01]  /*87b0*/  FMUL.FTZ R48, R9.reuse, R48 ;  /* 0x0000003009307220 */ /* 0x040fe20000410000 */
[----:B------:R-:W-:Y:S01]  /*87c0*/  LEA R8, R8, R11, 0x1 ;  /* 0x0000000b08087211 */ /* 0x000fe200078e08ff */
[C---:B------:R-:W-:Y:S01]  /*87d0*/  FMUL.FTZ R49, R9.reuse, R49 ;  /* 0x0000003109317220 */ /* 0x040fe20000410000 */
[----:B------:R-:W-:Y:S01]  /*87e0*/  SEL R6, R6, 0xffffffe0, !P1 ;  /* 0xffffffe006067807 */ /* 0x000fe20004800000 */
        /* <DEDUP_REMOVED lines=101> */
[----:B------:R-:W-:Y:S01]  /*8e40*/  FMUL.FTZ R9, R9, R113 ;  /* 0x0000007109097220 */ /* 0x000fe20000410000 */
[----:B------:R-:W-:Y:S01]  /*8e50*/  @UP0 UIMAD UR6, UR23, UR5, UR11 ;  /* 0x00000005170602a4 */ /* 0x000fe2000f8e020b */
        /* <DEDUP_REMOVED lines=26> */
[----:B------:R-:W2:Y:S03]  /*9000*/  S2R R6, SR_TID.X ;  /* 0x0000000000067919 */ /* 0x000ea60000002100 */
[----:B------:R1:W-:Y:S01]  /*9010*/  STS [R25+0x2000], R88 ;  /* 0x0020005819007388 */ /* 0x0003e20000000800 */
[----:B------:R-:W-:Y:S05]  /*9020*/  @P1 BRA `(.L_x_736) ;  /* 0x00000000001c1947 */ /* 0x000fea0003800000 */
[----:B------:R-:W3:Y:S01]  /*9030*/  S2UR UR7, SR_CTAID.Y ;  /* 0x00000000000779c3 */ /* 0x000ee20000002600 */
[----:B------:R-:W-:Y:S01]  /*9040*/  ULDC.64 UR4, c[0x0][0x290] ;  /* 0x0000a40000047ab9 */ /* 0x000fe20000000a00 */
[----:B---3--:R-:W-:Y:S02]  /*9050*/  USHF.R.S32.HI UR6, URZ, 0x1f, UR7 ;  /* 0x0000001f3f067899 */ /* 0x008fe40008011407 */
[----:B------:R-:W-:Y:S02]  /*9060*/  UIMAD.WIDE.U32 UR10, UR7, UR4, URZ ;  /* 0x00000004070a72a5 */ /* 0x000fe4000f8e003f */
[----:B------:R-:W-:-:S04]  /*9070*/  UIMAD UR6, UR6, UR4, URZ ;  /* 0x00000004060672a4 */ /* 0x000fc8000f8e023f */
[----:B------:R-:W-:-:S04]  /*9080*/  UIMAD UR6, UR7, UR5, UR6 ;  /* 0x00000005070672a4 */ /* 0x000fc8000f8e0206 */
[----:B------:R-:W-:-:S12]  /*9090*/  UIADD3 UR6, UR11, UR6, URZ ;  /* 0x000000060b067290 */ /* 0x000fd8000fffe03f */
.L_x_736:
[----:B------:R-:W-:Y:S01]  /*90a0*/  ULDC.U8 UR5, c[0x0][0x3d9] ;  /* 0x0000f64000057ab9 */ /* 0x000fe20000000000 */
[----:B------:R-:W-:Y:S01]  /*90b0*/  STS [R25+0x2400], R90 ;  /* 0x0024005a19007388 */ /* 0x000fe20000000800 */
[----:B------:R-:W-:Y:S01]  /*90c0*/  ISETP.NE.AND P2, PT, RZ, UR5, PT ;  /* 0x00000005ff007c0c */ /* 0x000fe2000bf45270 */
[----:B------:R-:W-:Y:S01]  /*90d0*/  ULDC.U8 UR8, c[0x0][0x3d8] ;  /* 0x0000f60000087ab9 */ /* 0x000fe20000000000 */
[----:B------:R-:W3:Y:S01]  /*90e0*/  @P3 MUFU.LG2 R4, R4 ;  /* 0x0000000400043308 */ /* 0x000ee20000000c00 */
[----:B------:R-:W-:Y:S01]  /*90f0*/  STS [R11+0x4000], R92 ;  /* 0x0040005c0b007388 */ /* 0x000fe20000000800 */
[----:B------:R-:W-:Y:S01]  /*9100*/  ISETP.NE.AND P4, PT, RZ, UR8, PT ;  /* 0x00000008ff007c0c */ /* 0x000fe2000bf85270 */
[----:B------:R-:W4:Y:S01]  /*9110*/  S2UR UR4, SR_CTAID.X ;  /* 0x00000000000479c3 */ /* 0x000f220000002500 */
[----:B------:R-:W-:Y:S01]  /*9120*/  LOP3.LUT R0, R0, 0xffffffe0, RZ, 0xc0, !PT ;  /* 0xffffffe000007812 */ /* 0x000fe200078ec0ff */
[----:B------:R1:W-:Y:S01]  /*9130*/  STS [R11+0x4400], R94 ;  /* 0x0044005e0b007388 */ /* 0x0003e20000000800 */
[----:B------:R-:W-:Y:S01]  /*9140*/  ISETP.EQ.AND P4, PT, RZ, UR5, P4 ;  /* 0x00000005ff007c0c */ /* 0x000fe2000a782270 */
[----:B------:R-:W2:Y:S02]  /*9150*/  S2R R10, SR_CTAID.Z ;  /* 0x00000000000a7919 */ /* 0x000ea40000002700 */
[----:B------:R-:W-:-:S02]  /*9160*/  IMAD.IADD R5, R5, 0x1, -R0 ;  /* 0x0000000105057824 */ /* 0x000fc400078e0a00 */
[----:B------:R-:W5:Y:S01]  /*9170*/  @P2 LDC.64 R8, c[0x0][0x2c0] ;  /* 0x0000b000ff082b82 */ /* 0x000f620000000a00 */
[----:B------:R-:W-:Y:S01]  /*9180*/  @P2 IMAD.MOV.U32 R0, RZ, RZ, 0x1 ;  /* 0x00000001ff002424 */ /* 0x000fe200078e00ff */
[----:B------:R-:W-:Y:S04]  /*9190*/  STS [R13+0x4000], R96 ;  /* 0x004000600d007388 */ /* 0x000fe80000000800 */
[----:B------:R2:W-:Y:S02]  /*91a0*/  STS [R13+0x4400], R98 ;  /* 0x004400620d007388 */ /* 0x0005e40000000800 */
[----:B------:R-:W3:Y:S01]  /*91b0*/  @P2 LDC R24, c[0x0][0x2c0] ;  /* 0x0000b000ff182b82 */ /* 0x000ee20000000800 */
[----:B------:R-:W-:Y:S01]  /*91c0*/  @!P4 PLOP3.LUT P1, PT, PT, PT, PT, 0x8, 0x0 ;  /* 0x000000000000c81c */ /* 0x000fe20003f2e170 */
[----:B------:R-:W-:Y:S01]  /*91d0*/  STS [R15+0x4000], R120 ;  /* 0x004000780f007388 */ /* 0x000fe20000000800 */
[----:B------:R-:W-:-:S03]  /*91e0*/  @!P4 CS2R R32, SRZ ;  /* 0x000000000020c805 */ /* 0x000fc6000001ff00 */
[----:B------:R-:W-:Y:S04]  /*91f0*/  STS [R15+0x4400], R122 ;  /* 0x0044007a0f007388 */ /* 0x000fe80000000800 */
[----:B------:R-:W-:Y:S01]  /*9200*/  STS [R17+0x4000], R100 ;  /* 0x0040006411007388 */ /* 0x000fe20000000800 */
[----:B-1----:R-:W1:Y:S01]  /*9210*/  S2R R11, SR_CTAID.Y ;  /* 0x00000000000b7919 */ /* 0x002e620000002600 */
[----:B-----5:R-:W-:Y:S02]  /*9220*/  @P2 IMAD R9, R9, R8, RZ ;  /* 0x0000000809092224 */ /* 0x020fe400078e02ff */
[----:B------:R-:W-:Y:S04]  /*9230*/  STS [R17+0x4400], R102 ;  /* 0x0044006611007388 */ /* 0x000fe80000000800 */
[----:B------:R-:W-:Y:S01]  /*9240*/  STS [R19+0x4000], R104 ;  /* 0x0040006813007388 */ /* 0x000fe20000000800 */
[----:B--2---:R-:W-:-:S03]  /*9250*/  SHF.R.S32.HI R13, RZ, 0x1f, R6 ;  /* 0x0000001fff0d7819 */ /* 0x004fc60000011406 */
[----:B------:R-:W-:Y:S01]  /*9260*/  STS [R19+0x4400], R106 ;  /* 0x0044006a13007388 */ /* 0x000fe20000000800 */
[----:B------:R-:W-:-:S03]  /*9270*/  LEA.HI R30, R13, R6, RZ, 0x3 ;  /* 0x000000060d1e7211 */ /* 0x000fc600078f18ff */
[----:B------:R-:W-:Y:S04]  /*9280*/  STS [R21+0x4000], R116 ;  /* 0x0040007415007388 */ /* 0x000fe80000000800 */
[----:B------:R-:W-:Y:S04]  /*9290*/  STS [R21+0x4400], R118 ;  /* 0x0044007615007388 */ /* 0x000fe80000000800 */
[----:B------:R-:W-:Y:S04]  /*92a0*/  STS [R23+0x4000], R108 ;  /* 0x0040006c17007388 */ /* 0x000fe80000000800 */
[----:B------:R-:W-:Y:S04]  /*92b0*/  STS [R23+0x4400], R110 ;  /* 0x0044006e17007388 */ /* 0x000fe80000000800 */
[----:B------:R-:W-:Y:S04]  /*92c0*/  STS [R25+0x4000], R112 ;  /* 0x0040007019007388 */ /* 0x000fe80000000800 */
[----:B------:R2:W-:Y:S02]  /*92d0*/  STS [R25+0x4400], R114 ;  /* 0x0044007219007388 */ /* 0x0005e40000000800 */
[----:B--2---:R-:W-:Y:S01]  /*92e0*/  LOP3.LUT R25, R30, 0xfffffff8, RZ, 0xc0, !PT ;  /* 0xfffffff81e197812 */ /* 0x004fe200078ec0ff */
[----:B-1-34-:R-:W-:Y:S06]  /*92f0*/  @!P4 BRA `(.L_x_737) ;  /* 0x000000000020c947 */ /* 0x01afec0003800000 */
[----:B------:R-:W1:Y:S01]  /*9300*/  S2UR UR5, SR_CTAID.Y ;  /* 0x00000000000579c3 */ /* 0x000e620000002600 */
[----:B------:R-:W-:Y:S01]  /*9310*/  ULDC UR7, c[0x0][0x2c4] ;  /* 0x0000b10000077ab9 */ /* 0x000fe20000000800 */
[----:B------:R-:W-:Y:S01]  /*9320*/  PLOP3.LUT P1, PT, PT, PT, PT, 0x80, 0x0 ;  /* 0x000000000000781c */ /* 0x000fe20003f2f070 */
[----:B-1----:R-:W-:-:S04]  /*9330*/  UIMAD UR5, UR5, UR7, URZ ;  /* 0x00000007050572a4 */ /* 0x002fc8000f8e023f */
[----:B------:R-:W-:-:S04]  /*9340*/  USEL UR23, UR5, UR23, !UP0 ;  /* 0x0000001705177287 */ /* 0x000fc8000c000000 */
[----:B------:R-:W-:Y:S02]  /*9350*/  USHF.R.S32.HI UR5, URZ, 0x1f, UR23 ;  /* 0x0000001f3f057899 */ /* 0x000fe40008011417 */
[----:B------:R-:W-:-:S04]  /*9360*/  IMAD.U32 R32, RZ, RZ, UR23 ;  /* 0x00000017ff207e24 */ /* 0x000fc8000f8e00ff */
[----:B------:R-:W-:Y:S02]  /*9370*/  MOV R33, UR5 ;  /* 0x0000000500217c02 */ /* 0x000fe40008000f00 */
.L_x_737:
[----:B------:R-:W-:Y:S05]  /*9380*/  @P2 BRA `(.L_x_738) ;  /* 0x0000000000182947 */ /* 0x000fea0003800000 */
[----:B------:R-:W1:Y:S01]  /*9390*/  LDC R9, c[0x0][0x2c4] ;  /* 0x0000b100ff097b82 */ /* 0x000e620000000800 */
[----:B------:R-:W-:Y:S02]  /*93a0*/  ISETP.NE.AND P2, PT, RZ, UR8, PT ;  /* 0x00000008ff007c0c */ /* 0x000fe4000bf45270 */
[----:B------:R-:W-:-:S05]  /*93b0*/  MOV R24, 0x1 ;  /* 0x0000000100187802 */ /* 0x000fca0000000f00 */
[----:B------:R-:W2:Y:S08]  /*93c0*/  LDC R0, c[0x0][0x270] ;  /* 0x00009c00ff007b82 */ /* 0x000eb00000000800 */
[----:B-1----:R-:W2:Y:S02]  /*93d0*/  @P2 LDC R9, c[0x0][0x2e4] ;  /* 0x0000b900ff092b82 */ /* 0x002ea40000000800 */
[----:B--2---:R-:W-:-:S07]  /*93e0*/  IMAD R0, R9, R0, RZ ;  /* 0x0000000009007224 */ /* 0x004fce00078e02ff */
.L_x_738:
[----:B------:R-:W-:Y:S01]  /*93f0*/  BAR.SYNC.DEFER_BLOCKING 0x0 ;  /* 0x0000000000007b1d */ /* 0x000fe20000010000 */
[----:B------:R-:W-:Y:S01]  /*9400*/  SHF.R.S32.HI R28, RZ, 0x1f, R7 ;  /* 0x0000001fff1c7819 */ /* 0x000fe20000011407 */
[----:B------:R-:W-:Y:S01]  /*9410*/  IMAD.IADD R6, R6, 0x1, -R25 ;  /* 0x0000000106067824 */ /* 0x000fe200078e0a19 */
[----:B------:R-:W-:Y:S01]  /*9420*/  SHF.R.S32.HI R26, RZ, 0x1f, R5 ;  /* 0x0000001fff1a7819 */ /* 0x000fe20000011405 */
[----:B------:R-:W-:Y:S01]  /*9430*/  IMAD R0, R11, R0, RZ ;  /* 0x000000000b007224 */ /* 0x000fe200078e02ff */
[----:B------:R-:W-:-:S03]  /*9440*/  LEA.HI R28, R28, R7, RZ, 0x2 ;  /* 0x000000071c1c7211 */ /* 0x000fc600078f10ff */
[----:B------:R-:W1:Y:S01]  /*9450*/  @P3 LDC R25, c[0x0][0x2e8] ;  /* 0x0000ba00ff193b82 */ /* 0x000e620000000800 */
[----:B------:R-:W-:Y:S01]  /*9460*/  SHF.R.S32.HI R30, RZ, 0x3, R30 ;  /* 0x00000003ff1e7819 */ /* 0x000fe2000001141e */
[----:B------:R-:W2:Y:S01]  /*9470*/  @P0 MUFU.LG2 R2, R2 ;  /* 0x0000000200020308 */ /* 0x000ea20000000c00 */
[----:B------:R-:W-:Y:S01]  /*9480*/  LEA.HI R26, R26, R5, RZ, 0x2 ;  /* 0x000000051a1a7211 */ /* 0x000fe200078f10ff */
[----:B------:R-:W-:Y:S01]  /*9490*/  @P3 FMUL.FTZ R27, R4, 0.69314718246459960938 ;  /* 0x3f317218041b3820 */ /* 0x000fe20000410000 */
[----:B------:R-:W-:Y:S01]  /*94a0*/  LOP3.LUT R28, R28, 0xffffffc, RZ, 0xc0, !PT ;  /* 0x0ffffffc1c1c7812 */ /* 0x000fe200078ec0ff */
[----:B------:R-:W-:Y:S01]  /*94b0*/  BSSY B0, `(.L_x_739) ;  /* 0x000002e000007945 */ /* 0x000fe20003800000 */
[----:B------:R-:W-:Y:S01]  /*94c0*/  LOP3.LUT P6, RZ, R5, 0x3, RZ, 0xc0, !PT ;  /* 0x0000000305ff7812 */ /* 0x000fe200078cc0ff */
[----:B------:R-:W3:Y:S01]  /*94d0*/  @P0 LDC R8, c[0x0][0x2e8] ;  /* 0x0000ba00ff080b82 */ /* 0x000ee20000000800 */
[----:B------:R-:W-:Y:S01]  /*94e0*/  VIADD R5, R30, 0x20 ;  /* 0x000000201e057836 */ /* 0x000fe20000000000 */
[----:B------:R-:W-:Y:S01]  /*94f0*/  SHF.R.S32.HI R11, RZ, 0x2, R26 ;  /* 0x00000002ff0b7819 */ /* 0x000fe2000001141a */
[----:B------:R-:W-:Y:S01]  /*9500*/  IMAD R26, R24, UR4, RZ ;  /* 0x00000004181a7c24 */ /* 0x000fe2000f8e02ff */
[----:B------:R-:W-:Y:S01]  /*9510*/  SEL R0, R0, RZ, !P1 ;  /* 0x000000ff00007207 */ /* 0x000fe20004800000 */
[----:B------:R-:W-:Y:S01]  /*9520*/  IMAD.IADD R28, R7, 0x1, -R28 ;  /* 0x00000001071c7824 */ /* 0x000fe200078e0a1c */
[----:B------:R-:W-:Y:S01]  /*9530*/  ISETP.GE.AND P1, PT, R5, UR22, PT ;  /* 0x0000001605007c0c */ /* 0x000fe2000bf26270 */
[----:B------:R-:W-:-:S02]  /*9540*/  VIADD R7, R30, 0x10 ;  /* 0x000000101e077836 */ /* 0x000fc40000000000 */
[----:B------:R-:W-:Y:S01]  /*9550*/  IMAD R5, R10, R9, R0 ;  /* 0x000000090a057224 */ /* 0x000fe200078e0200 */
[----:B------:R4:W4:Y:S01]  /*9560*/  LDS.128 R20, [R204+0x1800] ;  /* 0x00180000cc147984 */ /* 0x0009220000000c00 */
[----:B------:R-:W-:Y:S01]  /*9570*/  IMAD.SHL.U32 R26, R26, 0x40, RZ ;  /* 0x000000401a1a7824 */ /* 0x000fe200078e00ff */
[----:B------:R-:W-:Y:S01]  /*9580*/  ISETP.GE.AND P2, PT, R7, UR22, PT ;  /* 0x0000001607007c0c */ /* 0x000fe2000bf46270 */
[----:B--2---:R-:W-:Y:S01]  /*9590*/  @P0 FMUL.FTZ R2, R2, 0.69314718246459960938 ;  /* 0x3f31721802020820 */ /* 0x004fe20000410000 */
[----:B------:R2:W2:Y:S01]  /*95a0*/  LDS.128 R16, [R204+0x3800] ;  /* 0x00380000cc107984 */ /* 0x0004a20000000c00 */
[----:B------:R-:W-:Y:S01]  /*95b0*/  LEA R7, R28, R11, 0x4 ;  /* 0x0000000b1c077211 */ /* 0x000fe200078e20ff */
[----:B------:R-:W-:Y:S01]  /*95c0*/  IMAD.MOV.U32 R0, RZ, RZ, 0x7f800000 ;  /* 0x7f800000ff007424 */ /* 0x000fe200078e00ff */
[----:B------:R-:W-:Y:S01]  /*95d0*/  IADD3 R11, P5, P4, R26, R32, R5 ;  /* 0x000000201a0b7210 */ /* 0x000fe20007cbe005 */
[----:B------:R2:W2:Y:S01]  /*95e0*/  LDS.128 R12, [R204+0x5800] ;  /* 0x00580000cc0c7984 */ /* 0x0004a20000000c00 */
[----:B------:R-:W-:Y:S01]  /*95f0*/  SHF.R.S32.HI R29, RZ, 0x1f, R26 ;  /* 0x0000001fff1d7819 */ /* 0x000fe2000001141a */
[----:B-1----:R-:W-:Y:S01]  /*9600*/  @P3 FFMA.FTZ R0, R132, R25, R27 ;  /* 0x0000001984003223 */ /* 0x002fe2000001001b */
[----:B------:R-:W-:Y:S01]  /*9610*/  SHF.R.S32.HI R32, RZ, 0x1f, R5 ;  /* 0x0000001fff207819 */ /* 0x000fe20000011405 */
[----:B------:R-:W-:Y:S01]  /*9620*/  IMAD.SHL.U32 R6, R6, 0x8, RZ ;  /* 0x0000000806067824 */ /* 0x000fe200078e00ff */
[----:B------:R-:W-:Y:S01]  /*9630*/  MOV R9, 0x7f800000 ;  /* 0x7f80000000097802 */ /* 0x000fe20000000f00 */
[----:B---3--:R-:W-:Y:S01]  /*9640*/  @P0 FFMA.FTZ R9, R3, R8, R2 ;  /* 0x0000000803090223 */ /* 0x008fe20000010002 */
[----:B------:R-:W-:Y:S01]  /*9650*/  IADD3.X R32, R29, R33, R32, P5, P4 ;  /* 0x000000211d207210 */ /* 0x000fe20002fe8420 */
[----:B----4-:R-:W-:Y:S06]  /*9660*/  @P6 BRA `(.L_x_740) ;  /* 0x0000000000486947 */ /* 0x010fec0003800000 */
        /* <DEDUP_REMOVED lines=18> */
.L_x_740:
[----:B------:R-:W-:Y:S05]  /*9790*/  BSYNC B0 ;  /* 0x0000000000007941 */ /* 0x000fea0003800000 */
.L_x_739:
[----:B-1----:R-:W-:Y:S01]  /*97a0*/  SHF.R.S32.HI R4, RZ, 0x1f, R10 ;  /* 0x0000001fff047819 */ /* 0x002fe2000001140a */
[----:B------:R-:W-:Y:S01]  /*97b0*/  ULDC.64 UR4, c[0x0][0x2a0] ;  /* 0x0000a80000047ab9 */ /* 0x000fe20000000a00 */
[----:B------:R-:W-:Y:S01]  /*97c0*/  SHF.R.S32.HI R2, RZ, 0x1f, R6 ;  /* 0x0000001fff027819 */ /* 0x000fe20000011406 */
[----:B------:R-:W-:Y:S01]  /*97d0*/  VIADD R0, R30, 0x30 ;  /* 0x000000301e007836 */ /* 0x000fe20000000000 */
[----:B------:R-:W-:Y:S01]  /*97e0*/  IADD3 R28, P3, R6, UR10, RZ ;  /* 0x0000000a061c7c10 */ /* 0x000fe2000ff7e0ff */
[----:B------:R-:W-:Y:S01]  /*97f0*/  IMAD R5, R4, UR4, RZ ;  /* 0x0000000404057c24 */ /* 0x000fe2000f8e02ff */
[----:B------:R1:W3:Y:S01]  /*9800*/  LDS.128 R24, [R204] ;  /* 0x00000000cc187984 */ /* 0x0002e20000000c00 */
[----:B------:R-:W-:Y:S01]  /*9810*/  SHF.R.S32.HI R31, RZ, 0x1f, R30 ;  /* 0x0000001fff1f7819 */ /* 0x000fe2000001141e */
[----:B------:R-:W-:Y:S01]  /*9820*/  IMAD.U32 R3, RZ, RZ, UR24 ;  /* 0x00000018ff037e24 */ /* 0x000fe2000f8e00ff */
[----:B------:R-:W-:Y:S01]  /*9830*/  IADD3.X R29, R2, UR6, RZ, P3, !PT ;  /* 0x00000006021d7c10 */ /* 0x000fe20009ffe4ff */
[----:B------:R-:W-:Y:S01]  /*9840*/  BSSY B0, `(.L_x_741) ;  /* 0x0000016000007945 */ /* 0x000fe20003800000 */
[----:B------:R-:W-:Y:S01]  /*9850*/  ISETP.GE.AND P0, PT, R0, UR22, PT ;  /* 0x0000001600007c0c */ /* 0x000fe2000bf06270 */
[----:B------:R-:W-:Y:S01]  /*9860*/  IMAD R0, R10, UR5, R5 ;  /* 0x000000050a007c24 */ /* 0x000fe2000f8e0205 */
[----:B------:R-:W-:Y:S01]  /*9870*/  ISETP.GE.AND P3, PT, R30, UR22, PT ;  /* 0x000000161e007c0c */ /* 0x000fe2000bf66270 */
[----:B------:R-:W-:Y:S01]  /*9880*/  IMAD.WIDE.U32 R28, R10, UR4, R28 ;  /* 0x000000040a1c7c25 */ /* 0x000fe2000f8e001c */
[----:B------:R1:W4:Y:S03]  /*9890*/  LDS.128 R4, [R204+0x4000] ;  /* 0x00400000cc047984 */ /* 0x0003260000000c00 */
[----:B------:R-:W-:Y:S01]  /*98a0*/  IMAD.WIDE R30, R3, 0x40, R30 ;  /* 0x00000040031e7825 */ /* 0x000fe200078e021e */
[----:B------:R1:W1:Y:S03]  /*98b0*/  LDS.128 R8, [R204+0x2000] ;  /* 0x00200000cc087984 */ /* 0x0002660000000c00 */
[----:B------:R-:W-:-:S04]  /*98c0*/  IMAD.IADD R33, R29, 0x1, R0 ;  /* 0x000000011d217824 */ /* 0x000fc800078e0200 */
        /* <DEDUP_REMOVED lines=10> */
[----:B---3--:R3:W-:Y:S04]  /*9970*/  STG.E.128 desc[UR28][R2.64], R24 ;  /* 0x0000001802007986 */ /* 0x0087e8000c101d1c */
[----:B-1----:R3:W-:Y:S04]  /*9980*/  STG.E.128 desc[UR28][R2.64+0x80], R8 ;  /* 0x0000800802007986 */ /* 0x0027e8000c101d1c */
[----:B----4-:R3:W-:Y:S02]  /*9990*/  STG.E.128 desc[UR28][R2.64+0x100], R4 ;  /* 0x0001000402007986 */ /* 0x0107e4000c101d1c */
.L_x_742:
[----:B------:R-:W-:Y:S05]  /*99a0*/  BSYNC B0 ;  /* 0x0000000000007941 */ /* 0x000fea0003800000 */
.L_x_741:
[----:B---3--:R3:W2:Y:S01]  /*99b0*/  LDS.128 R24, [R204+0x800] ;  /* 0x00080000cc187984 */ /* 0x0086a20000000c00 */
[----:B------:R-:W-:Y:S03]  /*99c0*/  BSSY B0, `(.L_x_743) ;  /* 0x0000013000007945 */ /* 0x000fe60003800000 */
[----:B-1----:R3:W1:Y:S04]  /*99d0*/  LDS.128 R8, [R204+0x2800] ;  /* 0x00280000cc087984 */ /* 0x0026680000000c00 */
        /* <DEDUP_REMOVED lines=14> */
[----:B--2---:R2:W-:Y:S04]  /*9ac0*/  STG.E.128 desc[UR28][R2.64], R24 ;  /* 0x0000001802007986 */ /* 0x0045e8000c101d1c */
[----:B-1----:R2:W-:Y:S04]  /*9ad0*/  STG.E.128 desc[UR28][R2.64+0x80], R8 ;  /* 0x0000800802007986 */ /* 0x0025e8000c101d1c */
[----:B----4-:R2:W-:Y:S02]  /*9ae0*/  STG.E.128 desc[UR28][R2.64+0x100], R4 ;  /* 0x0001000402007986 */ /* 0x0105e4000c101d1c */
.L_x_744:
[----:B------:R-:W-:Y:S05]  /*9af0*/  BSYNC B0 ;  /* 0x0000000000007941 */ /* 0x000fea0003800000 */
.L_x_743:
[----:B-12---:R1:W2:Y:S01]  /*9b00*/  LDS.128 R8, [R204+0x1000] ;  /* 0x00100000cc087984 */ /* 0x0062a20000000c00 */
[----:B------:R-:W-:Y:S03]  /*9b10*/  BSSY B0, `(.L_x_745) ;  /* 0x0000013000007945 */ /* 0x000fe60003800000 */
[----:B----4-:R1:W4:Y:S04]  /*9b20*/  LDS.128 R4, [R204+0x3000] ;  /* 0x00300000cc047984 */ /* 0x0103280000000c00 */
        /* <DEDUP_REMOVED lines=15> */
[----:B----4-:R2:W-:Y:S04]  /*9c20*/  STG.E.128 desc[UR28][R2.64+0x80], R4 ;  /* 0x0000800402007986 */ /* 0x0105e8000c101d1c */
[----:B-1----:R2:W-:Y:S02]  /*9c30*/  STG.E.128 desc[UR28][R2.64+0x100], R24 ;  /* 0x0001001802007986 */ /* 0x0025e4000c101d1c */
.L_x_746:
[----:B------:R-:W-:Y:S05]  /*9c40*/  BSYNC B0 ;  /* 0x0000000000007941 */ /* 0x000fea0003800000 */
.L_x_745:
[----:B------:R-:W-:Y:S05]  /*9c50*/  @P0 EXIT ;  /* 0x000000000000094d */ /* 0x000fea0003800000 */
[----:B------:R-:W-:Y:S01]  /*9c60*/  IADD3 R0, P0, R30, 0x30, RZ ;  /* 0x000000301e007810 */ /* 0x000fe20007f1e0ff */
[----:B------:R-:W-:Y:S01]  /*9c70*/  ULDC.64 UR4, c[0x0][0x298] ;  /* 0x0000a60000047ab9 */ /* 0x000fe20000000a00 */
[----:B--2-4-:R-:W-:Y:S01]  /*9c80*/  MOV R5, R33 ;  /* 0x0000002100057202 */ /* 0x014fe20000000f00 */
        /* <DEDUP_REMOVED lines=13> */
.L_x_728:
[----:B------:R-:W-:Y:S01]  /*9d60*/  ULDC.U8 UR7, c[0x0][0x3d9] ;  /* 0x0000f64000077ab9 */ /* 0x000fe20000000000 */
[----:B------:R-:W-:Y:S01]  /*9d70*/  UISETP.NE.AND UP0, UPT, UR23, -0x1, UPT ;  /* 0xffffffff1700788c */ /* 0x000fe2000bf05270 */
[----:B------:R-:W-:Y:S01]  /*9d80*/  LEA.HI R8, R23, R80, RZ, 0x3 ;  /* 0x0000005017087211 */ /* 0x000fe200078f18ff */
[----:B------:R-:W-:Y:S01]  /*9d90*/  UISETP.NE.AND UP3, UPT, UR7, URZ, UPT ;  /* 0x0000003f0700728c */ /* 0x000fe2000bf65270 */
[----:B------:R-:W-:Y:S01]  /*9da0*/  LOP3.LUT P3, RZ, R80, 0x7, RZ, 0xc0, !PT ;  /* 0x0000000750ff7812 */ /* 0x000fe2000786c0ff */
[----:B------:R-:W-:Y:S01]  /*9db0*/  UIADD3 UR25, -UR22, UR25, URZ ;  /* 0x0000001916197290 */ /* 0x000fe2000fffe13f */
[----:B------:R-:W-:Y:S01]  /*9dc0*/  LOP3.LUT R3, R8, 0x1ffffff8, RZ, 0xc0, !PT ;  /* 0x1ffffff808037812 */ /* 0x000fe200078ec0ff */
[----:B------:R-:W-:Y:S01]  /*9dd0*/  IMAD.U32 R7, RZ, RZ, UR24 ;  /* 0x00000018ff077e24 */ /* 0x000fe2000f8e00ff */
[----:B------:R-:W-:Y:S01]  /*9de0*/  SHF.R.S32.HI R8, RZ, 0x3, R8 ;  /* 0x00000003ff087819 */ /* 0x000fe20000011408 */
[----:B------:R-:W-:Y:S02]  /*9df0*/  BSSY B0, `(.L_x_747) ;  /* 0x000004a000007945 */ /* 0x000fe40003800000 */
[----:B------:R-:W-:Y:S01]  /*9e00*/  IMAD.IADD R0, R80, 0x1, -R3 ;  /* 0x0000000150007824 */ /* 0x000fe200078e0a03 */
[----:B------:R-:W-:Y:S01]  /*9e10*/  @!UP0 USHF.R.S32.HI UR12, URZ, 0x1f, UR13 ;  /* 0x0000001f3f0c8899 */ /* 0x000fe2000801140d */
[----:B------:R-:W-:Y:S01]  /*9e20*/  ISETP.GE.AND P4, PT, R8, UR25, PT ;  /* 0x0000001908007c0c */ /* 0x000fe2000bf86270 */
[----:B------:R-:W-:Y:S01]  /*9e30*/  @UP3 ULDC.64 UR4, c[0x0][0x2c0] ;  /* 0x0000b00000043ab9 */ /* 0x000fe20000000a00 */
[----:B------:R-:W-:Y:S01]  /*9e40*/  @UP0 ULDC.64 UR10, c[0x0][0x298] ;  /* 0x0000a600000a0ab9 */ /* 0x000fe20000000a00 */
[----:B------:R-:W-:Y:S01]  /*9e50*/  @UP3 UIMAD UR8, UR5, UR4, URZ ;  /* 0x00000004050832a4 */ /* 0x000fe2000f8e023f */
[----:B------:R-:W-:Y:S01]  /*9e60*/  IMAD.SHL.U32 R0, R0, 0x8, RZ ;  /* 0x0000000800007824 */ /* 0x000fe200078e00ff */
[----:B------:R-:W-:Y:S01]  /*9e70*/  @UP0 UIMAD.WIDE.U32 UR14, UR23, UR10, URZ ;  /* 0x0000000a170e02a5 */ /* 0x000fe2000f8e003f */
[--C-:B------:R-:W-:Y:S01]  /*9e80*/  SHF.R.S32.HI R9, RZ, 0x1f, R8.reuse ;  /* 0x0000001fff097819 */ /* 0x100fe20000011408 */
[----:B------:R-:W-:Y:S01]  /*9e90*/  @!UP0 ULDC.64 UR4, c[0x0][0x290] ;  /* 0x0000a40000048ab9 */ /* 0x000fe20000000a00 */
[C---:B------:R-:W-:Y:S01]  /*9ea0*/  VIADD R5, R8.reuse, 0x10 ;  /* 0x0000001008057836 */ /* 0x040fe20000000000 */
[----:B------:R-:W-:Y:S01]  /*9eb0*/  @!UP0 UIMAD UR10, UR12, UR4, URZ ;  /* 0x000000040c0a82a4 */ /* 0x000fe2000f8e023f */
[C---:B------:R-:W-:Y:S01]  /*9ec0*/  VIADD R4, R8.reuse, 0x20 ;  /* 0x0000002008047836 */ /* 0x040fe20000000000 */
[----:B------:R-:W-:Y:S01]  /*9ed0*/  @!UP0 UIMAD.WIDE.U32 UR16, UR13, UR4, URZ ;  /* 0x000000040d1082a5 */ /* 0x000fe2000f8e003f */
[----:B------:R-:W-:Y:S01]  /*9ee0*/  ISETP.GE.OR P6, PT, R8, UR25, P3 ;  /* 0x0000001908007c0c */ /* 0x000fe20009fc6670 */
[----:B------:R-:W-:Y:S01]  /*9ef0*/  @UP0 UIMAD UR11, UR23, UR11, UR15 ;  /* 0x0000000b170b02a4 */ /* 0x000fe2000f8e020f */
[----:B------:R-:W-:Y:S01]  /*9f00*/  ISETP.GE.OR P5, PT, R5, UR25, P3 ;  /* 0x0000001905007c0c */ /* 0x000fe20009fa6670 */
[----:B------:R-:W-:Y:S01]  /*9f10*/  @!UP0 UIMAD UR15, UR13, UR5, UR10 ;  /* 0x000000050d0f82a4 */ /* 0x000fe2000f8e020a */
[----:B------:R-:W-:Y:S01]  /*9f20*/  ISETP.GE.AND P2, PT, R4, UR25, PT ;  /* 0x0000001904007c0c */ /* 0x000fe2000bf46270 */
[----:B------:R-:W-:Y:S01]  /*9f30*/  ULDC.U8 UR12, c[0x0][0x3d8] ;  /* 0x0000f600000c7ab9 */ /* 0x000fe20000000000 */
[----:B------:R-:W-:Y:S01]  /*9f40*/  @!UP0 UMOV UR14, UR16 ;  /* 0x00000010000e8c82 */ /* 0x000fe20008000000 */
[----:B------:R-:W-:Y:S01]  /*9f50*/  @!UP0 UIADD3 UR11, UR17, UR15, URZ ;  /* 0x0000000f110b8290 */ /* 0x000fe2000fffe03f */
[----:B------:R-:W-:Y:S01]  /*9f60*/  IADD3 R2, P0, R0, UR14, RZ ;  /* 0x0000000e00027c10 */ /* 0x000fe2000ff1e0ff */
[----:B------:R-:W-:Y:S01]  /*9f70*/  UISETP.NE.AND UP0, UPT, UR12, URZ, !UP3 ;  /* 0x0000003f0c00728c */ /* 0x000fe2000df05270 */
[----:B------:R-:W-:Y:S01]  /*9f80*/  IMAD.WIDE R6, R7, 0x40, R8 ;  /* 0x0000004007067825 */ /* 0x000fe200078e0208 */
[----:B------:R-:W-:-:S02]  /*9f90*/  UISETP.NE.AND UP2, UPT, UR12, URZ, UPT ;  /* 0x0000003f0c00728c */ /* 0x000fc4000bf45270 */
[----:B------:R-:W-:Y:S01]  /*9fa0*/  USHF.R.S32.HI UR10, URZ, 0x1f, UR9 ;  /* 0x0000001f3f0a7899 */ /* 0x000fe20008011409 */
[----:B------:R-:W-:Y:S01]  /*9fb0*/  LEA.HI.X.SX32 R3, R0, UR11, 0x1, P0 ;  /* 0x0000000b00037c11 */ /* 0x000fe200080f0eff */
[----:B------:R-:W-:Y:S01]  /*9fc0*/  UISETP.EQ.AND UP2, UPT, UR7, URZ, UP2 ;  /* 0x0000003f0700728c */ /* 0x000fe20009742270 */
[----:B------:R-:W-:Y:S01]  /*9fd0*/  VIADD R0, R8, 0x30 ;  /* 0x0000003008007836 */ /* 0x000fe20000000000 */
[----:B------:R-:W-:Y:S01]  /*9fe0*/  ULDC.64 UR4, c[0x0][0x2a0] ;  /* 0x0000a80000047ab9 */ /* 0x000fe20000000a00 */
[----:B------:R-:W-:Y:S01]  /*9ff0*/  @!UP3 ULDC UR7, c[0x0][0x2c4] ;  /* 0x0000b1000007bab9 */ /* 0x000fe20000000800 */
[----:B------:R-:W-:Y:S01]  /*a000*/  UISETP.NE.OR UP1, UPT, UR23, -0x1, !UP2 ;  /* 0xffffffff1700788c */ /* 0x000fe2000d725670 */
[----:B------:R-:W-:Y:S01]  /*a010*/  IMAD.U32 R10, RZ, RZ, UR4 ;  /* 0x00000004ff0a7e24 */ /* 0x000fe2000f8e00ff */
[----:B------:R-:W-:Y:S01]  /*a020*/  @UP0 ULDC UR7, c[0x0][0x2e4] ;  /* 0x0000b90000070ab9 */ /* 0x000fe20000000800 */
[----:B------:R-:W-:Y:S01]  /*a030*/  UIMAD UR10, UR10, UR4, URZ ;  /* 0x000000040a0a72a4 */ /* 0x000fe2000f8e023f */
[----:B------:R-:W-:Y:S01]  /*a040*/  ISETP.GE.AND P0, PT, R5, UR25, PT ;  /* 0x0000001905007c0c */ /* 0x000fe2000bf06270 */
[----:B------:R-:W-:Y:S01]  /*a050*/  @UP3 UMOV UR11, 0x1 ;  /* 0x00000001000b3882 */ /* 0x000fe20000000000 */
[----:B------:R-:W-:Y:S01]  /*a060*/  @!UP3 UIMAD UR11, UR7, UR6, URZ ;  /* 0x00000006070bb2a4 */ /* 0x000fe2000f8e023f */
[----:B------:R-:W-:Y:S01]  /*a070*/  IMAD.WIDE.U32 R10, R10, UR9, R2 ;  /* 0x000000090a0a7c25 */ /* 0x000fe2000f8e0002 */
[----:B------:R-:W-:Y:S01]  /*a080*/  UIMAD UR5, UR9, UR5, UR10 ;  /* 0x00000005090572a4 */ /* 0x000fe2000f8e020a */
[----:B------:R-:W-:Y:S01]  /*a090*/  ISETP.GE.AND P1, PT, R0, UR25, PT ;  /* 0x0000001900007c0c */ /* 0x000fe2000bf26270 */
[----:B------:R-:W-:Y:S01]  /*a0a0*/  UIMAD UR11, UR13, UR11, URZ ;  /* 0x0000000b0d0b72a4 */ /* 0x000fe2000f8e023f */
[----:B------:R-:W-:Y:S01]  /*a0b0*/  @UP2 ULDC UR10, c[0x0][0x2c4] ;  /* 0x0000b100000a2ab9 */ /* 0x000fe20000000800 */
[----:B------:R-:W-:Y:S01]  /*a0c0*/  @UP3 ULDC UR4, c[0x0][0x2c0] ;  /* 0x0000b00000043ab9 */ /* 0x000fe20000000800 */
[----:B------:R-:W-:Y:S01]  /*a0d0*/  @!UP1 UIMAD UR23, UR13, UR10, URZ ;  /* 0x0000000a0d1792a4 */ /* 0x000fe2000f8e023f */
[----:B------:R-:W-:Y:S01]  /*a0e0*/  VIADD R13, R11, UR5 ;  /* 0x000000050b0d7c36 */ /* 0x000fe20008000000 */
[----:B------:R-:W-:Y:S01]  /*a0f0*/  USEL UR11, UR11, URZ, !UP2 ;  /* 0x0000003f0b0b7287 */ /* 0x000fe2000d000000 */
[----:B------:R-:W-:Y:S01]  /*a100*/  @!UP3 UMOV UR8, UR7 ;  /* 0x000000070008bc82 */ /* 0x000fe20008000000 */
[----:B------:R-:W-:-:S02]  /*a110*/  @!UP3 UMOV UR4, 0x1 ;  /* 0x000000010004b882 */ /* 0x000fc40000000000 */
[----:B------:R-:W-:Y:S02]  /*a120*/  UIMAD UR9, UR9, UR8, UR11 ;  /* 0x00000008090972a4 */ /* 0x000fe4000f8e020b */
[----:B------:R-:W-:Y:S01]  /*a130*/  UIMAD UR22, UR22, UR4, URZ ;  /* 0x00000004161672a4 */ /* 0x000fe2000f8e023f */
[----:B------:R-:W-:Y:S01]  /*a140*/  @!UP2 UMOV UR14, URZ ;  /* 0x0000003f000eac82 */ /* 0x000fe20008000000 */
[----:B------:R-:W-:Y:S01]  /*a150*/  @UP2 UMOV UR14, UR23 ;  /* 0x00000017000e2c82 */ /* 0x000fe20008000000 */
[----:B------:R-:W-:Y:S01]  /*a160*/  @!UP2 UMOV UR15, URZ ;  /* 0x0000003f000fac82 */ /* 0x000fe20008000000 */
[----:B------:R-:W-:Y:S02]  /*a170*/  USHF.R.S32.HI UR6, URZ, 0x1f, UR9 ;  /* 0x0000001f3f067899 */ /* 0x000fe40008011409 */
[----:B------:R-:W-:Y:S02]  /*a180*/  @UP2 USHF.R.S32.HI UR15, URZ, 0x1f, UR23 ;  /* 0x0000001f3f0f2899 */ /* 0x000fe40008011417 */
[----:B------:R-:W-:-:S02]  /*a190*/  USHF.R.S32.HI UR8, URZ, 0x1f, UR22 ;  /* 0x0000001f3f087899 */ /* 0x000fc40008011416 */
        /* <DEDUP_REMOVED lines=15> */
.L_x_748:
[----:B------:R-:W-:Y:S05]  /*a290*/  BSYNC B0 ;  /* 0x0000000000007941 */ /* 0x000fea0003800000 */
.L_x_747:
        /* <DEDUP_REMOVED lines=19> */
.L_x_750:
[----:B------:R-:W-:Y:S05]  /*a3d0*/  BSYNC B0 ;  /* 0x0000000000007941 */ /* 0x000fea0003800000 */
.L_x_749:
        /* <DEDUP_REMOVED lines=17> */
.L_x_752:
[----:B------:R-:W-:Y:S05]  /*a4f0*/  BSYNC B0 ;  /* 0x0000000000007941 */ /* 0x000fea0003800000 */
.L_x_751:
[----:B------:R-:W-:Y:S04]  /*a500*/  BSSY B0, `(.L_x_753) ;  /* 0x0000011000007945 */ /* 0x000fe80003800000 */
[----:B------:R-:W-:Y:S05]  /*a510*/  @P1 BRA `(.L_x_754) ;  /* 0x00000000003c1947 */ /* 0x000fea0003800000 */
[----:B------:R-:W-:Y:S01]  /*a520*/  IADD3 R2, P0, R6, 0x30, RZ ;  /* 0x0000003006027810 */ /* 0x000fe20007f1e0ff */
[----:B------:R-:W-:Y:S01]  /*a530*/  ULDC.64 UR6, c[0x0][0x298] ;  /* 0x0000a60000067ab9 */ /* 0x000fe20000000a00 */
[----:B------:R-:W-:-:S03]  /*a540*/  IMAD.MOV.U32 R6, RZ, RZ, R10 ;  /* 0x000000ffff067224 */ /* 0x000fc600078e000a */
[----:B------:R-:W-:Y:S01]  /*a550*/  IMAD.X R3, RZ, RZ, R7, P0 ;  /* 0x000000ffff037224 */ /* 0x000fe200000e0607 */
[----:B------:R-:W-:-:S03]  /*a560*/  MOV R7, R13 ;  /* 0x0000000d00077202 */ /* 0x000fc60000000f00 */
[----:B------:R-:W-:Y:S02]  /*a570*/  IMAD R3, R3, UR6, RZ ;  /* 0x0000000603037c24 */ /* 0x000fe4000f8e02ff */
        /* <DEDUP_REMOVED lines=9> */
.L_x_754:
[----:B------:R-:W-:Y:S05]  /*a610*/  BSYNC B0 ;  /* 0x0000000000007941 */ /* 0x000fea0003800000 */
.L_x_753:
[----:B------:R-:W-:Y:S04]  /*a620*/  BSSY B0, `(.L_x_755) ;  /* 0x000000a000007945 */ /* 0x000fe80003800000 */
[----:B------:R-:W-:Y:S05]  /*a630*/  @P6 BRA `(.L_x_756) ;  /* 0x0000000000206947 */ /* 0x000fea0003800000 */
[----:B----4-:R-:W-:Y:S01]  /*a640*/  IMAD R2, R8, UR4, RZ ;  /* 0x0000000408027c24 */ /* 0x010fe2000f8e02ff */
[----:B------:R-:W-:-:S04]  /*a650*/  ULDC.64 UR6, c[0x0][0x2b0] ;  /* 0x0000ac0000067ab9 */ /* 0x000fc80000000a00 */
[----:B------:R-:W-:-:S04]  /*a660*/  IADD3 R3, P0, R2, UR9, RZ ;  /* 0x0000000902037c10 */ /* 0x000fc8000ff1e0ff */
[----:B------:R-:W-:Y:S02]  /*a670*/  LEA.HI.X.SX32 R2, R2, UR8, 0x1, P0 ;  /* 0x0000000802027c11 */ /* 0x000fe400080f0eff */
[----:B------:R-:W-:-:S04]  /*a680*/  LEA R6, P0, R3, UR6, 0x2 ;  /* 0x0000000603067c11 */ /* 0x000fc8000f8010ff */
[----:B------:R-:W-:Y:S01]  /*a690*/  LEA.HI.X R7, R3, UR7, R2, 0x2, P0 ;  /* 0x0000000703077c11 */ /* 0x000fe200080f1402 */
[----:B------:R-:W-:-:S05]  /*a6a0*/  IMAD.MOV.U32 R3, RZ, RZ, 0x7f800000 ;  /* 0x7f800000ff037424 */ /* 0x000fca00078e00ff */
[----:B------:R4:W-:Y:S03]  /*a6b0*/  STG.E desc[UR28][R6.64], R3 ;  /* 0x0000000306007986 */ /* 0x0009e6000c10191c */
.L_x_756:
[----:B------:R-:W-:Y:S05]  /*a6c0*/  BSYNC B0 ;  /* 0x0000000000007941 */ /* 0x000fea0003800000 */
.L_x_755:
        /* <DEDUP_REMOVED lines=10> */
.L_x_758:
[----:B------:R-:W-:Y:S05]  /*a770*/  BSYNC B0 ;  /* 0x0000000000007941 */ /* 0x000fea0003800000 */
.L_x_757:
        /* <DEDUP_REMOVED lines=10> */
.L_x_760:
[----:B------:R-:W-:Y:S05]  /*a820*/  BSYNC B0 ;  /* 0x0000000000007941 */ /* 0x000fea0003800000 */
.L_x_759:
[----:B------:R-:W-:Y:S05]  /*a830*/  @P3 EXIT ;  /* 0x000000000000394d */ /* 0x000fea0003800000 */
[----:B------:R-:W-:Y:S01]  /*a840*/  IMAD R0, R0, UR4, RZ ;  /* 0x0000000400007c24 */ /* 0x000fe2000f8e02ff */
[----:B------:R-:W-:Y:S01]  /*a850*/  ULDC.64 UR6, c[0x0][0x2b0] ;  /* 0x0000ac0000067ab9 */ /* 0x000fe20000000a00 */
[----:B----4-:R-:W-:-:S03]  /*a860*/  IMAD.MOV.U32 R5, RZ, RZ, 0x7f800000 ;  /* 0x7f800000ff057424 */ /* 0x010fc600078e00ff */
[----:B------:R-:W-:-:S04]  /*a870*/  IADD3 R3, P0, R0, UR9, RZ ;  /* 0x0000000900037c10 */ /* 0x000fc8000ff1e0ff */
[----:B------:R-:W-:Y:S02]  /*a880*/  LEA.HI.X.SX32 R0, R0, UR8, 0x1, P0 ;  /* 0x0000000800007c11 */ /* 0x000fe400080f0eff */
[----:B------:R-:W-:-:S04]  /*a890*/  LEA R2, P0, R3, UR6, 0x2 ;  /* 0x0000000603027c11 */ /* 0x000fc8000f8010ff */
[----:B------:R-:W-:-:S05]  /*a8a0*/  LEA.HI.X R3, R3, UR7, R0, 0x2, P0 ;  /* 0x0000000703037c11 */ /* 0x000fca00080f1400 */
[----:B------:R-:W-:Y:S01]  /*a8b0*/  STG.E desc[UR28][R2.64], R5 ;  /* 0x0000000502007986 */ /* 0x000fe2000c10191c */
[----:B------:R-:W-:Y:S05]  /*a8c0*/  EXIT ;  /* 0x000000000000794d */ /* 0x000fea0003800000 */
.L_x_761:
        /* <DEDUP_REMOVED lines=11> */
.L_x_1522:


//--------------------- .text._ZN5flash16flash_fwd_kernelI23Flash_fwd_kernel_traitsILi192ELi64ELi64ELi4ELb0ELb0EN7cutlass10bfloat16_tE19Flash_kernel_traitsILi192ELi64ELi64ELi4ES3_EELb0ELb0ELb0ELb0ELb0ELb1ELb1ELb0EEEvNS_16Flash_fwd_paramsE --------------------------
	.section	.text._ZN5flash16flash_fwd_kernelI23Flash_fwd_kernel_traitsILi192ELi64ELi64ELi4ELb0ELb0EN7cutlass10bfloat16_tE19Flash_kernel_traitsILi192ELi64ELi64ELi4ES3_EELb0ELb0ELb0ELb0ELb0ELb1ELb1ELb0EEEvNS_16Flash_fwd_paramsE,"ax",@progbits
	.align	128
        .global         _ZN5flash16flash_fwd_kernelI23Flash_fwd_kernel_traitsILi192ELi64ELi64ELi4ELb0ELb0EN7cutlass10bfloat16_tE19Flash_kernel_traitsILi192ELi64ELi64ELi4ES3_EELb0ELb0ELb0ELb0ELb0ELb1ELb1ELb0EEEvNS_16Flash_fwd_paramsE
        .type           _ZN5flash16flash_fwd_kernelI23Flash_fwd_kernel_traitsILi192ELi64ELi64ELi4ELb0ELb0EN7cutlass10bfloat16_tE19Flash_kernel_traitsILi192ELi64ELi64ELi4ES3_EELb0ELb0ELb0ELb0ELb0ELb1ELb1ELb0EEEvNS_16Flash_fwd_paramsE,@function
        .size           _ZN5flash16flash_fwd_kernelI23Flash_fwd_kernel_traitsILi192ELi64ELi64ELi4ELb0ELb0EN7cutlass10bfloat16_tE19Flash_kernel_traitsILi192ELi64ELi64ELi4ES3_EELb0ELb0ELb0ELb0ELb0ELb1ELb1ELb0EEEvNS_16Flash_fwd_paramsE,(.L_x_1523 - _ZN5flash16flash_fwd_kernelI23Flash_fwd_kernel_traitsILi192ELi64ELi64ELi4ELb0ELb0EN7cutlass10bfloat16_tE19Flash_kernel_traitsILi192ELi64ELi64ELi4ES3_EELb0ELb0ELb0ELb0ELb0ELb1ELb1ELb0EEEvNS_16Flash_fwd_paramsE)
        .other          _ZN5flash16flash_fwd_kernelI23Flash_fwd_kernel_traitsILi192ELi64ELi64ELi4ELb0ELb0EN7cutlass10bfloat16_tE19Flash_kernel_traitsILi192ELi64ELi64ELi4ES3_EELb0ELb0ELb0ELb0ELb0ELb1ELb1ELb0EEEvNS_16Flash_fwd_paramsE,@"STO_CUDA_ENTRY STV_DEFAULT"
_ZN5flash16flash_fwd_kernelI23Flash_fwd_kernel_traitsILi192ELi64ELi64ELi4ELb0ELb0EN7cutlass10bfloat16_tE19Flash_kernel_traitsILi192ELi64ELi64ELi4ES3_EELb0ELb0ELb0ELb0ELb0ELb1ELb1ELb0EEEvNS_16Flash_fwd_paramsE:
.text._ZN5flash16flash_fwd_kernelI23Flash_fwd_kernel_traitsILi192ELi64ELi64ELi4ELb0ELb0EN7cutlass10bfloat16_tE19Flash_kernel_traitsILi192ELi64ELi64ELi4ES3_EELb0ELb0ELb0ELb0ELb0ELb1ELb1ELb0EEEvNS_16Flash_fwd_paramsE:
        /* <DEDUP_REMOVED lines=39> */
.L_x_762:
[----:B------:R-:W1:Y:S02]  /*0270*/  LDC R0, c[0x0][0x2c8] ;  /* 0x0000b200ff007b82 */ /* 0x000e640000000800 */
.L_x_763:
        /* <DEDUP_REMOVED lines=24> */
[----:B------:R-:W-:-:S11]  /*0400*/  ULDC.64 UR4, c[0x0][0x258] ;  /* 0x0000960000047ab9 */ /* 0x000fd60000000a00 */
[----:B------:R-:W2:Y:S08]  /*0410*/  @!P1 LDC.64 R8, c[0x0][0x228] ;  /* 0x00008a00ff089b82 */ /* 0x000eb00000000a00 */
[----:B------:R-:W3:Y:S01]  /*0420*/  @P1 LDC.64 R4, c[0x0][0x240] ;  /* 0x00009000ff041b82 */ /* 0x000ee20000000a00 */
[----:B-1----:R-:W-:-:S04]  /*0430*/  IABS R6, R14 ;  /* 0x0000000e00067213 */ /* 0x002fc80000000000 */
[----:B------:R-:W1:Y:S01]  /*0440*/  I2F.RP R7, R6 ;  /* 0x0000000600077306 */ /* 0x000e620000209400 */
[----:B--2---:R-:W-:-:S07]  /*0450*/  @!P1 IMAD.WIDE.U32 R16, R3, R8, RZ ;  /* 0x0000000803109225 */ /* 0x004fce00078e00ff */
[----:B-1----:R-:W1:Y:S01]  /*0460*/  MUFU.RCP R10, R7 ;  /* 0x00000007000a7308 */ /* 0x002e620000001000 */
[----:B---3--:R-:W-:-:S04]  /*0470*/  @P1 IMAD.WIDE.U32 R24, R209, R4, RZ ;  /* 0x00000004d1181225 */ /* 0x008fc800078e00ff */
[----:B------:R-:W-:Y:S02]  /*0480*/  @P1 IMAD.MOV.U32 R4, RZ, RZ, R24 ;  /* 0x000000ffff041224 */ /* 0x000fe400078e0018 */
[----:B------:R-:W-:Y:S02]  /*0490*/  @!P1 IMAD.MOV.U32 R4, RZ, RZ, R16 ;  /* 0x000000ffff049224 */ /* 0x000fe400078e0010 */
[----:B-1----:R-:W-:Y:S01]  /*04a0*/  VIADD R10, R10, 0xffffffe ;  /* 0x0ffffffe0a0a7836 */ /* 0x002fe20000000000 */
[----:B------:R-:W-:-:S03]  /*04b0*/  SHF.R.S32.HI R7, RZ, 0x1f, R90 ;  /* 0x0000001fff077819 */ /* 0x000fc6000001145a */
[----:B------:R-:W1:Y:S02]  /*04c0*/  F2I.FTZ.U32.TRUNC.NTZ R11, R10 ;  /* 0x0000000a000b7305 */ /* 0x000e64000021f000 */
[----:B-1----:R-:W-:Y:S02]  /*04d0*/  IMAD.MOV R0, RZ, RZ, -R11 ;  /* 0x000000ffff007224 */ /* 0x002fe400078e0a0b */
[----:B------:R-:W-:Y:S02]  /*04e0*/  IMAD.MOV.U32 R10, RZ, RZ, RZ ;  /* 0x000000ffff0a7224 */ /* 0x000fe400078e00ff */
[----:B------:R-:W-:Y:S01]  /*04f0*/  IMAD R15, R0, R6, RZ ;  /* 0x00000006000f7224 */ /* 0x000fe200078e02ff */
[----:B------:R-:W-:-:S03]  /*0500*/  IABS R0, R27 ;  /* 0x0000001b00007213 */ /* 0x000fc60000000000 */
[----:B------:R-:W-:Y:S01]  /*0510*/  IMAD.HI.U32 R15, R11, R15, R10 ;  /* 0x0000000f0b0f7227 */ /* 0x000fe200078e000a */
[----:B------:R-:W-:-:S05]  /*0520*/  @!P1 SHF.R.S32.HI R11, RZ, 0x1f, R3 ;  /* 0x0000001fff0b9819 */ /* 0x000fca0000011403 */
[----:B------:R-:W-:Y:S01]  /*0530*/  IMAD.HI.U32 R214, R15, R0, RZ ;  /* 0x000000000fd67227 */ /* 0x000fe200078e00ff */
[----:B------:R-:W-:-:S03]  /*0540*/  LEA.HI R15, R7, R90, RZ, 0x3 ;  /* 0x0000005a070f7211 */ /* 0x000fc600078f18ff */
[----:B------:R-:W-:Y:S01]  /*0550*/  @!P1 IMAD R10, R11, R8, RZ ;  /* 0x000000080b0a9224 */ /* 0x000fe200078e02ff */
[----:B------:R-:W-:Y:S02]  /*0560*/  IADD3 R11, -R214, RZ, RZ ;  /* 0x000000ffd60b7210 */ /* 0x000fe40007ffe1ff */
[----:B------:R-:W-:Y:S01]  /*0570*/  SHF.R.S32.HI R18, RZ, 0x3, R15 ;  /* 0x00000003ff127819 */ /* 0x000fe2000001140f */
[----:B------:R-:W-:Y:S01]  /*0580*/  @!P1 IMAD R10, R3, R9, R10 ;  /* 0x00000009030a9224 */ /* 0x000fe200078e020a */
[----:B------:R-:W-:Y:S01]  /*0590*/  LOP3.LUT R15, R15, 0xfffffff8, RZ, 0xc0, !PT ;  /* 0xfffffff80f0f7812 */ /* 0x000fe200078ec0ff */
[----:B------:R-:W-:Y:S01]  /*05a0*/  IMAD R9, R6, R11, R0 ;  /* 0x0000000b06097224 */ /* 0x000fe200078e0200 */
[C---:B------:R-:W-:Y:S01]  /*05b0*/  ISETP.GE.AND P0, PT, R18.reuse, R208, PT ;  /* 0x000000d01200720c */ /* 0x040fe20003f06270 */
[----:B------:R-:W-:Y:S01]  /*05c0*/  IMAD.SHL.U32 R11, R18, 0x40, RZ ;  /* 0x00000040120b7824 */ /* 0x000fe200078e00ff */
[--C-:B------:R-:W-:Y:S01]  /*05d0*/  SHF.R.S32.HI R19, RZ, 0x1f, R18.reuse ;  /* 0x0000001fff137819 */ /* 0x100fe20000011412 */
[----:B------:R-:W-:Y:S01]  /*05e0*/  IMAD.IADD R0, R90, 0x1, -R15 ;  /* 0x000000015a007824 */ /* 0x000fe200078e0a0f */
[----:B------:R-:W-:Y:S01]  /*05f0*/  ISETP.GT.U32.AND P2, PT, R6, R9, PT ;  /* 0x000000090600720c */ /* 0x000fe20003f44070 */
[----:B------:R-:W-:Y:S01]  /*0600*/  VIADD R22, R18, 0x10 ;  /* 0x0000001012167836 */ /* 0x000fe20000000000 */
[----:B------:R-:W-:Y:S01]  /*0610*/  LOP3.LUT R11, R11, 0x1c0, RZ, 0xc0, !PT ;  /* 0x000001c00b0b7812 */ /* 0x000fe200078ec0ff */
[----:B------:R-:W-:Y:S01]  /*0620*/  IMAD.WIDE R30, R210, 0x40, R18 ;  /* 0x00000040d21e7825 */ /* 0x000fe200078e0212 */
[----:B------:R-:W-:-:S02]  /*0630*/  SHF.L.U32 R20, R0, 0x3, RZ ;  /* 0x0000000300147819 */ /* 0x000fc400000006ff */
[----:B------:R-:W-:Y:S01]  /*0640*/  SHF.R.U32.HI R12, RZ, 0x3, R11 ;  /* 0x00000003ff0c7819 */ /* 0x000fe2000001160b */
[----:B------:R-:W-:Y:S01]  /*0650*/  VIADD R16, R18, 0x20 ;  /* 0x0000002012107836 */ /* 0x000fe20000000000 */
[----:B------:R-:W-:Y:S01]  /*0660*/  LOP3.LUT R13, R11, 0x38, R20, 0xf8, !PT ;  /* 0x000000380b0d7812 */ /* 0x000fe200078ef814 */
[----:B------:R-:W-:Y:S01]  /*0670*/  @P1 IMAD R11, R209, R5, R25 ;  /* 0x00000005d10b1224 */ /* 0x000fe200078e0219 */
[----:B------:R-:W-:Y:S01]  /*0680*/  SHF.R.S32.HI R5, RZ, 0x1f, R27 ;  /* 0x0000001fff057819 */ /* 0x000fe2000001141b */
[----:B------:R-:W-:Y:S01]  /*0690*/  @!P1 IMAD.IADD R11, R17, 0x1, R10 ;  /* 0x00000001110b9824 */ /* 0x000fe200078e020a */
[----:B------:R-:W-:Y:S01]  /*06a0*/  IADD3 R10, P1, R20, R4, RZ ;  /* 0x00000004140a7210 */ /* 0x000fe20007f3e0ff */
[----:B------:R-:W-:Y:S01]  /*06b0*/  @!P2 VIADD R214, R214, 0x1 ;  /* 0x00000001d6d6a836 */ /* 0x000fe20000000000 */
[----:B------:R-:W-:Y:S01]  /*06c0*/  ISETP.GE.AND P3, PT, R22, R208, PT ;  /* 0x000000d01600720c */ /* 0x000fe20003f66270 */
[----:B------:R-:W-:Y:S01]  /*06d0*/  IMAD R8, R5, UR4, RZ ;  /* 0x0000000405087c24 */ /* 0x000fe2000f8e02ff */
[----:B------:R-:W-:Y:S01]  /*06e0*/  SHF.R.S32.HI R21, RZ, 0x1f, R20 ;  /* 0x0000001fff157819 */ /* 0x000fe20000011414 */
[----:B------:R-:W1:Y:S01]  /*06f0*/  @!P0 LDC.64 R4, c[0x0][0x240] ;  /* 0x00009000ff048b82 */ /* 0x000e620000000a00 */
[----:B------:R-:W-:Y:S01]  /*0700*/  @!P2 IADD3 R9, R9, -R6, RZ ;  /* 0x800000060909a210 */ /* 0x000fe20007ffe0ff */
[----:B------:R-:W-:Y:S01]  /*0710*/  IMAD R29, R27, UR5, R8 ;  /* 0x000000051b1d7c24 */ /* 0x000fe2000f8e0208 */
[----:B------:R-:W-:Y:S01]  /*0720*/  LOP3.LUT R12, R13, R12, RZ, 0x3c, !PT ;  /* 0x0000000c0d0c7212 */ /* 0x000fe200078e3cff */
[----:B------:R-:W-:Y:S01]  /*0730*/  IMAD.X R11, R21, 0x1, R11, P1 ;  /* 0x00000001150b7824 */ /* 0x000fe200008e060b */
[----:B------:R-:W-:Y:S01]  /*0740*/  ISETP.GE.U32.AND P4, PT, R9, R6, PT ;  /* 0x000000060900720c */ /* 0x000fe20003f86070 */
[----:B------:R-:W-:Y:S01]  /*0750*/  UMOV UR5, 0x400 ;  /* 0x0000040000057882 */ /* 0x000fe20000000000 */
[C---:B------:R-:W-:Y:S01]  /*0760*/  LOP3.LUT R6, R27.reuse, R14, RZ, 0x3c, !PT ;  /* 0x0000000e1b067212 */ /* 0x040fe200078e3cff */
[----:B------:R-:W-:Y:S01]  /*0770*/  IMAD.WIDE.U32 R26, R27, UR4, R10 ;  /* 0x000000041b1a7c25 */ /* 0x000fe2000f8e000a */
[----:B------:R-:W-:Y:S01]  /*0780*/  ISETP.NE.AND P2, PT, R14, RZ, PT ;  /* 0x000000ff0e00720c */ /* 0x000fe20003f45270 */
[----:B------:R-:W2:Y:S01]  /*0790*/  @!P0 LDC.64 R10, c[0x0][0x210] ;  /* 0x00008400ff0a8b82 */ /* 0x000ea20000000a00 */
[----:B------:R-:W-:Y:S01]  /*07a0*/  ISETP.GE.AND P1, PT, R6, RZ, PT ;  /* 0x000000ff0600720c */ /* 0x000fe20003f26270 */
[----:B------:R-:W-:Y:S01]  /*07b0*/  IMAD.IADD R29, R27, 0x1, R29 ;  /* 0x000000011b1d7824 */ /* 0x000fe200078e021d */
[----:B------:R-:W-:-:S02]  /*07c0*/  LEA.HI.SX32 R6, R2, 0xffffffff, 0x1a ;  /* 0xffffffff02067811 */ /* 0x000fc400078fd2ff */
[----:B------:R-:W-:Y:S02]  /*07d0*/  @!P0 MOV R28, R26 ;  /* 0x0000001a001c8202 */ /* 0x000fe40000000f00 */
[----:B------:R-:W-:Y:S01]  /*07e0*/  LEA.HI R15, R7, R90, RZ, 0x6 ;  /* 0x0000005a070f7211 */ /* 0x000fe200078f30ff */
[----:B------:R-:W3:Y:S01]  /*07f0*/  @!P3 LDC.64 R8, c[0x0][0x240] ;  /* 0x00009000ff08bb82 */ /* 0x000ee20000000a00 */
[----:B------:R-:W-:Y:S01]  /*0800*/  @P4 IADD3 R214, R214, 0x1, RZ ;  /* 0x00000001d6d64810 */ /* 0x000fe20007ffe0ff */
[----:B------:R-:W-:Y:S01]  /*0810*/  IMAD R13, R6, -0x40, R95 ;  /* 0xffffffc0060d7824 */ /* 0x000fe200078e025f */
[----:B------:R-:W-:Y:S01]  /*0820*/  ISETP.NE.AND P4, PT, R34, -0x1, PT ;  /* 0xffffffff2200780c */ /* 0x000fe20003f85270 */
[----:B------:R-:W-:Y:S02]  /*0830*/  IMAD.SHL.U32 R15, R15, 0x8, RZ ;  /* 0x000000080f0f7824 */ /* 0x000fe400078e00ff */
[-C--:B-1----:R-:W-:Y:S01]  /*0840*/  @!P0 IMAD R32, R31, R4.reuse, RZ ;  /* 0x000000041f208224 */ /* 0x082fe200078e02ff */
[----:B------:R-:W-:Y:S01]  /*0850*/  ISETP.GE.AND P6, PT, R18, R13, PT ;  /* 0x0000000d1200720c */ /* 0x000fe20003fc6270 */
[----:B------:R-:W-:Y:S01]  /*0860*/  @!P0 IMAD.WIDE.U32 R36, R30, R4, R28 ;  /* 0x000000041e248225 */ /* 0x000fe200078e001c */
[----:B------:R-:W1:Y:S01]  /*0870*/  S2UR UR4, SR_CgaCtaId ;  /* 0x00000000000479c3 */ /* 0x000e620000008800 */
[----:B------:R-:W-:-:S02]  /*0880*/  LOP3.LUT R12, R12, 0xfffffe00, R15, 0xf8, !PT ;  /* 0xfffffe000c0c7812 */ /* 0x000fc400078ef80f */
[C---:B------:R-:W-:Y:S01]  /*0890*/  @!P0 IMAD R32, R30.reuse, R5, R32 ;  /* 0x000000051e208224 */ /* 0x040fe200078e0220 */
[----:B------:R-:W-:Y:S01]  /*08a0*/  P2R R24, PR, RZ, 0x40 ;  /* 0x00000040ff187803 */ /* 0x000fe20000000000 */
[----:B------:R-:W-:Y:S01]  /*08b0*/  @!P1 IMAD.MOV R214, RZ, RZ, -R214 ;  /* 0x000000ffffd69224 */ /* 0x000fe200078e0ad6 */
[----:B------:R-:W-:Y:S01]  /*08c0*/  @!P3 IADD3 R38, P1, R30, 0x10, RZ ;  /* 0x000000101e26b810 */ /* 0x000fe20007f3e0ff */
[----:B------:R-:W-:Y:S01]  /*08d0*/  @!P0 IMAD.IADD R32, R37, 0x1, R32 ;  /* 0x0000000125208824 */ /* 0x000fe200078e0220 */
[----:B------:R-:W4:Y:S01]  /*08e0*/  @!P3 LDC.64 R4, c[0x0][0x210] ;  /* 0x00008400ff04bb82 */ /* 0x000f220000000a00 */
[----:B--2---:R-:W-:Y:S01]  /*08f0*/  @!P0 LEA R40, P5, R36, R10, 0x1 ;  /* 0x0000000a24288211 */ /* 0x004fe200078a08ff */
[----:B------:R-:W-:Y:S01]  /*0900*/  @P4 IMAD.IADD R33, R23, 0x1, R34 ;  /* 0x0000000117214824 */ /* 0x000fe200078e0222 */
[----:B------:R-:W-:Y:S01]  /*0910*/  @!P3 IADD3.X R17, RZ, R31, RZ, P1, !PT ;  /* 0x0000001fff11b210 */ /* 0x000fe20000ffe4ff */
[----:B------:R-:W2:Y:S01]  /*0920*/  @!P6 S2R R15, SR_CgaCtaId ;  /* 0x00000000000fe919 */ /* 0x000ea20000008800 */
[----:B------:R-:W-:Y:S01]  /*0930*/  @!P2 LOP3.LUT R214, RZ, R14, RZ, 0x33, !PT ;  /* 0x0000000effd6a212 */ /* 0x000fe200078e33ff */
[----:B------:R-:W-:Y:S01]  /*0940*/  VIADD R14, R18, 0x30 ;  /* 0x00000030120e7836 */ /* 0x000fe20000000000 */
[----:B------:R-:W-:Y:S01]  /*0950*/  @!P0 LEA.HI.X R41, R36, R11, R32, 0x1, P5 ;  /* 0x0000000b24298211 */ /* 0x000fe200028f0c20 */
[----:B---3--:R-:W-:Y:S01]  /*0960*/  @!P3 IMAD R10, R17, R8, RZ ;  /* 0x00000008110ab224 */ /* 0x008fe200078e02ff */
[-C--:B------:R-:W-:Y:S01]  /*0970*/  ISETP.GE.AND P2, PT, R16, R208.reuse, PT ;  /* 0x000000d01000720c */ /* 0x080fe20003f46270 */
[----:B------:R-:W3:Y:S01]  /*0980*/  @!P3 S2R R17, SR_CgaCtaId ;  /* 0x000000000011b919 */ /* 0x000ee20000008800 */
[----:B------:R-:W-:Y:S01]  /*0990*/  @!P3 MOV R11, R29 ;  /* 0x0000001d000bb202 */ /* 0x000fe20000000f00 */
[----:B------:R-:W-:Y:S01]  /*09a0*/  @!P3 IMAD R9, R38, R9, R10 ;  /* 0x000000092609b224 */ /* 0x000fe200078e020a */
[----:B------:R-:W-:Y:S01]  /*09b0*/  ISETP.GE.AND P1, PT, R14, R208, PT ;  /* 0x000000d00e00720c */ /* 0x000fe20003f26270 */
[----:B------:R-:W-:Y:S01]  /*09c0*/  @!P3 IMAD.MOV.U32 R10, RZ, RZ, R26 ;  /* 0x000000ffff0ab224 */ /* 0x000fe200078e001a */
[----:B------:R-:W5:Y:S01]  /*09d0*/  @P4 LDC.64 R134, c[0x0][0x250] ;  /* 0x00009400ff864b82 */ /* 0x000f620000000a00 */
[----:B-1----:R-:W-:Y:S01]  /*09e0*/  ULEA UR4, UR4, UR5, 0x18 ;  /* 0x0000000504047291 */ /* 0x002fe2000f8ec03f */
[----:B------:R-:W-:Y:S01]  /*09f0*/  ISETP.GE.AND P6, PT, R22, R13, PT ;  /* 0x0000000d1600720c */ /* 0x000fe20003fc6270 */
[----:B------:R-:W-:-:S04]  /*0a00*/  @!P3 IMAD.WIDE.U32 R38, R38, R8, R10 ;  /* 0x000000082626b225 */ /* 0x000fc800078e000a */
[----:B------:R-:W-:Y:S01]  /*0a10*/  @!P3 IMAD.IADD R8, R39, 0x1, R9 ;  /* 0x000000012708b824 */ /* 0x000fe200078e0209 */
[----:B------:R-:W1:Y:S01]  /*0a20*/  @P4 LDC.64 R88, c[0x0][0x248] ;  /* 0x00009200ff584b82 */ /* 0x000e620000000a00 */
[----:B----4-:R-:W-:Y:S01]  /*0a30*/  @!P3 LEA R36, P5, R38, R4, 0x1 ;  /* 0x000000042624b211 */ /* 0x010fe200078a08ff */
[----:B------:R-:W4:Y:S01]  /*0a40*/  @!P2 S2R R32, SR_CgaCtaId ;  /* 0x000000000020a919 */ /* 0x000f220000008800 */
[----:B------:R-:W-:Y:S01]  /*0a50*/  LEA R211, R12, UR4, 0x1 ;  /* 0x000000040cd37c11 */ /* 0x000fe2000f8e08ff */
[----:B------:R-:W-:Y:S01]  /*0a60*/  @P4 IMAD.IADD R34, R23, 0x1, R34 ;  /* 0x0000000117224824 */ /* 0x000fe200078e0222 */
[----:B------:R-:W-:Y:S01]  /*0a70*/  @!P3 LEA.HI.X R37, R38, R5, R8, 0x1, P5 ;  /* 0x000000052625b211 */ /* 0x000fe200028f0c08 */
[----:B------:R-:W4:Y:S01]  /*0a80*/  @!P1 S2R R25, SR_CgaCtaId ;  /* 0x0000000000199919 */ /* 0x000f220000008800 */
[----:B------:R-:W-:Y:S01]  /*0a90*/  ISETP.NE.AND P5, PT, R24, RZ, PT ;  /* 0x000000ff1800720c */ /* 0x000fe20003fa5270 */
[----:B------:R-:W4:Y:S01]  /*0aa0*/  @!P2 LDC.64 R10, c[0x0][0x240] ;  /* 0x00009000ff0aab82 */ /* 0x000f220000000a00 */
[----:B------:R-:W-:Y:S01]  /*0ab0*/  @!PT LDS RZ, [RZ] ;  /* 0x00000000fffff984 */ /* 0x000fe20000000800 */
[----:B------:R-:W-:Y:S01]  /*0ac0*/  @!PT LDS RZ, [RZ] ;  /* 0x00000000fffff984 */ /* 0x000fe20000000800 */
[----:B------:R-:W-:Y:S01]  /*0ad0*/  @!PT LDS RZ, [RZ] ;  /* 0x00000000fffff984 */ /* 0x000fe20000000800 */
[----:B------:R-:W-:Y:S04]  /*0ae0*/  @!P0 LDGSTS.E.BYPASS.LTC128B.128 [R211], desc[UR16][R40.64] ;  /* 0x0000000028d38fae */ /* 0x000fe8000b901d50 */
[----:B------:R-:W-:Y:S03]  /*0af0*/  @!P0 LDGSTS.E.BYPASS.LTC128B.128 [R211+0x2000], desc[UR16][R40.64+0x80] ;  /* 0x0200008028d38fae */ /* 0x000fe6000b901d50 */
[----:B------:R-:W4:Y:S01]  /*0b00*/  @!P2 LDC.64 R8, c[0x0][0x210] ;  /* 0x00008400ff08ab82 */ /* 0x000f220000000a00 */
[----:B-----5:R-:W-:Y:S01]  /*0b10*/  @P4 IMAD.WIDE.U32 R44, R33, R134, RZ ;  /* 0x00000086212c4225 */ /* 0x020fe200078e00ff */
[----:B------:R5:W-:Y:S01]  /*0b20*/  @!P0 LDGSTS.E.BYPASS.LTC128B.128 [R211+0x4000], desc[UR16][R40.64+0x100] ;  /* 0x0400010028d38fae */ /* 0x000be2000b901d50 */
[----:B------:R-:W-:-:S02]  /*0b30*/  @!P2 IADD3 R35, P0, R30, 0x20, RZ ;  /* 0x000000201e23a810 */ /* 0x000fc40007f1e0ff */
[----:B------:R-:W-:Y:S02]  /*0b40*/  @!P5 MOV R38, 0x400 ;  /* 0x000004000026d802 */ /* 0x000fe40000000f00 */
[----:B------:R-:W-:Y:S01]  /*0b50*/  @!P2 IADD3.X R39, RZ, R31, RZ, P0, !PT ;  /* 0x0000001fff27a210 */ /* 0x000fe200007fe4ff */
[----:B------:R-:W5:Y:S01]  /*0b60*/  @!P1 LDC.64 R4, c[0x0][0x240] ;  /* 0x00009000ff049b82 */ /* 0x000f620000000a00 */
[----:B------:R-:W-:Y:S01]  /*0b70*/  ISETP.GE.AND P0, PT, R22, R13, PT ;  /* 0x0000000d1600720c */ /* 0x000fe20003f06270 */
[----:B-1----:R-:W-:Y:S01]  /*0b80*/  @P4 IMAD.WIDE.U32 R46, R34, R88, RZ ;  /* 0x00000058222e4225 */ /* 0x002fe200078e00ff */
[----:B------:R-:W-:Y:S02]  /*0b90*/  @!P3 MOV R22, 0x400 ;  /* 0x000004000016b802 */ /* 0x000fe40000000f00 */
[----:B--2---:R-:W-:Y:S01]  /*0ba0*/  @!P5 LEA R15, R15, R38, 0x18 ;  /* 0x000000260f0fd211 */ /* 0x004fe200078ec0ff */
[----:B------:R-:W-:Y:S01]  /*0bb0*/  @P4 IMAD R38, R33, R135, RZ ;  /* 0x0000008721264224 */ /* 0x000fe200078e02ff */
[----:B---3--:R-:W-:Y:S01]  /*0bc0*/  @!P3 LEA R33, R17, R22, 0x18 ;  /* 0x000000161121b211 */ /* 0x008fe200078ec0ff */
[----:B----4-:R-:W-:Y:S01]  /*0bd0*/  @!P2 IMAD R42, R39, R10, RZ ;  /* 0x0000000a272aa224 */ /* 0x010fe200078e02ff */
[----:B------:R-:W-:Y:S01]  /*0be0*/  @P4 MOV R22, R44 ;  /* 0x0000002c00164202 */ /* 0x000fe20000000f00 */
[----:B------:R-:W-:-:S02]  /*0bf0*/  @P4 IMAD.IADD R17, R45, 0x1, R38 ;  /* 0x000000012d114824 */ /* 0x000fc400078e0226 */
[----:B------:R-:W-:Y:S02]  /*0c00*/  @!P2 IMAD.MOV.U32 R38, RZ, RZ, R26 ;  /* 0x000000ffff26a224 */ /* 0x000fe400078e001a */
[----:B------:R-:W-:Y:S02]  /*0c10*/  @!P2 IMAD.MOV.U32 R39, RZ, RZ, R29 ;  /* 0x000000ffff27a224 */ /* 0x000fe400078e001d */
[C---:B------:R-:W-:Y:S02]  /*0c20*/  @!P2 IMAD R42, R35.reuse, R11, R42 ;  /* 0x0000000b232aa224 */ /* 0x040fe400078e022a */
[----:B------:R-:W-:-:S04]  /*0c30*/  @!P2 IMAD.WIDE.U32 R38, R35, R10, R38 ;  /* 0x0000000a2326a225 */ /* 0x000fc800078e0026 */
[----:B-----5:R-:W-:Y:S02]  /*0c40*/  @P4 IMAD R40, R34, R89, RZ ;  /* 0x0000005922284224 */ /* 0x020fe400078e02ff */
[----:B------:R-:W-:-:S03]  /*0c50*/  @P4 IMAD.MOV.U32 R34, RZ, RZ, R46 ;  /* 0x000000ffff224224 */ /* 0x000fc600078e002e */
[----:B------:R-:W-:Y:S01]  /*0c60*/  @P4 IADD3 R40, R47, R40, RZ ;  /* 0x000000282f284210 */ /* 0x000fe20007ffe0ff */
        /* <DEDUP_REMOVED lines=13> */
.L_x_765:
[----:B------:R-:W-:Y:S02]  /*0d40*/  @!P2 IADD3 R42, R39, R42, RZ ;  /* 0x0000002a272aa210 */ /* 0x000fe40007ffe0ff */
[----:B------:R-:W-:Y:S01]  /*0d50*/  @!P2 LEA R44, P5, R38, R8, 0x1 ;  /* 0x00000008262ca211 */ /* 0x000fe200078a08ff */
[----:B------:R-:W-:-:S12]  /*0d60*/  @P4 BRA `(.L_x_766) ;  /* 0x0000000000304947 */ /* 0x000fd80003800000 */
        /* <DEDUP_REMOVED lines=12> */
.L_x_766:
[----:B------:R-:W-:Y:S01]  /*0e30*/  @!P2 LEA.HI.X R45, R38, R9, R42, 0x1, P5 ;  /* 0x00000009262da211 */ /* 0x000fe200028f0c2a */
[-C--:B------:R-:W-:Y:S01]  /*0e40*/  IMAD R8, R19, R88.reuse, RZ ;  /* 0x0000005813087224 */ /* 0x080fe200078e02ff */
[----:B------:R-:W-:Y:S01]  /*0e50*/  @!P2 MOV R9, 0x400 ;  /* 0x000004000009a802 */ /* 0x000fe20000000f00 */
[----:B------:R-:W-:Y:S01]  /*0e60*/  IMAD.WIDE.U32 R38, R18, R88, R20 ;  /* 0x0000005812267225 */ /* 0x000fe200078e0014 */
[----:B------:R-:W-:Y:S01]  /*0e70*/  @!P1 IADD3 R3, P4, R30, 0x30, RZ ;  /* 0x000000301e039810 */ /* 0x000fe20007f9e0ff */
[----:B------:R-:W-:Y:S01]  /*0e80*/  ULDC.64 UR6, c[0x0][0x260] ;  /* 0x0000980000067ab9 */ /* 0x000fe20000000a00 */
[----:B------:R-:W-:Y:S01]  /*0e90*/  @!P2 LEA R9, R32, R9, 0x18 ;  /* 0x000000092009a211 */ /* 0x000fe200078ec0ff */
[----:B------:R-:W-:Y:S01]  /*0ea0*/  IMAD R11, R18, R89, R8 ;  /* 0x00000059120b7224 */ /* 0x000fe200078e0208 */
[----:B------:R-:W-:Y:S01]  /*0eb0*/  @!P1 MOV R10, 0x400 ;  /* 0x00000400000a9802 */ /* 0x000fe20000000f00 */
[----:B------:R-:W-:Y:S01]  /*0ec0*/  @!P1 IMAD.X R31, RZ, RZ, R31, P4 ;  /* 0x000000ffff1f9224 */ /* 0x000fe200020e061f */
[----:B------:R-:W-:Y:S01]  /*0ed0*/  IADD3 R216, P4, R34, R38, RZ ;  /* 0x0000002622d87210 */ /* 0x000fe20007f9e0ff */
[----:B------:R-:W-:Y:S01]  /*0ee0*/  @!P2 IMAD R27, R12, 0x2, R9 ;  /* 0x000000020c1ba824 */ /* 0x000fe200078e0209 */
[----:B------:R-:W-:Y:S01]  /*0ef0*/  @!P1 LEA R25, R25, R10, 0x18 ;  /* 0x0000000a19199211 */ /* 0x000fe200078ec0ff */
[----:B------:R-:W1:Y:S01]  /*0f00*/  @!P1 LDC.64 R8, c[0x0][0x210] ;  /* 0x00008400ff089b82 */ /* 0x000e620000000a00 */
[----:B------:R-:W-:Y:S01]  /*0f10*/  IADD3.X R217, R40, R39, R11, P4, !PT ;  /* 0x0000002728d97210 */ /* 0x000fe200027fe40b */
[----:B------:R-:W-:Y:S01]  /*0f20*/  @!P3 IMAD R33, R12, 0x2, R33 ;  /* 0x000000020c21b824 */ /* 0x000fe200078e0221 */
[----:B------:R-:W-:Y:S01]  /*0f30*/  ISETP.NE.AND P4, PT, R24, RZ, PT ;  /* 0x000000ff1800720c */ /* 0x000fe20003f85270 */
[----:B------:R-:W-:Y:S01]  /*0f40*/  @!P1 IMAD.MOV.U32 R28, RZ, RZ, R26 ;  /* 0x000000ffff1c9224 */ /* 0x000fe200078e001a */
[----:B------:R-:W-:Y:S01]  /*0f50*/  ISETP.GE.AND P5, PT, R16, R13, PT ;  /* 0x0000000d1000720c */ /* 0x000fe20003fa6270 */
[-C--:B------:R-:W-:Y:S01]  /*0f60*/  @!P1 IMAD R26, R31, R4.reuse, RZ ;  /* 0x000000041f1a9224 */ /* 0x080fe200078e02ff */
[----:B------:R-:W-:Y:S01]  /*0f70*/  @!PT LDS RZ, [RZ] ;  /* 0x00000000fffff984 */ /* 0x000fe20000000800 */
[----:B------:R-:W-:Y:S01]  /*0f80*/  @!PT LDS RZ, [RZ] ;  /* 0x00000000fffff984 */ /* 0x000fe20000000800 */
[----:B------:R-:W-:Y:S01]  /*0f90*/  @!PT LDS RZ, [RZ] ;  /* 0x00000000fffff984 */ /* 0x000fe20000000800 */
[----:B------:R-:W-:Y:S01]  /*0fa0*/  @!P3 LDGSTS.E.BYPASS.LTC128B.128 [R33+0x800], desc[UR16][R36.64] ;  /* 0x008000002421bfae */ /* 0x000fe2000b901d50 */
[C---:B------:R-:W-:Y:S01]  /*0fb0*/  @!P1 IMAD.WIDE.U32 R28, R3.reuse, R4, R28 ;  /* 0x00000004031c9225 */ /* 0x040fe200078e001c */
[----:B------:R-:W-:Y:S01]  /*0fc0*/  SHF.R.S32.HI R23, RZ, 0x1f, R214 ;  /* 0x0000001fff177819 */ /* 0x000fe200000114d6 */
[----:B------:R-:W-:Y:S01]  /*0fd0*/  ULDC UR5, c[0x0][0x39c] ;  /* 0x0000e70000057ab9 */ /* 0x000fe20000000800 */
[----:B------:R-:W-:Y:S01]  /*0fe0*/  @!P3 LDGSTS.E.BYPASS.LTC128B.128 [R33+0x2800], desc[UR16][R36.64+0x80] ;  /* 0x028000802421bfae */ /* 0x000fe2000b901d50 */
[----:B------:R-:W-:Y:S01]  /*0ff0*/  @!P1 IMAD R26, R3, R5, R26 ;  /* 0x00000005031a9224 */ /* 0x000fe200078e021a */
[----:B------:R-:W-:Y:S01]  /*1000*/  SHF.L.U64.HI R3, R88, 0x6, R89 ;  /* 0x0000000658037819 */ /* 0x000fe20000010259 */
[----:B------:R-:W2:Y:S01]  /*1010*/  @!P6 LDC.64 R4, c[0x0][0x218] ;  /* 0x00008600ff04eb82 */ /* 0x000ea20000000a00 */
[----:B------:R3:W-:Y:S01]  /*1020*/  @!P3 LDGSTS.E.BYPASS.LTC128B.128 [R33+0x4800], desc[UR16][R36.64+0x100] ;  /* 0x048001002421bfae */ /* 0x0007e2000b901d50 */
[----:B------:R-:W-:Y:S01]  /*1030*/  IMAD R219, R23, UR6, RZ ;  /* 0x0000000617db7c24 */ /* 0x000fe2000f8e02ff */
[----:B------:R-:W-:Y:S01]  /*1040*/  SHF.R.S32.HI R24, RZ, 0x1f, R6 ;  /* 0x0000001fff187819 */ /* 0x000fe20000011406 */
[----:B------:R-:W-:Y:S01]  /*1050*/  @!P1 IMAD.IADD R26, R29, 0x1, R26 ;  /* 0x000000011d1a9824 */ /* 0x000fe200078e021a */
[----:B------:R-:W-:Y:S01]  /*1060*/  @!P2 LDGSTS.E.BYPASS.LTC128B.128 [R27+0x1000], desc[UR16][R44.64] ;  /* 0x010000002c1bafae */ /* 0x000fe2000b901d50 */
[----:B------:R-:W-:-:S02]  /*1070*/  IMAD R219, R214, UR7, R219 ;  /* 0x00000007d6db7c24 */ /* 0x000fc4000f8e02db */
[----:B------:R-:W4:Y:S01]  /*1080*/  @!P4 LDC.64 R10, c[0x0][0x218] ;  /* 0x00008600ff0acb82 */ /* 0x000f220000000a00 */
[----:B------:R-:W-:Y:S01]  /*1090*/  @!P2 LDGSTS.E.BYPASS.LTC128B.128 [R27+0x3000], desc[UR16][R44.64+0x80] ;  /* 0x030000802c1bafae */ /* 0x000fe2000b901d50 */
[----:B------:R-:W-:Y:S01]  /*10a0*/  IMAD.WIDE.U32 R216, R214, UR6, R216 ;  /* 0x00000006d6d87c25 */ /* 0x000fe2000f8e00d8 */
[----:B------:R-:W-:Y:S02]  /*10b0*/  ULDC.64 UR6, c[0x0][0x268] ;  /* 0x00009a0000067ab9 */ /* 0x000fe40000000a00 */
[----:B------:R5:W-:Y:S01]  /*10c0*/  @!P2 LDGSTS.E.BYPASS.LTC128B.128 [R27+0x5000], desc[UR16][R44.64+0x100] ;  /* 0x050001002c1bafae */ /* 0x000be2000b901d50 */
[----:B-1----:R-:W-:Y:S01]  /*10d0*/  @!P1 LEA R34, P2, R28, R8, 0x1 ;  /* 0x000000081c229211 */ /* 0x002fe200078408ff */
[----:B------:R-:W-:Y:S01]  /*10e0*/  IMAD.SHL.U32 R93, R88, 0x40, RZ ;  /* 0x00000040585d7824 */ /* 0x000fe200078e00ff */
[----:B------:R-:W1:Y:S02]  /*10f0*/  @!P6 S2R R8, SR_CgaCtaId ;  /* 0x000000000008e919 */ /* 0x000e640000008800 */
[----:B------:R-:W-:Y:S01]  /*1100*/  @!P1 LEA.HI.X R35, R28, R9, R26, 0x1, P2 ;  /* 0x000000091c239211 */ /* 0x000fe200010f0c1a */
[----:B------:R-:W-:Y:S01]  /*1110*/  IMAD.IADD R219, R217, 0x1, R219 ;  /* 0x00000001d9db7824 */ /* 0x000fe200078e02db */
[----:B------:R-:W1:Y:S01]  /*1120*/  @!P5 S2R R9, SR_CgaCtaId ;  /* 0x000000000009d919 */ /* 0x000e620000008800 */
[----:B------:R-:W-:-:S02]  /*1130*/  IMAD.MOV.U32 R218, RZ, RZ, R216 ;  /* 0x000000ffffda7224 */ /* 0x000fc400078e00d8 */
[----:B------:R-:W-:Y:S02]  /*1140*/  @!P1 IMAD R25, R12, 0x2, R25 ;  /* 0x000000020c199824 */ /* 0x000fe400078e0219 */
[-C--:B------:R-:W-:Y:S02]  /*1150*/  IMAD R19, R19, R134.reuse, RZ ;  /* 0x0000008613137224 */ /* 0x080fe400078e02ff */
[----:B---3--:R-:W-:Y:S01]  /*1160*/  IMAD.WIDE.U32 R32, R18, R134, R20 ;  /* 0x0000008612207225 */ /* 0x008fe200078e0014 */
[----:B------:R-:W-:Y:S03]  /*1170*/  @!P1 LDGSTS.E.BYPASS.LTC128B.128 [R25+0x1800], desc[UR16][R34.64] ;  /* 0x0180000022199fae */ /* 0x000fe6000b901d50 */
[----:B------:R-:W-:Y:S01]  /*1180*/  IMAD R20, R3, R6, RZ ;  /* 0x0000000603147224 */ /* 0x000fe200078e02ff */
[----:B------:R-:W-:Y:S01]  /*1190*/  @!P1 LDGSTS.E.BYPASS.LTC128B.128 [R25+0x3800], desc[UR16][R34.64+0x80] ;  /* 0x0380008022199fae */ /* 0x000fe2000b901d50 */
[----:B------:R-:W-:Y:S01]  /*11a0*/  IMAD.WIDE.U32 R30, R6, R93, R218 ;  /* 0x0000005d061e7225 */ /* 0x000fe200078e00da */
[----:B------:R-:W-:-:S02]  /*11b0*/  IADD3 R26, P3, R22, R32, RZ ;  /* 0x00000020161a7210 */ /* 0x000fc40007f7e0ff */
[----:B------:R-:W-:Y:S01]  /*11c0*/  @!P1 LDGSTS.E.BYPASS.LTC128B.128 [R25+0x5800], desc[UR16][R34.64+0x100] ;  /* 0x0580010022199fae */ /* 0x000fe2000b901d50 */
[----:B------:R-:W-:Y:S02]  /*11d0*/  IMAD R20, R24, R93, R20 ;  /* 0x0000005d18147224 */ /* 0x000fe400078e0214 */
[----:B------:R-:W-:Y:S02]  /*11e0*/  IMAD R19, R18, R135, R19 ;  /* 0x0000008712137224 */ /* 0x000fe400078e0213 */
[----:B------:R-:W-:Y:S01]  /*11f0*/  IMAD.IADD R31, R31, 0x1, R20 ;  /* 0x000000011f1f7824 */ /* 0x000fe200078e0214 */
[----:B----4-:R-:W-:Y:S01]  /*1200*/  @!P4 LEA R20, P2, R30, R10, 0x1 ;  /* 0x0000000a1e14c211 */ /* 0x010fe200078408ff */
[----:B------:R-:W-:Y:S01]  /*1210*/  @!P4 IMAD R15, R12, 0x2, R15 ;  /* 0x000000020c0fc824 */ /* 0x000fe200078e020f */
[----:B------:R-:W-:Y:S01]  /*1220*/  @!P6 LEA R10, P1, R88, R30, 0x4 ;  /* 0x0000001e580ae211 */ /* 0x000fe200078220ff */
[----:B------:R-:W-:Y:S01]  /*1230*/  IMAD.SHL.U32 R205, R0, 0x40, RZ ;  /* 0x0000004000cd7824 */ /* 0x000fe200078e00ff */
[----:B-----5:R-:W-:Y:S01]  /*1240*/  IADD3.X R27, R17, R33, R19, P3, !PT ;  /* 0x00000021111b7210 */ /* 0x020fe20001ffe413 */
[----:B------:R-:W-:Y:S01]  /*1250*/  IMAD.WIDE.U32 R28, R88, 0x20, RZ ;  /* 0x00000020581c7825 */ /* 0x000fe200078e00ff */
[----:B------:R-:W-:-:S02]  /*1260*/  @!P4 LEA.HI.X R21, R30, R11, R31, 0x1, P2 ;  /* 0x0000000b1e15c211 */ /* 0x000fc400010f0c1f */
[----:B------:R-:W-:Y:S01]  /*1270*/  ISETP.GE.AND P2, PT, R14, R13, PT ;  /* 0x0000000d0e00720c */ /* 0x000fe20003f46270 */
[----:B------:R-:W-:Y:S01]  /*1280*/  IMAD R207, R23, UR6, RZ ;  /* 0x0000000617cf7c24 */ /* 0x000fe2000f8e02ff */
[----:B------:R-:W-:Y:S01]  /*1290*/  @!P6 LEA.HI.X R19, R88, R31, R89, 0x4, P1 ;  /* 0x0000001f5813e211 */ /* 0x000fe200008f2459 */
[----:B------:R-:W-:Y:S01]  /*12a0*/  @!P4 LDGSTS.E.BYPASS.LTC128B.128 [R15+0x6000], desc[UR16][R20.64] ;  /* 0x06000000140fcfae */ /* 0x000fe2000b901d50 */
[----:B--2---:R-:W-:Y:S01]  /*12b0*/  @!P6 LEA R32, P1, R10, R4, 0x1 ;  /* 0x000000040a20e211 */ /* 0x004fe200078208ff */
[----:B------:R-:W-:Y:S01]  /*12c0*/  IMAD R24, R24, R134, RZ ;  /* 0x0000008618187224 */ /* 0x000fe200078e02ff */
[----:B------:R-:W-:Y:S01]  /*12d0*/  LEA.HI R17, R7, R90, RZ, 0x4 ;  /* 0x0000005a07117211 */ /* 0x000fe200078f20ff */
[----:B------:R-:W-:Y:S01]  /*12e0*/  @!P4 LDGSTS.E.BYPASS.LTC128B.128 [R15+0x8000], desc[UR16][R20.64+0x80] ;  /* 0x08000080140fcfae */ /* 0x000fe2000b901d50 */
[----:B------:R-:W-:Y:S01]  /*12f0*/  @!P6 LEA.HI.X R33, R10, R5, R19, 0x1, P1 ;  /* 0x000000050a21e211 */ /* 0x000fe200008f0c13 */
[C---:B------:R-:W-:Y:S01]  /*1300*/  IMAD R207, R214.reuse, UR7, R207 ;  /* 0x00000007d6cf7c24 */ /* 0x040fe2000f8e02cf */
[----:B------:R-:W-:Y:S01]  /*1310*/  @!P6 MOV R5, 0x400 ;  /* 0x000004000005e802 */ /* 0x000fe20000000f00 */
[----:B------:R2:W-:Y:S01]  /*1320*/  @!P4 LDGSTS.E.BYPASS.LTC128B.128 [R15+0xa000], desc[UR16][R20.64+0x100] ;  /* 0x0a000100140fcfae */ /* 0x0005e2000b901d50 */
[----:B------:R-:W-:Y:S01]  /*1330*/  SHF.R.S32.HI R4, RZ, 0x4, R17 ;  /* 0x00000004ff047819 */ /* 0x000fe20000011411 */
[----:B------:R-:W-:Y:S01]  /*1340*/  IMAD.WIDE.U32 R214, R214, UR6, R26 ;  /* 0x00000006d6d67c25 */ /* 0x000fe2000f8e001a */
[-C--:B------:R-:W-:Y:S01]  /*1350*/  ISETP.GE.AND P4, PT, R16, R13.reuse, PT ;  /* 0x0000000d1000720c */ /* 0x080fe20003f86270 */
[----:B------:R-:W3:Y:S01]  /*1360*/  @!P2 S2R R11, SR_CgaCtaId ;  /* 0x00000000000ba919 */ /* 0x000ee20000008800 */
[CC--:B------:R-:W-:Y:S01]  /*1370*/  ISETP.GE.AND P1, PT, R18.reuse, R13.reuse, PT ;  /* 0x0000000d1200720c */ /* 0x0c0fe20003f26270 */
[----:B------:R-:W-:Y:S01]  /*1380*/  IMAD.SHL.U32 R18, R18, 0x8, RZ ;  /* 0x0000000812127824 */ /* 0x000fe200078e00ff */
[----:B------:R-:W-:Y:S01]  /*1390*/  ISETP.GE.AND P3, PT, R14, R13, PT ;  /* 0x0000000d0e00720c */ /* 0x000fe20003f66270 */
[----:B------:R-:W-:Y:S01]  /*13a0*/  IMAD R23, R6, R135, R24 ;  /* 0x0000008706177224 */ /* 0x000fe200078e0218 */
[----:B-1----:R-:W-:Y:S01]  /*13b0*/  @!P6 LEA R13, R8, R5, 0x18 ;  /* 0x00000005080de211 */ /* 0x002fe200078ec0ff */
[----:B------:R-:W-:Y:S01]  /*13c0*/  IMAD.IADD R207, R215, 0x1, R207 ;  /* 0x00000001d7cf7824 */ /* 0x000fe200078e02cf */
[----:B------:R-:W-:-:S02]  /*13d0*/  @!P5 MOV R8, 0x400 ;  /* 0x000004000008d802 */ /* 0x000fc40000000f00 */
[C---:B------:R-:W-:Y:S02]  /*13e0*/  LEA.HI R10, R17.reuse, R4, RZ, 0x1 ;  /* 0x00000004110a7211 */ /* 0x040fe400078f08ff */
[----:B------:R-:W-:Y:S01]  /*13f0*/  LOP3.LUT R5, R17, 0xfffffff0, RZ, 0xc0, !PT ;  /* 0xfffffff011057812 */ /* 0x000fe200078ec0ff */
[----:B------:R-:W-:Y:S01]  /*1400*/  @!P6 IMAD R17, R12, 0x2, R13 ;  /* 0x000000020c11e824 */ /* 0x000fe200078e020d */
[----:B------:R-:W-:Y:S02]  /*1410*/  @!P5 LEA R13, R9, R8, 0x18 ;  /* 0x00000008090dd211 */ /* 0x000fe400078ec0ff */
[----:B------:R-:W1:Y:S01]  /*1420*/  @!P5 LDC.64 R8, c[0x0][0x218] ;  /* 0x00008600ff08db82 */ /* 0x000e620000000a00 */
[----:B------:R-:W-:Y:S01]  /*1430*/  IMAD.IADD R14, R90, 0x1, -R5 ;  /* 0x000000015a0e7824 */ /* 0x000fe200078e0a05 */
[----:B------:R-:W-:Y:S01]  /*1440*/  LOP3.LUT R205, R205, 0x1c0, RZ, 0xc0, !PT ;  /* 0x000001c0cdcd7812 */ /* 0x000fe200078ec0ff */
[----:B------:R-:W-:Y:S01]  /*1450*/  @!P6 LDGSTS.E.BYPASS.LTC128B.128 [R17+0x6800], desc[UR16][R32.64] ;  /* 0x068000002011efae */ /* 0x000fe2000b901d50 */
[----:B------:R-:W-:-:S02]  /*1460*/  @!P5 IMAD R13, R12, 0x2, R13 ;  /* 0x000000020c0dd824 */ /* 0x000fc400078e020d */
[----:B------:R-:W-:Y:S01]  /*1470*/  LOP3.LUT R18, R205, 0x8, R18, 0xf8, !PT ;  /* 0x00000008cd127812 */ /* 0x000fe200078ef812 */
[----:B------:R-:W-:Y:S01]  /*1480*/  @!P6 LDGSTS.E.BYPASS.LTC128B.128 [R17+0x8800], desc[UR16][R32.64+0x80] ;  /* 0x088000802011efae */ /* 0x000fe2000b901d50 */
[----:B--2---:R-:W-:Y:S02]  /*1490*/  LOP3.LUT R15, R10, 0xfffffffe, RZ, 0xc0, !PT ;  /* 0xfffffffe0a0f7812 */ /* 0x004fe400078ec0ff */
[----:B------:R-:W-:Y:S01]  /*14a0*/  SHF.R.U32.HI R205, RZ, 0x3, R205 ;  /* 0x00000003ffcd7819 */ /* 0x000fe200000116cd */
[----:B------:R2:W-:Y:S01]  /*14b0*/  @!P6 LDGSTS.E.BYPASS.LTC128B.128 [R17+0xa800], desc[UR16][R32.64+0x100] ;  /* 0x0a8001002011efae */ /* 0x0005e2000b901d50 */
[----:B------:R-:W-:Y:S01]  /*14c0*/  @!P5 IADD3 R16, P6, R30, R28, RZ ;  /* 0x0000001c1e10d210 */ /* 0x000fe20007fde0ff */
[----:B------:R-:W-:Y:S01]  /*14d0*/  IMAD.IADD R10, R4, 0x1, -R15 ;  /* 0x00000001040a7824 */ /* 0x000fe200078e0a0f */
[----:B------:R-:W-:Y:S01]  /*14e0*/  LOP3.LUT R205, R18, R205, RZ, 0x3c, !PT ;  /* 0x000000cd12cd7212 */ /* 0x000fe200078e3cff */
[----:B------:R-:W4:Y:S01]  /*14f0*/  @!P2 LDC.64 R4, c[0x0][0x218] ;  /* 0x00008600ff04ab82 */ /* 0x000f220000000a00 */
[----:B------:R-:W-:Y:S01]  /*1500*/  @!P2 MOV R20, 0x400 ;  /* 0x000004000014a802 */ /* 0x000fe20000000f00 */
[----:B------:R-:W-:Y:S01]  /*1510*/  @!P2 IMAD R18, R89, 0x30, RZ ;  /* 0x000000305912a824 */ /* 0x000fe200078e02ff */
[----:B------:R-:W-:Y:S01]  /*1520*/  SHF.R.S32.HI R15, RZ, 0x1f, R14 ;  /* 0x0000001fff0f7819 */ /* 0x000fe2000001140e */
[----:B------:R-:W-:Y:S01]  /*1530*/  IMAD R205, R10, 0x200, R205 ;  /* 0x000002000acd7824 */ /* 0x000fe200078e02cd */
[----:B---3--:R-:W-:-:S02]  /*1540*/  @!P2 LEA R11, R11, R20, 0x18 ;  /* 0x000000140b0ba211 */ /* 0x008fc400078ec0ff */
[----:B------:R-:W-:Y:S02]  /*1550*/  LEA.HI R15, R15, R14, RZ, 0x3 ;  /* 0x0000000e0f0f7211 */ /* 0x000fe400078f18ff */
[----:B------:R-:W-:Y:S01]  /*1560*/  LEA R205, R205, UR4, 0x1 ;  /* 0x00000004cdcd7c11 */ /* 0x000fe2000f8e08ff */
[----:B------:R-:W-:Y:S01]  /*1570*/  @!P2 IMAD R11, R12, 0x2, R11 ;  /* 0x000000020c0ba824 */ /* 0x000fe200078e020b */
[C---:B------:R-:W-:Y:S01]  /*1580*/  LOP3.LUT R19, R15.reuse, 0xfffffff8, RZ, 0xc0, !PT ;  /* 0xfffffff80f137812 */ /* 0x040fe200078ec0ff */
[----:B------:R-:W-:Y:S02]  /*1590*/  IMAD.SHL.U32 R91, R15, 0x40, RZ ;  /* 0x000000400f5b7824 */ /* 0x000fe400078e00ff */
[----:B------:R-:W-:Y:S02]  /*15a0*/  VIADD R203, R205, 0x6020 ;  /* 0x00006020cdcb7836 */ /* 0x000fe40000000000 */
[----:B------:R-:W-:Y:S01]  /*15b0*/  IMAD.IADD R14, R14, 0x1, -R19 ;  /* 0x000000010e0e7824 */ /* 0x000fe200078e0a13 */
[----:B------:R-:W-:Y:S01]  /*15c0*/  LOP3.LUT R91, R91, 0xfffffe00, RZ, 0xc0, !PT ;  /* 0xfffffe005b5b7812 */ /* 0x000fe200078ec0ff */
[----:B--2---:R-:W-:-:S05]  /*15d0*/  IMAD.SHL.U32 R17, R89, 0x20, RZ ;  /* 0x0000002059117824 */ /* 0x004fca00078e00ff */
[----:B------:R-:W-:Y:S01]  /*15e0*/  @!P5 IADD3.X R17, R31, R29, R17, P6, !PT ;  /* 0x0000001d1f11d210 */ /* 0x000fe200037fe411 */
[----:B------:R-:W-:Y:S01]  /*15f0*/  @!P2 IMAD.WIDE.U32 R30, R88, 0x30, R30 ;  /* 0x00000030581ea825 */ /* 0x000fe200078e001e */
[----:B-1----:R-:W-:-:S03]  /*1600*/  @!P5 LEA R8, P6, R16, R8, 0x1 ;  /* 0x000000081008d211 */ /* 0x002fc600078c08ff */
[----:B------:R-:W-:Y:S01]  /*1610*/  @!P2 IMAD.IADD R18, R31, 0x1, R18 ;  /* 0x000000011f12a824 */ /* 0x000fe200078e0212 */
[----:B------:R-:W-:Y:S01]  /*1620*/  @!P5 LEA.HI.X R9, R16, R9, R17, 0x1, P6 ;  /* 0x000000091009d211 */ /* 0x000fe200030f0c11 */
[----:B------:R-:W-:Y:S01]  /*1630*/  IMAD.SHL.U32 R17, R14, 0x40, RZ ;  /* 0x000000400e117824 */ /* 0x000fe200078e00ff */
[----:B----4-:R-:W-:-:S03]  /*1640*/  @!P2 LEA R20, P6, R30, R4, 0x1 ;  /* 0x000000041e14a211 */ /* 0x010fc600078c08ff */
[----:B------:R-:W-:Y:S01]  /*1650*/  @!P5 LDGSTS.E.BYPASS.LTC128B.128 [R13+0x7000], desc[UR16][R8.64] ;  /* 0x07000000080ddfae */ /* 0x000fe2000b901d50 */
[----:B------:R-:W-:Y:S01]  /*1660*/  @!P2 LEA.HI.X R21, R30, R5, R18, 0x1, P6 ;  /* 0x000000051e15a211 */ /* 0x000fe200030f0c12 */
[----:B------:R-:W-:Y:S01]  /*1670*/  IMAD.WIDE.U32 R18, R6, R134, RZ ;  /* 0x0000008606127225 */ /* 0x000fe200078e00ff */
[----:B------:R-:W1:Y:S01]  /*1680*/  @!P1 LDC.64 R4, c[0x0][0x220] ;  /* 0x00008800ff049b82 */ /* 0x000e620000000a00 */
[----:B------:R-:W-:Y:S02]  /*1690*/  @!P5 LDGSTS.E.BYPASS.LTC128B.128 [R13+0x9000], desc[UR16][R8.64+0x80] ;  /* 0x09000080080ddfae */ /* 0x000fe4000b901d50 */
[----:B------:R-:W-:Y:S02]  /*16a0*/  IMAD.IADD R12, R19, 0x1, R23 ;  /* 0x00000001130c7824 */ /* 0x000fe400078e0217 */
[----:B------:R2:W-:Y:S04]  /*16b0*/  @!P5 LDGSTS.E.BYPASS.LTC128B.128 [R13+0xb000], desc[UR16][R8.64+0x100] ;  /* 0x0b000100080ddfae */ /* 0x0005e8000b901d50 */
[----:B------:R-:W-:Y:S04]  /*16c0*/  @!P2 LDGSTS.E.BYPASS.LTC128B.128 [R11+0x7800], desc[UR16][R20.64] ;  /* 0x07800000140bafae */ /* 0x000fe8000b901d50 */
[----:B------:R-:W-:Y:S04]  /*16d0*/  @!P2 LDGSTS.E.BYPASS.LTC128B.128 [R11+0x9800], desc[UR16][R20.64+0x80] ;  /* 0x09800080140bafae */ /* 0x000fe8000b901d50 */
[----:B------:R3:W-:Y:S01]  /*16e0*/  @!P2 LDGSTS.E.BYPASS.LTC128B.128 [R11+0xb800], desc[UR16][R20.64+0x100] ;  /* 0x0b800100140bafae */ /* 0x0007e2000b901d50 */
[----:B------:R-:W-:-:S03]  /*16f0*/  LEA R16, P2, R18, R214, 0x6 ;  /* 0x000000d612107211 */ /* 0x000fc600078430ff */
[----:B------:R-:W0:Y:S01]  /*1700*/  LDGDEPBAR ;  /* 0x00000000000079af */ /* 0x000e220000000000 */
[----:B-1----:R-:W-:Y:S01]  /*1710*/  @!P1 LEA R22, P5, R16, R4, 0x1 ;  /* 0x0000000410169211 */ /* 0x002fe200078a08ff */
[----:B--2---:R-:W-:Y:S01]  /*1720*/  IMAD.SHL.U32 R9, R10, 0x8, RZ ;  /* 0x000000080a097824 */ /* 0x004fe200078e00ff */
[----:B------:R-:W-:Y:S02]  /*1730*/  LOP3.LUT R8, R17, 0x1c0, RZ, 0xc0, !PT ;  /* 0x000001c011087812 */ /* 0x000fe400078ec0ff */
[----:B------:R-:W-:Y:S01]  /*1740*/  LEA.HI.X R17, R18, R207, R12, 0x6, P2 ;  /* 0x000000cf12117211 */ /* 0x000fe200010f340c */
[----:B------:R-:W-:Y:S01]  /*1750*/  IMAD.WIDE.U32 R18, R134, 0x20, RZ ;  /* 0x0000002086127825 */ /* 0x000fe200078e00ff */
[----:B------:R-:W1:Y:S02]  /*1760*/  @!P0 LDC.64 R12, c[0x0][0x220] ;  /* 0x00008800ff0c8b82 */ /* 0x000e640000000a00 */
[C---:B------:R-:W-:Y:S02]  /*1770*/  @!P1 LEA.HI.X R23, R16.reuse, R5, R17, 0x1, P5 ;  /* 0x0000000510179211 */ /* 0x040fe400028f0c11 */
[----:B------:R-:W-:-:S02]  /*1780*/  @!P4 IADD3 R18, P2, R16, R18, RZ ;  /* 0x000000121012c210 */ /* 0x000fc40007f5e0ff */
[----:B---3--:R-:W-:Y:S01]  /*1790*/  LOP3.LUT R11, R8, 0x8, R9, 0xf8, !PT ;  /* 0x00000008080b7812 */ /* 0x008fe200078ef809 */
[----:B------:R-:W-:-:S04]  /*17a0*/  DEPBAR.LE SB0, 0x0 ;  /* 0x000080000000791a */ /* 0x000fc80000000000 */
[----:B------:R-:W-:Y:S01]  /*17b0*/  BAR.SYNC.DEFER_BLOCKING 0x0 ;  /* 0x0000000000007b1d */ /* 0x000fe20000010000 */
[----:B------:R-:W-:Y:S01]  /*17c0*/  SHF.R.U32.HI R8, RZ, 0x3, R8 ;  /* 0x00000003ff087819 */ /* 0x000fe20000011608 */
[----:B------:R-:W-:Y:S01]  /*17d0*/  IMAD.SHL.U32 R9, R135, 0x20, RZ ;  /* 0x0000002087097824 */ /* 0x000fe200078e00ff */
[----:B------:R-:W-:Y:S01]  /*17e0*/  LEA.HI R20, R7, R90, RZ, 0x5 ;  /* 0x0000005a07147211 */ /* 0x000fe200078f28ff */
[----:B------:R-:W-:Y:S01]  /*17f0*/  @!P3 IMAD R7, R135, 0x30, RZ ;  /* 0x000000308707b824 */ /* 0x000fe200078e02ff */
[----:B------:R-:W-:Y:S01]  /*1800*/  LOP3.LUT R4, R11, R8, RZ, 0x3c, !PT ;  /* 0x000000080b047212 */ /* 0x000fe200078e3cff */
[----:B------:R-:W-:Y:S02]  /*1810*/  IMAD.SHL.U32 R90, R90, 0x2, RZ ;  /* 0x000000025a5a7824 */ /* 0x000fe400078e00ff */
[----:B------:R-:W2:Y:S01]  /*1820*/  @!P4 LDC.64 R10, c[0x0][0x220] ;  /* 0x00008800ff0acb82 */ /* 0x000ea20000000a00 */
[----:B------:R-:W-:Y:S02]  /*1830*/  @!P4 IADD3.X R5, R17, R19, R9, P2, !PT ;  /* 0x000000131105c210 */ /* 0x000fe400017fe409 */
[----:B------:R-:W-:-:S02]  /*1840*/  @!P0 LEA R15, P2, R134, R16, 0x4 ;  /* 0x00000010860f8211 */ /* 0x000fc400078420ff */
[----:B------:R-:W-:-:S03]  /*1850*/  SHF.R.S32.HI R20, RZ, 0x5, R20 ;  /* 0x00000005ff147819 */ /* 0x000fc60000011414 */
[----:B------:R-:W3:Y:S01]  /*1860*/  @!P3 LDC.64 R8, c[0x0][0x220] ;  /* 0x00008800ff08bb82 */ /* 0x000ee20000000a00 */
[----:B------:R-:W-:Y:S04]  /*1870*/  @P1 STS.128 [R211+0xc000], RZ ;  /* 0x00c000ffd3001388 */ /* 0x000fe80000000c00 */
[----:B------:R-:W-:Y:S01]  /*1880*/  @P1 STS.128 [R211+0xe000], RZ ;  /* 0x00e000ffd3001388 */ /* 0x000fe20000000c00 */
[----:B--2---:R-:W-:-:S03]  /*1890*/  @!P4 LEA R10, P5, R18, R10, 0x1 ;  /* 0x0000000a120ac211 */ /* 0x004fc600078a08ff */
[----:B------:R-:W-:Y:S01]  /*18a0*/  @P1 STS.128 [R211+0x10000], RZ ;  /* 0x010000ffd3001388 */ /* 0x000fe20000000c00 */
[----:B------:R-:W-:-:S03]  /*18b0*/  @!P4 LEA.HI.X R11, R18, R11, R5, 0x1, P5 ;  /* 0x0000000b120bc211 */ /* 0x000fc600028f0c05 */
[----:B------:R-:W-:Y:S01]  /*18c0*/  @!PT LDS RZ, [RZ] ;  /* 0x00000000fffff984 */ /* 0x000fe20000000800 */
[----:B------:R-:W-:Y:S01]  /*18d0*/  @!PT LDS RZ, [RZ] ;  /* 0x00000000fffff984 */ /* 0x000fe20000000800 */
[----:B------:R-:W-:Y:S01]  /*18e0*/  @!PT LDS RZ, [RZ] ;  /* 0x00000000fffff984 */ /* 0x000fe20000000800 */
[----:B------:R-:W-:Y:S01]  /*18f0*/  @!P1 LDGSTS.E.BYPASS.LTC128B.128 [R211+0xc000], desc[UR16][R22.64] ;  /* 0x0c00000016d39fae */ /* 0x000fe2000b901d50 */
[----:B------:R-:W-:-:S03]  /*1900*/  IMAD R5, R20, 0x400, R91 ;  /* 0x0000040014057824 */ /* 0x000fc600078e025b */
[----:B------:R-:W-:Y:S01]  /*1910*/  @!P1 LDGSTS.E.BYPASS.LTC128B.128 [R211+0xe000], desc[UR16][R22.64+0x80] ;  /* 0x0e00008016d39fae */ /* 0x000fe2000b901d50 */
[----:B------:R-:W-:Y:S02]  /*1920*/  IMAD.IADD R206, R4, 0x1, R5 ;  /* 0x0000000104ce7824 */ /* 0x000fe400078e0205 */
[----:B------:R-:W-:Y:S01]  /*1930*/  IMAD.MOV.U32 R5, RZ, RZ, 0x20 ;  /* 0x00000020ff057424 */ /* 0x000fe200078e00ff */
[----:B------:R-:W-:Y:S01]  /*1940*/  @!P1 LDGSTS.E.BYPASS.LTC128B.128 [R211+0x10000], desc[UR16][R22.64+0x100] ;  /* 0x1000010016d39fae */ /* 0x000fe2000b901d50 */
[----:B-1----:R-:W-:Y:S02]  /*1950*/  @!P0 LEA R24, P1, R15, R12, 0x1 ;  /* 0x0000000c0f188211 */ /* 0x002fe400078208ff */
[C---:B------:R-:W-:Y:S01]  /*1960*/  @!P0 LEA.HI.X R12, R134.reuse, R17, R135, 0x4, P2 ;  /* 0x00000011860c8211 */ /* 0x040fe200010f2487 */
[----:B------:R-:W-:Y:S01]  /*1970*/  @!P3 IMAD.WIDE.U32 R16, R134, 0x30, R16 ;  /* 0x000000308610b825 */ /* 0x000fe200078e0010 */
[----:B------:R-:W-:Y:S01]  /*1980*/  @P0 STS.128 [R211+0xc800], RZ ;  /* 0x00c800ffd3000388 */ /* 0x000fe20000000c00 */
[----:B------:R-:W-:-:S02]  /*1990*/  LEA R206, R206, UR4, 0x1 ;  /* 0x00000004cece7c11 */ /* 0x000fc4000f8e08ff */
[----:B------:R-:W-:Y:S01]  /*19a0*/  @!P0 LEA.HI.X R25, R15, R13, R12, 0x1, P1 ;  /* 0x0000000d0f198211 */ /* 0x000fe200008f0c0c */
[----:B------:R-:W-:Y:S01]  /*19b0*/  @!P3 IMAD.IADD R7, R17, 0x1, R7 ;  /* 0x000000011107b824 */ /* 0x000fe200078e0207 */
[----:B------:R-:W-:Y:S01]  /*19c0*/  R2P PR, R14, 0x6 ;  /* 0x000000060e007804 */ /* 0x000fe20000000000 */
[----:B------:R-:W-:Y:S01]  /*19d0*/  @P0 STS.128 [R211+0xe800], RZ ;  /* 0x00e800ffd3000388 */ /* 0x000fe20000000c00 */
[----:B---3--:R-:W-:-:S03]  /*19e0*/  @!P3 LEA R8, P5, R16, R8, 0x1 ;  /* 0x000000081008b211 */ /* 0x008fc600078a08ff */
[----:B------:R-:W-:Y:S01]  /*19f0*/  @P0 STS.128 [R211+0x10800], RZ ;  /* 0x010800ffd3000388 */ /* 0x000fe20000000c00 */
[----:B------:R-:W-:Y:S01]  /*1a00*/  @!P3 LEA.HI.X R9, R16, R9, R7, 0x1, P5 ;  /* 0x000000091009b211 */ /* 0x000fe200028f0c07 */
[----:B------:R-:W-:Y:S01]  /*1a10*/  IMAD.MOV.U32 R7, RZ, RZ, 0x10 ;  /* 0x00000010ff077424 */ /* 0x000fe200078e00ff */
[----:B------:R-:W-:Y:S01]  /*1a20*/  SEL R5, R5, 0xffffffe0, !P2 ;  /* 0xffffffe005057807 */ /* 0x000fe20005000000 */
[----:B------:R-:W-:Y:S01]  /*1a30*/  @!PT LDS RZ, [RZ] ;  /* 0x00000000fffff984 */ /* 0x000fe20000000800 */
[----:B------:R-:W-:Y:S01]  /*1a40*/  @!PT LDS RZ, [RZ] ;  /* 0x00000000fffff984 */ /* 0x000fe20000000800 */
[----:B------:R-:W-:Y:S01]  /*1a50*/  @!PT LDS RZ, [RZ] ;  /* 0x00000000fffff984 */ /* 0x000fe20000000800 */
[----:B------:R-:W-:Y:S03]  /*1a60*/  @!P0 LDGSTS.E.BYPASS.LTC128B.128 [R211+0xc800], desc[UR16][R24.64] ;  /* 0x0c80000018d38fae */ /* 0x000fe6000b901d50 */
[----:B------:R-:W-:Y:S01]  /*1a70*/  SEL R7, R7, 0xfffffff0, !P1 ;  /* 0xfffffff007077807 */ /* 0x000fe20004800000 */
[----:B------:R-:W-:Y:S01]  /*1a80*/  @!P0 LDGSTS.E.BYPASS.LTC128B.128 [R211+0xe800], desc[UR16][R24.64+0x80] ;  /* 0x0e80008018d38fae */ /* 0x000fe2000b901d50 */
[----:B------:R-:W-:Y:S01]  /*1a90*/  R2P PR, R0, 0x6 ;  /* 0x0000000600007804 */ /* 0x000fe20000000000 */
[----:B------:R-:W-:-:S02]  /*1aa0*/  VIADD R0, R205, 0x6000 ;  /* 0x00006000cd007836 */ /* 0x000fc40000000000 */
[----:B------:R1:W-:Y:S01]  /*1ab0*/  @!P0 LDGSTS.E.BYPASS.LTC128B.128 [R211+0x10800], desc[UR16][R24.64+0x100] ;  /* 0x1080010018d38fae */ /* 0x0003e2000b901d50 */
[--C-:B------:R-:W-:Y:S02]  /*1ac0*/  IMAD R204, R7, 0x2, R206.reuse ;  /* 0x0000000207cc7824 */ /* 0x100fe400078e02ce */
[C---:B------:R-:W-:Y:S01]  /*1ad0*/  IMAD R202, R5.reuse, 0x2, R206 ;  /* 0x0000000205ca7824 */ /* 0x040fe200078e02ce */
[----:B------:R-:W-:Y:S01]  /*1ae0*/  @P4 STS.128 [R211+0xd000], RZ ;  /* 0x00d000ffd3004388 */ /* 0x000fe20000000c00 */
[----:B------:R-:W-:-:S03]  /*1af0*/  IMAD R201, R5, 0x2, R204 ;  /* 0x0000000205c97824 */ /* 0x000fc600078e02cc */
[----:B------:R-:W-:Y:S02]  /*1b00*/  @P4 STS.128 [R211+0xf000], RZ ;  /* 0x00f000ffd3004388 */ /* 0x000fe40000000c00 */
[----:B------:R-:W-:Y:S02]  /*1b10*/  @P1 VIADD R203, R0, 0xffffffe0 ;  /* 0xffffffe000cb1836 */ /* 0x000fe40000000000 */
[----:B------:R-:W-:Y:S01]  /*1b20*/  @P4 STS.128 [R211+0x11000], RZ ;  /* 0x011000ffd3004388 */ /* 0x000fe20000000c00 */
[----:B------:R-:W-:-:S03]  /*1b30*/  IMAD.MOV.U32 R0, RZ, RZ, 0x40 ;  /* 0x00000040ff007424 */ /* 0x000fc600078e00ff */
[----:B------:R-:W-:Y:S01]  /*1b40*/  @!PT LDS RZ, [RZ] ;  /* 0x00000000fffff984 */ /* 0x000fe20000000800 */
[----:B------:R-:W-:Y:S01]  /*1b50*/  @!PT LDS RZ, [RZ] ;  /* 0x00000000fffff984 */ /* 0x000fe20000000800 */
[----:B------:R-:W-:Y:S01]  /*1b60*/  @!PT LDS RZ, [RZ] ;  /* 0x00000000fffff984 */ /* 0x000fe20000000800 */
[----:B------:R-:W-:Y:S02]  /*1b70*/  @!P4 LDGSTS.E.BYPASS.LTC128B.128 [R211+0xd000], desc[UR16][R10.64] ;  /* 0x0d0000000ad3cfae */ /* 0x000fe4000b901d50 */
[----:B------:R-:W-:Y:S02]  /*1b80*/  SEL R0, R0, 0xffffffc0, !P2 ;  /* 0xffffffc000007807 */ /* 0x000fe40005000000 */
[----:B------:R-:W-:Y:S03]  /*1b90*/  @!P4 LDGSTS.E.BYPASS.LTC128B.128 [R211+0xf000], desc[UR16][R10.64+0x80] ;  /* 0x0f0000800ad3cfae */ /* 0x000fe6000b901d50 */
[----:B------:R-:W-:Y:S01]  /*1ba0*/  IMAD.IADD R199, R205, 0x1, R0 ;  /* 0x00000001cdc77824 */ /* 0x000fe200078e0200 */
[----:B------:R-:W-:Y:S01]  /*1bb0*/  @!P4 LDGSTS.E.BYPASS.LTC128B.128 [R211+0x11000], desc[UR16][R10.64+0x100] ;  /* 0x110001000ad3cfae */ /* 0x000fe2000b901d50 */
[----:B------:R-:W-:-:S03]  /*1bc0*/  IMAD.IADD R192, R0, 0x1, R203 ;  /* 0x0000000100c07824 */ /* 0x000fc600078e02cb */
        /* <DEDUP_REMOVED lines=9> */
[----:B-1----:R-:W-:Y:S04]  /*1c60*/  LDSM.16.M88.4 R24, [R206] ;  /* 0x00000000ce18783b */ /* 0x002fe80000000200 */
[----:B------:R-:W1:Y:S04]  /*1c70*/  LDSM.16.M88.4 R36, [R205+0x6000] ;  /* 0x00600000cd24783b */ /* 0x000e680000000200 */
[----:B------:R-:W-:Y:S04]  /*1c80*/  LDSM.16.M88.4 R12, [R204] ;  /* 0x00000000cc0c783b */ /* 0x000fe80000000200 */
[----:B------:R-:W-:Y:S04]  /*1c90*/  LDSM.16.M88.4 R20, [R203] ;  /* 0x00000000cb14783b */ /* 0x000fe80000000200 */
[----:B------:R-:W3:Y:S04]  /*1ca0*/  LDSM.16.M88.4 R28, [R205+0x6800] ;  /* 0x00680000cd1c783b */ /* 0x000ee80000000200 */
[----:B------:R-:W4:Y:S04]  /*1cb0*/  LDSM.16.M88.4 R64, [R205+0x7000] ;  /* 0x00700000cd40783b */ /* 0x000f280000000200 */
[----:B------:R-:W5:Y:S04]  /*1cc0*/  LDSM.16.M88.4 R40, [R205+0x7800] ;  /* 0x00780000cd28783b */ /* 0x000f680000000200 */
[----:B------:R-:W-:Y:S04]  /*1cd0*/  LDSM.16.M88.4 R56, [R202] ;  /* 0x00000000ca38783b */ /* 0x000fe80000000200 */
[----:B--2---:R-:W2:Y:S04]  /*1ce0*/  LDSM.16.M88.4 R8, [R199+0x6000] ;  /* 0x00600000c708783b */ /* 0x004ea80000000200 */
[----:B------:R-:W2:Y:S04]  /*1cf0*/  LDSM.16.M88.4 R44, [R203+0x800] ;  /* 0x00080000cb2c783b */ /* 0x000ea80000000200 */
[----:B------:R-:W2:Y:S01]  /*1d00*/  LDSM.16.M88.4 R80, [R203+0x1000] ;  /* 0x00100000cb50783b */ /* 0x000ea20000000200 */
[C---:B-1----:R-:W-:Y:S03]  /*1d10*/  HMMA.16816.F32.BF16 R16, R24.reuse, R36, RZ ;  /* 0x000000241810723c */ /* 0x042fe600000418ff */
[----:B------:R-:W1:Y:S04]  /*1d20*/  LDSM.16.M88.4 R72, [R203+0x1800] ;  /* 0x00180000cb48783b */ /* 0x000e680000000200 */
        /* <DEDUP_REMOVED lines=16> */
[----:B--2---:R-:W-:Y:S06]  /*1e30*/  HMMA.16816.F32.BF16 R16, R56, R8, R16 ;  /* 0x000000083810723c */ /* 0x004fec0000041810 */
[C---:B------:R-:W-:Y:S06]  /*1e40*/  HMMA.16816.F32.BF16 R32, R12.reuse, R44, R32 ;  /* 0x0000002c0c20723c */ /* 0x040fec0000041820 */
[C---:B------:R-:W-:Y:S01]  /*1e50*/  HMMA.16816.F32.BF16 R28, R12.reuse, R46, R28 ;  /* 0x0000002e0c1c723c */ /* 0x040fe2000004181c */
[----:B------:R-:W-:Y:S05]  /*1e60*/  LDSM.16.M88.4 R44, [R192+0x800] ;  /* 0x00080000c02c783b */ /* 0x000fea0000000200 */
[C---:B------:R-:W-:Y:S06]  /*1e70*/  HMMA.16816.F32.BF16 R68, R12.reuse, R80, R68 ;  /* 0x000000500c44723c */ /* 0x040fec0000041844 */
[C---:B------:R-:W-:Y:S01]  /*1e80*/  HMMA.16816.F32.BF16 R64, R12.reuse, R82, R64 ;  /* 0x000000520c40723c */ /* 0x040fe20000041840 */
[----:B------:R-:W-:Y:S05]  /*1e90*/  LDSM.16.M88.4 R80, [R204+0x2000] ;  /* 0x00200000cc50783b */ /* 0x000fea0000000200 */
[----:B-1----:R-:W-:Y:S06]  /*1ea0*/  HMMA.16816.F32.BF16 R60, R12, R72, R60 ;  /* 0x000000480c3c723c */ /* 0x002fec000004183c */
        /* <DEDUP_REMOVED lines=89> */
[----:B------:R-:W2:Y:S05]  /*2440*/  LDSM.16.M88.4 R48, [R192+0x4800] ;  /* 0x00480000c030783b */ /* 0x000eaa0000000200 */
[C---:B------:R-:W-:Y:S06]  /*2450*/  HMMA.16816.F32.BF16 R72, R76.reuse, R10, R72 ;  /* 0x0000000a4c48723c */ /* 0x040fec0000041848 */
[C---:B------:R-:W-:Y:S01]  /*2460*/  HMMA.16816.F32.BF16 R80, R76.reuse, R8, R80 ;  /* 0x000000084c50723c */ /* 0x040fe20000041850 */
[----:B------:R-:W-:Y:S05]  /*2470*/  LDSM.16.M88.4 R8, [R199+0xb000] ;  /* 0x00b00000c708783b */ /* 0x000fea0000000200 */
        /* <DEDUP_REMOVED lines=15> */
[----:B------:R-:W-:Y:S03]  /*2570*/  MUFU.TANH R33, R33 ;  /* 0x0000002100217308 */ /* 0x000fe60000002400 */
[----:B------:R-:W-:Y:S06]  /*2580*/  HMMA.16816.F32.BF16 R64, R76, R42, R64 ;  /* 0x0000002a4c40723c */ /* 0x000fec0000041840 */
[C---:B------:R-:W-:Y:S01]  /*2590*/  HMMA.16816.F32.BF16 R36, R52.reuse, R30, R36 ;  /* 0x0000001e3424723c */ /* 0x040fe20000041824 */
[----:B------:R-:W4:Y:S05]  /*25a0*/  LDSM.16.M88.4 R28, [R192+0x5000] ;  /* 0x00500000c01c783b */ /* 0x000f2a0000000200 */
[----:B--2---:R-:W-:Y:S06]  /*25b0*/  HMMA.16816.F32.BF16 R72, R52, R50, R72 ;  /* 0x000000323448723c */ /* 0x004fec0000041848 */
[C---:B-1----:R-:W-:Y:S06]  /*25c0*/  HMMA.16816.F32.BF16 R60, R12.reuse, R16, R60 ;  /* 0x000000100c3c723c */ /* 0x042fec000004183c */
[----:B------:R-:W-:Y:S01]  /*25d0*/  HMMA.16816.F32.BF16 R56, R12, R18, R56 ;  /* 0x000000120c38723c */ /* 0x000fe20000041838 */
[----:B------:R-:W1:Y:S05]  /*25e0*/  LDSM.16.M88.4 R12, [R199+0xb800] ;  /* 0x00b80000c70c783b */ /* 0x000e6a0000000200 */
[----:B------:R-:W-:Y:S01]  /*25f0*/  HMMA.16816.F32.BF16 R84, R44, R8, R84 ;  /* 0x000000082c54723c */ /* 0x000fe20000041854 */
[----:B------:R-:W-:Y:S01]  /*2600*/  FMUL.FTZ R36, R36, UR5 ;  /* 0x0000000524247c20 */ /* 0x000fe20008410000 */
[----:B------:R-:W-:Y:S01]  /*2610*/  FMUL.FTZ R24, R38, UR5 ;  /* 0x0000000526187c20 */ /* 0x000fe20008410000 */
[----:B------:R-:W-:Y:S01]  /*2620*/  FMUL.FTZ R34, R37, UR5 ;  /* 0x0000000525227c20 */ /* 0x000fe20008410000 */
[----:B------:R-:W-:-:S02]  /*2630*/  FMUL.FTZ R25, R39, UR5 ;  /* 0x0000000527197c20 */ /* 0x000fc40008410000 */
[----:B------:R-:W-:Y:S01]  /*2640*/  HMMA.16816.F32.BF16 R64, R44, R10, R64 ;  /* 0x0000000a2c40723c */ /* 0x000fe20000041840 */
[----:B------:R-:W2:Y:S01]  /*2650*/  LDSM.16.M88.4 R8, [R192+0x5800] ;  /* 0x00580000c008783b */ /* 0x000ea20000000200 */
[----:B------:R-:W-:Y:S01]  /*2660*/  FMUL.FTZ R17, R72, UR5 ;  /* 0x0000000548117c20 */ /* 0x000fe20008410000 */
[----:B------:R-:W-:Y:S01]  /*2670*/  MUFU.TANH R36, R36 ;  /* 0x0000002400247308 */ /* 0x000fe20000002400 */
[----:B------:R-:W-:Y:S01]  /*2680*/  FMUL.FTZ R19, R73, UR5 ;  /* 0x0000000549137c20 */ /* 0x000fe20008410000 */
[----:B------:R-:W-:-:S04]  /*2690*/  DEPBAR.LE SB0, 0x0 ;  /* 0x000080000000791a */ /* 0x000fc80000000000 */
[C---:B---3--:R-:W-:Y:S02]  /*26a0*/  HMMA.16816.F32.BF16 R60, R76.reuse, R20, R60 ;  /* 0x000000144c3c723c */ /* 0x048fe4000004183c */
[----:B------:R-:W3:Y:S04]  /*26b0*/  MUFU.TANH R24, R24 ;  /* 0x0000001800187308 */ /* 0x000ee80000002400 */
[----:B------:R-:W-:Y:S01]  /*26c0*/  HMMA.16816.F32.BF16 R56, R76, R22, R56 ;  /* 0x000000164c38723c */ /* 0x000fe20000041838 */
[----:B------:R-:W-:Y:S01]  /*26d0*/  LOP3.LUT R21, R90, 0x6, RZ, 0xc0, !PT ;  /* 0x000000065a157812 */ /* 0x000fe200078ec0ff */
[----:B------:R-:W-:Y:S02]  /*26e0*/  FMUL.FTZ R20, R75, UR5 ;  /* 0x000000054b147c20 */ /* 0x000fe40008410000 */
[----:B------:R-:W5:Y:S02]  /*26f0*/  MUFU.TANH R17, R17 ;  /* 0x0000001100117308 */ /* 0x000f640000002400 */
[----:B------:R-:W-:Y:S01]  /*2700*/  HMMA.16816.F32.BF16 R80, R52, R48, R80 ;  /* 0x000000303450723c */ /* 0x000fe20000041850 */
[----:B------:R-:W-:-:S04]  /*2710*/  IMAD R22, R6, 0x40, R21 ;  /* 0x0000004006167824 */ /* 0x000fc800078e0215 */
[C---:B------:R-:W-:Y:S01]  /*2720*/  VIADD R6, R22.reuse, 0x8 ;  /* 0x0000000816067836 */ /* 0x040fe20000000000 */
[----:B----4-:R-:W-:Y:S01]  /*2730*/  HMMA.16816.F32.BF16 R84, R52, R28, R84 ;  /* 0x0000001c3454723c */ /* 0x010fe20000041854 */
[-C--:B------:R-:W-:Y:S01]  /*2740*/  ISETP.GE.AND P3, PT, R22, R95.reuse, PT ;  /* 0x0000005f1600720c */ /* 0x080fe20003f66270 */
[----:B------:R-:W-:Y:S02]  /*2750*/  MUFU.TANH R34, R34 ;  /* 0x0000002200227308 */ /* 0x000fe40000002400 */
[-C--:B------:R-:W-:Y:S01]  /*2760*/  ISETP.GE.AND P2, PT, R6, R95.reuse, PT ;  /* 0x0000005f0600720c */ /* 0x080fe20003f46270 */
[----:B------:R-:W-:Y:S01]  /*2770*/  VIADD R6, R22, 0x18 ;  /* 0x0000001816067836 */ /* 0x000fe20000000000 */
[C---:B-1----:R-:W-:Y:S01]  /*2780*/  HMMA.16816.F32.BF16 R60, R44.reuse, R12, R60 ;  /* 0x0000000c2c3c723c */ /* 0x042fe2000004183c */
[----:B------:R-:W-:Y:S01]  /*2790*/  FMUL.FTZ R28, R74, UR5 ;  /* 0x000000054a1c7c20 */ /* 0x000fe20008410000 */
[----:B---3--:R-:W-:Y:S02]  /*27a0*/  FSEL R21, R24, -INF , !P2 ;  /* 0xff80000018157808 */ /* 0x008fe40005000000 */
[----:B------:R-:W1:Y:S01]  /*27b0*/  MUFU.TANH R25, R25 ;  /* 0x0000001900197308 */ /* 0x000e620000002400 */
[----:B------:R-:W-:Y:S01]  /*27c0*/  FSEL R36, R36, -INF , !P2 ;  /* 0xff80000024247808 */ /* 0x000fe20005000000 */
[----:B------:R-:W-:Y:S01]  /*27d0*/  HMMA.16816.F32.BF16 R56, R44, R14, R56 ;  /* 0x0000000e2c38723c */ /* 0x000fe20000041838 */
[----:B------:R-:W-:Y:S01]  /*27e0*/  VIADD R12, R22, 0x1 ;  /* 0x00000001160c7836 */ /* 0x000fe20000000000 */
[----:B------:R-:W-:Y:S01]  /*27f0*/  ISETP.GE.AND P4, PT, R6, R95, PT ;  /* 0x0000005f0600720c */ /* 0x000fe20003f86270 */
[----:B------:R-:W-:Y:S01]  /*2800*/  VIADD R6, R22, 0x19 ;  /* 0x0000001916067836 */ /* 0x000fe20000000000 */
[----:B------:R-:W-:-:S02]  /*2810*/  FSEL R33, R33, -INF , !P3 ;  /* 0xff80000021217808 */ /* 0x000fc40005800000 */
[----:B------:R-:W-:Y:S01]  /*2820*/  FMUL.FTZ R26, R80, UR5 ;  /* 0x00000005501a7c20 */ /* 0x000fe20008410000 */
[----:B------:R-:W-:Y:S01]  /*2830*/  FMUL.FTZ R16, R82, UR5 ;  /* 0x0000000552107c20 */ /* 0x000fe20008410000 */
[----:B------:R-:W-:Y:S01]  /*2840*/  FSEL R14, R0, -INF , !P3 ;  /* 0xff800000000e7808 */ /* 0x000fe20005800000 */
[----:B------:R-:W-:Y:S01]  /*2850*/  VIADD R0, R22, 0x20 ;  /* 0x0000002016007836 */ /* 0x000fe20000000000 */
[-C--:B------:R-:W-:Y:S01]  /*2860*/  ISETP.GE.AND P0, PT, R12, R95.reuse, PT ;  /* 0x0000005f0c00720c */ /* 0x080fe20003f06270 */
[C---:B------:R-:W-:Y:S01]  /*2870*/  HMMA.16816.F32.BF16 R64, R52.reuse, R30, R64 ;  /* 0x0000001e3440723c */ /* 0x040fe20000041840 */
[----:B------:R-:W-:Y:S01]  /*2880*/  MUFU.TANH R26, R26 ;  /* 0x0000001a001a7308 */ /* 0x000fe20000002400 */
[----:B------:R-:W-:Y:S01]  /*2890*/  FMUL.FTZ R27, R81, UR5 ;  /* 0x00000005511b7c20 */ /* 0x000fe20008410000 */
[----:B------:R-:W-:Y:S01]  /*28a0*/  FSEL R23, R40, -INF , !P0 ;  /* 0xff80000028177808 */ /* 0x000fe20004000000 */
[----:B------:R-:W-:Y:S01]  /*28b0*/  FMUL.FTZ R18, R83, UR5 ;  /* 0x0000000553127c20 */ /* 0x000fe20008410000 */
[----:B------:R-:W-:Y:S01]  /*28c0*/  FSEL R32, R32, -INF , !P0 ;  /* 0xff80000020207808 */ /* 0x000fe20004000000 */
[----:B------:R-:W-:Y:S01]  /*28d0*/  VIADD R12, R22, 0x11 ;  /* 0x00000011160c7836 */ /* 0x000fe20000000000 */
[-C--:B------:R-:W-:Y:S01]  /*28e0*/  ISETP.GE.AND P0, PT, R0, R95.reuse, PT ;  /* 0x0000005f0000720c */ /* 0x080fe20003f06270 */
[C---:B------:R-:W-:Y:S01]  /*28f0*/  VIADD R0, R22.reuse, 0x21 ;  /* 0x0000002116007836 */ /* 0x040fe20000000000 */
[----:B------:R-:W3:Y:S01]  /*2900*/  MUFU.TANH R16, R16 ;  /* 0x0000001000107308 */ /* 0x000ee20000002400 */
[----:B------:R-:W-:Y:S01]  /*2910*/  VIADD R30, R22, 0x9 ;  /* 0x00000009161e7836 */ /* 0x000fe20000000000 */
[C---:B--2---:R-:W-:Y:S01]  /*2920*/  HMMA.16816.F32.BF16 R60, R52.reuse, R8, R60 ;  /* 0x00000008343c723c */ /* 0x044fe2000004183c */
[----:B------:R-:W-:Y:S01]  /*2930*/  FMUL.FTZ R84, R84, UR5 ;  /* 0x0000000554547c20 */ /* 0x000fe20008410000 */
[-C--:B------:R-:W-:Y:S01]  /*2940*/  ISETP.GE.AND P2, PT, R0, R95.reuse, PT ;  /* 0x0000005f0000720c */ /* 0x080fe20003f46270 */
[----:B------:R-:W-:Y:S01]  /*2950*/  VIADD R0, R22, 0x28 ;  /* 0x0000002816007836 */ /* 0x000fe20000000000 */
[-C--:B------:R-:W-:Y:S01]  /*2960*/  ISETP.GE.AND P1, PT, R30, R95.reuse, PT ;  /* 0x0000005f1e00720c */ /* 0x080fe20003f26270 */
[----:B------:R-:W-:Y:S01]  /*2970*/  VIADD R30, R22, 0x10 ;  /* 0x00000010161e7836 */ /* 0x000fe20000000000 */
[----:B------:R-:W-:Y:S01]  /*2980*/  MUFU.TANH R27, R27 ;  /* 0x0000001b001b7308 */ /* 0x000fe20000002400 */
[----:B-----5:R-:W-:Y:S01]  /*2990*/  FSEL R8, R17, -INF , !P4 ;  /* 0xff80000011087808 */ /* 0x020fe20006000000 */
[----:B------:R-:W-:Y:S01]  /*29a0*/  HMMA.16816.F32.BF16 R56, R52, R10, R56 ;  /* 0x0000000a3438723c */ /* 0x000fe20000041838 */
[----:B-1----:R-:W-:Y:S01]  /*29b0*/  FSEL R25, R25, -INF , !P1 ;  /* 0xff80000019197808 */ /* 0x002fe20004800000 */
[----:B------:R-:W-:Y:S01]  /*29c0*/  FMUL.FTZ R85, R85, UR5 ;  /* 0x0000000555557c20 */ /* 0x000fe20008410000 */
[----:B------:R-:W-:Y:S01]  /*29d0*/  FSEL R34, R34, -INF , !P1 ;  /* 0xff80000022227808 */ /* 0x000fe20004800000 */
[----:B------:R-:W-:Y:S01]  /*29e0*/  FMUL.FTZ R86, R86, UR5 ;  /* 0x0000000556567c20 */ /* 0x000fe20008410000 */
[----:B------:R-:W-:Y:S01]  /*29f0*/  FMNMX.FTZ R17, R14, R32, !PT ;  /* 0x000000200e117209 */ /* 0x000fe20007810000 */
[----:B------:R-:W1:Y:S01]  /*2a00*/  MUFU.TANH R18, R18 ;  /* 0x0000001200127308 */ /* 0x000e620000002400 */
[-C--:B------:R-:W-:Y:S01]  /*2a10*/  ISETP.GE.AND P1, PT, R0, R95.reuse, PT ;  /* 0x0000005f0000720c */ /* 0x080fe20003f26270 */
[----:B------:R-:W-:Y:S01]  /*2a20*/  VIADD R0, R22, 0x29 ;  /* 0x0000002916007836 */ /* 0x000fe20000000000 */
[----:B------:R-:W-:Y:S01]  /*2a30*/  ISETP.GE.AND P6, PT, R30, R95, PT ;  /* 0x0000005f1e00720c */ /* 0x000fe20003fc6270 */
[----:B------:R-:W-:Y:S01]  /*2a40*/  FMUL.FTZ R64, R64, UR5 ;  /* 0x0000000540407c20 */ /* 0x000fe20008410000 */
[----:B------:R-:W-:Y:S01]  /*2a50*/  FMNMX.FTZ R17, R36, R17, !PT ;  /* 0x0000001124117209 */ /* 0x000fe20007810000 */
[----:B------:R-:W-:Y:S01]  /*2a60*/  FMUL.FTZ R65, R65, UR5 ;  /* 0x0000000541417c20 */ /* 0x000fe20008410000 */
[-C--:B------:R-:W-:Y:S01]  /*2a70*/  ISETP.GE.AND P5, PT, R12, R95.reuse, PT ;  /* 0x0000005f0c00720c */ /* 0x080fe20003fa6270 */
[----:B------:R-:W2:Y:S01]  /*2a80*/  MUFU.TANH R28, R28 ;  /* 0x0000001c001c7308 */ /* 0x000ea20000002400 */
[----:B---3--:R-:W-:Y:S01]  /*2a90*/  FSEL R15, R16, -INF , !P6 ;  /* 0xff800000100f7808 */ /* 0x008fe20007000000 */
[----:B------:R-:W-:Y:S01]  /*2aa0*/  VIADD R10, R22, 0x38 ;  /* 0x00000038160a7836 */ /* 0x000fe20000000000 */
[----:B------:R-:W-:Y:S01]  /*2ab0*/  FSEL R12, R26, -INF , !P6 ;  /* 0xff8000001a0c7808 */ /* 0x000fe20007000000 */
[----:B------:R-:W-:Y:S01]  /*2ac0*/  FMUL.FTZ R60, R60, UR5 ;  /* 0x000000053c3c7c20 */ /* 0x000fe20008410000 */
[----:B------:R-:W-:Y:S01]  /*2ad0*/  ISETP.GE.AND P6, PT, R0, R95, PT ;  /* 0x0000005f0000720c */ /* 0x000fe20003fc6270 */
[----:B------:R-:W-:Y:S01]  /*2ae0*/  VIADD R0, R22, 0x30 ;  /* 0x0000003016007836 */ /* 0x000fe20000000000 */
[----:B------:R-:W-:Y:S01]  /*2af0*/  FMNMX.FTZ R17, R34, R17, !PT ;  /* 0x0000001122117209 */ /* 0x000fe20007810000 */
[----:B------:R-:W3:Y:S01]  /*2b00*/  MUFU.TANH R19, R19 ;  /* 0x0000001300137308 */ /* 0x000ee20000002400 */
[----:B------:R-:W-:Y:S01]  /*2b10*/  ISETP.GE.AND P3, PT, R6, R95, PT ;  /* 0x0000005f0600720c */ /* 0x000fe20003f66270 */
[----:B------:R-:W-:Y:S01]  /*2b20*/  FMUL.FTZ R61, R61, UR5 ;  /* 0x000000053d3d7c20 */ /* 0x000fe20008410000 */
[----:B-1----:R-:W-:Y:S01]  /*2b30*/  FSEL R13, R18, -INF , !P5 ;  /* 0xff800000120d7808 */ /* 0x002fe20006800000 */
[----:B------:R-:W-:Y:S01]  /*2b40*/  FMUL.FTZ R87, R87, UR5 ;  /* 0x0000000557577c20 */ /* 0x000fe20008410000 */
[----:B------:R-:W-:Y:S01]  /*2b50*/  FSEL R6, R27, -INF , !P5 ;  /* 0xff8000001b067808 */ /* 0x000fe20006800000 */
[----:B------:R-:W-:Y:S01]  /*2b60*/  FMUL.FTZ R56, R56, UR5 ;  /* 0x0000000538387c20 */ /* 0x000fe20008410000 */
[----:B------:R-:W-:Y:S01]  /*2b70*/  FMNMX.FTZ R17, R12, R17, !PT ;  /* 0x000000110c117209 */ /* 0x000fe20007810000 */
[----:B------:R-:W1:Y:S01]  /*2b80*/  MUFU.TANH R20, R20 ;  /* 0x0000001400147308 */ /* 0x000e620000002400 */
[----:B------:R-:W-:Y:S01]  /*2b90*/  ISETP.GE.AND P5, PT, R0, R95, PT ;  /* 0x0000005f0000720c */ /* 0x000fe20003fa6270 */
[----:B------:R-:W-:Y:S01]  /*2ba0*/  VIADD R0, R22, 0x31 ;  /* 0x0000003116007836 */ /* 0x000fe20000000000 */
[----:B------:R-:W-:Y:S01]  /*2bb0*/  FMNMX.FTZ R17, R6, R17, !PT ;  /* 0x0000001106117209 */ /* 0x000fe20007810000 */
[----:B------:R-:W-:Y:S01]  /*2bc0*/  FMUL.FTZ R57, R57, UR5 ;  /* 0x0000000539397c20 */ /* 0x000fe20008410000 */
[----:B--2---:R-:W-:Y:S01]  /*2bd0*/  FSEL R11, R28, -INF , !P4 ;  /* 0xff8000001c0b7808 */ /* 0x004fe20006000000 */
[----:B------:R-:W-:Y:S01]  /*2be0*/  FMUL.FTZ R66, R66, UR5 ;  /* 0x0000000542427c20 */ /* 0x000fe20008410000 */
[----:B------:R-:W-:Y:S01]  /*2bf0*/  ISETP.GE.AND P4, PT, R0, R95, PT ;  /* 0x0000005f0000720c */ /* 0x000fe20003f86270 */
[----:B------:R-:W2:Y:S01]  /*2c00*/  MUFU.TANH R158, R84 ;  /* 0x00000054009e7308 */ /* 0x000ea20000002400 */
[----:B---3--:R-:W-:Y:S01]  /*2c10*/  FSEL R0, R19, -INF , !P3 ;  /* 0xff80000013007808 */ /* 0x008fe20005800000 */
[----:B------:R-:W-:Y:S01]  /*2c20*/  FMUL.FTZ R67, R67, UR5 ;  /* 0x0000000543437c20 */ /* 0x000fe20008410000 */
[----:B------:R-:W-:Y:S01]  /*2c30*/  FMNMX.FTZ R17, R8, R17, !PT ;  /* 0x0000001108117209 */ /* 0x000fe20007810000 */
[----:B------:R-:W-:Y:S01]  /*2c40*/  FMUL.FTZ R62, R62, UR5 ;  /* 0x000000053e3e7c20 */ /* 0x000fe20008410000 */
[----:B------:R-:W-:Y:S01]  /*2c50*/  FMUL.FTZ R63, R63, UR5 ;  /* 0x000000053f3f7c20 */ /* 0x000fe20008410000 */
[----:B------:R-:W-:Y:S01]  /*2c60*/  FMUL.FTZ R58, R58, UR5 ;  /* 0x000000053a3a7c20 */ /* 0x000fe20008410000 */
[----:B------:R-:W-:Y:S01]  /*2c70*/  FMNMX.FTZ R17, R0, R17, !PT ;  /* 0x0000001100117209 */ /* 0x000fe20007810000 */
[----:B------:R-:W3:Y:S01]  /*2c80*/  MUFU.TANH R160, R85 ;  /* 0x0000005500a07308 */ /* 0x000ee20000002400 */
[----:B-1----:R-:W-:Y:S01]  /*2c90*/  FSEL R9, R20, -INF , !P3 ;  /* 0xff80000014097808 */ /* 0x002fe20005800000 */
[----:B------:R-:W-:Y:S01]  /*2ca0*/  VIADD R22, R22, 0x39 ;  /* 0x0000003916167836 */ /* 0x000fe20000000000 */
[----:B------:R-:W-:Y:S01]  /*2cb0*/  ISETP.GE.AND P3, PT, R10, R95, PT ;  /* 0x0000005f0a00720c */ /* 0x000fe20003f66270 */
[----:B------:R-:W-:Y:S01]  /*2cc0*/  FMUL.FTZ R59, R59, UR5 ;  /* 0x000000053b3b7c20 */ /* 0x000fe20008410000 */
[----:B------:R-:W-:-:S03]  /*2cd0*/  FMNMX.FTZ R10, R33, R23, !PT ;  /* 0x00000017210a7209 */ /* 0x000fc60007810000 */
[----:B------:R-:W1:Y:S01]  /*2ce0*/  MUFU.TANH R142, R64 ;  /* 0x00000040008e7308 */ /* 0x000e620000002400 */
[----:B--2---:R-:W-:Y:S02]  /*2cf0*/  FSEL R158, R158, -INF , !P0 ;  /* 0xff8000009e9e7808 */ /* 0x004fe40004000000 */
[----:B------:R-:W-:Y:S02]  /*2d00*/  FMNMX.FTZ R10, R21, R10, !PT ;  /* 0x0000000a150a7209 */ /* 0x000fe40007810000 */
[----:B------:R-:W-:Y:S02]  /*2d10*/  FMNMX.FTZ R17, R158, R17, !PT ;  /* 0x000000119e117209 */ /* 0x000fe40007810000 */
[----:B------:R-:W-:Y:S01]  /*2d20*/  FMNMX.FTZ R10, R25, R10, !PT ;  /* 0x0000000a190a7209 */ /* 0x000fe20007810000 */
[----:B------:R-:W2:Y:S01]  /*2d30*/  MUFU.TANH R140, R65 ;  /* 0x00000041008c7308 */ /* 0x000ea20000002400 */
[----:B---3--:R-:W-:Y:S02]  /*2d40*/  FSEL R160, R160, -INF , !P2 ;  /* 0xff800000a0a07808 */ /* 0x008fe40005000000 */
[----:B------:R-:W-:-:S02]  /*2d50*/  FMNMX.FTZ R10, R15, R10, !PT ;  /* 0x0000000a0f0a7209 */ /* 0x000fc40007810000 */
[----:B------:R-:W-:Y:S02]  /*2d60*/  FMNMX.FTZ R17, R160, R17, !PT ;  /* 0x00000011a0117209 */ /* 0x000fe40007810000 */
[----:B------:R-:W-:Y:S01]  /*2d70*/  FMNMX.FTZ R10, R13, R10, !PT ;  /* 0x0000000a0d0a7209 */ /* 0x000fe20007810000 */
[----:B------:R-:W3:Y:S01]  /*2d80*/  MUFU.TANH R179, R86 ;  /* 0x0000005600b37308 */ /* 0x000ee20000002400 */
[----:B-1----:R-:W-:Y:S02]  /*2d90*/  FSEL R142, R142, -INF , !P1 ;  /* 0xff8000008e8e7808 */ /* 0x002fe40004800000 */
[----:B------:R-:W-:Y:S02]  /*2da0*/  FMNMX.FTZ R10, R11, R10, !PT ;  /* 0x0000000a0b0a7209 */ /* 0x000fe40007810000 */
[----:B------:R-:W-:Y:S02]  /*2db0*/  FMNMX.FTZ R17, R142, R17, !PT ;  /* 0x000000118e117209 */ /* 0x000fe40007810000 */
[----:B------:R-:W-:Y:S01]  /*2dc0*/  FMNMX.FTZ R10, R9, R10, !PT ;  /* 0x0000000a090a7209 */ /* 0x000fe20007810000 */
[----:B------:R-:W1:Y:S01]  /*2dd0*/  MUFU.TANH R174, R60 ;  /* 0x0000003c00ae7308 */ /* 0x000e620000002400 */
[----:B--2---:R-:W-:-:S04]  /*2de0*/  FSEL R140, R140, -INF , !P6 ;  /* 0xff8000008c8c7808 */ /* 0x004fc80007000000 */
[----:B------:R-:W-:-:S03]  /*2df0*/  FMNMX.FTZ R17, R140, R17, !PT ;  /* 0x000000118c117209 */ /* 0x000fc60007810000 */
[----:B------:R-:W2:Y:S01]  /*2e00*/  MUFU.TANH R172, R61 ;  /* 0x0000003d00ac7308 */ /* 0x000ea20000002400 */
[----:B---3--:R-:W-:Y:S02]  /*2e10*/  FSEL R179, R179, -INF , !P0 ;  /* 0xff800000b3b37808 */ /* 0x008fe40004000000 */
[----:B------:R-:W-:Y:S02]  /*2e20*/  ISETP.GE.AND P0, PT, R95, 0x41, PT ;  /* 0x000000415f00780c */ /* 0x000fe40003f06270 */
[----:B------:R-:W-:-:S03]  /*2e30*/  FMNMX.FTZ R10, R179, R10, !PT ;  /* 0x0000000ab30a7209 */ /* 0x000fc60007810000 */
[----:B------:R-:W3:Y:S01]  /*2e40*/  MUFU.TANH R163, R87 ;  /* 0x0000005700a37308 */ /* 0x000ee20000002400 */
[----:B-1----:R-:W-:-:S04]  /*2e50*/  FSEL R174, R174, -INF , !P5 ;  /* 0xff800000aeae7808 */ /* 0x002fc80006800000 */
[----:B------:R-:W-:-:S03]  /*2e60*/  FMNMX.FTZ R17, R174, R17, !PT ;  /* 0x00000011ae117209 */ /* 0x000fc60007810000 */
[----:B------:R-:W1:Y:S01]  /*2e70*/  MUFU.TANH R170, R56 ;  /* 0x0000003800aa7308 */ /* 0x000e620000002400 */
[----:B--2---:R-:W-:-:S04]  /*2e80*/  FSEL R172, R172, -INF , !P4 ;  /* 0xff800000acac7808 */ /* 0x004fc80006000000 */
[----:B------:R-:W-:-:S03]  /*2e90*/  FMNMX.FTZ R17, R172, R17, !PT ;  /* 0x00000011ac117209 */ /* 0x000fc60007810000 */
[----:B------:R-:W2:Y:S01]  /*2ea0*/  MUFU.TANH R168, R57 ;  /* 0x0000003900a87308 */ /* 0x000ea20000002400 */
[----:B---3--:R-:W-:Y:S02]  /*2eb0*/  FSEL R163, R163, -INF , !P2 ;  /* 0xff800000a3a37808 */ /* 0x008fe40005000000 */
[----:B------:R-:W-:Y:S02]  /*2ec0*/  ISETP.GE.AND P2, PT, R22, R95, PT ;  /* 0x0000005f1600720c */ /* 0x000fe40003f46270 */
[----:B------:R-:W-:-:S03]  /*2ed0*/  FMNMX.FTZ R16, R163, R10, !PT ;  /* 0x0000000aa3107209 */ /* 0x000fc60007810000 */
[----:B------:R-:W3:Y:S01]  /*2ee0*/  MUFU.TANH R177, R66 ;  /* 0x0000004200b17308 */ /* 0x000ee20000002400 */
[----:B-1----:R-:W-:-:S04]  /*2ef0*/  FSEL R170, R170, -INF , !P3 ;  /* 0xff800000aaaa7808 */ /* 0x002fc80005800000 */
[----:B------:R-:W-:-:S03]  /*2f00*/  FMNMX.FTZ R17, R170, R17, !PT ;  /* 0x00000011aa117209 */ /* 0x000fc60007810000 */
[----:B------:R1:W4:Y:S01]  /*2f10*/  MUFU.TANH R167, R67 ;  /* 0x0000004300a77308 */ /* 0x0003220000002400 */
[----:B--2---:R-:W-:-:S04]  /*2f20*/  FSEL R168, R168, -INF , !P2 ;  /* 0xff800000a8a87808 */ /* 0x004fc80005000000 */
[----:B------:R-:W-:-:S03]  /*2f30*/  FMNMX.FTZ R10, R168, R17, !PT ;  /* 0x00000011a80a7209 */ /* 0x000fc60007810000 */
[----:B------:R1:W2:Y:S01]  /*2f40*/  MUFU.TANH R173, R62 ;  /* 0x0000003e00ad7308 */ /* 0x0002a20000002400 */
[----:B---3--:R-:W-:-:S07]  /*2f50*/  FSEL R177, R177, -INF , !P1 ;  /* 0xff800000b1b17808 */ /* 0x008fce0004800000 */
[----:B------:R1:W3:Y:S08]  /*2f60*/  MUFU.TANH R171, R63 ;  /* 0x0000003f00ab7308 */ /* 0x0002f00000002400 */
[----:B------:R1:W1:Y:S01]  /*2f70*/  MUFU.TANH R169, R58 ;  /* 0x0000003a00a97308 */ /* 0x0002620000002400 */
[----:B------:R-:W-:Y:S06]  /*2f80*/  BAR.SYNC.DEFER_BLOCKING 0x0 ;  /* 0x0000000000007b1d */ /* 0x000fec0000010000 */
[----:B--2-4-:R-:W-:Y:S05]  /*2f90*/  @!P0 BRA `(.L_x_767) ;  /* 0x0000000000848947 */ /* 0x014fea0003800000 */
[----:B------:R-:W-:Y:S01]  /*2fa0*/  LEA.HI.SX32 R20, R2, 0xfffffffe, 0x1a ;  /* 0xfffffffe02147811 */ /* 0x000fe200078fd2ff */
[----:B------:R-:W-:Y:S01]  /*2fb0*/  ULDC.64 UR6, c[0x0][0x218] ;  /* 0x0000860000067ab9 */ /* 0x000fe20000000a00 */
[C---:B------:R-:W-:Y:S01]  /*2fc0*/  IMAD.SHL.U32 R17, R88.reuse, 0x20, RZ ;  /* 0x0000002058117824 */ /* 0x040fe200078e00ff */
[----:B------:R-:W-:Y:S02]  /*2fd0*/  SHF.L.U64.HI R88, R88, 0x5, R89 ;  /* 0x0000000558587819 */ /* 0x000fe40000010259 */
[----:B------:R-:W-:Y:S01]  /*2fe0*/  SHF.R.S32.HI R18, RZ, 0x1f, R20 ;  /* 0x0000001fff127819 */ /* 0x000fe20000011414 */
[----:B------:R-:W-:Y:S02]  /*2ff0*/  IMAD R3, R3, R20, RZ ;  /* 0x0000001403037224 */ /* 0x000fe400078e02ff */
[----:B------:R-:W-:-:S04]  /*3000*/  IMAD.WIDE.U32 R26, R20, R93, R218 ;  /* 0x0000005d141a7225 */ /* 0x000fc800078e00da */
[----:B------:R-:W-:Y:S01]  /*3010*/  IMAD R3, R18, R93, R3 ;  /* 0x0000005d12037224 */ /* 0x000fe200078e0203 */
[----:B------:R-:W-:-:S03]  /*3020*/  LEA R18, P1, R26, UR6, 0x1 ;  /* 0x000000061a127c11 */ /* 0x000fc6000f8208ff */
[----:B------:R-:W-:-:S05]  /*3030*/  IMAD.IADD R3, R27, 0x1, R3 ;  /* 0x000000011b037824 */ /* 0x000fca00078e0203 */
[----:B------:R-:W-:Y:S02]  /*3040*/  LEA.HI.X R19, R26, UR7, R3, 0x1, P1 ;  /* 0x000000071a137c11 */ /* 0x000fe400088f0c03 */
[----:B------:R-:W-:-:S03]  /*3050*/  IADD3 R28, P1, R17, R18, RZ ;  /* 0x00000012111c7210 */ /* 0x000fc60007f3e0ff */
[----:B------:R-:W-:Y:S01]  /*3060*/  @!PT LDS RZ, [RZ] ;  /* 0x00000000fffff984 */ /* 0x000fe20000000800 */
[----:B------:R-:W-:Y:S01]  /*3070*/  @!PT LDS RZ, [RZ] ;  /* 0x00000000fffff984 */ /* 0x000fe20000000800 */
[----:B------:R-:W-:Y:S01]  /*3080*/  @!PT LDS RZ, [RZ] ;  /* 0x00000000fffff984 */ /* 0x000fe20000000800 */
[----:B------:R2:W-:Y:S02]  /*3090*/  LDGSTS.E.BYPASS.LTC128B.128 [R211+0x6000], desc[UR16][R18.64] ;  /* 0x0600000012d37fae */ /* 0x0005e4000b901d50 */
[C---:B------:R-:W-:Y:S01]  /*30a0*/  IMAD.X R29, R88.reuse, 0x1, R19, P1 ;  /* 0x00000001581d7824 */ /* 0x040fe200008e0613 */
[C---:B------:R-:W-:Y:S01]  /*30b0*/  IADD3 R26, P1, R17.reuse, R28, RZ ;  /* 0x0000001c111a7210 */ /* 0x040fe20007f3e0ff */
[----:B------:R2:W-:Y:S04]  /*30c0*/  LDGSTS.E.BYPASS.LTC128B.128 [R211+0x8000], desc[UR16][R18.64+0x80] ;  /* 0x0800008012d37fae */ /* 0x0005e8000b901d50 */
[C---:B------:R-:W-:Y:S01]  /*30d0*/  IMAD.X R27, R88.reuse, 0x1, R29, P1 ;  /* 0x00000001581b7824 */ /* 0x040fe200008e061d */
[----:B------:R-:W-:Y:S01]  /*30e0*/  IADD3 R30, P1, R17, R26, RZ ;  /* 0x0000001a111e7210 */ /* 0x000fe20007f3e0ff */
[----:B------:R2:W-:Y:S04]  /*30f0*/  LDGSTS.E.BYPASS.LTC128B.128 [R211+0xa000], desc[UR16][R18.64+0x100] ;  /* 0x0a00010012d37fae */ /* 0x0005e8000b901d50 */
[----:B------:R2:W-:Y:S01]  /*3100*/  LDGSTS.E.BYPASS.LTC128B.128 [R211+0x6800], desc[UR16][R28.64] ;  /* 0x068000001cd37fae */ /* 0x0005e2000b901d50 */
[----:B------:R-:W-:-:S03]  /*3110*/  IMAD.X R31, R88, 0x1, R27, P1 ;  /* 0x00000001581f7824 */ /* 0x000fc600008e061b */
        /* <DEDUP_REMOVED lines=9> */
.L_x_767:
[----:B------:R-:W4:Y:S01]  /*31b0*/  MUFU.TANH R59, R59 ;  /* 0x0000003b003b7308 */ /* 0x000f220000002400 */
[----:B------:R-:W-:Y:S01]  /*31c0*/  FSEL R167, R167, -INF , !P6 ;  /* 0xff800000a7a77808 */ /* 0x000fe20007000000 */
[----:B------:R-:W5:Y:S01]  /*31d0*/  SHFL.BFLY PT, R3, R10, 0x2, 0x1f ;  /* 0x0c401f000a037f89 */ /* 0x000f6200000e0000 */
[----:B------:R-:W-:Y:S01]  /*31e0*/  FMNMX.FTZ R16, R177, R16, !PT ;  /* 0x00000010b1107209 */ /* 0x000fe20007810000 */
[----:B------:R-:W-:Y:S01]  /*31f0*/  ULDC UR5, c[0x0][0x2ec] ;  /* 0x0000bb0000057ab9 */ /* 0x000fe20000000800 */
[----:B------:R-:W-:Y:S02]  /*3200*/  FSEL R173, R173, -INF , !P5 ;  /* 0xff800000adad7808 */ /* 0x000fe40006800000 */
[----:B------:R-:W-:Y:S02]  /*3210*/  FMNMX.FTZ R16, R167, R16, !PT ;  /* 0x00000010a7107209 */ /* 0x000fe40007810000 */
[----:B---3--:R-:W-:Y:S02]  /*3220*/  FSEL R171, R171, -INF , !P4 ;  /* 0xff800000abab7808 */ /* 0x008fe40006000000 */
[----:B------:R-:W-:-:S02]  /*3230*/  FMNMX.FTZ R16, R173, R16, !PT ;  /* 0x00000010ad107209 */ /* 0x000fc40007810000 */
[----:B-1----:R-:W-:Y:S02]  /*3240*/  FSEL R169, R169, -INF , !P3 ;  /* 0xff800000a9a97808 */ /* 0x002fe40005800000 */
[----:B------:R-:W-:Y:S02]  /*3250*/  FMNMX.FTZ R16, R171, R16, !PT ;  /* 0x00000010ab107209 */ /* 0x000fe40007810000 */
[----:B----4-:R-:W-:Y:S02]  /*3260*/  FSEL R165, R59, -INF , !P2 ;  /* 0xff8000003ba57808 */ /* 0x010fe40005000000 */
[----:B------:R-:W-:Y:S02]  /*3270*/  FMNMX.FTZ R16, R169, R16, !PT ;  /* 0x00000010a9107209 */ /* 0x000fe40007810000 */
[----:B------:R-:W-:Y:S02]  /*3280*/  IADD3 R200, R91, R4, RZ ;  /* 0x000000045bc87210 */ /* 0x000fe40007ffe0ff */
[----:B------:R-:W-:-:S02]  /*3290*/  FMNMX.FTZ R16, R165, R16, !PT ;  /* 0x00000010a5107209 */ /* 0x000fc40007810000 */
[----:B------:R-:W-:Y:S02]  /*32a0*/  LEA R200, R200, UR4, 0x1 ;  /* 0x00000004c8c87c11 */ /* 0x000fe4000f8e08ff */
[----:B-----5:R-:W-:Y:S02]  /*32b0*/  FMNMX.FTZ R17, R10, R3, !PT ;  /* 0x000000030a117209 */ /* 0x020fe40007810000 */
[----:B------:R-:W1:Y:S01]  /*32c0*/  SHFL.BFLY PT, R3, R16, 0x2, 0x1f ;  /* 0x0c401f0010037f89 */ /* 0x000e6200000e0000 */
[-C--:B------:R-:W-:Y:S02]  /*32d0*/  LEA R198, R7, R200.reuse, 0x1 ;  /* 0x000000c807c67211 */ /* 0x080fe400078e08ff */
[C---:B------:R-:W-:Y:S01]  /*32e0*/  LEA R197, R5.reuse, R200, 0x1 ;  /* 0x000000c805c57211 */ /* 0x040fe200078e08ff */
[----:B------:R-:W3:Y:S01]  /*32f0*/  SHFL.BFLY PT, R132, R17, 0x1, 0x1f ;  /* 0x0c201f0011847f89 */ /* 0x000ee200000e0000 */
        /* <DEDUP_REMOVED lines=15> */
[----:B-1----:R-:W-:Y:S02]  /*33f0*/  FMNMX.FTZ R10, R16, R3, !PT ;  /* 0x00000003100a7209 */ /* 0x002fe40007810000 */
[----:B------:R-:W-:Y:S01]  /*3400*/  IADD3 R185, R203, 0x5000, RZ ;  /* 0x00005000cbb97810 */ /* 0x000fe20007ffe0ff */
[----:B------:R-:W-:Y:S01]  /*3410*/  LDSM.16.MT88.4 R48, [R198+0xe000] ;  /* 0x00e00000c630783b */ /* 0x000fe20000004200 */
[----:B---3--:R-:W-:Y:S02]  /*3420*/  FMNMX.FTZ R132, R17, R132, !PT ;  /* 0x0000008411847209 */ /* 0x008fe40007810000 */
[----:B------:R-:W-:Y:S01]  /*3430*/  IADD3 R184, R203, 0x5800, RZ ;  /* 0x00005800cbb87810 */ /* 0x000fe20007ffe0ff */
[----:B------:R-:W1:Y:S01]  /*3440*/  SHFL.BFLY PT, R3, R10, 0x1, 0x1f ;  /* 0x0c201f000a037f89 */ /* 0x000e6200000e0000 */
[C---:B------:R-:W-:Y:S01]  /*3450*/  FSETP.NEU.FTZ.AND P1, PT, R132.reuse, -INF , PT ;  /* 0xff8000008400780b */ /* 0x040fe20003f3d000 */
[----:B------:R-:W-:-:S02]  /*3460*/  FMUL.FTZ R175, R132, UR5 ;  /* 0x0000000584af7c20 */ /* 0x000fc40008410000 */
        /* <DEDUP_REMOVED lines=16> */
[----:B--2---:R-:W1:Y:S01]  /*3570*/  LDSM.16.MT88.4 R16, [R196+0x10000] ;  /* 0x01000000c410783b */ /* 0x004e620000004200 */
        /* <DEDUP_REMOVED lines=10> */
[----:B------:R-:W-:Y:S01]  /*3620*/  LDSM.16.MT88.4 R28, [R198+0xc800] ;  /* 0x00c80000c61c783b */ /* 0x000fe20000004200 */
[--C-:B------:R-:W-:Y:S01]  /*3630*/  FFMA.FTZ R225, R168, UR5, -R175.reuse ;  /* 0x00000005a8e17c23 */ /* 0x100fe200080108af */
[--C-:B------:R-:W-:Y:S01]  /*3640*/  FFMA.FTZ R174, R174, UR5, -R175.reuse ;  /* 0x00000005aeae7c23 */ /* 0x100fe200080108af */
[--C-:B------:R-:W-:Y:S01]  /*3650*/  FFMA.FTZ R156, R33, UR5, -R166.reuse ;  /* 0x00000005219c7c23 */ /* 0x100fe200080108a6 */
[--C-:B------:R-:W-:Y:S01]  /*3660*/  FFMA.FTZ R157, R23, UR5, -R166.reuse ;  /* 0x00000005179d7c23 */ /* 0x100fe200080108a6 */
[--C-:B------:R-:W-:Y:S01]  /*3670*/  FFMA.FTZ R152, R21, UR5, -R166.reuse ;  /* 0x0000000515987c23 */ /* 0x100fe200080108a6 */
[--C-:B------:R-:W-:Y:S01]  /*3680*/  FFMA.FTZ R151, R25, UR5, -R166.reuse ;  /* 0x0000000519977c23 */ /* 0x100fe200080108a6 */
[----:B------:R-:W3:Y:S01]  /*3690*/  MUFU.EX2 R150, R150 ;  /* 0x0000009600967308 */ /* 0x000ee20000000800 */
        /* <DEDUP_REMOVED lines=27> */
[----:B------:R-:W3:Y:S01]  /*3850*/  MUFU.EX2 R151, R151 ;  /* 0x0000009700977308 */ /* 0x000ee20000000800 */
[----:B----4-:R-:W-:Y:S01]  /*3860*/  F2FP.BF16.F32.PACK_AB R97, R157, R156 ;  /* 0x0000009c9d61723e */ /* 0x010fe200000010ff */
[----:B------:R-:W-:Y:S01]  /*3870*/  FADD.FTZ R157, R156, R157 ;  /* 0x0000009d9c9d7221 */ /* 0x000fe20000010000 */
[----:B------:R-:W-:-:S05]  /*3880*/  FADD.FTZ R153, R150, R153 ;  /* 0x0000009996997221 */ /* 0x000fca0000010000 */
        /* <DEDUP_REMOVED lines=194> */
[----:B------:R-:W-:Y:S01]  /*44b0*/  ULDC.64 UR8, c[0x0][0x248] ;  /* 0x0000920000087ab9 */ /* 0x000fe20000000a00 */
[----:B------:R-:W-:Y:S01]  /*44c0*/  ULDC UR15, c[0x0][0x39c] ;  /* 0x0000e700000f7ab9 */ /* 0x000fe20000000800 */
[----:B------:R-:W-:Y:S02]  /*44d0*/  USHF.L.U64.HI UR14, UR8, 0x5, UR9 ;  /* 0x00000005080e7899 */ /* 0x000fe40008010209 */
[----:B------:R-:W-:Y:S01]  /*44e0*/  USHF.L.U32 UR5, UR8, 0x5, URZ ;  /* 0x0000000508057899 */ /* 0x000fe2000800063f */
[----:B------:R-:W-:Y:S01]  /*44f0*/  ULDC UR4, c[0x0][0x2ec] ;  /* 0x0000bb0000047ab9 */ /* 0x000fe20000000800 */
[----:B------:R-:W-:Y:S01]  /*4500*/  ULDC.64 UR12, c[0x0][0x250] ;  /* 0x00009400000c7ab9 */ /* 0x000fe20000000a00 */
[----:B------:R-:W-:Y:S01]  /*4510*/  ULDC.64 UR6, c[0x0][0x218] ;  /* 0x0000860000067ab9 */ /* 0x000fe20000000a00 */
[----:B------:R-:W-:Y:S01]  /*4520*/  ULDC.64 UR10, c[0x0][0x220] ;  /* 0x00008800000a7ab9 */ /* 0x000fe20000000a00 */
[----:B------:R-:W-:Y:S07]  /*4530*/  BRA `(.L_x_769) ;  /* 0x0000000000847947 */ /* 0x000fee0003800000 */
.L_x_771:
        /* <DEDUP_REMOVED lines=33> */
.L_x_769:
        /* <DEDUP_REMOVED lines=10> */
[C---:B------:R-:W-:Y:S02]  /*47f0*/  IADD3 R132, P0, R220.reuse, R226, RZ ;  /* 0x000000e2dc847210 */ /* 0x040fe40007f1e0ff */
[----:B------:R-:W-:Y:S02]  /*4800*/  LEA.HI.X R227, R3, UR11, R2, 0x1, P1 ;  /* 0x0000000b03e37c11 */ /* 0x000fe400088f0c02 */
[C---:B------:R-:W-:Y:S03]  /*4810*/  IADD3 R228, P1, R220.reuse, R132, RZ ;  /* 0x00000084dce47210 */ /* 0x040fe60007f3e0ff */
[----:B------:R-:W-:Y:S01]  /*4820*/  @!PT LDS RZ, [RZ] ;  /* 0x00000000fffff984 */ /* 0x000fe20000000800 */
[----:B------:R-:W-:Y:S01]  /*4830*/  @!PT LDS RZ, [RZ] ;  /* 0x00000000fffff984 */ /* 0x000fe20000000800 */
[----:B------:R-:W-:Y:S01]  /*4840*/  @!PT LDS RZ, [RZ] ;  /* 0x00000000fffff984 */ /* 0x000fe20000000800 */
[----:B------:R-:W-:Y:S01]  /*4850*/  LDGSTS.E.BYPASS.LTC128B.128 [R211+0xc000], desc[UR16][R226.64] ;  /* 0x0c000000e2d37fae */ /* 0x000fe2000b901d50 */
[C---:B------:R-:W-:Y:S01]  /*4860*/  IMAD.X R133, R213.reuse, 0x1, R227, P0 ;  /* 0x00000001d5857824 */ /* 0x040fe200000e06e3 */
[----:B------:R-:W-:Y:S03]  /*4870*/  IADD3 R2, P0, R220, R228, RZ ;  /* 0x000000e4dc027210 */ /* 0x000fe60007f1e0ff */
[----:B------:R-:W-:Y:S01]  /*4880*/  LDGSTS.E.BYPASS.LTC128B.128 [R211+0xe000], desc[UR16][R226.64+0x80] ;  /* 0x0e000080e2d37fae */ /* 0x000fe2000b901d50 */
[C---:B------:R-:W-:Y:S04]  /*4890*/  IMAD.X R229, R213.reuse, 0x1, R133, P1 ;  /* 0x00000001d5e57824 */ /* 0x040fe800008e0685 */
[----:B------:R-:W-:Y:S01]  /*48a0*/  LDGSTS.E.BYPASS.LTC128B.128 [R211+0x10000], desc[UR16][R226.64+0x100] ;  /* 0x10000100e2d37fae */ /* 0x000fe2000b901d50 */
[----:B------:R-:W-:Y:S01]  /*48b0*/  IMAD.X R3, R213, 0x1, R229, P0 ;  /* 0x00000001d5037824 */ /* 0x000fe200000e06e5 */
[----:B------:R-:W-:Y:S03]  /*48c0*/  ISETP.GT.AND P0, PT, R221, RZ, PT ;  /* 0x000000ffdd00720c */ /* 0x000fe60003f04270 */
[----:B------:R-:W-:Y:S05]  /*48d0*/  LDGSTS.E.BYPASS.LTC128B.128 [R211+0xc800], desc[UR16][R132.64] ;  /* 0x0c80000084d37fae */ /* 0x000fea000b901d50 */
[----:B------:R-:W-:Y:S05]  /*48e0*/  LDGSTS.E.BYPASS.LTC128B.128 [R211+0xe800], desc[UR16][R132.64+0x80] ;  /* 0x0e80008084d37fae */ /* 0x000fea000b901d50 */
[----:B------:R-:W-:Y:S05]  /*48f0*/  LDGSTS.E.BYPASS.LTC128B.128 [R211+0x10800], desc[UR16][R132.64+0x100] ;  /* 0x1080010084d37fae */ /* 0x000fea000b901d50 */
[----:B------:R-:W-:Y:S05]  /*4900*/  LDGSTS.E.BYPASS.LTC128B.128 [R211+0xd000], desc[UR16][R228.64] ;  /* 0x0d000000e4d37fae */ /* 0x000fea000b901d50 */
        /* <DEDUP_REMOVED lines=173> */
[----:B------:R-:W-:Y:S01]  /*53e0*/  MUFU.TANH R247, R247 ;  /* 0x000000f700f77308 */ /* 0x000fe20000002400 */
[----:B------:R-:W-:Y:S01]  /*53f0*/  FMUL.FTZ R242, R13, UR15 ;  /* 0x0000000f0df27c20 */ /* 0x000fe20008410000 */
[----:B------:R-:W-:Y:S01]  /*5400*/  FMUL.FTZ R243, R15, UR15 ;  /* 0x0000000f0ff37c20 */ /* 0x000fe20008410000 */
[----:B------:R-:W-:Y:S01]  /*5410*/  FMUL.FTZ R240, R16, UR15 ;  /* 0x0000000f10f07c20 */ /* 0x000fe20008410000 */
[----:B------:R-:W-:Y:S01]  /*5420*/  FMUL.FTZ R241, R18, UR15 ;  /* 0x0000000f12f17c20 */ /* 0x000fe20008410000 */
[----:B------:R-:W-:Y:S01]  /*5430*/  FMUL.FTZ R238, R17, UR15 ;  /* 0x0000000f11ee7c20 */ /* 0x000fe20008410000 */
[----:B------:R-:W-:Y:S01]  /*5440*/  FMUL.FTZ R239, R19, UR15 ;  /* 0x0000000f13ef7c20 */ /* 0x000fe20008410000 */
[----:B------:R-:W-:Y:S03]  /*5450*/  FMUL.FTZ R236, R20, UR15 ;  /* 0x0000000f14ec7c20 */ /* 0x000fe60008410000 */
[----:B------:R-:W3:Y:S01]  /*5460*/  MUFU.TANH R246, R246 ;  /* 0x000000f600f67308 */ /* 0x000ee20000002400 */
[----:B--2---:R-:W-:Y:S01]  /*5470*/  FMNMX.FTZ R3, R248, R135, !PT ;  /* 0x00000087f8037209 */ /* 0x004fe20007810000 */
[----:B------:R-:W-:Y:S01]  /*5480*/  FMUL.FTZ R235, R22, UR15 ;  /* 0x0000000f16eb7c20 */ /* 0x000fe20008410000 */
[----:B------:R-:W-:Y:S01]  /*5490*/  FMUL.FTZ R234, R21, UR15 ;  /* 0x0000000f15ea7c20 */ /* 0x000fe20008410000 */
[----:B------:R-:W-:Y:S01]  /*54a0*/  FMUL.FTZ R237, R23, UR15 ;  /* 0x0000000f17ed7c20 */ /* 0x000fe20008410000 */
[----:B------:R-:W-:Y:S01]  /*54b0*/  FMUL.FTZ R232, R24, UR15 ;  /* 0x0000000f18e87c20 */ /* 0x000fe20008410000 */
[C---:B-1----:R-:W-:Y:S04]  /*54c0*/  HMMA.16816.F32.BF16 R28, R176.reuse, R136, R28 ;  /* 0x00000088b01c723c */ /* 0x042fe8000004181c */
[----:B------:R1:W2:Y:S01]  /*54d0*/  MUFU.TANH R162, R2 ;  /* 0x0000000200a27308 */ /* 0x0002a20000002400 */
[----:B------:R-:W-:Y:S01]  /*54e0*/  FMUL.FTZ R233, R26, UR15 ;  /* 0x0000000f1ae97c20 */ /* 0x000fe20008410000 */
[----:B------:R-:W-:Y:S01]  /*54f0*/  FMUL.FTZ R230, R25, UR15 ;  /* 0x0000000f19e67c20 */ /* 0x000fe20008410000 */
[----:B------:R-:W-:Y:S01]  /*5500*/  FMUL.FTZ R231, R27, UR15 ;  /* 0x0000000f1be77c20 */ /* 0x000fe20008410000 */
[----:B------:R-:W-:Y:S06]  /*5510*/  HMMA.16816.F32.BF16 R32, R176, R138, R32 ;  /* 0x0000008ab020723c */ /* 0x000fec0000041820 */
[----:B------:R-:W4:Y:S01]  /*5520*/  MUFU.TANH R249, R249 ;  /* 0x000000f900f97308 */ /* 0x000f220000002400 */
[----:B---3--:R-:W-:Y:S09]  /*5530*/  FMNMX.FTZ R3, R246, R3, !PT ;  /* 0x00000003f6037209 */ /* 0x008ff20007810000 */
[----:B------:R-:W3:Y:S01]  /*5540*/  MUFU.TANH R251, R251 ;  /* 0x000000fb00fb7308 */ /* 0x000ee20000002400 */
[----:B-1----:R-:W-:Y:S02]  /*5550*/  FMNMX.FTZ R2, R247, R0, !PT ;  /* 0x00000000f7027209 */ /* 0x002fe40007810000 */
[----:B--2---:R-:W-:Y:S01]  /*5560*/  FMNMX.FTZ R3, R162, R3, !PT ;  /* 0x00000003a2037209 */ /* 0x004fe20007810000 */
[----:B------:R-:W-:Y:S06]  /*5570*/  FMUL.FTZ R226, R28, UR15 ;  /* 0x0000000f1ce27c20 */ /* 0x000fec0008410000 */
[----:B------:R-:W1:Y:S01]  /*5580*/  MUFU.TANH R252, R252 ;  /* 0x000000fc00fc7308 */ /* 0x000e620000002400 */
[----:B----4-:R-:W-:Y:S01]  /*5590*/  FMNMX.FTZ R2, R249, R2, !PT ;  /* 0x00000002f9027209 */ /* 0x010fe20007810000 */
        /* <DEDUP_REMOVED lines=59> */
.L_x_770:
[----:B------:R-:W3:Y:S01]  /*5950*/  SHFL.BFLY PT, R3, R10, 0x2, 0x1f ;  /* 0x0c401f000a037f89 */ /* 0x000ee200000e0000 */
[----:B-1--4-:R-:W-:Y:S02]  /*5960*/  FMNMX.FTZ R7, R133, R2, !PT ;  /* 0x0000000285077209 */ /* 0x012fe40007810000 */
[----:B------:R-:W-:Y:S05]  /*5970*/  IADD3 R221, R221, -0x1, RZ ;  /* 0xffffffffdddd7810 */ /* 0x000fea0007ffe0ff */
[----:B------:R-:W-:Y:S08]  /*5980*/  LDSM.16.MT88.4 R16, [R200+0xc000] ;  /* 0x00c00000c810783b */ /* 0x000ff00000004200 */
[----:B------:R-:W1:Y:S08]  /*5990*/  SHFL.BFLY PT, R2, R7, 0x2, 0x1f ;  /* 0x0c401f0007027f89 */ /* 0x000e7000000e0000 */
[----:B------:R-:W-:Y:S08]  /*59a0*/  LDSM.16.MT88.4 R24, [R198+0xc000] ;  /* 0x00c00000c618783b */ /* 0x000ff00000004200 */
[----:B--2---:R-:W-:Y:S08]  /*59b0*/  LDSM.16.MT88.4 R32, [R197+0xc000] ;  /* 0x00c00000c520783b */ /* 0x004ff00000004200 */
[----:B------:R-:W-:Y:S08]  /*59c0*/  LDSM.16.MT88.4 R136, [R196+0xc000] ;  /* 0x00c00000c488783b */ /* 0x000ff00000004200 */
[----:B------:R-:W-:Y:S08]  /*59d0*/  LDSM.16.MT88.4 R140, [R197+0xe800] ;  /* 0x00e80000c58c783b */ /* 0x000ff00000004200 */
[----:B------:R-:W-:Y:S08]  /*59e0*/  LDSM.16.MT88.4 R148, [R198+0xf800] ;  /* 0x00f80000c694783b */ /* 0x000ff00000004200 */
[----:B------:R-:W-:Y:S08]  /*59f0*/  LDSM.16.MT88.4 R152, [R197+0xf800] ;  /* 0x00f80000c598783b */ /* 0x000ff00000004200 */
[----:B------:R-:W-:Y:S01]  /*5a00*/  LDSM.16.MT88.4 R156, [R196+0xf800] ;  /* 0x00f80000c49c783b */ /* 0x000fe20000004200 */
[----:B---3--:R-:W-:Y:S02]  /*5a10*/  FMNMX.FTZ R9, R10, R3, !PT ;  /* 0x000000030a097209 */ /* 0x008fe40007810000 */
[----:B-1----:R-:W-:Y:S05]  /*5a20*/  FMNMX.FTZ R4, R7, R2, !PT ;  /* 0x0000000207047209 */ /* 0x002fea0007810000 */
        /* <DEDUP_REMOVED lines=365> */
.L_x_768:
        /* <DEDUP_REMOVED lines=210> */
.L_x_772:
        /* <DEDUP_REMOVED lines=23> */
.L_x_773:
        /* <DEDUP_REMOVED lines=113> */
.L_x_775:
[----:B------:R-:W-:Y:S05]  /*86a0*/  BSYNC B0 ;  /* 0x0000000000007941 */ /* 0x000fea0003800000 */
.L_x_774:
        /* <DEDUP_REMOVED lines=35> */
.L_x_777:
[----:B------:R-:W-:Y:S05]  /*88e0*/  BSYNC B0 ;  /* 0x0000000000007941 */ /* 0x000fea0003800000 */
.L_x_776:
        /* <DEDUP_REMOVED lines=20> */
.L_x_779:
[----:B------:R-:W-:Y:S05]  /*8a30*/  BSYNC B0 ;  /* 0x0000000000007941 */ /* 0x000fea0003800000 */
.L_x_778:
        /* <DEDUP_REMOVED lines=20> */
.L_x_781:
[----:B------:R-:W-:Y:S05]  /*8b80*/  BSYNC B0 ;  /* 0x0000000000007941 */ /* 0x000fea0003800000 */
.L_x_780:
        /* <DEDUP_REMOVED lines=17> */
.L_x_764:
        /* <DEDUP_REMOVED lines=15> */
[----:B------:R-:W-:Y:S02]  /*8d90*/  LEA.HI R0, R15, R90, RZ, 0x3 ;  /* 0x0000005a0f007211 */ /* 0x000fe400078f18ff */
[----:B------:R-:W-:Y:S01]  /*8da0*/  ISETP.NE.OR P3, PT, R209, -0x1, P0 ;  /* 0xffffffffd100780c */ /* 0x000fe20000765670 */
[-C--:B---3--:R-:W-:Y:S01]  /*8db0*/  @!P4 IMAD R12, R5, R6.reuse, RZ ;  /* 0x00000006050cc224 */ /* 0x088fe200078e02ff */
[----:B------:R-:W-:Y:S01]  /*8dc0*/  LOP3.LUT R15, R0, 0x1ffffff8, RZ, 0xc0, !PT ;  /* 0x1ffffff8000f7812 */ /* 0x000fe200078ec0ff */
[----:B------:R-:W-:Y:S02]  /*8dd0*/  @!P4 IMAD.WIDE.U32 R18, R3, R6, RZ ;  /* 0x000000060312c225 */ /* 0x000fe400078e00ff */
[----:B------:R-:W3:Y:S02]  /*8de0*/  @!P1 LDC R2, c[0x0][0x270] ;  /* 0x00009c00ff029b82 */ /* 0x000ee40000000800 */
[----:B------:R-:W-:-:S02]  /*8df0*/  IMAD.IADD R15, R90, 0x1, -R15 ;  /* 0x000000015a0f7824 */ /* 0x000fc400078e0a0f */
[----:B-1----:R-:W-:-:S04]  /*8e00*/  @P4 IMAD.WIDE.U32 R16, R209, R8, RZ ;  /* 0x00000008d1104225 */ /* 0x002fc800078e00ff */
[----:B------:R-:W1:Y:S01]  /*8e10*/  @!P0 LDC R10, c[0x0][0x2c4] ;  /* 0x0000b100ff0a8b82 */ /* 0x000e620000000800 */
[----:B------:R-:W-:Y:S02]  /*8e20*/  @P4 IMAD R9, R209, R9, R17 ;  /* 0x00000009d1094224 */ /* 0x000fe400078e0211 */
[----:B------:R-:W-:Y:S02]  /*8e30*/  @!P4 IMAD R7, R3, R7, R12 ;  /* 0x000000070307c224 */ /* 0x000fe400078e020c */
[----:B------:R-:W-:Y:S02]  /*8e40*/  IMAD.SHL.U32 R15, R15, 0x8, RZ ;  /* 0x000000080f0f7824 */ /* 0x000fe400078e00ff */
[----:B------:R-:W-:Y:S01]  /*8e50*/  @!P4 IMAD.MOV.U32 R16, RZ, RZ, R18 ;  /* 0x000000ffff10c224 */ /* 0x000fe200078e0012 */
[----:B--2---:R-:W3:Y:S01]  /*8e60*/  @P2 LDC R11, c[0x0][0x2e4] ;  /* 0x0000b900ff0b2b82 */ /* 0x004ee20000000800 */
[----:B------:R-:W-:Y:S01]  /*8e70*/  @!P4 IMAD.IADD R9, R19, 0x1, R7 ;  /* 0x000000011309c824 */ /* 0x000fe200078e0207 */
[----:B------:R-:W-:Y:S01]  /*8e80*/  SHF.R.S32.HI R7, RZ, 0x1f, R27 ;  /* 0x0000001fff077819 */ /* 0x000fe2000001141b */
[----:B------:R-:W-:Y:S01]  /*8e90*/  @P1 IMAD.MOV.U32 R8, RZ, RZ, 0x1 ;  /* 0x00000001ff081424 */ /* 0x000fe200078e00ff */
[----:B------:R-:W-:-:S02]  /*8ea0*/  IADD3 R16, P2, R15, R16, RZ ;  /* 0x000000100f107210 */ /* 0x000fc40007f5e0ff */
[----:B------:R-:W-:Y:S01]  /*8eb0*/  CS2R R18, SRZ ;  /* 0x0000000000127805 */ /* 0x000fe2000001ff00 */
[----:B------:R-:W-:Y:S01]  /*8ec0*/  IMAD R12, R7, UR4, RZ ;  /* 0x00000004070c7c24 */ /* 0x000fe2000f8e02ff */
[----:B------:R-:W2:Y:S01]  /*8ed0*/  @P1 LDC.64 R4, c[0x0][0x2c0] ;  /* 0x0000b000ff041b82 */ /* 0x000ea20000000a00 */
[----:B------:R-:W-:-:S03]  /*8ee0*/  LEA.HI.X.SX32 R17, R15, R9, 0x1, P2 ;  /* 0x000000090f117211 */ /* 0x000fc600010f0eff */
[----:B------:R-:W-:-:S04]  /*8ef0*/  IMAD.WIDE.U32 R16, R27, UR4, R16 ;  /* 0x000000041b107c25 */ /* 0x000fc8000f8e0010 */
[----:B------:R-:W4:Y:S01]  /*8f00*/  @P1 LDC R6, c[0x0][0x2c0] ;  /* 0x0000b000ff061b82 */ /* 0x000f220000000800 */
[----:B-1----:R-:W-:Y:S01]  /*8f10*/  @!P3 IMAD R209, R3, R10, RZ ;  /* 0x0000000a03d1b224 */ /* 0x002fe200078e02ff */
[----:B------:R-:W-:Y:S01]  /*8f20*/  SHF.R.S32.HI R10, RZ, 0x3, R0 ;  /* 0x00000003ff0a7819 */ /* 0x000fe20000011400 */
[----:B------:R-:W-:Y:S01]  /*8f30*/  IMAD R0, R27, UR5, R12 ;  /* 0x000000051b007c24 */ /* 0x000fe2000f8e020c */
[----:B------:R-:W-:Y:S01]  /*8f40*/  LOP3.LUT P3, RZ, R90, 0x7, RZ, 0xc0, !PT ;  /* 0x000000075aff7812 */ /* 0x000fe2000786c0ff */
[--C-:B------:R-:W-:Y:S01]  /*8f50*/  @!P0 IMAD.MOV.U32 R18, RZ, RZ, R209.reuse ;  /* 0x000000ffff128224 */ /* 0x100fe200078e00d1 */
[C---:B------:R-:W-:Y:S01]  /*8f60*/  ISETP.GE.AND P4, PT, R10.reuse, R212, PT ;  /* 0x000000d40a00720c */ /* 0x040fe20003f86270 */
[----:B---3--:R-:W-:Y:S01]  /*8f70*/  @!P1 IMAD R8, R11, R2, RZ ;  /* 0x000000020b089224 */ /* 0x008fe200078e02ff */
[----:B------:R-:W-:Y:S01]  /*8f80*/  @!P0 SHF.R.S32.HI R19, RZ, 0x1f, R209 ;  /* 0x0000001fff138819 */ /* 0x000fe200000114d1 */
[C---:B------:R-:W-:Y:S01]  /*8f90*/  VIADD R7, R10.reuse, 0x10 ;  /* 0x000000100a077836 */ /* 0x040fe20000000000 */
[C---:B------:R-:W-:Y:S01]  /*8fa0*/  ISETP.GE.OR P6, PT, R10.reuse, R212, P3 ;  /* 0x000000d40a00720c */ /* 0x040fe20001fc6670 */
[----:B------:R-:W-:Y:S01]  /*8fb0*/  IMAD R2, R3, R8, RZ ;  /* 0x0000000803027224 */ /* 0x000fe200078e02ff */
[----:B------:R-:W-:Y:S01]  /*8fc0*/  IADD3 R3, R10, 0x30, RZ ;  /* 0x000000300a037810 */ /* 0x000fe20007ffe0ff */
[----:B------:R-:W-:Y:S01]  /*8fd0*/  IMAD.IADD R9, R0, 0x1, R17 ;  /* 0x0000000100097824 */ /* 0x000fe200078e0211 */
[----:B------:R-:W-:Y:S01]  /*8fe0*/  ISETP.GE.OR P5, PT, R7, R212, P3 ;  /* 0x000000d40700720c */ /* 0x000fe20001fa6670 */
[----:B--2---:R-:W-:Y:S01]  /*8ff0*/  @P1 IMAD R4, R5, R4, RZ ;  /* 0x0000000405041224 */ /* 0x004fe200078e02ff */
[----:B------:R-:W-:Y:S01]  /*9000*/  SEL R2, R2, RZ, P0 ;  /* 0x000000ff02027207 */ /* 0x000fe20000000000 */
[----:B------:R-:W-:Y:S01]  /*9010*/  @!P1 IMAD.MOV.U32 R4, RZ, RZ, R11 ;  /* 0x000000ffff049224 */ /* 0x000fe200078e000b */
[--C-:B------:R-:W-:Y:S01]  /*9020*/  SHF.R.S32.HI R11, RZ, 0x1f, R10.reuse ;  /* 0x0000001fff0b7819 */ /* 0x100fe2000001140a */
[----:B------:R-:W-:Y:S01]  /*9030*/  VIADD R5, R10, 0x20 ;  /* 0x000000200a057836 */ /* 0x000fe20000000000 */
[-C--:B------:R-:W-:Y:S01]  /*9040*/  ISETP.GE.AND P0, PT, R3, R212.reuse, PT ;  /* 0x000000d40300720c */ /* 0x080fe20003f06270 */
[----:B------:R-:W-:Y:S01]  /*9050*/  @!P1 IMAD.MOV.U32 R6, RZ, RZ, 0x1 ;  /* 0x00000001ff069424 */ /* 0x000fe200078e00ff */
[-C--:B------:R-:W-:Y:S01]  /*9060*/  ISETP.GE.AND P1, PT, R7, R212.reuse, PT ;  /* 0x000000d40700720c */ /* 0x080fe20003f26270 */
[----:B------:R-:W-:Y:S01]  /*9070*/  IMAD.WIDE R210, R210, 0x40, R10 ;  /* 0x00000040d2d27825 */ /* 0x000fe200078e020a */
[----:B------:R-:W-:Y:S01]  /*9080*/  ISETP.GE.AND P2, PT, R5, R212, PT ;  /* 0x000000d40500720c */ /* 0x000fe20003f46270 */
        /* <DEDUP_REMOVED lines=13> */
.L_x_783:
[----:B------:R-:W-:Y:S05]  /*9160*/  BSYNC B0 ;  /* 0x0000000000007941 */ /* 0x000fea0003800000 */
.L_x_782:
        /* <DEDUP_REMOVED lines=21> */
.L_x_785:
[----:B------:R-:W-:Y:S05]  /*92c0*/  BSYNC B0 ;  /* 0x0000000000007941 */ /* 0x000fea0003800000 */
.L_x_784:
        /* <DEDUP_REMOVED lines=17> */
.L_x_787:
[----:B------:R-:W-:Y:S05]  /*93e0*/  BSYNC B0 ;  /* 0x0000000000007941 */ /* 0x000fea0003800000 */
.L_x_786:
        /* <DEDUP_REMOVED lines=19> */
.L_x_789:
[----:B------:R-:W-:Y:S05]  /*9520*/  BSYNC B0 ;  /* 0x0000000000007941 */ /* 0x000fea0003800000 */
.L_x_788:
        /* <DEDUP_REMOVED lines=11> */
.L_x_791:
[----:B------:R-:W-:Y:S05]  /*95e0*/  BSYNC B0 ;  /* 0x0000000000007941 */ /* 0x000fea0003800000 */
.L_x_790:
[----:B------:R-:W-:Y:S04]  /*95f0*/  BSSY B0, `(.L_x_792) ;  /* 0x000000a000007945 */ /* 0x000fe80003800000 */
[----:B------:R-:W-:Y:S05]  /*9600*/  @P5 BRA `(.L_x_793) ;  /* 0x0000000000205947 */ /* 0x000fea0003800000 */
[----:B------:R-:W-:Y:S01]  /*9610*/  IMAD R2, R7, R6, RZ ;  /* 0x0000000607027224 */ /* 0x000fe200078e02ff */
[----:B------:R-:W-:-:S04]  /*9620*/  ULDC.64 UR4, c[0x0][0x2b0] ;  /* 0x0000ac0000047ab9 */ /* 0x000fc80000000a00 */
[----:B------:R-:W-:-:S04]  /*9630*/  IADD3 R7, P0, R2, R0, RZ ;  /* 0x0000000002077210 */ /* 0x000fc80007f1e0ff */
[----:B------:R-:W-:Y:S02]  /*9640*/  LEA.HI.X.SX32 R2, R2, R13, 0x1, P0 ;  /* 0x0000000d02027211 */ /* 0x000fe400000f0eff */
[----:B---3--:R-:W-:-:S04]  /*9650*/  LEA R8, P0, R7, UR4, 0x2 ;  /* 0x0000000407087c11 */ /* 0x008fc8000f8010ff */
[----:B------:R-:W-:Y:S01]  /*9660*/  LEA.HI.X R9, R7, UR5, R2, 0x2, P0 ;  /* 0x0000000507097c11 */ /* 0x000fe200080f1402 */
[----:B------:R-:W-:-:S05]  /*9670*/  IMAD.MOV.U32 R7, RZ, RZ, 0x7f800000 ;  /* 0x7f800000ff077424 */ /* 0x000fca00078e00ff */
[----:B------:R4:W-:Y:S03]  /*9680*/  STG.E desc[UR16][R8.64], R7 ;  /* 0x0000000708007986 */ /* 0x0009e6000c101910 */
.L_x_793:
[----:B------:R-:W-:Y:S05]  /*9690*/  BSYNC B0 ;  /* 0x0000000000007941 */ /* 0x000fea0003800000 */
.L_x_792:
        /* <DEDUP_REMOVED lines=10> */
.L_x_795:
[----:B------:R-:W-:Y:S05]  /*9740*/  BSYNC B0 ;  /* 0x0000000000007941 */ /* 0x000fea0003800000 */
.L_x_794:
        /* <DEDUP_REMOVED lines=10> */
.L_x_796:
        /* <DEDUP_REMOVED lines=9> */
.L_x_1523:


//--------------------- .text._ZN5flash16flash_fwd_kernelI23Flash_fwd_kernel_traitsILi192ELi64ELi64ELi4ELb0ELb0EN7cutlass10bfloat16_tE19Flash_kernel_traitsILi192ELi64ELi64ELi4ES3_EELb1ELb0ELb0ELb1ELb0ELb0ELb0ELb0EEEvNS_16Flash_fwd_paramsE --------------------------
	.section	.text._ZN5flash16flash_fwd_kernelI23Flash_fwd_kernel_traitsILi192ELi64ELi64ELi4ELb0ELb0EN7cutlass10bfloat16_tE19Flash_kernel_traitsILi192ELi64ELi64ELi4ES3_EELb1ELb0ELb0ELb1ELb0ELb0ELb0ELb0EEEvNS_16Flash_fwd_paramsE,"ax",@progbits
	.align	128
        .global         _ZN5flash16flash_fwd_kernelI23Flash_fwd_kernel_traitsILi192ELi64ELi64ELi4ELb0ELb0EN7cutlass10bfloat16_tE19Flash_kernel_traitsILi192ELi64ELi64ELi4ES3_EELb1ELb0ELb0ELb1ELb0ELb0ELb0ELb0EEEvNS_16Flash_fwd_paramsE
        .type           _ZN5flash16flash_fwd_kernelI23Flash_fwd_kernel_traitsILi192ELi64ELi64ELi4ELb0ELb0EN7cutlass10bfloat16_tE19Flash_kernel_traitsILi192ELi64ELi64ELi4ES3_EELb1ELb0ELb0ELb1ELb0ELb0ELb0ELb0EEEvNS_16Flash_fwd_paramsE,@function
        .size           _ZN5flash16flash_fwd_kernelI23Flash_fwd_kernel_traitsILi192ELi64ELi64ELi4ELb0ELb0EN7cutlass10bfloat16_tE19Flash_kernel_traitsILi192ELi64ELi64ELi4ES3_EELb1ELb0ELb0ELb1ELb0ELb0ELb0ELb0EEEvNS_16Flash_fwd_paramsE,(.L_x_1524 - _ZN5flash16flash_fwd_kernelI23Flash_fwd_kernel_traitsILi192ELi64ELi64ELi4ELb0ELb0EN7cutlass10bfloat16_tE19Flash_kernel_traitsILi192ELi64ELi64ELi4ES3_EELb1ELb0ELb0ELb1ELb0ELb0ELb0ELb0EEEvNS_16Flash_fwd_paramsE)
        .other          _ZN5flash16flash_fwd_kernelI23Flash_fwd_kernel_traitsILi192ELi64ELi64ELi4ELb0ELb0EN7cutlass10bfloat16_tE19Flash_kernel_traitsILi192ELi64ELi64ELi4ES3_EELb1ELb0ELb0ELb1ELb0ELb0ELb0ELb0EEEvNS_16Flash_fwd_paramsE,@"STO_CUDA_ENTRY STV_DEFAULT"
_ZN5flash16flash_fwd_kernelI23Flash_fwd_kernel_traitsILi192ELi64ELi64ELi4ELb0ELb0EN7cutlass10bfloat16_tE19Flash_kernel_traitsILi192ELi64ELi64ELi4ES3_EELb1ELb0ELb0ELb1ELb0ELb0ELb0ELb0EEEvNS_16Flash_fwd_paramsE:
.text._ZN5flash16flash_fwd_kernelI23Flash_fwd_kernel_traitsILi192ELi64ELi64ELi4ELb0ELb0EN7cutlass10bfloat16_tE19Flash_kernel_traitsILi192ELi64ELi64ELi4ES3_EELb1ELb0ELb0ELb1ELb0ELb0ELb0ELb0EEEvNS_16Flash_fwd_paramsE:
        /* <DEDUP_REMOVED lines=39> */
[----:B------:R-:W-:Y:S02]  /*0270*/  IMAD.U32 R10, RZ, RZ, UR8 ;  /* 0x00000008ff0a7e24 */ /* 0x000fe4000f8e00ff */
[----:B------:R-:W-:Y:S01]  /*0280*/  IMAD.U32 R11, RZ, RZ, UR9 ;  /* 0x00000009ff0b7e24 */ /* 0x000fe2000f8e00ff */
[----:B------:R-:W-:Y:S01]  /*0290*/  UMOV UR15, 0xffffffff ;  /* 0xffffffff000f7882 */ /* 0x000fe20000000000 */
[----:B------:R-:W-:Y:S01]  /*02a0*/  IMAD.U32 R8, RZ, RZ, UR6 ;  /* 0x00000006ff087e24 */ /* 0x000fe2000f8e00ff */
[----:B------:R-:W-:Y:S01]  /*02b0*/  ULDC UR9, c[0x0][0x270] ;  /* 0x00009c0000097ab9 */ /* 0x000fe20000000800 */
[----:B------:R-:W-:Y:S01]  /*02c0*/  IMAD.U32 R9, RZ, RZ, UR7 ;  /* 0x00000007ff097e24 */ /* 0x000fe2000f8e00ff */
[----:B---3--:R-:W-:Y:S01]  /*02d0*/  @!P3 STG.E.64 desc[UR22][R14.64], R218 ;  /* 0x000000da0e00b986 */ /* 0x008fe2000c101b16 */
[----:B----4-:R-:W-:-:S05]  /*02e0*/  @P2 IADD3 R2, P1, R6, R0, RZ ;  /* 0x0000000006022210 */ /* 0x010fca0007f3e0ff */
[----:B------:R-:W-:Y:S01]  /*02f0*/  @P2 IMAD.X R3, RZ, RZ, R7, P1 ;  /* 0x000000ffff032224 */ /* 0x000fe200008e0607 */
[----:B------:R-:W-:Y:S02]  /*0300*/  PLOP3.LUT P1, PT, PT, PT, UP1, 0x80, 0x0 ;  /* 0x000000000000781c */ /* 0x000fe40003f2f018 */
[----:B------:R-:W-:Y:S02]  /*0310*/  PLOP3.LUT P2, PT, PT, PT, UP0, 0x80, 0x0 ;  /* 0x000000000000781c */ /* 0x000fe40003f4f008 */
[----:B------:R1:W-:Y:S04]  /*0320*/  @!P3 STG.E.64 desc[UR22][R14.64+0x8], R2 ;  /* 0x000008020e00b986 */ /* 0x0003e8000c101b16 */
[----:B------:R-:W2:Y:S04]  /*0330*/  @P0 LDG.E R7, desc[UR22][R12.64] ;  /* 0x000000160c070981 */ /* 0x000ea8000c1e1900 */
[----:B------:R-:W3:Y:S04]  /*0340*/  @P0 LDG.E R6, desc[UR22][R12.64+0x4] ;  /* 0x000004160c060981 */ /* 0x000ee8000c1e1900 */
[----:B------:R-:W4:Y:S04]  /*0350*/  @P1 LDG.E R5, desc[UR22][R10.64] ;  /* 0x000000160a051981 */ /* 0x000f28000c1e1900 */
[----:B------:R-:W5:Y:S01]  /*0360*/  @!P2 LDG.E R0, desc[UR22][R8.64] ;  /* 0x000000160800a981 */ /* 0x000f62000c1e1900 */
[----:B------:R-:W-:Y:S01]  /*0370*/  UMOV UR8, URZ ;  /* 0x0000003f00087c82 */ /* 0x000fe20008000000 */
[----:B------:R-:W-:Y:S01]  /*0380*/  UIMAD UR7, UR27, UR9, UR28 ;  /* 0x000000091b0772a4 */ /* 0x000fe2000f8e021c */
[----:B------:R-:W-:Y:S01]  /*0390*/  UMOV UR6, 0xffffffff ;  /* 0xffffffff00067882 */ /* 0x000fe20000000000 */
[----:B-1----:R-:W-:-:S04]  /*03a0*/  SHF.R.S32.HI R15, RZ, 0x1f, R4 ;  /* 0x0000001fff0f7819 */ /* 0x002fc80000011404 */
[----:B------:R-:W-:Y:S02]  /*03b0*/  LEA.HI R87, R15, R4, RZ, 0x5 ;  /* 0x000000040f577211 */ /* 0x000fe400078f28ff */
[----:B--2---:R-:W-:Y:S02]  /*03c0*/  @P0 R2UR UR15, R7 ;  /* 0x00000000070f02ca */ /* 0x004fe400000e0000 */
[----:B---3--:R-:W-:Y:S02]  /*03d0*/  @P0 R2UR UR17, R6 ;  /* 0x00000000061102ca */ /* 0x008fe400000e0000 */
[----:B------:R-:W-:Y:S02]  /*03e0*/  ISETP.NE.U32.AND P0, PT, RZ, UR4, PT ;  /* 0x00000004ff007c0c */ /* 0x000fe4000bf05070 */
[----:B----4-:R-:W-:Y:S02]  /*03f0*/  @P1 R2UR UR8, R5 ;  /* 0x00000000050812ca */ /* 0x010fe400000e0000 */
[----:B------:R-:W-:-:S02]  /*0400*/  LOP3.LUT R5, R87, 0xffffffe0, RZ, 0xc0, !PT ;  /* 0xffffffe057057812 */ /* 0x000fc400078ec0ff */
[----:B-----5:R-:W-:Y:S02]  /*0410*/  @!P2 R2UR UR6, R0 ;  /* 0x000000000006a2ca */ /* 0x020fe400000e0000 */
[----:B------:R-:W-:Y:S01]  /*0420*/  ISETP.NE.AND.EX P2, PT, RZ, UR5, PT, P0 ;  /* 0x00000005ff007c0c */ /* 0x000fe2000bf45300 */
[----:B------:R-:W-:Y:S01]  /*0430*/  USHF.L.U32 UR4, UR7, 0x5, URZ ;  /* 0x0000000507047899 */ /* 0x000fe2000800063f */
[----:B------:R-:W-:Y:S01]  /*0440*/  IMAD.IADD R6, R4, 0x1, -R5 ;  /* 0x0000000104067824 */ /* 0x000fe200078e0a05 */
[----:B------:R-:W-:Y:S02]  /*0450*/  @UP2 UIADD3 UR17, UR17, -UR15, URZ ;  /* 0x8000000f11112290 */ /* 0x000fe4000fffe03f */
[----:B------:R-:W-:Y:S02]  /*0460*/  USHF.R.S32.HI UR5, URZ, 0x1f, UR4 ;  /* 0x0000001f3f057899 */ /* 0x000fe40008011404 */
        /* <DEDUP_REMOVED lines=12> */
.L_x_797:
[----:B------:R-:W-:-:S05]  /*0530*/  ULDC UR7, c[0x0][0x2c8] ;  /* 0x0000b20000077ab9 */ /* 0x000fca0000000800 */
.L_x_798:
        /* <DEDUP_REMOVED lines=21> */
[----:B------:R-:W-:-:S06]  /*0690*/  UISETP.GE.AND UP0, UPT, UR25, 0x1, UPT ;  /* 0x000000011900788c */ /* 0x000fcc000bf06270 */
[----:B------:R-:W-:-:S13]  /*06a0*/  PLOP3.LUT P0, PT, PT, PT, UP0, 0x80, 0x0 ;  /* 0x000000000000781c */ /* 0x000fda0003f0f008 */
[----:B------:R-:W-:Y:S05]  /*06b0*/  @!P0 BRA `(.L_x_799) ;  /* 0x000000c800408947 */ /* 0x000fea0003800000 */
[----:B------:R-:W1:Y:S01]  /*06c0*/  LDC R0, c[0x0][0x278] ;  /* 0x00009e00ff007b82 */ /* 0x000e620000000800 */
[----:B------:R-:W2:Y:S01]  /*06d0*/  S2R R2, SR_CTAID.Z ;  /* 0x0000000000027919 */ /* 0x000ea20000002700 */
[----:B------:R-:W-:Y:S01]  /*06e0*/  IMAD.MOV.U32 R8, RZ, RZ, RZ ;  /* 0x000000ffff087224 */ /* 0x000fe200078e00ff */
[----:B------:R-:W-:Y:S01]  /*06f0*/  UISETP.NE.AND UP1, UPT, UR15, -0x1, UPT ;  /* 0xffffffff0f00788c */ /* 0x000fe2000bf25270 */
[----:B------:R-:W-:Y:S01]  /*0700*/  MOV R23, UR16 ;  /* 0x0000001000177c02 */ /* 0x000fe20008000f00 */
[----:B------:R-:W-:-:S06]  /*0710*/  UISETP.NE.AND UP0, UPT, UR6, -0x1, UPT ;  /* 0xffffffff0600788c */ /* 0x000fcc000bf05270 */
[----:B------:R-:W-:-:S03]  /*0720*/  PLOP3.LUT P0, PT, PT, PT, UP0, 0x80, 0x0 ;  /* 0x000000000000781c */ /* 0x000fc60003f0f008 */
[----:B------:R-:W-:Y:S01]  /*0730*/  @UP1 ULDC.64 UR4, c[0x0][0x240] ;  /* 0x0000900000041ab9 */ /* 0x000fe20000000a00 */
[----:B------:R-:W-:Y:S02]  /*0740*/  @!UP1 USHF.R.S32.HI UR7, URZ, 0x1f, UR27 ;  /* 0x0000001f3f079899 */ /* 0x000fe4000801141b */
[----:B------:R-:W-:Y:S01]  /*0750*/  @UP1 UIMAD.WIDE.U32 UR12, UR15, UR4, URZ ;  /* 0x000000040f0c12a5 */ /* 0x000fe2000f8e003f */
[----:B------:R-:W-:-:S03]  /*0760*/  @UP0 ULDC.64 UR10, c[0x0][0x248] ;  /* 0x00009200000a0ab9 */ /* 0x000fc60000000a00 */
[----:B------:R-:W-:Y:S01]  /*0770*/  @UP1 UIMAD UR14, UR15, UR5, UR13 ;  /* 0x000000050f0e12a4 */ /* 0x000fe2000f8e020d */
[----:B-1----:R-:W-:Y:S02]  /*0780*/  IABS R5, R0 ;  /* 0x0000000000057213 */ /* 0x002fe40000000000 */
[----:B------:R-:W-:Y:S01]  /*0790*/  @!UP1 ULDC.64 UR4, c[0x0][0x228] ;  /* 0x00008a0000049ab9 */ /* 0x000fe20000000a00 */
[----:B------:R-:W-:Y:S01]  /*07a0*/  ISETP.NE.AND P3, PT, R0, RZ, PT ;  /* 0x000000ff0000720c */ /* 0x000fe20003f65270 */
[----:B------:R-:W-:Y:S01]  /*07b0*/  @!UP1 UIMAD UR7, UR7, UR4, URZ ;  /* 0x00000004070792a4 */ /* 0x000fe2000f8e023f */
[----:B------:R-:W1:Y:S01]  /*07c0*/  I2F.RP R10, R5 ;  /* 0x00000005000a7306 */ /* 0x000e620000209400 */
[----:B------:R-:W-:Y:S02]  /*07d0*/  @!UP1 UIMAD.WIDE.U32 UR20, UR27, UR4, URZ ;  /* 0x000000041b1492a5 */ /* 0x000fe4000f8e003f */
[----:B------:R-:W-:Y:S01]  /*07e0*/  @UP0 UIADD3 UR4, UR8, UR6, URZ ;  /* 0x0000000608040290 */ /* 0x000fe2000fffe03f */
[----:B--2---:R-:W-:Y:S01]  /*07f0*/  IABS R2, R2 ;  /* 0x0000000200027213 */ /* 0x004fe20000000000 */
[----:B------:R-:W-:-:S02]  /*0800*/  @!UP1 UIMAD UR5, UR27, UR5, UR7 ;  /* 0x000000051b0592a4 */ /* 0x000fc4000f8e0207 */
[----:B------:R-:W-:Y:S02]  /*0810*/  @UP0 UIMAD.WIDE.U32 UR18, UR4, UR10, URZ ;  /* 0x0000000a041202a5 */ /* 0x000fe4000f8e003f */
[----:B------:R-:W-:Y:S02]  /*0820*/  @UP0 UIMAD UR4, UR4, UR11, URZ ;  /* 0x0000000b040402a4 */ /* 0x000fe4000f8e023f */
[----:B------:R-:W-:Y:S02]  /*0830*/  @!UP1 UIADD3 UR14, UR21, UR5, URZ ;  /* 0x00000005150e9290 */ /* 0x000fe4000fffe03f */
[----:B------:R-:W-:Y:S01]  /*0840*/  @UP0 UIADD3 UR4, UR19, UR4, URZ ;  /* 0x0000000413040290 */ /* 0x000fe2000fffe03f */
[----:B-1----:R-:W1:Y:S01]  /*0850*/  MUFU.RCP R9, R10 ;  /* 0x0000000a00097308 */ /* 0x002e620000001000 */
[----:B------:R-:W-:Y:S01]  /*0860*/  @!UP1 UMOV UR12, UR20 ;  /* 0x00000014000c9c82 */ /* 0x000fe20008000000 */
[----:B-1----:R-:W-:-:S06]  /*0870*/  VIADD R9, R9, 0xffffffe ;  /* 0x0ffffffe09097836 */ /* 0x002fcc0000000000 */
[----:B------:R-:W1:Y:S02]  /*0880*/  F2I.FTZ.U32.TRUNC.NTZ R9, R9 ;  /* 0x0000000900097305 */ /* 0x000e64000021f000 */
[----:B-1----:R-:W-:-:S04]  /*0890*/  IMAD.MOV R7, RZ, RZ, -R9 ;  /* 0x000000ffff077224 */ /* 0x002fc800078e0a09 */
[----:B------:R-:W-:-:S04]  /*08a0*/  IMAD R7, R7, R5, RZ ;  /* 0x0000000507077224 */ /* 0x000fc800078e02ff */
[----:B------:R-:W-:Y:S01]  /*08b0*/  IMAD.HI.U32 R8, R9, R7, R8 ;  /* 0x0000000709087227 */ /* 0x000fe200078e0008 */
[----:B------:R-:W-:-:S03]  /*08c0*/  LEA.HI R9, R15, R4, RZ, 0x6 ;  /* 0x000000040f097211 */ /* 0x000fc600078f30ff */
[----:B------:R-:W-:Y:S01]  /*08d0*/  IMAD.MOV.U32 R7, RZ, RZ, R2 ;  /* 0x000000ffff077224 */ /* 0x000fe200078e0002 */
[----:B------:R-:W-:-:S03]  /*08e0*/  LEA.HI R2, R15, R4, RZ, 0x3 ;  /* 0x000000040f027211 */ /* 0x000fc600078f18ff */
[----:B------:R-:W-:Y:S01]  /*08f0*/  IMAD.HI.U32 R199, R8, R7, RZ ;  /* 0x0000000708c77227 */ /* 0x000fe200078e00ff */
[----:B------:R-:W-:-:S03]  /*0900*/  SHF.R.S32.HI R16, RZ, 0x3, R2 ;  /* 0x00000003ff107819 */ /* 0x000fc60000011402 */
[----:B------:R-:W-:Y:S01]  /*0910*/  IMAD.MOV R8, RZ, RZ, -R199 ;  /* 0x000000ffff087224 */ /* 0x000fe200078e0ac7 */
[--C-:B------:R-:W-:Y:S01]  /*0920*/  SHF.R.S32.HI R17, RZ, 0x1f, R16.reuse ;  /* 0x0000001fff117819 */ /* 0x100fe20000011410 */
[----:B------:R-:W-:Y:S02]  /*0930*/  IMAD.SHL.U32 R11, R16, 0x40, RZ ;  /* 0x00000040100b7824 */ /* 0x000fe400078e00ff */
[----:B------:R-:W-:Y:S01]  /*0940*/  IMAD R8, R5, R8, R7 ;  /* 0x0000000805087224 */ /* 0x000fe200078e0207 */
[----:B------:R-:W-:Y:S01]  /*0950*/  LOP3.LUT R7, R0, UR28, RZ, 0x3c, !PT ;  /* 0x0000001c00077c12 */ /* 0x000fe2000f8e3cff */
[----:B------:R-:W-:Y:S01]  /*0960*/  IMAD.WIDE R22, R23, 0x40, R16 ;  /* 0x0000004017167825 */ /* 0x000fe200078e0210 */
[----:B------:R-:W-:Y:S02]  /*0970*/  LOP3.LUT R11, R11, 0x1c0, RZ, 0xc0, !PT ;  /* 0x000001c00b0b7812 */ /* 0x000fe400078ec0ff */
[----:B------:R-:W-:Y:S02]  /*0980*/  ISETP.GT.U32.AND P2, PT, R5, R8, PT ;  /* 0x000000080500720c */ /* 0x000fe40003f44070 */
[----:B------:R-:W-:-:S11]  /*0990*/  ISETP.GE.AND P1, PT, R7, RZ, PT ;  /* 0x000000ff0700720c */ /* 0x000fd60003f26270 */
[----:B------:R-:W-:-:S05]  /*09a0*/  @!P2 IMAD.IADD R8, R8, 0x1, -R5 ;  /* 0x000000010808a824 */ /* 0x000fca00078e0a05 */
[----:B------:R-:W-:Y:S02]  /*09b0*/  ISETP.GE.U32.AND P4, PT, R8, R5, PT ;  /* 0x000000050800720c */ /* 0x000fe40003f86070 */
[----:B------:R-:W-:-:S04]  /*09c0*/  LOP3.LUT R5, R2, 0xfffffff8, RZ, 0xc0, !PT ;  /* 0xfffffff802057812 */ /* 0x000fc800078ec0ff */
[----:B------:R-:W-:-:S05]  /*09d0*/  IADD3 R5, -R5, R4, RZ ;  /* 0x0000000405057210 */ /* 0x000fca0007ffe1ff */
[----:B------:R-:W-:Y:S01]  /*09e0*/  IMAD.SHL.U32 R152, R5, 0x8, RZ ;  /* 0x0000000805987824 */ /* 0x000fe200078e00ff */
        /* <DEDUP_REMOVED lines=13> */
.L_x_800:
[----:B------:R-:W-:Y:S01]  /*0ac0*/  @UP0 UIADD3 UR9, UR8, UR6, URZ ;  /* 0x0000000608090290 */ /* 0x000fe2000fffe03f */
[--C-:B------:R-:W-:Y:S01]  /*0ad0*/  LOP3.LUT R7, R11, 0x38, R152.reuse, 0xf8, !PT ;  /* 0x000000380b077812 */ /* 0x100fe200078ef898 */
[----:B------:R-:W-:Y:S01]  /*0ae0*/  USHF.R.S32.HI UR5, URZ, 0x1f, UR28 ;  /* 0x0000001f3f057899 */ /* 0x000fe2000801141c */
[----:B------:R-:W-:Y:S01]  /*0af0*/  SHF.R.U32.HI R208, RZ, 0x3, R11 ;  /* 0x00000003ffd07819 */ /* 0x000fe2000001160b */
[----:B------:R-:W-:Y:S01]  /*0b00*/  @UP0 ULDC.64 UR6, c[0x0][0x250] ;  /* 0x0000940000060ab9 */ /* 0x000fe20000000a00 */
[----:B------:R-:W-:Y:S01]  /*0b10*/  SHF.R.S32.HI R153, RZ, 0x1f, R152 ;  /* 0x0000001fff997819 */ /* 0x000fe20000011498 */
[----:B------:R-:W-:Y:S01]  /*0b20*/  @UP0 UIMAD.WIDE.U32 UR20, UR9, UR6, URZ ;  /* 0x00000006091402a5 */ /* 0x000fe2000f8e003f */
[----:B------:R-:W-:Y:S01]  /*0b30*/  LOP3.LUT R208, R7, R208, RZ, 0x3c, !PT ;  /* 0x000000d007d07212 */ /* 0x000fe200078e3cff */
[----:B------:R-:W-:Y:S01]  /*0b40*/  @UP0 UIMAD UR9, UR9, UR7, URZ ;  /* 0x00000007090902a4 */ /* 0x000fe2000f8e023f */
[----:B------:R-:W-:-:S03]  /*0b50*/  IMAD.SHL.U32 R9, R9, 0x8, RZ ;  /* 0x0000000809097824 */ /* 0x000fc600078e00ff */
[----:B------:R-:W-:Y:S01]  /*0b60*/  @UP0 UIADD3 UR9, UR21, UR9, URZ ;  /* 0x0000000915090290 */ /* 0x000fe2000fffe03f */
[----:B------:R-:W-:Y:S11]  /*0b70*/  @P0 BRA `(.L_x_801) ;  /* 0x0000000000300947 */ /* 0x000ff60003800000 */
[----:B------:R-:W-:Y:S01]  /*0b80*/  USHF.R.S32.HI UR19, URZ, 0x1f, UR8 ;  /* 0x0000001f3f137899 */ /* 0x000fe20008011408 */
[----:B------:R-:W-:Y:S01]  /*0b90*/  ULDC.64 UR6, c[0x0][0x250] ;  /* 0x0000940000067ab9 */ /* 0x000fe20000000a00 */
[----:B------:R-:W-:Y:S02]  /*0ba0*/  USHF.R.S32.HI UR13, URZ, 0x1f, UR27 ;  /* 0x0000001f3f0d7899 */ /* 0x000fe4000801141b */
[----:B------:R-:W-:Y:S02]  /*0bb0*/  UIMAD UR19, UR19, UR6, URZ ;  /* 0x00000006131372a4 */ /* 0x000fe4000f8e023f */
[----:B------:R-:W-:Y:S02]  /*0bc0*/  UIMAD.WIDE.U32 UR20, UR8, UR6, URZ ;  /* 0x00000006081472a5 */ /* 0x000fe4000f8e003f */
[----:B------:R-:W-:-:S03]  /*0bd0*/  UIMAD UR19, UR8, UR7, UR19 ;  /* 0x00000007081372a4 */ /* 0x000fc6000f8e0213 */
[----:B------:R-:W-:Y:S01]  /*0be0*/  ULDC.64 UR8, c[0x0][0x238] ;  /* 0x00008e0000087ab9 */ /* 0x000fe20000000a00 */
[----:B------:R-:W-:Y:S02]  /*0bf0*/  UIADD3 UR21, UR21, UR19, URZ ;  /* 0x0000001315157290 */ /* 0x000fe4000fffe03f */
[----:B------:R-:W-:Y:S02]  /*0c00*/  UIMAD UR13, UR13, UR8, URZ ;  /* 0x000000080d0d72a4 */ /* 0x000fe4000f8e023f */
[----:B------:R-:W-:Y:S02]  /*0c10*/  UIMAD.WIDE.U32 UR20, UR27, UR8, UR20 ;  /* 0x000000081b1472a5 */ /* 0x000fe4000f8e0014 */
[----:B------:R-:W-:-:S04]  /*0c20*/  UIMAD UR9, UR27, UR9, UR13 ;  /* 0x000000091b0972a4 */ /* 0x000fc8000f8e020d */
[----:B------:R-:W-:-:S12]  /*0c30*/  UIADD3 UR9, UR21, UR9, URZ ;  /* 0x0000000915097290 */ /* 0x000fd8000fffe03f */
.L_x_801:
[C---:B------:R-:W-:Y:S01]  /*0c40*/  IMAD R7, R17.reuse, UR10, RZ ;  /* 0x0000000a11077c24 */ /* 0x040fe2000f8e02ff */
[----:B------:R-:W-:Y:S01]  /*0c50*/  LOP3.LUT R208, R208, 0xfffffe00, R9, 0xf8, !PT ;  /* 0xfffffe00d0d07812 */ /* 0x000fe200078ef809 */
[----:B------:R-:W-:Y:S01]  /*0c60*/  IMAD R11, R17, UR6, RZ ;  /* 0x00000006110b7c24 */ /* 0x000fe2000f8e02ff */
[----:B------:R-:W-:Y:S01]  /*0c70*/  BSSY B0, `(.L_x_802) ;  /* 0x0000050000007945 */ /* 0x000fe20003800000 */
[----:B------:R-:W-:Y:S01]  /*0c80*/  IMAD.WIDE.U32 R18, R16, UR10, R152 ;  /* 0x0000000a10127c25 */ /* 0x000fe2000f8e0098 */
[----:B------:R-:W-:-:S03]  /*0c90*/  IADD3 R209, R152, 0x80, RZ ;  /* 0x0000008098d17810 */ /* 0x000fc60007ffe0ff */
[----:B------:R-:W-:-:S04]  /*0ca0*/  IMAD.WIDE.U32 R12, R16, UR6, R152 ;  /* 0x00000006100c7c25 */ /* 0x000fc8000f8e0098 */
[----:B------:R-:W-:Y:S01]  /*0cb0*/  @!P2 VIADD R199, R199, 0x1 ;  /* 0x00000001c7c7a836 */ /* 0x000fe20000000000 */
[----:B------:R-:W-:Y:S01]  /*0cc0*/  IADD3 R214, P2, R18, UR18, RZ ;  /* 0x0000001212d67c10 */ /* 0x000fe2000ff5e0ff */
[----:B------:R-:W-:Y:S01]  /*0cd0*/  IMAD R7, R16, UR11, R7 ;  /* 0x0000000b10077c24 */ /* 0x000fe2000f8e0207 */
[----:B------:R-:W-:Y:S01]  /*0ce0*/  IADD3 R212, P0, R12, UR20, RZ ;  /* 0x000000140cd47c10 */ /* 0x000fe2000ff1e0ff */
[----:B------:R-:W-:Y:S02]  /*0cf0*/  IMAD R2, R16, UR7, R11 ;  /* 0x0000000710027c24 */ /* 0x000fe4000f8e020b */
[----:B------:R-:W-:Y:S01]  /*0d00*/  @P4 VIADD R199, R199, 0x1 ;  /* 0x00000001c7c74836 */ /* 0x000fe20000000000 */
[----:B------:R-:W-:Y:S01]  /*0d10*/  IADD3.X R215, R19, UR4, R7, P2, !PT ;  /* 0x0000000413d77c10 */ /* 0x000fe200097fe407 */
[----:B------:R-:W1:Y:S01]  /*0d20*/  S2UR UR4, SR_CgaCtaId ;  /* 0x00000000000479c3 */ /* 0x000e620000008800 */
[----:B------:R-:W-:Y:S01]  /*0d30*/  IADD3.X R213, R13, UR9, R2, P0, !PT ;  /* 0x000000090dd57c10 */ /* 0x000fe200087fe402 */
[----:B------:R-:W-:Y:S01]  /*0d40*/  ULDC.64 UR8, c[0x0][0x260] ;  /* 0x0000980000087ab9 */ /* 0x000fe20000000a00 */
[----:B------:R-:W-:Y:S01]  /*0d50*/  IADD3 R8, P0, R152, UR12, RZ ;  /* 0x0000000c98087c10 */ /* 0x000fe2000ff1e0ff */
[----:B------:R-:W-:Y:S01]  /*0d60*/  ULDC.64 UR12, c[0x0][0x258] ;  /* 0x00009600000c7ab9 */ /* 0x000fe20000000a00 */
[----:B------:R-:W-:Y:S01]  /*0d70*/  @!P1 IADD3 R199, -R199, RZ, RZ ;  /* 0x000000ffc7c79210 */ /* 0x000fe20007ffe1ff */
[----:B------:R-:W-:Y:S01]  /*0d80*/  IMAD.U32 R18, RZ, RZ, UR12 ;  /* 0x0000000cff127e24 */ /* 0x000fe2000f8e00ff */
[----:B------:R-:W-:Y:S01]  /*0d90*/  UIMAD UR12, UR5, UR12, URZ ;  /* 0x0000000c050c72a4 */ /* 0x000fe2000f8e023f */
[----:B------:R-:W-:Y:S01]  /*0da0*/  @!P3 LOP3.LUT R199, RZ, R0, RZ, 0x33, !PT ;  /* 0x00000000ffc7b212 */ /* 0x000fe200078e33ff */
[C---:B------:R-:W-:Y:S01]  /*0db0*/  VIADD R12, R16.reuse, 0x20 ;  /* 0x00000020100c7836 */ /* 0x040fe20000000000 */
[----:B------:R-:W-:Y:S01]  /*0dc0*/  IADD3.X R9, R153, UR14, RZ, P0, !PT ;  /* 0x0000000e99097c10 */ /* 0x000fe200087fe4ff */
[----:B------:R-:W-:Y:S01]  /*0dd0*/  UIMAD UR13, UR28, UR13, UR12 ;  /* 0x0000000d1c0d72a4 */ /* 0x000fe2000f8e020c */
[----:B------:R-:W-:Y:S01]  /*0de0*/  SHF.R.S32.HI R0, RZ, 0x1f, R199 ;  /* 0x0000001fff007819 */ /* 0x000fe200000114c7 */
[----:B------:R-:W-:Y:S01]  /*0df0*/  UIADD3 UR12, -UR24, UR17, URZ ;  /* 0x00000011180c7290 */ /* 0x000fe2000fffe13f */
[----:B------:R-:W-:Y:S01]  /*0e00*/  IMAD.WIDE.U32 R214, R199, UR8, R214 ;  /* 0x00000008c7d67c25 */ /* 0x000fe2000f8e00d6 */
[----:B------:R-:W-:Y:S01]  /*0e10*/  UMOV UR14, 0x400 ;  /* 0x00000400000e7882 */ /* 0x000fe20000000000 */
[----:B------:R-:W-:-:S02]  /*0e20*/  IADD3 R13, R16, 0x10, RZ ;  /* 0x00000010100d7810 */ /* 0x000fc40007ffe0ff */
[----:B------:R-:W-:Y:S01]  /*0e30*/  IMAD R2, R0, UR8, RZ ;  /* 0x0000000800027c24 */ /* 0x000fe2000f8e02ff */
[----:B------:R-:W-:Y:S01]  /*0e40*/  ISETP.GE.AND P0, PT, R16, UR12, PT ;  /* 0x0000000c10007c0c */ /* 0x000fe2000bf06270 */
[----:B------:R-:W-:Y:S01]  /*0e50*/  IMAD.WIDE.U32 R18, R18, UR28, R8 ;  /* 0x0000001c12127c25 */ /* 0x000fe2000f8e0008 */
[----:B------:R-:W-:Y:S02]  /*0e60*/  IADD3 R7, R16, 0x30, RZ ;  /* 0x0000003010077810 */ /* 0x000fe40007ffe0ff */
[----:B------:R-:W-:Y:S01]  /*0e70*/  ISETP.GE.AND P1, PT, R13, UR12, PT ;  /* 0x0000000c0d007c0c */ /* 0x000fe2000bf26270 */
[----:B------:R-:W-:Y:S01]  /*0e80*/  IMAD R217, R199, UR9, R2 ;  /* 0x00000009c7d97c24 */ /* 0x000fe2000f8e0202 */
[----:B------:R-:W-:Y:S01]  /*0e90*/  ULDC.64 UR8, c[0x0][0x268] ;  /* 0x00009a0000087ab9 */ /* 0x000fe20000000a00 */
[----:B-1----:R-:W-:Y:S01]  /*0ea0*/  ULEA UR4, UR4, UR14, 0x18 ;  /* 0x0000000e04047291 */ /* 0x002fe2000f8ec03f */
[----:B------:R-:W-:Y:S01]  /*0eb0*/  IMAD R0, R0, UR8, RZ ;  /* 0x0000000800007c24 */ /* 0x000fe2000f8e02ff */
[----:B------:R-:W-:Y:S01]  /*0ec0*/  IADD3 R21, R19, UR13, RZ ;  /* 0x0000000d13157c10 */ /* 0x000fe2000fffe0ff */
[----:B------:R-:W-:Y:S01]  /*0ed0*/  IMAD.WIDE.U32 R212, R199, UR8, R212 ;  /* 0x00000008c7d47c25 */ /* 0x000fe2000f8e00d4 */
[----:B------:R-:W-:-:S02]  /*0ee0*/  ISETP.GE.AND P5, PT, R12, UR12, PT ;  /* 0x0000000c0c007c0c */ /* 0x000fc4000bfa6270 */
[----:B------:R-:W-:Y:S01]  /*0ef0*/  ISETP.GE.AND P4, PT, R7, UR12, PT ;  /* 0x0000000c07007c0c */ /* 0x000fe2000bf86270 */
[----:B------:R-:W-:Y:S01]  /*0f00*/  IMAD R199, R199, UR9, R0 ;  /* 0x00000009c7c77c24 */ /* 0x000fe2000f8e0200 */
[----:B------:R-:W-:Y:S01]  /*0f10*/  LEA R208, R208, UR4, 0x1 ;  /* 0x00000004d0d07c11 */ /* 0x000fe2000f8e08ff */
[----:B------:R-:W-:Y:S01]  /*0f20*/  VIADD R210, R152, 0x40 ;  /* 0x0000004098d27836 */ /* 0x000fe20000000000 */
[----:B------:R-:W-:Y:S09]  /*0f30*/  @P0 BRA `(.L_x_803) ;  /* 0x00000000008c0947 */ /* 0x000ff20003800000 */
        /* <DEDUP_REMOVED lines=35> */
.L_x_803:
[----:B------:R-:W-:Y:S05]  /*1170*/  BSYNC B0 ;  /* 0x0000000000007941 */ /* 0x000fea0003800000 */
.L_x_802:
        /* <DEDUP_REMOVED lines=40> */
.L_x_805:
[----:B------:R-:W-:Y:S05]  /*1400*/  BSYNC B0 ;  /* 0x0000000000007941 */ /* 0x000fea0003800000 */
.L_x_804:
        /* <DEDUP_REMOVED lines=40> */
.L_x_807:
[----:B------:R-:W-:Y:S05]  /*1690*/  BSYNC B0 ;  /* 0x0000000000007941 */ /* 0x000fea0003800000 */
.L_x_806:
[----:B------:R-:W-:Y:S01]  /*16a0*/  UIADD3 UR8, UR25, 0x3f, URZ ;  /* 0x0000003f19087890 */ /* 0x000fe2000fffe03f */
[----:B------:R-:W-:Y:S03]  /*16b0*/  BSSY B0, `(.L_x_808) ;  /* 0x0000029000007945 */ /* 0x000fe60003800000 */
[----:B------:R-:W-:-:S04]  /*16c0*/  USHF.R.S32.HI UR19, URZ, 0x1f, UR8 ;  /* 0x0000001f3f137899 */ /* 0x000fc80008011408 */
[----:B------:R-:W-:Y:S01]  /*16d0*/  ULEA.HI UR19, UR19, UR8, URZ, 0x6 ;  /* 0x0000000813137291 */ /* 0x000fe2000f8f303f */
[----:B------:R-:W-:Y:S11]  /*16e0*/  @P4 BRA `(.L_x_809) ;  /* 0x0000000000944947 */ /* 0x000ff60003800000 */
        /* <DEDUP_REMOVED lines=37> */
.L_x_809:
[----:B------:R-:W-:Y:S05]  /*1940*/  BSYNC B0 ;  /* 0x0000000000007941 */ /* 0x000fea0003800000 */
.L_x_808:
[----:B------:R-:W-:Y:S01]  /*1950*/  ULEA.HI.SX32 UR18, UR19, 0xffffffff, 0x1a ;  /* 0xffffffff13127891 */ /* 0x000fe2000f8fd23f */
[----:B------:R-:W-:Y:S01]  /*1960*/  IMAD.IADD R217, R215, 0x1, R217 ;  /* 0x00000001d7d97824 */ /* 0x000fe200078e02d9 */
[----:B------:R-:W-:Y:S01]  /*1970*/  USHF.L.U32 UR21, UR10, 0x6, URZ ;  /* 0x000000060a157899 */ /* 0x000fe2000800063f */
[----:B------:R-:W-:Y:S01]  /*1980*/  IMAD.MOV.U32 R216, RZ, RZ, R214 ;  /* 0x000000ffffd87224 */ /* 0x000fe200078e00d6 */
[----:B------:R-:W-:Y:S01]  /*1990*/  UIMAD UR26, UR18, -0x40, UR25 ;  /* 0xffffffc0121a78a4 */ /* 0x000fe2000f8e0219 */
[----:B------:R-:W-:Y:S01]  /*19a0*/  BSSY B0, `(.L_x_810) ;  /* 0x000002a000007945 */ /* 0x000fe20003800000 */
[----:B------:R-:W-:Y:S02]  /*19b0*/  USHF.L.U64.HI UR20, UR10, 0x6, UR11 ;  /* 0x000000060a147899 */ /* 0x000fe4000801020b */
[----:B------:R-:W-:Y:S01]  /*19c0*/  USHF.R.S32.HI UR29, URZ, 0x1f, UR18 ;  /* 0x0000001f3f1d7899 */ /* 0x000fe20008011412 */
[----:B------:R-:W-:Y:S01]  /*19d0*/  MOV R85, UR21 ;  /* 0x0000001500557c02 */ /* 0x000fe20008000f00 */
[----:B------:R-:W-:Y:S01]  /*19e0*/  UIMAD UR8, UR20, UR18, URZ ;  /* 0x00000012140872a4 */ /* 0x000fe2000f8e023f */
[----:B------:R-:W-:-:S02]  /*19f0*/  ISETP.GE.AND P0, PT, R16, UR26, PT ;  /* 0x0000001a10007c0c */ /* 0x000fc4000bf06270 */
[----:B------:R-:W-:Y:S01]  /*1a00*/  ISETP.GE.AND P4, PT, R13, UR26, PT ;  /* 0x0000001a0d007c0c */ /* 0x000fe2000bf86270 */
[----:B------:R-:W-:Y:S01]  /*1a10*/  UIMAD UR8, UR29, UR21, UR8 ;  /* 0x000000151d0872a4 */ /* 0x000fe2000f8e0208 */
[----:B------:R-:W-:Y:S01]  /*1a20*/  IMAD.WIDE.U32 R18, R85, UR18, R216 ;  /* 0x0000001255127c25 */ /* 0x000fe2000f8e00d8 */
[----:B------:R-:W-:Y:S02]  /*1a30*/  ISETP.GE.AND P6, PT, R12, UR26, PT ;  /* 0x0000001a0c007c0c */ /* 0x000fe4000bfc6270 */
[----:B------:R-:W-:Y:S02]  /*1a40*/  ISETP.GE.AND P5, PT, R7, UR26, PT ;  /* 0x0000001a07007c0c */ /* 0x000fe4000bfa6270 */
[----:B------:R-:W-:-:S04]  /*1a50*/  VIADD R21, R19, UR8 ;  /* 0x0000000813157c36 */ /* 0x000fc80008000000 */
[----:B------:R-:W-:Y:S07]  /*1a60*/  @P0 BRA `(.L_x_811) ;  /* 0x0000000000740947 */ /* 0x000fee0003800000 */
        /* <DEDUP_REMOVED lines=29> */
.L_x_811:
[----:B------:R-:W-:Y:S05]  /*1c40*/  BSYNC B0 ;  /* 0x0000000000007941 */ /* 0x000fea0003800000 */
.L_x_810:
        /* <DEDUP_REMOVED lines=35> */
.L_x_813:
[----:B------:R-:W-:Y:S05]  /*1e80*/  BSYNC B0 ;  /* 0x0000000000007941 */ /* 0x000fea0003800000 */
.L_x_812:
[----:B------:R-:W-:Y:S04]  /*1e90*/  BSSY B0, `(.L_x_814) ;  /* 0x0000023000007945 */ /* 0x000fe80003800000 */
        /* <DEDUP_REMOVED lines=34> */
.L_x_815:
[----:B------:R-:W-:Y:S05]  /*20c0*/  BSYNC B0 ;  /* 0x0000000000007941 */ /* 0x000fea0003800000 */
.L_x_814:
        /* <DEDUP_REMOVED lines=36> */
.L_x_817:
[----:B------:R-:W-:Y:S05]  /*2310*/  BSYNC B0 ;  /* 0x0000000000007941 */ /* 0x000fea0003800000 */
.L_x_816:
        /* <DEDUP_REMOVED lines=9> */
[----:B------:R-:W-:Y:S01]  /*23b0*/  @UP1 UMOV UR33, UR5 ;  /* 0x0000000500211c82 */ /* 0x000fe20008000000 */
[----:B------:R-:W-:Y:S01]  /*23c0*/  LEA.HI R15, R15, R4, RZ, 0x4 ;  /* 0x000000040f0f7211 */ /* 0x000fe200078f20ff */
[----:B------:R-:W-:Y:S01]  /*23d0*/  @UP1 UIMAD.WIDE.U32 UR32, UR27, UR8, UR32 ;  /* 0x000000081b2012a5 */ /* 0x000fe2000f8e0020 */
[----:B------:R-:W-:-:S04]  /*23e0*/  DEPBAR.LE SB0, 0x0 ;  /* 0x000080000000791a */ /* 0x000fc80000000000 */
[----:B------:R-:W-:Y:S02]  /*23f0*/  @UP1 UIMAD UR9, UR27, UR9, UR30 ;  /* 0x000000091b0912a4 */ /* 0x000fe4000f8e021e */
[----:B------:R-:W-:Y:S02]  /*2400*/  @UP1 ULEA UR10, UP0, UR32, UR10, 0x2 ;  /* 0x0000000a200a1291 */ /* 0x000fe4000f80103f */
[----:B------:R-:W-:Y:S01]  /*2410*/  @UP1 UIADD3 UR9, UR33, UR9, URZ ;  /* 0x0000000921091290 */ /* 0x000fe2000fffe03f */
[----:B------:R-:W-:-:S03]  /*2420*/  @UP1 ULDC UR5, c[0x0][0x2e8] ;  /* 0x0000ba0000051ab9 */ /* 0x000fc60000000800 */
[----:B------:R-:W-:Y:S01]  /*2430*/  @UP1 ULEA.HI.X UR11, UR32, UR11, UR9, 0x2, UP0 ;  /* 0x0000000b200b1291 */ /* 0x000fe200080f1409 */
[----:B--23--:R-:W-:-:S05]  /*2440*/  IMAD.U32 R10, RZ, RZ, UR10 ;  /* 0x0000000aff0a7e24 */ /* 0x00cfca000f8e00ff */
[----:B------:R-:W-:-:S05]  /*2450*/  IMAD.U32 R11, RZ, RZ, UR11 ;  /* 0x0000000bff0b7e24 */ /* 0x000fca000f8e00ff */
[----:B-1--4-:R1:W2:Y:S01]  /*2460*/  @P0 LDG.E R8, desc[UR22][R10.64] ;  /* 0x000000160a080981 */ /* 0x0122a2000c1e1900 */
[----:B------:R-:W-:Y:S01]  /*2470*/  LOP3.LUT R9, R15, 0xfffffff0, RZ, 0xc0, !PT ;  /* 0xfffffff00f097812 */ /* 0x000fe200078ec0ff */
[----:B------:R-:W-:Y:S01]  /*2480*/  UIMAD.WIDE.U32 UR8, UR18, UR6, URZ ;  /* 0x00000006120872a5 */ /* 0x000fe2000f8e003f */
[----:B------:R-:W-:Y:S01]  /*2490*/  SHF.R.S32.HI R0, RZ, 0x4, R15 ;  /* 0x00000004ff007819 */ /* 0x000fe2000001140f */
[----:B------:R-:W-:Y:S01]  /*24a0*/  IMAD.IADD R199, R213, 0x1, R199 ;  /* 0x00000001d5c77824 */ /* 0x000fe200078e02c7 */
[----:B------:R-:W-:Y:S01]  /*24b0*/  ISETP.GE.AND P2, PT, R16, UR26, PT ;  /* 0x0000001a10007c0c */ /* 0x000fe2000bf46270 */
[----:B------:R-:W-:Y:S01]  /*24c0*/  IMAD.IADD R9, R4, 0x1, -R9 ;  /* 0x0000000104097824 */ /* 0x000fe200078e0a09 */
[----:B------:R-:W-:Y:S01]  /*24d0*/  BAR.SYNC.DEFER_BLOCKING 0x0 ;  /* 0x0000000000007b1d */ /* 0x000fe20000010000 */
[----:B------:R-:W-:Y:S02]  /*24e0*/  LEA.HI R197, R15, R0, RZ, 0x1 ;  /* 0x000000000fc57211 */ /* 0x000fe400078f08ff */
[----:B------:R-:W-:-:S02]  /*24f0*/  SHF.R.S32.HI R87, RZ, 0x5, R87 ;  /* 0x00000005ff577819 */ /* 0x000fc40000011457 */
[----:B------:R-:W-:Y:S01]  /*2500*/  SHF.R.S32.HI R14, RZ, 0x1f, R9 ;  /* 0x0000001fff0e7819 */ /* 0x000fe20000011409 */
[----:B------:R-:W-:Y:S01]  /*2510*/  BSSY B0, `(.L_x_818) ;  /* 0x0000049000007945 */ /* 0x000fe20003800000 */
[----:B------:R-:W-:Y:S02]  /*2520*/  LOP3.LUT R197, R197, 0xfffffffe, RZ, 0xc0, !PT ;  /* 0xfffffffec5c57812 */ /* 0x000fe400078ec0ff */
[----:B------:R-:W-:Y:S02]  /*2530*/  LEA.HI R14, R14, R9, RZ, 0x3 ;  /* 0x000000090e0e7211 */ /* 0x000fe400078f18ff */
[----:B------:R-:W-:Y:S01]  /*2540*/  ISETP.GE.AND P6, PT, R12, UR26, PT ;  /* 0x0000001a0c007c0c */ /* 0x000fe2000bfc6270 */
[----:B------:R-:W-:Y:S01]  /*2550*/  IMAD.IADD R197, R0, 0x1, -R197 ;  /* 0x0000000100c57824 */ /* 0x000fe200078e0ac5 */
[----:B------:R-:W-:Y:S01]  /*2560*/  LOP3.LUT R2, R14, 0xfffffff8, RZ, 0xc0, !PT ;  /* 0xfffffff80e027812 */ /* 0x000fe200078ec0ff */
[----:B------:R-:W-:Y:S01]  /*2570*/  IMAD.SHL.U32 R0, R16, 0x8, RZ ;  /* 0x0000000810007824 */ /* 0x000fe200078e00ff */
[----:B------:R-:W-:Y:S01]  /*2580*/  ISETP.GE.AND P4, PT, R13, UR26, PT ;  /* 0x0000001a0d007c0c */ /* 0x000fe2000bf86270 */
[----:B------:R-:W-:Y:S01]  /*2590*/  IMAD.SHL.U32 R15, R197, 0x8, RZ ;  /* 0x00000008c50f7824 */ /* 0x000fe200078e00ff */
[----:B------:R-:W-:Y:S01]  /*25a0*/  ISETP.GE.AND P5, PT, R7, UR26, PT ;  /* 0x0000001a07007c0c */ /* 0x000fe2000bfa6270 */
[----:B------:R-:W-:-:S02]  /*25b0*/  IMAD.IADD R2, R9, 0x1, -R2 ;  /* 0x0000000109027824 */ /* 0x000fc400078e0a02 */
[----:B------:R-:W2:Y:S01]  /*25c0*/  @P0 MUFU.RCP R9, UR5 ;  /* 0x0000000500090d08 */ /* 0x000ea20008001000 */
[----:B-1----:R-:W-:Y:S01]  /*25d0*/  IMAD.SHL.U32 R11, R5, 0x40, RZ ;  /* 0x00000040050b7824 */ /* 0x002fe200078e00ff */
[----:B------:R-:W-:Y:S01]  /*25e0*/  UIMAD UR5, UR29, UR6, URZ ;  /* 0x000000061d0572a4 */ /* 0x000fe2000f8e023f */
[----:B------:R-:W-:Y:S01]  /*25f0*/  IMAD.SHL.U32 R10, R2, 0x40, RZ ;  /* 0x00000040020a7824 */ /* 0x000fe200078e00ff */
[----:B------:R1:W-:Y:S02]  /*2600*/  @P2 STS.128 [R208+0xc000], RZ ;  /* 0x00c000ffd0002388 */ /* 0x0003e40000000c00 */
[----:B------:R-:W-:Y:S01]  /*2610*/  LOP3.LUT R11, R11, 0x1c0, RZ, 0xc0, !PT ;  /* 0x000001c00b0b7812 */ /* 0x000fe200078ec0ff */
[----:B------:R-:W-:Y:S01]  /*2620*/  UIMAD UR5, UR18, UR7, UR5 ;  /* 0x00000007120572a4 */ /* 0x000fe2000f8e0205 */
[----:B------:R-:W-:Y:S01]  /*2630*/  LOP3.LUT R10, R10, 0x1c0, RZ, 0xc0, !PT ;  /* 0x000001c00a0a7812 */ /* 0x000fe200078ec0ff */
[----:B------:R1:W-:Y:S01]  /*2640*/  @P2 STS.128 [R208+0xe000], RZ ;  /* 0x00e000ffd0002388 */ /* 0x0003e20000000c00 */
[----:B------:R-:W-:Y:S01]  /*2650*/  LOP3.LUT R0, R11, 0x8, R0, 0xf8, !PT ;  /* 0x000000080b007812 */ /* 0x000fe200078ef800 */
[----:B------:R-:W-:Y:S01]  /*2660*/  UIADD3 UR5, UR9, UR5, URZ ;  /* 0x0000000509057290 */ /* 0x000fe2000fffe03f */
[----:B------:R-:W-:Y:S01]  /*2670*/  SHF.R.U32.HI R11, RZ, 0x3, R11 ;  /* 0x00000003ff0b7819 */ /* 0x000fe2000001160b */
[----:B------:R1:W-:Y:S01]  /*2680*/  @P2 STS.128 [R208+0x10000], RZ ;  /* 0x010000ffd0002388 */ /* 0x0003e20000000c00 */
[----:B------:R-:W-:-:S02]  /*2690*/  LOP3.LUT R15, R10, 0x8, R15, 0xf8, !PT ;  /* 0x000000080a0f7812 */ /* 0x000fc400078ef80f */
[----:B------:R-:W-:Y:S01]  /*26a0*/  LOP3.LUT R0, R0, R11, RZ, 0x3c, !PT ;  /* 0x0000000b00007212 */ /* 0x000fe200078e3cff */
[----:B------:R-:W-:Y:S01]  /*26b0*/  IMAD.SHL.U32 R11, R14, 0x40, RZ ;  /* 0x000000400e0b7824 */ /* 0x000fe200078e00ff */
[----:B------:R-:W-:Y:S01]  /*26c0*/  SHF.R.U32.HI R10, RZ, 0x3, R10 ;  /* 0x00000003ff0a7819 */ /* 0x000fe2000001160a */
[----:B------:R-:W-:Y:S02]  /*26d0*/  IMAD.U32 R14, RZ, RZ, UR8 ;  /* 0x00000008ff0e7e24 */ /* 0x000fe4000f8e00ff */
[----:B------:R-:W-:Y:S01]  /*26e0*/  IMAD R197, R197, 0x200, R0 ;  /* 0x00000200c5c57824 */ /* 0x000fe200078e0200 */
[----:B------:R-:W-:Y:S01]  /*26f0*/  LOP3.LUT R10, R15, R10, RZ, 0x3c, !PT ;  /* 0x0000000a0f0a7212 */ /* 0x000fe200078e3cff */
[----:B------:R-:W-:Y:S01]  /*2700*/  IMAD.U32 R15, RZ, RZ, UR9 ;  /* 0x00000009ff0f7e24 */ /* 0x000fe2000f8e00ff */
[----:B------:R-:W-:Y:S02]  /*2710*/  LEA R12, P1, R14, R212, 0x6 ;  /* 0x000000d40e0c7211 */ /* 0x000fe400078230ff */
[----:B------:R-:W-:Y:S01]  /*2720*/  LOP3.LUT R0, R10, 0xfffffe00, R11, 0xf8, !PT ;  /* 0xfffffe000a007812 */ /* 0x000fe200078ef80b */
[----:B------:R-:W-:Y:S01]  /*2730*/  IMAD.U32 R10, RZ, RZ, UR5 ;  /* 0x00000005ff0a7e24 */ /* 0x000fe2000f8e00ff */
[----:B------:R-:W-:Y:S01]  /*2740*/  UMOV UR5, URZ ;  /* 0x0000003f00057c82 */ /* 0x000fe20008000000 */
[----:B------:R-:W-:-:S02]  /*2750*/  LEA R197, R197, UR4, 0x1 ;  /* 0x00000004c5c57c11 */ /* 0x000fc4000f8e08ff */
[----:B------:R-:W-:Y:S01]  /*2760*/  IMAD R198, R87, 0x400, R0 ;  /* 0x0000040057c67824 */ /* 0x000fe200078e0200 */
[----:B------:R-:W-:-:S04]  /*2770*/  LEA.HI.X R13, R14, R199, R10, 0x6, P1 ;  /* 0x000000c70e0d7211 */ /* 0x000fc800008f340a */
[----:B------:R-:W-:Y:S01]  /*2780*/  LEA R198, R198, UR4, 0x1 ;  /* 0x00000004c6c67c11 */ /* 0x000fe2000f8e08ff */
[----:B--2---:R-:W-:-:S05]  /*2790*/  @P0 FMUL.FTZ R8, R8, R9 ;  /* 0x0000000908080220 */ /* 0x004fca0000410000 */
        /* <DEDUP_REMOVED lines=32> */
.L_x_819:
[----:B------:R-:W-:Y:S05]  /*29a0*/  BSYNC B0 ;  /* 0x0000000000007941 */ /* 0x000fea0003800000 */
.L_x_818:
[----:B------:R3:W-:Y:S01]  /*29b0*/  @P4 STS.128 [R208+0xc800], RZ ;  /* 0x00c800ffd0004388 */ /* 0x0007e20000000c00 */
[----:B------:R-:W-:Y:S03]  /*29c0*/  BSSY B0, `(.L_x_820) ;  /* 0x0000026000007945 */ /* 0x000fe60003800000 */
[----:B------:R3:W-:Y:S04]  /*29d0*/  @P4 STS.128 [R208+0xe800], RZ ;  /* 0x00e800ffd0004388 */ /* 0x0007e80000000c00 */
[----:B------:R3:W-:Y:S01]  /*29e0*/  @P4 STS.128 [R208+0x10800], RZ ;  /* 0x010800ffd0004388 */ /* 0x0007e20000000c00 */
[----:B------:R-:W-:Y:S05]  /*29f0*/  @P4 BRA `(.L_x_821) ;  /* 0x0000000000884947 */ /* 0x000fea0003800000 */
[----:B------:R-:W-:Y:S01]  /*2a00*/  ULDC UR8, c[0x0][0x2d0] ;  /* 0x0000b40000087ab9 */ /* 0x000fe20000000800 */
[----:B------:R-:W-:Y:S01]  /*2a10*/  USHF.L.U32 UR9, UR7, 0x4, URZ ;  /* 0x0000000407097899 */ /* 0x000fe2000800063f */
[----:B------:R-:W-:Y:S01]  /*2a20*/  ISETP.GE.AND P3, PT, R152, UR8, PT ;  /* 0x0000000898007c0c */ /* 0x000fe2000bf66270 */
[----:B------:R-:W-:Y:S01]  /*2a30*/  UIMAD.WIDE.U32 UR10, UR6, 0x10, URZ ;  /* 0x00000010060a78a5 */ /* 0x000fe2000f8e003f */
[----:B------:R-:W-:Y:S02]  /*2a40*/  ISETP.GE.AND P2, PT, R210, UR8, PT ;  /* 0x00000008d2007c0c */ /* 0x000fe4000bf46270 */
[----:B------:R-:W-:Y:S01]  /*2a50*/  ISETP.GE.AND P0, PT, R209, UR8, PT ;  /* 0x00000008d1007c0c */ /* 0x000fe2000bf06270 */
[----:B------:R-:W-:Y:S02]  /*2a60*/  IMAD.U32 R7, RZ, RZ, UR9 ;  /* 0x00000009ff077e24 */ /* 0x000fe4000f8e00ff */
[----:B------:R-:W-:-:S04]  /*2a70*/  IADD3 R14, P1, R12, UR10, RZ ;  /* 0x0000000a0c0e7c10 */ /* 0x000fc8000ff3e0ff */
[----:B------:R-:W-:Y:S02]  /*2a80*/  IADD3.X R7, R13, UR11, R7, P1, !PT ;  /* 0x0000000b0d077c10 */ /* 0x000fe40008ffe407 */
        /* <DEDUP_REMOVED lines=25> */
.L_x_821:
[----:B------:R-:W-:Y:S05]  /*2c20*/  BSYNC B0 ;  /* 0x0000000000007941 */ /* 0x000fea0003800000 */
.L_x_820:
        /* <DEDUP_REMOVED lines=13> */
[----:B--2-4-:R-:W2:Y:S01]  /*2d00*/  @!P3 LDC.64 R10, c[0x0][0x220] ;  /* 0x00008800ff0abb82 */ /* 0x014ea20000000a00 */
        /* <DEDUP_REMOVED lines=24> */
.L_x_823:
[----:B------:R-:W-:Y:S05]  /*2e90*/  BSYNC B0 ;  /* 0x0000000000007941 */ /* 0x000fea0003800000 */
.L_x_822:
        /* <DEDUP_REMOVED lines=8> */
[----:B------:R-:W-:Y:S01]  /*2f20*/  UIMAD UR9, UR7, 0x30, URZ ;  /* 0x00000030070978a4 */ /* 0x000fe2000f8e023f */
[----:B------:R-:W-:Y:S01]  /*2f30*/  ISETP.GE.AND P2, PT, R210, UR8, PT ;  /* 0x00000008d2007c0c */ /* 0x000fe2000bf46270 */
[----:B------:R-:W-:Y:S01]  /*2f40*/  IMAD.WIDE.U32 R14, R7, 0x30, R12 ;  /* 0x00000030070e7825 */ /* 0x000fe200078e000c */
[----:B------:R-:W-:-:S03]  /*2f50*/  ISETP.GE.AND P0, PT, R209, UR8, PT ;  /* 0x00000008d1007c0c */ /* 0x000fc6000bf06270 */
[----:B------:R-:W-:-:S06]  /*2f60*/  VIADD R12, R15, UR9 ;  /* 0x000000090f0c7c36 */ /* 0x000fcc0008000000 */
        /* <DEDUP_REMOVED lines=25> */
.L_x_825:
[----:B------:R-:W-:Y:S05]  /*3100*/  BSYNC B0 ;  /* 0x0000000000007941 */ /* 0x000fea0003800000 */
.L_x_824:
[----:B------:R-:W-:Y:S01]  /*3110*/  LDSM.16.M88.4 R52, [R198] ;  /* 0x00000000c634783b */ /* 0x000fe20000000200 */
[----:B------:R-:W-:Y:S01]  /*3120*/  R2P PR, R5, 0x6 ;  /* 0x0000000605007804 */ /* 0x000fe20000000000 */
[----:B------:R-:W-:Y:S01]  /*3130*/  IMAD.MOV.U32 R7, RZ, RZ, 0x10 ;  /* 0x00000010ff077424 */ /* 0x000fe200078e00ff */
[C---:B------:R-:W-:Y:S01]  /*3140*/  LOP3.LUT P0, RZ, R2.reuse, 0x2, RZ, 0xc0, !PT ;  /* 0x0000000202ff7812 */ /* 0x040fe2000780c0ff */
[----:B------:R-:W5:Y:S01]  /*3150*/  LDSM.16.M88.4 R36, [R197+0x6000] ;  /* 0x00600000c524783b */ /* 0x000f620000000200 */
[----:B------:R-:W-:Y:S01]  /*3160*/  VIADD R5, R197, 0x6000 ;  /* 0x00006000c5057836 */ /* 0x000fe20000000000 */
[----:B------:R-:W-:Y:S01]  /*3170*/  UISETP.GE.AND UP0, UPT, UR25, 0x41, UPT ;  /* 0x000000411900788c */ /* 0x000fe2000bf06270 */
[----:B------:R-:W-:Y:S01]  /*3180*/  SEL R7, R7, 0xfffffff0, !P0 ;  /* 0xfffffff007077807 */ /* 0x000fe20004000000 */
[----:B------:R-:W3:Y:S01]  /*3190*/  LDSM.16.M88.4 R20, [R197+0x7000] ;  /* 0x00700000c514783b */ /* 0x000ee20000000200 */
[----:B------:R-:W-:Y:S01]  /*31a0*/  VIADD R195, R197, 0x6020 ;  /* 0x00006020c5c37836 */ /* 0x000fe20000000000 */
[----:B------:R-:W-:Y:S01]  /*31b0*/  LOP3.LUT P0, RZ, R2, 0x4, RZ, 0xc0, !PT ;  /* 0x0000000402ff7812 */ /* 0x000fe2000780c0ff */
[----:B------:R-:W-:Y:S01]  /*31c0*/  IMAD.MOV.U32 R2, RZ, RZ, 0x40 ;  /* 0x00000040ff027424 */ /* 0x000fe200078e00ff */
[----:B------:R-:W3:Y:S01]  /*31d0*/  LDSM.16.M88.4 R28, [R197+0x6800] ;  /* 0x00680000c51c783b */ /* 0x000ee20000000200 */
[----:B------:R-:W-:Y:S01]  /*31e0*/  IMAD R196, R7, 0x2, R198 ;  /* 0x0000000207c47824 */ /* 0x000fe200078e02c6 */
[----:B------:R-:W-:Y:S01]  /*31f0*/  ULDC.U8 UR10, c[0x0][0x388] ;  /* 0x0000e200000a7ab9 */ /* 0x000fe20000000000 */
[----:B------:R-:W-:Y:S01]  /*3200*/  @P1 VIADD R195, R5, 0xffffffe0 ;  /* 0xffffffe005c31836 */ /* 0x000fe20000000000 */
[----:B------:R-:W3:Y:S01]  /*3210*/  LDSM.16.M88.4 R56, [R197+0x7800] ;  /* 0x00780000c538783b */ /* 0x000ee20000000200 */
[----:B------:R-:W-:Y:S01]  /*3220*/  IMAD.MOV.U32 R5, RZ, RZ, 0x20 ;  /* 0x00000020ff057424 */ /* 0x000fe200078e00ff */
[----:B------:R-:W-:Y:S01]  /*3230*/  SEL R2, R2, 0xffffffc0, !P2 ;  /* 0xffffffc002027807 */ /* 0x000fe20005000000 */
[----:B------:R-:W-:Y:S01]  /*3240*/  IMAD.SHL.U32 R4, R4, 0x2, RZ ;  /* 0x0000000204047824 */ /* 0x000fe200078e00ff */
[----:B------:R-:W-:Y:S01]  /*3250*/  LDSM.16.M88.4 R60, [R196] ;  /* 0x00000000c43c783b */ /* 0x000fe20000000200 */
[----:B------:R-:W-:Y:S01]  /*3260*/  VIADD R187, R195, 0x800 ;  /* 0x00000800c3bb7836 */ /* 0x000fe20000000000 */
[----:B------:R-:W-:Y:S01]  /*3270*/  SEL R5, R5, 0xffffffe0, !P0 ;  /* 0xffffffe005057807 */ /* 0x000fe20004000000 */
[----:B------:R-:W-:Y:S01]  /*3280*/  IMAD.IADD R191, R197, 0x1, R2 ;  /* 0x00000001c5bf7824 */ /* 0x000fe200078e0202 */
[----:B------:R-:W3:Y:S01]  /*3290*/  LDSM.16.M88.4 R48, [R195] ;  /* 0x00000000c330783b */ /* 0x000ee20000000200 */
[----:B------:R-:W-:Y:S01]  /*32a0*/  IMAD.IADD R184, R2, 0x1, R195 ;  /* 0x0000000102b87824 */ /* 0x000fe200078e02c3 */
[----:B------:R-:W-:Y:S01]  /*32b0*/  LOP3.LUT R2, R4, 0x6, RZ, 0xc0, !PT ;  /* 0x0000000604027812 */ /* 0x000fe200078ec0ff */
[C---:B------:R-:W-:Y:S01]  /*32c0*/  IMAD R194, R5.reuse, 0x2, R198 ;  /* 0x0000000205c27824 */ /* 0x040fe200078e02c6 */
[----:B-12-4-:R-:W1:Y:S01]  /*32d0*/  LDSM.16.M88.4 R8, [R195+0x1000] ;  /* 0x00100000c308783b */ /* 0x016e620000000200 */
[----:B------:R-:W-:-:S02]  /*32e0*/  IMAD R193, R5, 0x2, R196 ;  /* 0x0000000205c17824 */ /* 0x000fc400078e02c4 */
[----:B------:R-:W-:Y:S01]  /*32f0*/  IMAD.U32 R4, RZ, RZ, UR25 ;  /* 0x00000019ff047e24 */ /* 0x000fe2000f8e00ff */
[----:B------:R-:W2:Y:S01]  /*3300*/  LDSM.16.M88.4 R16, [R195+0x800] ;  /* 0x00080000c310783b */ /* 0x000ea20000000200 */
[C---:B------:R-:W-:Y:S02]  /*3310*/  VIADD R186, R195.reuse, 0x1000 ;  /* 0x00001000c3ba7836 */ /* 0x040fe40000000000 */
[C---:B------:R-:W-:Y:S01]  /*3320*/  VIADD R185, R195.reuse, 0x1800 ;  /* 0x00001800c3b97836 */ /* 0x040fe20000000000 */
[----:B------:R-:W4:Y:S01]  /*3330*/  LDSM.16.M88.4 R72, [R195+0x1800] ;  /* 0x00180000c348783b */ /* 0x000f220000000200 */
[C---:B------:R-:W-:Y:S02]  /*3340*/  VIADD R183, R195.reuse, 0x2000 ;  /* 0x00002000c3b77836 */ /* 0x040fe40000000000 */
[C---:B------:R-:W-:Y:S01]  /*3350*/  VIADD R182, R195.reuse, 0x2800 ;  /* 0x00002800c3b67836 */ /* 0x040fe20000000000 */
[----:B------:R-:W-:Y:S01]  /*3360*/  LDSM.16.M88.4 R64, [R194] ;  /* 0x00000000c240783b */ /* 0x000fe20000000200 */
[----:B------:R-:W-:-:S02]  /*3370*/  VIADD R181, R195, 0x3000 ;  /* 0x00003000c3b57836 */ /* 0x000fc40000000000 */
[C---:B------:R-:W-:Y:S01]  /*3380*/  VIADD R180, R195.reuse, 0x3800 ;  /* 0x00003800c3b47836 */ /* 0x040fe20000000000 */
[C---:B-----5:R-:W-:Y:S01]  /*3390*/  HMMA.16816.F32.BF16 R40, R52.reuse, R36, RZ ;  /* 0x000000243428723c */ /* 0x060fe200000418ff */
[----:B------:R-:W5:Y:S01]  /*33a0*/  LDSM.16.M88.4 R12, [R191+0x6000] ;  /* 0x00600000bf0c783b */ /* 0x000f620000000200 */
[C---:B------:R-:W-:Y:S02]  /*33b0*/  VIADD R179, R195.reuse, 0x4000 ;  /* 0x00004000c3b37836 */ /* 0x040fe40000000000 */
[C---:B------:R-:W-:Y:S01]  /*33c0*/  VIADD R178, R195.reuse, 0x4800 ;  /* 0x00004800c3b27836 */ /* 0x040fe20000000000 */
[----:B------:R-:W5:Y:S01]  /*33d0*/  LDSM.16.M88.4 R44, [R191+0x6800] ;  /* 0x00680000bf2c783b */ /* 0x000f620000000200 */
[----:B------:R-:W-:Y:S01]  /*33e0*/  HMMA.16816.F32.BF16 R36, R52, R38, RZ ;  /* 0x000000263424723c */ /* 0x000fe200000418ff */
[C---:B------:R-:W-:Y:S02]  /*33f0*/  VIADD R177, R195.reuse, 0x5000 ;  /* 0x00005000c3b17836 */ /* 0x040fe40000000000 */
[----:B------:R-:W-:Y:S01]  /*3400*/  LDSM.16.M88.4 R76, [R191+0x7800] ;  /* 0x00780000bf4c783b */ /* 0x000fe20000000200 */
[----:B------:R-:W-:-:S02]  /*3410*/  VIADD R176, R195, 0x5800 ;  /* 0x00005800c3b07836 */ /* 0x000fc40000000000 */
[C---:B---3--:R-:W-:Y:S01]  /*3420*/  HMMA.16816.F32.BF16 R24, R52.reuse, R20, RZ ;  /* 0x000000143418723c */ /* 0x048fe200000418ff */
[----:B------:R-:W-:Y:S04]  /*3430*/  LDSM.16.M88.4 R80, [R195+0x3800] ;  /* 0x00380000c350783b */ /* 0x000fe80000000200 */
        /* <DEDUP_REMOVED lines=94> */
[----:B-1----:R-:W-:Y:S06]  /*3a20*/  HMMA.16816.F32.BF16 R32, R44, R56, R32 ;  /* 0x000000382c20723c */ /* 0x002fec0000041820 */
[C---:B------:R-:W-:Y:S06]  /*3a30*/  HMMA.16816.F32.BF16 R68, R72.reuse, R80, R68 ;  /* 0x000000504844723c */ /* 0x040fec0000041844 */
[----:B------:R-:W-:Y:S01]  /*3a40*/  HMMA.16816.F32.BF16 R64, R72, R82, R64 ;  /* 0x000000524840723c */ /* 0x000fe20000041840 */
[----:B------:R-:W-:Y:S05]  /*3a50*/  LDSM.16.M88.4 R72, [R195+0x5800] ;  /* 0x00580000c348783b */ /* 0x000fea0000000200 */
        /* <DEDUP_REMOVED lines=9> */
[C---:B------:R-:W-:Y:S06]  /*3af0*/  HMMA.16816.F32.BF16 R68, R44.reuse, R48, R68 ;  /* 0x000000302c44723c */ /* 0x040fec0000041844 */
[----:B------:R-:W-:Y:S01]  /*3b00*/  HMMA.16816.F32.BF16 R64, R44, R50, R64 ;  /* 0x000000322c40723c */ /* 0x000fe20000041840 */
[----:B------:R-:W-:Y:S04]  /*3b10*/  LDSM.16.M88.4 R48, [R191+0xb000] ;  /* 0x00b00000bf30783b */ /* 0x000fe80000000200 */
[----:B------:R-:W-:Y:S01]  /*3b20*/  LDSM.16.M88.4 R44, [R191+0xb800] ;  /* 0x00b80000bf2c783b */ /* 0x000fe20000000200 */
[C---:B------:R-:W-:Y:S03]  /*3b30*/  HMMA.16816.F32.BF16 R28, R76.reuse, R10, R28 ;  /* 0x0000000a4c1c723c */ /* 0x040fe6000004181c */
[----:B------:R-:W-:Y:S03]  /*3b40*/  LDSM.16.M88.4 R8, [R193+0x4000] ;  /* 0x00400000c108783b */ /* 0x000fe60000000200 */
[C---:B------:R-:W-:Y:S06]  /*3b50*/  HMMA.16816.F32.BF16 R24, R76.reuse, R12, R24 ;  /* 0x0000000c4c18723c */ /* 0x040fec0000041818 */
[C---:B------:R-:W-:Y:S01]  /*3b60*/  HMMA.16816.F32.BF16 R20, R76.reuse, R14, R20 ;  /* 0x0000000e4c14723c */ /* 0x040fe20000041814 */
[----:B------:R-:W2:Y:S05]  /*3b70*/  LDSM.16.M88.4 R12, [R184+0x4800] ;  /* 0x00480000b80c783b */ /* 0x000eaa0000000200 */
[C---:B------:R-:W-:Y:S06]  /*3b80*/  HMMA.16816.F32.BF16 R36, R76.reuse, R18, R36 ;  /* 0x000000124c24723c */ /* 0x040fec0000041824 */
[----:B------:R-:W-:Y:S01]  /*3b90*/  HMMA.16816.F32.BF16 R40, R76, R16, R40 ;  /* 0x000000104c28723c */ /* 0x000fe20000041828 */
[----:B------:R-:W3:Y:S05]  /*3ba0*/  LDSM.16.M88.4 R16, [R184+0x4000] ;  /* 0x00400000b810783b */ /* 0x000eea0000000200 */
[----:B-1----:R-:W-:Y:S06]  /*3bb0*/  HMMA.16816.F32.BF16 R32, R60, R52, R32 ;  /* 0x000000343c20723c */ /* 0x002fec0000041820 */
[C---:B------:R-:W-:Y:S06]  /*3bc0*/  HMMA.16816.F32.BF16 R68, R76.reuse, R72, R68 ;  /* 0x000000484c44723c */ /* 0x040fec0000041844 */
[----:B------:R-:W-:Y:S01]  /*3bd0*/  HMMA.16816.F32.BF16 R72, R76, R74, R64 ;  /* 0x0000004a4c48723c */ /* 0x000fe20000041840 */
[----:B------:R-:W1:Y:S05]  /*3be0*/  LDSM.16.M88.4 R64, [R184+0x5000] ;  /* 0x00500000b840783b */ /* 0x000e6a0000000200 */
[----:B------:R-:W-:Y:S01]  /*3bf0*/  HMMA.16816.F32.BF16 R52, R60, R54, R28 ;  /* 0x000000363c34723c */ /* 0x000fe2000004181c */
[----:B------:R-:W4:Y:S01]  /*3c00*/  LDSM.16.M88.4 R28, [R184+0x5800] ;  /* 0x00580000b81c783b */ /* 0x000f220000000200 */
[----:B------:R-:W-:-:S04]  /*3c10*/  DEPBAR.LE SB0, 0x0 ;  /* 0x000080000000791a */ /* 0x000fc80000000000 */
[C---:B------:R-:W-:Y:S06]  /*3c20*/  HMMA.16816.F32.BF16 R36, R60.reuse, R58, R36 ;  /* 0x0000003a3c24723c */ /* 0x040fec0000041824 */
[----:B------:R-:W-:Y:S06]  /*3c30*/  HMMA.16816.F32.BF16 R40, R60, R56, R40 ;  /* 0x000000383c28723c */ /* 0x000fec0000041828 */
[----:B--2---:R-:W-:Y:S06]  /*3c40*/  HMMA.16816.F32.BF16 R32, R8, R12, R32 ;  /* 0x0000000c0820723c */ /* 0x004fec0000041820 */
[----:B------:R-:W-:Y:S01]  /*3c50*/  HMMA.16816.F32.BF16 R24, R60, R48, R24 ;  /* 0x000000303c18723c */ /* 0x000fe20000041818 */
[----:B------:R-:W-:-:S04]  /*3c60*/  SHF.R.S32.HI R13, RZ, 0x1f, R6 ;  /* 0x0000001fff0d7819 */ /* 0x000fc80000011406 */
[----:B------:R-:W-:Y:S01]  /*3c70*/  LEA.HI R6, R13, R6, RZ, 0x2 ;  /* 0x000000060d067211 */ /* 0x000fe200078f10ff */
[C---:B------:R-:W-:Y:S01]  /*3c80*/  HMMA.16816.F32.BF16 R20, R60.reuse, R50, R20 ;  /* 0x000000323c14723c */ /* 0x040fe20000041814 */
[----:B------:R-:W-:Y:S02]  /*3c90*/  IMAD.U32 R13, RZ, RZ, UR18 ;  /* 0x00000012ff0d7e24 */ /* 0x000fe4000f8e00ff */
[----:B------:R-:W-:Y:S02]  /*3ca0*/  SHF.R.S32.HI R6, RZ, 0x2, R6 ;  /* 0x00000002ff067819 */ /* 0x000fe40000011406 */
[----:B------:R-:W-:Y:S01]  /*3cb0*/  IMAD R2, R13, 0x40, R2 ;  /* 0x000000400d027824 */ /* 0x000fe200078e0202 */
[C---:B------:R-:W-:Y:S02]  /*3cc0*/  HMMA.16816.F32.BF16 R68, R60.reuse, R44, R68 ;  /* 0x0000002c3c44723c */ /* 0x040fe40000041844 */
[----:B------:R-:W-:Y:S02]  /*3cd0*/  IMAD R6, R87, 0x10, R6 ;  /* 0x0000001057067824 */ /* 0x000fe400078e0206 */
[C---:B------:R-:W-:Y:S01]  /*3ce0*/  VIADD R12, R2.reuse, 0x8 ;  /* 0x00000008020c7836 */ /* 0x040fe20000000000 */
[----:B------:R-:W-:Y:S01]  /*3cf0*/  ISETP.GE.AND P2, PT, R2, UR25, PT ;  /* 0x0000001902007c0c */ /* 0x000fe2000bf46270 */
[----:B------:R-:W-:Y:S01]  /*3d00*/  HMMA.16816.F32.BF16 R72, R60, R46, R72 ;  /* 0x0000002e3c48723c */ /* 0x000fe20000041848 */
[----:B------:R-:W-:-:S02]  /*3d10*/  VIADD R133, R6, UR24 ;  /* 0x0000001806857c36 */ /* 0x000fc40008000000 */
[----:B------:R-:W-:Y:S01]  /*3d20*/  VIADD R6, R2, 0x9 ;  /* 0x0000000902067836 */ /* 0x000fe20000000000 */
[----:B------:R-:W-:Y:S01]  /*3d30*/  ISETP.GE.AND P0, PT, R12, UR25, PT ;  /* 0x000000190c007c0c */ /* 0x000fe2000bf06270 */
[C---:B------:R-:W-:Y:S01]  /*3d40*/  VIADD R48, R2.reuse, 0x28 ;  /* 0x0000002802307836 */ /* 0x040fe20000000000 */
[----:B---3--:R-:W-:Y:S01]  /*3d50*/  HMMA.16816.F32.BF16 R36, R8, R18, R36 ;  /* 0x000000120824723c */ /* 0x008fe20000041824 */
[----:B------:R-:W-:Y:S01]  /*3d60*/  VIADD R46, R2, 0x30 ;  /* 0x00000030022e7836 */ /* 0x000fe20000000000 */
[----:B------:R-:W-:Y:S01]  /*3d70*/  ISETP.GE.AND P6, PT, R6, UR25, PT ;  /* 0x0000001906007c0c */ /* 0x000fe2000bfc6270 */
[----:B------:R-:W-:-:S03]  /*3d80*/  VIADD R44, R2, 0x38 ;  /* 0x00000038022c7836 */ /* 0x000fc60000000000 */
[----:B------:R-:W-:Y:S01]  /*3d90*/  HMMA.16816.F32.BF16 R52, R8, R14, R52 ;  /* 0x0000000e0834723c */ /* 0x000fe20000041834 */
[----:B------:R-:W-:-:S05]  /*3da0*/  VIADD R18, R2, 0x18 ;  /* 0x0000001802127836 */ /* 0x000fca0000000000 */
[----:B------:R-:W-:Y:S01]  /*3db0*/  HMMA.16816.F32.BF16 R40, R8, R16, R40 ;  /* 0x000000100828723c */ /* 0x000fe20000041828 */
[----:B------:R-:W-:Y:S01]  /*3dc0*/  IADD3 R15, R4, -UR17, R133 ;  /* 0x80000011040f7c10 */ /* 0x000fe2000fffe085 */
[----:B------:R-:W-:Y:S01]  /*3dd0*/  VIADD R14, R2, 0x1 ;  /* 0x00000001020e7836 */ /* 0x000fe20000000000 */
[----:B------:R-:W-:-:S03]  /*3de0*/  ISETP.GE.AND P3, PT, R18, UR25, PT ;  /* 0x0000001912007c0c */ /* 0x000fc6000bf66270 */
[C---:B-1----:R-:W-:Y:S01]  /*3df0*/  HMMA.16816.F32.BF16 R24, R8.reuse, R64, R24 ;  /* 0x000000400818723c */ /* 0x042fe20000041818 */
[C---:B------:R-:W-:Y:S01]  /*3e00*/  IMAD.IADD R13, R15.reuse, 0x1, -R12 ;  /* 0x000000010f0d7824 */ /* 0x040fe200078e0a0c */
[----:B------:R-:W-:Y:S01]  /*3e10*/  ISETP.GE.AND P1, PT, R14, UR25, PT ;  /* 0x000000190e007c0c */ /* 0x000fe2000bf26270 */
[C---:B------:R-:W-:Y:S02]  /*3e20*/  IMAD.IADD R16, R15.reuse, 0x1, -R14 ;  /* 0x000000010f107824 */ /* 0x040fe400078e0a0e */
[C---:B------:R-:W-:Y:S01]  /*3e30*/  IMAD.IADD R4, R15.reuse, 0x1, -R6 ;  /* 0x000000010f047824 */ /* 0x040fe200078e0a06 */
[C---:B------:R-:W-:Y:S01]  /*3e40*/  HMMA.16816.F32.BF16 R20, R8.reuse, R66, R20 ;  /* 0x000000420814723c */ /* 0x040fe20000041814 */
[----:B------:R-:W-:Y:S01]  /*3e50*/  IABS R13, R13 ;  /* 0x0000000d000d7213 */ /* 0x000fe20000000000 */
[----:B------:R-:W-:Y:S01]  /*3e60*/  IMAD.IADD R17, R15, 0x1, -R2 ;  /* 0x000000010f117824 */ /* 0x000fe200078e0a02 */
[----:B------:R-:W-:Y:S02]  /*3e70*/  IABS R16, R16 ;  /* 0x0000001000107213 */ /* 0x000fe40000000000 */
[----:B------:R-:W-:Y:S01]  /*3e80*/  I2FP.F32.S32 R13, R13 ;  /* 0x0000000d000d7245 */ /* 0x000fe20000201400 */
[----:B----4-:R-:W-:Y:S01]  /*3e90*/  HMMA.16816.F32.BF16 R68, R8, R28, R68 ;  /* 0x0000001c0844723c */ /* 0x010fe20000041844 */
[----:B------:R-:W-:-:S02]  /*3ea0*/  IABS R4, R4 ;  /* 0x0000000400047213 */ /* 0x000fc40000000000 */
[----:B------:R-:W-:Y:S01]  /*3eb0*/  I2FP.F32.S32 R16, R16 ;  /* 0x0000001000107245 */ /* 0x000fe20000201400 */
[----:B------:R-:W-:Y:S01]  /*3ec0*/  FFMA.FTZ R36, R13, -UR5, R36 ;  /* 0x800000050d247c23 */ /* 0x000fe20008010024 */
[----:B------:R-:W-:Y:S01]  /*3ed0*/  I2FP.F32.S32 R4, R4 ;  /* 0x0000000400047245 */ /* 0x000fe20000201400 */
[----:B------:R-:W-:Y:S01]  /*3ee0*/  HMMA.16816.F32.BF16 R72, R8, R30, R72 ;  /* 0x0000001e0848723c */ /* 0x000fe20000041848 */
[----:B------:R-:W-:Y:S02]  /*3ef0*/  VIADD R13, R15, 0x8 ;  /* 0x000000080f0d7836 */ /* 0x000fe40000000000 */
[----:B------:R-:W-:Y:S01]  /*3f00*/  FFMA.FTZ R41, R16, -UR5, R41 ;  /* 0x8000000510297c23 */ /* 0x000fe20008010029 */
[C---:B------:R-:W-:Y:S01]  /*3f10*/  VIADD R28, R2.reuse, 0x11 ;  /* 0x00000011021c7836 */ /* 0x040fe20000000000 */
[----:B------:R-:W-:Y:S01]  /*3f20*/  IABS R17, R17 ;  /* 0x0000001100117213 */ /* 0x000fe20000000000 */
[----:B------:R-:W-:Y:S02]  /*3f30*/  IMAD.IADD R16, R13, 0x1, -R2 ;  /* 0x000000010d107824 */ /* 0x000fe400078e0a02 */
[----:B------:R-:W-:-:S02]  /*3f40*/  VIADD R8, R2, 0x19 ;  /* 0x0000001902087836 */ /* 0x000fc40000000000 */
[----:B------:R-:W-:Y:S01]  /*3f50*/  FFMA.FTZ R31, R4, -UR5, R37 ;  /* 0x80000005041f7c23 */ /* 0x000fe20008010025 */
[C---:B------:R-:W-:Y:S01]  /*3f60*/  IMAD.IADD R4, R15.reuse, 0x1, -R28 ;  /* 0x000000010f047824 */ /* 0x040fe200078e0a1c */
[----:B------:R-:W-:Y:S01]  /*3f70*/  IABS R16, R16 ;  /* 0x0000001000107213 */ /* 0x000fe20000000000 */
[----:B------:R-:W-:Y:S01]  /*3f80*/  IMAD.IADD R10, R15, 0x1, -R8 ;  /* 0x000000010f0a7824 */ /* 0x000fe200078e0a08 */
[----:B------:R-:W-:Y:S01]  /*3f90*/  I2FP.F32.S32 R17, R17 ;  /* 0x0000001100117245 */ /* 0x000fe20000201400 */
[C---:B------:R-:W-:Y:S01]  /*3fa0*/  IMAD.IADD R14, R13.reuse, 0x1, -R14 ;  /* 0x000000010d0e7824 */ /* 0x040fe200078e0a0e */
[----:B------:R-:W-:Y:S01]  /*3fb0*/  IABS R4, R4 ;  /* 0x0000000400047213 */ /* 0x000fe20000000000 */
[----:B------:R-:W-:Y:S01]  /*3fc0*/  IMAD.IADD R19, R13, 0x1, -R6 ;  /* 0x000000010d137824 */ /* 0x000fe200078e0a06 */
[----:B------:R-:W-:Y:S01]  /*3fd0*/  IABS R10, R10 ;  /* 0x0000000a000a7213 */ /* 0x000fe20000000000 */
[----:B------:R-:W-:Y:S01]  /*3fe0*/  VIADD R30, R2, 0x10 ;  /* 0x00000010021e7836 */ /* 0x000fe20000000000 */
[----:B------:R-:W-:Y:S01]  /*3ff0*/  IABS R14, R14 ;  /* 0x0000000e000e7213 */ /* 0x000fe20000000000 */
[----:B------:R-:W-:Y:S01]  /*4000*/  FFMA.FTZ R40, R17, -UR5, R40 ;  /* 0x8000000511287c23 */ /* 0x000fe20008010028 */
[----:B------:R-:W-:Y:S01]  /*4010*/  I2FP.F32.S32 R10, R10 ;  /* 0x0000000a000a7245 */ /* 0x000fe20000201400 */
[----:B------:R-:W-:Y:S01]  /*4020*/  IMAD.IADD R17, R15, 0x1, -R30 ;  /* 0x000000010f117824 */ /* 0x000fe200078e0a1e */
[----:B------:R-:W-:Y:S01]  /*4030*/  IABS R19, R19 ;  /* 0x0000001300137213 */ /* 0x000fe20000000000 */
[----:B------:R-:W-:Y:S01]  /*4040*/  IMAD.IADD R12, R13, 0x1, -R12 ;  /* 0x000000010d0c7824 */ /* 0x000fe200078e0a0c */
[----:B------:R-:W-:Y:S01]  /*4050*/  I2FP.F32.S32 R4, R4 ;  /* 0x0000000400047245 */ /* 0x000fe20000201400 */
[----:B------:R-:W-:Y:S01]  /*4060*/  FFMA.FTZ R9, R10, -UR5, R53 ;  /* 0x800000050a097c23 */ /* 0x000fe20008010035 */
[----:B------:R-:W-:Y:S01]  /*4070*/  VIADD R10, R2, 0x20 ;  /* 0x00000020020a7836 */ /* 0x000fe20000000000 */
[----:B------:R-:W-:Y:S01]  /*4080*/  I2FP.F32.S32 R14, R14 ;  /* 0x0000000e000e7245 */ /* 0x000fe20000201400 */
[----:B------:R-:W-:-:S02]  /*4090*/  IMAD.IADD R11, R15, 0x1, -R18 ;  /* 0x000000010f0b7824 */ /* 0x000fc400078e0a12 */
[----:B------:R-:W-:Y:S01]  /*40a0*/  FFMA.FTZ R4, R4, -UR5, R33 ;  /* 0x8000000504047c23 */ /* 0x000fe20008010021 */
[----:B------:R-:W-:Y:S01]  /*40b0*/  IMAD.IADD R29, R15, 0x1, -R10 ;  /* 0x000000010f1d7824 */ /* 0x000fe200078e0a0a */
[----:B------:R-:W-:Y:S01]  /*40c0*/  ISETP.GE.AND P5, PT, R30, UR25, PT ;  /* 0x000000191e007c0c */ /* 0x000fe2000bfa6270 */
[----:B------:R-:W-:Y:S01]  /*40d0*/  FFMA.FTZ R14, R14, -UR5, R43 ;  /* 0x800000050e0e7c23 */ /* 0x000fe2000801002b */
[----:B------:R-:W-:Y:S01]  /*40e0*/  IABS R12, R12 ;  /* 0x0000000c000c7213 */ /* 0x000fe20000000000 */
[----:B------:R-:W-:Y:S01]  /*40f0*/  IMAD.IADD R18, R13, 0x1, -R18 ;  /* 0x000000010d127824 */ /* 0x000fe200078e0a12 */
[----:B------:R-:W-:Y:S02]  /*4100*/  IABS R6, R29 ;  /* 0x0000001d00067213 */ /* 0x000fe40000000000 */
[----:B------:R-:W-:Y:S02]  /*4110*/  I2FP.F32.S32 R29, R16 ;  /* 0x00000010001d7245 */ /* 0x000fe40000201400 */
[----:B------:R-:W-:-:S02]  /*4120*/  I2FP.F32.S32 R16, R19 ;  /* 0x0000001300107245 */ /* 0x000fc40000201400 */
[----:B------:R-:W-:Y:S01]  /*4130*/  I2FP.F32.S32 R33, R6 ;  /* 0x0000000600217245 */ /* 0x000fe20000201400 */
[----:B------:R-:W-:Y:S01]  /*4140*/  FFMA.FTZ R29, R29, -UR5, R42 ;  /* 0x800000051d1d7c23 */ /* 0x000fe2000801002a */
[----:B------:R-:W-:Y:S02]  /*4150*/  IMAD.IADD R6, R13, 0x1, -R30 ;  /* 0x000000010d067824 */ /* 0x000fe400078e0a1e */
[----:B------:R-:W-:Y:S01]  /*4160*/  FFMA.FTZ R16, R16, -UR5, R39 ;  /* 0x8000000510107c23 */ /* 0x000fe20008010027 */
[----:B------:R-:W-:Y:S01]  /*4170*/  FSEL R39, R40, -INF , !P2 ;  /* 0xff80000028277808 */ /* 0x000fe20005000000 */
[----:B------:R-:W-:Y:S01]  /*4180*/  FFMA.FTZ R24, R33, -UR5, R24 ;  /* 0x8000000521187c23 */ /* 0x000fe20008010018 */
[----:B------:R-:W-:Y:S02]  /*4190*/  FSEL R30, R29, -INF , !P2 ;  /* 0xff8000001d1e7808 */ /* 0x000fe40005000000 */
[----:B------:R-:W-:Y:S01]  /*41a0*/  ISETP.GE.AND P2, PT, R8, UR25, PT ;  /* 0x0000001908007c0c */ /* 0x000fe2000bf46270 */
[----:B------:R-:W-:Y:S01]  /*41b0*/  IMAD.IADD R8, R13, 0x1, -R8 ;  /* 0x000000010d087824 */ /* 0x000fe200078e0a08 */
[----:B------:R-:W-:-:S02]  /*41c0*/  FSEL R33, R41, -INF , !P1 ;  /* 0xff80000029217808 */ /* 0x000fc40004800000 */
[----:B------:R-:W-:Y:S02]  /*41d0*/  FSEL R14, R14, -INF , !P1 ;  /* 0xff8000000e0e7808 */ /* 0x000fe40004800000 */
[----:B------:R-:W-:Y:S01]  /*41e0*/  ISETP.GE.AND P1, PT, R10, UR25, PT ;  /* 0x000000190a007c0c */ /* 0x000fe2000bf26270 */
[----:B------:R-:W-:Y:S01]  /*41f0*/  IMAD.IADD R10, R13, 0x1, -R10 ;  /* 0x000000010d0a7824 */ /* 0x000fe200078e0a0a */
[----:B------:R-:W-:Y:S02]  /*4200*/  IABS R17, R17 ;  /* 0x0000001100117213 */ /* 0x000fe40000000000 */
[----:B------:R-:W-:Y:S02]  /*4210*/  IABS R8, R8 ;  /* 0x0000000800087213 */ /* 0x000fe40000000000 */
[----:B------:R-:W-:Y:S02]  /*4220*/  I2FP.F32.S32 R37, R12 ;  /* 0x0000000c00257245 */ /* 0x000fe40000201400 */
[----:B------:R-:W-:-:S02]  /*4230*/  IABS R18, R18 ;  /* 0x0000001200127213 */ /* 0x000fc40000000000 */
[----:B------:R-:W-:Y:S01]  /*4240*/  I2FP.F32.S32 R17, R17 ;  /* 0x0000001100117245 */ /* 0x000fe20000201400 */
[----:B------:R-:W-:Y:S01]  /*4250*/  FFMA.FTZ R19, R37, -UR5, R38 ;  /* 0x8000000525137c23 */ /* 0x000fe20008010026 */
[----:B------:R-:W-:Y:S01]  /*4260*/  IABS R10, R10 ;  /* 0x0000000a000a7213 */ /* 0x000fe20000000000 */
[C---:B------:R-:W-:Y:S01]  /*4270*/  VIADD R38, R2.reuse, 0x39 ;  /* 0x0000003902267836 */ /* 0x040fe20000000000 */
[----:B------:R-:W-:Y:S01]  /*4280*/  I2FP.F32.S32 R12, R8 ;  /* 0x00000008000c7245 */ /* 0x000fe20000201400 */
[----:B------:R-:W-:Y:S01]  /*4290*/  FFMA.FTZ R17, R17, -UR5, R32 ;  /* 0x8000000511117c23 */ /* 0x000fe20008010020 */
[----:B------:R-:W-:Y:S01]  /*42a0*/  I2FP.F32.S32 R37, R18 ;  /* 0x0000001200257245 */ /* 0x000fe20000201400 */
[----:B------:R-:W-:Y:S01]  /*42b0*/  VIADD R32, R2, 0x21 ;  /* 0x0000002102207836 */ /* 0x000fe20000000000 */
[----:B------:R-:W-:Y:S01]  /*42c0*/  I2FP.F32.S32 R29, R10 ;  /* 0x0000000a001d7245 */ /* 0x000fe20000201400 */
[----:B------:R-:W-:Y:S01]  /*42d0*/  FFMA.FTZ R10, R12, -UR5, R55 ;  /* 0x800000050c0a7c23 */ /* 0x000fe20008010037 */
[----:B------:R-:W-:Y:S01]  /*42e0*/  ISETP.GE.AND P4, PT, R28, UR25, PT ;  /* 0x000000191c007c0c */ /* 0x000fe2000bf86270 */
[----:B------:R-:W-:-:S02]  /*42f0*/  VIADD R12, R2, 0x29 ;  /* 0x00000029020c7836 */ /* 0x000fc40000000000 */
[----:B------:R-:W-:Y:S01]  /*4300*/  FFMA.FTZ R54, R37, -UR5, R54 ;  /* 0x8000000525367c23 */ /* 0x000fe20008010036 */
[----:B------:R-:W-:Y:S01]  /*4310*/  IMAD.IADD R28, R13, 0x1, -R28 ;  /* 0x000000010d1c7824 */ /* 0x000fe200078e0a1c */
[----:B------:R-:W-:Y:S01]  /*4320*/  FSEL R37, R36, -INF , !P0 ;  /* 0xff80000024257808 */ /* 0x000fe20004000000 */
[----:B------:R-:W-:Y:S01]  /*4330*/  IMAD.IADD R40, R15, 0x1, -R12 ;  /* 0x000000010f287824 */ /* 0x000fe200078e0a0c */
[----:B------:R-:W-:Y:S01]  /*4340*/  FSEL R36, R19, -INF , !P0 ;  /* 0xff80000013247808 */ /* 0x000fe20004000000 */
[----:B------:R-:W-:Y:S01]  /*4350*/  IMAD.IADD R42, R15, 0x1, -R32 ;  /* 0x000000010f2a7824 */ /* 0x000fe200078e0a20 */
[----:B------:R-:W-:Y:S01]  /*4360*/  IABS R11, R11 ;  /* 0x0000000b000b7213 */ /* 0x000fe20000000000 */
[----:B------:R-:W-:Y:S01]  /*4370*/  VIADD R18, R2, 0x31 ;  /* 0x0000003102127836 */ /* 0x000fe20000000000 */
[----:B------:R-:W-:Y:S01]  /*4380*/  IABS R6, R6 ;  /* 0x0000000600067213 */ /* 0x000fe20000000000 */
[----:B------:R-:W-:Y:S01]  /*4390*/  FFMA.FTZ R138, R29, -UR5, R26 ;  /* 0x800000051d8a7c23 */ /* 0x000fe2000801001a */
[----:B------:R-:W-:Y:S01]  /*43a0*/  ISETP.GE.AND P0, PT, R32, UR25, PT ;  /* 0x0000001920007c0c */ /* 0x000fe2000bf06270 */
[C---:B------:R-:W-:Y:S01]  /*43b0*/  IMAD.IADD R32, R13.reuse, 0x1, -R32 ;  /* 0x000000010d207824 */ /* 0x040fe200078e0a20 */
[----:B------:R-:W-:Y:S01]  /*43c0*/  IABS R28, R28 ;  /* 0x0000001c001c7213 */ /* 0x000fe20000000000 */
[----:B------:R-:W-:Y:S01]  /*43d0*/  IMAD.IADD R29, R13, 0x1, -R48 ;  /* 0x000000010d1d7824 */ /* 0x000fe200078e0a30 */
[----:B------:R-:W-:Y:S01]  /*43e0*/  I2FP.F32.S32 R11, R11 ;  /* 0x0000000b000b7245 */ /* 0x000fe20000201400 */
[----:B------:R-:W-:Y:S01]  /*43f0*/  IMAD.IADD R26, R15, 0x1, -R44 ;  /* 0x000000010f1a7824 */ /* 0x000fe200078e0a2c */
[----:B------:R-:W-:Y:S01]  /*4400*/  I2FP.F32.S32 R41, R6 ;  /* 0x0000000600297245 */ /* 0x000fe20000201400 */
[----:B------:R-:W-:Y:S01]  /*4410*/  IMAD.IADD R2, R13, 0x1, -R46 ;  /* 0x000000010d027824 */ /* 0x000fe200078e0a2e */
[----:B------:R-:W-:Y:S01]  /*4420*/  IABS R40, R40 ;  /* 0x0000002800287213 */ /* 0x000fe20000000000 */
[----:B------:R-:W-:Y:S01]  /*4430*/  FFMA.FTZ R11, R11, -UR5, R52 ;  /* 0x800000050b0b7c23 */ /* 0x000fe20008010034 */
[----:B------:R-:W-:Y:S01]  /*4440*/  I2FP.F32.S32 R28, R28 ;  /* 0x0000001c001c7245 */ /* 0x000fe20000201400 */
[----:B------:R-:W-:Y:S01]  /*4450*/  FFMA.FTZ R6, R41, -UR5, R34 ;  /* 0x8000000529067c23 */ /* 0x000fe20008010022 */
[----:B------:R-:W-:Y:S01]  /*4460*/  IABS R42, R42 ;  /* 0x0000002a002a7213 */ /* 0x000fe20000000000 */
[C---:B------:R-:W-:Y:S01]  /*4470*/  IMAD.IADD R41, R15.reuse, 0x1, -R48 ;  /* 0x000000010f297824 */ /* 0x040fe200078e0a30 */
[----:B------:R-:W-:Y:S01]  /*4480*/  IABS R32, R32 ;  /* 0x0000002000207213 */ /* 0x000fe20000000000 */
[----:B------:R-:W-:Y:S01]  /*4490*/  FFMA.FTZ R8, R28, -UR5, R35 ;  /* 0x800000051c087c23 */ /* 0x000fe20008010023 */
[----:B------:R-:W-:Y:S01]  /*44a0*/  FSEL R171, R24, -INF , !P1 ;  /* 0xff80000018ab7808 */ /* 0x000fe20004800000 */
[----:B------:R-:W-:Y:S01]  /*44b0*/  IMAD.MOV.U32 R24, RZ, RZ, R40 ;  /* 0x000000ffff187224 */ /* 0x000fe200078e0028 */
[----:B------:R-:W-:Y:S01]  /*44c0*/  I2FP.F32.S32 R40, R42 ;  /* 0x0000002a00287245 */ /* 0x000fe20000201400 */
[C---:B------:R-:W-:Y:S01]  /*44d0*/  IMAD.IADD R35, R15.reuse, 0x1, -R46 ;  /* 0x000000010f237824 */ /* 0x040fe200078e0a2e */
[----:B------:R-:W-:Y:S01]  /*44e0*/  I2FP.F32.S32 R32, R32 ;  /* 0x0000002000207245 */ /* 0x000fe20000201400 */
[----:B------:R-:W-:Y:S01]  /*44f0*/  IMAD.IADD R28, R15, 0x1, -R18 ;  /* 0x000000010f1c7824 */ /* 0x000fe200078e0a12 */
[----:B------:R-:W-:Y:S01]  /*4500*/  FSEL R17, R17, -INF , !P5 ;  /* 0xff80000011117808 */ /* 0x000fe20006800000 */
[----:B------:R-:W-:Y:S01]  /*4510*/  IMAD.IADD R34, R15, 0x1, -R38 ;  /* 0x000000010f227824 */ /* 0x000fe200078e0a26 */
[----:B------:R-:W-:Y:S01]  /*4520*/  FSEL R15, R4, -INF , !P4 ;  /* 0xff800000040f7808 */ /* 0x000fe20006000000 */
[----:B------:R-:W-:Y:S01]  /*4530*/  FFMA.FTZ R25, R40, -UR5, R25 ;  /* 0x8000000528197c23 */ /* 0x000fe20008010019 */
[----:B------:R-:W-:Y:S01]  /*4540*/  FSEL R6, R6, -INF , !P5 ;  /* 0xff80000006067808 */ /* 0x000fe20006800000 */
[----:B------:R-:W-:Y:S01]  /*4550*/  FFMA.FTZ R27, R32, -UR5, R27 ;  /* 0x80000005201b7c23 */ /* 0x000fe2000801001b */
[----:B------:R-:W-:Y:S01]  /*4560*/  FSEL R11, R11, -INF , !P3 ;  /* 0xff8000000b0b7808 */ /* 0x000fe20005800000 */
[----:B------:R-:W-:Y:S01]  /*4570*/  IMAD.IADD R19, R13, 0x1, -R44 ;  /* 0x000000010d137824 */ /* 0x000fe200078e0a2c */
[----:B------:R-:W-:-:S02]  /*4580*/  FSEL R4, R54, -INF , !P3 ;  /* 0xff80000036047808 */ /* 0x000fc40005800000 */
[----:B------:R-:W-:Y:S01]  /*4590*/  ISETP.GE.AND P5, PT, R12, UR25, PT ;  /* 0x000000190c007c0c */ /* 0x000fe2000bfa6270 */
[C---:B------:R-:W-:Y:S01]  /*45a0*/  IMAD.IADD R12, R13.reuse, 0x1, -R12 ;  /* 0x000000010d0c7824 */ /* 0x040fe200078e0a0c */
[----:B------:R-:W-:Y:S01]  /*45b0*/  ISETP.GE.AND P3, PT, R18, UR25, PT ;  /* 0x0000001912007c0c */ /* 0x000fe2000bf66270 */
[C---:B------:R-:W-:Y:S01]  /*45c0*/  IMAD.IADD R18, R13.reuse, 0x1, -R18 ;  /* 0x000000010d127824 */ /* 0x040fe200078e0a12 */
[----:B------:R-:W-:Y:S01]  /*45d0*/  IABS R29, R29 ;  /* 0x0000001d001d7213 */ /* 0x000fe20000000000 */
[----:B------:R-:W-:Y:S01]  /*45e0*/  IMAD.IADD R13, R13, 0x1, -R38 ;  /* 0x000000010d0d7824 */ /* 0x000fe200078e0a26 */
[----:B------:R-:W-:Y:S02]  /*45f0*/  IABS R35, R35 ;  /* 0x0000002300237213 */ /* 0x000fe40000000000 */
[----:B------:R-:W-:Y:S02]  /*4600*/  I2FP.F32.S32 R29, R29 ;  /* 0x0000001d001d7245 */ /* 0x000fe40000201400 */
[----:B------:R-:W-:-:S02]  /*4610*/  I2FP.F32.S32 R35, R35 ;  /* 0x0000002300237245 */ /* 0x000fc40000201400 */
[----:B------:R-:W-:Y:S01]  /*4620*/  FSEL R149, R25, -INF , !P0 ;  /* 0xff80000019957808 */ /* 0x000fe20004000000 */
[----:B------:R-:W-:Y:S01]  /*4630*/  FFMA.FTZ R22, R29, -UR5, R22 ;  /* 0x800000051d167c23 */ /* 0x000fe20008010016 */
[----:B------:R-:W-:Y:S01]  /*4640*/  FSEL R136, R27, -INF , !P0 ;  /* 0xff8000001b887808 */ /* 0x000fe20004000000 */
[----:B------:R-:W-:Y:S01]  /*4650*/  FFMA.FTZ R68, R35, -UR5, R68 ;  /* 0x8000000523447c23 */ /* 0x000fe20008010044 */
[----:B------:R-:W-:Y:S02]  /*4660*/  IABS R2, R2 ;  /* 0x0000000200027213 */ /* 0x000fe40000000000 */
[----:B------:R-:W-:Y:S02]  /*4670*/  PLOP3.LUT P0, PT, PT, PT, UP0, 0x80, 0x0 ;  /* 0x000000000000781c */ /* 0x000fe40003f0f008 */
[----:B------:R-:W-:Y:S02]  /*4680*/  IABS R41, R41 ;  /* 0x0000002900297213 */ /* 0x000fe40000000000 */
[----:B------:R-:W-:-:S02]  /*4690*/  IABS R28, R28 ;  /* 0x0000001c001c7213 */ /* 0x000fc40000000000 */
[----:B------:R-:W-:Y:S02]  /*46a0*/  IABS R26, R26 ;  /* 0x0000001a001a7213 */ /* 0x000fe40000000000 */
[----:B------:R-:W-:Y:S02]  /*46b0*/  IABS R34, R34 ;  /* 0x0000002200227213 */ /* 0x000fe40000000000 */
[----:B------:R-:W-:Y:S02]  /*46c0*/  IABS R12, R12 ;  /* 0x0000000c000c7213 */ /* 0x000fe40000000000 */
[----:B------:R-:W-:Y:S02]  /*46d0*/  IABS R18, R18 ;  /* 0x0000001200127213 */ /* 0x000fe40000000000 */
[----:B------:R-:W-:Y:S02]  /*46e0*/  IABS R19, R19 ;  /* 0x0000001300137213 */ /* 0x000fe40000000000 */
[----:B------:R-:W-:-:S02]  /*46f0*/  IABS R13, R13 ;  /* 0x0000000d000d7213 */ /* 0x000fc40000000000 */
[----:B------:R-:W-:Y:S02]  /*4700*/  I2FP.F32.S32 R29, R2 ;  /* 0x00000002001d7245 */ /* 0x000fe40000201400 */
[----:B------:R-:W-:Y:S02]  /*4710*/  I2FP.F32.S32 R41, R41 ;  /* 0x0000002900297245 */ /* 0x000fe40000201400 */
[----:B------:R-:W-:Y:S01]  /*4720*/  I2FP.F32.S32 R24, R24 ;  /* 0x0000001800187245 */ /* 0x000fe20000201400 */
[----:B------:R-:W-:Y:S01]  /*4730*/  FFMA.FTZ R70, R29, -UR5, R70 ;  /* 0x800000051d467c23 */ /* 0x000fe20008010046 */
        /* <DEDUP_REMOVED lines=21> */
[----:B------:R-:W-:Y:S02]  /*4890*/  FSEL R138, R138, -INF , !P1 ;  /* 0xff8000008a8a7808 */ /* 0x000fe40004800000 */
[----:B------:R-:W-:Y:S02]  /*48a0*/  ISETP.GE.AND P6, PT, R48, UR25, PT ;  /* 0x0000001930007c0c */ /* 0x000fe4000bfc6270 */
[----:B------:R-:W-:Y:S02]  /*48b0*/  ISETP.GE.AND P4, PT, R46, UR25, PT ;  /* 0x000000192e007c0c */ /* 0x000fe4000bf86270 */
[----:B------:R-:W-:-:S02]  /*48c0*/  ISETP.GE.AND P2, PT, R44, UR25, PT ;  /* 0x000000192c007c0c */ /* 0x000fc4000bf46270 */
[----:B------:R-:W-:Y:S02]  /*48d0*/  ISETP.GE.AND P1, PT, R38, UR25, PT ;  /* 0x0000001926007c0c */ /* 0x000fe4000bf26270 */
        /* <DEDUP_REMOVED lines=15> */
[----:B------:R-:W-:Y:S01]  /*49d0*/  ULEA.HI.SX32 UR19, UR19, 0xfffffffe, 0x1a ;  /* 0xfffffffe13137891 */ /* 0x000fe2000f8fd23f */
        /* <DEDUP_REMOVED lines=23> */
[----:B------:R-:W-:Y:S03]  /*4b50*/  @!P5 LDGSTS.E.BYPASS.LTC128B.128 [R208+0x6000], desc[UR22][R48.64] ;  /* 0x0600000030d0dfae */ /* 0x000fe6000b901d56 */
        /* <DEDUP_REMOVED lines=9> */
[----:B------:R2:W-:Y:S02]  /*4bf0*/  @P3 STS.128 [R208+0xa000], RZ ;  /* 0x00a000ffd0003388 */ /* 0x0005e40000000c00 */
[----:B------:R-:W4:Y:S01]  /*4c00*/  @!P3 LDC.64 R26, c[0x0][0x218] ;  /* 0x00008600ff1abb82 */ /* 0x000f220000000a00 */
[C---:B-----5:R-:W-:Y:S01]  /*4c10*/  @!P5 LEA R44, P2, R2.reuse, R12, 0x1 ;  /* 0x0000000c022cd211 */ /* 0x060fe200078408ff */
[----:B------:R-:W-:Y:S01]  /*4c20*/  @!PT LDS RZ, [RZ] ;  /* 0x00000000fffff984 */ /* 0x000fe20000000800 */
[----:B------:R-:W-:Y:S01]  /*4c30*/  @!PT LDS RZ, [RZ] ;  /* 0x00000000fffff984 */ /* 0x000fe20000000800 */
[----:B------:R-:W-:Y:S01]  /*4c40*/  @!PT LDS RZ, [RZ] ;  /* 0x00000000fffff984 */ /* 0x000fe20000000800 */
[----:B------:R5:W-:Y:S03]  /*4c50*/  @!P3 LDGSTS.E.BYPASS.LTC128B.128 [R208+0xa000], desc[UR22][R42.64+0x100] ;  /* 0x0a0001002ad0bfae */ /* 0x000be6000b901d56 */
[C---:B------:R-:W-:Y:S01]  /*4c60*/  @!P5 LEA.HI.X R45, R2.reuse, R13, R35, 0x1, P2 ;  /* 0x0000000d022dd211 */ /* 0x040fe200010f0c23 */
[----:B------:R2:W-:Y:S02]  /*4c70*/  @P5 STS.128 [R208+0x6800], RZ ;  /* 0x006800ffd0005388 */ /* 0x0005e40000000c00 */
[----:B------:R-:W2:Y:S01]  /*4c80*/  @!P4 LDC.64 R22, c[0x0][0x218] ;  /* 0x00008600ff16cb82 */ /* 0x000ea20000000a00 */
[C---:B-1----:R-:W-:Y:S01]  /*4c90*/  @!P4 LEA R40, P1, R2.reuse, R28, 0x1 ;  /* 0x0000001c0228c211 */ /* 0x042fe200078208ff */
[----:B------:R-:W-:Y:S01]  /*4ca0*/  @!PT LDS RZ, [RZ] ;  /* 0x00000000fffff984 */ /* 0x000fe20000000800 */
[----:B------:R-:W-:Y:S01]  /*4cb0*/  @!PT LDS RZ, [RZ] ;  /* 0x00000000fffff984 */ /* 0x000fe20000000800 */
[----:B------:R-:W-:Y:S01]  /*4cc0*/  @!PT LDS RZ, [RZ] ;  /* 0x00000000fffff984 */ /* 0x000fe20000000800 */
[----:B------:R1:W-:Y:S01]  /*4cd0*/  @!P5 LDGSTS.E.BYPASS.LTC128B.128 [R208+0x6800], desc[UR22][R44.64] ;  /* 0x068000002cd0dfae */ /* 0x0003e2000b901d56 */
[----:B------:R-:W-:-:S02]  /*4ce0*/  IADD3 R28, P6, R2, UR14, RZ ;  /* 0x0000000e021c7c10 */ /* 0x000fc4000ffde0ff */
[----:B------:R-:W-:Y:S01]  /*4cf0*/  @!P4 LEA.HI.X R41, R2, R29, R35, 0x1, P1 ;  /* 0x0000001d0229c211 */ /* 0x000fe200008f0c23 */
[----:B------:R1:W-:Y:S02]  /*4d00*/  @P4 STS.128 [R208+0x8800], RZ ;  /* 0x008800ffd0004388 */ /* 0x0003e40000000c00 */
[----:B------:R-:W5:Y:S02]  /*4d10*/  @!P3 LDC.64 R20, c[0x0][0x218] ;  /* 0x00008600ff14bb82 */ /* 0x000f640000000a00 */
[----:B------:R-:W-:Y:S01]  /*4d20*/  @!PT LDS RZ, [RZ] ;  /* 0x00000000fffff984 */ /* 0x000fe20000000800 */
[----:B------:R-:W-:Y:S01]  /*4d30*/  @!PT LDS RZ, [RZ] ;  /* 0x00000000fffff984 */ /* 0x000fe20000000800 */
[----:B------:R-:W-:Y:S01]  /*4d40*/  @!PT LDS RZ, [RZ] ;  /* 0x00000000fffff984 */ /* 0x000fe20000000800 */
[----:B------:R1:W-:Y:S01]  /*4d50*/  @!P4 LDGSTS.E.BYPASS.LTC128B.128 [R208+0x8800], desc[UR22][R40.64+0x80] ;  /* 0x0880008028d0cfae */ /* 0x0003e2000b901d56 */
[----:B---3--:R-:W-:-:S03]  /*4d60*/  @!P5 LEA R46, P2, R28, R24, 0x1 ;  /* 0x000000181c2ed211 */ /* 0x008fc600078408ff */
[----:B------:R1:W-:Y:S01]  /*4d70*/  @P3 STS.128 [R208+0xa800], RZ ;  /* 0x00a800ffd0003388 */ /* 0x0003e20000000c00 */
[----:B------:R-:W-:Y:S01]  /*4d80*/  IADD3.X R24, R35, UR13, RZ, P6, !PT ;  /* 0x0000000d23187c10 */ /* 0x000fe2000b7fe4ff */
[----:B------:R-:W3:Y:S01]  /*4d90*/  @!P5 LDC.64 R18, c[0x0][0x218] ;  /* 0x00008600ff12db82 */ /* 0x000ee20000000a00 */
[----:B----4-:R-:W-:Y:S02]  /*4da0*/  @!P3 LEA R26, P1, R2, R26, 0x1 ;  /* 0x0000001a021ab211 */ /* 0x010fe400078208ff */
[--C-:B------:R-:W-:Y:S02]  /*4db0*/  @!P5 LEA.HI.X R47, R28, R25, R24.reuse, 0x1, P2 ;  /* 0x000000191c2fd211 */ /* 0x100fe400010f0c18 */
[----:B------:R-:W-:Y:S02]  /*4dc0*/  @!P3 LEA.HI.X R27, R2, R27, R35, 0x1, P1 ;  /* 0x0000001b021bb211 */ /* 0x000fe400008f0c23 */
[C---:B------:R-:W-:Y:S01]  /*4dd0*/  IADD3 R2, P6, R28.reuse, UR14, RZ ;  /* 0x0000000e1c027c10 */ /* 0x040fe2000ffde0ff */
[----:B------:R-:W4:Y:S01]  /*4de0*/  @!P4 LDC.64 R12, c[0x0][0x218] ;  /* 0x00008600ff0ccb82 */ /* 0x000f220000000a00 */
[C---:B--2---:R-:W-:Y:S01]  /*4df0*/  @!P4 LEA R22, P2, R28.reuse, R22, 0x1 ;  /* 0x000000161c16c211 */ /* 0x044fe200078408ff */
[----:B------:R-:W-:Y:S01]  /*4e00*/  @!PT LDS RZ, [RZ] ;  /* 0x00000000fffff984 */ /* 0x000fe20000000800 */
[----:B------:R-:W-:Y:S01]  /*4e10*/  @!PT LDS RZ, [RZ] ;  /* 0x00000000fffff984 */ /* 0x000fe20000000800 */
[----:B------:R-:W-:Y:S01]  /*4e20*/  @!PT LDS RZ, [RZ] ;  /* 0x00000000fffff984 */ /* 0x000fe20000000800 */
[----:B------:R1:W-:Y:S03]  /*4e30*/  @!P3 LDGSTS.E.BYPASS.LTC128B.128 [R208+0xa800], desc[UR22][R26.64+0x100] ;  /* 0x0a8001001ad0bfae */ /* 0x0003e6000b901d56 */
[C---:B------:R-:W-:Y:S01]  /*4e40*/  @!P4 LEA.HI.X R23, R28.reuse, R23, R24, 0x1, P2 ;  /* 0x000000171c17c211 */ /* 0x040fe200010f0c18 */
[----:B------:R1:W-:Y:S01]  /*4e50*/  @P5 STS.128 [R208+0x7000], RZ ;  /* 0x007000ffd0005388 */ /* 0x0003e20000000c00 */
[----:B-----5:R-:W-:-:S03]  /*4e60*/  @!P3 LEA R42, P1, R28, R20, 0x1 ;  /* 0x000000141c2ab211 */ /* 0x020fc600078208ff */
        /* <DEDUP_REMOVED lines=39> */
.L_x_828:
[----:B------:R-:W-:Y:S05]  /*50e0*/  BSYNC B0 ;  /* 0x0000000000007941 */ /* 0x000fea0003800000 */
.L_x_827:
[----:B------:R-:W0:Y:S02]  /*50f0*/  LDGDEPBAR ;  /* 0x00000000000079af */ /* 0x000e240000000000 */
.L_x_826:
[----:B-12---:R-:W-:Y:S01]  /*5100*/  FMNMX.FTZ R12, R39, R33, !PT ;  /* 0x00000021270c7209 */ /* 0x006fe20007810000 */
[----:B------:R-:W-:Y:S01]  /*5110*/  IMAD.WIDE.U32 R200, R134, -0x2daee0ad, RZ ;  /* 0xd2511f5386c87825 */ /* 0x000fe200078e00ff */
[----:B------:R-:W-:Y:S01]  /*5120*/  FMNMX.FTZ R19, R30, R14, !PT ;  /* 0x0000000e1e137209 */ /* 0x000fe20007810000 */
[----:B------:R-:W-:Y:S01]  /*5130*/  USHF.L.U32 UR18, UR18, 0x1, URZ ;  /* 0x0000000112127899 */ /* 0x000fe2000800063f */
        /* <DEDUP_REMOVED lines=9> */
[----:B------:R-:W-:Y:S01]  /*51d0*/  ULDC UR6, c[0x0][0x2ec] ;  /* 0x0000bb0000067ab9 */ /* 0x000fe20000000800 */
        /* <DEDUP_REMOVED lines=9> */
[----:B------:R-:W-:Y:S01]  /*5270*/  IMAD.U32 R172, RZ, RZ, UR10 ;  /* 0x0000000affac7e24 */ /* 0x000fe2000f8e00ff */
        /* <DEDUP_REMOVED lines=17> */
[----:B------:R-:W-:Y:S01]  /*5390*/  FMNMX.FTZ R19, R203, R2, !PT ;  /* 0x00000002cb137209 */ /* 0x000fe20007810000 */
[----:B------:R-:W-:Y:S01]  /*53a0*/  IMAD.U32 R2, RZ, RZ, UR16 ;  /* 0x00000010ff027e24 */ /* 0x000fe2000f8e00ff */
[----:B------:R-:W-:Y:S02]  /*53b0*/  FMNMX.FTZ R12, R211, R12, !PT ;  /* 0x0000000cd30c7209 */ /* 0x000fe40007810000 */
[----:B------:R-:W-:Y:S01]  /*53c0*/  FMNMX.FTZ R19, R202, R19, !PT ;  /* 0x00000013ca137209 */ /* 0x000fe20007810000 */
[----:B------:R-:W-:Y:S01]  /*53d0*/  IMAD R2, R2, 0x4, R87 ;  /* 0x0000000402027824 */ /* 0x000fe200078e0257 */
[----:B------:R-:W-:Y:S01]  /*53e0*/  LOP3.LUT R135, R3, R218, RZ, 0x3c, !PT ;  /* 0x000000da03877212 */ /* 0x000fe200078e3cff */
[----:B------:R-:W1:Y:S01]  /*53f0*/  SHFL.BFLY PT, R13, R12, 0x2, 0x1f ;  /* 0x0c401f000c0d7f89 */ /* 0x000e6200000e0000 */
[----:B------:R-:W-:Y:S01]  /*5400*/  VIADD R3, R219, 0xbb67ae85 ;  /* 0xbb67ae85db037836 */ /* 0x000fe20000000000 */
[----:B------:R-:W-:Y:S01]  /*5410*/  LEA R192, R0, UR4, 0x1 ;  /* 0x0000000400c07c11 */ /* 0x000fe2000f8e08ff */
[----:B------:R-:W-:Y:S01]  /*5420*/  IMAD.WIDE.U32 R174, R2, -0x326172a9, RZ ;  /* 0xcd9e8d5702ae7825 */ /* 0x000fe200078e00ff */
[----:B------:R-:W2:Y:S01]  /*5430*/  SHFL.BFLY PT, R20, R19, 0x2, 0x1f ;  /* 0x0c401f0013147f89 */ /* 0x000ea200000e0000 */
[----:B------:R-:W-:-:S02]  /*5440*/  LEA R172, R172, UR10, 0x10 ;  /* 0x0000000aacac7c11 */ /* 0x000fc4000f8e80ff */
[--C-:B------:R-:W-:Y:S01]  /*5450*/  IMAD R189, R5, 0x2, R192.reuse ;  /* 0x0000000205bd7824 */ /* 0x100fe200078e02c0 */
[----:B------:R-:W-:Y:S01]  /*5460*/  LOP3.LUT R168, R175, R135, RZ, 0x3c, !PT ;  /* 0x00000087afa87212 */ /* 0x000fe200078e3cff */
[----:B------:R-:W-:Y:S01]  /*5470*/  IMAD R190, R7, 0x2, R192 ;  /* 0x0000000207be7824 */ /* 0x000fe200078e02c0 */
[----:B------:R-:W-:Y:S03]  /*5480*/  LDSM.16.MT88.4 R124, [R192+0xc000] ;  /* 0x00c00000c07c783b */ /* 0x000fe60000004200 */
[----:B------:R-:W-:Y:S01]  /*5490*/  IMAD.WIDE.U32 R168, R168, -0x2daee0ad, RZ ;  /* 0xd2511f53a8a87825 */ /* 0x000fe200078e00ff */
[----:B------:R-:W-:Y:S03]  /*54a0*/  LDSM.16.MT88.4 R48, [R189+0xc000] ;  /* 0x00c00000bd30783b */ /* 0x000fe60000004200 */
[----:B------:R-:W-:Y:S01]  /*54b0*/  IMAD R188, R5, 0x2, R190 ;  /* 0x0000000205bc7824 */ /* 0x000fe200078e02be */
[----:B------:R-:W-:Y:S01]  /*54c0*/  LOP3.LUT R3, R169, R200, R3, 0x96, !PT ;  /* 0x000000c8a9037212 */ /* 0x000fe200078e9603 */
[----:B------:R-:W-:Y:S04]  /*54d0*/  LDSM.16.MT88.4 R64, [R192+0xe000] ;  /* 0x00e00000c040783b */ /* 0x000fe80000004200 */
[----:B------:R-:W-:Y:S01]  /*54e0*/  IMAD.WIDE.U32 R150, R3, -0x326172a9, RZ ;  /* 0xcd9e8d5703967825 */ /* 0x000fe200078e00ff */
[----:B-1----:R-:W-:Y:S01]  /*54f0*/  FMNMX.FTZ R13, R12, R13, !PT ;  /* 0x0000000d0c0d7209 */ /* 0x002fe20007810000 */
[----:B------:R-:W-:Y:S01]  /*5500*/  LDSM.16.MT88.4 R72, [R190+0xe000] ;  /* 0x00e00000be48783b */ /* 0x000fe20000004200 */
[----:B------:R-:W-:Y:S01]  /*5510*/  LOP3.LUT R12, R201, UR18, R219, 0x96, !PT ;  /* 0x00000012c90c7c12 */ /* 0x000fe2000f8e96db */
[----:B------:R-:W-:Y:S01]  /*5520*/  UIADD3 UR18, UR18, 0x1, URZ ;  /* 0x0000000112127890 */ /* 0x000fe2000fffe03f */
[----:B--2---:R-:W-:Y:S01]  /*5530*/  FMNMX.FTZ R20, R19, R20, !PT ;  /* 0x0000001413147209 */ /* 0x004fe20007810000 */
[----:B------:R-:W1:Y:S02]  /*5540*/  SHFL.BFLY PT, R132, R13, 0x1, 0x1f ;  /* 0x0c201f000d847f89 */ /* 0x000e6400000e0000 */
[----:B------:R-:W-:-:S02]  /*5550*/  IMAD.WIDE.U32 R22, R12, -0x326172a9, RZ ;  /* 0xcd9e8d570c167825 */ /* 0x000fc400078e00ff */
[----:B------:R-:W2:Y:S01]  /*5560*/  SHFL.BFLY PT, R3, R20, 0x1, 0x1f ;  /* 0x0c201f0014037f89 */ /* 0x000ea200000e0000 */
[----:B------:R-:W-:Y:S02]  /*5570*/  LOP3.LUT R200, R201, UR18, R219, 0x96, !PT ;  /* 0x00000012c9c87c12 */ /* 0x000fe4000f8e96db */
[--C-:B------:R-:W-:Y:S01]  /*5580*/  LOP3.LUT R12, R23, R174, R170.reuse, 0x96, !PT ;  /* 0x000000ae170c7212 */ /* 0x100fe200078e96aa */
[----:B------:R-:W3:Y:S01]  /*5590*/  LDSM.16.MT88.4 R56, [R188+0xc000] ;  /* 0x00c00000bc38783b */ /* 0x000ee20000004200 */
[----:B------:R-:W-:Y:S01]  /*55a0*/  LOP3.LUT R22, R151, R22, R173, 0x96, !PT ;  /* 0x0000001697167212 */ /* 0x000fe200078e96ad */
[----:B------:R-:W-:Y:S02]  /*55b0*/  IMAD.WIDE.U32 R200, R200, -0x326172a9, RZ ;  /* 0xcd9e8d57c8c87825 */ /* 0x000fe400078e00ff */
[----:B------:R-:W4:Y:S02]  /*55c0*/  LDSM.16.MT88.4 R88, [R188+0xe000] ;  /* 0x00e00000bc58783b */ /* 0x000f240000004200 */
[----:B------:R-:W-:Y:S01]  /*55d0*/  IMAD.WIDE.U32 R18, R12, -0x2daee0ad, RZ ;  /* 0xd2511f530c127825 */ /* 0x000fe200078e00ff */
[----:B------:R-:W-:Y:S01]  /*55e0*/  LOP3.LUT R170, R201, R174, R170, 0x96, !PT ;  /* 0x000000aec9aa7212 */ /* 0x000fe200078e96aa */
[----:B------:R-:W-:Y:S02]  /*55f0*/  LDSM.16.MT88.4 R80, [R189+0xe000] ;  /* 0x00e00000bd50783b */ /* 0x000fe40000004200 */
[----:B------:R-:W-:Y:S01]  /*5600*/  IMAD.WIDE.U32 R22, R22, -0x2daee0ad, RZ ;  /* 0xd2511f5316167825 */ /* 0x000fe200078e00ff */
[----:B------:R-:W-:Y:S01]  /*5610*/  LOP3.LUT R12, R19, R168, R148, 0x96, !PT ;  /* 0x000000a8130c7212 */ /* 0x000fe200078e9694 */
[----:B------:R-:W-:Y:S02]  /*5620*/  LDSM.16.MT88.4 R104, [R190+0x10000] ;  /* 0x01000000be68783b */ /* 0x000fe40000004200 */
[----:B------:R-:W-:Y:S01]  /*5630*/  IMAD.WIDE.U32 R228, R170, -0x2daee0ad, RZ ;  /* 0xd2511f53aae47825 */ /* 0x000fe200078e00ff */
[----:B------:R-:W-:Y:S01]  /*5640*/  LOP3.LUT R18, R23, R18, R142, 0x96, !PT ;  /* 0x0000001217127212 */ /* 0x000fe200078e968e */
[----:B------:R-:W-:Y:S01]  /*5650*/  LDSM.16.MT88.4 R96, [R192+0x10000] ;  /* 0x01000000c060783b */ /* 0x000fe20000004200 */
[----:B-1----:R-:W-:Y:S01]  /*5660*/  FMNMX.FTZ R132, R13, R132, !PT ;  /* 0x000000840d847209 */ /* 0x002fe20007810000 */
[----:B------:R-:W-:Y:S01]  /*5670*/  IMAD.WIDE.U32 R12, R12, -0x326172a9, RZ ;  /* 0xcd9e8d570c0c7825 */ /* 0x000fe200078e00ff */
[----:B------:R-:W-:Y:S01]  /*5680*/  LOP3.LUT R148, R229, R168, R148, 0x96, !PT ;  /* 0x000000a8e5947212 */ /* 0x000fe200078e9694 */
[----:B------:R-:W-:Y:S01]  /*5690*/  LDSM.16.MT88.4 R120, [R189+0x10000] ;  /* 0x01000000bd78783b */ /* 0x000fe20000004200 */
[----:B--2---:R-:W-:Y:S01]  /*56a0*/  FMNMX.FTZ R3, R20, R3, !PT ;  /* 0x0000000314037209 */ /* 0x004fe20007810000 */
[----:B------:R-:W-:-:S04]  /*56b0*/  IMAD.WIDE.U32 R18, R18, -0x326172a9, RZ ;  /* 0xcd9e8d5712127825 */ /* 0x000fc800078e00ff */
[C---:B------:R-:W-:Y:S01]  /*56c0*/  FMUL.FTZ R220, R132.reuse, UR6 ;  /* 0x0000000684dc7c20 */ /* 0x040fe20008410000 */
[----:B------:R-:W-:Y:S01]  /*56d0*/  FSETP.NEU.FTZ.AND P1, PT, R132, -INF , PT ;  /* 0xff8000008400780b */ /* 0x000fe20003f3d000 */
[----:B------:R-:W-:Y:S01]  /*56e0*/  LDSM.16.MT88.4 R40, [R190+0xc000] ;  /* 0x00c00000be28783b */ /* 0x000fe20000004200 */
[--C-:B------:R-:W-:Y:S01]  /*56f0*/  LOP3.LUT R13, R13, R150, R140.reuse, 0x96, !PT ;  /* 0x000000960d0d7212 */ /* 0x100fe200078e968c */
[----:B------:R-:W-:Y:S01]  /*5700*/  FMUL.FTZ R205, R3, UR6 ;  /* 0x0000000603cd7c20 */ /* 0x000fe20008410000 */
[----:B------:R-:W-:Y:S01]  /*5710*/  LOP3.LUT R12, R19, R12, R143, 0x96, !PT ;  /* 0x0000000c130c7212 */ /* 0x000fe200078e968f */
[----:B------:R-:W-:Y:S01]  /*5720*/  IMAD.WIDE.U32 R230, R148, -0x326172a9, RZ ;  /* 0xcd9e8d5794e67825 */ /* 0x000fe200078e00ff */
[----:B------:R-:W-:Y:S02]  /*5730*/  FSEL R220, R220, RZ, P1 ;  /* 0x000000ffdcdc7208 */ /* 0x000fe40000800000 */
[----:B------:R-:W-:Y:S01]  /*5740*/  FSETP.NEU.FTZ.AND P1, PT, R3, -INF , PT ;  /* 0xff8000000300780b */ /* 0x000fe20003f3d000 */
[----:B------:R-:W-:Y:S01]  /*5750*/  IMAD.WIDE.U32 R20, R13, -0x2daee0ad, RZ ;  /* 0xd2511f530d147825 */ /* 0x000fe200078e00ff */
[----:B------:R-:W-:-:S03]  /*5760*/  LOP3.LUT R140, R231, R150, R140, 0x96, !PT ;  /* 0x00000096e78c7212 */ /* 0x000fc600078e968c */
[----:B------:R-:W-:Y:S01]  /*5770*/  FFMA.FTZ R164, R33, UR6, -R220 ;  /* 0x0000000621a47c23 */ /* 0x000fe200080108dc */
[----:B------:R-:W-:Y:S01]  /*5780*/  FSEL R205, R205, RZ, P1 ;  /* 0x000000ffcdcd7208 */ /* 0x000fe20000800000 */
[----:B------:R-:W-:-:S04]  /*5790*/  IMAD.WIDE.U32 R12, R12, -0x2daee0ad, RZ ;  /* 0xd2511f530c0c7825 */ /* 0x000fc800078e00ff */
[--C-:B------:R-:W-:Y:S01]  /*57a0*/  FFMA.FTZ R167, R39, UR6, -R220.reuse ;  /* 0x0000000627a77c23 */ /* 0x100fe200080108dc */
[--C-:B------:R-:W-:Y:S01]  /*57b0*/  FFMA.FTZ R163, R37, UR6, -R220.reuse ;  /* 0x0000000625a37c23 */ /* 0x100fe200080108dc */
[--C-:B------:R-:W-:Y:S01]  /*57c0*/  FFMA.FTZ R160, R31, UR6, -R220.reuse ;  /* 0x000000061fa07c23 */ /* 0x100fe200080108dc */
[----:B------:R-:W-:Y:S01]  /*57d0*/  FFMA.FTZ R165, R36, UR6, -R205 ;  /* 0x0000000624a57c23 */ /* 0x000fe200080108cd */
[----:B------:R-:W-:Y:S01]  /*57e0*/  LOP3.LUT R13, R13, R20, R139, 0x96, !PT ;  /* 0x000000140d0d7212 */ /* 0x000fe200078e968b */
[----:B------:R-:W-:Y:S01]  /*57f0*/  FFMA.FTZ R162, R16, UR6, -R205 ;  /* 0x0000000610a27c23 */ /* 0x000fe200080108cd */
[----:B------:R-:W-:Y:S01]  /*5800*/  LOP3.LUT R20, R21, R22, R35, 0x96, !PT ;  /* 0x0000001615147212 */ /* 0x000fe200078e9623 */
[----:B------:R-:W-:Y:S02]  /*5810*/  VIADD R33, R218, 0xb54cda56 ;  /* 0xb54cda56da217836 */ /* 0x000fe40000000000 */
[--C-:B------:R-:W-:Y:S01]  /*5820*/  FFMA.FTZ R166, R30, UR6, -R205.reuse ;  /* 0x000000061ea67c23 */ /* 0x100fe200080108cd */
[----:B------:R-:W-:Y:S01]  /*5830*/  IMAD.WIDE.U32 R24, R13, -0x326172a9, RZ ;  /* 0xcd9e8d570d187825 */ /* 0x000fe200078e00ff */
[----:B------:R-:W-:Y:S03]  /*5840*/  MUFU.EX2 R165, R165 ;  /* 0x000000a500a57308 */ /* 0x000fe60000000800 */
[----:B------:R-:W-:Y:S01]  /*5850*/  FFMA.FTZ R169, R14, UR6, -R205 ;  /* 0x000000060ea97c23 */ /* 0x000fe200080108cd */
[----:B------:R-:W-:Y:S01]  /*5860*/  FFMA.FTZ R156, R15, UR6, -R220 ;  /* 0x000000060f9c7c23 */ /* 0x000fe200080108dc */
[----:B------:R-:W-:Y:S01]  /*5870*/  IMAD.WIDE.U32 R20, R20, -0x326172a9, RZ ;  /* 0xcd9e8d5714147825 */ /* 0x000fe200078e00ff */
[----:B------:R-:W-:-:S03]  /*5880*/  SHF.R.U32.HI R19, RZ, 0x10, R24 ;  /* 0x00000010ff137819 */ /* 0x000fc60000011618 */
[--C-:B------:R-:W-:Y:S01]  /*5890*/  FFMA.FTZ R159, R6, UR6, -R205.reuse ;  /* 0x00000006069f7c23 */ /* 0x100fe200080108cd */
[----:B------:R-:W-:Y:S01]  /*58a0*/  SHF.R.U32.HI R115, RZ, 0x18, R24 ;  /* 0x00000018ff737819 */ /* 0x000fe20000011618 */
[----:B------:R-:W-:Y:S01]  /*58b0*/  FFMA.FTZ R155, R4, UR6, -R205 ;  /* 0x00000006049b7c23 */ /* 0x000fe200080108cd */
[----:B------:R-:W1:Y:S01]  /*58c0*/  MUFU.EX2 R162, R162 ;  /* 0x000000a200a27308 */ /* 0x000e620000000800 */
[----:B------:R-:W-:Y:S01]  /*58d0*/  LOP3.LUT R13, R25, R20, R33, 0x96, !PT ;  /* 0x00000014190d7212 */ /* 0x000fe200078e9621 */
[--C-:B------:R-:W-:Y:S01]  /*58e0*/  FFMA.FTZ R161, R17, UR6, -R220.reuse ;  /* 0x0000000611a17c23 */ /* 0x100fe200080108dc */
[----:B------:R-:W-:Y:S01]  /*58f0*/  LOP3.LUT R16, R19, 0xff, RZ, 0xc0, !PT ;  /* 0x000000ff13107812 */ /* 0x000fe200078ec0ff */
[--C-:B------:R-:W-:Y:S01]  /*5900*/  FFMA.FTZ R157, R11, UR6, -R220.reuse ;  /* 0x000000060b9d7c23 */ /* 0x100fe200080108dc */
[----:B------:R-:W-:Y:S01]  /*5910*/  SHF.R.U32.HI R113, RZ, 0x10, R13 ;  /* 0x00000010ff717819 */ /* 0x000fe2000001160d */
[--C-:B------:R-:W-:Y:S01]  /*5920*/  FFMA.FTZ R154, R9, UR6, -R220.reuse ;  /* 0x00000006099a7c23 */ /* 0x100fe200080108dc */
[----:B------:R-:W-:Y:S01]  /*5930*/  PRMT R115, R16, 0x5410, R115 ;  /* 0x0000541010737816 */ /* 0x000fe20000000073 */
[----:B------:R-:W-:Y:S01]  /*5940*/  MUFU.EX2 R166, R166 ;  /* 0x000000a600a67308 */ /* 0x000fe20000000800 */
[----:B------:R-:W-:Y:S01]  /*5950*/  SHF.R.U32.HI R14, RZ, 0x18, R13 ;  /* 0x00000018ff0e7819 */ /* 0x000fe2000001160d */
[--C-:B------:R-:W-:Y:S01]  /*5960*/  FFMA.FTZ R23, R10, UR6, -R205.reuse ;  /* 0x000000060a177c23 */ /* 0x100fe200080108cd */
[----:B------:R-:W-:Y:S01]  /*5970*/  LOP3.LUT R113, R113, 0xff, RZ, 0xc0, !PT ;  /* 0x000000ff71717812 */ /* 0x000fe200078ec0ff */
[----:B------:R-:W-:Y:S01]  /*5980*/  FFMA.FTZ R158, R8, UR6, -R205 ;  /* 0x00000006089e7c23 */ /* 0x000fe200080108cd */
[----:B------:R-:W-:Y:S01]  /*5990*/  HSET2.LE.AND R115, R115, R172, PT ;  /* 0x000000ac73737233 */ /* 0x000fe20003803000 */
[----:B------:R-:W-:Y:S01]  /*59a0*/  FFMA.FTZ R170, R141, UR6, -R220 ;  /* 0x000000068daa7c23 */ /* 0x000fe200080108dc */
[----:B------:R-:W-:Y:S01]  /*59b0*/  PRMT R113, R113, 0x5410, R14 ;  /* 0x0000541071717816 */ /* 0x000fe2000000000e */
[----:B------:R-:W2:Y:S01]  /*59c0*/  MUFU.EX2 R169, R169 ;  /* 0x000000a900a97308 */ /* 0x000ea20000000800 */
[----:B-1----:R-:W-:Y:S01]  /*59d0*/  F2FP.BF16.F32.PACK_AB R14, R162, R165 ;  /* 0x000000a5a20e723e */ /* 0x002fe200000010ff */
[----:B------:R-:W-:Y:S01]  /*59e0*/  IMAD.WIDE.U32 R140, R140, -0x2daee0ad, RZ ;  /* 0xd2511f538c8c7825 */ /* 0x000fe200078e00ff */
[----:B------:R-:W-:-:S03]  /*59f0*/  LOP3.LUT R22, R24, 0xffff, RZ, 0xc0, !PT ;  /* 0x0000ffff18167812 */ /* 0x000fc600078ec0ff */
[--C-:B------:R-:W-:Y:S01]  /*5a00*/  FFMA.FTZ R168, R171, UR6, -R220.reuse ;  /* 0x00000006aba87c23 */ /* 0x100fe200080108dc */
[----:B------:R-:W-:Y:S01]  /*5a10*/  LOP3.LUT R115, R115, R14, RZ, 0xc0, !PT ;  /* 0x0000000e73737212 */ /* 0x000fe200078ec0ff */
[----:B------:R-:W-:Y:S01]  /*5a20*/  FFMA.FTZ R171, R149, UR6, -R220 ;  /* 0x0000000695ab7c23 */ /* 0x000fe200080108dc */
[----:B------:R-:W-:Y:S01]  /*5a30*/  LOP3.LUT R0, R24, 0xff, RZ, 0xc0, !PT ;  /* 0x000000ff18007812 */ /* 0x000fe200078ec0ff */
[----:B------:R-:W-:Y:S01]  /*5a40*/  MUFU.EX2 R167, R167 ;  /* 0x000000a700a77308 */ /* 0x000fe20000000800 */
[----:B------:R-:W-:Y:S01]  /*5a50*/  SHF.R.U32.HI R7, RZ, 0x8, R22 ;  /* 0x00000008ff077819 */ /* 0x000fe20000011616 */
[----:B------:R-:W-:Y:S01]  /*5a60*/  LDSM.16.MT88.4 R24, [R190+0xc800] ;  /* 0x00c80000be18783b */ /* 0x000fe20000004200 */
[----:B------:R-:W-:Y:S01]  /*5a70*/  LOP3.LUT R20, R13, 0xffff, RZ, 0xc0, !PT ;  /* 0x0000ffff0d147812 */ /* 0x000fe200078ec0ff */
[----:B------:R-:W-:Y:S01]  /*5a80*/  FFMA.FTZ R201, R138, UR6, -R205 ;  /* 0x000000068ac97c23 */ /* 0x000fe200080108cd */
[----:B------:R-:W-:Y:S01]  /*5a90*/  LOP3.LUT R14, R21, R18, R221, 0x96, !PT ;  /* 0x00000012150e7212 */ /* 0x000fe200078e96dd */
[----:B------:R-:W-:Y:S01]  /*5aa0*/  FFMA.FTZ R174, R136, UR6, -R205 ;  /* 0x0000000688ae7c23 */ /* 0x000fe200080108cd */
[----:B------:R-:W-:Y:S01]  /*5ab0*/  LOP3.LUT R5, R13, 0xff, RZ, 0xc0, !PT ;  /* 0x000000ff0d057812 */ /* 0x000fe200078ec0ff */
[----:B------:R-:W1:Y:S01]  /*5ac0*/  MUFU.EX2 R164, R164 ;  /* 0x000000a400a47308 */ /* 0x000e620000000800 */
[----:B------:R-:W-:Y:S01]  /*5ad0*/  SHF.R.U32.HI R20, RZ, 0x8, R20 ;  /* 0x00000008ff147819 */ /* 0x000fe20000011614 */
[----:B------:R-:W-:Y:S01]  /*5ae0*/  IMAD.WIDE.U32 R14, R14, -0x2daee0ad, RZ ;  /* 0xd2511f530e0e7825 */ /* 0x000fe200078e00ff */
[----:B------:R-:W-:Y:S01]  /*5af0*/  PRMT R7, R0, 0x5410, R7 ;  /* 0x0000541000077816 */ /* 0x000fe20000000007 */
[----:B------:R-:W-:Y:S01]  /*5b00*/  LDSM.16.MT88.4 R16, [R192+0xc800] ;  /* 0x00c80000c010783b */ /* 0x000fe20000004200 */
[----:B------:R-:W-:Y:S01]  /*5b10*/  HSET2.LE.AND R113, R113, R172, PT ;  /* 0x000000ac71717233 */ /* 0x000fe20003803000 */
[----:B------:R-:W-:Y:S01]  /*5b20*/  FFMA.FTZ R175, R32, UR6, -R205 ;  /* 0x0000000620af7c23 */ /* 0x000fe200080108cd */
[----:B--2---:R-:W-:Y:S01]  /*5b30*/  F2FP.BF16.F32.PACK_AB R0, R169, R166 ;  /* 0x000000a6a900723e */ /* 0x004fe200000010ff */
[----:B------:R-:W-:Y:S01]  /*5b40*/  MUFU.EX2 R163, R163 ;  /* 0x000000a300a37308 */ /* 0x000fe20000000800 */
[----:B------:R-:W-:Y:S01]  /*5b50*/  PRMT R5, R5, 0x5410, R20 ;  /* 0x0000541005057816 */ /* 0x000fe20000000014 */
[----:B------:R-:W-:Y:S01]  /*5b60*/  LDSM.16.MT88.4 R28, [R188+0x10000] ;  /* 0x01000000bc1c783b */ /* 0x000fe20000004200 */
[----:B------:R-:W-:Y:S01]  /*5b70*/  LOP3.LUT R113, R113, R0, RZ, 0xc0, !PT ;  /* 0x0000000071717212 */ /* 0x000fe200078ec0ff */
[----:B------:R-:W-:Y:S01]  /*5b80*/  FADD.FTZ R166, R166, R169 ;  /* 0x000000a9a6a67221 */ /* 0x000fe20000010000 */
[----:B------:R-:W-:-:S02]  /*5b90*/  LOP3.LUT R0, R14, 0xffff, RZ, 0xc0, !PT ;  /* 0x0000ffff0e007812 */ /* 0x000fc400078ec0ff */
[--C-:B------:R-:W-:Y:S01]  /*5ba0*/  HSET2.LE.AND R114, R7, R172.reuse, PT ;  /* 0x000000ac07727233 */ /* 0x100fe20003803000 */
[----:B------:R-:W2:Y:S01]  /*5bb0*/  MUFU.EX2 R160, R160 ;  /* 0x000000a000a07308 */ /* 0x000ea20000000800 */
[----:B------:R-:W-:Y:S01]  /*5bc0*/  HSET2.LE.AND R112, R5, R172, PT ;  /* 0x000000ac05707233 */ /* 0x000fe20003803000 */
[----:B------:R-:W-:Y:S01]  /*5bd0*/  FADD.FTZ R165, R165, R166 ;  /* 0x000000a6a5a57221 */ /* 0x000fe20000010000 */
[----:B-1----:R-:W-:Y:S01]  /*5be0*/  F2FP.BF16.F32.PACK_AB R5, R164, R167 ;  /* 0x000000a7a405723e */ /* 0x002fe200000010ff */
[----:B------:R-:W-:Y:S01]  /*5bf0*/  FADD.FTZ R164, R167, R164 ;  /* 0x000000a4a7a47221 */ /* 0x000fe20000010000 */
[----:B------:R-:W-:Y:S01]  /*5c00*/  SHF.R.U32.HI R6, RZ, 0x8, R0 ;  /* 0x00000008ff067819 */ /* 0x000fe20000011600 */
[----:B------:R-:W-:Y:S01]  /*5c10*/  FADD.FTZ R162, R162, R165 ;  /* 0x000000a5a2a27221 */ /* 0x000fe20000010000 */
[----:B------:R-:W-:Y:S01]  /*5c20*/  LOP3.LUT R21, R14, 0xff, RZ, 0xc0, !PT ;  /* 0x000000ff0e157812 */ /* 0x000fe200078ec0ff */
[----:B------:R-:W-:Y:S01]  /*5c30*/  MUFU.EX2 R161, R161 ;  /* 0x000000a100a17308 */ /* 0x000fe20000000800 */
[----:B------:R-:W-:-:S02]  /*5c40*/  LOP3.LUT R112, R112, R5, RZ, 0xc0, !PT ;  /* 0x0000000570707212 */ /* 0x000fc400078ec0ff */
[----:B------:R-:W-:Y:S02]  /*5c50*/  PRMT R21, R21, 0x5410, R6 ;  /* 0x0000541015157816 */ /* 0x000fe40000000006 */
[----:B------:R-:W-:Y:S02]  /*5c60*/  SHF.R.U32.HI R0, RZ, 0x10, R14 ;  /* 0x00000010ff007819 */ /* 0x000fe4000001160e */
[----:B------:R-:W-:Y:S01]  /*5c70*/  LOP3.LUT R11, R15, R12, R207, 0x96, !PT ;  /* 0x0000000c0f0b7212 */ /* 0x000fe200078e96cf */
[----:B------:R-:W1:Y:S01]  /*5c80*/  MUFU.EX2 R156, R156 ;  /* 0x0000009c009c7308 */ /* 0x000e620000000800 */
[----:B--2---:R-:W-:Y:S01]  /*5c90*/  F2FP.BF16.F32.PACK_AB R7, R160, R163 ;  /* 0x000000a3a007723e */ /* 0x004fe200000010ff */
[----:B------:R-:W-:Y:S01]  /*5ca0*/  FADD.FTZ R163, R163, R164 ;  /* 0x000000a4a3a37221 */ /* 0x000fe20000010000 */
[----:B------:R-:W-:Y:S02]  /*5cb0*/  LOP3.LUT R10, R0, 0xff, RZ, 0xc0, !PT ;  /* 0x000000ff000a7812 */ /* 0x000fe400078ec0ff */
[----:B------:R-:W-:Y:S01]  /*5cc0*/  LOP3.LUT R114, R114, R7, RZ, 0xc0, !PT ;  /* 0x0000000772727212 */ /* 0x000fe200078ec0ff */
[----:B------:R-:W-:Y:S01]  /*5cd0*/  FADD.FTZ R160, R160, R163 ;  /* 0x000000a3a0a07221 */ /* 0x000fe20000010000 */
[----:B------:R-:W2:Y:S01]  /*5ce0*/  LDSM.16.MT88.4 R4, [R189+0xc800] ;  /* 0x00c80000bd04783b */ /* 0x000ea20000004200 */
[----:B------:R-:W-:Y:S01]  /*5cf0*/  MUFU.EX2 R157, R157 ;  /* 0x0000009d009d7308 */ /* 0x000fe20000000800 */
[----:B------:R-:W-:-:S02]  /*5d00*/  LOP3.LUT R22, R11, 0xffff, RZ, 0xc0, !PT ;  /* 0x0000ffff0b167812 */ /* 0x000fc400078ec0ff */
[----:B------:R-:W-:Y:S01]  /*5d10*/  LOP3.LUT R20, R11, 0xff, RZ, 0xc0, !PT ;  /* 0x000000ff0b147812 */ /* 0x000fe200078ec0ff */
[C---:B------:R-:W-:Y:S01]  /*5d20*/  HMMA.16816.F32.BF16 R44, R112.reuse, R48, RZ ;  /* 0x00000030702c723c */ /* 0x040fe200000418ff */
[--C-:B------:R-:W-:Y:S02]  /*5d30*/  SHF.R.U32.HI R145, RZ, 0x10, R11.reuse ;  /* 0x00000010ff917819 */ /* 0x100fe4000001160b */
[----:B------:R-:W-:Y:S01]  /*5d40*/  SHF.R.U32.HI R8, RZ, 0x18, R11 ;  /* 0x00000018ff087819 */ /* 0x000fe2000001160b */
[----:B------:R-:W5:Y:S01]  /*5d50*/  MUFU.EX2 R154, R154 ;  /* 0x0000009a009a7308 */ /* 0x000f620000000800 */
[----:B------:R-:W-:Y:S01]  /*5d60*/  SHF.R.U32.HI R11, RZ, 0x8, R22 ;  /* 0x00000008ff0b7819 */ /* 0x000fe20000011616 */
[C---:B------:R-:W-:Y:S01]  /*5d70*/  HMMA.16816.F32.BF16 R48, R112.reuse, R50, RZ ;  /* 0x000000327030723c */ /* 0x040fe200000418ff */
[----:B------:R-:W-:Y:S02]  /*5d80*/  SHF.R.U32.HI R9, RZ, 0x18, R14 ;  /* 0x00000018ff097819 */ /* 0x000fe4000001160e */
[----:B------:R-:W-:Y:S01]  /*5d90*/  LOP3.LUT R145, R145, 0xff, RZ, 0xc0, !PT ;  /* 0x000000ff91917812 */ /* 0x000fe200078ec0ff */
[----:B------:R-:W-:Y:S01]  /*5da0*/  LDSM.16.MT88.4 R12, [R188+0xc800] ;  /* 0x00c80000bc0c783b */ /* 0x000fe20000004200 */
[----:B------:R-:W-:Y:S01]  /*5db0*/  HSET2.LE.AND R146, R21, R172, PT ;  /* 0x000000ac15927233 */ /* 0x000fe20003803000 */
[----:B------:R-:W-:Y:S01]  /*5dc0*/  MUFU.EX2 R155, R155 ;  /* 0x0000009b009b7308 */ /* 0x000fe20000000800 */
[----:B------:R-:W-:Y:S01]  /*5dd0*/  PRMT R21, R20, 0x5410, R11 ;  /* 0x0000541014157816 */ /* 0x000fe2000000000b */
[----:B------:R-:W-:Y:S01]  /*5de0*/  HMMA.16816.F32.BF16 R128, R112, R124, RZ ;  /* 0x0000007c7080723c */ /* 0x000fe200000418ff */
[----:B------:R-:W-:-:S02]  /*5df0*/  PRMT R147, R10, 0x5410, R9 ;  /* 0x000054100a937816 */ /* 0x000fc40000000009 */
[----:B------:R-:W-:Y:S02]  /*5e00*/  PRMT R145, R145, 0x5410, R8 ;  /* 0x0000541091917816 */ /* 0x000fe40000000008 */
[--C-:B------:R-:W-:Y:S01]  /*5e10*/  HSET2.LE.AND R144, R21, R172.reuse, PT ;  /* 0x000000ac15907233 */ /* 0x100fe20003803000 */
[----:B------:R5:W3:Y:S01]  /*5e20*/  MUFU.EX2 R0, R23 ;  /* 0x0000001700007308 */ /* 0x000ae20000000800 */
[--C-:B------:R-:W-:Y:S01]  /*5e30*/  HSET2.LE.AND R147, R147, R172.reuse, PT ;  /* 0x000000ac93937233 */ /* 0x100fe20003803000 */
[----:B------:R-:W2:Y:S01]  /*5e40*/  LDSM.16.MT88.4 R8, [R192+0xe800] ;  /* 0x00e80000c008783b */ /* 0x000ea20000004200 */
[----:B-1----:R-:W-:Y:S01]  /*5e50*/  F2FP.BF16.F32.PACK_AB R21, R156, R161 ;  /* 0x000000a19c15723e */ /* 0x002fe200000010ff */
[C---:B------:R-:W-:Y:S01]  /*5e60*/  HMMA.16816.F32.BF16 R124, R112.reuse, R126, RZ ;  /* 0x0000007e707c723c */ /* 0x040fe200000418ff */
[----:B------:R-:W-:Y:S01]  /*5e70*/  HSET2.LE.AND R145, R145, R172, PT ;  /* 0x000000ac91917233 */ /* 0x000fe20003803000 */
[----:B------:R-:W-:Y:S01]  /*5e80*/  FADD.FTZ R161, R161, R160 ;  /* 0x000000a0a1a17221 */ /* 0x000fe20000010000 */
[----:B------:R-:W-:Y:S01]  /*5e90*/  LOP3.LUT R144, R144, R21, RZ, 0xc0, !PT ;  /* 0x0000001590907212 */ /* 0x000fe200078ec0ff */
[----:B------:R-:W-:Y:S02]  /*5ea0*/  MUFU.EX2 R159, R159 ;  /* 0x0000009f009f7308 */ /* 0x000fe40000000800 */
[----:B------:R-:W-:Y:S01]  /*5eb0*/  HMMA.16816.F32.BF16 R60, R112, R64, RZ ;  /* 0x00000040703c723c */ /* 0x000fe200000418ff */
[----:B------:R-:W-:-:S05]  /*5ec0*/  FADD.FTZ R156, R156, R161 ;  /* 0x000000a19c9c7221 */ /* 0x000fca0000010000 */
[----:B------:R-:W1:Y:S01]  /*5ed0*/  MUFU.EX2 R158, R158 ;  /* 0x0000009e009e7308 */ /* 0x000e620000000800 */
[----:B-----5:R-:W-:Y:S01]  /*5ee0*/  F2FP.BF16.F32.PACK_AB R23, R154, R157 ;  /* 0x0000009d9a17723e */ /* 0x020fe200000010ff */
[C---:B------:R-:W-:Y:S01]  /*5ef0*/  HMMA.16816.F32.BF16 R64, R112.reuse, R66, RZ ;  /* 0x000000427040723c */ /* 0x040fe200000418ff */
[----:B---3--:R-:W-:Y:S01]  /*5f00*/  F2FP.BF16.F32.PACK_AB R20, R0, R155 ;  /* 0x0000009b0014723e */ /* 0x008fe200000010ff */
[----:B------:R-:W-:Y:S01]  /*5f10*/  FADD.FTZ R157, R157, R156 ;  /* 0x0000009c9d9d7221 */ /* 0x000fe20000010000 */
[----:B------:R-:W-:Y:S02]  /*5f20*/  LOP3.LUT R146, R146, R23, RZ, 0xc0, !PT ;  /* 0x0000001792927212 */ /* 0x000fe400078ec0ff */
[----:B------:R-:W-:Y:S01]  /*5f30*/  LOP3.LUT R147, R147, R20, RZ, 0xc0, !PT ;  /* 0x0000001493937212 */ /* 0x000fe200078ec0ff */
[----:B------:R-:W-:Y:S01]  /*5f40*/  HMMA.16816.F32.BF16 R68, R112, R72, RZ ;  /* 0x000000487044723c */ /* 0x000fe200000418ff */
[----:B------:R-:W3:Y:S01]  /*5f50*/  LDSM.16.MT88.4 R20, [R190+0xe800] ;  /* 0x00e80000be14783b */ /* 0x000ee20000004200 */
[----:B------:R-:W-:Y:S01]  /*5f60*/  MUFU.EX2 R168, R168 ;  /* 0x000000a800a87308 */ /* 0x000fe20000000800 */
[----:B------:R-:W-:-:S03]  /*5f70*/  FADD.FTZ R157, R154, R157 ;  /* 0x0000009d9a9d7221 */ /* 0x000fc60000010000 */
[----:B------:R-:W-:Y:S01]  /*5f80*/  HMMA.16816.F32.BF16 R52, R112, R56, RZ ;  /* 0x000000387034723c */ /* 0x000fe200000418ff */
[----:B-1----:R-:W-:-:S03]  /*5f90*/  F2FP.BF16.F32.PACK_AB R116, R158, R159 ;  /* 0x0000009f9e74723e */ /* 0x002fc600000010ff */
[----:B------:R-:W-:Y:S01]  /*5fa0*/  MUFU.EX2 R171, R171 ;  /* 0x000000ab00ab7308 */ /* 0x000fe20000000800 */
[----:B------:R-:W-:Y:S01]  /*5fb0*/  FADD.FTZ R159, R159, R162 ;  /* 0x000000a29f9f7221 */ /* 0x000fe20000010000 */
[----:B------:R-:W-:Y:S01]  /*5fc0*/  HMMA.16816.F32.BF16 R56, R112, R58, RZ ;  /* 0x0000003a7038723c */ /* 0x000fe200000418ff */
[----:B------:R-:W-:Y:S02]  /*5fd0*/  LOP3.LUT R145, R145, R116, RZ, 0xc0, !PT ;  /* 0x0000007491917212 */ /* 0x000fe400078ec0ff */
[----:B------:R-:W-:-:S03]  /*5fe0*/  FADD.FTZ R158, R158, R159 ;  /* 0x0000009f9e9e7221 */ /* 0x000fc60000010000 */
[----:B----4-:R-:W-:Y:S01]  /*5ff0*/  HMMA.16816.F32.BF16 R84, R112, R88, RZ ;  /* 0x000000587054723c */ /* 0x010fe200000418ff */
[----:B------:R-:W-:Y:S01]  /*6000*/  MUFU.EX2 R201, R201 ;  /* 0x000000c900c97308 */ /* 0x000fe20000000800 */
[----:B------:R-:W-:-:S04]  /*6010*/  FADD.FTZ R155, R155, R158 ;  /* 0x0000009e9b9b7221 */ /* 0x000fc80000010000 */
[C---:B--2---:R-:W-:Y:S01]  /*6020*/  HMMA.16816.F32.BF16 R44, R144.reuse, R4, R44 ;  /* 0x00000004902c723c */ /* 0x044fe2000004182c */
[----:B------:R-:W-:Y:S02]  /*6030*/  FADD.FTZ R0, R0, R155 ;  /* 0x0000009b00007221 */ /* 0x000fe40000010000 */
[----:B------:R-:W1:Y:S03]  /*6040*/  MUFU.EX2 R174, R174 ;  /* 0x000000ae00ae7308 */ /* 0x000e660000000800 */
[----:B------:R-:W-:Y:S01]  /*6050*/  HMMA.16816.F32.BF16 R48, R144, R6, R48 ;  /* 0x000000069030723c */ /* 0x000fe20000041830 */
[----:B------:R-:W2:Y:S04]  /*6060*/  LDSM.16.MT88.4 R4, [R188+0xe800] ;  /* 0x00e80000bc04783b */ /* 0x000ea80000004200 */
[----:B------:R-:W-:Y:S01]  /*6070*/  MUFU.EX2 R175, R175 ;  /* 0x000000af00af7308 */ /* 0x000fe20000000800 */
[----:B------:R-:W-:Y:S06]  /*6080*/  HMMA.16816.F32.BF16 R88, R112, R90, RZ ;  /* 0x0000005a7058723c */ /* 0x000fec00000418ff */
[C---:B------:R-:W-:Y:S01]  /*6090*/  HMMA.16816.F32.BF16 R128, R144.reuse, R16, R128 ;  /* 0x000000109080723c */ /* 0x040fe20000041880 */
[----:B------:R-:W-:Y:S05]  /*60a0*/  MUFU.EX2 R170, R170 ;  /* 0x000000aa00aa7308 */ /* 0x000fea0000000800 */
[C---:B------:R-:W-:Y:S01]  /*60b0*/  HMMA.16816.F32.BF16 R124, R144.reuse, R18, R124 ;  /* 0x00000012907c723c */ /* 0x040fe2000004187c */
[----:B------:R-:W4:Y:S05]  /*60c0*/  LDSM.16.MT88.4 R16, [R189+0xe800] ;  /* 0x00e80000bd10783b */ /* 0x000f2a0000004200 */
[C---:B------:R-:W-:Y:S06]  /*60d0*/  HMMA.16816.F32.BF16 R60, R144.reuse, R8, R60 ;  /* 0x00000008903c723c */ /* 0x040fec000004183c */
[C---:B------:R-:W-:Y:S01]  /*60e0*/  HMMA.16816.F32.BF16 R64, R144.reuse, R10, R64 ;  /* 0x0000000a9040723c */ /* 0x040fe20000041840 */
[----:B------:R-:W5:Y:S05]  /*60f0*/  LDSM.16.MT88.4 R8, [R190+0x10800] ;  /* 0x01080000be08783b */ /* 0x000f6a0000004200 */
[C---:B---3--:R-:W-:Y:S06]  /*6100*/  HMMA.16816.F32.BF16 R68, R144.reuse, R20, R68 ;  /* 0x000000149044723c */ /* 0x048fec0000041844 */
[C---:B------:R-:W-:Y:S01]  /*6110*/  HMMA.16816.F32.BF16 R52, R144.reuse, R12, R52 ;  /* 0x0000000c9034723c */ /* 0x040fe20000041834 */
[----:B------:R-:W-:Y:S01]  /*6120*/  LOP3.LUT R20, R151, R200, R173, 0x96, !PT ;  /* 0x000000c897147212 */ /* 0x000fe200078e96ad */
[----:B------:R-:W-:Y:S01]  /*6130*/  FFMA.FTZ R200, R34, UR6, -R205 ;  /* 0x0000000622c87c23 */ /* 0x000fe200080108cd */
[----:B------:R-:W-:Y:S01]  /*6140*/  FFMA.FTZ R173, R137, UR6, -R220 ;  /* 0x0000000689ad7c23 */ /* 0x000fe200080108dc */
[----:B------:R-:W-:Y:S02]  /*6150*/  LDSM.16.MT88.4 R148, [R188+0x10800] ;  /* 0x01080000bc94783b */ /* 0x000fe40000004200 */
[C---:B------:R-:W-:Y:S01]  /*6160*/  HMMA.16816.F32.BF16 R56, R144.reuse, R14, R56 ;  /* 0x0000000e9038723c */ /* 0x040fe20000041838 */
[----:B------:R-:W-:Y:S01]  /*6170*/  IMAD.WIDE.U32 R20, R20, -0x2daee0ad, RZ ;  /* 0xd2511f5314147825 */ /* 0x000fe200078e00ff */
[----:B------:R-:W3:Y:S01]  /*6180*/  LDSM.16.MT88.4 R12, [R192+0x10800] ;  /* 0x01080000c00c783b */ /* 0x000ee20000004200 */
[----:B------:R-:W1:Y:S03]  /*6190*/  MUFU.EX2 R200, R200 ;  /* 0x000000c800c87308 */ /* 0x000e660000000800 */
[----:B--2---:R-:W-:Y:S01]  /*61a0*/  HMMA.16816.F32.BF16 R84, R144, R4, R84 ;  /* 0x000000049054723c */ /* 0x004fe20000041854 */
[----:B------:R-:W-:-:S02]  /*61b0*/  LOP3.LUT R228, R21, R228, R142, 0x96, !PT ;  /* 0x000000e415e47212 */ /* 0x000fc400078e968e */
[----:B------:R-:W-:Y:S02]  /*61c0*/  LOP3.LUT R232, R141, R20, R35, 0x96, !PT ;  /* 0x000000148de87212 */ /* 0x000fe400078e9623 */
[----:B------:R-:W2:Y:S01]  /*61d0*/  MUFU.EX2 R173, R173 ;  /* 0x000000ad00ad7308 */ /* 0x000ea20000000800 */
[----:B------:R-:W-:Y:S01]  /*61e0*/  HMMA.16816.F32.BF16 R88, R144, R6, R88 ;  /* 0x000000069058723c */ /* 0x000fe20000041858 */
[----:B------:R-:W1:Y:S01]  /*61f0*/  LDSM.16.MT88.4 R4, [R189+0x10800] ;  /* 0x01080000bd04783b */ /* 0x000e620000004200 */
[----:B------:R-:W-:-:S04]  /*6200*/  IMAD.WIDE.U32 R228, R228, -0x326172a9, RZ ;  /* 0xcd9e8d57e4e47825 */ /* 0x000fc800078e00ff */
[----:B------:R-:W-:Y:S01]  /*6210*/  HMMA.16816.F32.BF16 R76, R112, R80, RZ ;  /* 0x00000050704c723c */ /* 0x000fe200000418ff */
[----:B------:R-:W-:Y:S01]  /*6220*/  LOP3.LUT R230, R229, R230, R143, 0x96, !PT ;  /* 0x000000e6e5e67212 */ /* 0x000fe200078e968f */
[----:B------:R-:W-:-:S04]  /*6230*/  IMAD.WIDE.U32 R232, R232, -0x326172a9, RZ ;  /* 0xcd9e8d57e8e87825 */ /* 0x000fc800078e00ff */
[----:B------:R-:W-:Y:S01]  /*6240*/  HMMA.16816.F32.BF16 R100, R112, R104, RZ ;  /* 0x000000687064723c */ /* 0x000fe200000418ff */
[----:B------:R-:W-:-:S05]  /*6250*/  IMAD.WIDE.U32 R230, R230, -0x2daee0ad, RZ ;  /* 0xd2511f53e6e67825 */ /* 0x000fca00078e00ff */
[C---:B------:R-:W-:Y:S01]  /*6260*/  HMMA.16816.F32.BF16 R92, R112.reuse, R96, RZ ;  /* 0x00000060705c723c */ /* 0x040fe200000418ff */
[----:B------:R-:W-:Y:S02]  /*6270*/  LOP3.LUT R139, R231, R140, R139, 0x96, !PT ;  /* 0x0000008ce78b7212 */ /* 0x000fe400078e968b */
[----:B------:R-:W-:Y:S03]  /*6280*/  LDSM.16.MT88.4 R140, [R192+0xd000] ;  /* 0x00d00000c08c783b */ /* 0x000fe60000004200 */
[C---:B------:R-:W-:Y:S06]  /*6290*/  HMMA.16816.F32.BF16 R96, R112.reuse, R98, RZ ;  /* 0x000000627060723c */ /* 0x040fec00000418ff */
[C---:B------:R-:W-:Y:S06]  /*62a0*/  HMMA.16816.F32.BF16 R108, R112.reuse, R120, RZ ;  /* 0x00000078706c723c */ /* 0x040fec00000418ff */
[C---:B------:R-:W-:Y:S06]  /*62b0*/  HMMA.16816.F32.BF16 R104, R112.reuse, R106, RZ ;  /* 0x0000006a7068723c */ /* 0x040fec00000418ff */
[C---:B------:R-:W-:Y:S06]  /*62c0*/  HMMA.16816.F32.BF16 R120, R112.reuse, R122, RZ ;  /* 0x0000007a7078723c */ /* 0x040fec00000418ff */
[----:B------:R-:W-:Y:S06]  /*62d0*/  HMMA.16816.F32.BF16 R36, R112, R40, RZ ;  /* 0x000000287024723c */ /* 0x000fec00000418ff */
[----:B----4-:R-:W-:Y:S06]  /*62e0*/  HMMA.16816.F32.BF16 R76, R144, R16, R76 ;  /* 0x00000010904c723c */ /* 0x010fec000004184c */
[----:B------:R-:W-:Y:S01]  /*62f0*/  HMMA.16816.F32.BF16 R40, R112, R42, RZ ;  /* 0x0000002a7028723c */ /* 0x000fe200000418ff */
[----:B------:R-:W-:-:S02]  /*6300*/  IMAD.WIDE.U32 R16, R139, -0x326172a9, RZ ;  /* 0xcd9e8d578b107825 */ /* 0x000fc400078e00ff */
[----:B------:R-:W-:Y:S03]  /*6310*/  LDSM.16.MT88.4 R136, [R189+0xd000] ;  /* 0x00d00000bd88783b */ /* 0x000fe60000004200 */
[----:B-----5:R-:W-:Y:S06]  /*6320*/  HMMA.16816.F32.BF16 R100, R144, R8, R100 ;  /* 0x000000089064723c */ /* 0x020fec0000041864 */
[----:B------:R-:W-:Y:S01]  /*6330*/  HMMA.16816.F32.BF16 R80, R112, R82, RZ ;  /* 0x000000527050723c */ /* 0x000fe200000418ff */
[----:B------:R-:W-:-:S04]  /*6340*/  SHF.R.U32.HI R8, RZ, 0x10, R16 ;  /* 0x00000010ff087819 */ /* 0x000fc80000011610 */
[----:B------:R-:W-:Y:S01]  /*6350*/  LOP3.LUT R8, R8, 0xff, RZ, 0xc0, !PT ;  /* 0x000000ff08087812 */ /* 0x000fe200078ec0ff */
[C---:B---3--:R-:W-:Y:S06]  /*6360*/  HMMA.16816.F32.BF16 R92, R144.reuse, R12, R92 ;  /* 0x0000000c905c723c */ /* 0x048fec000004185c */
[----:B------:R-:W-:Y:S01]  /*6370*/  HMMA.16816.F32.BF16 R96, R144, R14, R96 ;  /* 0x0000000e9060723c */ /* 0x000fe20000041860 */
[----:B------:R-:W-:Y:S02]  /*6380*/  SHF.R.U32.HI R13, RZ, 0x18, R16 ;  /* 0x00000018ff0d7819 */ /* 0x000fe40000011610 */
[----:B------:R-:W-:-:S02]  /*6390*/  LOP3.LUT R12, R17, R232, R33, 0x96, !PT ;  /* 0x000000e8110c7212 */ /* 0x000fc400078e9621 */
[----:B------:R-:W-:Y:S01]  /*63a0*/  PRMT R13, R8, 0x5410, R13 ;  /* 0x00005410080d7816 */ /* 0x000fe2000000000d */
[C---:B------:R-:W-:Y:S01]  /*63b0*/  HMMA.16816.F32.BF16 R104, R144.reuse, R10, R104 ;  /* 0x0000000a9068723c */ /* 0x040fe20000041868 */
[C---:B------:R-:W-:Y:S01]  /*63c0*/  LOP3.LUT R14, R16.reuse, 0xffff, RZ, 0xc0, !PT ;  /* 0x0000ffff100e7812 */ /* 0x040fe200078ec0ff */
[----:B------:R-:W3:Y:S01]  /*63d0*/  LDSM.16.MT88.4 R8, [R190+0xd000] ;  /* 0x00d00000be08783b */ /* 0x000ee20000004200 */
[----:B------:R-:W-:Y:S02]  /*63e0*/  LOP3.LUT R15, R16, 0xff, RZ, 0xc0, !PT ;  /* 0x000000ff100f7812 */ /* 0x000fe400078ec0ff */
[----:B------:R-:W-:Y:S01]  /*63f0*/  SHF.R.U32.HI R14, RZ, 0x8, R14 ;  /* 0x00000008ff0e7819 */ /* 0x000fe2000001160e */
[----:B-1----:R-:W-:Y:S01]  /*6400*/  HMMA.16816.F32.BF16 R108, R144, R4, R108 ;  /* 0x00000004906c723c */ /* 0x002fe2000004186c */
[----:B------:R-:W-:Y:S01]  /*6410*/  HSET2.LE.AND R13, R13, R172, PT ;  /* 0x000000ac0d0d7233 */ /* 0x000fe20003803000 */
[----:B------:R-:W-:Y:S01]  /*6420*/  LDSM.16.MT88.4 R32, [R188+0xd000] ;  /* 0x00d00000bc20783b */ /* 0x000fe20000004200 */
[----:B------:R-:W-:-:S02]  /*6430*/  PRMT R15, R15, 0x5410, R14 ;  /* 0x000054100f0f7816 */ /* 0x000fc4000000000e */
[----:B------:R-:W-:Y:S01]  /*6440*/  LOP3.LUT R14, R12, 0xffff, RZ, 0xc0, !PT ;  /* 0x0000ffff0c0e7812 */ /* 0x000fe200078ec0ff */
[C---:B------:R-:W-:Y:S01]  /*6450*/  HMMA.16816.F32.BF16 R120, R144.reuse, R6, R120 ;  /* 0x000000069078723c */ /* 0x040fe20000041878 */
[----:B------:R-:W1:Y:S01]  /*6460*/  LDSM.16.MT88.4 R4, [R189+0xf000] ;  /* 0x00f00000bd04783b */ /* 0x000e620000004200 */
[----:B------:R-:W-:Y:S02]  /*6470*/  HSET2.LE.AND R15, R15, R172, PT ;  /* 0x000000ac0f0f7233 */ /* 0x000fe40003803000 */
[----:B------:R-:W-:Y:S02]  /*6480*/  SHF.R.U32.HI R14, RZ, 0x8, R14 ;  /* 0x00000008ff0e7819 */ /* 0x000fe4000001160e */
[C---:B------:R-:W-:Y:S06]  /*6490*/  HMMA.16816.F32.BF16 R36, R144.reuse, R24, R36 ;  /* 0x000000189024723c */ /* 0x040fec0000041824 */
[----:B------:R-:W-:Y:S01]  /*64a0*/  HMMA.16816.F32.BF16 R40, R144, R26, R40 ;  /* 0x0000001a9028723c */ /* 0x000fe20000041828 */
[----:B------:R-:W-:-:S04]  /*64b0*/  SHF.R.U32.HI R25, RZ, 0x10, R12 ;  /* 0x00000010ff197819 */ /* 0x000fc8000001160c */
[----:B------:R-:W-:Y:S01]  /*64c0*/  LOP3.LUT R25, R25, 0xff, RZ, 0xc0, !PT ;  /* 0x000000ff19197812 */ /* 0x000fe200078ec0ff */
[----:B------:R-:W-:Y:S01]  /*64d0*/  HMMA.16816.F32.BF16 R80, R144, R18, R80 ;  /* 0x000000129050723c */ /* 0x000fe20000041850 */
[----:B------:R-:W-:Y:S01]  /*64e0*/  LOP3.LUT R27, R12, 0xff, RZ, 0xc0, !PT ;  /* 0x000000ff0c1b7812 */ /* 0x000fe200078ec0ff */
[----:B------:R-:W-:Y:S01]  /*64f0*/  LDSM.16.MT88.4 R16, [R188+0xf000] ;  /* 0x00f00000bc10783b */ /* 0x000fe20000004200 */
[----:B------:R-:W-:Y:S02]  /*6500*/  SHF.R.U32.HI R12, RZ, 0x18, R12 ;  /* 0x00000018ff0c7819 */ /* 0x000fe4000001160c */
        /* <DEDUP_REMOVED lines=9> */
[----:B------:R-:W-:Y:S01]  /*65a0*/  F2FP.BF16.F32.PACK_AB R27, R171, R168 ;  /* 0x000000a8ab1b723e */ /* 0x000fe200000010ff */
[----:B------:R-:W-:Y:S01]  /*65b0*/  FADD.FTZ R168, R168, R157 ;  /* 0x0000009da8a87221 */ /* 0x000fe20000010000 */
[----:B------:R-:W-:Y:S01]  /*65c0*/  F2FP.BF16.F32.PACK_AB R12, R175, R200 ;  /* 0x000000c8af0c723e */ /* 0x000fe200000010ff */
[----:B------:R-:W-:Y:S01]  /*65d0*/  HMMA.16816.F32.BF16 R112, R112, R30, RZ ;  /* 0x0000001e7070723c */ /* 0x000fe200000418ff */
[----:B--2---:R-:W-:Y:S01]  /*65e0*/  F2FP.BF16.F32.PACK_AB R26, R173, R170 ;  /* 0x000000aaad1a723e */ /* 0x004fe200000010ff */
        /* <DEDUP_REMOVED lines=9> */
[----:B------:R-:W2:Y:S01]  /*6680*/  LDSM.16.MT88.4 R12, [R192+0x11000] ;  /* 0x01100000c00c783b */ /* 0x000ea20000004200 */
[----:B------:R-:W-:Y:S01]  /*6690*/  HMMA.16816.F32.BF16 R72, R144, R22, R72 ;  /* 0x000000169048723c */ /* 0x000fe20000041848 */
[----:B------:R-:W-:-:S02]  /*66a0*/  FADD.FTZ R173, R173, R170 ;  /* 0x000000aaadad7221 */ /* 0x000fc40000010000 */
[----:B------:R-:W-:Y:S03]  /*66b0*/  LDSM.16.MT88.4 R20, [R190+0xf000] ;  /* 0x00f00000be14783b */ /* 0x000fe60000004200 */
[C---:B---3--:R-:W-:Y:S06]  /*66c0*/  HMMA.16816.F32.BF16 R36, R24.reuse, R8, R36 ;  /* 0x000000081824723c */ /* 0x048fec0000041824 */
[C---:B------:R-:W-:Y:S01]  /*66d0*/  HMMA.16816.F32.BF16 R40, R24.reuse, R10, R40 ;  /* 0x0000000a1828723c */ /* 0x040fe20000041828 */
[----:B------:R-:W3:Y:S05]  /*66e0*/  LDSM.16.MT88.4 R8, [R190+0x11000] ;  /* 0x01100000be08783b */ /* 0x000eea0000004200 */
[C---:B-1----:R-:W-:Y:S06]  /*66f0*/  HMMA.16816.F32.BF16 R76, R24.reuse, R4, R76 ;  /* 0x00000004184c723c */ /* 0x042fec000004184c */
[C---:B------:R-:W-:Y:S01]  /*6700*/  HMMA.16816.F32.BF16 R80, R24.reuse, R6, R80 ;  /* 0x000000061850723c */ /* 0x040fe20000041850 */
[----:B------:R-:W1:Y:S05]  /*6710*/  LDSM.16.MT88.4 R4, [R189+0x11000] ;  /* 0x01100000bd04783b */ /* 0x000e6a0000004200 */
[----:B------:R-:W-:Y:S06]  /*6720*/  HMMA.16816.F32.BF16 R124, R24, R142, R124 ;  /* 0x0000008e187c723c */ /* 0x000fec000004187c */
[----:B------:R-:W-:Y:S01]  /*6730*/  HMMA.16816.F32.BF16 R116, R144, R148, R116 ;  /* 0x000000949074723c */ /* 0x000fe20000041874 */
[--C-:B------:R-:W-:Y:S01]  /*6740*/  FFMA.FTZ R142, R223, UR6, -R220.reuse ;  /* 0x00000006df8e7c23 */ /* 0x100fe200080108dc */
[----:B------:R-:W-:Y:S01]  /*6750*/  FFMA.FTZ R223, R211, UR6, -R220 ;  /* 0x00000006d3df7c23 */ /* 0x000fe200080108dc */
[----:B------:R-:W-:-:S03]  /*6760*/  FFMA.FTZ R143, R206, UR6, -R205 ;  /* 0x00000006ce8f7c23 */ /* 0x000fc600080108cd */
[----:B--2---:R-:W-:Y:S01]  /*6770*/  HMMA.16816.F32.BF16 R92, R24, R12, R92 ;  /* 0x0000000c185c723c */ /* 0x004fe2000004185c */
[----:B------:R-:W-:Y:S05]  /*6780*/  MUFU.EX2 R142, R142 ;  /* 0x0000008e008e7308 */ /* 0x000fea0000000800 */
[----:B------:R-:W-:Y:S01]  /*6790*/  HMMA.16816.F32.BF16 R112, R144, R150, R112 ;  /* 0x000000969070723c */ /* 0x000fe20000041870 */
[----:B------:R-:W-:Y:S01]  /*67a0*/  LOP3.LUT R12, R233, R228, R221, 0x96, !PT ;  /* 0x000000e4e90c7212 */ /* 0x000fe200078e96dd */
[----:B------:R-:W-:Y:S01]  /*67b0*/  FFMA.FTZ R221, R202, UR6, -R205 ;  /* 0x00000006cadd7c23 */ /* 0x000fe200080108cd */
[----:B------:R-:W-:Y:S03]  /*67c0*/  MUFU.EX2 R223, R223 ;  /* 0x000000df00df7308 */ /* 0x000fe60000000800 */
[----:B------:R-:W-:Y:S01]  /*67d0*/  HMMA.16816.F32.BF16 R128, R24, R140, R128 ;  /* 0x0000008c1880723c */ /* 0x000fe20000041880 */
[----:B------:R-:W-:-:S04]  /*67e0*/  IMAD.WIDE.U32 R12, R12, -0x2daee0ad, RZ ;  /* 0xd2511f530c0c7825 */ /* 0x000fc800078e00ff */
[--C-:B------:R-:W-:Y:S01]  /*67f0*/  FFMA.FTZ R144, R204, UR6, -R205.reuse ;  /* 0x00000006cc907c23 */ /* 0x100fe200080108cd */
[----:B------:R-:W-:Y:S01]  /*6800*/  FFMA.FTZ R146, R203, UR6, -R205 ;  /* 0x00000006cb927c23 */ /* 0x000fe200080108cd */
[----:B------:R-:W-:Y:S01]  /*6810*/  MUFU.EX2 R143, R143 ;  /* 0x0000008f008f7308 */ /* 0x000fe20000000800 */
[----:B------:R-:W-:Y:S01]  /*6820*/  LOP3.LUT R207, R13, R230, R207, 0x96, !PT ;  /* 0x000000e60dcf7212 */ /* 0x000fe200078e96cf */
[--C-:B------:R-:W-:Y:S01]  /*6830*/  FFMA.FTZ R140, R227, UR6, -R220.reuse ;  /* 0x00000006e38c7c23 */ /* 0x100fe200080108dc */
[----:B------:R-:W-:Y:S01]  /*6840*/  FFMA.FTZ R141, R225, UR6, -R220 ;  /* 0x00000006e18d7c23 */ /* 0x000fe200080108dc */
[C---:B------:R-:W-:Y:S04]  /*6850*/  HMMA.16816.F32.BF16 R52, R24.reuse, R32, R52 ;  /* 0x000000201834723c */ /* 0x040fe80000041834 */
[----:B------:R-:W-:Y:S02]  /*6860*/  MUFU.EX2 R140, R140 ;  /* 0x0000008c008c7308 */ /* 0x000fe40000000800 */
[----:B---3--:R-:W-:Y:S01]  /*6870*/  HMMA.16816.F32.BF16 R100, R24, R8, R100 ;  /* 0x000000081864723c */ /* 0x008fe20000041864 */
[----:B------:R-:W-:-:S05]  /*6880*/  LOP3.LUT R33, R12, 0xff, RZ, 0xc0, !PT ;  /* 0x000000ff0c217812 */ /* 0x000fca00078ec0ff */
[----:B------:R-:W2:Y:S01]  /*6890*/  MUFU.EX2 R141, R141 ;  /* 0x0000008d008d7308 */ /* 0x000ea20000000800 */
[C---:B------:R-:W-:Y:S01]  /*68a0*/  HMMA.16816.F32.BF16 R104, R24.reuse, R10, R104 ;  /* 0x0000000a1868723c */ /* 0x040fe20000041868 */
[----:B------:R-:W-:Y:S02]  /*68b0*/  LOP3.LUT R8, R12, 0xffff, RZ, 0xc0, !PT ;  /* 0x0000ffff0c087812 */ /* 0x000fe400078ec0ff */
[----:B------:R-:W-:Y:S02]  /*68c0*/  SHF.R.U32.HI R9, RZ, 0x18, R12 ;  /* 0x00000018ff097819 */ /* 0x000fe4000001160c */
[----:B------:R-:W-:Y:S01]  /*68d0*/  SHF.R.U32.HI R8, RZ, 0x8, R8 ;  /* 0x00000008ff087819 */ /* 0x000fe20000011608 */
[----:B-1----:R-:W-:Y:S01]  /*68e0*/  HMMA.16816.F32.BF16 R108, R24, R4, R108 ;  /* 0x00000004186c723c */ /* 0x002fe2000004186c */
[----:B------:R-:W1:Y:S01]  /*68f0*/  MUFU.EX2 R144, R144 ;  /* 0x0000009000907308 */ /* 0x000e620000000800 */
[----:B------:R-:W-:Y:S02]  /*6900*/  SHF.R.U32.HI R10, RZ, 0x10, R12 ;  /* 0x00000010ff0a7819 */ /* 0x000fe4000001160c */
[----:B------:R-:W-:-:S02]  /*6910*/  SHF.R.U32.HI R12, RZ, 0x10, R207 ;  /* 0x00000010ff0c7819 */ /* 0x000fc400000116cf */
[C---:B------:R-:W-:Y:S01]  /*6920*/  HMMA.16816.F32.BF16 R96, R24.reuse, R14, R96 ;  /* 0x0000000e1860723c */ /* 0x040fe20000041860 */
[C---:B------:R-:W-:Y:S02]  /*6930*/  LOP3.LUT R4, R207.reuse, 0xffff, RZ, 0xc0, !PT ;  /* 0x0000ffffcf047812 */ /* 0x040fe400078ec0ff */
[----:B------:R-:W-:Y:S01]  /*6940*/  MUFU.EX2 R146, R146 ;  /* 0x0000009200927308 */ /* 0x000fe20000000800 */
[----:B------:R-:W-:Y:S02]  /*6950*/  LOP3.LUT R11, R207, 0xff, RZ, 0xc0, !PT ;  /* 0x000000ffcf0b7812 */ /* 0x000fe400078ec0ff */
[----:B------:R-:W-:Y:S01]  /*6960*/  LOP3.LUT R10, R10, 0xff, RZ, 0xc0, !PT ;  /* 0x000000ff0a0a7812 */ /* 0x000fe200078ec0ff */
[C---:B------:R-:W-:Y:S01]  /*6970*/  HMMA.16816.F32.BF16 R120, R24.reuse, R6, R120 ;  /* 0x000000061878723c */ /* 0x040fe20000041878 */
[----:B------:R-:W-:Y:S02]  /*6980*/  SHF.R.U32.HI R14, RZ, 0x8, R4 ;  /* 0x00000008ff0e7819 */ /* 0x000fe40000011604 */
[----:B------:R-:W-:Y:S01]  /*6990*/  SHF.R.U32.HI R5, RZ, 0x18, R207 ;  /* 0x00000018ff057819 */ /* 0x000fe200000116cf */
[----:B------:R-:W3:Y:S01]  /*69a0*/  MUFU.EX2 R221, R221 ;  /* 0x000000dd00dd7308 */ /* 0x000ee20000000800 */
[----:B------:R-:W-:Y:S01]  /*69b0*/  LOP3.LUT R4, R12, 0xff, RZ, 0xc0, !PT ;  /* 0x000000ff0c047812 */ /* 0x000fe200078ec0ff */
[----:B------:R-:W-:Y:S01]  /*69c0*/  HMMA.16816.F32.BF16 R60, R24, R28, R60 ;  /* 0x0000001c183c723c */ /* 0x000fe2000004183c */
[----:B------:R-:W-:-:S02]  /*69d0*/  PRMT R9, R10, 0x5410, R9 ;  /* 0x000054100a097816 */ /* 0x000fc40000000009 */
[----:B------:R-:W-:Y:S02]  /*69e0*/  PRMT R11, R11, 0x5410, R14 ;  /* 0x000054100b0b7816 */ /* 0x000fe4000000000e */
[----:B------:R-:W-:Y:S01]  /*69f0*/  PRMT R33, R33, 0x5410, R8 ;  /* 0x0000541021217816 */ /* 0x000fe20000000008 */
[C---:B------:R-:W-:Y:S01]  /*6a00*/  HMMA.16816.F32.BF16 R64, R24.reuse, R30, R64 ;  /* 0x0000001e1840723c */ /* 0x040fe20000041840 */
[----:B------:R-:W-:Y:S01]  /*6a10*/  PRMT R5, R4, 0x5410, R5 ;  /* 0x0000541004057816 */ /* 0x000fe20000000005 */
[----:B------:R-:W4:Y:S01]  /*6a20*/  LDSM.16.MT88.4 R28, [R188+0x11000] ;  /* 0x01100000bc1c783b */ /* 0x000f220000004200 */
[--C-:B------:R-:W-:Y:S02]  /*6a30*/  HSET2.LE.AND R4, R11, R172.reuse, PT ;  /* 0x000000ac0b047233 */ /* 0x100fe40003803000 */
[--C-:B------:R-:W-:Y:S01]  /*6a40*/  HSET2.LE.AND R7, R9, R172.reuse, PT ;  /* 0x000000ac09077233 */ /* 0x100fe20003803000 */
[C---:B------:R-:W-:Y:S01]  /*6a50*/  HMMA.16816.F32.BF16 R68, R24.reuse, R20, R68 ;  /* 0x000000141844723c */ /* 0x040fe20000041844 */
[--C-:B------:R-:W-:Y:S01]  /*6a60*/  HSET2.LE.AND R6, R33, R172.reuse, PT ;  /* 0x000000ac21067233 */ /* 0x100fe20003803000 */
[----:B------:R-:W-:Y:S01]  /*6a70*/  LDSM.16.MT88.4 R12, [R189+0xd800] ;  /* 0x00d80000bd0c783b */ /* 0x000fe20000004200 */
[----:B--2---:R-:W-:Y:S01]  /*6a80*/  F2FP.BF16.F32.PACK_AB R11, R141, R140 ;  /* 0x0000008c8d0b723e */ /* 0x004fe200000010ff */
[----:B------:R-:W-:Y:S01]  /*6a90*/  FADD.FTZ R140, R140, R173 ;  /* 0x000000ad8c8c7221 */ /* 0x000fe20000010000 */
[----:B------:R-:W-:Y:S01]  /*6aa0*/  HSET2.LE.AND R5, R5, R172, PT ;  /* 0x000000ac05057233 */ /* 0x000fe20003803000 */
[C---:B------:R-:W-:Y:S01]  /*6ab0*/  HMMA.16816.F32.BF16 R72, R24.reuse, R22, R72 ;  /* 0x000000161848723c */ /* 0x040fe20000041848 */
[----:B-1----:R-:W-:Y:S01]  /*6ac0*/  F2FP.BF16.F32.PACK_AB R10, R144, R143 ;  /* 0x0000008f900a723e */ /* 0x002fe200000010ff */
[----:B------:R-:W1:Y:S01]  /*6ad0*/  LDSM.16.MT88.4 R20, [R192+0xd800] ;  /* 0x00d80000c014783b */ /* 0x000e620000004200 */
[----:B------:R-:W-:Y:S01]  /*6ae0*/  F2FP.BF16.F32.PACK_AB R9, R223, R142 ;  /* 0x0000008edf09723e */ /* 0x000fe200000010ff */
[----:B------:R-:W-:Y:S01]  /*6af0*/  FADD.FTZ R143, R143, R200 ;  /* 0x000000c88f8f7221 */ /* 0x000fe20000010000 */
[----:B---3--:R-:W-:Y:S01]  /*6b00*/  F2FP.BF16.F32.PACK_AB R8, R221, R146 ;  /* 0x00000092dd08723e */ /* 0x008fe200000010ff */
        /* <DEDUP_REMOVED lines=8> */
[----:B------:R-:W2:Y:S01]  /*6b90*/  LDSM.16.MT88.4 R16, [R190+0xd800] ;  /* 0x00d80000be10783b */ /* 0x000ea20000004200 */
        /* <DEDUP_REMOVED lines=37> */
[C---:B------:R-:W-:Y:S06]  /*6df0*/  HMMA.16816.F32.BF16 R104, R4.reuse, R18, R104 ;  /* 0x000000120468723c */ /* 0x040fec0000041868 */
[C---:B------:R-:W-:Y:S06]  /*6e00*/  HMMA.16816.F32.BF16 R108, R4.reuse, R12, R108 ;  /* 0x0000000c046c723c */ /* 0x040fec000004186c */
[C---:B------:R-:W-:Y:S06]  /*6e10*/  HMMA.16816.F32.BF16 R120, R4.reuse, R14, R120 ;  /* 0x0000000e0478723c */ /* 0x040fec0000041878 */
[C---:B---3--:R-:W-:Y:S06]  /*6e20*/  HMMA.16816.F32.BF16 R116, R4.reuse, R8, R116 ;  /* 0x000000080474723c */ /* 0x048fec0000041874 */
[----:B------:R-:W-:Y:S01]  /*6e30*/  HMMA.16816.F32.BF16 R112, R4, R10, R112 ;  /* 0x0000000a0470723c */ /* 0x000fe20000041870 */
[----:B------:R-:W-:-:S08]  /*6e40*/  NOP ;  /* 0x0000000000007918 */ /* 0x000fd00000000000 */
[----:B------:R-:W-:-:S15]  /*6e50*/  @!P0 BRA `(.L_x_829) ;  /* 0x0000004400048947 */ /* 0x000fde0003800000 */
[----:B------:R-:W1:Y:S01]  /*6e60*/  S2R R0, SR_TID.X ;  /* 0x0000000000007919 */ /* 0x000e620000002100 */
[----:B------:R-:W-:Y:S01]  /*6e70*/  ULDC UR4, c[0x0][0x2d0] ;  /* 0x0000b40000047ab9 */ /* 0x000fe20000000800 */
[----:B------:R-:W-:Y:S01]  /*6e80*/  IMAD.WIDE.U32 R226, R2, -0x326172a9, RZ ;  /* 0xcd9e8d5702e27825 */ /* 0x000fe200078e00ff */
[----:B------:R-:W-:Y:S01]  /*6e90*/  ISETP.GE.AND P4, PT, R152, UR4, PT ;  /* 0x0000000498007c0c */ /* 0x000fe2000bf86270 */
[----:B------:R-:W-:Y:S01]  /*6ea0*/  UIADD3 UR24, UR25, 0x3f, URZ ;  /* 0x0000003f19187890 */ /* 0x000fe2000fffe03f */
[----:B------:R-:W-:Y:S01]  /*6eb0*/  MOV R211, 0x7054 ;  /* 0x0000705400d37802 */ /* 0x000fe20000000f00 */
[----:B------:R-:W-:Y:S01]  /*6ec0*/  IMAD.U32 R220, RZ, RZ, UR25 ;  /* 0x00000019ffdc7e24 */ /* 0x000fe2000f8e00ff */
[----:B------:R-:W-:Y:S01]  /*6ed0*/  LOP3.LUT R224, R227, R135, RZ, 0x3c, !PT ;  /* 0x00000087e3e07212 */ /* 0x000fe200078e3cff */
[----:B------:R-:W-:Y:S01]  /*6ee0*/  USHF.R.S32.HI UR4, URZ, 0x1f, UR24 ;  /* 0x0000001f3f047899 */ /* 0x000fe20008011418 */
[----:B------:R-:W-:Y:S01]  /*6ef0*/  IMAD.WIDE.U32 R228, R134, -0x2daee0ad, RZ ;  /* 0xd2511f5386e47825 */ /* 0x000fe200078e00ff */
[----:B------:R-:W-:Y:S01]  /*6f00*/  ULDC.64 UR8, c[0x0][0x250] ;  /* 0x0000940000087ab9 */ /* 0x000fe20000000a00 */
[----:B------:R-:W-:Y:S01]  /*6f10*/  ULDC UR11, c[0x0][0x2d0] ;  /* 0x0000b400000b7ab9 */ /* 0x000fe20000000800 */
[----:B------:R-:W-:Y:S01]  /*6f20*/  ULEA.HI UR24, UR4, UR24, URZ, 0x6 ;  /* 0x0000001804187291 */ /* 0x000fe2000f8f303f */
[----:B------:R-:W-:Y:S01]  /*6f30*/  IMAD.WIDE.U32 R224, R224, -0x2daee0ad, RZ ;  /* 0xd2511f53e0e07825 */ /* 0x000fe200078e00ff */
[----:B------:R-:W-:-:S02]  /*6f40*/  USHF.L.U64.HI UR19, UR8, 0x4, UR9 ;  /* 0x0000000408137899 */ /* 0x000fc40008010209 */
[----:B------:R-:W2:Y:S01]  /*6f50*/  @!P4 LDC.64 R206, c[0x0][0x220] ;  /* 0x00008800ffcecb82 */ /* 0x000ea20000000a00 */
[----:B------:R-:W-:Y:S02]  /*6f60*/  USHF.L.U32 UR20, UR8, 0x4, URZ ;  /* 0x0000000408147899 */ /* 0x000fe4000800063f */
[----:B------:R-:W-:Y:S01]  /*6f70*/  ULEA.HI.SX32 UR24, UR24, 0xfffffffe, 0x1a ;  /* 0xfffffffe18187891 */ /* 0x000fe2000f8fd23f */
[----:B------:R-:W-:Y:S01]  /*6f80*/  ULDC UR4, c[0x0][0x2ec] ;  /* 0x0000bb0000047ab9 */ /* 0x000fe20000000800 */
[----:B------:R-:W-:-:S03]  /*6f90*/  ULDC.64 UR6, c[0x0][0x248] ;  /* 0x0000920000067ab9 */ /* 0x000fc60000000a00 */
[----:B------:R-:W3:Y:S08]  /*6fa0*/  @!P4 LDC.64 R204, c[0x0][0x220] ;  /* 0x00008800ffcccb82 */ /* 0x000ef00000000a00 */
[----:B------:R-:W4:Y:S01]  /*6fb0*/  @!P4 LDC.64 R202, c[0x0][0x220] ;  /* 0x00008800ffcacb82 */ /* 0x000f220000000a00 */
[----:B-1----:R-:W-:-:S05]  /*6fc0*/  LOP3.LUT R0, R0, 0x3, RZ, 0xc0, !PT ;  /* 0x0000000300007812 */ /* 0x002fca00078ec0ff */
[----:B------:R-:W-:Y:S02]  /*6fd0*/  IMAD R133, R0, -0x2, R133 ;  /* 0xfffffffe00857824 */ /* 0x000fe400078e0285 */
[----:B------:R-:W1:Y:S01]  /*6fe0*/  @!P4 LDC.64 R200, c[0x0][0x220] ;  /* 0x00008800ffc8cb82 */ /* 0x000e620000000a00 */
[----:B------:R-:W-:Y:S02]  /*6ff0*/  IMAD.MOV.U32 R0, RZ, RZ, R3 ;  /* 0x000000ffff007224 */ /* 0x000fe400078e0003 */
[----:B------:R-:W-:Y:S02]  /*7000*/  IADD3 R220, R220, -UR17, R133 ;  /* 0x80000011dcdc7c10 */ /* 0x000fe4000fffe085 */
[----:B------:R-:W-:Y:S01]  /*7010*/  MOV R133, R132 ;  /* 0x0000008400857202 */ /* 0x000fe20000000f00 */
[----:B------:R-:W-:Y:S06]  /*7020*/  BRA `(.L_x_830) ;  /* 0x0000000400cc7947 */ /* 0x000fec0003800000 */
.L_x_832:
        /* <DEDUP_REMOVED lines=14> */
[----:B------:R-:W5:Y:S01]  /*7110*/  @!P4 LDC.64 R136, c[0x0][0x218] ;  /* 0x00008600ff88cb82 */ /* 0x000f620000000a00 */
[C---:B------:R-:W-:Y:S03]  /*7120*/  IADD3 R148, P6, R149.reuse, UR14, RZ ;  /* 0x0000000e95947c10 */ /* 0x040fe6000ffde0ff */
        /* <DEDUP_REMOVED lines=13> */
[----:B------:R-:W-:Y:S01]  /*7200*/  @!P4 LDGSTS.E.BYPASS.LTC128B.128 [R208+0x6000], desc[UR22][R160.64] ;  /* 0x06000000a0d0cfae */ /* 0x000fe2000b901d56 */
[C---:B-----5:R-:W-:Y:S02]  /*7210*/  @!P4 LEA R152, P1, R148.reuse, R136, 0x1 ;  /* 0x000000889498c211 */ /* 0x060fe400078208ff */
[----:B------:R-:W-:Y:S01]  /*7220*/  @!P2 LEA.HI.X R157, R149, R139, R150, 0x1, P0 ;  /* 0x0000008b959da211 */ /* 0x000fe200000f0c96 */
[----:B------:R3:W-:Y:S01]  /*7230*/  @P3 STS.128 [R208+0x8000], RZ ;  /* 0x008000ffd0003388 */ /* 0x0007e20000000c00 */
[----:B-1----:R-:W-:Y:S01]  /*7240*/  @!P3 LEA R154, P0, R148, R134, 0x1 ;  /* 0x00000086949ab211 */ /* 0x002fe200078008ff */
[----:B------:R-:W1:Y:S01]  /*7250*/  @!P2 LDC.64 R140, c[0x0][0x218] ;  /* 0x00008600ff8cab82 */ /* 0x000e620000000a00 */
[----:B------:R-:W-:Y:S01]  /*7260*/  IADD3.X R150, R150, UR13, RZ, P6, !PT ;  /* 0x0000000d96967c10 */ /* 0x000fe2000b7fe4ff */
[----:B------:R-:W-:Y:S01]  /*7270*/  @!PT LDS RZ, [RZ] ;  /* 0x00000000fffff984 */ /* 0x000fe20000000800 */
[----:B------:R-:W-:Y:S01]  /*7280*/  @!PT LDS RZ, [RZ] ;  /* 0x00000000fffff984 */ /* 0x000fe20000000800 */
[----:B------:R-:W-:Y:S01]  /*7290*/  @!PT LDS RZ, [RZ] ;  /* 0x00000000fffff984 */ /* 0x000fe20000000800 */
[----:B------:R-:W-:Y:S03]  /*72a0*/  @!P3 LDGSTS.E.BYPASS.LTC128B.128 [R208+0x8000], desc[UR22][R158.64+0x80] ;  /* 0x080000809ed0bfae */ /* 0x000fe6000b901d56 */
[C-C-:B------:R-:W-:Y:S01]  /*72b0*/  @!P4 LEA.HI.X R153, R148.reuse, R137, R150.reuse, 0x1, P1 ;  /* 0x000000899499c211 */ /* 0x140fe200008f0c96 */
[----:B------:R3:W-:Y:S01]  /*72c0*/  @P2 STS.128 [R208+0xa000], RZ ;  /* 0x00a000ffd0002388 */ /* 0x0007e20000000c00 */
[C-C-:B------:R-:W-:Y:S01]  /*72d0*/  @!P3 LEA.HI.X R155, R148.reuse, R135, R150.reuse, 0x1, P0 ;  /* 0x00000087949bb211 */ /* 0x140fe200000f0c96 */
[----:B------:R-:W4:Y:S01]  /*72e0*/  @!P4 LDC.64 R138, c[0x0][0x218] ;  /* 0x00008600ff8acb82 */ /* 0x000f220000000a00 */
[C---:B------:R-:W-:Y:S01]  /*72f0*/  @!P2 LEA R146, P0, R148.reuse, R146, 0x1 ;  /* 0x000000929492a211 */ /* 0x040fe200078008ff */
[----:B------:R-:W-:Y:S01]  /*7300*/  @!PT LDS RZ, [RZ] ;  /* 0x00000000fffff984 */ /* 0x000fe20000000800 */
[----:B------:R-:W-:Y:S01]  /*7310*/  @!PT LDS RZ, [RZ] ;  /* 0x00000000fffff984 */ /* 0x000fe20000000800 */
[----:B------:R-:W-:Y:S01]  /*7320*/  @!PT LDS RZ, [RZ] ;  /* 0x00000000fffff984 */ /* 0x000fe20000000800 */
[----:B------:R5:W-:Y:S01]  /*7330*/  @!P2 LDGSTS.E.BYPASS.LTC128B.128 [R208+0xa000], desc[UR22][R156.64+0x100] ;  /* 0x0a0001009cd0afae */ /* 0x000be2000b901d56 */
[C---:B------:R-:W-:Y:S02]  /*7340*/  IADD3 R149, P1, R148.reuse, UR14, RZ ;  /* 0x0000000e94957c10 */ /* 0x040fe4000ff3e0ff */
[----:B------:R-:W-:Y:S01]  /*7350*/  @!P2 LEA.HI.X R147, R148, R147, R150, 0x1, P0 ;  /* 0x000000939493a211 */ /* 0x000fe200000f0c96 */
[----:B------:R3:W-:Y:S01]  /*7360*/  @P4 STS.128 [R208+0x6800], RZ ;  /* 0x006800ffd0004388 */ /* 0x0007e20000000c00 */
[----:B------:R-:W-:Y:S01]  /*7370*/  IADD3.X R150, R150, UR13, RZ, P1, !PT ;  /* 0x0000000d96967c10 */ /* 0x000fe20008ffe4ff */
[----:B------:R-:W3:Y:S01]  /*7380*/  @!P3 LDC.64 R136, c[0x0][0x218] ;  /* 0x00008600ff88bb82 */ /* 0x000ee20000000a00 */
[C---:B--2---:R-:W-:Y:S01]  /*7390*/  @!P3 LEA R142, P6, R149.reuse, R142, 0x1 ;  /* 0x0000008e958eb211 */ /* 0x044fe200078c08ff */
[----:B------:R-:W-:Y:S01]  /*73a0*/  @!PT LDS RZ, [RZ] ;  /* 0x00000000fffff984 */ /* 0x000fe20000000800 */
[----:B------:R-:W-:Y:S01]  /*73b0*/  @!PT LDS RZ, [RZ] ;  /* 0x00000000fffff984 */ /* 0x000fe20000000800 */
[----:B------:R-:W-:Y:S01]  /*73c0*/  @!PT LDS RZ, [RZ] ;  /* 0x00000000fffff984 */ /* 0x000fe20000000800 */
[----:B------:R2:W-:Y:S03]  /*73d0*/  @!P4 LDGSTS.E.BYPASS.LTC128B.128 [R208+0x6800], desc[UR22][R152.64] ;  /* 0x0680000098d0cfae */ /* 0x0005e6000b901d56 */
[C-C-:B------:R-:W-:Y:S01]  /*73e0*/  @!P3 LEA.HI.X R143, R149.reuse, R143, R150.reuse, 0x1, P6 ;  /* 0x0000008f958fb211 */ /* 0x140fe200030f0c96 */
[----:B------:R2:W-:Y:S02]  /*73f0*/  @P3 STS.128 [R208+0x8800], RZ ;  /* 0x008800ffd0003388 */ /* 0x0005e40000000c00 */
[----:B------:R-:W2:Y:S01]  /*7400*/  @!P2 LDC.64 R134, c[0x0][0x218] ;  /* 0x00008600ff86ab82 */ /* 0x000ea20000000a00 */
[C---:B-1----:R-:W-:Y:S01]  /*7410*/  @!P2 LEA R140, P1, R149.reuse, R140, 0x1 ;  /* 0x0000008c958ca211 */ /* 0x042fe200078208ff */
[----:B------:R-:W-:Y:S01]  /*7420*/  @!PT LDS RZ, [RZ] ;  /* 0x00000000fffff984 */ /* 0x000fe20000000800 */
[----:B------:R-:W-:Y:S01]  /*7430*/  @!PT LDS RZ, [RZ] ;  /* 0x00000000fffff984 */ /* 0x000fe20000000800 */
[----:B------:R-:W-:Y:S01]  /*7440*/  @!PT LDS RZ, [RZ] ;  /* 0x00000000fffff984 */ /* 0x000fe20000000800 */
[----:B------:R1:W-:Y:S03]  /*7450*/  @!P3 LDGSTS.E.BYPASS.LTC128B.128 [R208+0x8800], desc[UR22][R154.64+0x80] ;  /* 0x088000809ad0bfae */ /* 0x0003e6000b901d56 */
[C-C-:B------:R-:W-:Y:S01]  /*7460*/  @!P2 LEA.HI.X R141, R149.reuse, R141, R150.reuse, 0x1, P1 ;  /* 0x0000008d958da211 */ /* 0x140fe200008f0c96 */
[----:B------:R1:W-:Y:S04]  /*7470*/  @P2 STS.128 [R208+0xa800], RZ ;  /* 0x00a800ffd0002388 */ /* 0x0003e80000000c00 */
[----:B------:R-:W-:Y:S01]  /*7480*/  @!PT LDS RZ, [RZ] ;  /* 0x00000000fffff984 */ /* 0x000fe20000000800 */
[----:B------:R-:W-:Y:S01]  /*7490*/  @!PT LDS RZ, [RZ] ;  /* 0x00000000fffff984 */ /* 0x000fe20000000800 */
[----:B------:R-:W-:Y:S01]  /*74a0*/  @!PT LDS RZ, [RZ] ;  /* 0x00000000fffff984 */ /* 0x000fe20000000800 */
[----:B------:R1:W-:Y:S01]  /*74b0*/  @!P2 LDGSTS.E.BYPASS.LTC128B.128 [R208+0xa800], desc[UR22][R146.64+0x100] ;  /* 0x0a80010092d0afae */ /* 0x0003e2000b901d56 */
[C---:B-----5:R-:W-:Y:S03]  /*74c0*/  @!P4 LEA R156, P0, R149.reuse, R144, 0x1 ;  /* 0x00000090959cc211 */ /* 0x060fe600078008ff */
[----:B------:R1:W-:Y:S01]  /*74d0*/  @P4 STS.128 [R208+0x7000], RZ ;  /* 0x007000ffd0004388 */ /* 0x0003e20000000c00 */
[C---:B------:R-:W-:Y:S02]  /*74e0*/  @!P4 LEA.HI.X R157, R149.reuse, R145, R150, 0x1, P0 ;  /* 0x00000091959dc211 */ /* 0x040fe400000f0c96 */
[----:B------:R-:W-:Y:S03]  /*74f0*/  IADD3 R144, P0, R149, UR14, RZ ;  /* 0x0000000e95907c10 */ /* 0x000fe6000ff1e0ff */
[----:B------:R-:W-:Y:S01]  /*7500*/  @!PT LDS RZ, [RZ] ;  /* 0x00000000fffff984 */ /* 0x000fe20000000800 */
[----:B------:R-:W-:Y:S01]  /*7510*/  @!PT LDS RZ, [RZ] ;  /* 0x00000000fffff984 */ /* 0x000fe20000000800 */
[----:B------:R-:W-:Y:S01]  /*7520*/  @!PT LDS RZ, [RZ] ;  /* 0x00000000fffff984 */ /* 0x000fe20000000800 */
[----:B------:R1:W-:Y:S01]  /*7530*/  @!P4 LDGSTS.E.BYPASS.LTC128B.128 [R208+0x7000], desc[UR22][R156.64] ;  /* 0x070000009cd0cfae */ /* 0x0003e2000b901d56 */
[C---:B----4-:R-:W-:Y:S02]  /*7540*/  @!P4 LEA R138, P6, R144.reuse, R138, 0x1 ;  /* 0x0000008a908ac211 */ /* 0x050fe400078c08ff */
[----:B---3--:R-:W-:Y:S01]  /*7550*/  @!P3 LEA R136, P1, R144, R136, 0x1 ;  /* 0x000000889088b211 */ /* 0x008fe200078208ff */
[----:B------:R1:W-:Y:S01]  /*7560*/  @P3 STS.128 [R208+0x9000], RZ ;  /* 0x009000ffd0003388 */ /* 0x0003e20000000c00 */
[----:B------:R-:W-:Y:S02]  /*7570*/  IADD3.X R150, R150, UR13, RZ, P0, !PT ;  /* 0x0000000d96967c10 */ /* 0x000fe400087fe4ff */
[C---:B--2---:R-:W-:Y:S01]  /*7580*/  @!P2 LEA R134, P0, R144.reuse, R134, 0x1 ;  /* 0x000000869086a211 */ /* 0x044fe200078008ff */
[----:B------:R-:W-:Y:S01]  /*7590*/  @!PT LDS RZ, [RZ] ;  /* 0x00000000fffff984 */ /* 0x000fe20000000800 */
[----:B------:R-:W-:Y:S01]  /*75a0*/  @!PT LDS RZ, [RZ] ;  /* 0x00000000fffff984 */ /* 0x000fe20000000800 */
[----:B------:R-:W-:Y:S01]  /*75b0*/  @!PT LDS RZ, [RZ] ;  /* 0x00000000fffff984 */ /* 0x000fe20000000800 */
[----:B------:R1:W-:Y:S01]  /*75c0*/  @!P3 LDGSTS.E.BYPASS.LTC128B.128 [R208+0x9000], desc[UR22][R142.64+0x80] ;  /* 0x090000808ed0bfae */ /* 0x0003e2000b901d56 */
[C-C-:B------:R-:W-:Y:S02]  /*75d0*/  @!P4 LEA.HI.X R139, R144.reuse, R139, R150.reuse, 0x1, P6 ;  /* 0x0000008b908bc211 */ /* 0x140fe400030f0c96 */
        /* <DEDUP_REMOVED lines=24> */
.L_x_830:
[----:B------:R-:W-:Y:S01]  /*7760*/  ISETP.GE.AND P3, PT, R210, UR11, PT ;  /* 0x0000000bd2007c0c */ /* 0x000fe2000bf66270 */
[----:B------:R-:W-:Y:S01]  /*7770*/  USHF.R.S32.HI UR18, URZ, 0x1f, UR24 ;  /* 0x0000001f3f127899 */ /* 0x000fe20008011418 */
[----:B------:R-:W-:Y:S01]  /*7780*/  ISETP.GE.AND P2, PT, R209, UR11, PT ;  /* 0x0000000bd1007c0c */ /* 0x000fe2000bf46270 */
[----:B------:R-:W-:Y:S04]  /*7790*/  DEPBAR.LE SB0, 0x0 ;  /* 0x000080000000791a */ /* 0x000fe80000000000 */
[----:B------:R-:W-:Y:S01]  /*77a0*/  BAR.SYNC.DEFER_BLOCKING 0x0 ;  /* 0x0000000000007b1d */ /* 0x000fe20000010000 */
[----:B------:R-:W-:Y:S02]  /*77b0*/  UIMAD UR18, UR18, UR8, URZ ;  /* 0x00000008121272a4 */ /* 0x000fe4000f8e023f */
[----:B------:R-:W-:Y:S02]  /*77c0*/  UIMAD.WIDE.U32 UR26, UR24, UR8, URZ ;  /* 0x00000008181a72a5 */ /* 0x000fe4000f8e003f */
[----:B------:R-:W-:Y:S04]  /*77d0*/  UIMAD UR18, UR24, UR9, UR18 ;  /* 0x00000009181272a4 */ /* 0x000fe8000f8e0212 */
[----:B------:R-:W-:Y:S01]  /*77e0*/  UIADD3 UR18, UR27, UR18, URZ ;  /* 0x000000121b127290 */ /* 0x000fe2000fffe03f */
[----:B------:R-:W-:Y:S02]  /*77f0*/  IMAD.U32 R2, RZ, RZ, UR26 ;  /* 0x0000001aff027e24 */ /* 0x000fe4000f8e00ff */
[----:B------:R-:W-:Y:S03]  /*7800*/  IMAD.U32 R3, RZ, RZ, UR27 ;  /* 0x0000001bff037e24 */ /* 0x000fe6000f8e00ff */
[----:B------:R-:W-:Y:S01]  /*7810*/  IMAD.U32 R222, RZ, RZ, UR18 ;  /* 0x00000012ffde7e24 */ /* 0x000fe2000f8e00ff */
[C---:B------:R-:W-:Y:S04]  /*7820*/  LEA R175, P0, R2.reuse, R212, 0x6 ;  /* 0x000000d402af7211 */ /* 0x040fe800078030ff */
[----:B------:R-:W-:Y:S02]  /*7830*/  LEA.HI.X R222, R2, R199, R222, 0x6, P0 ;  /* 0x000000c702de7211 */ /* 0x000fe400000f34de */
[C---:B--2---:R-:W-:Y:S01]  /*7840*/  @!P4 LEA R240, P1, R175.reuse, R206, 0x1 ;  /* 0x000000ceaff0c211 */ /* 0x044fe200078208ff */
[----:B------:R-:W-:Y:S01]  /*7850*/  @P4 STS.128 [R208+0xc000], RZ ;  /* 0x00c000ffd0004388 */ /* 0x000fe20000000c00 */
[----:B------:R-:W2:Y:S02]  /*7860*/  @!P3 LDC.64 R172, c[0x0][0x220] ;  /* 0x00008800ffacbb82 */ /* 0x000ea40000000a00 */
[C-C-:B------:R-:W-:Y:S02]  /*7870*/  @!P4 LEA.HI.X R241, R175.reuse, R207, R222.reuse, 0x1, P1 ;  /* 0x000000cfaff1c211 */ /* 0x140fe400008f0cde */
[C---:B------:R-:W-:Y:S03]  /*7880*/  IADD3 R132, P5, R175.reuse, UR20, RZ ;  /* 0x00000014af847c10 */ /* 0x040fe6000ffbe0ff */
[----:B------:R-:W-:Y:S01]  /*7890*/  @!PT LDS RZ, [RZ] ;  /* 0x00000000fffff984 */ /* 0x000fe20000000800 */
[----:B------:R-:W-:Y:S01]  /*78a0*/  @!PT LDS RZ, [RZ] ;  /* 0x00000000fffff984 */ /* 0x000fe20000000800 */
[----:B------:R-:W-:Y:S01]  /*78b0*/  @!PT LDS RZ, [RZ] ;  /* 0x00000000fffff984 */ /* 0x000fe20000000800 */
[----:B------:R-:W-:Y:S01]  /*78c0*/  @!P4 LDGSTS.E.BYPASS.LTC128B.128 [R208+0xc000], desc[UR22][R240.64] ;  /* 0x0c000000f0d0cfae */ /* 0x000fe2000b901d56 */
[----:B---3--:R-:W-:Y:S01]  /*78d0*/  @!P4 LEA R236, P1, R132, R204, 0x1 ;  /* 0x000000cc84ecc211 */ /* 0x008fe200078208ff */
[----:B------:R-:W3:Y:S02]  /*78e0*/  @!P2 LDC.64 R134, c[0x0][0x220] ;  /* 0x00008800ff86ab82 */ /* 0x000ee40000000a00 */
[----:B------:R-:W-:Y:S06]  /*78f0*/  @P3 STS.128 [R208+0xe000], RZ ;  /* 0x00e000ffd0003388 */ /* 0x000fec0000000c00 */
[----:B------:R-:W5:Y:S08]  /*7900*/  @!P3 LDC.64 R2, c[0x0][0x220] ;  /* 0x00008800ff02bb82 */ /* 0x000f700000000a00 */
[----:B------:R-:W4:Y:S01]  /*7910*/  @!P2 LDC.64 R230, c[0x0][0x220] ;  /* 0x00008800ffe6ab82 */ /* 0x000f220000000a00 */
        /* <DEDUP_REMOVED lines=8> */
[----:B------:R-:W-:Y:S03]  /*79a0*/  @!P2 LEA.HI.X R239, R175, R135, R222, 0x1, P0 ;  /* 0x00000087afefa211 */ /* 0x000fe600000f0cde */
[----:B------:R-:W-:Y:S01]  /*79b0*/  @P2 STS.128 [R208+0x10000], RZ ;  /* 0x010000ffd0002388 */ /* 0x000fe20000000c00 */
[----:B------:R-:W-:Y:S01]  /*79c0*/  IADD3.X R222, R222, UR19, RZ, P5, !PT ;  /* 0x00000013dede7c10 */ /* 0x000fe2000affe4ff */
[----:B------:R-:W1:Y:S02]  /*79d0*/  @!P3 LDC.64 R174, c[0x0][0x220] ;  /* 0x00008800ffaebb82 */ /* 0x000e640000000a00 */
        /* <DEDUP_REMOVED lines=12> */
[C---:B----4-:R-:W-:Y:S01]  /*7aa0*/  @!P2 LEA R230, P0, R132.reuse, R230, 0x1 ;  /* 0x000000e684e6a211 */ /* 0x050fe200078008ff */
[----:B------:R-:W4:Y:S02]  /*7ab0*/  @!P3 LDC.64 R134, c[0x0][0x220] ;  /* 0x00008800ff86bb82 */ /* 0x000f240000000a00 */
[----:B------:R-:W-:Y:S01]  /*7ac0*/  @P3 STS.128 [R208+0xe800], RZ ;  /* 0x00e800ffd0003388 */ /* 0x000fe20000000c00 */
[C---:B------:R-:W-:Y:S03]  /*7ad0*/  @!P2 LEA.HI.X R231, R132.reuse, R231, R222, 0x1, P0 ;  /* 0x000000e784e7a211 */ /* 0x040fe600000f0cde */
[----:B------:R-:W-:Y:S01]  /*7ae0*/  @!PT LDS RZ, [RZ] ;  /* 0x00000000fffff984 */ /* 0x000fe20000000800 */
[----:B------:R-:W-:Y:S01]  /*7af0*/  @!PT LDS RZ, [RZ] ;  /* 0x00000000fffff984 */ /* 0x000fe20000000800 */
[----:B------:R-:W-:Y:S01]  /*7b00*/  @!PT LDS RZ, [RZ] ;  /* 0x00000000fffff984 */ /* 0x000fe20000000800 */
[----:B------:R-:W-:Y:S02]  /*7b10*/  @!P3 LDGSTS.E.BYPASS.LTC128B.128 [R208+0xe800], desc[UR22][R234.64+0x80] ;  /* 0x0e800080ead0bfae */ /* 0x000fe4000b901d56 */
[----:B------:R-:W5:Y:S01]  /*7b20*/  @!P2 LDC.64 R2, c[0x0][0x220] ;  /* 0x00008800ff02ab82 */ /* 0x000f620000000a00 */
[----:B---3--:R-:W-:Y:S01]  /*7b30*/  IADD3 R232, P1, R132, UR20, RZ ;  /* 0x0000001484e87c10 */ /* 0x008fe2000ff3e0ff */
[----:B------:R-:W-:Y:S03]  /*7b40*/  @P2 STS.128 [R208+0x10800], RZ ;  /* 0x010800ffd0002388 */ /* 0x000fe60000000c00 */
[----:B------:R-:W-:Y:S01]  /*7b50*/  @!P4 LEA R240, P0, R232, R202, 0x1 ;  /* 0x000000cae8f0c211 */ /* 0x000fe200078008ff */
[----:B------:R-:W-:Y:S01]  /*7b60*/  @!PT LDS RZ, [RZ] ;  /* 0x00000000fffff984 */ /* 0x000fe20000000800 */
[----:B------:R-:W-:Y:S01]  /*7b70*/  @!PT LDS RZ, [RZ] ;  /* 0x00000000fffff984 */ /* 0x000fe20000000800 */
[----:B------:R-:W-:Y:S01]  /*7b80*/  @!PT LDS RZ, [RZ] ;  /* 0x00000000fffff984 */ /* 0x000fe20000000800 */
[----:B------:R-:W-:Y:S01]  /*7b90*/  @!P2 LDGSTS.E.BYPASS.LTC128B.128 [R208+0x10800], desc[UR22][R230.64+0x100] ;  /* 0x10800100e6d0afae */ /* 0x000fe2000b901d56 */
[----:B------:R-:W-:Y:S02]  /*7ba0*/  IADD3.X R222, R222, UR19, RZ, P1, !PT ;  /* 0x00000013dede7c10 */ /* 0x000fe40008ffe4ff */
[C---:B-1----:R-:W-:Y:S01]  /*7bb0*/  @!P3 LEA R174, P1, R232.reuse, R174, 0x1 ;  /* 0x000000aee8aeb211 */ /* 0x042fe200078208ff */
[----:B------:R-:W-:Y:S01]  /*7bc0*/  @P4 STS.128 [R208+0xd000], RZ ;  /* 0x00d000ffd0004388 */ /* 0x000fe20000000c00 */
[C-C-:B------:R-:W-:Y:S02]  /*7bd0*/  @!P4 LEA.HI.X R241, R232.reuse, R203, R222.reuse, 0x1, P0 ;  /* 0x000000cbe8f1c211 */ /* 0x140fe400000f0cde */
[C-C-:B------:R-:W-:Y:S02]  /*7be0*/  @!P3 LEA.HI.X R175, R232.reuse, R175, R222.reuse, 0x1, P1 ;  /* 0x000000afe8afb211 */ /* 0x140fe400008f0cde */
[C---:B--2---:R-:W-:Y:S01]  /*7bf0*/  @!P2 LEA R172, P0, R232.reuse, R172, 0x1 ;  /* 0x000000ace8aca211 */ /* 0x044fe200078008ff */
        /* <DEDUP_REMOVED lines=13> */
[C---:B----4-:R-:W-:Y:S02]  /*7cd0*/  @!P3 LEA R134, P1, R132.reuse, R134, 0x1 ;  /* 0x000000868486b211 */ /* 0x050fe400078208ff */
[C-C-:B------:R-:W-:Y:S01]  /*7ce0*/  @!P4 LEA.HI.X R233, R132.reuse, R201, R222.reuse, 0x1, P5 ;  /* 0x000000c984e9c211 */ /* 0x140fe200028f0cde */
[----:B------:R-:W-:Y:S01]  /*7cf0*/  @P2 STS.128 [R208+0x11000], RZ ;  /* 0x011000ffd0002388 */ /* 0x000fe20000000c00 */
[C-C-:B------:R-:W-:Y:S02]  /*7d00*/  @!P3 LEA.HI.X R135, R132.reuse, R135, R222.reuse, 0x1, P1 ;  /* 0x000000878487b211 */ /* 0x140fe400008f0cde */
[C---:B-----5:R-:W-:Y:S01]  /*7d10*/  @!P2 LEA R2, P0, R132.reuse, R2, 0x1 ;  /* 0x000000028402a211 */ /* 0x060fe200078008ff */
[----:B------:R-:W-:Y:S01]  /*7d20*/  @!PT LDS RZ, [RZ] ;  /* 0x00000000fffff984 */ /* 0x000fe20000000800 */
[----:B------:R-:W-:Y:S01]  /*7d30*/  @!PT LDS RZ, [RZ] ;  /* 0x00000000fffff984 */ /* 0x000fe20000000800 */
[----:B------:R-:W-:Y:S01]  /*7d40*/  @!PT LDS RZ, [RZ] ;  /* 0x00000000fffff984 */ /* 0x000fe20000000800 */
[----:B------:R1:W-:Y:S03]  /*7d50*/  @!P2 LDGSTS.E.BYPASS.LTC128B.128 [R208+0x11000], desc[UR22][R172.64+0x100] ;  /* 0x11000100acd0afae */ /* 0x0003e6000b901d56 */
[----:B------:R-:W-:Y:S01]  /*7d60*/  @!P2 LEA.HI.X R3, R132, R3, R222, 0x1, P0 ;  /* 0x000000038403a211 */ /* 0x000fe200000f0cde */
[----:B------:R-:W-:Y:S04]  /*7d70*/  @P4 STS.128 [R208+0xd800], RZ ;  /* 0x00d800ffd0004388 */ /* 0x000fe80000000c00 */
[----:B------:R-:W-:Y:S01]  /*7d80*/  @!PT LDS RZ, [RZ] ;  /* 0x00000000fffff984 */ /* 0x000fe20000000800 */
[----:B------:R-:W-:Y:S01]  /*7d90*/  @!PT LDS RZ, [RZ] ;  /* 0x00000000fffff984 */ /* 0x000fe20000000800 */
[----:B------:R-:W-:Y:S01]  /*7da0*/  @!PT LDS RZ, [RZ] ;  /* 0x00000000fffff984 */ /* 0x000fe20000000800 */
[----:B------:R2:W-:Y:S04]  /*7db0*/  @!P4 LDGSTS.E.BYPASS.LTC128B.128 [R208+0xd800], desc[UR22][R232.64] ;  /* 0x0d800000e8d0cfae */ /* 0x0005e8000b901d56 */
        /* <DEDUP_REMOVED lines=11> */
[----:B------:R-:W4:Y:S04]  /*7e70*/  LDSM.16.M88.4 R140, [R197+0x6000] ;  /* 0x00600000c58c783b */ /* 0x000f280000000200 */
[----:B------:R-:W5:Y:S04]  /*7e80*/  LDSM.16.M88.4 R144, [R197+0x6800] ;  /* 0x00680000c590783b */ /* 0x000f680000000200 */
[----:B------:R-:W2:Y:S04]  /*7e90*/  LDSM.16.M88.4 R148, [R197+0x7000] ;  /* 0x00700000c594783b */ /* 0x000ea80000000200 */
[----:B------:R-:W3:Y:S04]  /*7ea0*/  LDSM.16.M88.4 R152, [R197+0x7800] ;  /* 0x00780000c598783b */ /* 0x000ee80000000200 */
[----:B------:R-:W0:Y:S04]  /*7eb0*/  LDGDEPBAR ;  /* 0x00000000000079af */ /* 0x000e280000000000 */
[----:B------:R-:W-:Y:S04]  /*7ec0*/  LDSM.16.M88.4 R156, [R196] ;  /* 0x00000000c49c783b */ /* 0x000fe80000000200 */
[----:B------:R-:W3:Y:S04]  /*7ed0*/  LDSM.16.M88.4 R160, [R195] ;  /* 0x00000000c3a0783b */ /* 0x000ee80000000200 */
[----:B------:R-:W3:Y:S04]  /*7ee0*/  LDSM.16.M88.4 R164, [R187] ;  /* 0x00000000bba4783b */ /* 0x000ee80000000200 */
[----:B------:R-:W3:Y:S04]  /*7ef0*/  LDSM.16.M88.4 R168, [R186] ;  /* 0x00000000baa8783b */ /* 0x000ee80000000200 */
[----:B-1----:R-:W-:Y:S01]  /*7f00*/  LDSM.16.M88.4 R172, [R197+0xa000] ;  /* 0x00a00000c5ac783b */ /* 0x002fe20000000200 */
[C---:B----4-:R-:W-:Y:S06]  /*7f10*/  HMMA.16816.F32.BF16 R4, R136.reuse, R140, RZ ;  /* 0x0000008c8804723c */ /* 0x050fec00000418ff */
[C---:B------:R-:W-:Y:S01]  /*7f20*/  HMMA.16816.F32.BF16 R8, R136.reuse, R142, RZ ;  /* 0x0000008e8808723c */ /* 0x040fe200000418ff */
[----:B------:R-:W1:Y:S05]  /*7f30*/  LDSM.16.M88.4 R140, [R185] ;  /* 0x00000000b98c783b */ /* 0x000e6a0000000200 */
[C---:B-----5:R-:W-:Y:S06]  /*7f40*/  HMMA.16816.F32.BF16 R12, R136.reuse, R144, RZ ;  /* 0x00000090880c723c */ /* 0x060fec00000418ff */
[C---:B------:R-:W-:Y:S01]  /*7f50*/  HMMA.16816.F32.BF16 R16, R136.reuse, R146, RZ ;  /* 0x000000928810723c */ /* 0x040fe200000418ff */
[----:B------:R-:W-:Y:S05]  /*7f60*/  LDSM.16.M88.4 R144, [R194] ;  /* 0x00000000c290783b */ /* 0x000fea0000000200 */
[C---:B--2---:R-:W-:Y:S06]  /*7f70*/  HMMA.16816.F32.BF16 R20, R136.reuse, R148, RZ ;  /* 0x000000948814723c */ /* 0x044fec00000418ff */
[C---:B------:R-:W-:Y:S01]  /*7f80*/  HMMA.16816.F32.BF16 R24, R136.reuse, R150, RZ ;  /* 0x000000968818723c */ /* 0x040fe200000418ff */
[----:B------:R-:W2:Y:S05]  /*7f90*/  LDSM.16.M88.4 R148, [R191+0x6000] ;  /* 0x00600000bf94783b */ /* 0x000eaa0000000200 */
[C---:B---3--:R-:W-:Y:S06]  /*7fa0*/  HMMA.16816.F32.BF16 R28, R136.reuse, R152, RZ ;  /* 0x00000098881c723c */ /* 0x048fec00000418ff */
[----:B------:R-:W-:Y:S01]  /*7fb0*/  HMMA.16816.F32.BF16 R32, R136, R154, RZ ;  /* 0x0000009a8820723c */ /* 0x000fe200000418ff */
[----:B------:R-:W3:Y:S04]  /*7fc0*/  LDSM.16.M88.4 R136, [R191+0x6800] ;  /* 0x00680000bf88783b */ /* 0x000ee80000000200 */
[----:B------:R-:W4:Y:S01]  /*7fd0*/  LDSM.16.M88.4 R152, [R191+0x7000] ;  /* 0x00700000bf98783b */ /* 0x000f220000000200 */
[C---:B------:R-:W-:Y:S06]  /*7fe0*/  HMMA.16816.F32.BF16 R4, R156.reuse, R160, R4 ;  /* 0x000000a09c04723c */ /* 0x040fec0000041804 */
[C---:B------:R-:W-:Y:S01]  /*7ff0*/  HMMA.16816.F32.BF16 R8, R156.reuse, R162, R8 ;  /* 0x000000a29c08723c */ /* 0x040fe20000041808 */
[----:B------:R-:W5:Y:S05]  /*8000*/  LDSM.16.M88.4 R160, [R191+0x7800] ;  /* 0x00780000bfa0783b */ /* 0x000f6a0000000200 */
[C---:B------:R-:W-:Y:S06]  /*8010*/  HMMA.16816.F32.BF16 R12, R156.reuse, R164, R12 ;  /* 0x000000a49c0c723c */ /* 0x040fec000004180c */
[C---:B------:R-:W-:Y:S01]  /*8020*/  HMMA.16816.F32.BF16 R16, R156.reuse, R166, R16 ;  /* 0x000000a69c10723c */ /* 0x040fe20000041810 */
[----:B------:R-:W-:Y:S05]  /*8030*/  LDSM.16.M88.4 R164, [R193] ;  /* 0x00000000c1a4783b */ /* 0x000fea0000000200 */
[C---:B------:R-:W-:Y:S06]  /*8040*/  HMMA.16816.F32.BF16 R20, R156.reuse, R168, R20 ;  /* 0x000000a89c14723c */ /* 0x040fec0000041814 */
[C---:B------:R-:W-:Y:S01]  /*8050*/  HMMA.16816.F32.BF16 R24, R156.reuse, R170, R24 ;  /* 0x000000aa9c18723c */ /* 0x040fe20000041818 */
[----:B------:R-:W5:Y:S05]  /*8060*/  LDSM.16.M88.4 R168, [R184] ;  /* 0x00000000b8a8783b */ /* 0x000f6a0000000200 */
[C---:B-1----:R-:W-:Y:S06]  /*8070*/  HMMA.16816.F32.BF16 R28, R156.reuse, R140, R28 ;  /* 0x0000008c9c1c723c */ /* 0x042fec000004181c */
[----:B------:R-:W-:Y:S01]  /*8080*/  HMMA.16816.F32.BF16 R32, R156, R142, R32 ;  /* 0x0000008e9c20723c */ /* 0x000fe20000041820 */
[----:B------:R-:W1:Y:S04]  /*8090*/  LDSM.16.M88.4 R140, [R184+0x800] ;  /* 0x00080000b88c783b */ /* 0x000e680000000200 */
[----:B------:R-:W-:Y:S01]  /*80a0*/  LDSM.16.M88.4 R156, [R197+0x8000] ;  /* 0x00800000c59c783b */ /* 0x000fe20000000200 */
[C---:B--2---:R-:W-:Y:S06]  /*80b0*/  HMMA.16816.F32.BF16 R4, R144.reuse, R148, R4 ;  /* 0x000000949004723c */ /* 0x044fec0000041804 */
        /* <DEDUP_REMOVED lines=12> */
[C---:B------:R-:W-:Y:S06]  /*8180*/  HMMA.16816.F32.BF16 R4, R164.reuse, R168, R4 ;  /* 0x000000a8a404723c */ /* 0x040fec0000041804 */
[C---:B------:R-:W-:Y:S01]  /*8190*/  HMMA.16816.F32.BF16 R8, R164.reuse, R170, R8 ;  /* 0x000000aaa408723c */ /* 0x040fe20000041808 */
[----:B------:R-:W-:Y:S05]  /*81a0*/  LDSM.16.M88.4 R168, [R183] ;  /* 0x00000000b7a8783b */ /* 0x000fea0000000200 */
[C---:B-1----:R-:W-:Y:S06]  /*81b0*/  HMMA.16816.F32.BF16 R12, R164.reuse, R140, R12 ;  /* 0x0000008ca40c723c */ /* 0x042fec000004180c */
[C---:B------:R-:W-:Y:S01]  /*81c0*/  HMMA.16816.F32.BF16 R16, R164.reuse, R142, R16 ;  /* 0x0000008ea410723c */ /* 0x040fe20000041810 */
[----:B------:R-:W1:Y:S05]  /*81d0*/  LDSM.16.M88.4 R140, [R197+0x9800] ;  /* 0x00980000c58c783b */ /* 0x000e6a0000000200 */
[C---:B--2---:R-:W-:Y:S06]  /*81e0*/  HMMA.16816.F32.BF16 R20, R164.reuse, R148, R20 ;  /* 0x00000094a414723c */ /* 0x044fec0000041814 */
[C---:B------:R-:W-:Y:S01]  /*81f0*/  HMMA.16816.F32.BF16 R24, R164.reuse, R150, R24 ;  /* 0x00000096a418723c */ /* 0x040fe20000041818 */
[----:B------:R-:W2:Y:S05]  /*8200*/  LDSM.16.M88.4 R148, [R196+0x2000] ;  /* 0x00200000c494783b */ /* 0x000eaa0000000200 */
[C---:B---3--:R-:W-:Y:S06]  /*8210*/  HMMA.16816.F32.BF16 R28, R164.reuse, R136, R28 ;  /* 0x00000088a41c723c */ /* 0x048fec000004181c */
[----:B------:R-:W-:Y:S01]  /*8220*/  HMMA.16816.F32.BF16 R32, R164, R138, R32 ;  /* 0x0000008aa420723c */ /* 0x000fe20000041820 */
[----:B------:R-:W3:Y:S04]  /*8230*/  LDSM.16.M88.4 R136, [R182] ;  /* 0x00000000b688783b */ /* 0x000ee80000000200 */
[----:B------:R-:W-:Y:S01]  /*8240*/  LDSM.16.M88.4 R164, [R191+0x8000] ;  /* 0x00800000bfa4783b */ /* 0x000fe20000000200 */
[C---:B----4-:R-:W-:Y:S06]  /*8250*/  HMMA.16816.F32.BF16 R4, R152.reuse, R156, R4 ;  /* 0x0000009c9804723c */ /* 0x050fec0000041804 */
[C---:B------:R-:W-:Y:S01]  /*8260*/  HMMA.16816.F32.BF16 R8, R152.reuse, R158, R8 ;  /* 0x0000009e9808723c */ /* 0x040fe20000041808 */
[----:B------:R-:W4:Y:S05]  /*8270*/  LDSM.16.M88.4 R156, [R181] ;  /* 0x00000000b59c783b */ /* 0x000f2a0000000200 */
[C---:B-----5:R-:W-:Y:S06]  /*8280*/  HMMA.16816.F32.BF16 R12, R152.reuse, R144, R12 ;  /* 0x00000090980c723c */ /* 0x060fec000004180c */
[C---:B------:R-:W-:Y:S01]  /*8290*/  HMMA.16816.F32.BF16 R16, R152.reuse, R146, R16 ;  /* 0x000000929810723c */ /* 0x040fe20000041810 */
[----:B------:R-:W5:Y:S05]  /*82a0*/  LDSM.16.M88.4 R144, [R180] ;  /* 0x00000000b490783b */ /* 0x000f6a0000000200 */
[C---:B------:R-:W-:Y:S06]  /*82b0*/  HMMA.16816.F32.BF16 R20, R152.reuse, R160, R20 ;  /* 0x000000a09814723c */ /* 0x040fec0000041814 */
[C---:B------:R-:W-:Y:S01]  /*82c0*/  HMMA.16816.F32.BF16 R24, R152.reuse, R162, R24 ;  /* 0x000000a29818723c */ /* 0x040fe20000041818 */
[----:B------:R-:W5:Y:S05]  /*82d0*/  LDSM.16.M88.4 R160, [R194+0x2000] ;  /* 0x00200000c2a0783b */ /* 0x000f6a0000000200 */
[C---:B-1----:R-:W-:Y:S06]  /*82e0*/  HMMA.16816.F32.BF16 R28, R152.reuse, R140, R28 ;  /* 0x0000008c981c723c */ /* 0x042fec000004181c */
[----:B------:R-:W-:Y:S01]  /*82f0*/  HMMA.16816.F32.BF16 R32, R152, R142, R32 ;  /* 0x0000008e9820723c */ /* 0x000fe20000041820 */
[----:B------:R-:W1:Y:S04]  /*8300*/  LDSM.16.M88.4 R140, [R191+0x8800] ;  /* 0x00880000bf8c783b */ /* 0x000e680000000200 */
[----:B------:R-:W1:Y:S01]  /*8310*/  LDSM.16.M88.4 R152, [R191+0x9000] ;  /* 0x00900000bf98783b */ /* 0x000e620000000200 */
[C---:B--2---:R-:W-:Y:S06]  /*8320*/  HMMA.16816.F32.BF16 R4, R148.reuse, R168, R4 ;  /* 0x000000a89404723c */ /* 0x044fec0000041804 */
        /* <DEDUP_REMOVED lines=20> */
[----:B------:R-:W5:Y:S05]  /*8470*/  LDSM.16.M88.4 R152, [R197+0xa800] ;  /* 0x00a80000c598783b */ /* 0x000f6a0000000200 */
[C---:B--2---:R-:W-:Y:S06]  /*8480*/  HMMA.16816.F32.BF16 R28, R160.reuse, R136, R28 ;  /* 0x00000088a01c723c */ /* 0x044fec000004181c */
[----:B------:R-:W-:Y:S01]  /*8490*/  HMMA.16816.F32.BF16 R32, R160, R138, R32 ;  /* 0x0000008aa020723c */ /* 0x000fe20000041820 */
[----:B------:R-:W2:Y:S04]  /*84a0*/  LDSM.16.M88.4 R136, [R197+0xb000] ;  /* 0x00b00000c588783b */ /* 0x000ea80000000200 */
[----:B------:R-:W2:Y:S01]  /*84b0*/  LDSM.16.M88.4 R160, [R197+0xb800] ;  /* 0x00b80000c5a0783b */ /* 0x000ea20000000200 */
[C---:B---3--:R-:W-:Y:S06]  /*84c0*/  HMMA.16816.F32.BF16 R4, R156.reuse, R168, R4 ;  /* 0x000000a89c04723c */ /* 0x048fec0000041804 */
[C---:B------:R-:W-:Y:S01]  /*84d0*/  HMMA.16816.F32.BF16 R8, R156.reuse, R170, R8 ;  /* 0x000000aa9c08723c */ /* 0x040fe20000041808 */
[----:B------:R-:W-:Y:S05]  /*84e0*/  LDSM.16.M88.4 R168, [R191+0xa000] ;  /* 0x00a00000bfa8783b */ /* 0x000fea0000000200 */
[C---:B----4-:R-:W-:Y:S06]  /*84f0*/  HMMA.16816.F32.BF16 R12, R156.reuse, R144, R12 ;  /* 0x000000909c0c723c */ /* 0x050fec000004180c */
[C---:B------:R-:W-:Y:S01]  /*8500*/  HMMA.16816.F32.BF16 R16, R156.reuse, R146, R16 ;  /* 0x000000929c10723c */ /* 0x040fe20000041810 */
[----:B------:R-:W-:Y:S05]  /*8510*/  LDSM.16.M88.4 R144, [R179] ;  /* 0x00000000b390783b */ /* 0x000fea0000000200 */
[C---:B-1----:R-:W-:Y:S06]  /*8520*/  HMMA.16816.F32.BF16 R20, R156.reuse, R140, R20 ;  /* 0x0000008c9c14723c */ /* 0x042fec0000041814 */
[C---:B------:R-:W-:Y:S01]  /*8530*/  HMMA.16816.F32.BF16 R24, R156.reuse, R142, R24 ;  /* 0x0000008e9c18723c */ /* 0x040fe20000041818 */
[----:B------:R-:W1:Y:S05]  /*8540*/  LDSM.16.M88.4 R140, [R196+0x4000] ;  /* 0x00400000c48c783b */ /* 0x000e6a0000000200 */
[C---:B------:R-:W-:Y:S06]  /*8550*/  HMMA.16816.F32.BF16 R28, R156.reuse, R148, R28 ;  /* 0x000000949c1c723c */ /* 0x040fec000004181c */
[----:B------:R-:W-:Y:S01]  /*8560*/  HMMA.16816.F32.BF16 R32, R156, R150, R32 ;  /* 0x000000969c20723c */ /* 0x000fe20000041820 */
[----:B------:R-:W3:Y:S04]  /*8570*/  LDSM.16.M88.4 R148, [R178] ;  /* 0x00000000b294783b */ /* 0x000ee80000000200 */
[----:B------:R-:W4:Y:S01]  /*8580*/  LDSM.16.M88.4 R156, [R177] ;  /* 0x00000000b19c783b */ /* 0x000f220000000200 */
[C---:B------:R-:W-:Y:S06]  /*8590*/  HMMA.16816.F32.BF16 R4, R164.reuse, R172, R4 ;  /* 0x000000aca404723c */ /* 0x040fec0000041804 */
[C---:B------:R-:W-:Y:S01]  /*85a0*/  HMMA.16816.F32.BF16 R8, R164.reuse, R174, R8 ;  /* 0x000000aea408723c */ /* 0x040fe20000041808 */
[----:B------:R-:W-:Y:S05]  /*85b0*/  LDSM.16.M88.4 R172, [R191+0xa800] ;  /* 0x00a80000bfac783b */ /* 0x000fea0000000200 */
[C---:B-----5:R-:W-:Y:S06]  /*85c0*/  HMMA.16816.F32.BF16 R12, R164.reuse, R152, R12 ;  /* 0x00000098a40c723c */ /* 0x060fec000004180c */
[C---:B------:R-:W-:Y:S01]  /*85d0*/  HMMA.16816.F32.BF16 R16, R164.reuse, R154, R16 ;  /* 0x0000009aa410723c */ /* 0x040fe20000041810 */
[----:B------:R-:W5:Y:S05]  /*85e0*/  LDSM.16.M88.4 R152, [R176] ;  /* 0x00000000b098783b */ /* 0x000f6a0000000200 */
[C---:B--2---:R-:W-:Y:S06]  /*85f0*/  HMMA.16816.F32.BF16 R20, R164.reuse, R136, R20 ;  /* 0x00000088a414723c */ /* 0x044fec0000041814 */
[C---:B------:R-:W-:Y:S01]  /*8600*/  HMMA.16816.F32.BF16 R24, R164.reuse, R138, R24 ;  /* 0x0000008aa418723c */ /* 0x040fe20000041818 */
[----:B------:R-:W2:Y:S05]  /*8610*/  LDSM.16.M88.4 R136, [R194+0x4000] ;  /* 0x00400000c288783b */ /* 0x000eaa0000000200 */
[C---:B------:R-:W-:Y:S06]  /*8620*/  HMMA.16816.F32.BF16 R28, R164.reuse, R160, R28 ;  /* 0x000000a0a41c723c */ /* 0x040fec000004181c */
[----:B------:R-:W-:Y:S01]  /*8630*/  HMMA.16816.F32.BF16 R32, R164, R162, R32 ;  /* 0x000000a2a420723c */ /* 0x000fe20000041820 */
[----:B------:R-:W2:Y:S05]  /*8640*/  LDSM.16.M88.4 R160, [R191+0xb000] ;  /* 0x00b00000bfa0783b */ /* 0x000eaa0000000200 */
[C---:B-1----:R-:W-:Y:S06]  /*8650*/  HMMA.16816.F32.BF16 R4, R140.reuse, R144, R4 ;  /* 0x000000908c04723c */ /* 0x042fec0000041804 */
[C---:B------:R-:W-:Y:S01]  /*8660*/  HMMA.16816.F32.BF16 R8, R140.reuse, R146, R8 ;  /* 0x000000928c08723c */ /* 0x040fe20000041808 */
[----:B------:R-:W1:Y:S05]  /*8670*/  LDSM.16.M88.4 R144, [R191+0xb800] ;  /* 0x00b80000bf90783b */ /* 0x000e6a0000000200 */
[C---:B---3--:R-:W-:Y:S06]  /*8680*/  HMMA.16816.F32.BF16 R12, R140.reuse, R148, R12 ;  /* 0x000000948c0c723c */ /* 0x048fec000004180c */
[C---:B------:R-:W-:Y:S01]  /*8690*/  HMMA.16816.F32.BF16 R16, R140.reuse, R150, R16 ;  /* 0x000000968c10723c */ /* 0x040fe20000041810 */
[----:B------:R-:W-:Y:S05]  /*86a0*/  LDSM.16.M88.4 R148, [R184+0x4000] ;  /* 0x00400000b894783b */ /* 0x000fea0000000200 */
[C---:B----4-:R-:W-:Y:S06]  /*86b0*/  HMMA.16816.F32.BF16 R20, R140.reuse, R156, R20 ;  /* 0x0000009c8c14723c */ /* 0x050fec0000041814 */
[C---:B------:R-:W-:Y:S06]  /*86c0*/  HMMA.16816.F32.BF16 R24, R140.reuse, R158, R24 ;  /* 0x0000009e8c18723c */ /* 0x040fec0000041818 */
[C---:B-----5:R-:W-:Y:S06]  /*86d0*/  HMMA.16816.F32.BF16 R28, R140.reuse, R152, R28 ;  /* 0x000000988c1c723c */ /* 0x060fec000004181c */
[----:B------:R-:W-:Y:S01]  /*86e0*/  HMMA.16816.F32.BF16 R32, R140, R154, R32 ;  /* 0x0000009a8c20723c */ /* 0x000fe20000041820 */
[----:B------:R-:W3:Y:S04]  /*86f0*/  LDSM.16.M88.4 R140, [R193+0x4000] ;  /* 0x00400000c18c783b */ /* 0x000ee80000000200 */
[----:B------:R-:W4:Y:S01]  /*8700*/  LDSM.16.M88.4 R152, [R184+0x4800] ;  /* 0x00480000b898783b */ /* 0x000f220000000200 */
[C---:B--2---:R-:W-:Y:S06]  /*8710*/  HMMA.16816.F32.BF16 R4, R136.reuse, R168, R4 ;  /* 0x000000a88804723c */ /* 0x044fec0000041804 */
[C---:B------:R-:W-:Y:S06]  /*8720*/  HMMA.16816.F32.BF16 R8, R136.reuse, R170, R8 ;  /* 0x000000aa8808723c */ /* 0x040fec0000041808 */
[C---:B------:R-:W-:Y:S06]  /*8730*/  HMMA.16816.F32.BF16 R12, R136.reuse, R172, R12 ;  /* 0x000000ac880c723c */ /* 0x040fec000004180c */
[C---:B------:R-:W-:Y:S01]  /*8740*/  HMMA.16816.F32.BF16 R16, R136.reuse, R174, R16 ;  /* 0x000000ae8810723c */ /* 0x040fe20000041810 */
[----:B------:R-:W-:Y:S04]  /*8750*/  IMAD.U32 R173, RZ, RZ, UR24 ;  /* 0x00000018ffad7e24 */ /* 0x000fe8000f8e00ff */
[----:B------:R-:W-:Y:S01]  /*8760*/  IMAD R173, R173, -0x40, R220 ;  /* 0xffffffc0adad7824 */ /* 0x000fe200078e02dc */
[C---:B------:R-:W-:Y:S05]  /*8770*/  HMMA.16816.F32.BF16 R20, R136.reuse, R160, R20 ;  /* 0x000000a08814723c */ /* 0x040fea0000041814 */
[----:B------:R-:W-:Y:S01]  /*8780*/  IABS R238, R173 ;  /* 0x000000ad00ee7213 */ /* 0x000fe20000000000 */
[C---:B------:R-:W-:Y:S05]  /*8790*/  HMMA.16816.F32.BF16 R24, R136.reuse, R162, R24 ;  /* 0x000000a28818723c */ /* 0x040fea0000041818 */
[----:B------:R-:W-:Y:S01]  /*87a0*/  VIADD R231, R173, 0x8 ;  /* 0x00000008ade77836 */ /* 0x000fe20000000000 */
[C---:B-1----:R-:W-:Y:S04]  /*87b0*/  HMMA.16816.F32.BF16 R28, R136.reuse, R144, R28 ;  /* 0x00000090881c723c */ /* 0x042fe8000004181c */
[----:B------:R-:W-:Y:S01]  /*87c0*/  ISETP.GE.AND P1, PT, R231, RZ, PT ;  /* 0x000000ffe700720c */ /* 0x000fe20003f26270 */
[C---:B------:R-:W-:Y:S01]  /*87d0*/  VIADD R232, R173.reuse, 0x7 ;  /* 0x00000007ade87836 */ /* 0x040fe20000000000 */
[----:B------:R-:W-:Y:S01]  /*87e0*/  HMMA.16816.F32.BF16 R32, R136, R146, R32 ;  /* 0x000000928820723c */ /* 0x000fe20000041820 */
[----:B------:R-:W1:Y:S03]  /*87f0*/  LDSM.16.M88.4 R136, [R184+0x5000] ;  /* 0x00500000b888783b */ /* 0x000e660000000200 */
[----:B------:R-:W-:Y:S01]  /*8800*/  ISETP.GE.AND P0, PT, R232, RZ, PT ;  /* 0x000000ffe800720c */ /* 0x000fe20003f06270 */
[----:B------:R-:W2:Y:S01]  /*8810*/  LDSM.16.M88.4 R144, [R184+0x5800] ;  /* 0x00580000b890783b */ /* 0x000ea20000000200 */
[----:B------:R-:W-:Y:S04]  /*8820*/  DEPBAR.LE SB0, 0x0 ;  /* 0x000080000000791a */ /* 0x000fe80000000000 */
[----:B------:R-:W-:Y:S01]  /*8830*/  BAR.SYNC.DEFER_BLOCKING 0x0 ;  /* 0x0000000000007b1d */ /* 0x000fe20000010000 */
[C---:B------:R-:W-:Y:S01]  /*8840*/  @!P1 IADD3 R231, -R173.reuse, -0x8, RZ ;  /* 0xfffffff8ade79810 */ /* 0x040fe20007ffe1ff */
[C---:B---3--:R-:W-:Y:S05]  /*8850*/  HMMA.16816.F32.BF16 R4, R140.reuse, R148, R4 ;  /* 0x000000948c04723c */ /* 0x048fea0000041804 */
[C---:B------:R-:W-:Y:S01]  /*8860*/  @!P0 IADD3 R232, -R173.reuse, -0x7, RZ ;  /* 0xfffffff9ade88810 */ /* 0x040fe20007ffe1ff */
[C---:B------:R-:W-:Y:S01]  /*8870*/  VIADD R237, R173.reuse, 0xffffffff ;  /* 0xffffffffaded7836 */ /* 0x040fe20000000000 */
[----:B------:R-:W-:Y:S01]  /*8880*/  I2FP.F32.S32 R231, R231 ;  /* 0x000000e700e77245 */ /* 0x000fe20000201400 */
[----:B------:R-:W-:Y:S01]  /*8890*/  VIADD R236, R173, 0xfffffff8 ;  /* 0xfffffff8adec7836 */ /* 0x000fe20000000000 */
[C---:B------:R-:W-:Y:S03]  /*88a0*/  HMMA.16816.F32.BF16 R8, R140.reuse, R150, R8 ;  /* 0x000000968c08723c */ /* 0x040fe60000041808 */
[----:B------:R-:W-:Y:S01]  /*88b0*/  ISETP.GE.AND P6, PT, R237, RZ, PT ;  /* 0x000000ffed00720c */ /* 0x000fe20003fc6270 */
[C---:B------:R-:W-:Y:S01]  /*88c0*/  VIADD R235, R173.reuse, 0xfffffff7 ;  /* 0xfffffff7adeb7836 */ /* 0x040fe20000000000 */
[----:B------:R-:W-:Y:S01]  /*88d0*/  ISETP.GE.AND P5, PT, R236, RZ, PT ;  /* 0x000000ffec00720c */ /* 0x000fe20003fa6270 */
[C---:B------:R-:W-:Y:S01]  /*88e0*/  VIADD R234, R173.reuse, 0xfffffff0 ;  /* 0xfffffff0adea7836 */ /* 0x040fe20000000000 */
[----:B------:R-:W-:Y:S01]  /*88f0*/  I2FP.F32.S32 R232, R232 ;  /* 0x000000e800e87245 */ /* 0x000fe20000201400 */
[----:B------:R-:W-:Y:S01]  /*8900*/  VIADD R233, R173, 0xffffffef ;  /* 0xffffffefade97836 */ /* 0x000fe20000000000 */
[----:B------:R-:W-:Y:S01]  /*8910*/  ISETP.GE.AND P1, PT, R235, RZ, PT ;  /* 0x000000ffeb00720c */ /* 0x000fe20003f26270 */
[C---:B----4-:R-:W-:Y:S03]  /*8920*/  HMMA.16816.F32.BF16 R12, R140.reuse, R152, R12 ;  /* 0x000000988c0c723c */ /* 0x050fe6000004180c */
[----:B------:R-:W-:Y:S01]  /*8930*/  ISETP.GE.AND P0, PT, R234, RZ, PT ;  /* 0x000000ffea00720c */ /* 0x000fe20003f06270 */
[C---:B------:R-:W-:Y:S02]  /*8940*/  VIADD R230, R173.reuse, 0xffffffe8 ;  /* 0xffffffe8ade67836 */ /* 0x040fe40000000000 */
[----:B------:R-:W-:Y:S01]  /*8950*/  FFMA.FTZ R7, R232, -UR5, R7 ;  /* 0x80000005e8077c23 */ /* 0x000fe20008010007 */
[C---:B------:R-:W-:Y:S01]  /*8960*/  @!P6 IADD3 R237, -R173.reuse, 0x1, RZ ;  /* 0x00000001adede810 */ /* 0x040fe20007ffe1ff */
[C---:B------:R-:W-:Y:S03]  /*8970*/  VIADD R222, R173.reuse, 0xffffffe7 ;  /* 0xffffffe7adde7836 */ /* 0x040fe60000000000 */
[C---:B------:R-:W-:Y:S01]  /*8980*/  @!P5 IADD3 R236, -R173.reuse, 0x8, RZ ;  /* 0x00000008adecd810 */ /* 0x040fe20007ffe1ff */
[C---:B------:R-:W-:Y:S03]  /*8990*/  HMMA.16816.F32.BF16 R16, R140.reuse, R154, R16 ;  /* 0x0000009a8c10723c */ /* 0x040fe60000041810 */
[C---:B------:R-:W-:Y:S01]  /*89a0*/  @!P1 IADD3 R235, -R173.reuse, 0x9, RZ ;  /* 0x00000009adeb9810 */ /* 0x040fe20007ffe1ff */
[----:B------:R-:W-:Y:S01]  /*89b0*/  VIADD R175, R173, 0xffffffe0 ;  /* 0xffffffe0adaf7836 */ /* 0x000fe20000000000 */
[----:B------:R-:W-:Y:S01]  /*89c0*/  ISETP.GE.AND P6, PT, R233, RZ, PT ;  /* 0x000000ffe900720c */ /* 0x000fe20003fc6270 */
[C---:B------:R-:W-:Y:S01]  /*89d0*/  VIADD R174, R173.reuse, 0xffffffdf ;  /* 0xffffffdfadae7836 */ /* 0x040fe20000000000 */
[----:B------:R-:W-:Y:S01]  /*89e0*/  ISETP.GE.AND P5, PT, R230, RZ, PT ;  /* 0x000000ffe600720c */ /* 0x000fe20003fa6270 */
[C---:B------:R-:W-:Y:S01]  /*89f0*/  VIADD R3, R173.reuse, 0xffffffd8 ;  /* 0xffffffd8ad037836 */ /* 0x040fe20000000000 */
[----:B------:R-:W-:Y:S01]  /*8a00*/  ISETP.GE.AND P1, PT, R222, RZ, PT ;  /* 0x000000ffde00720c */ /* 0x000fe20003f26270 */
[C---:B-1----:R-:W-:Y:S03]  /*8a10*/  HMMA.16816.F32.BF16 R20, R140.reuse, R136, R20 ;  /* 0x000000888c14723c */ /* 0x042fe60000041814 */
[C---:B------:R-:W-:Y:S01]  /*8a20*/  @!P0 IADD3 R234, -R173.reuse, 0x10, RZ ;  /* 0x00000010adea8810 */ /* 0x040fe20007ffe1ff */
[----:B------:R-:W-:Y:S01]  /*8a30*/  VIADD R2, R173, 0xffffffd7 ;  /* 0xffffffd7ad027836 */ /* 0x000fe20000000000 */
[----:B------:R-:W-:Y:S01]  /*8a40*/  ISETP.GE.AND P0, PT, R175, RZ, PT ;  /* 0x000000ffaf00720c */ /* 0x000fe20003f06270 */
[C---:B------:R-:W-:Y:S01]  /*8a50*/  VIADD R172, R173.reuse, 0xffffffd0 ;  /* 0xffffffd0adac7836 */ /* 0x040fe20000000000 */
[----:B------:R-:W-:Y:S01]  /*8a60*/  I2FP.F32.S32 R232, R237 ;  /* 0x000000ed00e87245 */ /* 0x000fe20000201400 */
[C---:B------:R-:W-:Y:S01]  /*8a70*/  VIADD R135, R173.reuse, 0xffffffcf ;  /* 0xffffffcfad877836 */ /* 0x040fe20000000000 */
[C---:B------:R-:W-:Y:S03]  /*8a80*/  HMMA.16816.F32.BF16 R24, R140.reuse, R138, R24 ;  /* 0x0000008a8c18723c */ /* 0x040fe60000041818 */
[C---:B------:R-:W-:Y:S01]  /*8a90*/  @!P6 IADD3 R233, -R173.reuse, 0x11, RZ ;  /* 0x00000011ade9e810 */ /* 0x040fe20007ffe1ff */
[C---:B------:R-:W-:Y:S01]  /*8aa0*/  VIADD R134, R173.reuse, 0xffffffc8 ;  /* 0xffffffc8ad867836 */ /* 0x040fe20000000000 */
[C---:B------:R-:W-:Y:S01]  /*8ab0*/  @!P5 IADD3 R230, -R173.reuse, 0x18, RZ ;  /* 0x00000018ade6d810 */ /* 0x040fe20007ffe1ff */
[C---:B------:R-:W-:Y:S01]  /*8ac0*/  VIADD R132, R173.reuse, 0xffffffc7 ;  /* 0xffffffc7ad847836 */ /* 0x040fe20000000000 */
[----:B------:R-:W-:Y:S01]  /*8ad0*/  @!P1 IADD3 R222, -R173, 0x19, RZ ;  /* 0x00000019adde9810 */ /* 0x000fe20007ffe1ff */
[----:B------:R-:W-:Y:S01]  /*8ae0*/  FFMA.FTZ R6, R231, -UR5, R6 ;  /* 0x80000005e7067c23 */ /* 0x000fe20008010006 */
[----:B------:R-:W-:Y:S01]  /*8af0*/  ISETP.GE.AND P6, PT, R174, RZ, PT ;  /* 0x000000ffae00720c */ /* 0x000fe20003fc6270 */
[C---:B--2---:R-:W-:Y:S03]  /*8b00*/  HMMA.16816.F32.BF16 R28, R140.reuse, R144, R28 ;  /* 0x000000908c1c723c */ /* 0x044fe6000004181c */
[----:B------:R-:W-:Y:S01]  /*8b10*/  ISETP.GE.AND P5, PT, R3, RZ, PT ;  /* 0x000000ff0300720c */ /* 0x000fe20003fa6270 */
[----:B------:R-:W-:Y:S01]  /*8b20*/  FFMA.FTZ R5, R232, -UR5, R5 ;  /* 0x80000005e8057c23 */ /* 0x000fe20008010005 */
[----:B------:R-:W-:Y:S01]  /*8b30*/  ISETP.GE.AND P1, PT, R2, RZ, PT ;  /* 0x000000ff0200720c */ /* 0x000fe20003f26270 */
[----:B------:R-:W-:Y:S01]  /*8b40*/  FFMA.FTZ R11, R232, -UR5, R11 ;  /* 0x80000005e80b7c23 */ /* 0x000fe2000801000b */
[C---:B------:R-:W-:Y:S01]  /*8b50*/  @!P0 IADD3 R175, -R173.reuse, 0x20, RZ ;  /* 0x00000020adaf8810 */ /* 0x040fe20007ffe1ff */
[----:B------:R-:W-:Y:S03]  /*8b60*/  HMMA.16816.F32.BF16 R32, R140, R146, R32 ;  /* 0x000000928c20723c */ /* 0x000fe60000041820 */
[----:B------:R-:W-:Y:S02]  /*8b70*/  ISETP.GE.AND P0, PT, R172, RZ, PT ;  /* 0x000000ffac00720c */ /* 0x000fe40003f06270 */
[----:B------:R-:W-:Y:S02]  /*8b80*/  @!P6 IADD3 R174, -R173, 0x21, RZ ;  /* 0x00000021adaee810 */ /* 0x000fe40007ffe1ff */
[----:B------:R-:W-:Y:S04]  /*8b90*/  ISETP.GE.AND P6, PT, R135, RZ, PT ;  /* 0x000000ff8700720c */ /* 0x000fe80003fc6270 */
[C---:B------:R-:W-:Y:S02]  /*8ba0*/  @!P5 IADD3 R3, -R173.reuse, 0x28, RZ ;  /* 0x00000028ad03d810 */ /* 0x040fe40007ffe1ff */
[C---:B------:R-:W-:Y:S02]  /*8bb0*/  @!P1 IADD3 R2, -R173.reuse, 0x29, RZ ;  /* 0x00000029ad029810 */ /* 0x040fe40007ffe1ff */
[----:B------:R-:W-:Y:S02]  /*8bc0*/  ISETP.GE.AND P5, PT, R134, RZ, PT ;  /* 0x000000ff8600720c */ /* 0x000fe40003fa6270 */
[----:B------:R-:W-:Y:S02]  /*8bd0*/  ISETP.GE.AND P1, PT, R132, RZ, PT ;  /* 0x000000ff8400720c */ /* 0x000fe40003f26270 */
[C---:B------:R-:W-:Y:S02]  /*8be0*/  @!P0 IADD3 R172, -R173.reuse, 0x30, RZ ;  /* 0x00000030adac8810 */ /* 0x040fe40007ffe1ff */
[----:B------:R-:W-:Y:S02]  /*8bf0*/  @!P6 IADD3 R135, -R173, 0x31, RZ ;  /* 0x00000031ad87e810 */ /* 0x000fe40007ffe1ff */
[----:B------:R-:W-:Y:S02]  /*8c00*/  I2FP.F32.S32 R231, R236 ;  /* 0x000000ec00e77245 */ /* 0x000fe40000201400 */
[----:B------:R-:W-:Y:S02]  /*8c10*/  I2FP.F32.S32 R236, R235 ;  /* 0x000000eb00ec7245 */ /* 0x000fe40000201400 */
[----:B------:R-:W-:Y:S01]  /*8c20*/  I2FP.F32.S32 R222, R222 ;  /* 0x000000de00de7245 */ /* 0x000fe20000201400 */
[----:B------:R-:W-:Y:S01]  /*8c30*/  FFMA.FTZ R8, R231, -UR5, R8 ;  /* 0x80000005e7087c23 */ /* 0x000fe20008010008 */
[----:B------:R-:W-:Y:S01]  /*8c40*/  @!P5 IADD3 R134, -R173, 0x38, RZ ;  /* 0x00000038ad86d810 */ /* 0x000fe20007ffe1ff */
[----:B------:R-:W-:Y:S01]  /*8c50*/  FFMA.FTZ R14, R231, -UR5, R14 ;  /* 0x80000005e70e7c23 */ /* 0x000fe2000801000e */
[----:B------:R-:W-:Y:S01]  /*8c60*/  @!P1 IADD3 R132, -R173, 0x39, RZ ;  /* 0x00000039ad849810 */ /* 0x000fe20007ffe1ff */
[----:B------:R-:W-:Y:S01]  /*8c70*/  FFMA.FTZ R9, R236, -UR5, R9 ;  /* 0x80000005ec097c23 */ /* 0x000fe20008010009 */
[----:B------:R-:W-:Y:S01]  /*8c80*/  I2FP.F32.S32 R173, R238 ;  /* 0x000000ee00ad7245 */ /* 0x000fe20000201400 */
[C---:B------:R-:W-:Y:S01]  /*8c90*/  FFMA.FTZ R17, R222.reuse, -UR5, R17 ;  /* 0x80000005de117c23 */ /* 0x040fe20008010011 */
[----:B------:R-:W-:Y:S01]  /*8ca0*/  I2FP.F32.S32 R231, R230 ;  /* 0x000000e600e77245 */ /* 0x000fe20000201400 */
[----:B------:R-:W-:Y:S01]  /*8cb0*/  FFMA.FTZ R23, R222, -UR5, R23 ;  /* 0x80000005de177c23 */ /* 0x000fe20008010017 */
[----:B------:R-:W-:Y:S01]  /*8cc0*/  I2FP.F32.S32 R232, R233 ;  /* 0x000000e900e87245 */ /* 0x000fe20000201400 */
[C---:B------:R-:W-:Y:S01]  /*8cd0*/  FFMA.FTZ R4, R173.reuse, -UR5, R4 ;  /* 0x80000005ad047c23 */ /* 0x040fe20008010004 */
[----:B------:R-:W-:Y:S01]  /*8ce0*/  I2FP.F32.S32 R222, R174 ;  /* 0x000000ae00de7245 */ /* 0x000fe20000201400 */
[----:B------:R-:W-:Y:S01]  /*8cf0*/  FFMA.FTZ R10, R173, -UR5, R10 ;  /* 0x80000005ad0a7c23 */ /* 0x000fe2000801000a */
[----:B------:R-:W-:Y:S01]  /*8d00*/  I2FP.F32.S32 R173, R234 ;  /* 0x000000ea00ad7245 */ /* 0x000fe20000201400 */
[----:B------:R-:W-:Y:S01]  /*8d10*/  FFMA.FTZ R13, R232, -UR5, R13 ;  /* 0x80000005e80d7c23 */ /* 0x000fe2000801000d */
[----:B------:R-:W-:Y:S01]  /*8d20*/  FMNMX.FTZ R234, R4, R133, !PT ;  /* 0x0000008504ea7209 */ /* 0x000fe20007810000 */
[----:B------:R-:W-:Y:S01]  /*8d30*/  FFMA.FTZ R16, R231, -UR5, R16 ;  /* 0x80000005e7107c23 */ /* 0x000fe20008010010 */
[----:B------:R-:W-:Y:S01]  /*8d40*/  I2FP.F32.S32 R175, R175 ;  /* 0x000000af00af7245 */ /* 0x000fe20000201400 */
[C---:B------:R-:W-:Y:S01]  /*8d50*/  FFMA.FTZ R12, R173.reuse, -UR5, R12 ;  /* 0x80000005ad0c7c23 */ /* 0x040fe2000801000c */
[----:B------:R-:W-:Y:S01]  /*8d60*/  ISETP.LT.AND P5, PT, RZ, UR24, PT ;  /* 0x00000018ff007c0c */ /* 0x000fe2000bfa1270 */
[----:B------:R-:W-:Y:S01]  /*8d70*/  FFMA.FTZ R18, R173, -UR5, R18 ;  /* 0x80000005ad127c23 */ /* 0x000fe20008010012 */
[----:B------:R-:W-:Y:S01]  /*8d80*/  FMNMX.FTZ R173, R5, R234, !PT ;  /* 0x000000ea05ad7209 */ /* 0x000fe20007810000 */
[----:B------:R-:W-:Y:S01]  /*8d90*/  FFMA.FTZ R22, R231, -UR5, R22 ;  /* 0x80000005e7167c23 */ /* 0x000fe20008010016 */
[----:B------:R-:W-:Y:S01]  /*8da0*/  I2FP.F32.S32 R132, R132 ;  /* 0x0000008400847245 */ /* 0x000fe20000201400 */
[C---:B------:R-:W-:Y:S01]  /*8db0*/  FFMA.FTZ R20, R175.reuse, -UR5, R20 ;  /* 0x80000005af147c23 */ /* 0x040fe20008010014 */
[----:B------:R-:W-:Y:S01]  /*8dc0*/  FMNMX.FTZ R230, R8, R173, !PT ;  /* 0x000000ad08e67209 */ /* 0x000fe20007810000 */
[----:B------:R-:W-:Y:S01]  /*8dd0*/  FFMA.FTZ R26, R175, -UR5, R26 ;  /* 0x80000005af1a7c23 */ /* 0x000fe2000801001a */
[----:B------:R-:W-:Y:S01]  /*8de0*/  FFMA.FTZ R15, R236, -UR5, R15 ;  /* 0x80000005ec0f7c23 */ /* 0x000fe2000801000f */
[C---:B------:R-:W-:Y:S01]  /*8df0*/  FFMA.FTZ R21, R222.reuse, -UR5, R21 ;  /* 0x80000005de157c23 */ /* 0x040fe20008010015 */
[----:B------:R-:W-:Y:S01]  /*8e00*/  FMNMX.FTZ R173, R9, R230, !PT ;  /* 0x000000e609ad7209 */ /* 0x000fe20007810000 */
[----:B------:R-:W-:Y:S01]  /*8e10*/  FFMA.FTZ R27, R222, -UR5, R27 ;  /* 0x80000005de1b7c23 */ /* 0x000fe2000801001b */
[----:B------:R-:W-:Y:S01]  /*8e20*/  FMNMX.FTZ R230, R6, R0, !PT ;  /* 0x0000000006e67209 */ /* 0x000fe20007810000 */
[----:B------:R-:W-:Y:S01]  /*8e30*/  FFMA.FTZ R19, R232, -UR5, R19 ;  /* 0x80000005e8137c23 */ /* 0x000fe20008010013 */
[----:B------:R-:W-:Y:S01]  /*8e40*/  FMNMX.FTZ R174, R12, R173, !PT ;  /* 0x000000ad0cae7209 */ /* 0x000fe20007810000 */
[----:B------:R-:W-:Y:S01]  /*8e50*/  FFMA.FTZ R33, R132, -UR5, R33 ;  /* 0x8000000584217c23 */ /* 0x000fe20008010021 */
[----:B------:R-:W-:Y:S02]  /*8e60*/  FMNMX.FTZ R231, R7, R230, !PT ;  /* 0x000000e607e77209 */ /* 0x000fe40007810000 */
[----:B------:R-:W-:Y:S02]  /*8e70*/  FMNMX.FTZ R173, R13, R174, !PT ;  /* 0x000000ae0dad7209 */ /* 0x000fe40007810000 */
[----:B------:R-:W-:Y:S02]  /*8e80*/  FMNMX.FTZ R174, R10, R231, !PT ;  /* 0x000000e70aae7209 */ /* 0x000fe40007810000 */
[----:B------:R-:W-:Y:S02]  /*8e90*/  FMNMX.FTZ R230, R16, R173, !PT ;  /* 0x000000ad10e67209 */ /* 0x000fe40007810000 */
[----:B------:R-:W-:Y:S02]  /*8ea0*/  I2FP.F32.S32 R173, R3 ;  /* 0x0000000300ad7245 */ /* 0x000fe40000201400 */
[----:B------:R-:W-:Y:S02]  /*8eb0*/  FMNMX.FTZ R3, R11, R174, !PT ;  /* 0x000000ae0b037209 */ /* 0x000fe40007810000 */
[----:B------:R-:W-:Y:S01]  /*8ec0*/  FMNMX.FTZ R175, R17, R230, !PT ;  /* 0x000000e611af7209 */ /* 0x000fe20007810000 */
[C---:B------:R-:W-:Y:S01]  /*8ed0*/  FFMA.FTZ R24, R173.reuse, -UR5, R24 ;  /* 0x80000005ad187c23 */ /* 0x040fe20008010018 */
[----:B------:R-:W-:Y:S01]  /*8ee0*/  I2FP.F32.S32 R174, R2 ;  /* 0x0000000200ae7245 */ /* 0x000fe20000201400 */
[----:B------:R-:W-:Y:S01]  /*8ef0*/  FFMA.FTZ R30, R173, -UR5, R30 ;  /* 0x80000005ad1e7c23 */ /* 0x000fe2000801001e */
[----:B------:R-:W-:Y:S02]  /*8f00*/  FMNMX.FTZ R2, R14, R3, !PT ;  /* 0x000000030e027209 */ /* 0x000fe40007810000 */
[----:B------:R-:W-:Y:S01]  /*8f10*/  FMNMX.FTZ R222, R20, R175, !PT ;  /* 0x000000af14de7209 */ /* 0x000fe20007810000 */
[----:B------:R-:W-:Y:S01]  /*8f20*/  FFMA.FTZ R25, R174, -UR5, R25 ;  /* 0x80000005ae197c23 */ /* 0x000fe20008010019 */
[----:B------:R-:W-:Y:S02]  /*8f30*/  FMNMX.FTZ R231, R15, R2, !PT ;  /* 0x000000020fe77209 */ /* 0x000fe40007810000 */
[----:B------:R-:W-:Y:S02]  /*8f40*/  FMNMX.FTZ R175, R21, R222, !PT ;  /* 0x000000de15af7209 */ /* 0x000fe40007810000 */
[----:B------:R-:W-:Y:S02]  /*8f50*/  I2FP.F32.S32 R3, R172 ;  /* 0x000000ac00037245 */ /* 0x000fe40000201400 */
[----:B------:R-:W-:Y:S02]  /*8f60*/  FMNMX.FTZ R222, R18, R231, !PT ;  /* 0x000000e712de7209 */ /* 0x000fe40007810000 */
[----:B------:R-:W-:Y:S01]  /*8f70*/  FMNMX.FTZ R172, R24, R175, !PT ;  /* 0x000000af18ac7209 */ /* 0x000fe20007810000 */
[----:B------:R-:W-:Y:S01]  /*8f80*/  FFMA.FTZ R28, R3, -UR5, R28 ;  /* 0x80000005031c7c23 */ /* 0x000fe2000801001c */
        /* <DEDUP_REMOVED lines=8> */
[----:B------:R-:W-:Y:S02]  /*9010*/  FMNMX.FTZ R135, R23, R134, !PT ;  /* 0x0000008617877209 */ /* 0x000fe40007810000 */
[----:B------:R-:W-:Y:S02]  /*9020*/  FMNMX.FTZ R173, R29, R172, !PT ;  /* 0x000000ac1dad7209 */ /* 0x000fe40007810000 */
[----:B------:R-:W-:Y:S02]  /*9030*/  FMNMX.FTZ R132, R26, R135, !PT ;  /* 0x000000871a847209 */ /* 0x000fe40007810000 */
[----:B------:R-:W-:Y:S02]  /*9040*/  FMNMX.FTZ R134, R32, R173, !PT ;  /* 0x000000ad20867209 */ /* 0x000fe40007810000 */
[----:B------:R-:W-:Y:S02]  /*9050*/  FMNMX.FTZ R173, R27, R132, !PT ;  /* 0x000000841bad7209 */ /* 0x000fe40007810000 */
[----:B------:R-:W-:Y:S01]  /*9060*/  FMNMX.FTZ R132, R33, R134, !PT ;  /* 0x0000008621847209 */ /* 0x000fe20007810000 */
[----:B------:R-:W-:Y:S06]  /*9070*/  @P5 BRA `(.L_x_832) ;  /* 0xffffffdc00ec5947 */ /* 0x000fec000383ffff */
.L_x_831:
[----:B------:R-:W-:Y:S01]  /*9080*/  FFMA.FTZ R31, R174, -UR5, R31 ;  /* 0x80000005ae1f7c23 */ /* 0x000fe2000801001f */
[----:B-1----:R-:W-:Y:S01]  /*9090*/  FMNMX.FTZ R134, R30, R173, !PT ;  /* 0x000000ad1e867209 */ /* 0x002fe20007810000 */
[----:B------:R-:W-:Y:S01]  /*90a0*/  FFMA.FTZ R34, R3, -UR5, R34 ;  /* 0x8000000503227c23 */ /* 0x000fe20008010022 */
[----:B------:R-:W1:Y:S01]  /*90b0*/  SHFL.BFLY PT, R137, R132, 0x2, 0x1f ;  /* 0x0c401f0084897f89 */ /* 0x000e6200000e0000 */
[----:B------:R-:W-:Y:S01]  /*90c0*/  FFMA.FTZ R35, R2, -UR5, R35 ;  /* 0x8000000502237c23 */ /* 0x000fe20008010023 */
[----:B------:R-:W-:Y:S01]  /*90d0*/  FMNMX.FTZ R3, R31, R134, !PT ;  /* 0x000000861f037209 */ /* 0x000fe20007810000 */
[----:B------:R-:W-:Y:S01]  /*90e0*/  USHF.L.U32 UR18, UR24, 0x1, URZ ;  /* 0x0000000118127899 */ /* 0x000fe2000800063f */
[----:B------:R-:W-:Y:S04]  /*90f0*/  IADD3 R233, R218, 0x3c6ef372, RZ ;  /* 0x3c6ef372dae97810 */ /* 0x000fe80007ffe0ff */
[----:B------:R-:W-:Y:S01]  /*9100*/  LDSM.16.MT88.4 R140, [R192+0xc000] ;  /* 0x00c00000c08c783b */ /* 0x000fe20000004200 */
[----:B------:R-:W-:Y:S01]  /*9110*/  FMNMX.FTZ R2, R34, R3, !PT ;  /* 0x0000000322027209 */ /* 0x000fe20007810000 */
[----:B------:R-:W-:Y:S01]  /*9120*/  UIADD3 UR24, UR24, -0x1, URZ ;  /* 0xffffffff18187890 */ /* 0x000fe2000fffe03f */
[C---:B------:R-:W-:Y:S02]  /*9130*/  IADD3 R235, R218.reuse, -0x61c88647, RZ ;  /* 0x9e3779b9daeb7810 */ /* 0x040fe40007ffe0ff */
[----:B------:R-:W-:Y:S02]  /*9140*/  FMNMX.FTZ R135, R35, R2, !PT ;  /* 0x0000000223877209 */ /* 0x000fe40007810000 */
[C---:B------:R-:W-:Y:S01]  /*9150*/  IADD3 R230, R219.reuse, 0x32370b8f, RZ ;  /* 0x32370b8fdbe67810 */ /* 0x040fe20007ffe0ff */
[----:B------:R-:W-:Y:S01]  /*9160*/  LDSM.16.MT88.4 R144, [R190+0xc000] ;  /* 0x00c00000be90783b */ /* 0x000fe20000004200 */
[C---:B------:R-:W-:Y:S02]  /*9170*/  IADD3 R157, R219.reuse, 0x76cf5d0a, RZ ;  /* 0x76cf5d0adb9d7810 */ /* 0x040fe40007ffe0ff */
[C---:B------:R-:W-:Y:S02]  /*9180*/  IADD3 R155, R218.reuse, 0x78dde6e4, RZ ;  /* 0x78dde6e4da9b7810 */ /* 0x040fe40007ffe0ff */
[C---:B------:R-:W-:Y:S02]  /*9190*/  IADD3 R156, R218.reuse, -0x255992d5, RZ ;  /* 0xdaa66d2bda9c7810 */ /* 0x040fe40007ffe0ff */
[C---:B------:R-:W-:Y:S01]  /*91a0*/  IADD3 R153, R219.reuse, -0x56f99767, RZ ;  /* 0xa9066899db997810 */ /* 0x040fe20007ffe0ff */
[----:B------:R-:W2:Y:S01]  /*91b0*/  SHFL.BFLY PT, R2, R135, 0x2, 0x1f ;  /* 0x0c401f0087027f89 */ /* 0x000ea200000e0000 */
[C---:B------:R-:W-:Y:S02]  /*91c0*/  IADD3 R154, R219.reuse, -0x126145ec, RZ ;  /* 0xed9eba14db9a7810 */ /* 0x040fe40007ffe0ff */
[----:B------:R-:W-:Y:S05]  /*91d0*/  IADD3 R152, R218, -0x4ab325aa, RZ ;  /* 0xb54cda56da987810 */ /* 0x000fea0007ffe0ff */
[----:B------:R-:W-:Y:S01]  /*91e0*/  LDSM.16.MT88.4 R148, [R189+0xc000] ;  /* 0x00c00000bd94783b */ /* 0x000fe20000004200 */
[----:B------:R-:W-:Y:S02]  /*91f0*/  MOV R166, UR10 ;  /* 0x0000000a00a67c02 */ /* 0x000fe40008000f00 */
[C---:B------:R-:W-:Y:S02]  /*9200*/  IADD3 R236, R219.reuse, 0x646e171e, RZ ;  /* 0x646e171edbec7810 */ /* 0x040fe40007ffe0ff */
[----:B------:R-:W-:Y:S02]  /*9210*/  PRMT R166, R166, R211, UR10 ;  /* 0x0000000aa6a67e16 */ /* 0x000fe400080000d3 */
[----:B------:R-:W-:Y:S02]  /*9220*/  IADD3 R232, R218, 0x1715609d, RZ ;  /* 0x1715609ddae87810 */ /* 0x000fe40007ffe0ff */
[----:B-1----:R-:W-:Y:S02]  /*9230*/  FMNMX.FTZ R139, R132, R137, !PT ;  /* 0x00000089848b7209 */ /* 0x002fe40007810000 */
[----:B------:R-:W-:Y:S03]  /*9240*/  IADD3 R137, R219, -0x4498517b, RZ ;  /* 0xbb67ae85db897810 */ /* 0x000fe60007ffe0ff */
[----:B------:R-:W1:Y:S01]  /*9250*/  SHFL.BFLY PT, R136, R139, 0x1, 0x1f ;  /* 0x0c201f008b887f89 */ /* 0x000e6200000e0000 */
[----:B------:R-:W-:Y:S02]  /*9260*/  LOP3.LUT R158, R225, R228, R137, 0x96, !PT ;  /* 0x000000e4e19e7212 */ /* 0x000fe400078e9689 */
[----:B--2---:R-:W-:Y:S03]  /*9270*/  FMNMX.FTZ R134, R135, R2, !PT ;  /* 0x0000000287867209 */ /* 0x004fe60007810000 */
[----:B------:R-:W-:Y:S01]  /*9280*/  IMAD.WIDE.U32 R158, R158, -0x326172a9, RZ ;  /* 0xcd9e8d579e9e7825 */ /* 0x000fe200078e00ff */
[----:B------:R-:W-:Y:S01]  /*9290*/  LOP3.LUT R2, R229, UR18, R219, 0x96, !PT ;  /* 0x00000012e5027c12 */ /* 0x000fe2000f8e96db */
[----:B------:R-:W-:Y:S01]  /*92a0*/  UIADD3 UR18, UR18, 0x1, URZ ;  /* 0x0000000112127890 */ /* 0x000fe2000fffe03f */
[----:B------:R-:W2:Y:S03]  /*92b0*/  SHFL.BFLY PT, R3, R134, 0x1, 0x1f ;  /* 0x0c201f0086037f89 */ /* 0x000ea600000e0000 */
[----:B------:R-:W-:Y:S03]  /*92c0*/  IMAD.WIDE.U32 R170, R2, -0x326172a9, RZ ;  /* 0xcd9e8d5702aa7825 */ /* 0x000fe600078e00ff */
[----:B------:R-:W-:Y:S02]  /*92d0*/  LOP3.LUT R170, R159, R170, R233, 0x96, !PT ;  /* 0x000000aa9faa7212 */ /* 0x000fe400078e96e9 */
[----:B------:R-:W-:Y:S03]  /*92e0*/  LOP3.LUT R135, R171, R226, R235, 0x96, !PT ;  /* 0x000000e2ab877212 */ /* 0x000fe600078e96eb */
[----:B------:R-:W-:Y:S01]  /*92f0*/  IMAD.WIDE.U32 R170, R170, -0x2daee0ad, RZ ;  /* 0xd2511f53aaaa7825 */ /* 0x000fe200078e00ff */
[----:B-1----:R-:W-:Y:S03]  /*9300*/  FMNMX.FTZ R132, R139, R136, !PT ;  /* 0x000000888b847209 */ /* 0x002fe60007810000 */
[----:B------:R-:W-:Y:S01]  /*9310*/  IMAD.WIDE.U32 R172, R135, -0x2daee0ad, RZ ;  /* 0xd2511f5387ac7825 */ /* 0x000fe200078e00ff */
[C---:B------:R-:W-:Y:S03]  /*9320*/  FSETP.NEU.FTZ.AND P0, PT, R132.reuse, -INF , PT ;  /* 0xff8000008400780b */ /* 0x040fe60003f1d000 */
[C---:B------:R-:W-:Y:S01]  /*9330*/  FADD.FTZ R133, -R132.reuse, R133 ;  /* 0x0000008584857221 */ /* 0x040fe20000010100 */
[----:B------:R-:W-:Y:S01]  /*9340*/  FMUL.FTZ R169, R132, UR4 ;  /* 0x0000000484a97c20 */ /* 0x000fe20008410000 */
[----:B------:R-:W-:Y:S02]  /*9350*/  LOP3.LUT R172, R171, R172, R230, 0x96, !PT ;  /* 0x000000acabac7212 */ /* 0x000fe400078e96e6 */
[----:B------:R-:W-:Y:S01]  /*9360*/  FMUL.FTZ R2, R133, UR4 ;  /* 0x0000000485027c20 */ /* 0x000fe20008410000 */
[----:B------:R-:W-:Y:S02]  /*9370*/  LOP3.LUT R133, R173, R224, R157, 0x96, !PT ;  /* 0x000000e0ad857212 */ /* 0x000fe400078e969d */
[----:B------:R-:W-:Y:S01]  /*9380*/  FSEL R169, R169, RZ, P0 ;  /* 0x000000ffa9a97208 */ /* 0x000fe20000000000 */
[----:B------:R-:W-:Y:S01]  /*9390*/  IMAD.WIDE.U32 R172, R172, -0x326172a9, RZ ;  /* 0xcd9e8d57acac7825 */ /* 0x000fe200078e00ff */
[----:B--2---:R-:W-:Y:S01]  /*93a0*/  FMNMX.FTZ R3, R134, R3, !PT ;  /* 0x0000000386037209 */ /* 0x004fe20007810000 */
[----:B------:R-:W1:Y:S02]  /*93b0*/  MUFU.EX2 R2, R2 ;  /* 0x0000000200027308 */ /* 0x000e640000000800 */
[----:B------:R-:W-:Y:S04]  /*93c0*/  IMAD.WIDE.U32 R134, R133, -0x326172a9, RZ ;  /* 0xcd9e8d5785867825 */ /* 0x000fe800078e00ff */
[--C-:B------:R-:W-:Y:S01]  /*93d0*/  FFMA.FTZ R162, R8, UR4, -R169.reuse ;  /* 0x0000000408a27c23 */ /* 0x100fe200080108a9 */
[----:B------:R-:W-:Y:S01]  /*93e0*/  FSETP.NEU.FTZ.AND P0, PT, R3, -INF , PT ;  /* 0xff8000000300780b */ /* 0x000fe20003f1d000 */
[--C-:B------:R-:W-:Y:S01]  /*93f0*/  FFMA.FTZ R161, R9, UR4, -R169.reuse ;  /* 0x0000000409a17c23 */ /* 0x100fe200080108a9 */
[----:B------:R-:W-:Y:S01]  /*9400*/  FMUL.FTZ R168, R3, UR4 ;  /* 0x0000000403a87c20 */ /* 0x000fe20008410000 */
[----:B------:R-:W-:Y:S01]  /*9410*/  LOP3.LUT R8, R135, R158, R156, 0x96, !PT ;  /* 0x0000009e87087212 */ /* 0x000fe200078e969c */
[----:B------:R-:W-:Y:S01]  /*9420*/  FFMA.FTZ R167, R4, UR4, -R169 ;  /* 0x0000000404a77c23 */ /* 0x000fe200080108a9 */
[----:B------:R-:W-:Y:S01]  /*9430*/  LOP3.LUT R134, R173, R134, R155, 0x96, !PT ;  /* 0x00000086ad867212 */ /* 0x000fe200078e969b */
[--C-:B------:R-:W-:Y:S01]  /*9440*/  FFMA.FTZ R163, R5, UR4, -R169.reuse ;  /* 0x0000000405a37c23 */ /* 0x100fe200080108a9 */
[----:B------:R-:W-:Y:S01]  /*9450*/  FSEL R168, R168, RZ, P0 ;  /* 0x000000ffa8a87208 */ /* 0x000fe20000000000 */
[----:B------:R-:W-:Y:S01]  /*9460*/  IMAD.WIDE.U32 R136, R8, -0x2daee0ad, RZ ;  /* 0xd2511f5308887825 */ /* 0x000fe200078e00ff */
[----:B------:R-:W-:Y:S03]  /*9470*/  MUFU.EX2 R162, R162 ;  /* 0x000000a200a27308 */ /* 0x000fe60000000800 */
[----:B------:R-:W-:Y:S01]  /*9480*/  FFMA.FTZ R174, R12, UR4, -R169 ;  /* 0x000000040cae7c23 */ /* 0x000fe200080108a9 */
[----:B------:R-:W-:Y:S01]  /*9490*/  IMAD.WIDE.U32 R134, R134, -0x2daee0ad, RZ ;  /* 0xd2511f5386867825 */ /* 0x000fe200078e00ff */
[----:B------:R-:W-:Y:S03]  /*94a0*/  LOP3.LUT R170, R137, R170, R154, 0x96, !PT ;  /* 0x000000aa89aa7212 */ /* 0x000fe600078e969a */
[--C-:B------:R-:W-:Y:S01]  /*94b0*/  FFMA.FTZ R160, R10, UR4, -R168.reuse ;  /* 0x000000040aa07c23 */ /* 0x100fe200080108a8 */
[--C-:B------:R-:W-:Y:S01]  /*94c0*/  FFMA.FTZ R165, R6, UR4, -R168.reuse ;  /* 0x0000000406a57c23 */ /* 0x100fe200080108a8 */
[----:B------:R-:W-:Y:S01]  /*94d0*/  LOP3.LUT R8, R135, R136, R153, 0x96, !PT ;  /* 0x0000008887087212 */ /* 0x000fe200078e9699 */
[--C-:B------:R-:W-:Y:S01]  /*94e0*/  FFMA.FTZ R164, R7, UR4, -R168.reuse ;  /* 0x0000000407a47c23 */ /* 0x100fe200080108a8 */
[----:B------:R-:W-:Y:S04]  /*94f0*/  IMAD.WIDE.U32 R170, R170, -0x326172a9, RZ ;  /* 0xcd9e8d57aaaa7825 */ /* 0x000fe800078e00ff */
[----:B------:R-:W-:Y:S01]  /*9500*/  FFMA.FTZ R11, R11, UR4, -R168 ;  /* 0x000000040b0b7c23 */ /* 0x000fe200080108a8 */
[----:B------:R-:W2:Y:S01]  /*9510*/  MUFU.EX2 R161, R161 ;  /* 0x000000a100a17308 */ /* 0x000ea20000000800 */
[----:B-1----:R-:W-:Y:S01]  /*9520*/  FMUL.FTZ R36, R2, R36 ;  /* 0x0000002402247220 */ /* 0x002fe20000410000 */
[----:B------:R-:W-:Y:S04]  /*9530*/  IMAD.WIDE.U32 R8, R8, -0x326172a9, RZ ;  /* 0xcd9e8d5708087825 */ /* 0x000fe800078e00ff */
[C---:B------:R-:W-:Y:S01]  /*9540*/  FMUL.FTZ R37, R2.reuse, R37 ;  /* 0x0000002502257220 */ /* 0x040fe20000410000 */
[C---:B------:R-:W-:Y:S01]  /*9550*/  FMUL.FTZ R40, R2.reuse, R40 ;  /* 0x0000002802287220 */ /* 0x040fe20000410000 */
[----:B------:R-:W-:Y:S01]  /*9560*/  FMUL.FTZ R41, R2, R41 ;  /* 0x0000002902297220 */ /* 0x000fe20000410000 */
[C---:B------:R-:W-:Y:S01]  /*9570*/  LOP3.LUT R4, R8.reuse, 0xffff, RZ, 0xc0, !PT ;  /* 0x0000ffff08047812 */ /* 0x040fe200078ec0ff */
[----:B------:R-:W-:Y:S01]  /*9580*/  MUFU.EX2 R135, R11 ;  /* 0x0000000b00877308 */ /* 0x000fe20000000800 */
[----:B------:R-:W-:Y:S01]  /*9590*/  LOP3.LUT R5, R8, 0xff, RZ, 0xc0, !PT ;  /* 0x000000ff08057812 */ /* 0x000fe200078ec0ff */
[C---:B------:R-:W-:Y:S01]  /*95a0*/  FMUL.FTZ R44, R2.reuse, R44 ;  /* 0x0000002c022c7220 */ /* 0x040fe20000410000 */
[----:B------:R-:W-:Y:S01]  /*95b0*/  SHF.R.U32.HI R4, RZ, 0x8, R4 ;  /* 0x00000008ff047819 */ /* 0x000fe20000011604 */
[C---:B------:R-:W-:Y:S01]  /*95c0*/  FMUL.FTZ R45, R2.reuse, R45 ;  /* 0x0000002d022d7220 */ /* 0x040fe20000410000 */
[----:B------:R-:W-:Y:S01]  /*95d0*/  LOP3.LUT R137, R9, R170, R152, 0x96, !PT ;  /* 0x000000aa09897212 */ /* 0x000fe200078e9698 */
[C---:B------:R-:W-:Y:S01]  /*95e0*/  FMUL.FTZ R9, R2.reuse, R125 ;  /* 0x0000007d02097220 */ /* 0x040fe20000410000 */
[----:B------:R-:W-:Y:S01]  /*95f0*/  PRMT R5, R5, 0x5410, R4 ;  /* 0x0000541005057816 */ /* 0x000fe20000000004 */
[----:B------:R-:W-:Y:S02]  /*9600*/  FADD.FTZ R4, -R3, R0 ;  /* 0x0000000003047221 */ /* 0x000fe40000010100 */
[----:B------:R-:W1:Y:S01]  /*9610*/  MUFU.EX2 R160, R160 ;  /* 0x000000a000a07308 */ /* 0x000e620000000800 */
[--C-:B------:R-:W-:Y:S01]  /*9620*/  SHF.R.U32.HI R10, RZ, 0x10, R8.reuse ;  /* 0x00000010ff0a7819 */ /* 0x100fe20000011608 */
[----:B------:R-:W-:Y:S01]  /*9630*/  FMUL.FTZ R48, R2, R48 ;  /* 0x0000003002307220 */ /* 0x000fe20000410000 */
[----:B------:R-:W-:Y:S01]  /*9640*/  FMUL.FTZ R0, R4, UR4 ;  /* 0x0000000404007c20 */ /* 0x000fe20008410000 */
[----:B------:R-:W-:Y:S01]  /*9650*/  SHF.R.U32.HI R139, RZ, 0x18, R8 ;  /* 0x00000018ff8b7819 */ /* 0x000fe20000011608 */
[C---:B------:R-:W-:Y:S01]  /*9660*/  FMUL.FTZ R49, R2.reuse, R49 ;  /* 0x0000003102317220 */ /* 0x040fe20000410000 */
[C---:B------:R-:W-:Y:S01]  /*9670*/  LOP3.LUT R8, R137.reuse, 0xffff, RZ, 0xc0, !PT ;  /* 0x0000ffff89087812 */ /* 0x040fe200078ec0ff */
[C---:B------:R-:W-:Y:S03]  /*9680*/  FMUL.FTZ R52, R2.reuse, R52 ;  /* 0x0000003402347220 */ /* 0x040fe60000410000 */
        /* <DEDUP_REMOVED lines=26> */
[C---:B------:R-:W-:Y:S01]  /*9830*/  FMUL.FTZ R69, R2.reuse, R69 ;  /* 0x0000004502457220 */ /* 0x040fe20000410000 */
[----:B--2---:R-:W-:Y:S01]  /*9840*/  F2FP.BF16.F32.PACK_AB R7, R161, R162 ;  /* 0x000000a2a107723e */ /* 0x004fe200000010ff */
[C---:B------:R-:W-:Y:S01]  /*9850*/  FMUL.FTZ R72, R2.reuse, R72 ;  /* 0x0000004802487220 */ /* 0x040fe20000410000 */
        /* <DEDUP_REMOVED lines=18> */
[C---:B------:R-:W-:Y:S01]  /*9980*/  FMUL.FTZ R89, R2.reuse, R89 ;  /* 0x0000005902597220 */ /* 0x040fe20000410000 */
        /* <DEDUP_REMOVED lines=18> */
[----:B------:R-:W-:Y:S04]  /*9ab0*/  LDSM.16.MT88.4 R144, [R188+0xe000] ;  /* 0x00e00000bc90783b */ /* 0x000fe80000004200 */
        /* <DEDUP_REMOVED lines=9> */
[C---:B------:R-:W-:Y:S05]  /*9b50*/  HMMA.16816.F32.BF16 R48, R136.reuse, R150, R48 ;  /* 0x000000968830723c */ /* 0x040fea0000041830 */
        /* <DEDUP_REMOVED lines=22> */
[C---:B------:R-:W-:Y:S01]  /*9cc0*/  FMUL.FTZ R90, R0.reuse, R90 ;  /* 0x0000005a005a7220 */ /* 0x040fe20000410000 */
[----:B------:R-:W-:Y:S01]  /*9cd0*/  FMUL.FTZ R91, R0, R91 ;  /* 0x0000005b005b7220 */ /* 0x000fe20000410000 */
[----:B------:R-:W-:Y:S01]  /*9ce0*/  FMUL.FTZ R93, R2, R93 ;  /* 0x0000005d025d7220 */ /* 0x000fe20000410000 */
[C---:B-1----:R-:W-:Y:S03]  /*9cf0*/  HMMA.16816.F32.BF16 R76, R136.reuse, R128, R76 ;  /* 0x00000080884c723c */ /* 0x042fe6000004184c */
[C---:B------:R-:W-:Y:S01]  /*9d00*/  FMUL.FTZ R94, R0.reuse, R94 ;  /* 0x0000005e005e7220 */ /* 0x040fe20000410000 */
[----:B------:R-:W-:Y:S01]  /*9d10*/  FMUL.FTZ R95, R0, R95 ;  /* 0x0000005f005f7220 */ /* 0x000fe20000410000 */
[C---:B------:R-:W-:Y:S01]  /*9d20*/  FMUL.FTZ R96, R2.reuse, R96 ;  /* 0x0000006002607220 */ /* 0x040fe20000410000 */
[C---:B------:R-:W-:Y:S01]  /*9d30*/  HMMA.16816.F32.BF16 R80, R136.reuse, R130, R80 ;  /* 0x000000828850723c */ /* 0x040fe20000041850 */
[----:B------:R-:W1:Y:S04]  /*9d40*/  LDSM.16.MT88.4 R128, [R189+0x10000] ;  /* 0x01000000bd80783b */ /* 0x000e680000004200 */
[----:B------:R-:W-:Y:S01]  /*9d50*/  FMUL.FTZ R97, R2, R97 ;  /* 0x0000006102617220 */ /* 0x000fe20000410000 */
[C---:B------:R-:W-:Y:S05]  /*9d60*/  HMMA.16816.F32.BF16 R84, R136.reuse, R144, R84 ;  /* 0x000000908854723c */ /* 0x040fea0000041854 */
[C---:B------:R-:W-:Y:S01]  /*9d70*/  FMUL.FTZ R98, R0.reuse, R98 ;  /* 0x0000006200627220 */ /* 0x040fe20000410000 */
[C---:B------:R-:W-:Y:S01]  /*9d80*/  HMMA.16816.F32.BF16 R88, R136.reuse, R146, R88 ;  /* 0x000000928858723c */ /* 0x040fe20000041858 */
[----:B------:R-:W-:Y:S04]  /*9d90*/  LDSM.16.MT88.4 R144, [R188+0xc800] ;  /* 0x00c80000bc90783b */ /* 0x000fe80000004200 */
[----:B------:R-:W-:Y:S01]  /*9da0*/  FMUL.FTZ R99, R0, R99 ;  /* 0x0000006300637220 */ /* 0x000fe20000410000 */
[C---:B--2---:R-:W-:Y:S05]  /*9db0*/  HMMA.16816.F32.BF16 R92, R136.reuse, R124, R92 ;  /* 0x0000007c885c723c */ /* 0x044fea000004185c */
[C---:B------:R-:W-:Y:S01]  /*9dc0*/  FMUL.FTZ R100, R2.reuse, R100 ;  /* 0x0000006402647220 */ /* 0x040fe20000410000 */
[C---:B------:R-:W-:Y:S01]  /*9dd0*/  HMMA.16816.F32.BF16 R96, R136.reuse, R126, R96 ;  /* 0x0000007e8860723c */ /* 0x040fe20000041860 */
[----:B------:R-:W2:Y:S04]  /*9de0*/  LDSM.16.MT88.4 R124, [R188+0x10000] ;  /* 0x01000000bc7c783b */ /* 0x000ea80000004200 */
[----:B------:R-:W-:Y:S01]  /*9df0*/  FMUL.FTZ R101, R2, R101 ;  /* 0x0000006502657220 */ /* 0x000fe20000410000 */
[C---:B------:R-:W-:Y:S01]  /*9e00*/  FMUL.FTZ R102, R0.reuse, R102 ;  /* 0x0000006600667220 */ /* 0x040fe20000410000 */
[----:B------:R-:W-:Y:S01]  /*9e10*/  FMUL.FTZ R103, R0, R103 ;  /* 0x0000006700677220 */ /* 0x000fe20000410000 */
[C---:B------:R-:W-:Y:S03]  /*9e20*/  FMUL.FTZ R104, R2.reuse, R104 ;  /* 0x0000006802687220 */ /* 0x040fe60000410000 */
[----:B------:R-:W-:Y:S01]  /*9e30*/  FMUL.FTZ R105, R2, R105 ;  /* 0x0000006902697220 */ /* 0x000fe20000410000 */
[C---:B------:R-:W-:Y:S01]  /*9e40*/  FMUL.FTZ R106, R0.reuse, R106 ;  /* 0x0000006a006a7220 */ /* 0x040fe20000410000 */
[----:B------:R-:W-:Y:S01]  /*9e50*/  FMUL.FTZ R107, R0, R107 ;  /* 0x0000006b006b7220 */ /* 0x000fe20000410000 */
[C---:B---3--:R-:W-:Y:S03]  /*9e60*/  HMMA.16816.F32.BF16 R100, R136.reuse, R140, R100 ;  /* 0x0000008c8864723c */ /* 0x048fe60000041864 */
[C---:B------:R-:W-:Y:S01]  /*9e70*/  FMUL.FTZ R108, R2.reuse, R108 ;  /* 0x0000006c026c7220 */ /* 0x040fe20000410000 */
[----:B------:R-:W-:Y:S01]  /*9e80*/  FMUL.FTZ R109, R2, R109 ;  /* 0x0000006d026d7220 */ /* 0x000fe20000410000 */
[C---:B------:R-:W-:Y:S01]  /*9e90*/  FMUL.FTZ R110, R0.reuse, R110 ;  /* 0x0000006e006e7220 */ /* 0x040fe20000410000 */
[C---:B------:R-:W-:Y:S05]  /*9ea0*/  HMMA.16816.F32.BF16 R104, R136.reuse, R142, R104 ;  /* 0x0000008e8868723c */ /* 0x040fea0000041868 */
[----:B------:R-:W-:Y:S01]  /*9eb0*/  FMUL.FTZ R111, R0, R111 ;  /* 0x0000006f006f7220 */ /* 0x000fe20000410000 */
[----:B------:R-:W-:Y:S01]  /*9ec0*/  LOP3.LUT R172, R171, R172, R232, 0x96, !PT ;  /* 0x000000acabac7212 */ /* 0x000fe200078e96e8 */
[--C-:B------:R-:W-:Y:S01]  /*9ed0*/  FFMA.FTZ R170, R16, UR4, -R169.reuse ;  /* 0x0000000410aa7c23 */ /* 0x100fe200080108a9 */
[----:B------:R-:W-:Y:S03]  /*9ee0*/  FMUL.FTZ R16, R2, R120 ;  /* 0x0000007802107220 */ /* 0x000fe60000410000 */
[----:B------:R-:W-:Y:S01]  /*9ef0*/  IMAD.WIDE.U32 R140, R172, -0x2daee0ad, RZ ;  /* 0xd2511f53ac8c7825 */ /* 0x000fe200078e00ff */
[C---:B-1----:R-:W-:Y:S01]  /*9f00*/  HMMA.16816.F32.BF16 R108, R136.reuse, R128, R108 ;  /* 0x00000080886c723c */ /* 0x042fe2000004186c */
[----:B------:R-:W-:Y:S02]  /*9f10*/  MUFU.EX2 R170, R170 ;  /* 0x000000aa00aa7308 */ /* 0x000fe40000000800 */
[--C-:B------:R-:W-:Y:S01]  /*9f20*/  FFMA.FTZ R171, R17, UR4, -R169.reuse ;  /* 0x0000000411ab7c23 */ /* 0x100fe200080108a9 */
[--C-:B------:R-:W-:Y:S01]  /*9f30*/  FFMA.FTZ R173, R18, UR4, -R168.reuse ;  /* 0x0000000412ad7c23 */ /* 0x100fe200080108a8 */
[----:B------:R-:W-:Y:S01]  /*9f40*/  FFMA.FTZ R172, R19, UR4, -R168 ;  /* 0x0000000413ac7c23 */ /* 0x000fe200080108a8 */
[----:B------:R-:W-:Y:S01]  /*9f50*/  FMUL.FTZ R17, R2, R121 ;  /* 0x0000007902117220 */ /* 0x000fe20000410000 */
[C---:B------:R-:W-:Y:S01]  /*9f60*/  FMUL.FTZ R18, R0.reuse, R122 ;  /* 0x0000007a00127220 */ /* 0x040fe20000410000 */
[----:B------:R-:W-:Y:S03]  /*9f70*/  FMUL.FTZ R19, R0, R123 ;  /* 0x0000007b00137220 */ /* 0x000fe60000410000 */
[----:B------:R-:W-:Y:S01]  /*9f80*/  MUFU.EX2 R171, R171 ;  /* 0x000000ab00ab7308 */ /* 0x000fe20000000800 */
[----:B------:R-:W1:Y:S01]  /*9f90*/  LDSM.16.MT88.4 R120, [R192+0xc800] ;  /* 0x00c80000c078783b */ /* 0x000e620000004200 */
[----:B------:R-:W-:Y:S01]  /*9fa0*/  LOP3.LUT R128, R140, 0xffff, RZ, 0xc0, !PT ;  /* 0x0000ffff8c807812 */ /* 0x000fe200078ec0ff */
[----:B------:R-:W-:Y:S01]  /*9fb0*/  FFMA.FTZ R175, R13, UR4, -R169 ;  /* 0x000000040daf7c23 */ /* 0x000fe200080108a9 */
[----:B------:R-:W-:Y:S01]  /*9fc0*/  SHF.R.U32.HI R129, RZ, 0x10, R140 ;  /* 0x00000010ff817819 */ /* 0x000fe2000001168c */
[----:B------:R-:W-:Y:S01]  /*9fd0*/  FFMA.FTZ R231, R14, UR4, -R168 ;  /* 0x000000040ee77c23 */ /* 0x000fe200080108a8 */
[C---:B------:R-:W-:Y:S04]  /*9fe0*/  HMMA.16816.F32.BF16 R16, R136.reuse, R130, R16 ;  /* 0x000000828810723c */ /* 0x040fe80000041810 */
[----:B------:R-:W-:Y:S01]  /*9ff0*/  MUFU.EX2 R173, R173 ;  /* 0x000000ad00ad7308 */ /* 0x000fe20000000800 */
[----:B------:R-:W-:Y:S01]  /*a000*/  SHF.R.U32.HI R128, RZ, 0x8, R128 ;  /* 0x00000008ff807819 */ /* 0x000fe20000011680 */
[----:B------:R-:W-:Y:S01]  /*a010*/  FFMA.FTZ R222, R15, UR4, -R168 ;  /* 0x000000040fde7c23 */ /* 0x000fe200080108a8 */
[----:B------:R-:W-:Y:S01]  /*a020*/  LOP3.LUT R149, R140, 0xff, RZ, 0xc0, !PT ;  /* 0x000000ff8c957812 */ /* 0x000fe200078ec0ff */
[----:B------:R-:W-:Y:S03]  /*a030*/  FMUL.FTZ R13, R2, R117 ;  /* 0x00000075020d7220 */ /* 0x000fe60000410000 */
[----:B------:R-:W-:Y:S01]  /*a040*/  LOP3.LUT R12, R129, 0xff, RZ, 0xc0, !PT ;  /* 0x000000ff810c7812 */ /* 0x000fe200078ec0ff */
[C---:B------:R-:W-:Y:S02]  /*a050*/  FMUL.FTZ R14, R0.reuse, R118 ;  /* 0x00000076000e7220 */ /* 0x040fe40000410000 */
[----:B------:R-:W3:Y:S01]  /*a060*/  MUFU.EX2 R175, R175 ;  /* 0x000000af00af7308 */ /* 0x000ee20000000800 */
[----:B------:R-:W-:Y:S01]  /*a070*/  PRMT R149, R149, 0x5410, R128 ;  /* 0x0000541095957816 */ /* 0x000fe20000000080 */
[----:B------:R-:W-:Y:S01]  /*a080*/  FMUL.FTZ R15, R0, R119 ;  /* 0x00000077000f7220 */ /* 0x000fe20000410000 */
[----:B------:R-:W-:Y:S01]  /*a090*/  SHF.R.U32.HI R133, RZ, 0x18, R140 ;  /* 0x00000018ff857819 */ /* 0x000fe2000001168c */
[----:B------:R-:W4:Y:S01]  /*a0a0*/  LDSM.16.MT88.4 R128, [R190+0xc800] ;  /* 0x00c80000be80783b */ /* 0x000f220000004200 */
[----:B------:R-:W-:Y:S01]  /*a0b0*/  LOP3.LUT R134, R141, R134, R236, 0x96, !PT ;  /* 0x000000868d867212 */ /* 0x000fe200078e96ec */
[----:B------:R-:W-:Y:S01]  /*a0c0*/  FMUL.FTZ R112, R2, R112 ;  /* 0x0000007002707220 */ /* 0x000fe20000410000 */
[----:B------:R-:W-:Y:S03]  /*a0d0*/  PRMT R133, R12, 0x5410, R133 ;  /* 0x000054100c857816 */ /* 0x000fe60000000085 */
[----:B------:R-:W-:Y:S01]  /*a0e0*/  MUFU.EX2 R231, R231 ;  /* 0x000000e700e77308 */ /* 0x000fe20000000800 */
[----:B------:R-:W-:Y:S01]  /*a0f0*/  SHF.R.U32.HI R140, RZ, 0x10, R134 ;  /* 0x00000010ff8c7819 */ /* 0x000fe20000011686 */
[----:B------:R-:W-:Y:S01]  /*a100*/  FMUL.FTZ R12, R2, R116 ;  /* 0x00000074020c7220 */ /* 0x000fe20000410000 */
[----:B------:R-:W-:Y:S01]  /*a110*/  LOP3.LUT R148, R134, 0xffff, RZ, 0xc0, !PT ;  /* 0x0000ffff86947812 */ /* 0x000fe200078ec0ff */
[----:B------:R-:W-:Y:S01]  /*a120*/  FMUL.FTZ R113, R2, R113 ;  /* 0x0000007102717220 */ /* 0x000fe20000410000 */
[----:B------:R-:W-:Y:S01]  /*a130*/  LOP3.LUT R151, R134, 0xff, RZ, 0xc0, !PT ;  /* 0x000000ff86977812 */ /* 0x000fe200078ec0ff */
[----:B------:R-:W-:Y:S01]  /*a140*/  FMUL.FTZ R114, R0, R114 ;  /* 0x0000007200727220 */ /* 0x000fe20000410000 */
[----:B------:R-:W-:Y:S03]  /*a150*/  SHF.R.U32.HI R148, RZ, 0x8, R148 ;  /* 0x00000008ff947819 */ /* 0x000fe60000011694 */
[----:B------:R-:W5:Y:S01]  /*a160*/  MUFU.EX2 R222, R222 ;  /* 0x000000de00de7308 */ /* 0x000f620000000800 */
[C---:B--2---:R-:W-:Y:S03]  /*a170*/  HMMA.16816.F32.BF16 R12, R136.reuse, R124, R12 ;  /* 0x0000007c880c723c */ /* 0x044fe6000004180c */
[----:B------:R-:W-:Y:S01]  /*a180*/  LOP3.LUT R117, R140, 0xff, RZ, 0xc0, !PT ;  /* 0x000000ff8c757812 */ /* 0x000fe200078ec0ff */
[----:B------:R-:W-:Y:S01]  /*a190*/  FMUL.FTZ R115, R0, R115 ;  /* 0x0000007300737220 */ /* 0x000fe20000410000 */
[----:B------:R-:W-:Y:S01]  /*a1a0*/  SHF.R.U32.HI R134, RZ, 0x18, R134 ;  /* 0x00000018ff867819 */ /* 0x000fe20000011686 */
[----:B------:R-:W2:Y:S03]  /*a1b0*/  LDSM.16.MT88.4 R140, [R189+0xc800] ;  /* 0x00c80000bd8c783b */ /* 0x000ea60000004200 */
[----:B------:R-:W1:Y:S02]  /*a1c0*/  MUFU.EX2 R172, R172 ;  /* 0x000000ac00ac7308 */ /* 0x000e640000000800 */
[----:B------:R-:W-:Y:S01]  /*a1d0*/  PRMT R151, R151, 0x5410, R148 ;  /* 0x0000541097977816 */ /* 0x000fe20000000094 */
[----:B------:R-:W-:Y:S03]  /*a1e0*/  HMMA.16816.F32.BF16 R112, R136, R126, R112 ;  /* 0x0000007e8870723c */ /* 0x000fe60000041870 */
[----:B------:R-:W-:Y:S01]  /*a1f0*/  PRMT R117, R117, 0x5410, R134 ;  /* 0x0000541075757816 */ /* 0x000fe20000000086 */
[----:B------:R-:W-:Y:S01]  /*a200*/  LDSM.16.MT88.4 R136, [R192+0x10800] ;  /* 0x01080000c088783b */ /* 0x000fe20000004200 */
[--C-:B------:R-:W-:Y:S01]  /*a210*/  HSET2.LE.AND R118, R149, R166.reuse, PT ;  /* 0x000000a695767233 */ /* 0x100fe20003803000 */
[----:B------:R-:W-:Y:S01]  /*a220*/  FFMA.FTZ R234, R24, UR4, -R169 ;  /* 0x0000000418ea7c23 */ /* 0x000fe200080108a9 */
[--C-:B------:R-:W-:Y:S01]  /*a230*/  HSET2.LE.AND R116, R151, R166.reuse, PT ;  /* 0x000000a697747233 */ /* 0x100fe20003803000 */
[----:B------:R-:W-:Y:S03]  /*a240*/  FFMA.FTZ R237, R27, UR4, -R168 ;  /* 0x000000041bed7c23 */ /* 0x000fe600080108a8 */
[--C-:B------:R-:W-:Y:S01]  /*a250*/  HSET2.LE.AND R119, R133, R166.reuse, PT ;  /* 0x000000a685777233 */ /* 0x100fe20003803000 */
[----:B------:R-:W2:Y:S01]  /*a260*/  LDSM.16.MT88.4 R148, [R192+0xe800] ;  /* 0x00e80000c094783b */ /* 0x000ea20000004200 */
[--C-:B------:R-:W-:Y:S01]  /*a270*/  HSET2.LE.AND R117, R117, R166.reuse, PT ;  /* 0x000000a675757233 */ /* 0x100fe20003803000 */
[----:B------:R-:W-:Y:S01]  /*a280*/  MUFU.EX2 R234, R234 ;  /* 0x000000ea00ea7308 */ /* 0x000fe20000000800 */
[----:B---3--:R-:W-:Y:S01]  /*a290*/  F2FP.BF16.F32.PACK_AB R125, R175, R174 ;  /* 0x000000aeaf7d723e */ /* 0x008fe200000010ff */
[----:B------:R-:W-:Y:S01]  /*a2a0*/  FFMA.FTZ R167, R2, R223, R167 ;  /* 0x000000df02a77223 */ /* 0x000fe200000100a7 */
[----:B-----5:R-:W-:Y:S01]  /*a2b0*/  F2FP.BF16.F32.PACK_AB R124, R222, R231 ;  /* 0x000000e7de7c723e */ /* 0x020fe200000010ff */
[----:B------:R-:W-:Y:S01]  /*a2c0*/  FFMA.FTZ R165, R0, R221, R165 ;  /* 0x000000dd00a57223 */ /* 0x000fe200000100a5 */
[----:B------:R-:W-:Y:S01]  /*a2d0*/  F2FP.BF16.F32.PACK_AB R133, R171, R170 ;  /* 0x000000aaab85723e */ /* 0x000fe200000010ff */
[----:B------:R-:W-:Y:S01]  /*a2e0*/  FADD.FTZ R167, R163, R167 ;  /* 0x000000a7a3a77221 */ /* 0x000fe20000010000 */
[----:B-1----:R-:W-:Y:S03]  /*a2f0*/  F2FP.BF16.F32.PACK_AB R134, R172, R173 ;  /* 0x000000adac86723e */ /* 0x002fe600000010ff */
[----:B------:R-:W-:Y:S01]  /*a300*/  MUFU.EX2 R237, R237 ;  /* 0x000000ed00ed7308 */ /* 0x000fe20000000800 */
        /* <DEDUP_REMOVED lines=8> */
[----:B------:R-:W1:Y:S01]  /*a390*/  LDSM.16.MT88.4 R124, [R190+0xe800] ;  /* 0x00e80000be7c783b */ /* 0x000e620000004200 */
[----:B------:R-:W-:Y:S01]  /*a3a0*/  LOP3.LUT R133, R229, UR18, R219, 0x96, !PT ;  /* 0x00000012e5857c12 */ /* 0x000fe2000f8e96db */
[----:B------:R-:W-:Y:S01]  /*a3b0*/  MUFU.EX2 R134, R134 ;  /* 0x0000008600867308 */ /* 0x000fe20000000800 */
[----:B------:R-:W-:Y:S01]  /*a3c0*/  MOV R0, R3 ;  /* 0x0000000300007202 */ /* 0x000fe20000000f00 */
[----:B------:R-:W-:Y:S01]  /*a3d0*/  FADD.FTZ R161, R161, R162 ;  /* 0x000000a2a1a17221 */ /* 0x000fe20000010000 */
[C---:B------:R-:W-:Y:S05]  /*a3e0*/  HMMA.16816.F32.BF16 R4, R116.reuse, R120, R4 ;  /* 0x000000787404723c */ /* 0x040fea0000041804 */
        /* <DEDUP_REMOVED lines=9> */
[C---:B--2---:R-:W-:Y:S05]  /*a480*/  HMMA.16816.F32.BF16 R44, R116.reuse, R140, R44 ;  /* 0x0000008c742c723c */ /* 0x044fea000004182c */
[----:B------:R-:W-:Y:S01]  /*a490*/  FADD.FTZ R222, R222, R231 ;  /* 0x000000e7dede7221 */ /* 0x000fe20000010000 */
[C---:B------:R-:W-:Y:S05]  /*a4a0*/  HMMA.16816.F32.BF16 R48, R116.reuse, R142, R48 ;  /* 0x0000008e7430723c */ /* 0x040fea0000041830 */
[----:B------:R-:W-:Y:S01]  /*a4b0*/  IMAD.WIDE.U32 R140, R133, -0x326172a9, RZ ;  /* 0xcd9e8d57858c7825 */ /* 0x000fe200078e00ff */
[C---:B------:R-:W-:Y:S05]  /*a4c0*/  HMMA.16816.F32.BF16 R52, R116.reuse, R144, R52 ;  /* 0x000000907434723c */ /* 0x040fea0000041834 */
[----:B------:R-:W-:Y:S01]  /*a4d0*/  LOP3.LUT R140, R159, R140, R233, 0x96, !PT ;  /* 0x0000008c9f8c7212 */ /* 0x000fe200078e96e9 */
[C---:B------:R-:W-:Y:S01]  /*a4e0*/  HMMA.16816.F32.BF16 R56, R116.reuse, R146, R56 ;  /* 0x000000927438723c */ /* 0x040fe20000041838 */
[----:B------:R-:W-:Y:S04]  /*a4f0*/  LDSM.16.MT88.4 R144, [R192+0xf000] ;  /* 0x00f00000c090783b */ /* 0x000fe80000004200 */
[----:B------:R-:W-:Y:S01]  /*a500*/  LOP3.LUT R235, R141, R226, R235, 0x96, !PT ;  /* 0x000000e28deb7212 */ /* 0x000fe200078e96eb */
[C---:B------:R-:W-:Y:S05]  /*a510*/  HMMA.16816.F32.BF16 R60, R116.reuse, R148, R60 ;  /* 0x00000094743c723c */ /* 0x040fea000004183c */
[----:B------:R-:W-:Y:S01]  /*a520*/  IMAD.WIDE.U32 R140, R140, -0x2daee0ad, RZ ;  /* 0xd2511f538c8c7825 */ /* 0x000fe200078e00ff */
[C---:B------:R-:W-:Y:S05]  /*a530*/  HMMA.16816.F32.BF16 R64, R116.reuse, R150, R64 ;  /* 0x000000967440723c */ /* 0x040fea0000041840 */
[----:B------:R-:W-:Y:S01]  /*a540*/  IMAD.WIDE.U32 R242, R235, -0x2daee0ad, RZ ;  /* 0xd2511f53ebf27825 */ /* 0x000fe200078e00ff */
[C---:B-1----:R-:W-:Y:S05]  /*a550*/  HMMA.16816.F32.BF16 R68, R116.reuse, R124, R68 ;  /* 0x0000007c7444723c */ /* 0x042fea0000041844 */
[----:B------:R-:W-:Y:S01]  /*a560*/  LOP3.LUT R242, R141, R242, R230, 0x96, !PT ;  /* 0x000000f28df27212 */ /* 0x000fe200078e96e6 */
[C---:B------:R-:W-:Y:S01]  /*a570*/  HMMA.16816.F32.BF16 R72, R116.reuse, R126, R72 ;  /* 0x0000007e7448723c */ /* 0x040fe20000041848 */
[----:B------:R-:W1:Y:S04]  /*a580*/  LDSM.16.MT88.4 R124, [R190+0x10800] ;  /* 0x01080000be7c783b */ /* 0x000e680000004200 */
[----:B------:R-:W-:Y:S01]  /*a590*/  LOP3.LUT R157, R243, R224, R157, 0x96, !PT ;  /* 0x000000e0f39d7212 */ /* 0x000fe200078e969d */
[C---:B---3--:R-:W-:Y:S05]  /*a5a0*/  HMMA.16816.F32.BF16 R76, R116.reuse, R120, R76 ;  /* 0x00000078744c723c */ /* 0x048fea000004184c */
[----:B------:R-:W-:Y:S01]  /*a5b0*/  IMAD.WIDE.U32 R240, R157, -0x326172a9, RZ ;  /* 0xcd9e8d579df07825 */ /* 0x000fe200078e00ff */
[C---:B------:R-:W-:Y:S05]  /*a5c0*/  HMMA.16816.F32.BF16 R80, R116.reuse, R122, R80 ;  /* 0x0000007a7450723c */ /* 0x040fea0000041850 */
[----:B------:R-:W-:Y:S01]  /*a5d0*/  IMAD.WIDE.U32 R242, R242, -0x326172a9, RZ ;  /* 0xcd9e8d57f2f27825 */ /* 0x000fe200078e00ff */
[C---:B----4-:R-:W-:Y:S05]  /*a5e0*/  HMMA.16816.F32.BF16 R84, R116.reuse, R128, R84 ;  /* 0x000000807454723c */ /* 0x050fea0000041854 */
[----:B------:R-:W-:Y:S01]  /*a5f0*/  LOP3.LUT R156, R241, R158, R156, 0x96, !PT ;  /* 0x0000009ef19c7212 */ /* 0x000fe200078e969c */
[C---:B------:R-:W-:Y:S01]  /*a600*/  HMMA.16816.F32.BF16 R88, R116.reuse, R130, R88 ;  /* 0x000000827458723c */ /* 0x040fe20000041858 */
[----:B------:R-:W-:Y:S04]  /*a610*/  LDSM.16.MT88.4 R128, [R192+0xd000] ;  /* 0x00d00000c080783b */ /* 0x000fe80000004200 */
[----:B------:R-:W-:Y:S01]  /*a620*/  LOP3.LUT R240, R243, R240, R155, 0x96, !PT ;  /* 0x000000f0f3f07212 */ /* 0x000fe200078e969b */
[C---:B------:R-:W-:Y:S05]  /*a630*/  HMMA.16816.F32.BF16 R92, R116.reuse, R136, R92 ;  /* 0x00000088745c723c */ /* 0x040fea000004185c */
[----:B------:R-:W-:Y:S01]  /*a640*/  IMAD.WIDE.U32 R156, R156, -0x2daee0ad, RZ ;  /* 0xd2511f539c9c7825 */ /* 0x000fe200078e00ff */
[C---:B------:R-:W-:Y:S01]  /*a650*/  HMMA.16816.F32.BF16 R96, R116.reuse, R138, R96 ;  /* 0x0000008a7460723c */ /* 0x040fe20000041860 */
[----:B------:R-:W-:Y:S04]  /*a660*/  LDSM.16.MT88.4 R136, [R189+0xd000] ;  /* 0x00d00000bd88783b */ /* 0x000fe80000004200 */
[----:B------:R-:W-:Y:S01]  /*a670*/  IMAD.WIDE.U32 R240, R240, -0x2daee0ad, RZ ;  /* 0xd2511f53f0f07825 */ /* 0x000fe200078e00ff */
[C---:B-1----:R-:W-:Y:S05]  /*a680*/  HMMA.16816.F32.BF16 R100, R116.reuse, R124, R100 ;  /* 0x0000007c7464723c */ /* 0x042fea0000041864 */
[----:B------:R-:W-:Y:S01]  /*a690*/  LOP3.LUT R238, R157, R140, R154, 0x96, !PT ;  /* 0x0000008c9dee7212 */ /* 0x000fe200078e969a */
[C---:B------:R-:W-:Y:S01]  /*a6a0*/  HMMA.16816.F32.BF16 R104, R116.reuse, R126, R104 ;  /* 0x0000007e7468723c */ /* 0x040fe20000041868 */
[----:B------:R-:W-:Y:S04]  /*a6b0*/  LDSM.16.MT88.4 R124, [R190+0xd000] ;  /* 0x00d00000be7c783b */ /* 0x000fe80000004200 */
[----:B------:R-:W-:Y:S01]  /*a6c0*/  LOP3.LUT R148, R241, R156, R153, 0x96, !PT ;  /* 0x0000009cf1947212 */ /* 0x000fe200078e9699 */
[----:B------:R-:W-:Y:S05]  /*a6d0*/  IMAD.WIDE.U32 R238, R238, -0x326172a9, RZ ;  /* 0xcd9e8d57eeee7825 */ /* 0x000fea00078e00ff */
[--C-:B------:R-:W-:Y:S01]  /*a6e0*/  FFMA.FTZ R133, R20, UR4, -R169.reuse ;  /* 0x0000000414857c23 */ /* 0x100fe200080108a9 */
[----:B------:R-:W-:Y:S01]  /*a6f0*/  LDSM.16.MT88.4 R140, [R188+0xd000] ;  /* 0x00d00000bc8c783b */ /* 0x000fe20000004200 */
[----:B------:R-:W-:Y:S04]  /*a700*/  IMAD.WIDE.U32 R148, R148, -0x326172a9, RZ ;  /* 0xcd9e8d5794947825 */ /* 0x000fe800078e00ff */
[--C-:B------:R-:W-:Y:S01]  /*a710*/  FFMA.FTZ R230, R22, UR4, -R168.reuse ;  /* 0x0000000416e67c23 */ /* 0x100fe200080108a8 */
[----:B------:R-:W1:Y:S01]  /*a720*/  MUFU.EX2 R133, R133 ;  /* 0x0000008500857308 */ /* 0x000e620000000800 */
[----:B------:R-:W-:Y:S01]  /*a730*/  FFMA.FTZ R233, R23, UR4, -R168 ;  /* 0x0000000417e97c23 */ /* 0x000fe200080108a8 */
[----:B------:R-:W-:Y:S01]  /*a740*/  FFMA.FTZ R235, R25, UR4, -R169 ;  /* 0x0000000419eb7c23 */ /* 0x000fe200080108a9 */
[----:B------:R-:W-:Y:S01]  /*a750*/  LOP3.LUT R152, R149, R238, R152, 0x96, !PT ;  /* 0x000000ee95987212 */ /* 0x000fe200078e9698 */
[----:B------:R-:W2:Y:S01]  /*a760*/  LDSM.16.MT88.4 R20, [R189+0x10800] ;  /* 0x01080000bd14783b */ /* 0x000ea20000004200 */
[----:B------:R-:W-:Y:S01]  /*a770*/  FFMA.FTZ R238, R26, UR4, -R168 ;  /* 0x000000041aee7c23 */ /* 0x000fe200080108a8 */
[----:B------:R-:W-:Y:S01]  /*a780*/  LOP3.LUT R24, R148, 0xffff, RZ, 0xc0, !PT ;  /* 0x0000ffff94187812 */ /* 0x000fe200078ec0ff */
[----:B------:R-:W-:Y:S01]  /*a790*/  FADD.FTZ R170, R170, R175 ;  /* 0x000000afaaaa7221 */ /* 0x000fe20000010000 */
[C---:B------:R-:W-:Y:S02]  /*a7a0*/  LOP3.LUT R121, R152.reuse, 0xffff, RZ, 0xc0, !PT ;  /* 0x0000ffff98797812 */ /* 0x040fe400078ec0ff */
[----:B------:R-:W-:Y:S01]  /*a7b0*/  MUFU.EX2 R230, R230 ;  /* 0x000000e600e67308 */ /* 0x000fe20000000800 */
[----:B------:R-:W-:Y:S01]  /*a7c0*/  LOP3.LUT R120, R152, 0xff, RZ, 0xc0, !PT ;  /* 0x000000ff98787812 */ /* 0x000fe200078ec0ff */
[----:B------:R-:W-:Y:S01]  /*a7d0*/  FADD.FTZ R173, R173, R222 ;  /* 0x000000deadad7221 */ /* 0x000fe20000010000 */
[----:B------:R-:W-:Y:S01]  /*a7e0*/  SHF.R.U32.HI R121, RZ, 0x8, R121 ;  /* 0x00000008ff797819 */ /* 0x000fe20000011679 */
[----:B------:R-:W-:Y:S01]  /*a7f0*/  FADD.FTZ R170, R171, R170 ;  /* 0x000000aaabaa7221 */ /* 0x000fe20000010000 */
[--C-:B------:R-:W-:Y:S01]  /*a800*/  SHF.R.U32.HI R151, RZ, 0x10, R152.reuse ;  /* 0x00000010ff977819 */ /* 0x100fe20000011698 */
[----:B------:R-:W-:Y:S01]  /*a810*/  FADD.FTZ R173, R172, R173 ;  /* 0x000000adacad7221 */ /* 0x000fe20000010000 */
[----:B------:R-:W-:Y:S03]  /*a820*/  PRMT R25, R120, 0x5410, R121 ;  /* 0x0000541078197816 */ /* 0x000fe60000000079 */
[----:B------:R-:W3:Y:S01]  /*a830*/  MUFU.EX2 R233, R233 ;  /* 0x000000e900e97308 */ /* 0x000ee20000000800 */
[----:B------:R-:W4:Y:S01]  /*a840*/  LDSM.16.MT88.4 R120, [R188+0x10800] ;  /* 0x01080000bc78783b */ /* 0x000f220000004200 */
[----:B------:R-:W-:Y:S02]  /*a850*/  SHF.R.U32.HI R152, RZ, 0x18, R152 ;  /* 0x00000018ff987819 */ /* 0x000fe40000011698 */
[----:B------:R-:W-:Y:S02]  /*a860*/  LOP3.LUT R151, R151, 0xff, RZ, 0xc0, !PT ;  /* 0x000000ff97977812 */ /* 0x000fe400078ec0ff */
[----:B------:R-:W-:Y:S04]  /*a870*/  SHF.R.U32.HI R149, RZ, 0x10, R148 ;  /* 0x00000010ff957819 */ /* 0x000fe80000011694 */
[----:B------:R-:W5:Y:S01]  /*a880*/  MUFU.EX2 R235, R235 ;  /* 0x000000eb00eb7308 */ /* 0x000f620000000800 */
[----:B------:R-:W-:Y:S02]  /*a890*/  PRMT R151, R151, 0x5410, R152 ;  /* 0x0000541097977816 */ /* 0x000fe40000000098 */
[----:B------:R-:W-:Y:S01]  /*a8a0*/  LDSM.16.MT88.4 R152, [R189+0xf000] ;  /* 0x00f00000bd98783b */ /* 0x000fe20000004200 */
[----:B------:R-:W-:Y:S02]  /*a8b0*/  LOP3.LUT R149, R149, 0xff, RZ, 0xc0, !PT ;  /* 0x000000ff95957812 */ /* 0x000fe400078ec0ff */
[----:B------:R-:W-:Y:S04]  /*a8c0*/  SHF.R.U32.HI R26, RZ, 0x8, R24 ;  /* 0x00000008ff1a7819 */ /* 0x000fe80000011618 */
[----:B------:R-:W5:Y:S01]  /*a8d0*/  MUFU.EX2 R238, R238 ;  /* 0x000000ee00ee7308 */ /* 0x000f620000000800 */
[--C-:B------:R-:W-:Y:S02]  /*a8e0*/  HSET2.LE.AND R24, R25, R166.reuse, PT ;  /* 0x000000a619187233 */ /* 0x100fe40003803000 */
[----:B------:R-:W-:Y:S02]  /*a8f0*/  LOP3.LUT R157, R148, 0xff, RZ, 0xc0, !PT ;  /* 0x000000ff949d7812 */ /* 0x000fe400078ec0ff */
[----:B------:R-:W-:Y:S02]  /*a900*/  SHF.R.U32.HI R148, RZ, 0x18, R148 ;  /* 0x00000018ff947819 */ /* 0x000fe40000011694 */
[----:B------:R-:W-:Y:S02]  /*a910*/  PRMT R157, R157, 0x5410, R26 ;  /* 0x000054109d9d7816 */ /* 0x000fe4000000001a */
[----:B------:R-:W-:Y:S01]  /*a920*/  PRMT R27, R149, 0x5410, R148 ;  /* 0x00005410951b7816 */ /* 0x000fe20000000094 */
[C---:B--2---:R-:W-:Y:S03]  /*a930*/  HMMA.16816.F32.BF16 R108, R116.reuse, R20, R108 ;  /* 0x00000014746c723c */ /* 0x044fe6000004186c */
[----:B-1----:R-:W-:Y:S01]  /*a940*/  F2FP.BF16.F32.PACK_AB R25, R134, R133 ;  /* 0x000000858619723e */ /* 0x002fe200000010ff */
[----:B------:R-:W-:Y:S01]  /*a950*/  FADD.FTZ R133, R133, R170 ;  /* 0x000000aa85857221 */ /* 0x000fe20000010000 */
[--C-:B------:R-:W-:Y:S01]  /*a960*/  HSET2.LE.AND R26, R157, R166.reuse, PT ;  /* 0x000000a69d1a7233 */ /* 0x100fe20003803000 */
[C---:B------:R-:W-:Y:S01]  /*a970*/  HMMA.16816.F32.BF16 R16, R116.reuse, R22, R16 ;  /* 0x000000167410723c */ /* 0x040fe20000041810 */
[----:B------:R-:W-:Y:S04]  /*a980*/  LDSM.16.MT88.4 R156, [R188+0xf000] ;  /* 0x00f00000bc9c783b */ /* 0x000fe80000004200 */
[----:B------:R-:W-:Y:S01]  /*a990*/  LOP3.LUT R24, R24, R25, RZ, 0xc0, !PT ;  /* 0x0000001918187212 */ /* 0x000fe200078ec0ff */
[----:B------:R-:W-:Y:S01]  /*a9a0*/  FADD.FTZ R133, R134, R133 ;  /* 0x0000008586857221 */ /* 0x000fe20000010000 */
[--C-:B------:R-:W-:Y:S01]  /*a9b0*/  HSET2.LE.AND R25, R151, R166.reuse, PT ;  /* 0x000000a697197233 */ /* 0x100fe20003803000 */
[C---:B----4-:R-:W-:Y:S01]  /*a9c0*/  HMMA.16816.F32.BF16 R12, R116.reuse, R120, R12 ;  /* 0x00000078740c723c */ /* 0x050fe2000004180c */
[----:B------:R-:W1:Y:S02]  /*a9d0*/  LDSM.16.MT88.4 R148, [R190+0xf000] ;  /* 0x00f00000be94783b */ /* 0x000e640000004200 */
[----:B---3--:R-:W-:Y:S01]  /*a9e0*/  F2FP.BF16.F32.PACK_AB R20, R233, R230 ;  /* 0x000000e6e914723e */ /* 0x008fe200000010ff */
[----:B------:R-:W-:Y:S01]  /*a9f0*/  FADD.FTZ R230, R230, R173 ;  /* 0x000000ade6e67221 */ /* 0x000fe20000010000 */
[--C-:B------:R-:W-:Y:S01]  /*aa00*/  HSET2.LE.AND R27, R27, R166.reuse, PT ;  /* 0x000000a61b1b7233 */ /* 0x100fe20003803000 */
[----:B------:R-:W-:Y:S03]  /*aa10*/  HMMA.16816.F32.BF16 R112, R116, R122, R112 ;  /* 0x0000007a7470723c */ /* 0x000fe60000041870 */
[----:B------:R-:W-:Y:S02]  /*aa20*/  LDSM.16.MT88.4 R116, [R190+0x11000] ;  /* 0x01100000be74783b */ /* 0x000fe40000004200 */
[----:B------:R-:W-:Y:S01]  /*aa30*/  LOP3.LUT R25, R25, R20, RZ, 0xc0, !PT ;  /* 0x0000001419197212 */ /* 0x000fe200078ec0ff */
[----:B------:R-:W-:Y:S01]  /*aa40*/  FADD.FTZ R233, R233, R230 ;  /* 0x000000e6e9e97221 */ /* 0x000fe20000010000 */
[----:B-----5:R-:W-:Y:S01]  /*aa50*/  F2FP.BF16.F32.PACK_AB R21, R235, R234 ;  /* 0x000000eaeb15723e */ /* 0x020fe200000010ff */
[----:B------:R-:W-:Y:S03]  /*aa60*/  FADD.FTZ R234, R234, R133 ;  /* 0x00000085eaea7221 */ /* 0x000fe60000010000 */
[----:B------:R-:W-:Y:S01]  /*aa70*/  F2FP.BF16.F32.PACK_AB R20, R237, R238 ;  /* 0x000000eeed14723e */ /* 0x000fe200000010ff */
[----:B------:R-:W-:Y:S01]  /*aa80*/  LDSM.16.MT88.4 R120, [R189+0x11000] ;  /* 0x01100000bd78783b */ /* 0x000fe20000004200 */
[----:B------:R-:W-:Y:S01]  /*aa90*/  LOP3.LUT R26, R26, R21, RZ, 0xc0, !PT ;  /* 0x000000151a1a7212 */ /* 0x000fe200078ec0ff */
[----:B------:R-:W-:Y:S01]  /*aaa0*/  FADD.FTZ R238, R238, R233 ;  /* 0x000000e9eeee7221 */ /* 0x000fe20000010000 */
[----:B------:R-:W-:Y:S01]  /*aab0*/  LOP3.LUT R27, R27, R20, RZ, 0xc0, !PT ;  /* 0x000000141b1b7212 */ /* 0x000fe200078ec0ff */
[----:B------:R-:W-:Y:S01]  /*aac0*/  FADD.FTZ R235, R235, R234 ;  /* 0x000000eaebeb7221 */ /* 0x000fe20000010000 */
[----:B------:R-:W-:Y:S01]  /*aad0*/  MOV R133, R132 ;  /* 0x0000008400857202 */ /* 0x000fe20000000f00 */
[----:B------:R-:W-:Y:S02]  /*aae0*/  FADD.FTZ R237, R237, R238 ;  /* 0x000000eeeded7221 */ /* 0x000fe40000010000 */
[----:B------:R-:W2:Y:S02]  /*aaf0*/  LDSM.16.MT88.4 R20, [R192+0x11000] ;  /* 0x01100000c014783b */ /* 0x000ea40000004200 */
[C---:B------:R-:W-:Y:S06]  /*ab00*/  HMMA.16816.F32.BF16 R4, R24.reuse, R128, R4 ;  /* 0x000000801804723c */ /* 0x040fec0000041804 */
[C---:B------:R-:W-:Y:S06]  /*ab10*/  HMMA.16816.F32.BF16 R8, R24.reuse, R130, R8 ;  /* 0x000000821808723c */ /* 0x040fec0000041808 */
[C---:B------:R-:W-:Y:S06]  /*ab20*/  HMMA.16816.F32.BF16 R36, R24.reuse, R124, R36 ;  /* 0x0000007c1824723c */ /* 0x040fec0000041824 */
        /* <DEDUP_REMOVED lines=13> */
[C---:B-1----:R-:W-:Y:S05]  /*ac00*/  HMMA.16816.F32.BF16 R68, R24.reuse, R148, R68 ;  /* 0x000000941844723c */ /* 0x042fea0000041844 */
[----:B------:R-:W-:Y:S01]  /*ac10*/  MUFU.EX2 R142, R142 ;  /* 0x0000008e008e7308 */ /* 0x000fe20000000800 */
[--C-:B------:R-:W-:Y:S01]  /*ac20*/  FFMA.FTZ R145, R34, UR4, -R168.reuse ;  /* 0x0000000422917c23 */ /* 0x100fe200080108a8 */
[C---:B------:R-:W-:Y:S04]  /*ac30*/  HMMA.16816.F32.BF16 R72, R24.reuse, R150, R72 ;  /* 0x000000961848723c */ /* 0x040fe80000041848 */
[--C-:B------:R-:W-:Y:S02]  /*ac40*/  FFMA.FTZ R143, R31, UR4, -R168.reuse ;  /* 0x000000041f8f7c23 */ /* 0x100fe400080108a8 */
[C---:B------:R-:W-:Y:S02]  /*ac50*/  HMMA.16816.F32.BF16 R76, R24.reuse, R152, R76 ;  /* 0x00000098184c723c */ /* 0x040fe4000004184c */
[----:B------:R-:W-:Y:S03]  /*ac60*/  MUFU.EX2 R144, R144 ;  /* 0x0000009000907308 */ /* 0x000fe60000000800 */
[----:B------:R-:W-:Y:S01]  /*ac70*/  FFMA.FTZ R168, R35, UR4, -R168 ;  /* 0x0000000423a87c23 */ /* 0x000fe200080108a8 */
[C---:B------:R-:W-:Y:S06]  /*ac80*/  HMMA.16816.F32.BF16 R80, R24.reuse, R154, R80 ;  /* 0x0000009a1850723c */ /* 0x040fec0000041850 */
[----:B------:R-:W-:Y:S01]  /*ac90*/  MUFU.EX2 R145, R145 ;  /* 0x0000009100917308 */ /* 0x000fe20000000800 */
[--C-:B------:R-:W-:Y:S01]  /*aca0*/  FFMA.FTZ R141, R29, UR4, -R169.reuse ;  /* 0x000000041d8d7c23 */ /* 0x100fe200080108a9 */
[C---:B------:R-:W-:Y:S03]  /*acb0*/  HMMA.16816.F32.BF16 R84, R24.reuse, R156, R84 ;  /* 0x0000009c1854723c */ /* 0x040fe60000041854 */
[----:B------:R-:W-:Y:S03]  /*acc0*/  FFMA.FTZ R169, R33, UR4, -R169 ;  /* 0x0000000421a97c23 */ /* 0x000fe600080108a9 */
[C---:B------:R-:W-:Y:S01]  /*acd0*/  HMMA.16816.F32.BF16 R88, R24.reuse, R158, R88 ;  /* 0x0000009e1858723c */ /* 0x040fe20000041858 */
[----:B------:R-:W-:Y:S01]  /*ace0*/  LDSM.16.MT88.4 R32, [R190+0xd800] ;  /* 0x00d80000be20783b */ /* 0x000fe20000004200 */
[----:B------:R-:W-:Y:S03]  /*acf0*/  MUFU.EX2 R168, R168 ;  /* 0x000000a800a87308 */ /* 0x000fe60000000800 */
[----:B------:R-:W-:Y:S01]  /*ad00*/  LOP3.LUT R30, R239, R242, R232, 0x96, !PT ;  /* 0x000000f2ef1e7212 */ /* 0x000fe200078e96e8 */
[C---:B--2---:R-:W-:Y:S06]  /*ad10*/  HMMA.16816.F32.BF16 R92, R24.reuse, R20, R92 ;  /* 0x00000014185c723c */ /* 0x044fec000004185c */
[----:B------:R-:W1:Y:S05]  /*ad20*/  MUFU.EX2 R169, R169 ;  /* 0x000000a900a97308 */ /* 0x000e6a0000000800 */
[----:B------:R-:W-:Y:S01]  /*ad30*/  IMAD.WIDE.U32 R30, R30, -0x2daee0ad, RZ ;  /* 0xd2511f531e1e7825 */ /* 0x000fe200078e00ff */
[C---:B------:R-:W-:Y:S01]  /*ad40*/  HMMA.16816.F32.BF16 R96, R24.reuse, R22, R96 ;  /* 0x000000161860723c */ /* 0x040fe20000041860 */
[----:B------:R-:W2:Y:S02]  /*ad50*/  LDSM.16.MT88.4 R20, [R188+0x11000] ;  /* 0x01100000bc14783b */ /* 0x000ea40000004200 */
[C---:B------:R-:W-:Y:S03]  /*ad60*/  LOP3.LUT R29, R30.reuse, 0xffff, RZ, 0xc0, !PT ;  /* 0x0000ffff1e1d7812 */ /* 0x040fe600078ec0ff */
[C---:B------:R-:W-:Y:S01]  /*ad70*/  HMMA.16816.F32.BF16 R100, R24.reuse, R116, R100 ;  /* 0x000000741864723c */ /* 0x040fe20000041864 */
[----:B------:R-:W3:Y:S04]  /*ad80*/  MUFU.EX2 R141, R141 ;  /* 0x0000008d008d7308 */ /* 0x000ee80000000800 */
[----:B------:R-:W-:Y:S01]  /*ad90*/  LOP3.LUT R131, R30, 0xff, RZ, 0xc0, !PT ;  /* 0x000000ff1e837812 */ /* 0x000fe200078ec0ff */
[C---:B------:R-:W-:Y:S01]  /*ada0*/  HMMA.16816.F32.BF16 R104, R24.reuse, R118, R104 ;  /* 0x000000761868723c */ /* 0x040fe20000041868 */
[----:B------:R-:W4:Y:S04]  /*adb0*/  LDSM.16.MT88.4 R116, [R189+0xd800] ;  /* 0x00d80000bd74783b */ /* 0x000f280000004200 */
[----:B------:R-:W5:Y:S01]  /*adc0*/  MUFU.EX2 R143, R143 ;  /* 0x0000008f008f7308 */ /* 0x000f620000000800 */
[----:B------:R-:W-:Y:S01]  /*add0*/  LOP3.LUT R236, R31, R240, R236, 0x96, !PT ;  /* 0x000000f01fec7212 */ /* 0x000fe200078e96ec */
[C---:B------:R-:W-:Y:S04]  /*ade0*/  HMMA.16816.F32.BF16 R108, R24.reuse, R120, R108 ;  /* 0x00000078186c723c */ /* 0x040fe8000004186c */
[--C-:B------:R-:W-:Y:S02]  /*adf0*/  SHF.R.U32.HI R31, RZ, 0x18, R30.reuse ;  /* 0x00000018ff1f7819 */ /* 0x100fe4000001161e */
[C---:B------:R-:W-:Y:S05]  /*ae00*/  HMMA.16816.F32.BF16 R16, R24.reuse, R122, R16 ;  /* 0x0000007a1810723c */ /* 0x040fea0000041810 */
[----:B------:R-:W-:Y:S02]  /*ae10*/  SHF.R.U32.HI R120, RZ, 0x8, R29 ;  /* 0x00000008ff787819 */ /* 0x000fe4000001161d */
[----:B------:R-:W-:Y:S04]  /*ae20*/  SHF.R.U32.HI R28, RZ, 0x10, R30 ;  /* 0x00000010ff1c7819 */ /* 0x000fe8000001161e */
[C---:B------:R-:W-:Y:S02]  /*ae30*/  LOP3.LUT R30, R236.reuse, 0xffff, RZ, 0xc0, !PT ;  /* 0x0000ffffec1e7812 */ /* 0x040fe400078ec0ff */
[----:B------:R-:W-:Y:S02]  /*ae40*/  SHF.R.U32.HI R29, RZ, 0x10, R236 ;  /* 0x00000010ff1d7819 */ /* 0x000fe400000116ec */
[----:B------:R-:W-:Y:S01]  /*ae50*/  LOP3.LUT R129, R236, 0xff, RZ, 0xc0, !PT ;  /* 0x000000ffec817812 */ /* 0x000fe200078ec0ff */
[C---:B--2---:R-:W-:Y:S03]  /*ae60*/  HMMA.16816.F32.BF16 R12, R24.reuse, R20, R12 ;  /* 0x00000014180c723c */ /* 0x044fe6000004180c */
[----:B------:R-:W-:Y:S02]  /*ae70*/  SHF.R.U32.HI R30, RZ, 0x8, R30 ;  /* 0x00000008ff1e7819 */ /* 0x000fe4000001161e */
[----:B------:R-:W-:Y:S01]  /*ae80*/  LOP3.LUT R28, R28, 0xff, RZ, 0xc0, !PT ;  /* 0x000000ff1c1c7812 */ /* 0x000fe200078ec0ff */
[----:B------:R-:W-:Y:S01]  /*ae90*/  HMMA.16816.F32.BF16 R112, R24, R22, R112 ;  /* 0x000000161870723c */ /* 0x000fe20000041870 */
[----:B------:R-:W-:Y:S04]  /*aea0*/  LDSM.16.MT88.4 R24, [R192+0x11800] ;  /* 0x01180000c018783b */ /* 0x000fe80000004200 */
[----:B------:R-:W-:Y:S02]  /*aeb0*/  SHF.R.U32.HI R236, RZ, 0x18, R236 ;  /* 0x00000018ffec7819 */ /* 0x000fe400000116ec */
[----:B------:R-:W-:Y:S04]  /*aec0*/  LOP3.LUT R29, R29, 0xff, RZ, 0xc0, !PT ;  /* 0x000000ff1d1d7812 */ /* 0x000fe800078ec0ff */
[----:B------:R-:W-:Y:S02]  /*aed0*/  PRMT R131, R131, 0x5410, R120 ;  /* 0x0000541083837816 */ /* 0x000fe40000000078 */
[----:B------:R-:W-:Y:S01]  /*aee0*/  PRMT R31, R28, 0x5410, R31 ;  /* 0x000054101c1f7816 */ /* 0x000fe2000000001f */
[----:B------:R-:W2:Y:S01]  /*aef0*/  LDSM.16.MT88.4 R120, [R188+0xd800] ;  /* 0x00d80000bc78783b */ /* 0x000ea20000004200 */
[----:B------:R-:W-:Y:S02]  /*af00*/  PRMT R129, R129, 0x5410, R30 ;  /* 0x0000541081817816 */ /* 0x000fe4000000001e */
[----:B------:R-:W-:Y:S02]  /*af10*/  PRMT R29, R29, 0x5410, R236 ;  /* 0x000054101d1d7816 */ /* 0x000fe400000000ec */
[--C-:B------:R-:W-:Y:S02]  /*af20*/  HSET2.LE.AND R30, R131, R166.reuse, PT ;  /* 0x000000a6831e7233 */ /* 0x100fe40003803000 */
[--C-:B------:R-:W-:Y:S02]  /*af30*/  HSET2.LE.AND R31, R31, R166.reuse, PT ;  /* 0x000000a61f1f7233 */ /* 0x100fe40003803000 */
[--C-:B------:R-:W-:Y:S02]  /*af40*/  HSET2.LE.AND R28, R129, R166.reuse, PT ;  /* 0x000000a6811c7233 */ /* 0x100fe40003803000 */
[----:B------:R-:W-:Y:S02]  /*af50*/  HSET2.LE.AND R29, R29, R166, PT ;  /* 0x000000a61d1d7233 */ /* 0x000fe40003803000 */
[----:B-1----:R-:W-:Y:S02]  /*af60*/  F2FP.BF16.F32.PACK_AB R21, R169, R144 ;  /* 0x00000090a915723e */ /* 0x002fe400000010ff */
[----:B------:R-:W-:Y:S02]  /*af70*/  F2FP.BF16.F32.PACK_AB R20, R168, R145 ;  /* 0x00000091a814723e */ /* 0x000fe400000010ff */
[----:B---3--:R-:W-:Y:S01]  /*af80*/  F2FP.BF16.F32.PACK_AB R129, R141, R140 ;  /* 0x0000008c8d81723e */ /* 0x008fe200000010ff */
[----:B------:R-:W-:Y:S01]  /*af90*/  FADD.FTZ R140, R140, R235 ;  /* 0x000000eb8c8c7221 */ /* 0x000fe20000010000 */
[----:B-----5:R-:W-:Y:S01]  /*afa0*/  F2FP.BF16.F32.PACK_AB R128, R143, R142 ;  /* 0x0000008e8f80723e */ /* 0x020fe200000010ff */
[----:B------:R-:W-:Y:S01]  /*afb0*/  FADD.FTZ R142, R142, R237 ;  /* 0x000000ed8e8e7221 */ /* 0x000fe20000010000 */
[----:B------:R-:W-:Y:S01]  /*afc0*/  LOP3.LUT R30, R30, R21, RZ, 0xc0, !PT ;  /* 0x000000151e1e7212 */ /* 0x000fe200078ec0ff */
[----:B------:R-:W-:Y:S01]  /*afd0*/  FADD.FTZ R141, R141, R140 ;  /* 0x0000008c8d8d7221 */ /* 0x000fe20000010000 */
[----:B------:R-:W-:Y:S01]  /*afe0*/  LOP3.LUT R31, R31, R20, RZ, 0xc0, !PT ;  /* 0x000000141f1f7212 */ /* 0x000fe200078ec0ff */
[----:B------:R-:W-:Y:S01]  /*aff0*/  FADD.FTZ R142, R143, R142 ;  /* 0x0000008e8f8e7221 */ /* 0x000fe20000010000 */
[----:B------:R-:W-:Y:S01]  /*b000*/  LOP3.LUT R28, R28, R129, RZ, 0xc0, !PT ;  /* 0x000000811c1c7212 */ /* 0x000fe200078ec0ff */
[----:B------:R-:W1:Y:S01]  /*b010*/  LDSM.16.MT88.4 R20, [R190+0xf800] ;  /* 0x00f80000be14783b */ /* 0x000e620000004200 */
[----:B------:R-:W-:Y:S01]  /*b020*/  LOP3.LUT R29, R29, R128, RZ, 0xc0, !PT ;  /* 0x000000801d1d7212 */ /* 0x000fe200078ec0ff */
[----:B------:R-:W-:Y:S01]  /*b030*/  FADD.FTZ R144, R144, R141 ;  /* 0x0000008d90907221 */ /* 0x000fe20000010000 */
[----:B------:R-:W-:Y:S03]  /*b040*/  FADD.FTZ R145, R145, R142 ;  /* 0x0000008e91917221 */ /* 0x000fe60000010000 */
[----:B------:R-:W-:Y:S01]  /*b050*/  FADD.FTZ R223, R169, R144 ;  /* 0x00000090a9df7221 */ /* 0x000fe20000010000 */
[----:B------:R-:W-:Y:S01]  /*b060*/  FADD.FTZ R221, R168, R145 ;  /* 0x00000091a8dd7221 */ /* 0x000fe20000010000 */
[C---:B------:R-:W-:Y:S01]  /*b070*/  HMMA.16816.F32.BF16 R128, R28.reuse, R124, R4 ;  /* 0x0000007c1c80723c */ /* 0x040fe20000041804 */
[----:B------:R-:W3:Y:S05]  /*b080*/  LDSM.16.MT88.4 R4, [R189+0xf800] ;  /* 0x00f80000bd04783b */ /* 0x000eea0000004200 */
[C---:B------:R-:W-:Y:S03]  /*b090*/  HMMA.16816.F32.BF16 R124, R28.reuse, R126, R8 ;  /* 0x0000007e1c7c723c */ /* 0x040fe60000041808 */
[----:B------:R-:W5:Y:S03]  /*b0a0*/  LDSM.16.MT88.4 R8, [R188+0xf800] ;  /* 0x00f80000bc08783b */ /* 0x000f660000004200 */
[C---:B------:R-:W-:Y:S06]  /*b0b0*/  HMMA.16816.F32.BF16 R36, R28.reuse, R32, R36 ;  /* 0x000000201c24723c */ /* 0x040fec0000041824 */
[C---:B------:R-:W-:Y:S01]  /*b0c0*/  HMMA.16816.F32.BF16 R40, R28.reuse, R34, R40 ;  /* 0x000000221c28723c */ /* 0x040fe20000041828 */
[----:B------:R-:W5:Y:S05]  /*b0d0*/  LDSM.16.MT88.4 R32, [R190+0x11800] ;  /* 0x01180000be20783b */ /* 0x000f6a0000004200 */
[C---:B----4-:R-:W-:Y:S06]  /*b0e0*/  HMMA.16816.F32.BF16 R44, R28.reuse, R116, R44 ;  /* 0x000000741c2c723c */ /* 0x050fec000004182c */
[C---:B------:R-:W-:Y:S06]  /*b0f0*/  HMMA.16816.F32.BF16 R48, R28.reuse, R118, R48 ;  /* 0x000000761c30723c */ /* 0x040fec0000041830 */
[C---:B--2---:R-:W-:Y:S06]  /*b100*/  HMMA.16816.F32.BF16 R52, R28.reuse, R120, R52 ;  /* 0x000000781c34723c */ /* 0x044fec0000041834 */
[C---:B------:R-:W-:Y:S01]  /*b110*/  HMMA.16816.F32.BF16 R56, R28.reuse, R122, R56 ;  /* 0x0000007a1c38723c */ /* 0x040fe20000041838 */
[----:B------:R-:W2:Y:S05]  /*b120*/  LDSM.16.MT88.4 R120, [R189+0x11800] ;  /* 0x01180000bd78783b */ /* 0x000eaa0000004200 */
[C---:B------:R-:W-:Y:S06]  /*b130*/  HMMA.16816.F32.BF16 R60, R28.reuse, R136, R60 ;  /* 0x000000881c3c723c */ /* 0x040fec000004183c */
[C---:B------:R-:W-:Y:S06]  /*b140*/  HMMA.16816.F32.BF16 R64, R28.reuse, R138, R64 ;  /* 0x0000008a1c40723c */ /* 0x040fec0000041840 */
[C---:B-1----:R-:W-:Y:S06]  /*b150*/  HMMA.16816.F32.BF16 R68, R28.reuse, R20, R68 ;  /* 0x000000141c44723c */ /* 0x042fec0000041844 */
[C---:B------:R-:W-:Y:S01]  /*b160*/  HMMA.16816.F32.BF16 R72, R28.reuse, R22, R72 ;  /* 0x000000161c48723c */ /* 0x040fe20000041848 */
[----:B------:R-:W1:Y:S05]  /*b170*/  LDSM.16.MT88.4 R20, [R188+0x11800] ;  /* 0x01180000bc14783b */ /* 0x000e6a0000004200 */
[C---:B---3--:R-:W-:Y:S06]  /*b180*/  HMMA.16816.F32.BF16 R76, R28.reuse, R4, R76 ;  /* 0x000000041c4c723c */ /* 0x048fec000004184c */
[C---:B------:R-:W-:Y:S06]  /*b190*/  HMMA.16816.F32.BF16 R80, R28.reuse, R6, R80 ;  /* 0x000000061c50723c */ /* 0x040fec0000041850 */
[C---:B-----5:R-:W-:Y:S06]  /*b1a0*/  HMMA.16816.F32.BF16 R84, R28.reuse, R8, R84 ;  /* 0x000000081c54723c */ /* 0x060fec0000041854 */
[C---:B------:R-:W-:Y:S06]  /*b1b0*/  HMMA.16816.F32.BF16 R88, R28.reuse, R10, R88 ;  /* 0x0000000a1c58723c */ /* 0x040fec0000041858 */
[C---:B------:R-:W-:Y:S06]  /*b1c0*/  HMMA.16816.F32.BF16 R92, R28.reuse, R24, R92 ;  /* 0x000000181c5c723c */ /* 0x040fec000004185c */
[C---:B------:R-:W-:Y:S06]  /*b1d0*/  HMMA.16816.F32.BF16 R96, R28.reuse, R26, R96 ;  /* 0x0000001a1c60723c */ /* 0x040fec0000041860 */
[C---:B------:R-:W-:Y:S06]  /*b1e0*/  HMMA.16816.F32.BF16 R100, R28.reuse, R32, R100 ;  /* 0x000000201c64723c */ /* 0x040fec0000041864 */
[C---:B------:R-:W-:Y:S06]  /*b1f0*/  HMMA.16816.F32.BF16 R104, R28.reuse, R34, R104 ;  /* 0x000000221c68723c */ /* 0x040fec0000041868 */
[C---:B--2---:R-:W-:Y:S06]  /*b200*/  HMMA.16816.F32.BF16 R108, R28.reuse, R120, R108 ;  /* 0x000000781c6c723c */ /* 0x044fec000004186c */
[C---:B------:R-:W-:Y:S06]  /*b210*/  HMMA.16816.F32.BF16 R120, R28.reuse, R122, R16 ;  /* 0x0000007a1c78723c */ /* 0x040fec0000041810 */
[C---:B-1----:R-:W-:Y:S06]  /*b220*/  HMMA.16816.F32.BF16 R116, R28.reuse, R20, R12 ;  /* 0x000000141c74723c */ /* 0x042fec000004180c */
[----:B------:R-:W-:Y:S01]  /*b230*/  HMMA.16816.F32.BF16 R112, R28, R22, R112 ;  /* 0x000000161c70723c */ /* 0x000fe20000041870 */
[----:B------:R-:W-:Y:S11]  /*b240*/  @!UPT UIADD3 URZ, URZ, URZ, URZ ;  /* 0x0000003f3f3ff290 */ /* 0x000ff6000fffe03f */
[----:B------:R-:W-:Y:S01]  /*b250*/  @!UPT UIADD3 URZ, URZ, URZ, URZ ;  /* 0x0000003f3f3ff290 */ /* 0x000fe2000fffe03f */
[----:B------:R-:W-:Y:S11]  /*b260*/  @P5 BRA `(.L_x_830) ;  /* 0xffffffc4003c5947 */ /* 0x000ff6000383ffff */
.L_x_829:
        /* <DEDUP_REMOVED lines=150> */
[----:B------:R-:W-:Y:S01]  /*bbd0*/  @UP0 ULDC.64 UR4, c[0x0][0x298] ;  /* 0x0000a60000040ab9 */ /* 0x000fe20000000a00 */
[----:B------:R-:W-:Y:S01]  /*bbe0*/  F2FP.BF16.F32.PACK_AB R56, R57, R56 ;  /* 0x000000383938723e */ /* 0x000fe200000010ff */
[----:B------:R1:W-:Y:S01]  /*bbf0*/  STS [R17+0x400], R42 ;  /* 0x0004002a11007388 */ /* 0x0003e20000000800 */
[----:B------:R-:W-:Y:S01]  /*bc00*/  F2FP.BF16.F32.PACK_AB R58, R59, R58 ;  /* 0x0000003a3b3a723e */ /* 0x000fe200000010ff */
[----:B------:R-:W-:Y:S01]  /*bc10*/  @UP0 UIMAD.WIDE.U32 UR10, UR15, UR4, URZ ;  /* 0x000000040f0a02a5 */ /* 0x000fe2000f8e003f */
[----:B------:R-:W-:Y:S01]  /*bc20*/  IADD3 R25, R17, R8, RZ ;  /* 0x0000000811197210 */ /* 0x000fe20007ffe0ff */
        /* <DEDUP_REMOVED lines=65> */
[----:B------:R-:W2:Y:S01]  /*c040*/  S2R R6, SR_TID.X ;  /* 0x0000000000067919 */ /* 0x000ea20000002100 */
[----:B------:R-:W-:Y:S02]  /*c050*/  F2FP.BF16.F32.PACK_AB R110, R111, R110 ;  /* 0x0000006e6f6e723e */ /* 0x000fe400000010ff */
[----:B------:R-:W-:Y:S01]  /*c060*/  F2FP.BF16.F32.PACK_AB R120, R121, R120 ;  /* 0x000000787978723e */ /* 0x000fe200000010ff */
[----:B------:R1:W-:Y:S01]  /*c070*/  STS [R21+0x2000], R80 ;  /* 0x0020005015007388 */ /* 0x0003e20000000800 */
[----:B------:R-:W-:Y:S02]  /*c080*/  F2FP.BF16.F32.PACK_AB R122, R123, R122 ;  /* 0x0000007a7b7a723e */ /* 0x000fe400000010ff */
[----:B------:R-:W-:Y:S02]  /*c090*/  F2FP.BF16.F32.PACK_AB R116, R117, R116 ;  /* 0x000000747574723e */ /* 0x000fe400000010ff */
[----:B------:R-:W-:-:S02]  /*c0a0*/  F2FP.BF16.F32.PACK_AB R118, R119, R118 ;  /* 0x000000767776723e */ /* 0x000fc400000010ff */
[----:B------:R-:W-:Y:S02]  /*c0b0*/  F2FP.BF16.F32.PACK_AB R112, R9, R112 ;  /* 0x000000700970723e */ /* 0x000fe400000010ff */
[----:B------:R-:W-:Y:S01]  /*c0c0*/  F2FP.BF16.F32.PACK_AB R114, R115, R114 ;  /* 0x000000727372723e */ /* 0x000fe200000010ff */
[----:B------:R-:W-:Y:S06]  /*c0d0*/  @P1 BRA `(.L_x_833) ;  /* 0x00000000001c1947 */ /* 0x000fec0003800000 */
[----:B------:R-:W3:Y:S01]  /*c0e0*/  S2UR UR7, SR_CTAID.Y ;  /* 0x00000000000779c3 */ /* 0x000ee20000002600 */
[----:B------:R-:W-:Y:S01]  /*c0f0*/  ULDC.64 UR4, c[0x0][0x290] ;  /* 0x0000a40000047ab9 */ /* 0x000fe20000000a00 */
[----:B---3--:R-:W-:Y:S02]  /*c100*/  USHF.R.S32.HI UR6, URZ, 0x1f, UR7 ;  /* 0x0000001f3f067899 */ /* 0x008fe40008011407 */
[----:B------:R-:W-:Y:S02]  /*c110*/  UIMAD.WIDE.U32 UR10, UR7, UR4, URZ ;  /* 0x00000004070a72a5 */ /* 0x000fe4000f8e003f */
[----:B------:R-:W-:-:S04]  /*c120*/  UIMAD UR6, UR6, UR4, URZ ;  /* 0x00000004060672a4 */ /* 0x000fc8000f8e023f */
[----:B------:R-:W-:-:S04]  /*c130*/  UIMAD UR5, UR7, UR5, UR6 ;  /* 0x00000005070572a4 */ /* 0x000fc8000f8e0206 */
[----:B------:R-:W-:-:S12]  /*c140*/  UIADD3 UR7, UR11, UR5, URZ ;  /* 0x000000050b077290 */ /* 0x000fd8000fffe03f */
.L_x_833:
[----:B------:R-:W-:Y:S01]  /*c150*/  ULDC.U8 UR5, c[0x0][0x3d9] ;  /* 0x0000f64000057ab9 */ /* 0x000fe20000000000 */
[----:B------:R-:W3:Y:S01]  /*c160*/  S2UR UR4, SR_CTAID.X ;  /* 0x00000000000479c3 */ /* 0x000ee20000002500 */
[----:B------:R-:W-:Y:S01]  /*c170*/  ISETP.NE.AND P1, PT, RZ, UR5, PT ;  /* 0x00000005ff007c0c */ /* 0x000fe2000bf25270 */
[----:B------:R-:W-:Y:S01]  /*c180*/  STS [R21+0x2400], R82 ;  /* 0x0024005215007388 */ /* 0x000fe20000000800 */
[----:B------:R-:W-:Y:S01]  /*c190*/  ULDC.U8 UR9, c[0x0][0x3d8] ;  /* 0x0000f60000097ab9 */ /* 0x000fe20000000000 */
[----:B------:R-:W-:Y:S02]  /*c1a0*/  LOP3.LUT R14, R7, 0xffffffe0, RZ, 0xc0, !PT ;  /* 0xffffffe0070e7812 */ /* 0x000fe400078ec0ff */
[----:B------:R-:W-:Y:S01]  /*c1b0*/  STS [R23+0x2000], R84 ;  /* 0x0020005417007388 */ /* 0x000fe20000000800 */
[----:B------:R-:W-:Y:S02]  /*c1c0*/  ISETP.NE.AND P2, PT, RZ, UR9, PT ;  /* 0x00000009ff007c0c */ /* 0x000fe4000bf45270 */
[----:B------:R-:W-:Y:S01]  /*c1d0*/  LEA.HI R0, R0, R5, RZ, 0x3 ;  /* 0x0000000500007211 */ /* 0x000fe200078f18ff */
[----:B------:R-:W-:Y:S01]  /*c1e0*/  STS [R23+0x2400], R86 ;  /* 0x0024005617007388 */ /* 0x000fe20000000800 */
[----:B------:R-:W-:Y:S01]  /*c1f0*/  ISETP.EQ.AND P2, PT, RZ, UR5, P2 ;  /* 0x00000005ff007c0c */ /* 0x000fe20009742270 */
[----:B------:R-:W-:-:S02]  /*c200*/  IMAD.IADD R7, R5, 0x1, -R14 ;  /* 0x0000000105077824 */ /* 0x000fc400078e0a0e */
[----:B------:R-:W4:Y:S01]  /*c210*/  @P1 LDC.64 R8, c[0x0][0x2c0] ;  /* 0x0000b000ff081b82 */ /* 0x000f220000000a00 */
[----:B------:R-:W-:Y:S04]  /*c220*/  STS [R25+0x2000], R88 ;  /* 0x0020005819007388 */ /* 0x000fe80000000800 */
[----:B------:R-:W-:Y:S03]  /*c230*/  STS [R25+0x2400], R90 ;  /* 0x0024005a19007388 */ /* 0x000fe60000000800 */
[----:B------:R-:W1:Y:S01]  /*c240*/  @P1 LDC R22, c[0x0][0x2c0] ;  /* 0x0000b000ff161b82 */ /* 0x000e620000000800 */
[----:B------:R-:W-:Y:S01]  /*c250*/  STS [R11+0x4000], R92 ;  /* 0x0040005c0b007388 */ /* 0x000fe20000000800 */
[----:B---3--:R-:W-:Y:S01]  /*c260*/  UIMAD UR6, UR4, -0x40, UR17 ;  /* 0xffffffc0040678a4 */ /* 0x008fe2000f8e0211 */
[----:B------:R-:W-:-:S02]  /*c270*/  @!P2 PLOP3.LUT P5, PT, PT, PT, PT, 0x8, 0x0 ;  /* 0x000000000000a81c */ /* 0x000fc40003fae170 */
[----:B------:R-:W-:Y:S01]  /*c280*/  @!P2 CS2R R28, SRZ ;  /* 0x00000000001ca805 */ /* 0x000fe2000001ff00 */
[----:B------:R1:W-:Y:S01]  /*c290*/  STS [R11+0x4400], R94 ;  /* 0x0044005e0b007388 */ /* 0x0003e20000000800 */
[----:B------:R-:W3:Y:S03]  /*c2a0*/  S2R R20, SR_CTAID.Y ;  /* 0x0000000000147919 */ /* 0x000ee60000002600 */
[----:B------:R-:W-:Y:S01]  /*c2b0*/  STS [R13+0x4000], R96 ;  /* 0x004000600d007388 */ /* 0x000fe20000000800 */
[----:B----4-:R-:W-:-:S03]  /*c2c0*/  @P1 IMAD R24, R9, R8, RZ ;  /* 0x0000000809181224 */ /* 0x010fc600078e02ff */
[----:B------:R2:W-:Y:S04]  /*c2d0*/  STS [R13+0x4400], R98 ;  /* 0x004400620d007388 */ /* 0x0005e80000000800 */
[----:B------:R-:W-:Y:S04]  /*c2e0*/  STS [R15+0x4000], R100 ;  /* 0x004000640f007388 */ /* 0x000fe80000000800 */
[----:B------:R-:W-:Y:S04]  /*c2f0*/  STS [R15+0x4400], R102 ;  /* 0x004400660f007388 */ /* 0x000fe80000000800 */
[----:B------:R-:W-:Y:S01]  /*c300*/  STS [R17+0x4000], R104 ;  /* 0x0040006811007388 */ /* 0x000fe20000000800 */
[----:B-1----:R-:W1:Y:S03]  /*c310*/  S2R R11, SR_CTAID.Z ;  /* 0x00000000000b7919 */ /* 0x002e660000002700 */
[----:B------:R-:W-:Y:S04]  /*c320*/  STS [R17+0x4400], R106 ;  /* 0x0044006a11007388 */ /* 0x000fe80000000800 */
[----:B------:R-:W-:Y:S01]  /*c330*/  STS [R19+0x4000], R108 ;  /* 0x0040006c13007388 */ /* 0x000fe20000000800 */
[----:B--2---:R-:W-:-:S03]  /*c340*/  SHF.R.S32.HI R13, RZ, 0x1f, R6 ;  /* 0x0000001fff0d7819 */ /* 0x004fc60000011406 */
[----:B------:R-:W-:Y:S01]  /*c350*/  STS [R19+0x4400], R110 ;  /* 0x0044006e13007388 */ /* 0x000fe20000000800 */
[CC--:B------:R-:W-:Y:S02]  /*c360*/  LEA.HI R12, R13.reuse, R6.reuse, RZ, 0x5 ;  /* 0x000000060d0c7211 */ /* 0x0c0fe400078f28ff */
[----:B------:R-:W-:Y:S01]  /*c370*/  LEA.HI R5, R13, R6, RZ, 0x3 ;  /* 0x000000060d057211 */ /* 0x000fe200078f18ff */
[----:B------:R-:W-:Y:S01]  /*c380*/  STS [R21+0x4000], R120 ;  /* 0x0040007815007388 */ /* 0x000fe20000000800 */
[----:B------:R-:W-:Y:S02]  /*c390*/  LOP3.LUT R13, R12, 0xffffffe0, RZ, 0xc0, !PT ;  /* 0xffffffe00c0d7812 */ /* 0x000fe400078ec0ff */
[----:B------:R-:W-:Y:S01]  /*c3a0*/  LOP3.LUT R9, R5, 0xfffffff8, RZ, 0xc0, !PT ;  /* 0xfffffff805097812 */ /* 0x000fe200078ec0ff */
[----:B------:R2:W-:Y:S02]  /*c3b0*/  STS [R21+0x4400], R122 ;  /* 0x0044007a15007388 */ /* 0x0005e40000000800 */
[----:B------:R-:W-:-:S02]  /*c3c0*/  IMAD.IADD R8, R6, 0x1, -R13 ;  /* 0x0000000106087824 */ /* 0x000fc400078e0a0d */
[----:B------:R-:W-:Y:S04]  /*c3d0*/  STS [R23+0x4000], R116 ;  /* 0x0040007417007388 */ /* 0x000fe80000000800 */
[----:B------:R-:W-:Y:S04]  /*c3e0*/  STS [R23+0x4400], R118 ;  /* 0x0044007617007388 */ /* 0x000fe80000000800 */
[----:B------:R-:W-:Y:S04]  /*c3f0*/  STS [R25+0x4000], R112 ;  /* 0x0040007019007388 */ /* 0x000fe80000000800 */
[----:B------:R4:W-:Y:S01]  /*c400*/  STS [R25+0x4400], R114 ;  /* 0x0044007219007388 */ /* 0x0009e20000000800 */
[----:B--2---:R-:W-:Y:S01]  /*c410*/  SHF.R.S32.HI R21, RZ, 0x3, R0 ;  /* 0x00000003ff157819 */ /* 0x004fe20000011400 */
[----:B----4-:R-:W-:Y:S01]  /*c420*/  @P1 IMAD.MOV.U32 R25, RZ, RZ, 0x1 ;  /* 0x00000001ff191424 */ /* 0x010fe200078e00ff */
[----:B-1-3--:R-:W-:Y:S06]  /*c430*/  @!P2 BRA `(.L_x_834) ;  /* 0x000000000020a947 */ /* 0x00afec0003800000 */
        /* <DEDUP_REMOVED lines=8> */
.L_x_834:
[----:B------:R-:W-:Y:S05]  /*c4c0*/  @P1 BRA `(.L_x_835) ;  /* 0x0000000000181947 */ /* 0x000fea0003800000 */
[----:B------:R-:W1:Y:S01]  /*c4d0*/  LDC R24, c[0x0][0x2c4] ;  /* 0x0000b100ff187b82 */ /* 0x000e620000000800 */
[----:B------:R-:W-:Y:S02]  /*c4e0*/  ISETP.NE.AND P1, PT, RZ, UR9, PT ;  /* 0x00000009ff007c0c */ /* 0x000fe4000bf25270 */
[----:B------:R-:W-:-:S05]  /*c4f0*/  MOV R22, 0x1 ;  /* 0x0000000100167802 */ /* 0x000fca0000000f00 */
[----:B------:R-:W2:Y:S08]  /*c500*/  LDC R25, c[0x0][0x270] ;  /* 0x00009c00ff197b82 */ /* 0x000eb00000000800 */
[----:B-1----:R-:W2:Y:S02]  /*c510*/  @P1 LDC R24, c[0x0][0x2e4] ;  /* 0x0000b900ff181b82 */ /* 0x002ea40000000800 */
[----:B--2---:R-:W-:-:S07]  /*c520*/  IMAD R25, R24, R25, RZ ;  /* 0x0000001918197224 */ /* 0x004fce00078e02ff */
.L_x_835:
[----:B------:R-:W-:Y:S01]  /*c530*/  BAR.SYNC.DEFER_BLOCKING 0x0 ;  /* 0x0000000000007b1d */ /* 0x000fe20000010000 */
[----:B------:R-:W-:Y:S01]  /*c540*/  SHF.R.S32.HI R27, RZ, 0x1f, R10 ;  /* 0x0000001fff1b7819 */ /* 0x000fe2000001140a */
[----:B------:R-:W-:Y:S01]  /*c550*/  IMAD.IADD R9, R6, 0x1, -R9 ;  /* 0x0000000106097824 */ /* 0x000fe200078e0a09 */
[----:B------:R-:W-:Y:S01]  /*c560*/  ISETP.GE.AND P2, PT, R21, UR6, PT ;  /* 0x0000000615007c0c */ /* 0x000fe2000bf46270 */
[----:B------:R-:W-:Y:S01]  /*c570*/  IMAD R20, R20, R25, RZ ;  /* 0x0000001914147224 */ /* 0x000fe200078e02ff */
[----:B------:R-:W-:-:S03]  /*c580*/  SHF.R.S32.HI R21, RZ, 0x1f, R8 ;  /* 0x0000001fff157819 */ /* 0x000fc60000011408 */
[----:B------:R-:W1:Y:S01]  /*c590*/  @P4 LDC R23, c[0x0][0x2e8] ;  /* 0x0000ba00ff174b82 */ /* 0x000e620000000800 */
[----:B------:R-:W2:Y:S01]  /*c5a0*/  @P4 MUFU.LG2 R4, R4 ;  /* 0x0000000400044308 */ /* 0x000ea20000000c00 */
[----:B------:R-:W-:Y:S01]  /*c5b0*/  LEA.HI R27, R27, R10, RZ, 0x2 ;  /* 0x0000000a1b1b7211 */ /* 0x000fe200078f10ff */
[----:B------:R-:W-:Y:S01]  /*c5c0*/  BSSY B0, `(.L_x_836) ;  /* 0x0000030000007945 */ /* 0x000fe20003800000 */
[----:B------:R-:W-:Y:S02]  /*c5d0*/  LEA.HI.SX32 R0, R0, 0x10, 0x1d ;  /* 0x0000001000007811 */ /* 0x000fe400078feaff */
[----:B------:R-:W-:Y:S01]  /*c5e0*/  LEA.HI R21, R21, R8, RZ, 0x2 ;  /* 0x0000000815157211 */ /* 0x000fe200078f10ff */
[----:B------:R-:W-:Y:S01]  /*c5f0*/  IMAD R8, R22, UR4, RZ ;  /* 0x0000000416087c24 */ /* 0x000fe2000f8e02ff */
[----:B------:R-:W3:Y:S01]  /*c600*/  @P0 LDC R6, c[0x0][0x2e8] ;  /* 0x0000ba00ff060b82 */ /* 0x000ee20000000800 */
[----:B------:R-:W4:Y:S01]  /*c610*/  @P0 MUFU.LG2 R2, R2 ;  /* 0x0000000200020308 */ /* 0x000f220000000c00 */
[----:B------:R-:W-:-:S02]  /*c620*/  LOP3.LUT R27, R27, 0xffffffc, RZ, 0xc0, !PT ;  /* 0x0ffffffc1b1b7812 */ /* 0x000fc400078ec0ff */
[----:B------:R-:W-:Y:S02]  /*c630*/  ISETP.GE.AND P3, PT, R0, UR6, PT ;  /* 0x0000000600007c0c */ /* 0x000fe4000bf66270 */
[----:B------:R-:W-:Y:S01]  /*c640*/  SHF.R.S32.HI R0, RZ, 0x2, R21 ;  /* 0x00000002ff007819 */ /* 0x000fe20000011415 */
[----:B------:R-:W-:Y:S01]  /*c650*/  IMAD.IADD R27, R10, 0x1, -R27 ;  /* 0x000000010a1b7824 */ /* 0x000fe200078e0a1b */
[----:B------:R-:W-:Y:S01]  /*c660*/  LOP3.LUT P1, RZ, R7, 0x3, RZ, 0xc0, !PT ;  /* 0x0000000307ff7812 */ /* 0x000fe2000782c0ff */
[----:B------:R-:W-:Y:S01]  /*c670*/  IMAD.SHL.U32 R10, R8, 0x40, RZ ;  /* 0x00000040080a7824 */ /* 0x000fe200078e00ff */
[----:B------:R1:W3:Y:S01]  /*c680*/  LDS.128 R16, [R208+0x1800] ;  /* 0x00180000d0107984 */ /* 0x0002e20000000c00 */
[----:B------:R-:W-:Y:S01]  /*c690*/  SEL R20, R20, RZ, !P5 ;  /* 0x000000ff14147207 */ /* 0x000fe20006800000 */
[----:B--2---:R-:W-:Y:S01]  /*c6a0*/  @P4 FMUL.FTZ R25, R4, 0.69314718246459960938 ;  /* 0x3f31721804194820 */ /* 0x004fe20000410000 */
[----:B------:R-:W-:Y:S01]  /*c6b0*/  IMAD R21, R27, 0x10, R0 ;  /* 0x000000101b157824 */ /* 0x000fe200078e0200 */
[----:B------:R2:W2:Y:S01]  /*c6c0*/  LDS.128 R12, [R208+0x3800] ;  /* 0x00380000d00c7984 */ /* 0x0004a20000000c00 */
[----:B------:R-:W-:-:S02]  /*c6d0*/  IMAD.MOV.U32 R7, RZ, RZ, 0x7f800000 ;  /* 0x7f800000ff077424 */ /* 0x000fc400078e00ff */
[----:B-1----:R-:W-:Y:S01]  /*c6e0*/  @P4 FFMA.FTZ R7, R132, R23, R25 ;  /* 0x0000001784074223 */ /* 0x002fe20000010019 */
[----:B------:R-:W-:Y:S01]  /*c6f0*/  IMAD R27, R11, R24, R20 ;  /* 0x000000180b1b7224 */ /* 0x000fe200078e0214 */
[----:B------:R-:W-:Y:S01]  /*c700*/  SHF.R.S32.HI R23, RZ, 0x1f, R10 ;  /* 0x0000001fff177819 */ /* 0x000fe2000001140a */
[----:B----4-:R-:W-:Y:S01]  /*c710*/  @P0 FMUL.FTZ R2, R2, 0.69314718246459960938 ;  /* 0x3f31721802020820 */ /* 0x010fe20000410000 */
[----:B------:R-:W-:Y:S02]  /*c720*/  IMAD.MOV.U32 R8, RZ, RZ, 0x7f800000 ;  /* 0x7f800000ff087424 */ /* 0x000fe400078e00ff */
[--C-:B------:R-:W-:Y:S01]  /*c730*/  IADD3 R10, P5, P4, R10, R28, R27.reuse ;  /* 0x0000001c0a0a7210 */ /* 0x100fe20007cbe01b */
[----:B------:R-:W-:Y:S01]  /*c740*/  IMAD.SHL.U32 R0, R9, 0x8, RZ ;  /* 0x0000000809007824 */ /* 0x000fe200078e00ff */
[----:B------:R-:W-:Y:S01]  /*c750*/  SHF.R.S32.HI R28, RZ, 0x1f, R27 ;  /* 0x0000001fff1c7819 */ /* 0x000fe2000001141b */
[----:B---3--:R-:W-:Y:S01]  /*c760*/  @P0 FFMA.FTZ R8, R3, R6, R2 ;  /* 0x0000000603080223 */ /* 0x008fe20000010002 */
[----:B------:R-:W-:-:S02]  /*c770*/  SHF.R.S32.HI R6, RZ, 0x3, R5 ;  /* 0x00000003ff067819 */ /* 0x000fc40000011405 */
        /* <DEDUP_REMOVED lines=20> */
.L_x_837:
[----:B------:R-:W-:Y:S05]  /*c8c0*/  BSYNC B0 ;  /* 0x0000000000007941 */ /* 0x000fea0003800000 */
.L_x_836:
[C---:B-1----:R-:W-:Y:S01]  /*c8d0*/  VIADD R3, R6.reuse, 0x20 ;  /* 0x0000002006037836 */ /* 0x042fe20000000000 */
[----:B------:R-:W-:Y:S01]  /*c8e0*/  SHF.R.S32.HI R4, RZ, 0x1f, R0 ;  /* 0x0000001fff047819 */ /* 0x000fe20000011400 */
[----:B------:R-:W-:Y:S01]  /*c8f0*/  VIADD R2, R6, 0x30 ;  /* 0x0000003006027836 */ /* 0x000fe20000000000 */
[----:B------:R-:W-:Y:S01]  /*c900*/  IADD3 R26, P0, R0, UR10, RZ ;  /* 0x0000000a001a7c10 */ /* 0x000fe2000ff1e0ff */
[----:B------:R-:W-:Y:S01]  /*c910*/  ULDC.64 UR4, c[0x0][0x2a0] ;  /* 0x0000a80000047ab9 */ /* 0x000fe20000000a00 */
[----:B------:R-:W-:Y:S01]  /*c920*/  SHF.R.S32.HI R5, RZ, 0x1f, R11 ;  /* 0x0000001fff057819 */ /* 0x000fe2000001140b */
[----:B------:R1:W3:Y:S01]  /*c930*/  LDS.128 R20, [R208] ;  /* 0x00000000d0147984 */ /* 0x0002e20000000c00 */
[----:B------:R-:W-:Y:S01]  /*c940*/  IADD3.X R27, R4, UR7, RZ, P0, !PT ;  /* 0x00000007041b7c10 */ /* 0x000fe200087fe4ff */
[----:B------:R-:W-:Y:S01]  /*c950*/  BSSY B0, `(.L_x_838) ;  /* 0x000001d000007945 */ /* 0x000fe20003800000 */
[----:B------:R-:W-:Y:S02]  /*c960*/  ISETP.GE.AND P1, PT, R3, UR12, PT ;  /* 0x0000000c03007c0c */ /* 0x000fe4000bf26270 */
[----:B------:R-:W-:Y:S01]  /*c970*/  ISETP.GE.AND P0, PT, R2, UR12, PT ;  /* 0x0000000c02007c0c */ /* 0x000fe2000bf06270 */
[----:B------:R-:W-:Y:S01]  /*c980*/  IMAD R2, R5, UR4, RZ ;  /* 0x0000000405027c24 */ /* 0x000fe2000f8e02ff */
[----:B------:R-:W-:Y:S01]  /*c990*/  SHF.R.S32.HI R7, RZ, 0x1f, R6 ;  /* 0x0000001fff077819 */ /* 0x000fe20000011406 */
[----:B------:R-:W-:Y:S01]  /*c9a0*/  IMAD.WIDE.U32 R26, R11, UR4, R26 ;  /* 0x000000040b1a7c25 */ /* 0x000fe2000f8e001a */
[----:B------:R-:W-:-:S03]  /*c9b0*/  MOV R3, UR16 ;  /* 0x0000001000037c02 */ /* 0x000fc60008000f00 */
[----:B------:R-:W-:Y:S02]  /*c9c0*/  IMAD R29, R11, UR5, R2 ;  /* 0x000000050b1d7c24 */ /* 0x000fe4000f8e0202 */
[----:B------:R-:W-:Y:S01]  /*c9d0*/  IMAD.WIDE R2, R3, 0x40, R6 ;  /* 0x0000004003027825 */ /* 0x000fe200078e0206 */
[----:B------:R1:W4:Y:S03]  /*c9e0*/  LDS.128 R8, [R208+0x2000] ;  /* 0x00200000d0087984 */ /* 0x0003260000000c00 */
[----:B------:R-:W-:Y:S01]  /*c9f0*/  IMAD.IADD R29, R27, 0x1, R29 ;  /* 0x000000011b1d7824 */ /* 0x000fe200078e021d */
[----:B------:R1:W1:Y:S01]  /*ca00*/  LDS.128 R4, [R208+0x4000] ;  /* 0x00400000d0047984 */ /* 0x0002620000000c00 */
        /* <DEDUP_REMOVED lines=16> */
[----:B-1----:R3:W-:Y:S02]  /*cb10*/  @!P4 STG.E.128 desc[UR22][R32.64+0x100], R4 ;  /* 0x000100042000c986 */ /* 0x0027e4000c101d16 */
.L_x_839:
[----:B------:R-:W-:Y:S05]  /*cb20*/  BSYNC B0 ;  /* 0x0000000000007941 */ /* 0x000fea0003800000 */
.L_x_838:
[----:B---3--:R3:W2:Y:S01]  /*cb30*/  LDS.128 R20, [R208+0x800] ;  /* 0x00080000d0147984 */ /* 0x0086a20000000c00 */
[----:B------:R-:W-:Y:S03]  /*cb40*/  BSSY B0, `(.L_x_840) ;  /* 0x0000017000007945 */ /* 0x000fe60003800000 */
[----:B----4-:R3:W4:Y:S04]  /*cb50*/  LDS.128 R8, [R208+0x2800] ;  /* 0x00280000d0087984 */ /* 0x0107280000000c00 */
[----:B-1----:R3:W1:Y:S01]  /*cb60*/  LDS.128 R4, [R208+0x4800] ;  /* 0x00480000d0047984 */ /* 0x0026620000000c00 */
        /* <DEDUP_REMOVED lines=18> */
[----:B----4-:R2:W-:Y:S04]  /*cc90*/  @!P3 STG.E.128 desc[UR22][R32.64+0x80], R8 ;  /* 0x000080082000b986 */ /* 0x0105e8000c101d16 */
[----:B-1----:R2:W-:Y:S02]  /*cca0*/  @!P2 STG.E.128 desc[UR22][R32.64+0x100], R4 ;  /* 0x000100042000a986 */ /* 0x0025e4000c101d16 */
.L_x_841:
[----:B------:R-:W-:Y:S05]  /*ccb0*/  BSYNC B0 ;  /* 0x0000000000007941 */ /* 0x000fea0003800000 */
.L_x_840:
[----:B--2---:R2:W2:Y:S01]  /*ccc0*/  LDS.128 R20, [R208+0x1000] ;  /* 0x00100000d0147984 */ /* 0x0044a20000000c00 */
[----:B------:R-:W-:Y:S03]  /*ccd0*/  BSSY B0, `(.L_x_842) ;  /* 0x0000017000007945 */ /* 0x000fe60003800000 */
[----:B----4-:R4:W2:Y:S04]  /*cce0*/  LDS.128 R8, [R208+0x3000] ;  /* 0x00300000d0087984 */ /* 0x0108a80000000c00 */
        /* <DEDUP_REMOVED lines=19> */
[----:B------:R2:W-:Y:S04]  /*ce20*/  @!P2 STG.E.128 desc[UR22][R32.64+0x80], R8 ;  /* 0x000080082000a986 */ /* 0x0005e8000c101d16 */
[----:B-1----:R2:W-:Y:S02]  /*ce30*/  @!P1 STG.E.128 desc[UR22][R32.64+0x100], R4 ;  /* 0x0001000420009986 */ /* 0x0025e4000c101d16 */
.L_x_843:
[----:B------:R-:W-:Y:S05]  /*ce40*/  BSYNC B0 ;  /* 0x0000000000007941 */ /* 0x000fea0003800000 */
.L_x_842:
        /* <DEDUP_REMOVED lines=23> */
.L_x_799:
[----:B------:R-:W1:Y:S01]  /*cfc0*/  S2R R6, SR_TID.X ;  /* 0x0000000000067919 */ /* 0x000e620000002100 */
[----:B------:R-:W-:Y:S01]  /*cfd0*/  ULDC.U8 UR8, c[0x0][0x3d9] ;  /* 0x0000f64000087ab9 */ /* 0x000fe20000000000 */
[----:B------:R-:W-:Y:S01]  /*cfe0*/  UISETP.NE.AND UP3, UPT, UR15, -0x1, UPT ;  /* 0xffffffff0f00788c */ /* 0x000fe2000bf65270 */
[----:B------:R-:W-:Y:S01]  /*cff0*/  BSSY B0, `(.L_x_844) ;  /* 0x0000054000007945 */ /* 0x000fe20003800000 */
[----:B------:R-:W-:Y:S02]  /*d000*/  UISETP.NE.AND UP2, UPT, UR8, URZ, UPT ;  /* 0x0000003f0800728c */ /* 0x000fe4000bf45270 */
[----:B------:R-:W-:-:S07]  /*d010*/  UIADD3 UR17, -UR24, UR17, URZ ;  /* 0x0000001118117290 */ /* 0x000fce000fffe13f */
[----:B------:R-:W-:Y:S02]  /*d020*/  @!UP3 USHF.R.S32.HI UR11, URZ, 0x1f, UR27 ;  /* 0x0000001f3f0bb899 */ /* 0x000fe4000801141b */
[----:B------:R-:W-:Y:S01]  /*d030*/  @UP2 ULDC.64 UR4, c[0x0][0x2c0] ;  /* 0x0000b00000042ab9 */ /* 0x000fe20000000a00 */
[----:B------:R-:W-:Y:S01]  /*d040*/  @UP3 ULDC.64 UR6, c[0x0][0x298] ;  /* 0x0000a60000063ab9 */ /* 0x000fe20000000a00 */
[----:B------:R-:W-:Y:S02]  /*d050*/  @UP2 UIMAD UR10, UR5, UR4, URZ ;  /* 0x00000004050a22a4 */ /* 0x000fe4000f8e023f */
[----:B------:R-:W-:Y:S01]  /*d060*/  @UP3 UIMAD.WIDE.U32 UR12, UR15, UR6, URZ ;  /* 0x000000060f0c32a5 */ /* 0x000fe2000f8e003f */
[----:B------:R-:W-:Y:S02]  /*d070*/  @!UP3 ULDC.64 UR4, c[0x0][0x290] ;  /* 0x0000a4000004bab9 */ /* 0x000fe40000000a00 */
[----:B------:R-:W-:Y:S02]  /*d080*/  @!UP3 UIMAD UR6, UR11, UR4, URZ ;  /* 0x000000040b06b2a4 */ /* 0x000fe4000f8e023f */
[----:B------:R-:W-:Y:S01]  /*d090*/  @UP3 UIMAD UR7, UR15, UR7, UR13 ;  /* 0x000000070f0732a4 */ /* 0x000fe2000f8e020d */
[----:B------:R-:W-:Y:S01]  /*d0a0*/  ULDC.U8 UR11, c[0x0][0x3d8] ;  /* 0x0000f600000b7ab9 */ /* 0x000fe20000000000 */
[----:B------:R-:W-:-:S02]  /*d0b0*/  @!UP3 UIMAD UR13, UR27, UR5, UR6 ;  /* 0x000000051b0db2a4 */ /* 0x000fc4000f8e0206 */
[----:B------:R-:W-:Y:S01]  /*d0c0*/  UISETP.NE.AND UP0, UPT, UR11, URZ, !UP2 ;  /* 0x0000003f0b00728c */ /* 0x000fe2000d705270 */
[----:B-1----:R-:W-:Y:S01]  /*d0d0*/  LEA.HI R16, R15, R6, RZ, 0x3 ;  /* 0x000000060f107211 */ /* 0x002fe200078f18ff */
[----:B------:R-:W-:Y:S01]  /*d0e0*/  UISETP.NE.AND UP1, UPT, UR11, URZ, UPT ;  /* 0x0000003f0b00728c */ /* 0x000fe2000bf25270 */
[----:B------:R-:W-:Y:S01]  /*d0f0*/  IMAD.U32 R15, RZ, RZ, UR16 ;  /* 0x00000010ff0f7e24 */ /* 0x000fe2000f8e00ff */
[----:B------:R-:W-:Y:S01]  /*d100*/  @!UP3 UIMAD.WIDE.U32 UR18, UR27, UR4, URZ ;  /* 0x000000041b12b2a5 */ /* 0x000fe2000f8e003f */
[----:B------:R-:W-:Y:S01]  /*d110*/  LOP3.LUT R3, R16, 0xfffffff8, RZ, 0xc0, !PT ;  /* 0xfffffff810037812 */ /* 0x000fe200078ec0ff */
[----:B------:R-:W-:Y:S01]  /*d120*/  UISETP.EQ.AND UP1, UPT, UR8, URZ, UP1 ;  /* 0x0000003f0800728c */ /* 0x000fe20008f22270 */
[----:B------:R-:W-:Y:S01]  /*d130*/  SHF.R.S32.HI R16, RZ, 0x3, R16 ;  /* 0x00000003ff107819 */ /* 0x000fe20000011410 */
[----:B------:R-:W-:Y:S02]  /*d140*/  USHF.R.S32.HI UR6, URZ, 0x1f, UR28 ;  /* 0x0000001f3f067899 */ /* 0x000fe4000801141c */
[----:B------:R-:W-:Y:S01]  /*d150*/  IMAD.IADD R6, R6, 0x1, -R3 ;  /* 0x0000000106067824 */ /* 0x000fe200078e0a03 */
[----:B------:R-:W-:Y:S01]  /*d160*/  @!UP2 ULDC UR8, c[0x0][0x2c4] ;  /* 0x0000b1000008aab9 */ /* 0x000fe20000000800 */
[----:B------:R-:W-:Y:S01]  /*d170*/  @UP0 ULDC UR8, c[0x0][0x2e4] ;  /* 0x0000b90000080ab9 */ /* 0x000fe20000000800 */
[----:B------:R-:W-:Y:S01]  /*d180*/  ULDC.64 UR4, c[0x0][0x2a0] ;  /* 0x0000a80000047ab9 */ /* 0x000fe20000000a00 */
[----:B------:R-:W-:Y:S01]  /*d190*/  UISETP.NE.OR UP0, UPT, UR15, -0x1, !UP1 ;  /* 0xffffffff0f00788c */ /* 0x000fe2000cf05670 */
[C---:B------:R-:W-:Y:S01]  /*d1a0*/  ISETP.NE.AND P3, PT, R6.reuse, RZ, PT ;  /* 0x000000ff0600720c */ /* 0x040fe20003f65270 */
[----:B------:R-:W-:Y:S01]  /*d1b0*/  UIMAD UR6, UR6, UR4, URZ ;  /* 0x00000004060672a4 */ /* 0x000fe2000f8e023f */
[----:B------:R-:W-:Y:S01]  /*d1c0*/  IMAD.U32 R10, RZ, RZ, UR4 ;  /* 0x00000004ff0a7e24 */ /* 0x000fe2000f8e00ff */
[----:B------:R-:W-:Y:S01]  /*d1d0*/  @!UP3 UIADD3 UR7, UR19, UR13, URZ ;  /* 0x0000000d1307b290 */ /* 0x000fe2000fffe03f */
[----:B------:R-:W-:Y:S01]  /*d1e0*/  IMAD.SHL.U32 R6, R6, 0x8, RZ ;  /* 0x0000000806067824 */ /* 0x000fe200078e00ff */
[----:B------:R-:W-:Y:S01]  /*d1f0*/  @UP2 UMOV UR4, 0x1 ;  /* 0x0000000100042882 */ /* 0x000fe20000000000 */
[----:B------:R-:W-:Y:S01]  /*d200*/  @!UP2 UIMAD UR4, UR8, UR9, URZ ;  /* 0x000000090804a2a4 */ /* 0x000fe2000f8e023f */
[--C-:B------:R-:W-:Y:S01]  /*d210*/  SHF.R.S32.HI R17, RZ, 0x1f, R16.reuse ;  /* 0x0000001fff117819 */ /* 0x100fe20000011410 */
[----:B------:R-:W-:Y:S01]  /*d220*/  @!UP3 UMOV UR12, UR18 ;  /* 0x00000012000cbc82 */ /* 0x000fe20008000000 */
[----:B------:R-:W-:Y:S01]  /*d230*/  @UP1 ULDC UR11, c[0x0][0x2c4] ;  /* 0x0000b100000b1ab9 */ /* 0x000fe20000000800 */
[C---:B------:R-:W-:Y:S01]  /*d240*/  IADD3 R2, P0, R6.reuse, UR12, RZ ;  /* 0x0000000c06027c10 */ /* 0x040fe2000ff1e0ff */
[----:B------:R-:W-:Y:S01]  /*d250*/  UIMAD UR4, UR27, UR4, URZ ;  /* 0x000000041b0472a4 */ /* 0x000fe2000f8e023f */
[----:B------:R-:W-:Y:S01]  /*d260*/  IMAD.WIDE R14, R15, 0x40, R16 ;  /* 0x000000400f0e7825 */ /* 0x000fe200078e0210 */
[----:B------:R-:W-:Y:S01]  /*d270*/  UIMAD UR5, UR28, UR5, UR6 ;  /* 0x000000051c0572a4 */ /* 0x000fe2000f8e0206 */
[----:B------:R-:W-:Y:S01]  /*d280*/  LEA.HI.X.SX32 R3, R6, UR7, 0x1, P0 ;  /* 0x0000000706037c11 */ /* 0x000fe200080f0eff */
[----:B------:R-:W-:Y:S01]  /*d290*/  @!UP0 UIMAD UR15, UR27, UR11, URZ ;  /* 0x0000000b1b0f82a4 */ /* 0x000fe2000f8e023f */
[----:B------:R-:W-:Y:S01]  /*d2a0*/  ISETP.GE.AND P0, PT, R16, UR17, PT ;  /* 0x0000001110007c0c */ /* 0x000fe2000bf06270 */
[----:B------:R-:W-:Y:S01]  /*d2b0*/  @UP2 ULDC UR6, c[0x0][0x2c0] ;  /* 0x0000b00000062ab9 */ /* 0x000fe20000000800 */
[----:B------:R-:W-:Y:S01]  /*d2c0*/  USEL UR4, UR4, URZ, !UP1 ;  /* 0x0000003f04047287 */ /* 0x000fe2000c800000 */
[----:B------:R-:W-:Y:S01]  /*d2d0*/  IMAD.WIDE.U32 R10, R10, UR28, R2 ;  /* 0x0000001c0a0a7c25 */ /* 0x000fe2000f8e0002 */
[----:B------:R-:W-:Y:S01]  /*d2e0*/  @!UP2 UMOV UR6, 0x1 ;  /* 0x000000010006a882 */ /* 0x000fe20000000000 */
[----:B------:R-:W-:Y:S01]  /*d2f0*/  @!UP2 UMOV UR10, UR8 ;  /* 0x00000008000aac82 */ /* 0x000fe20008000000 */
[----:B------:R-:W-:Y:S01]  /*d300*/  UIMAD UR7, UR24, UR6, URZ ;  /* 0x00000006180772a4 */ /* 0x000fe2000f8e023f */
[C---:B------:R-:W-:Y:S01]  /*d310*/  VIADD R3, R16.reuse, 0x10 ;  /* 0x0000001010037836 */ /* 0x040fe20000000000 */
[----:B------:R-:W-:Y:S01]  /*d320*/  UIMAD UR10, UR28, UR10, UR4 ;  /* 0x0000000a1c0a72a4 */ /* 0x000fe2000f8e0204 */
[----:B------:R-:W-:Y:S01]  /*d330*/  IADD3 R2, R16, 0x20, RZ ;  /* 0x0000002010027810 */ /* 0x000fe20007ffe0ff */
[----:B------:R-:W-:Y:S01]  /*d340*/  @!UP1 UMOV UR20, URZ ;  /* 0x0000003f00149c82 */ /* 0x000fe20008000000 */
[----:B------:R-:W-:Y:S01]  /*d350*/  @!UP1 UMOV UR21, URZ ;  /* 0x0000003f00159c82 */ /* 0x000fe20008000000 */
[----:B------:R-:W-:Y:S01]  /*d360*/  @UP1 UMOV UR20, UR15 ;  /* 0x0000000f00141c82 */ /* 0x000fe20008000000 */
[----:B------:R-:W-:Y:S01]  /*d370*/  @UP1 USHF.R.S32.HI UR21, URZ, 0x1f, UR15 ;  /* 0x0000001f3f151899 */ /* 0x000fe2000801140f */
[----:B------:R-:W-:Y:S01]  /*d380*/  VIADD R13, R11, UR5 ;  /* 0x000000050b0d7c36 */ /* 0x000fe20008000000 */
[----:B------:R-:W-:Y:S01]  /*d390*/  USHF.R.S32.HI UR4, URZ, 0x1f, UR7 ;  /* 0x0000001f3f047899 */ /* 0x000fe20008011407 */
[----:B------:R-:W-:Y:S01]  /*d3a0*/  ISETP.GE.AND P2, PT, R3, UR17, PT ;  /* 0x0000001103007c0c */ /* 0x000fe2000bf46270 */
[----:B------:R-:W-:Y:S01]  /*d3b0*/  USHF.R.S32.HI UR8, URZ, 0x1f, UR10 ;  /* 0x0000001f3f087899 */ /* 0x000fe2000801140a */
[----:B------:R-:W-:Y:S01]  /*d3c0*/  ISETP.GE.AND P1, PT, R2, UR17, PT ;  /* 0x0000001102007c0c */ /* 0x000fe2000bf26270 */
[----:B------:R-:W-:Y:S01]  /*d3d0*/  UIADD3 UR7, UP1, UP0, UR7, UR20, UR10 ;  /* 0x0000001407077290 */ /* 0x000fe2000f83e00a */
[----:B------:R-:W-:Y:S01]  /*d3e0*/  VIADD R0, R16, 0x30 ;  /* 0x0000003010007836 */ /* 0x000fe20000000000 */
[C---:B------:R-:W-:Y:S01]  /*d3f0*/  IADD3 R4, R6.reuse, 0x80, RZ ;  /* 0x0000008006047810 */ /* 0x040fe20007ffe0ff */
[----:B------:R-:W-:Y:S01]  /*d400*/  VIADD R5, R6, 0x40 ;  /* 0x0000004006057836 */ /* 0x000fe20000000000 */
        /* <DEDUP_REMOVED lines=18> */
.L_x_845:
[----:B------:R-:W-:Y:S05]  /*d530*/  BSYNC B0 ;  /* 0x0000000000007941 */ /* 0x000fea0003800000 */
.L_x_844:
[----:B------:R-:W-:Y:S01]  /*d540*/  BSSY B0, `(.L_x_846) ;  /* 0x0000016000007945 */ /* 0x000fe20003800000 */
[----:B------:R-:W-:-:S03]  /*d550*/  ISETP.GE.AND P0, PT, R0, UR17, PT ;  /* 0x0000001100007c0c */ /* 0x000fc6000bf06270 */
[----:B------:R-:W-:Y:S10]  /*d560*/  @P2 BRA `(.L_x_847) ;  /* 0x00000000004c2947 */ /* 0x000ff40003800000 */
[----:B------:R-:W-:Y:S01]  /*d570*/  IADD3 R8, P2, R14, 0x10, RZ ;  /* 0x000000100e087810 */ /* 0x000fe20007f5e0ff */
[----:B------:R-:W-:Y:S01]  /*d580*/  ULDC.64 UR4, c[0x0][0x298] ;  /* 0x0000a60000047ab9 */ /* 0x000fe20000000a00 */
[----:B-1----:R-:W-:Y:S01]  /*d590*/  MOV R19, R13 ;  /* 0x0000000d00137202 */ /* 0x002fe20000000f00 */
        /* <DEDUP_REMOVED lines=16> */
.L_x_847:
[----:B------:R-:W-:Y:S05]  /*d6a0*/  BSYNC B0 ;  /* 0x0000000000007941 */ /* 0x000fea0003800000 */
.L_x_846:
[----:B------:R-:W-:Y:S01]  /*d6b0*/  BSSY B0, `(.L_x_848) ;  /* 0x0000016000007945 */ /* 0x000fe20003800000 */
[----:B------:R-:W-:-:S03]  /*d6c0*/  ISETP.GE.OR P6, PT, R16, UR17, P3 ;  /* 0x0000001110007c0c */ /* 0x000fc60009fc6670 */
[----:B------:R-:W-:Y:S10]  /*d6d0*/  @P1 BRA `(.L_x_849) ;  /* 0x00000000004c1947 */ /* 0x000ff40003800000 */
[----:B--2---:R-:W-:Y:S01]  /*d6e0*/  IADD3 R8, P1, R14, 0x20, RZ ;  /* 0x000000200e087810 */ /* 0x004fe20007f3e0ff */
        /* <DEDUP_REMOVED lines=18> */
.L_x_849:
[----:B------:R-:W-:Y:S05]  /*d810*/  BSYNC B0 ;  /* 0x0000000000007941 */ /* 0x000fea0003800000 */
.L_x_848:
        /* <DEDUP_REMOVED lines=9> */
[----:B--23--:R-:W-:Y:S01]  /*d8b0*/  IMAD.X R8, RZ, RZ, R15, P0 ;  /* 0x000000ffff087224 */ /* 0x00cfe200000e060f */
        /* <DEDUP_REMOVED lines=13> */
.L_x_851:
[----:B------:R-:W-:Y:S05]  /*d990*/  BSYNC B0 ;  /* 0x0000000000007941 */ /* 0x000fea0003800000 */
.L_x_850:
        /* <DEDUP_REMOVED lines=10> */
.L_x_853:
[----:B------:R-:W-:Y:S05]  /*da40*/  BSYNC B0 ;  /* 0x0000000000007941 */ /* 0x000fea0003800000 */
.L_x_852:
[----:B------:R-:W-:Y:S04]  /*da50*/  BSSY B0, `(.L_x_854) ;  /* 0x000000a000007945 */ /* 0x000fe80003800000 */
[----:B------:R-:W-:Y:S05]  /*da60*/  @P5 BRA `(.L_x_855) ;  /* 0x0000000000205947 */ /* 0x000fea0003800000 */
[----:B------:R-:W-:Y:S01]  /*da70*/  IMAD R3, R3, UR6, RZ ;  /* 0x0000000603037c24 */ /* 0x000fe2000f8e02ff */
[----:B------:R-:W-:-:S04]  /*da80*/  ULDC.64 UR4, c[0x0][0x2b0] ;  /* 0x0000ac0000047ab9 */ /* 0x000fc80000000a00 */
[----:B------:R-:W-:-:S04]  /*da90*/  IADD3 R4, P0, R3, UR7, RZ ;  /* 0x0000000703047c10 */ /* 0x000fc8000ff1e0ff */
[----:B------:R-:W-:Y:S02]  /*daa0*/  LEA.HI.X.SX32 R3, R3, UR20, 0x1, P0 ;  /* 0x0000001403037c11 */ /* 0x000fe400080f0eff */
[----:B-1----:R-:W-:-:S04]  /*dab0*/  LEA R6, P0, R4, UR4, 0x2 ;  /* 0x0000000404067c11 */ /* 0x002fc8000f8010ff */
[----:B------:R-:W-:Y:S01]  /*dac0*/  LEA.HI.X R7, R4, UR5, R3, 0x2, P0 ;  /* 0x0000000504077c11 */ /* 0x000fe200080f1403 */
[----:B------:R-:W-:-:S05]  /*dad0*/  IMAD.MOV.U32 R3, RZ, RZ, 0x7f800000 ;  /* 0x7f800000ff037424 */ /* 0x000fca00078e00ff */
[----:B------:R1:W-:Y:S03]  /*dae0*/  STG.E desc[UR22][R6.64], R3 ;  /* 0x0000000306007986 */ /* 0x0003e6000c101916 */
.L_x_855:
[----:B------:R-:W-:Y:S05]  /*daf0*/  BSYNC B0 ;  /* 0x0000000000007941 */ /* 0x000fea0003800000 */
.L_x_854:
        /* <DEDUP_REMOVED lines=10> */
.L_x_857:
[----:B------:R-:W-:Y:S05]  /*dba0*/  BSYNC B0 ;  /* 0x0000000000007941 */ /* 0x000fea0003800000 */
.L_x_856:
        /* <DEDUP_REMOVED lines=10> */
.L_x_858:
        /* <DEDUP_REMOVED lines=11> */
.L_x_1524:


//--------------------- .text._ZN5flash16flash_fwd_kernelI23Flash_fwd_kernel_traitsILi192ELi64ELi64ELi4ELb0ELb0EN7cutlass10bfloat16_tE19Flash_kernel_traitsILi192ELi64ELi64ELi4ES3_EELb1ELb0ELb0ELb0ELb0ELb0ELb0ELb1EEEvNS_16Flash_fwd_paramsE --------------------------
	.section	.text._ZN5flash16flash_fwd_kernelI23Flash_fwd_kernel_traitsILi192ELi64ELi64ELi4ELb0ELb0EN7cutlass10bfloat16_tE19Flash_kernel_traitsILi192ELi64ELi64ELi4ES3_EELb1ELb0ELb0ELb0ELb0ELb0ELb0ELb1EEEvNS_16Flash_fwd_paramsE,"ax",@progbits
	.align	128
        .global         _ZN5flash16flash_fwd_kernelI23Flash_fwd_kernel_traitsILi192ELi64ELi64ELi4ELb0ELb0EN7cutlass10bfloat16_tE19Flash_kernel_traitsILi192ELi64ELi64ELi4ES3_EELb1ELb0ELb0ELb0ELb0ELb0ELb0ELb1EEEvNS_16Flash_fwd_paramsE
        .type           _ZN5flash16flash_fwd_kernelI23Flash_fwd_kernel_traitsILi192ELi64ELi64ELi4ELb0ELb0EN7cutlass10bfloat16_tE19Flash_kernel_traitsILi192ELi64ELi64ELi4ES3_EELb1ELb0ELb0ELb0ELb0ELb0ELb0ELb1EEEvNS_16Flash_fwd_paramsE,@function
        .size           _ZN5flash16flash_fwd_kernelI23Flash_fwd_kernel_traitsILi192ELi64ELi64ELi4ELb0ELb0EN7cutlass10bfloat16_tE19Flash_kernel_traitsILi192ELi64ELi64ELi4ES3_EELb1ELb0ELb0ELb0ELb0ELb0ELb0ELb1EEEvNS_16Flash_fwd_paramsE,(.L_x_1525 - _ZN5flash16flash_fwd_kernelI23Flash_fwd_kernel_traitsILi192ELi64ELi64ELi4ELb0ELb0EN7cutlass10bfloat16_tE19Flash_kernel_traitsILi192ELi64ELi64ELi4ES3_EELb1ELb0ELb0ELb0ELb0ELb0ELb0ELb1EEEvNS_16Flash_fwd_paramsE)
        .other          _ZN5flash16flash_fwd_kernelI23Flash_fwd_kernel_traitsILi192ELi64ELi64ELi4ELb0ELb0EN7cutlass10bfloat16_tE19Flash_kernel_traitsILi192ELi64ELi64ELi4ES3_EELb1ELb0ELb0ELb0ELb0ELb0ELb0ELb1EEEvNS_16Flash_fwd_paramsE,@"STO_CUDA_ENTRY STV_DEFAULT"
_ZN5flash16flash_fwd_kernelI23Flash_fwd_kernel_traitsILi192ELi64ELi64ELi4ELb0ELb0EN7cutlass10bfloat16_tE19Flash_kernel_traitsILi192ELi64ELi64ELi4ES3_EELb1ELb0ELb0ELb0ELb0ELb0ELb0ELb1EEEvNS_16Flash_fwd_paramsE:
.text._ZN5flash16flash_fwd_kernelI23Flash_fwd_kernel_traitsILi192ELi64ELi64ELi4ELb0ELb0EN7cutlass10bfloat16_tE19Flash_kernel_traitsILi192ELi64ELi64ELi4ES3_EELb1ELb0ELb0ELb0ELb0ELb0ELb0ELb1EEEvNS_16Flash_fwd_paramsE:
[----:B------:R-:W1:Y:S08]  /*0000*/  LDC R1, c[0x0][0x28] ;  /* 0x00000a00ff017b82 */ /* 0x000e700000000800 */
[----:B------:R-:W2:Y:S01]  /*0010*/  LDC R9, c[0x0][0x3a8] ;  /* 0x0000ea00ff097b82 */ /* 0x000ea20000000800 */
[----:B------:R-:W-:Y:S01]  /*0020*/  ULDC.U8 UR4, c[0x0][0x3b4] ;  /* 0x0000ed0000047ab9 */ /* 0x000fe20000000000 */
[----:B------:R-:W-:Y:S01]  /*0030*/  ULDC.64 UR22, c[0x0][0x3a0] ;  /* 0x0000e80000167ab9 */ /* 0x000fe20000000a00 */
[----:B------:R-:W-:Y:S01]  /*0040*/  ISETP.NE.AND P2, PT, RZ, UR4, PT ;  /* 0x00000004ff007c0c */ /* 0x000fe2000bf45270 */
[----:B------:R-:W-:Y:S01]  /*0050*/  IMAD.U32 R2, RZ, RZ, UR22 ;  /* 0x00000016ff027e24 */ /* 0x000fe2000f8e00ff */
[----:B------:R-:W-:Y:S01]  /*0060*/  ULDC.64 UR20, c[0x0][0x208] ;  /* 0x0000820000147ab9 */ /* 0x000fe20000000a00 */
[----:B------:R-:W-:-:S02]  /*0070*/  IMAD.U32 R3, RZ, RZ, UR23 ;  /* 0x00000017ff037e24 */ /* 0x000fc4000f8e00ff */
[----:B------:R-:W3:Y:S01]  /*0080*/  LDC R8, c[0x0][0x3ac] ;  /* 0x0000eb00ff087b82 */ /* 0x000ee20000000800 */
[----:B------:R-:W4:Y:S01]  /*0090*/  S2R R99, SR_TID.X ;  /* 0x0000000000637919 */ /* 0x000f220000002100 */
[----:B------:R-:W-:Y:S01]  /*00a0*/  ULDC.64 UR6, c[0x0][0x2f0] ;  /* 0x0000bc0000067ab9 */ /* 0x000fe20000000a00 */
[----:B------:R-:W-:Y:S01]  /*00b0*/  ULDC.64 UR8, c[0x0][0x2f0] ;  /* 0x0000bc0000087ab9 */ /* 0x000fe20000000a00 */
[----:B-1----:R-:W-:-:S04]  /*00c0*/  VIADD R1, R1, 0xffffff40 ;  /* 0xffffff4001017836 */ /* 0x002fc80000000000 */
[----:B------:R2:W5:Y:S01]  /*00d0*/  @P2 LDG.E.64 R4, desc[UR20][R2.64] ;  /* 0x0000001402042981 */ /* 0x000562000c1e1b00 */
[----:B------:R-:W-:Y:S08]  /*00e0*/  S2UR UR13, SR_CTAID.X ;  /* 0x00000000000d79c3 */ /* 0x000ff00000002500 */
[----:B------:R-:W1:Y:S08]  /*00f0*/  S2UR UR24, SR_CTAID.Y ;  /* 0x00000000001879c3 */ /* 0x000e700000002600 */
[----:B------:R-:W4:Y:S01]  /*0100*/  S2UR UR15, SR_CTAID.Z ;  /* 0x00000000000f79c3 */ /* 0x000f220000002700 */
[----:B--2---:R-:W-:-:S07]  /*0110*/  @P2 IMAD.MOV.U32 R2, RZ, RZ, R9 ;  /* 0x000000ffff022224 */ /* 0x004fce00078e0009 */
[----:B------:R-:W2:Y:S01]  /*0120*/  @P2 LDC R0, c[0x0][0x3b0] ;  /* 0x0000ec00ff002b82 */ /* 0x000ea20000000800 */
[----:B---3--:R-:W-:-:S06]  /*0130*/  @P2 IMAD.MOV.U32 R3, RZ, RZ, R8 ;  /* 0x000000ffff032224 */ /* 0x008fcc00078e0008 */
[----:B------:R-:W2:Y:S01]  /*0140*/  @P2 LDG.E.64 R2, desc[UR20][R2.64] ;  /* 0x0000001402022981 */ /* 0x000ea2000c1e1b00 */
[----:B------:R-:W-:Y:S02]  /*0150*/  UISETP.NE.U32.AND UP2, UPT, UR6, URZ, UPT ;  /* 0x0000003f0600728c */ /* 0x000fe4000bf45070 */
[----:B-1----:R-:W-:Y:S02]  /*0160*/  UIMAD.WIDE UR8, UR24, 0x4, UR8 ;  /* 0x00000004180878a5 */ /* 0x002fe4000f8e0208 */
[----:B------:R-:W-:Y:S01]  /*0170*/  UISETP.NE.AND.EX UP2, UPT, UR7, URZ, UPT, UP2 ;  /* 0x0000003f0700728c */ /* 0x000fe2000bf45320 */
[----:B------:R-:W-:Y:S01]  /*0180*/  ULDC.U8 UR6, c[0x0][0x3c2] ;  /* 0x0000f08000067ab9 */ /* 0x000fe20000000000 */
[----:B----4-:R-:W-:Y:S02]  /*0190*/  ULOP3.LUT UR4, UR15, UR13, UR24, 0xfe, !UPT ;  /* 0x0000000d0f047292 */ /* 0x010fe4000f8efe18 */
[----:B------:R-:W-:Y:S02]  /*01a0*/  UISETP.NE.AND UP3, UPT, UR6, URZ, UPT ;  /* 0x0000003f0600728c */ /* 0x000fe4000bf65270 */
[----:B------:R-:W-:Y:S01]  /*01b0*/  PLOP3.LUT P0, PT, PT, PT, UP2, 0x80, 0x0 ;  /* 0x000000000000781c */ /* 0x000fe20003f0f028 */
[----:B------:R-:W-:Y:S01]  /*01c0*/  ULDC.64 UR6, c[0x0][0x2f8] ;  /* 0x0000be0000067ab9 */ /* 0x000fe20000000a00 */
[----:B------:R-:W-:Y:S01]  /*01d0*/  LOP3.LUT P3, RZ, R99, UR4, RZ, 0xfc, !PT ;  /* 0x0000000463ff7c12 */ /* 0x000fe2000f86fcff */
[----:B------:R-:W-:-:S02]  /*01e0*/  ULDC.64 UR4, c[0x0][0x300] ;  /* 0x0000c00000047ab9 */ /* 0x000fc40000000a00 */
[----:B------:R-:W-:-:S04]  /*01f0*/  UISETP.NE.U32.AND UP1, UPT, UR4, URZ, UPT ;  /* 0x0000003f0400728c */ /* 0x000fc8000bf25070 */
[----:B------:R-:W-:-:S03]  /*0200*/  UISETP.NE.AND.EX UP1, UPT, UR5, URZ, UPT, UP1 ;  /* 0x0000003f0500728c */ /* 0x000fc6000bf25310 */
[----:B------:R-:W-:Y:S02]  /*0210*/  ULDC.64 UR4, c[0x0][0x2f8] ;  /* 0x0000be0000047ab9 */ /* 0x000fe40000000a00 */
[----:B------:R-:W-:Y:S01]  /*0220*/  UISETP.EQ.U32.AND UP0, UPT, UR4, URZ, UPT ;  /* 0x0000003f0400728c */ /* 0x000fe2000bf02070 */
[----:B------:R-:W1:Y:S03]  /*0230*/  @!P3 LDC.64 R6, c[0x0][0x3b8] ;  /* 0x0000ee00ff06bb82 */ /* 0x000e660000000a00 */
[----:B------:R-:W-:Y:S02]  /*0240*/  UISETP.EQ.OR.EX UP0, UPT, UR5, URZ, !UP3, UP0 ;  /* 0x0000003f0500728c */ /* 0x000fe4000df02700 */
[----:B------:R-:W-:Y:S01]  /*0250*/  UIMAD.WIDE UR6, UR24, 0x4, UR6 ;  /* 0x00000004180678a5 */ /* 0x000fe2000f8e0206 */
[----:B-----5:R-:W-:Y:S02]  /*0260*/  @P2 R2UR UR22, R4 ;  /* 0x00000000041622ca */ /* 0x020fe400000e0000 */
[----:B------:R-:W-:-:S11]  /*0270*/  @P2 R2UR UR23, R5 ;  /* 0x00000000051722ca */ /* 0x000fd600000e0000 */
[----:B------:R-:W-:Y:S02]  /*0280*/  IMAD.U32 R4, RZ, RZ, UR22 ;  /* 0x00000016ff047e24 */ /* 0x000fe4000f8e00ff */
[----:B------:R-:W-:-:S05]  /*0290*/  IMAD.U32 R5, RZ, RZ, UR23 ;  /* 0x00000017ff057e24 */ /* 0x000fca000f8e00ff */
[----:B-1----:R1:W-:Y:S01]  /*02a0*/  @!P3 STG.E.64 desc[UR20][R6.64], R4 ;  /* 0x000000040600b986 */ /* 0x0023e2000c101b14 */
[----:B--2---:R-:W-:Y:S01]  /*02b0*/  @P2 IADD3 R9, P1, R2, R0, RZ ;  /* 0x0000000002092210 */ /* 0x004fe20007f3e0ff */
[----:B------:R-:W-:-:S04]  /*02c0*/  IMAD.U32 R2, RZ, RZ, UR8 ;  /* 0x00000008ff027e24 */ /* 0x000fc8000f8e00ff */
[----:B------:R-:W-:Y:S01]  /*02d0*/  @P2 IMAD.X R8, RZ, RZ, R3, P1 ;  /* 0x000000ffff082224 */ /* 0x000fe200008e0603 */
[----:B------:R-:W-:Y:S01]  /*02e0*/  PLOP3.LUT P1, PT, PT, PT, UP1, 0x80, 0x0 ;  /* 0x000000000000781c */ /* 0x000fe20003f2f018 */
[----:B------:R-:W-:Y:S01]  /*02f0*/  IMAD.U32 R3, RZ, RZ, UR9 ;  /* 0x00000009ff037e24 */ /* 0x000fe2000f8e00ff */
[----:B------:R-:W-:Y:S01]  /*0300*/  @UP1 ULDC.64 UR8, c[0x0][0x300] ;  /* 0x0000c00000081ab9 */ /* 0x000fe20000000a00 */
[----:B-1----:R-:W-:Y:S02]  /*0310*/  @!P3 IMAD.MOV.U32 R4, RZ, RZ, R9 ;  /* 0x000000ffff04b224 */ /* 0x002fe400078e0009 */
[----:B------:R-:W-:-:S05]  /*0320*/  @!P3 IMAD.MOV.U32 R5, RZ, RZ, R8 ;  /* 0x000000ffff05b224 */ /* 0x000fca00078e0008 */
[----:B------:R1:W-:Y:S01]  /*0330*/  @!P3 STG.E.64 desc[UR20][R6.64+0x8], R4 ;  /* 0x000008040600b986 */ /* 0x0003e2000c101b14 */
[----:B------:R-:W-:Y:S01]  /*0340*/  PLOP3.LUT P2, PT, PT, PT, UP0, 0x80, 0x0 ;  /* 0x000000000000781c */ /* 0x000fe20003f4f008 */
[----:B------:R-:W-:Y:S02]  /*0350*/  @UP1 UIMAD.WIDE UR8, UR24, 0x4, UR8 ;  /* 0x00000004180818a5 */ /* 0x000fe4000f8e0208 */
[----:B-1----:R-:W2:Y:S04]  /*0360*/  @P0 LDG.E R7, desc[UR20][R2.64] ;  /* 0x0000001402070981 */ /* 0x002ea8000c1e1900 */
[----:B------:R1:W3:Y:S01]  /*0370*/  @P0 LDG.E R6, desc[UR20][R2.64+0x4] ;  /* 0x0000041402060981 */ /* 0x0002e2000c1e1900 */
[----:B------:R-:W-:Y:S02]  /*0380*/  IMAD.U32 R4, RZ, RZ, UR8 ;  /* 0x00000008ff047e24 */ /* 0x000fe4000f8e00ff */
[----:B------:R-:W-:-:S05]  /*0390*/  IMAD.U32 R5, RZ, RZ, UR9 ;  /* 0x00000009ff057e24 */ /* 0x000fca000f8e00ff */
[----:B------:R-:W4:Y:S01]  /*03a0*/  @P1 LDG.E R4, desc[UR20][R4.64] ;  /* 0x0000001404041981 */ /* 0x000f22000c1e1900 */
[----:B-1----:R-:W-:Y:S02]  /*03b0*/  IMAD.U32 R2, RZ, RZ, UR6 ;  /* 0x00000006ff027e24 */ /* 0x002fe4000f8e00ff */
[----:B------:R-:W-:-:S05]  /*03c0*/  IMAD.U32 R3, RZ, RZ, UR7 ;  /* 0x00000007ff037e24 */ /* 0x000fca000f8e00ff */
[----:B------:R-:W5:Y:S01]  /*03d0*/  @!P2 LDG.E R0, desc[UR20][R2.64] ;  /* 0x000000140200a981 */ /* 0x000f62000c1e1900 */
[----:B------:R-:W-:Y:S01]  /*03e0*/  UMOV UR12, 0xffffffff ;  /* 0xffffffff000c7882 */ /* 0x000fe20000000000 */
[----:B------:R-:W-:Y:S01]  /*03f0*/  UMOV UR25, URZ ;  /* 0x0000003f00197c82 */ /* 0x000fe20008000000 */
[----:B------:R-:W-:Y:S01]  /*0400*/  UMOV UR8, 0xffffffff ;  /* 0xffffffff00087882 */ /* 0x000fe20000000000 */
[----:B------:R-:W-:Y:S02]  /*0410*/  SHF.R.S32.HI R20, RZ, 0x1f, R99 ;  /* 0x0000001fff147819 */ /* 0x000fe40000011463 */
[----:B--2---:R-:W-:Y:S02]  /*0420*/  @P0 R2UR UR12, R7 ;  /* 0x00000000070c02ca */ /* 0x004fe400000e0000 */
[----:B---3--:R-:W-:Y:S02]  /*0430*/  @P0 R2UR UR14, R6 ;  /* 0x00000000060e02ca */ /* 0x008fe400000e0000 */
[----:B------:R-:W-:-:S04]  /*0440*/  ISETP.NE.U32.AND P0, PT, RZ, UR4, PT ;  /* 0x00000004ff007c0c */ /* 0x000fc8000bf05070 */
[----:B------:R-:W-:Y:S01]  /*0450*/  ISETP.NE.AND.EX P0, PT, RZ, UR5, PT, P0 ;  /* 0x00000005ff007c0c */ /* 0x000fe2000bf05300 */
[----:B------:R-:W-:-:S06]  /*0460*/  ULDC.U8 UR5, c[0x0][0x388] ;  /* 0x0000e20000057ab9 */ /* 0x000fcc0000000000 */
[----:B------:R-:W-:Y:S01]  /*0470*/  @UP2 UIADD3 UR14, UR14, -UR12, URZ ;  /* 0x8000000c0e0e2290 */ /* 0x000fe2000fffe03f */
[----:B----4-:R-:W-:Y:S02]  /*0480*/  @P1 R2UR UR25, R4 ;  /* 0x00000000041912ca */ /* 0x010fe400000e0000 */
[----:B------:R-:W-:-:S04]  /*0490*/  LEA.HI R6, R20, R99, RZ, 0x5 ;  /* 0x0000006314067211 */ /* 0x000fc800078f28ff */
[----:B------:R-:W-:Y:S01]  /*04a0*/  @!UP2 ULDC UR14, c[0x0][0x2c4] ;  /* 0x0000b100000eaab9 */ /* 0x000fe20000000800 */
[----:B-----5:R-:W-:Y:S01]  /*04b0*/  @!P2 R2UR UR8, R0 ;  /* 0x000000000008a2ca */ /* 0x020fe200000e0000 */
[----:B------:R-:W-:-:S14]  /*04c0*/  @!P0 BRA `(.L_x_859) ;  /* 0x00000000001c8947 */ /* 0x000fdc0003800000 */
[----:B------:R-:W-:-:S13]  /*04d0*/  PLOP3.LUT P0, PT, PT, PT, UP3, 0x80, 0x0 ;  /* 0x000000000000781c */ /* 0x000fda0003f0f038 */
[----:B------:R-:W2:Y:S04]  /*04e0*/  @P0 LDG.E R0, desc[UR20][R2.64+0x4] ;  /* 0x0000041402000981 */ /* 0x000ea8000c1e1900 */
[----:B------:R-:W3:Y:S01]  /*04f0*/  @!P0 LDG.E R2, desc[UR20][R2.64] ;  /* 0x0000001402028981 */ /* 0x000ee2000c1e1900 */
[----:B--2---:R-:W-:-:S13]  /*0500*/  @P0 R2UR UR9, R0 ;  /* 0x00000000000902ca */ /* 0x004fda00000e0000 */
[----:B------:R-:W-:-:S07]  /*0510*/  @UP3 UIADD3 UR9, UR9, -UR8, URZ ;  /* 0x8000000809093290 */ /* 0x000fce000fffe03f */
[----:B---3--:R-:W-:Y:S01]  /*0520*/  @!P0 R2UR UR9, R2 ;  /* 0x00000000020982ca */ /* 0x008fe200000e0000 */
[----:B------:R-:W-:-:S14]  /*0530*/  BRA `(.L_x_860) ;  /* 0x0000000000047947 */ /* 0x000fdc0003800000 */
.L_x_859:
[----:B------:R-:W-:-:S05]  /*0540*/  ULDC UR9, c[0x0][0x2c8] ;  /* 0x0000b20000097ab9 */ /* 0x000fca0000000800 */
.L_x_860:
        /* <DEDUP_REMOVED lines=30> */
[----:B------:R-:W-:Y:S01]  /*0730*/  LOP3.LUT R4, R6, 0xffffffe0, RZ, 0xc0, !PT ;  /* 0xffffffe006047812 */ /* 0x000fe200078ec0ff */
[----:B------:R-:W-:Y:S01]  /*0740*/  ULDC UR9, c[0x0][0x270] ;  /* 0x00009c0000097ab9 */ /* 0x000fe20000000800 */
[----:B------:R-:W-:Y:S01]  /*0750*/  UISETP.NE.AND UP0, UPT, UR8, -0x1, UPT ;  /* 0xffffffff0800788c */ /* 0x000fe2000bf05270 */
[----:B------:R-:W-:Y:S01]  /*0760*/  SHF.R.S32.HI R98, RZ, 0x5, R6 ;  /* 0x00000005ff627819 */ /* 0x000fe20000011406 */
[----:B------:R-:W-:Y:S01]  /*0770*/  UIMAD UR9, UR24, UR9, UR15 ;  /* 0x00000009180972a4 */ /* 0x000fe2000f8e020f */
[----:B------:R-:W-:Y:S01]  /*0780*/  IMAD.U32 R10, RZ, RZ, UR13 ;  /* 0x0000000dff0a7e24 */ /* 0x000fe2000f8e00ff */
[----:B------:R-:W-:Y:S01]  /*0790*/  ULDC UR18, c[0x0][0x2d8] ;  /* 0x0000b60000127ab9 */ /* 0x000fe20000000800 */
[----:B------:R-:W-:-:S02]  /*07a0*/  USHF.R.S32.HI UR17, URZ, 0x6, UR17 ;  /* 0x000000063f117899 */ /* 0x000fc40008011411 */
[----:B------:R-:W-:Y:S01]  /*07b0*/  USHF.L.U32 UR10, UR9, 0x5, URZ ;  /* 0x00000005090a7899 */ /* 0x000fe2000800063f */
[----:B------:R-:W-:Y:S02]  /*07c0*/  @UP1 ULDC.64 UR6, c[0x0][0x240] ;  /* 0x0000900000061ab9 */ /* 0x000fe40000000a00 */
[----:B------:R-:W-:Y:S02]  /*07d0*/  @UP1 UIMAD.WIDE.U32 UR28, UR12, UR6, URZ ;  /* 0x000000060c1c12a5 */ /* 0x000fe4000f8e003f */
[----:B------:R-:W-:Y:S02]  /*07e0*/  USHF.R.S32.HI UR6, URZ, 0x1f, UR10 ;  /* 0x0000001f3f067899 */ /* 0x000fe4000801140a */
[----:B------:R-:W-:Y:S02]  /*07f0*/  @UP1 UIMAD UR16, UR12, UR7, UR29 ;  /* 0x000000070c1012a4 */ /* 0x000fe4000f8e021d */
[----:B------:R-:W-:Y:S01]  /*0800*/  @UP0 UIADD3 UR27, UR25, UR8, URZ ;  /* 0x00000008191b0290 */ /* 0x000fe2000fffe03f */
[----:B-1----:R-:W-:-:S04]  /*0810*/  IABS R15, R17 ;  /* 0x00000011000f7213 */ /* 0x002fc80000000000 */
[----:B------:R-:W1:Y:S08]  /*0820*/  I2F.RP R2, R15 ;  /* 0x0000000f00027306 */ /* 0x000e700000209400 */
[----:B-1----:R-:W1:Y:S02]  /*0830*/  MUFU.RCP R2, R2 ;  /* 0x0000000200027308 */ /* 0x002e640000001000 */
[----:B-1----:R-:W-:-:S06]  /*0840*/  VIADD R2, R2, 0xffffffe ;  /* 0x0ffffffe02027836 */ /* 0x002fcc0000000000 */
[----:B------:R-:W1:Y:S02]  /*0850*/  F2I.FTZ.U32.TRUNC.NTZ R3, R2 ;  /* 0x0000000200037305 */ /* 0x000e64000021f000 */
[----:B-1----:R-:W-:Y:S02]  /*0860*/  IMAD.MOV R0, RZ, RZ, -R3 ;  /* 0x000000ffff007224 */ /* 0x002fe400078e0a03 */
[----:B------:R-:W-:Y:S02]  /*0870*/  IMAD.MOV.U32 R2, RZ, RZ, RZ ;  /* 0x000000ffff027224 */ /* 0x000fe400078e00ff */
[----:B------:R-:W-:-:S04]  /*0880*/  IMAD R0, R0, R15, RZ ;  /* 0x0000000f00007224 */ /* 0x000fc800078e02ff */
[----:B------:R-:W-:-:S04]  /*0890*/  IMAD.HI.U32 R0, R3, R0, R2 ;  /* 0x0000000003007227 */ /* 0x000fc800078e0002 */
[----:B------:R-:W-:Y:S01]  /*08a0*/  IMAD.IADD R2, R99, 0x1, -R4 ;  /* 0x0000000163027824 */ /* 0x000fe200078e0a04 */
[----:B--2---:R-:W-:Y:S02]  /*08b0*/  IABS R4, R5 ;  /* 0x0000000500047213 */ /* 0x004fe40000000000 */
[----:B------:R-:W-:Y:S02]  /*08c0*/  LEA.HI R5, R20, R99, RZ, 0x3 ;  /* 0x0000006314057211 */ /* 0x000fe400078f18ff */
[--C-:B------:R-:W-:Y:S01]  /*08d0*/  SHF.R.S32.HI R3, RZ, 0x1f, R2.reuse ;  /* 0x0000001fff037819 */ /* 0x100fe20000011402 */
[----:B------:R-:W-:Y:S01]  /*08e0*/  IMAD.HI.U32 R0, R0, R4, RZ ;  /* 0x0000000400007227 */ /* 0x000fe200078e00ff */
[----:B------:R-:W-:Y:S01]  /*08f0*/  IADD3 R103, P1, P0, R9, UR10, R2 ;  /* 0x0000000a09677c10 */ /* 0x000fe2000f83e002 */
[----:B------:R-:W-:Y:S01]  /*0900*/  @!UP1 USHF.R.S32.HI UR10, URZ, 0x1f, UR24 ;  /* 0x0000001f3f0a9899 */ /* 0x000fe20008011418 */
[----:B------:R-:W-:Y:S02]  /*0910*/  SHF.R.S32.HI R12, RZ, 0x3, R5 ;  /* 0x00000003ff0c7819 */ /* 0x000fe40000011405 */
[----:B------:R-:W-:Y:S01]  /*0920*/  IADD3.X R101, R8, UR6, R3, P1, P0 ;  /* 0x0000000608657c10 */ /* 0x000fe20008fe0403 */
[----:B------:R-:W-:Y:S01]  /*0930*/  IMAD.MOV R3, RZ, RZ, -R0 ;  /* 0x000000ffff037224 */ /* 0x000fe200078e0a00 */
[----:B------:R1:W-:Y:S01]  /*0940*/  STL [R1+0xa4], R103 ;  /* 0x0000a46701007387 */ /* 0x0003e20000100800 */
[----:B------:R-:W-:Y:S01]  /*0950*/  @!UP1 ULDC.64 UR6, c[0x0][0x228] ;  /* 0x00008a0000069ab9 */ /* 0x000fe20000000a00 */
[----:B------:R-:W-:Y:S01]  /*0960*/  LOP3.LUT R5, R5, 0xfffffff8, RZ, 0xc0, !PT ;  /* 0xfffffff805057812 */ /* 0x000fe200078ec0ff */
[----:B------:R-:W-:Y:S01]  /*0970*/  IMAD R3, R15, R3, R4 ;  /* 0x000000030f037224 */ /* 0x000fe200078e0204 */
[----:B------:R-:W-:Y:S01]  /*0980*/  SHF.R.S32.HI R4, RZ, 0x1f, R6 ;  /* 0x0000001fff047819 */ /* 0x000fe20000011406 */
[----:B------:R-:W-:Y:S01]  /*0990*/  @!UP1 UIMAD UR10, UR10, UR6, URZ ;  /* 0x000000060a0a92a4 */ /* 0x000fe2000f8e023f */
[----:B------:R-:W-:Y:S01]  /*09a0*/  PLOP3.LUT P0, PT, PT, PT, UP0, 0x80, 0x0 ;  /* 0x000000000000781c */ /* 0x000fe20003f0f008 */
[----:B------:R-:W-:Y:S01]  /*09b0*/  IMAD.IADD R29, R99, 0x1, -R5 ;  /* 0x00000001631d7824 */ /* 0x000fe200078e0a05 */
[----:B------:R-:W-:Y:S01]  /*09c0*/  LEA.HI R4, R4, R98, RZ, 0x2 ;  /* 0x0000006204047211 */ /* 0x000fe200078f10ff */
[----:B------:R-:W-:Y:S01]  /*09d0*/  @!UP1 UIMAD UR7, UR24, UR7, UR10 ;  /* 0x00000007180792a4 */ /* 0x000fe2000f8e020a */
[----:B------:R-:W-:Y:S01]  /*09e0*/  IMAD.SHL.U32 R5, R12, 0x40, RZ ;  /* 0x000000400c057824 */ /* 0x000fe200078e00ff */
[----:B------:R-:W-:Y:S01]  /*09f0*/  @!UP1 UIMAD.WIDE.U32 UR32, UR24, UR6, URZ ;  /* 0x00000006182092a5 */ /* 0x000fe2000f8e003f */
[----:B------:R-:W-:Y:S01]  /*0a00*/  LOP3.LUT R4, R4, 0xffffffc, RZ, 0xc0, !PT ;  /* 0x0ffffffc04047812 */ /* 0x000fe200078ec0ff */
[----:B------:R-:W-:Y:S01]  /*0a10*/  @UP0 ULDC.64 UR10, c[0x0][0x248] ;  /* 0x00009200000a0ab9 */ /* 0x000fe20000000a00 */
[----:B------:R-:W-:Y:S01]  /*0a20*/  ULDC UR6, c[0x0][0x2d4] ;  /* 0x0000b50000067ab9 */ /* 0x000fe20000000800 */
[----:B------:R-:W-:Y:S01]  /*0a30*/  @UP0 UIMAD.WIDE.U32 UR30, UR27, UR10, URZ ;  /* 0x0000000a1b1e02a5 */ /* 0x000fe2000f8e003f */
[----:B------:R-:W-:Y:S01]  /*0a40*/  SHF.R.S32.HI R6, RZ, 0x1f, R2 ;  /* 0x0000001fff067819 */ /* 0x000fe20000011402 */
[----:B------:R-:W-:Y:S01]  /*0a50*/  UIMAD UR6, UR9, UR6, UR4 ;  /* 0x00000006090672a4 */ /* 0x000fe2000f8e0204 */
[----:B------:R-:W-:Y:S01]  /*0a60*/  IMAD.SHL.U32 R118, R29, 0x8, RZ ;  /* 0x000000081d767824 */ /* 0x000fe200078e00ff */
[----:B------:R-:W-:Y:S01]  /*0a70*/  @UP0 UIMAD UR27, UR27, UR11, URZ ;  /* 0x0000000b1b1b02a4 */ /* 0x000fe2000f8e023f */
[----:B------:R-:W-:Y:S01]  /*0a80*/  SHF.R.S32.HI R13, RZ, 0x1f, R12 ;  /* 0x0000001fff0d7819 */ /* 0x000fe2000001140c */
[----:B------:R-:W-:Y:S01]  /*0a90*/  IMAD.IADD R7, R98, 0x1, -R4 ;  /* 0x0000000162077824 */ /* 0x000fe200078e0a04 */
[----:B------:R-:W-:Y:S01]  /*0aa0*/  LOP3.LUT R5, R5, 0x1c0, RZ, 0xc0, !PT ;  /* 0x000001c005057812 */ /* 0x000fe200078ec0ff */
[----:B------:R-:W-:Y:S01]  /*0ab0*/  UIMAD UR26, UR6, UR18, URZ ;  /* 0x00000012061a72a4 */ /* 0x000fe2000f8e023f */
[----:B------:R-:W-:Y:S01]  /*0ac0*/  LEA.HI R4, R6, R2, RZ, 0x2 ;  /* 0x0000000206047211 */ /* 0x000fe200078f10ff */
[----:B------:R-:W-:Y:S01]  /*0ad0*/  @UP0 UIADD3 UR27, UR31, UR27, URZ ;  /* 0x0000001b1f1b0290 */ /* 0x000fe2000fffe03f */
[----:B------:R-:W-:Y:S01]  /*0ae0*/  LOP3.LUT R8, R5, 0x38, R118, 0xf8, !PT ;  /* 0x0000003805087812 */ /* 0x000fe200078ef876 */
[----:B------:R-:W-:Y:S01]  /*0af0*/  @!UP1 UIADD3 UR16, UR33, UR7, URZ ;  /* 0x0000000721109290 */ /* 0x000fe2000fffe03f */
[----:B------:R-:W-:Y:S01]  /*0b00*/  SHF.R.U32.HI R6, RZ, 0x3, R5 ;  /* 0x00000003ff067819 */ /* 0x000fe20000011605 */
[----:B------:R-:W-:Y:S01]  /*0b10*/  @!UP1 UMOV UR28, UR32 ;  /* 0x00000020001c9c82 */ /* 0x000fe20008000000 */
[----:B------:R-:W-:Y:S01]  /*0b20*/  IMAD.WIDE R10, R10, 0x40, R12 ;  /* 0x000000400a0a7825 */ /* 0x000fe200078e020c */
[----:B------:R-:W-:-:S02]  /*0b30*/  ISETP.GT.U32.AND P2, PT, R15, R3, PT ;  /* 0x000000030f00720c */ /* 0x000fc40003f44070 */
[----:B------:R-:W-:Y:S01]  /*0b40*/  SHF.R.S32.HI R5, RZ, 0x2, R4 ;  /* 0x00000002ff057819 */ /* 0x000fe20000011404 */
[----:B-1----:R-:W-:Y:S10]  /*0b50*/  @P0 BRA `(.L_x_862) ;  /* 0x0000000000300947 */ /* 0x002ff40003800000 */
        /* <DEDUP_REMOVED lines=12> */
.L_x_862:
[----:B------:R-:W-:Y:S01]  /*0c20*/  @UP0 UIADD3 UR6, UR25, UR8, URZ ;  /* 0x0000000819060290 */ /* 0x000fe2000fffe03f */
[----:B------:R-:W-:Y:S01]  /*0c30*/  @!P2 IMAD.IADD R3, R3, 0x1, -R15 ;  /* 0x000000010303a824 */ /* 0x000fe200078e0a0f */
[----:B------:R-:W-:Y:S01]  /*0c40*/  LOP3.LUT R9, R17, UR15, RZ, 0x3c, !PT ;  /* 0x0000000f11097c12 */ /* 0x000fe2000f8e3cff */
[----:B------:R-:W-:Y:S01]  /*0c50*/  @UP0 ULDC.64 UR8, c[0x0][0x250] ;  /* 0x0000940000080ab9 */ /* 0x000fe20000000a00 */
[----:B------:R-:W-:Y:S01]  /*0c60*/  LOP3.LUT R4, R4, 0x7ffffffc, RZ, 0xc0, !PT ;  /* 0x7ffffffc04047812 */ /* 0x000fe200078ec0ff */
[----:B------:R-:W-:Y:S01]  /*0c70*/  @UP0 UIMAD.WIDE.U32 UR32, UR6, UR8, URZ ;  /* 0x00000008062002a5 */ /* 0x000fe2000f8e003f */
[----:B------:R-:W-:Y:S01]  /*0c80*/  ISETP.GE.U32.AND P4, PT, R3, R15, PT ;  /* 0x0000000f0300720c */ /* 0x000fe20003f86070 */
[----:B------:R-:W-:Y:S01]  /*0c90*/  @UP0 UIMAD UR6, UR6, UR9, URZ ;  /* 0x00000009060602a4 */ /* 0x000fe2000f8e023f */
[----:B------:R-:W-:Y:S01]  /*0ca0*/  LEA.HI R3, R20, R99, RZ, 0x6 ;  /* 0x0000006314037211 */ /* 0x000fe200078f30ff */
[----:B------:R-:W-:Y:S01]  /*0cb0*/  USHF.R.S32.HI UR29, URZ, 0x1f, UR15 ;  /* 0x0000001f3f1d7899 */ /* 0x000fe2000801140f */
[----:B------:R-:W-:Y:S01]  /*0cc0*/  ISETP.GE.AND P1, PT, R9, RZ, PT ;  /* 0x000000ff0900720c */ /* 0x000fe20003f26270 */
[----:B------:R-:W-:Y:S01]  /*0cd0*/  @UP0 UIADD3 UR6, UR33, UR6, URZ ;  /* 0x0000000621060290 */ /* 0x000fe2000fffe03f */
[----:B------:R-:W-:Y:S01]  /*0ce0*/  LOP3.LUT R14, R8, R6, RZ, 0x3c, !PT ;  /* 0x00000006080e7212 */ /* 0x000fe200078e3cff */
[----:B------:R-:W-:Y:S01]  /*0cf0*/  IMAD R18, R7, 0x10, R5 ;  /* 0x0000001007127824 */ /* 0x000fe200078e0205 */
[----:B------:R-:W-:Y:S01]  /*0d00*/  ISETP.NE.AND P3, PT, R17, RZ, PT ;  /* 0x000000ff1100720c */ /* 0x000fe20003f65270 */
[----:B------:R-:W-:Y:S01]  /*0d10*/  IMAD.IADD R16, R2, 0x1, -R4 ;  /* 0x0000000102107824 */ /* 0x000fe200078e0a04 */
[----:B------:R-:W-:Y:S01]  /*0d20*/  SHF.R.S32.HI R119, RZ, 0x1f, R118 ;  /* 0x0000001fff777819 */ /* 0x000fe20000011476 */
[----:B------:R-:W-:Y:S01]  /*0d30*/  IMAD.SHL.U32 R9, R3, 0x8, RZ ;  /* 0x0000000803097824 */ /* 0x000fe200078e00ff */
[----:B------:R-:W-:Y:S09]  /*0d40*/  @P0 BRA `(.L_x_863) ;  /* 0x0000000000300947 */ /* 0x000ff20003800000 */
        /* <DEDUP_REMOVED lines=12> */
.L_x_863:
[C---:B------:R-:W-:Y:S01]  /*0e10*/  IMAD R7, R13.reuse, UR10, RZ ;  /* 0x0000000a0d077c24 */ /* 0x040fe2000f8e02ff */
[----:B------:R-:W-:Y:S01]  /*0e20*/  @!P2 IADD3 R0, R0, 0x1, RZ ;  /* 0x000000010000a810 */ /* 0x000fe20007ffe0ff */
[----:B------:R-:W-:Y:S01]  /*0e30*/  IMAD R6, R13, UR8, RZ ;  /* 0x000000080d067c24 */ /* 0x000fe2000f8e02ff */
[----:B------:R-:W-:Y:S01]  /*0e40*/  LOP3.LUT R9, R14, 0xfffffe00, R9, 0xf8, !PT ;  /* 0xfffffe000e097812 */ /* 0x000fe200078ef809 */
[--C-:B------:R-:W-:Y:S01]  /*0e50*/  IMAD.WIDE.U32 R4, R12, UR10, R118.reuse ;  /* 0x0000000a0c047c25 */ /* 0x100fe2000f8e0076 */
[----:B------:R-:W-:Y:S01]  /*0e60*/  ULDC.64 UR24, c[0x0][0x260] ;  /* 0x0000980000187ab9 */ /* 0x000fe20000000a00 */
[----:B------:R-:W-:Y:S01]  /*0e70*/  IADD3 R107, R118, 0x40, RZ ;  /* 0x00000040766b7810 */ /* 0x000fe20007ffe0ff */
[----:B------:R-:W-:Y:S01]  /*0e80*/  BSSY B0, `(.L_x_864) ;  /* 0x000004f000007945 */ /* 0x000fe20003800000 */
[----:B------:R-:W-:Y:S01]  /*0e90*/  IMAD.WIDE.U32 R2, R12, UR8, R118 ;  /* 0x000000080c027c25 */ /* 0x000fe2000f8e0076 */
[----:B------:R-:W-:-:S03]  /*0ea0*/  SHF.L.U32 R16, R16, 0x1, RZ ;  /* 0x0000000110107819 */ /* 0x000fc600000006ff */
[C---:B------:R-:W-:Y:S02]  /*0eb0*/  IMAD R7, R12.reuse, UR11, R7 ;  /* 0x0000000b0c077c24 */ /* 0x040fe4000f8e0207 */
[----:B------:R-:W-:Y:S01]  /*0ec0*/  IMAD R8, R12, UR9, R6 ;  /* 0x000000090c087c24 */ /* 0x000fe2000f8e0206 */
[----:B------:R-:W-:Y:S01]  /*0ed0*/  IADD3 R6, P2, R4, UR30, RZ ;  /* 0x0000001e04067c10 */ /* 0x000fe2000ff5e0ff */
[----:B------:R-:W-:Y:S01]  /*0ee0*/  @P4 VIADD R0, R0, 0x1 ;  /* 0x0000000100004836 */ /* 0x000fe20000000000 */
[----:B------:R-:W-:Y:S01]  /*0ef0*/  IADD3 R4, P0, R2, UR32, RZ ;  /* 0x0000002002047c10 */ /* 0x000fe2000ff1e0ff */
[C---:B------:R-:W-:Y:S01]  /*0f00*/  VIADD R106, R118.reuse, 0x80 ;  /* 0x00000080766a7836 */ /* 0x040fe20000000000 */
[----:B------:R-:W-:Y:S01]  /*0f10*/  IADD3.X R7, R5, UR27, R7, P2, !PT ;  /* 0x0000001b05077c10 */ /* 0x000fe200097fe407 */
[----:B------:R-:W1:Y:S01]  /*0f20*/  S2UR UR27, SR_CgaCtaId ;  /* 0x00000000001b79c3 */ /* 0x000e620000008800 */
[----:B------:R-:W-:Y:S01]  /*0f30*/  IADD3.X R5, R3, UR6, R8, P0, !PT ;  /* 0x0000000603057c10 */ /* 0x000fe200087fe408 */
[----:B------:R-:W-:Y:S01]  /*0f40*/  ULDC.64 UR6, c[0x0][0x258] ;  /* 0x0000960000067ab9 */ /* 0x000fe20000000a00 */
[----:B------:R-:W-:Y:S01]  /*0f50*/  IADD3 R2, P0, R118, UR28, RZ ;  /* 0x0000001c76027c10 */ /* 0x000fe2000ff1e0ff */
[----:B------:R-:W-:Y:S01]  /*0f60*/  UIMAD UR28, UR29, UR6, URZ ;  /* 0x000000061d1c72a4 */ /* 0x000fe2000f8e023f */
[----:B------:R-:W-:Y:S01]  /*0f70*/  @!P1 IADD3 R0, -R0, RZ, RZ ;  /* 0x000000ff00009210 */ /* 0x000fe20007ffe1ff */
[----:B------:R-:W-:Y:S01]  /*0f80*/  IMAD.U32 R14, RZ, RZ, UR6 ;  /* 0x00000006ff0e7e24 */ /* 0x000fe2000f8e00ff */
[----:B------:R-:W-:Y:S01]  /*0f90*/  @!P3 LOP3.LUT R0, RZ, R17, RZ, 0x33, !PT ;  /* 0x00000011ff00b212 */ /* 0x000fe200078e33ff */
[----:B------:R-:W-:Y:S01]  /*0fa0*/  UIMAD UR28, UR15, UR7, UR28 ;  /* 0x000000070f1c72a4 */ /* 0x000fe2000f8e021c */
[----:B------:R-:W-:Y:S01]  /*0fb0*/  IADD3.X R3, R119, UR16, RZ, P0, !PT ;  /* 0x0000001077037c10 */ /* 0x000fe200087fe4ff */
[----:B------:R-:W-:Y:S01]  /*0fc0*/  UIADD3 UR16, UR17, -0x1, URZ ;  /* 0xffffffff11107890 */ /* 0x000fe2000fffe03f */
[----:B------:R-:W-:Y:S01]  /*0fd0*/  SHF.R.S32.HI R8, RZ, 0x1f, R0 ;  /* 0x0000001fff087819 */ /* 0x000fe20000011400 */
[----:B------:R-:W-:Y:S01]  /*0fe0*/  ULDC.64 UR6, c[0x0][0x268] ;  /* 0x00009a0000067ab9 */ /* 0x000fe20000000a00 */
[----:B------:R-:W-:Y:S01]  /*0ff0*/  IMAD.WIDE.U32 R30, R0, UR24, R6 ;  /* 0x00000018001e7c25 */ /* 0x000fe2000f8e0006 */
[----:B------:R-:W-:-:S03]  /*1000*/  IADD3 R17, R12, 0x10, RZ ;  /* 0x000000100c117810 */ /* 0x000fc60007ffe0ff */
[----:B------:R-:W-:Y:S01]  /*1010*/  IMAD.WIDE.U32 R26, R0, UR6, R4 ;  /* 0x00000006001a7c25 */ /* 0x000fe2000f8e0004 */
[----:B------:R2:W-:Y:S03]  /*1020*/  STL.64 [R1+0x68], R30 ;  /* 0x0000681e01007387 */ /* 0x0005e60000100a00 */
[----:B------:R-:W-:Y:S01]  /*1030*/  IMAD.WIDE.U32 R14, R14, UR15, R2 ;  /* 0x0000000f0e0e7c25 */ /* 0x000fe2000f8e0002 */
[----:B------:R2:W-:Y:S01]  /*1040*/  STL.64 [R1+0x60], R26 ;  /* 0x0000601a01007387 */ /* 0x0005e20000100a00 */
[----:B------:R-:W-:Y:S02]  /*1050*/  UIMAD UR15, UR16, -0x40, UR19 ;  /* 0xffffffc0100f78a4 */ /* 0x000fe4000f8e0213 */
[C---:B------:R-:W-:Y:S01]  /*1060*/  IMAD R2, R8.reuse, UR24, RZ ;  /* 0x0000001808027c24 */ /* 0x040fe2000f8e02ff */
[----:B------:R-:W-:Y:S01]  /*1070*/  UIADD3 UR24, -UR4, UR14, URZ ;  /* 0x0000000e04187290 */ /* 0x000fe2000fffe13f */
[----:B------:R2:W-:Y:S01]  /*1080*/  STL [R1+0x24], R107 ;  /* 0x0000246b01007387 */ /* 0x0005e20000100800 */
[----:B------:R-:W-:Y:S01]  /*1090*/  IMAD R8, R8, UR6, RZ ;  /* 0x0000000608087c24 */ /* 0x000fe2000f8e02ff */
[----:B------:R-:W-:Y:S01]  /*10a0*/  UMOV UR4, 0x400 ;  /* 0x0000040000047882 */ /* 0x000fe20000000000 */
[----:B------:R-:W-:Y:S01]  /*10b0*/  IMAD R24, R0, UR25, R2 ;  /* 0x0000001900187c24 */ /* 0x000fe2000f8e0202 */
[----:B------:R2:W-:Y:S01]  /*10c0*/  STL [R1+0x30], R106 ;  /* 0x0000306a01007387 */ /* 0x0005e20000100800 */
[----:B------:R-:W-:Y:S01]  /*10d0*/  ISETP.GE.AND P0, PT, R12, UR24, PT ;  /* 0x000000180c007c0c */ /* 0x000fe2000bf06270 */
[----:B-1----:R-:W-:Y:S01]  /*10e0*/  ULEA UR4, UR27, UR4, 0x18 ;  /* 0x000000041b047291 */ /* 0x002fe2000f8ec03f */
[----:B------:R-:W-:-:S02]  /*10f0*/  IMAD R25, R0, UR7, R8 ;  /* 0x0000000700197c24 */ /* 0x000fc4000f8e0208 */
[----:B------:R-:W-:-:S03]  /*1100*/  VIADD R23, R12, 0x20 ;  /* 0x000000200c177836 */ /* 0x000fc60000000000 */
[----:B------:R-:W-:Y:S02]  /*1110*/  LEA R203, R9, UR4, 0x1 ;  /* 0x0000000409cb7c11 */ /* 0x000fe4000f8e08ff */
[----:B------:R-:W-:-:S04]  /*1120*/  IADD3 R9, R15, UR28, RZ ;  /* 0x0000001c0f097c10 */ /* 0x000fc8000fffe0ff */
[----:B------:R-:W-:Y:S05]  /*1130*/  @P0 BRA `(.L_x_865) ;  /* 0x00000000008c0947 */ /* 0x000fea0003800000 */
        /* <DEDUP_REMOVED lines=35> */
.L_x_865:
[----:B------:R-:W-:Y:S05]  /*1370*/  BSYNC B0 ;  /* 0x0000000000007941 */ /* 0x000fea0003800000 */
.L_x_864:
[C---:B------:R-:W-:Y:S01]  /*1380*/  ISETP.GE.AND P2, PT, R17.reuse, UR24, PT ;  /* 0x0000001811007c0c */ /* 0x040fe2000bf46270 */
[----:B------:R-:W-:Y:S01]  /*1390*/  ULEA UR6, UR17, UR26, 0x6 ;  /* 0x0000001a11067291 */ /* 0x000fe2000f8e303f */
[----:B------:R-:W-:Y:S01]  /*13a0*/  IMAD R96, R18, UR18, R16 ;  /* 0x0000001212607c24 */ /* 0x000fe2000f8e0210 */
[----:B------:R-:W-:Y:S01]  /*13b0*/  BSSY B0, `(.L_x_866) ;  /* 0x000002e000007945 */ /* 0x000fe20003800000 */
[----:B------:R-:W-:Y:S01]  /*13c0*/  ISETP.GE.AND P6, PT, R17, UR15, PT ;  /* 0x0000000f11007c0c */ /* 0x000fe2000bfc6270 */
[----:B------:R-:W-:Y:S01]  /*13d0*/  UIADD3 UR6, UR6, -0x40, URZ ;  /* 0xffffffc006067890 */ /* 0x000fe2000fffe03f */
[----:B------:R-:W-:Y:S01]  /*13e0*/  ISETP.GE.AND P1, PT, R23, UR24, PT ;  /* 0x0000001817007c0c */ /* 0x000fe2000bf26270 */
[----:B------:R-:W-:-:S04]  /*13f0*/  VIADD R22, R12, 0x30 ;  /* 0x000000300c167836 */ /* 0x000fc80000000000 */
[----:B------:R-:W-:Y:S01]  /*1400*/  IADD3 R102, P0, R96, UR6, RZ ;  /* 0x0000000660667c10 */ /* 0x000fe2000ff1e0ff */
[----:B------:R-:W-:Y:S01]  /*1410*/  IMAD.U32 R100, RZ, RZ, UR6 ;  /* 0x00000006ff647e24 */ /* 0x000fe2000f8e00ff */
[----:B------:R-:W-:Y:S11]  /*1420*/  @P2 BRA `(.L_x_867) ;  /* 0x0000000000982947 */ /* 0x000ff60003800000 */
[----:B------:R-:W-:Y:S01]  /*1430*/  ULDC UR25, c[0x0][0x2d0] ;  /* 0x0000b40000197ab9 */ /* 0x000fe20000000800 */
[----:B------:R-:W-:Y:S01]  /*1440*/  IADD3 R0, P2, R10, 0x10, RZ ;  /* 0x000000100a007810 */ /* 0x000fe20007f5e0ff */
[----:B------:R-:W-:Y:S01]  /*1450*/  ULDC.64 UR6, c[0x0][0x240] ;  /* 0x0000900000067ab9 */ /* 0x000fe20000000a00 */
[----:B------:R-:W-:Y:S01]  /*1460*/  ISETP.GE.AND P5, PT, R118, UR25, PT ;  /* 0x0000001976007c0c */ /* 0x000fe2000bfa6270 */
[----:B-1-3--:R-:W-:Y:S01]  /*1470*/  IMAD.MOV.U32 R3, RZ, RZ, R9 ;  /* 0x000000ffff037224 */ /* 0x00afe200078e0009 */
[----:B------:R-:W-:Y:S01]  /*1480*/  ISETP.GE.AND P4, PT, R107, UR25, PT ;  /* 0x000000196b007c0c */ /* 0x000fe2000bf86270 */
[----:B------:R-:W-:Y:S01]  /*1490*/  IMAD.X R2, RZ, RZ, R11, P2 ;  /* 0x000000ffff027224 */ /* 0x000fe200010e060b */
[----:B------:R-:W-:-:S03]  /*14a0*/  ISETP.GE.AND P2, PT, R106, UR25, PT ;  /* 0x000000196a007c0c */ /* 0x000fc6000bf46270 */
[----:B------:R-:W-:Y:S02]  /*14b0*/  IMAD R16, R2, UR6, RZ ;  /* 0x0000000602107c24 */ /* 0x000fe4000f8e02ff */
[----:B------:R-:W-:-:S04]  /*14c0*/  IMAD.MOV.U32 R2, RZ, RZ, R14 ;  /* 0x000000ffff027224 */ /* 0x000fc800078e000e */
[----:B------:R-:W1:Y:S01]  /*14d0*/  @!P5 LDC.64 R6, c[0x0][0x210] ;  /* 0x00008400ff06db82 */ /* 0x000e620000000a00 */
[C---:B------:R-:W-:Y:S01]  /*14e0*/  IMAD.WIDE.U32 R2, R0.reuse, UR6, R2 ;  /* 0x0000000600027c25 */ /* 0x040fe2000f8e0002 */
[----:B------:R4:W-:Y:S03]  /*14f0*/  @P5 STS.128 [R203+0x800], RZ ;  /* 0x000800ffcb005388 */ /* 0x0009e60000000c00 */
[----:B------:R-:W-:-:S03]  /*1500*/  IMAD R0, R0, UR7, R16 ;  /* 0x0000000700007c24 */ /* 0x000fc6000f8e0210 */
[----:B------:R-:W3:Y:S01]  /*1510*/  @!P4 LDC.64 R4, c[0x0][0x210] ;  /* 0x00008400ff04cb82 */ /* 0x000ee20000000a00 */
[----:B------:R-:W-:Y:S01]  /*1520*/  IMAD.IADD R0, R3, 0x1, R0 ;  /* 0x0000000103007824 */ /* 0x000fe200078e0200 */
        /* <DEDUP_REMOVED lines=22> */
.L_x_867:
[----:B------:R-:W-:Y:S05]  /*1690*/  BSYNC B0 ;  /* 0x0000000000007941 */ /* 0x000fea0003800000 */
.L_x_866:
[----:B------:R-:W-:Y:S01]  /*16a0*/  BSSY B0, `(.L_x_868) ;  /* 0x000002a000007945 */ /* 0x000fe20003800000 */
[----:B------:R-:W-:Y:S02]  /*16b0*/  ISETP.GE.AND P2, PT, R22, UR24, PT ;  /* 0x0000001816007c0c */ /* 0x000fe4000bf46270 */
[----:B------:R-:W-:Y:S01]  /*16c0*/  LEA.HI R20, R20, R99, RZ, 0x4 ;  /* 0x0000006314147211 */ /* 0x000fe200078f20ff */
[----:B------:R-:W-:Y:S05]  /*16d0*/  @P1 BRA `(.L_x_869) ;  /* 0x0000000000981947 */ /* 0x000fea0003800000 */
        /* <DEDUP_REMOVED lines=10> */
[----:B----4-:R-:W1:Y:S01]  /*1780*/  @!P5 LDC.64 R6, c[0x0][0x210] ;  /* 0x00008400ff06db82 */ /* 0x010e620000000a00 */
[C---:B------:R-:W-:Y:S01]  /*1790*/  IMAD.WIDE.U32 R2, R0.reuse, UR6, R2 ;  /* 0x0000000600027c25 */ /* 0x040fe2000f8e0002 */
[----:B------:R3:W-:Y:S03]  /*17a0*/  @P5 STS.128 [R203+0x1000], RZ ;  /* 0x001000ffcb005388 */ /* 0x0007e60000000c00 */
[----:B------:R-:W-:-:S03]  /*17b0*/  IMAD R0, R0, UR7, R16 ;  /* 0x0000000700007c24 */ /* 0x000fc6000f8e0210 */
[----:B------:R-:W4:Y:S01]  /*17c0*/  @!P4 LDC.64 R4, c[0x0][0x210] ;  /* 0x00008400ff04cb82 */ /* 0x000f220000000a00 */
[----:B------:R-:W-:Y:S01]  /*17d0*/  IMAD.IADD R0, R3, 0x1, R0 ;  /* 0x0000000103007824 */ /* 0x000fe200078e0200 */
        /* <DEDUP_REMOVED lines=22> */
.L_x_869:
[----:B------:R-:W-:Y:S05]  /*1940*/  BSYNC B0 ;  /* 0x0000000000007941 */ /* 0x000fea0003800000 */
.L_x_868:
[----:B------:R-:W-:Y:S01]  /*1950*/  LOP3.LUT R16, R20, 0xfffffff0, RZ, 0xc0, !PT ;  /* 0xfffffff014107812 */ /* 0x000fe200078ec0ff */
[----:B------:R-:W-:Y:S01]  /*1960*/  BSSY B0, `(.L_x_870) ;  /* 0x000002b000007945 */ /* 0x000fe20003800000 */
[----:B------:R-:W-:Y:S02]  /*1970*/  ISETP.GE.AND P1, PT, R17, UR15, PT ;  /* 0x0000000f11007c0c */ /* 0x000fe4000bf26270 */
[----:B------:R-:W-:Y:S01]  /*1980*/  SHF.R.S32.HI R21, RZ, 0x4, R20 ;  /* 0x00000004ff157819 */ /* 0x000fe20000011414 */
[----:B------:R-:W-:Y:S01]  /*1990*/  IMAD.IADD R16, R99, 0x1, -R16 ;  /* 0x0000000163107824 */ /* 0x000fe200078e0a10 */
        /* <DEDUP_REMOVED lines=8> */
[----:B------:R-:W-:Y:S01]  /*1a20*/  ISETP.GE.AND P2, PT, R106, UR24, PT ;  /* 0x000000186a007c0c */ /* 0x000fe2000bf46270 */
[----:B------:R-:W-:Y:S02]  /*1a30*/  IMAD.MOV.U32 R3, RZ, RZ, R9 ;  /* 0x000000ffff037224 */ /* 0x000fe400078e0009 */
[----:B------:R-:W-:-:S02]  /*1a40*/  IMAD R10, R10, UR6, RZ ;  /* 0x000000060a0a7c24 */ /* 0x000fc4000f8e02ff */
[----:B----4-:R-:W-:-:S04]  /*1a50*/  IMAD.WIDE.U32 R6, R0, UR6, R2 ;  /* 0x0000000600067c25 */ /* 0x010fc8000f8e0002 */
        /* <DEDUP_REMOVED lines=27> */
.L_x_871:
[----:B------:R-:W-:Y:S05]  /*1c10*/  BSYNC B0 ;  /* 0x0000000000007941 */ /* 0x000fea0003800000 */
.L_x_870:
[----:B------:R-:W-:Y:S01]  /*1c20*/  IMAD.IADD R105, R31, 0x1, R24 ;  /* 0x000000011f697824 */ /* 0x000fe200078e0218 */
[----:B------:R-:W-:Y:S01]  /*1c30*/  USHF.L.U32 UR25, UR10, 0x6, URZ ;  /* 0x000000060a197899 */ /* 0x000fe2000800063f */
[----:B------:R-:W-:Y:S01]  /*1c40*/  IMAD.MOV.U32 R104, RZ, RZ, R30 ;  /* 0x000000ffff687224 */ /* 0x000fe200078e001e */
[----:B------:R-:W-:Y:S01]  /*1c50*/  USHF.L.U64.HI UR24, UR10, 0x6, UR11 ;  /* 0x000000060a187899 */ /* 0x000fe2000801020b */
[----:B------:R-:W-:Y:S01]  /*1c60*/  ISETP.GE.AND P2, PT, R12, UR15, PT ;  /* 0x0000000f0c007c0c */ /* 0x000fe2000bf46270 */
[----:B------:R-:W-:Y:S01]  /*1c70*/  USHF.R.S32.HI UR28, URZ, 0x1f, UR16 ;  /* 0x0000001f3f1c7899 */ /* 0x000fe20008011410 */
[----:B-1-3--:R-:W-:Y:S01]  /*1c80*/  SHF.R.S32.HI R2, RZ, 0x1f, R16 ;  /* 0x0000001fff027819 */ /* 0x00afe20000011410 */
[----:B------:R1:W-:Y:S01]  /*1c90*/  STL.64 [R1+0x58], R104 ;  /* 0x0000586801007387 */ /* 0x0003e20000100a00 */
[----:B------:R-:W-:Y:S01]  /*1ca0*/  UIMAD UR6, UR24, UR16, URZ ;  /* 0x00000010180672a4 */ /* 0x000fe2000f8e023f */
[----:B------:R-:W-:Y:S01]  /*1cb0*/  IMAD.U32 R97, RZ, RZ, UR25 ;  /* 0x00000019ff617e24 */ /* 0x000fe2000f8e00ff */
[----:B------:R-:W-:Y:S01]  /*1cc0*/  LEA.HI R17, R2, R16, RZ, 0x3 ;  /* 0x0000001002117211 */ /* 0x000fe200078f18ff */
[----:B------:R-:W-:Y:S01]  /*1cd0*/  BSSY B0, `(.L_x_872) ;  /* 0x0000027000007945 */ /* 0x000fe20003800000 */
[----:B------:R-:W-:Y:S01]  /*1ce0*/  UIMAD UR6, UR28, UR25, UR6 ;  /* 0x000000191c0672a4 */ /* 0x000fe2000f8e0206 */
[----:B------:R-:W-:Y:S01]  /*1cf0*/  LEA.HI R0, R20, R21, RZ, 0x1 ;  /* 0x0000001514007211 */ /* 0x000fe200078f08ff */
[----:B------:R-:W-:Y:S01]  /*1d00*/  IMAD.WIDE.U32 R2, R97, UR16, R104 ;  /* 0x0000001061027c25 */ /* 0x000fe2000f8e0068 */
[----:B----4-:R-:W-:-:S02]  /*1d10*/  LOP3.LUT R4, R17, 0xfffffff8, RZ, 0xc0, !PT ;  /* 0xfffffff811047812 */ /* 0x010fc400078ec0ff */
[----:B------:R-:W-:Y:S02]  /*1d20*/  LOP3.LUT R0, R0, 0xfffffffe, RZ, 0xc0, !PT ;  /* 0xfffffffe00007812 */ /* 0x000fe400078ec0ff */
[----:B------:R-:W-:Y:S01]  /*1d30*/  IADD3 R5, R3, UR6, RZ ;  /* 0x0000000603057c10 */ /* 0x000fe2000fffe0ff */
[----:B------:R-:W-:Y:S01]  /*1d40*/  IMAD.IADD R28, R16, 0x1, -R4 ;  /* 0x00000001101c7824 */ /* 0x000fe200078e0a04 */
[----:B------:R-:W-:Y:S01]  /*1d50*/  IADD3 R21, R21, -R0, RZ ;  /* 0x8000000015157210 */ /* 0x000fe20007ffe0ff */
[----:B------:R-:W-:Y:S06]  /*1d60*/  @P2 BRA `(.L_x_873) ;  /* 0x0000000000742947 */ /* 0x000fec0003800000 */
[----:B------:R-:W-:Y:S02]  /*1d70*/  ULDC UR6, c[0x0][0x2d0] ;  /* 0x0000b40000067ab9 */ /* 0x000fe40000000800 */
[----:B------:R-:W-:Y:S02]  /*1d80*/  ISETP.GE.AND P5, PT, R118, UR6, PT ;  /* 0x0000000676007c0c */ /* 0x000fe4000bfa6270 */
[----:B------:R-:W-:Y:S02]  /*1d90*/  ISETP.GE.AND P4, PT, R107, UR6, PT ;  /* 0x000000066b007c0c */ /* 0x000fe4000bf86270 */
[----:B------:R-:W-:-:S09]  /*1da0*/  ISETP.GE.AND P2, PT, R106, UR6, PT ;  /* 0x000000066a007c0c */ /* 0x000fd2000bf46270 */
[----:B------:R-:W3:Y:S01]  /*1db0*/  @!P5 LDC.64 R8, c[0x0][0x218] ;  /* 0x00008600ff08db82 */ /* 0x000ee20000000a00 */
[----:B------:R4:W-:Y:S07]  /*1dc0*/  @P5 STS.128 [R203+0x6000], RZ ;  /* 0x006000ffcb005388 */ /* 0x0009ee0000000c00 */
[----:B------:R-:W5:Y:S01]  /*1dd0*/  @!P4 LDC.64 R6, c[0x0][0x218] ;  /* 0x00008600ff06cb82 */ /* 0x000f620000000a00 */
[----:B---3--:R-:W-:-:S04]  /*1de0*/  @!P5 LEA R8, P3, R2, R8, 0x1 ;  /* 0x000000080208d211 */ /* 0x008fc800078608ff */
[C---:B------:R-:W-:Y:S02]  /*1df0*/  @!P5 LEA.HI.X R9, R2.reuse, R9, R5, 0x1, P3 ;  /* 0x000000090209d211 */ /* 0x040fe400018f0c05 */
[----:B-----5:R-:W-:-:S03]  /*1e00*/  @!P4 LEA R6, P3, R2, R6, 0x1 ;  /* 0x000000060206c211 */ /* 0x020fc600078608ff */
        /* <DEDUP_REMOVED lines=19> */
.L_x_873:
[----:B------:R-:W-:Y:S05]  /*1f40*/  BSYNC B0 ;  /* 0x0000000000007941 */ /* 0x000fea0003800000 */
.L_x_872:
[----:B------:R-:W-:Y:S01]  /*1f50*/  USHF.L.U64.HI UR26, UR10, 0x4, UR11 ;  /* 0x000000040a1a7899 */ /* 0x000fe2000801020b */
[----:B------:R-:W-:Y:S01]  /*1f60*/  BSSY B0, `(.L_x_874) ;  /* 0x0000023000007945 */ /* 0x000fe20003800000 */
[----:B------:R-:W-:Y:S01]  /*1f70*/  USHF.L.U32 UR27, UR10, 0x4, URZ ;  /* 0x000000040a1b7899 */ /* 0x000fe2000800063f */
[----:B------:R-:W-:Y:S02]  /*1f80*/  SHF.L.U32 R11, R28, 0x6, RZ ;  /* 0x000000061c0b7819 */ /* 0x000fe400000006ff */
[----:B------:R-:W-:Y:S09]  /*1f90*/  @P6 BRA `(.L_x_875) ;  /* 0x00000000007c6947 */ /* 0x000ff20003800000 */
[----:B------:R-:W-:Y:S01]  /*1fa0*/  ULDC UR6, c[0x0][0x2d0] ;  /* 0x0000b40000067ab9 */ /* 0x000fe20000000800 */
[----:B------:R-:W-:Y:S02]  /*1fb0*/  IADD3 R0, P3, R2, UR27, RZ ;  /* 0x0000001b02007c10 */ /* 0x000fe4000ff7e0ff */
[----:B------:R-:W-:Y:S02]  /*1fc0*/  ISETP.GE.AND P5, PT, R118, UR6, PT ;  /* 0x0000000676007c0c */ /* 0x000fe4000bfa6270 */
[----:B------:R-:W-:Y:S02]  /*1fd0*/  ISETP.GE.AND P4, PT, R107, UR6, PT ;  /* 0x000000066b007c0c */ /* 0x000fe4000bf86270 */
[----:B------:R-:W-:Y:S02]  /*1fe0*/  ISETP.GE.AND P2, PT, R106, UR6, PT ;  /* 0x000000066a007c0c */ /* 0x000fe4000bf46270 */
[----:B------:R-:W-:-:S07]  /*1ff0*/  IADD3.X R10, R5, UR26, RZ, P3, !PT ;  /* 0x0000001a050a7c10 */ /* 0x000fce0009ffe4ff */
[----:B----4-:R-:W4:Y:S01]  /*2000*/  @!P5 LDC.64 R8, c[0x0][0x218] ;  /* 0x00008600ff08db82 */ /* 0x010f220000000a00 */
[----:B------:R1:W-:Y:S07]  /*2010*/  @P5 STS.128 [R203+0x6800], RZ ;  /* 0x006800ffcb005388 */ /* 0x0003ee0000000c00 */
[----:B---3--:R-:W3:Y:S01]  /*2020*/  @!P4 LDC.64 R6, c[0x0][0x218] ;  /* 0x00008600ff06cb82 */ /* 0x008ee20000000a00 */
[----:B----4-:R-:W-:-:S04]  /*2030*/  @!P5 LEA R8, P6, R0, R8, 0x1 ;  /* 0x000000080008d211 */ /* 0x010fc800078c08ff */
        /* <DEDUP_REMOVED lines=21> */
.L_x_875:
[----:B------:R-:W-:Y:S05]  /*2190*/  BSYNC B0 ;  /* 0x0000000000007941 */ /* 0x000fea0003800000 */
.L_x_874:
[----:B------:R-:W-:Y:S01]  /*21a0*/  ISETP.GE.AND P2, PT, R23, UR15, PT ;  /* 0x0000000f17007c0c */ /* 0x000fe2000bf46270 */
[----:B-1-34-:R-:W-:Y:S01]  /*21b0*/  IMAD.SHL.U32 R6, R21, 0x8, RZ ;  /* 0x0000000815067824 */ /* 0x01afe200078e00ff */
[----:B------:R-:W-:Y:S01]  /*21c0*/  LOP3.LUT R0, R11, 0x1c0, RZ, 0xc0, !PT ;  /* 0x000001c00b007812 */ /* 0x000fe200078ec0ff */
[----:B------:R-:W-:Y:S01]  /*21d0*/  BSSY B0, `(.L_x_876) ;  /* 0x0000026000007945 */ /* 0x000fe20003800000 */
[----:B------:R-:W-:Y:S02]  /*21e0*/  ISETP.GE.AND P6, PT, R22, UR15, PT ;  /* 0x0000000f16007c0c */ /* 0x000fe4000bfc6270 */
[----:B------:R-:W-:Y:S02]  /*21f0*/  LOP3.LUT R16, R0, 0x8, R6, 0xf8, !PT ;  /* 0x0000000800107812 */ /* 0x000fe400078ef806 */
[----:B------:R-:W-:-:S05]  /*2200*/  SHF.R.U32.HI R11, RZ, 0x3, R0 ;  /* 0x00000003ff0b7819 */ /* 0x000fca0000011600 */
        /* <DEDUP_REMOVED lines=9> */
[----:B------:R-:W1:Y:S01]  /*22a0*/  @!P5 LDC.64 R8, c[0x0][0x218] ;  /* 0x00008600ff08db82 */ /* 0x000e620000000a00 */
[----:B------:R3:W-:Y:S07]  /*22b0*/  @P5 STS.128 [R203+0x7000], RZ ;  /* 0x007000ffcb005388 */ /* 0x0007ee0000000c00 */
        /* <DEDUP_REMOVED lines=23> */
.L_x_877:
[----:B------:R-:W-:Y:S05]  /*2430*/  BSYNC B0 ;  /* 0x0000000000007941 */ /* 0x000fea0003800000 */
.L_x_876:
        /* <DEDUP_REMOVED lines=11> */
[----:B-1-3--:R-:W1:Y:S01]  /*24f0*/  @!P5 LDC.64 R6, c[0x0][0x218] ;  /* 0x00008600ff06db82 */ /* 0x00ae620000000a00 */
        /* <DEDUP_REMOVED lines=24> */
.L_x_879:
[----:B------:R-:W-:Y:S05]  /*2680*/  BSYNC B0 ;  /* 0x0000000000007941 */ /* 0x000fea0003800000 */
.L_x_878:
[----:B------:R-:W0:Y:S01]  /*2690*/  LDGDEPBAR ;  /* 0x00000000000079af */ /* 0x000e220000000000 */
[C---:B------:R-:W-:Y:S01]  /*26a0*/  ISETP.GE.AND P3, PT, R12.reuse, UR15, PT ;  /* 0x0000000f0c007c0c */ /* 0x040fe2000bf66270 */
[----:B---3--:R-:W-:Y:S01]  /*26b0*/  IMAD.IADD R8, R27, 0x1, R25 ;  /* 0x000000011b087824 */ /* 0x008fe200078e0219 */
[----:B------:R-:W-:Y:S01]  /*26c0*/  UIMAD UR6, UR28, UR8, URZ ;  /* 0x000000081c0672a4 */ /* 0x000fe2000f8e023f */
[----:B------:R-:W-:Y:S01]  /*26d0*/  IMAD.SHL.U32 R0, R29, 0x40, RZ ;  /* 0x000000401d007824 */ /* 0x000fe200078e00ff */
[----:B------:R-:W-:Y:S01]  /*26e0*/  UIMAD.WIDE.U32 UR10, UR16, UR8, URZ ;  /* 0x00000008100a72a5 */ /* 0x000fe2000f8e003f */
[----:B-1--4-:R-:W-:Y:S01]  /*26f0*/  IMAD.SHL.U32 R4, R12, 0x8, RZ ;  /* 0x000000080c047824 */ /* 0x012fe200078e00ff */
[----:B------:R1:W-:Y:S01]  /*2700*/  STL [R1+0x34], R8 ;  /* 0x0000340801007387 */ /* 0x0003e20000100800 */
[----:B------:R-:W-:Y:S01]  /*2710*/  UIMAD UR6, UR16, UR9, UR6 ;  /* 0x00000009100672a4 */ /* 0x000fe2000f8e0206 */
[----:B------:R-:W-:Y:S01]  /*2720*/  LOP3.LUT R0, R0, 0x1c0, RZ, 0xc0, !PT ;  /* 0x000001c000007812 */ /* 0x000fe200078ec0ff */
[----:B------:R-:W-:Y:S01]  /*2730*/  IMAD.SHL.U32 R5, R17, 0x40, RZ ;  /* 0x0000004011057824 */ /* 0x000fe200078e00ff */
[----:B------:R-:W-:Y:S01]  /*2740*/  LOP3.LUT R7, R16, R11, RZ, 0x3c, !PT ;  /* 0x0000000b10077212 */ /* 0x000fe200078e3cff */
[----:B------:R-:W-:Y:S01]  /*2750*/  UIADD3 UR6, UR11, UR6, URZ ;  /* 0x000000060b067290 */ /* 0x000fe2000fffe03f */
[----:B------:R-:W-:Y:S01]  /*2760*/  IMAD.U32 R2, RZ, RZ, UR10 ;  /* 0x0000000aff027e24 */ /* 0x000fe2000f8e00ff */
[----:B------:R-:W-:Y:S01]  /*2770*/  LOP3.LUT R4, R0, 0x8, R4, 0xf8, !PT ;  /* 0x0000000800047812 */ /* 0x000fe200078ef804 */
[----:B------:R-:W-:Y:S01]  /*2780*/  IMAD.U32 R3, RZ, RZ, UR11 ;  /* 0x0000000bff037e24 */ /* 0x000fe2000f8e00ff */
[----:B------:R-:W-:Y:S01]  /*2790*/  SHF.R.U32.HI R0, RZ, 0x3, R0 ;  /* 0x00000003ff007819 */ /* 0x000fe20000011600 */
[----:B------:R-:W-:Y:S01]  /*27a0*/  BSSY B0, `(.L_x_880) ;  /* 0x000002a000007945 */ /* 0x000fe20003800000 */
[----:B------:R-:W-:Y:S01]  /*27b0*/  IMAD.U32 R3, RZ, RZ, UR6 ;  /* 0x00000006ff037e24 */ /* 0x000fe2000f8e00ff */
[----:B------:R-:W-:-:S02]  /*27c0*/  LEA R6, P2, R2, R26, 0x6 ;  /* 0x0000001a02067211 */ /* 0x000fc400078430ff */
[----:B------:R-:W-:Y:S02]  /*27d0*/  LOP3.LUT R5, R7, 0xfffffe00, R5, 0xf8, !PT ;  /* 0xfffffe0007057812 */ /* 0x000fe400078ef805 */
[----:B------:R-:W-:Y:S01]  /*27e0*/  ISETP.GE.AND P6, PT, R23, UR15, PT ;  /* 0x0000000f17007c0c */ /* 0x000fe2000bfc6270 */
[----:B------:R-:W-:-:S04]  /*27f0*/  DEPBAR.LE SB0, 0x0 ;  /* 0x000080000000791a */ /* 0x000fc80000000000 */
[----:B------:R-:W-:Y:S01]  /*2800*/  BAR.SYNC.DEFER_BLOCKING 0x0 ;  /* 0x0000000000007b1d */ /* 0x000fe20000010000 */
[----:B------:R-:W-:Y:S02]  /*2810*/  LOP3.LUT R0, R4, R0, RZ, 0x3c, !PT ;  /* 0x0000000004007212 */ /* 0x000fe400078e3cff */
[----:B------:R-:W-:-:S03]  /*2820*/  LEA.HI.X R7, R2, R8, R3, 0x6, P2 ;  /* 0x0000000802077211 */ /* 0x000fc600010f3403 */
        /* <DEDUP_REMOVED lines=8> */
[----:B-1----:R-:W1:Y:S01]  /*28b0*/  @!P5 LDC.64 R8, c[0x0][0x220] ;  /* 0x00008800ff08db82 */ /* 0x002e620000000a00 */
        /* <DEDUP_REMOVED lines=24> */
.L_x_881:
[----:B------:R-:W-:Y:S05]  /*2a40*/  BSYNC B0 ;  /* 0x0000000000007941 */ /* 0x000fea0003800000 */
.L_x_880:
[----:B------:R1:W-:Y:S01]  /*2a50*/  @P1 STS.128 [R203+0xc800], RZ ;  /* 0x00c800ffcb001388 */ /* 0x0003e20000000c00 */
[----:B------:R-:W-:Y:S01]  /*2a60*/  IMAD R0, R21, 0x200, R0 ;  /* 0x0000020015007824 */ /* 0x000fe200078e0200 */
[----:B------:R-:W-:Y:S01]  /*2a70*/  BSSY B0, `(.L_x_882) ;  /* 0x000002a000007945 */ /* 0x000fe20003800000 */
[----:B---34-:R-:W-:Y:S01]  /*2a80*/  IMAD R2, R98, 0x400, R5 ;  /* 0x0000040062027824 */ /* 0x018fe200078e0205 */
[----:B------:R1:W-:Y:S01]  /*2a90*/  @P1 STS.128 [R203+0xe800], RZ ;  /* 0x00e800ffcb001388 */ /* 0x0003e20000000c00 */
[----:B------:R-:W-:Y:S02]  /*2aa0*/  ISETP.GE.AND P5, PT, R22, UR15, PT ;  /* 0x0000000f16007c0c */ /* 0x000fe4000bfa6270 */
[----:B------:R-:W-:Y:S01]  /*2ab0*/  LEA R180, R0, UR4, 0x1 ;  /* 0x0000000400b47c11 */ /* 0x000fe2000f8e08ff */
[----:B------:R1:W-:Y:S01]  /*2ac0*/  @P1 STS.128 [R203+0x10800], RZ ;  /* 0x010800ffcb001388 */ /* 0x0003e20000000c00 */
[----:B------:R-:W-:Y:S01]  /*2ad0*/  LEA R187, R2, UR4, 0x1 ;  /* 0x0000000402bb7c11 */ /* 0x000fe2000f8e08ff */
[----:B------:R-:W-:Y:S08]  /*2ae0*/  @P1 BRA `(.L_x_883) ;  /* 0x0000000000881947 */ /* 0x000ff00003800000 */
[----:B------:R-:W-:Y:S01]  /*2af0*/  ULDC UR6, c[0x0][0x2d0] ;  /* 0x0000b40000067ab9 */ /* 0x000fe20000000800 */
[----:B------:R-:W-:Y:S01]  /*2b00*/  USHF.L.U32 UR7, UR9, 0x4, URZ ;  /* 0x0000000409077899 */ /* 0x000fe2000800063f */
[----:B------:R-:W-:Y:S01]  /*2b10*/  ISETP.GE.AND P4, PT, R118, UR6, PT ;  /* 0x0000000676007c0c */ /* 0x000fe2000bf86270 */
[----:B------:R-:W-:Y:S01]  /*2b20*/  UIMAD.WIDE.U32 UR10, UR8, 0x10, URZ ;  /* 0x00000010080a78a5 */ /* 0x000fe2000f8e003f */
[----:B------:R-:W-:-:S03]  /*2b30*/  ISETP.GE.AND P3, PT, R107, UR6, PT ;  /* 0x000000066b007c0c */ /* 0x000fc6000bf66270 */
[----:B------:R-:W-:Y:S02]  /*2b40*/  IMAD.U32 R4, RZ, RZ, UR7 ;  /* 0x00000007ff047e24 */ /* 0x000fe4000f8e00ff */
[----:B------:R-:W-:-:S04]  /*2b50*/  IADD3 R0, P1, R6, UR10, RZ ;  /* 0x0000000a06007c10 */ /* 0x000fc8000ff3e0ff */
[----:B------:R-:W-:Y:S02]  /*2b60*/  IADD3.X R4, R7, UR11, R4, P1, !PT ;  /* 0x0000000b07047c10 */ /* 0x000fe40008ffe404 */
[----:B-1----:R-:W1:Y:S01]  /*2b70*/  @!P4 LDC.64 R8, c[0x0][0x220] ;  /* 0x00008800ff08cb82 */ /* 0x002e620000000a00 */
[----:B------:R-:W-:Y:S01]  /*2b80*/  ISETP.GE.AND P1, PT, R106, UR6, PT ;  /* 0x000000066a007c0c */ /* 0x000fe2000bf26270 */
[----:B------:R3:W-:Y:S06]  /*2b90*/  @P4 STS.128 [R203+0xc800], RZ ;  /* 0x00c800ffcb004388 */ /* 0x0007ec0000000c00 */
        /* <DEDUP_REMOVED lines=23> */
.L_x_883:
[----:B------:R-:W-:Y:S05]  /*2d10*/  BSYNC B0 ;  /* 0x0000000000007941 */ /* 0x000fea0003800000 */
.L_x_882:
[----:B------:R1:W-:Y:S01]  /*2d20*/  @P6 STS.128 [R203+0xd000], RZ ;  /* 0x00d000ffcb006388 */ /* 0x0003e20000000c00 */
[----:B------:R-:W-:Y:S03]  /*2d30*/  BSSY B0, `(.L_x_884) ;  /* 0x0000025000007945 */ /* 0x000fe60003800000 */
[----:B------:R1:W-:Y:S04]  /*2d40*/  @P6 STS.128 [R203+0xf000], RZ ;  /* 0x00f000ffcb006388 */ /* 0x0003e80000000c00 */
[----:B------:R1:W-:Y:S01]  /*2d50*/  @P6 STS.128 [R203+0x11000], RZ ;  /* 0x011000ffcb006388 */ /* 0x0003e20000000c00 */
[----:B------:R-:W-:Y:S05]  /*2d60*/  @P6 BRA `(.L_x_885) ;  /* 0x0000000000846947 */ /* 0x000fea0003800000 */
[----:B------:R-:W-:Y:S01]  /*2d70*/  ULDC UR6, c[0x0][0x2d0] ;  /* 0x0000b40000067ab9 */ /* 0x000fe20000000800 */
[----:B---34-:R-:W-:Y:S01]  /*2d80*/  IMAD.U32 R2, RZ, RZ, UR8 ;  /* 0x00000008ff027e24 */ /* 0x018fe2000f8e00ff */
[----:B------:R-:W-:Y:S01]  /*2d90*/  ISETP.GE.AND P4, PT, R118, UR6, PT ;  /* 0x0000000676007c0c */ /* 0x000fe2000bf86270 */
[----:B------:R-:W-:Y:S01]  /*2da0*/  IMAD.U32 R4, RZ, RZ, UR9 ;  /* 0x00000009ff047e24 */ /* 0x000fe2000f8e00ff */
[----:B------:R-:W-:Y:S02]  /*2db0*/  ISETP.GE.AND P3, PT, R107, UR6, PT ;  /* 0x000000066b007c0c */ /* 0x000fe4000bf66270 */
[----:B------:R-:W-:-:S04]  /*2dc0*/  LEA R0, P1, R2, R6, 0x5 ;  /* 0x0000000602007211 */ /* 0x000fc800078228ff */
[----:B------:R-:W-:Y:S02]  /*2dd0*/  LEA.HI.X R4, R2, R7, R4, 0x5, P1 ;  /* 0x0000000702047211 */ /* 0x000fe400008f2c04 */
[----:B------:R-:W-:-:S03]  /*2de0*/  ISETP.GE.AND P1, PT, R106, UR6, PT ;  /* 0x000000066a007c0c */ /* 0x000fc6000bf26270 */
        /* <DEDUP_REMOVED lines=25> */
.L_x_885:
[----:B------:R-:W-:Y:S05]  /*2f80*/  BSYNC B0 ;  /* 0x0000000000007941 */ /* 0x000fea0003800000 */
.L_x_884:
        /* <DEDUP_REMOVED lines=13> */
[----:B-1-3--:R-:W1:Y:S01]  /*3060*/  @!P4 LDC.64 R8, c[0x0][0x220] ;  /* 0x00008800ff08cb82 */ /* 0x00ae620000000a00 */
[----:B------:R3:W-:Y:S07]  /*3070*/  @P4 STS.128 [R203+0xd800], RZ ;  /* 0x00d800ffcb004388 */ /* 0x0007ee0000000c00 */
[----:B----4-:R-:W4:Y:S01]  /*3080*/  @!P3 LDC.64 R2, c[0x0][0x220] ;  /* 0x00008800ff02bb82 */ /* 0x010f220000000a00 */
        /* <DEDUP_REMOVED lines=22> */
.L_x_887:
[----:B------:R-:W-:Y:S05]  /*31f0*/  BSYNC B0 ;  /* 0x0000000000007941 */ /* 0x000fea0003800000 */
.L_x_886:
[----:B-1-3--:R-:W-:Y:S01]  /*3200*/  LDSM.16.M88.4 R8, [R187] ;  /* 0x00000000bb08783b */ /* 0x00afe20000000200 */
[----:B------:R-:W-:Y:S01]  /*3210*/  R2P PR, R29, 0x6 ;  /* 0x000000061d007804 */ /* 0x000fe20000000000 */
[----:B------:R-:W-:Y:S01]  /*3220*/  IMAD.MOV.U32 R4, RZ, RZ, 0x10 ;  /* 0x00000010ff047424 */ /* 0x000fe200078e00ff */
[----:B------:R-:W-:Y:S01]  /*3230*/  LOP3.LUT P3, RZ, R28, 0x2, RZ, 0xc0, !PT ;  /* 0x000000021cff7812 */ /* 0x000fe2000786c0ff */
[----:B------:R-:W1:Y:S01]  /*3240*/  LDSM.16.M88.4 R20, [R180+0x6000] ;  /* 0x00600000b414783b */ /* 0x000e620000000200 */
[----:B------:R-:W-:Y:S01]  /*3250*/  VIADD R0, R180, 0x6000 ;  /* 0x00006000b4007836 */ /* 0x000fe20000000000 */
[----:B------:R-:W-:Y:S01]  /*3260*/  UISETP.GE.AND UP0, UPT, UR19, 0x41, UPT ;  /* 0x000000411300788c */ /* 0x000fe2000bf06270 */
[----:B------:R-:W-:Y:S01]  /*3270*/  SEL R4, R4, 0xfffffff0, !P3 ;  /* 0xfffffff004047807 */ /* 0x000fe20005800000 */
[----:B------:R-:W3:Y:S01]  /*3280*/  LDSM.16.M88.4 R16, [R180+0x6800] ;  /* 0x00680000b410783b */ /* 0x000ee20000000200 */
[----:B------:R-:W-:Y:S02]  /*3290*/  VIADD R191, R180, 0x6020 ;  /* 0x00006020b4bf7836 */ /* 0x000fe40000000000 */
[----:B----4-:R-:W-:Y:S01]  /*32a0*/  IMAD.MOV.U32 R2, RZ, RZ, 0x20 ;  /* 0x00000020ff027424 */ /* 0x010fe200078e00ff */
[----:B--2---:R-:W2:Y:S01]  /*32b0*/  LDSM.16.M88.4 R24, [R180+0x7000] ;  /* 0x00700000b418783b */ /* 0x004ea20000000200 */
[----:B------:R-:W-:-:S02]  /*32c0*/  IMAD R188, R4, 0x2, R187 ;  /* 0x0000000204bc7824 */ /* 0x000fc400078e02bb */
[----:B------:R-:W-:Y:S01]  /*32d0*/  @P1 VIADD R191, R0, 0xffffffe0 ;  /* 0xffffffe000bf1836 */ /* 0x000fe20000000000 */
[----:B------:R-:W4:Y:S01]  /*32e0*/  LDSM.16.M88.4 R44, [R180+0x7800] ;  /* 0x00780000b42c783b */ /* 0x000f220000000200 */
[----:B------:R-:W-:Y:S01]  /*32f0*/  IMAD.MOV.U32 R0, RZ, RZ, 0x40 ;  /* 0x00000040ff007424 */ /* 0x000fe200078e00ff */
[----:B------:R-:W-:Y:S01]  /*3300*/  LOP3.LUT P1, RZ, R28, 0x4, RZ, 0xc0, !PT ;  /* 0x000000041cff7812 */ /* 0x000fe2000782c0ff */
[----:B------:R-:W-:Y:S01]  /*3310*/  IMAD.SHL.U32 R3, R99, 0x2, RZ ;  /* 0x0000000263037824 */ /* 0x000fe200078e00ff */
[----:B------:R-:W-:Y:S01]  /*3320*/  LDSM.16.M88.4 R12, [R188] ;  /* 0x00000000bc0c783b */ /* 0x000fe20000000200 */
[C---:B------:R-:W-:Y:S01]  /*3330*/  VIADD R202, R191.reuse, 0x800 ;  /* 0x00000800bfca7836 */ /* 0x040fe20000000000 */
[----:B------:R-:W-:Y:S01]  /*3340*/  SEL R2, R2, 0xffffffe0, !P1 ;  /* 0xffffffe002027807 */ /* 0x000fe20004800000 */
[C---:B------:R-:W-:Y:S01]  /*3350*/  VIADD R201, R191.reuse, 0x1000 ;  /* 0x00001000bfc97836 */ /* 0x040fe20000000000 */
[----:B------:R-:W5:Y:S01]  /*3360*/  LDSM.16.M88.4 R60, [R191] ;  /* 0x00000000bf3c783b */ /* 0x000f620000000200 */
[----:B------:R-:W-:Y:S01]  /*3370*/  SEL R0, R0, 0xffffffc0, !P2 ;  /* 0xffffffc000007807 */ /* 0x000fe20005000000 */
[----:B------:R-:W-:Y:S01]  /*3380*/  VIADD R200, R191, 0x1800 ;  /* 0x00001800bfc87836 */ /* 0x000fe20000000000 */
[----:B------:R-:W-:Y:S01]  /*3390*/  LOP3.LUT R3, R3, 0x6, RZ, 0xc0, !PT ;  /* 0x0000000603037812 */ /* 0x000fe200078ec0ff */
[----:B------:R-:W5:Y:S01]  /*33a0*/  LDSM.16.M88.4 R40, [R191+0x800] ;  /* 0x00080000bf28783b */ /* 0x000f620000000200 */
[----:B------:R-:W-:-:S02]  /*33b0*/  IMAD R190, R2, 0x2, R187 ;  /* 0x0000000202be7824 */ /* 0x000fc400078e02bb */
[----:B------:R-:W-:Y:S01]  /*33c0*/  IMAD.IADD R186, R180, 0x1, R0 ;  /* 0x00000001b4ba7824 */ /* 0x000fe200078e0200 */
[----:B------:R-:W5:Y:S01]  /*33d0*/  LDSM.16.M88.4 R56, [R191+0x1000] ;  /* 0x00100000bf38783b */ /* 0x000f620000000200 */
[----:B------:R-:W-:Y:S02]  /*33e0*/  IMAD R189, R2, 0x2, R188 ;  /* 0x0000000202bd7824 */ /* 0x000fe400078e02bc */
[----:B------:R-:W-:Y:S01]  /*33f0*/  IMAD.IADD R185, R0, 0x1, R191 ;  /* 0x0000000100b97824 */ /* 0x000fe200078e02bf */
[----:B------:R-:W5:Y:S01]  /*3400*/  LDSM.16.M88.4 R72, [R191+0x1800] ;  /* 0x00180000bf48783b */ /* 0x000f620000000200 */
[----:B------:R-:W-:Y:S02]  /*3410*/  IMAD.U32 R0, RZ, RZ, UR16 ;  /* 0x00000010ff007e24 */ /* 0x000fe4000f8e00ff */
[----:B------:R-:W-:Y:S01]  /*3420*/  VIADD R199, R191, 0x2000 ;  /* 0x00002000bfc77836 */ /* 0x000fe20000000000 */
[----:B------:R-:W-:Y:S01]  /*3430*/  LDSM.16.M88.4 R76, [R186+0x6000] ;  /* 0x00600000ba4c783b */ /* 0x000fe20000000200 */
[----:B------:R-:W-:-:S02]  /*3440*/  IMAD R0, R0, 0x40, R3 ;  /* 0x0000004000007824 */ /* 0x000fc400078e0203 */
[----:B------:R-:W-:Y:S01]  /*3450*/  VIADD R198, R191, 0x2800 ;  /* 0x00002800bfc67836 */ /* 0x000fe20000000000 */
[C---:B-1----:R-:W-:Y:S01]  /*3460*/  HMMA.16816.F32.BF16 R52, R8.reuse, R20, RZ ;  /* 0x000000140834723c */ /* 0x042fe200000418ff */
[----:B------:R-:W-:Y:S01]  /*3470*/  LDSM.16.M88.4 R84, [R186+0x6800] ;  /* 0x00680000ba54783b */ /* 0x000fe20000000200 */
[C---:B------:R-:W-:Y:S02]  /*3480*/  VIADD R3, R0.reuse, 0x9 ;  /* 0x0000000900037836 */ /* 0x040fe40000000000 */
[C---:B------:R-:W-:Y:S01]  /*3490*/  VIADD R7, R0.reuse, 0x1 ;  /* 0x0000000100077836 */ /* 0x040fe20000000000 */
[----:B------:R-:W-:Y:S01]  /*34a0*/  LDSM.16.M88.4 R80, [R186+0x7000] ;  /* 0x00700000ba50783b */ /* 0x000fe20000000200 */
[C---:B------:R-:W-:Y:S01]  /*34b0*/  HMMA.16816.F32.BF16 R48, R8.reuse, R22, RZ ;  /* 0x000000160830723c */ /* 0x040fe200000418ff */
[----:B------:R-:W-:Y:S01]  /*34c0*/  ISETP.GE.AND P3, PT, R3, UR19, PT ;  /* 0x0000001303007c0c */ /* 0x000fe2000bf66270 */
[----:B------:R-:W-:Y:S01]  /*34d0*/  VIADD R6, R0, 0x8 ;  /* 0x0000000800067836 */ /* 0x000fe20000000000 */
[----:B------:R-:W1:Y:S01]  /*34e0*/  LDSM.16.M88.4 R20, [R190] ;  /* 0x00000000be14783b */ /* 0x000e620000000200 */
[----:B------:R-:W-:Y:S01]  /*34f0*/  SHF.R.S32.HI R3, RZ, 0x1f, R96 ;  /* 0x0000001fff037819 */ /* 0x000fe20000011460 */
[----:B------:R-:W-:Y:S01]  /*3500*/  VIADD R197, R191, 0x3000 ;  /* 0x00003000bfc57836 */ /* 0x000fe20000000000 */
[C---:B---3--:R-:W-:Y:S01]  /*3510*/  HMMA.16816.F32.BF16 R36, R8.reuse, R16, RZ ;  /* 0x000000100824723c */ /* 0x048fe200000418ff */
[----:B------:R-:W3:Y:S01]  /*3520*/  LDSM.16.M88.4 R68, [R186+0x7800] ;  /* 0x00780000ba44783b */ /* 0x000ee20000000200 */
[----:B------:R-:W-:Y:S01]  /*3530*/  LEA.HI.X.SX32 R208, R100, R3, 0x1, P0 ;  /* 0x0000000364d07211 */ /* 0x000fe200000f0eff */
[C---:B------:R-:W-:Y:S01]  /*3540*/  VIADD R3, R0.reuse, 0x19 ;  /* 0x0000001900037836 */ /* 0x040fe20000000000 */
[C---:B------:R-:W-:Y:S01]  /*3550*/  ISETP.GE.AND P0, PT, R0.reuse, UR19, PT ;  /* 0x0000001300007c0c */ /* 0x040fe2000bf06270 */
[----:B------:R-:W-:Y:S01]  /*3560*/  LDSM.16.M88.4 R88, [R180+0x8000] ;  /* 0x00800000b458783b */ /* 0x000fe20000000200 */
[C---:B------:R-:W-:Y:S01]  /*3570*/  HMMA.16816.F32.BF16 R32, R8.reuse, R18, RZ ;  /* 0x000000120820723c */ /* 0x040fe200000418ff */
[----:B------:R-:W-:Y:S01]  /*3580*/  ISETP.GE.AND P5, PT, R7, UR19, PT ;  /* 0x0000001307007c0c */ /* 0x000fe2000bfa6270 */
[----:B------:R-:W-:Y:S01]  /*3590*/  VIADD R7, R0, 0x10 ;  /* 0x0000001000077836 */ /* 0x000fe20000000000 */
[----:B------:R-:W-:Y:S01]  /*35a0*/  LDSM.16.M88.4 R92, [R191+0x2800] ;  /* 0x00280000bf5c783b */ /* 0x000fe20000000200 */
[----:B------:R-:W-:Y:S01]  /*35b0*/  ISETP.GE.AND P4, PT, R6, UR19, PT ;  /* 0x0000001306007c0c */ /* 0x000fe2000bf86270 */
[----:B------:R-:W-:Y:S01]  /*35c0*/  VIADD R6, R0, 0x11 ;  /* 0x0000001100067836 */ /* 0x000fe20000000000 */
[C---:B--2---:R-:W-:Y:S01]  /*35d0*/  HMMA.16816.F32.BF16 R28, R8.reuse, R24, RZ ;  /* 0x00000018081c723c */ /* 0x044fe200000418ff */
[----:B------:R-:W-:Y:S01]  /*35e0*/  ISETP.GE.AND P2, PT, R7, UR19, PT ;  /* 0x0000001307007c0c */ /* 0x000fe2000bf46270 */
[----:B------:R-:W0:Y:S01]  /*35f0*/  LDGDEPBAR ;  /* 0x00000000000079af */ /* 0x000e220000000000 */
[C---:B------:R-:W-:Y:S01]  /*3600*/  VIADD R196, R191.reuse, 0x3800 ;  /* 0x00003800bfc47836 */ /* 0x040fe20000000000 */
[----:B------:R-:W-:Y:S01]  /*3610*/  ISETP.GE.AND P1, PT, R6, UR19, PT ;  /* 0x0000001306007c0c */ /* 0x000fe2000bf26270 */
[----:B------:R-:W-:Y:S01]  /*3620*/  VIADD R6, R0, 0x18 ;  /* 0x0000001800067836 */ /* 0x000fe20000000000 */
[----:B------:R-:W-:Y:S01]  /*3630*/  HMMA.16816.F32.BF16 R24, R8, R26, RZ ;  /* 0x0000001a0818723c */ /* 0x000fe200000418ff */
[----:B------:R-:W-:-:S02]  /*3640*/  VIADD R195, R191, 0x4000 ;  /* 0x00004000bfc37836 */ /* 0x000fc40000000000 */
[C---:B------:R-:W-:Y:S01]  /*3650*/  VIADD R194, R191.reuse, 0x4800 ;  /* 0x00004800bfc27836 */ /* 0x040fe20000000000 */
[----:B------:R-:W-:Y:S01]  /*3660*/  ISETP.GE.AND P6, PT, R6, UR19, PT ;  /* 0x0000001306007c0c */ /* 0x000fe2000bfc6270 */
[----:B------:R-:W-:Y:S01]  /*3670*/  VIADD R6, R0, 0x20 ;  /* 0x0000002000067836 */ /* 0x000fe20000000000 */
[----:B----4-:R-:W-:Y:S01]  /*3680*/  HMMA.16816.F32.BF16 R16, R8, R44, RZ ;  /* 0x0000002c0810723c */ /* 0x010fe200000418ff */
[C---:B------:R-:W-:Y:S02]  /*3690*/  VIADD R193, R191.reuse, 0x5000 ;  /* 0x00005000bfc17836 */ /* 0x040fe40000000000 */
[----:B------:R-:W-:-:S03]  /*36a0*/  VIADD R192, R191, 0x5800 ;  /* 0x00005800bfc07836 */ /* 0x000fc60000000000 */
[----:B------:R-:W-:Y:S06]  /*36b0*/  HMMA.16816.F32.BF16 R8, R8, R46, RZ ;  /* 0x0000002e0808723c */ /* 0x000fec00000418ff */
[C---:B-----5:R-:W-:Y:S06]  /*36c0*/  HMMA.16816.F32.BF16 R64, R12.reuse, R60, R52 ;  /* 0x0000003c0c40723c */ /* 0x060fec0000041834 */
[C---:B------:R-:W-:Y:S06]  /*36d0*/  HMMA.16816.F32.BF16 R60, R12.reuse, R62, R48 ;  /* 0x0000003e0c3c723c */ /* 0x040fec0000041830 */
[C---:B------:R-:W-:Y:S06]  /*36e0*/  HMMA.16816.F32.BF16 R52, R12.reuse, R40, R36 ;  /* 0x000000280c34723c */ /* 0x040fec0000041824 */
[C---:B------:R-:W-:Y:S01]  /*36f0*/  HMMA.16816.F32.BF16 R48, R12.reuse, R42, R32 ;  /* 0x0000002a0c30723c */ /* 0x040fe20000041820 */
[----:B------:R-:W-:Y:S05]  /*3700*/  LDSM.16.M88.4 R32, [R185] ;  /* 0x00000000b920783b */ /* 0x000fea0000000200 */
[C---:B------:R-:W-:Y:S06]  /*3710*/  HMMA.16816.F32.BF16 R40, R12.reuse, R58, R24 ;  /* 0x0000003a0c28723c */ /* 0x040fec0000041818 */
[C---:B------:R-:W-:Y:S06]  /*3720*/  HMMA.16816.F32.BF16 R44, R12.reuse, R56, R28 ;  /* 0x000000380c2c723c */ /* 0x040fec000004181c */
[C---:B------:R-:W-:Y:S01]  /*3730*/  HMMA.16816.F32.BF16 R24, R12.reuse, R74, R8 ;  /* 0x0000004a0c18723c */ /* 0x040fe20000041808 */
[----:B------:R-:W2:Y:S05]  /*3740*/  LDSM.16.M88.4 R8, [R189] ;  /* 0x00000000bd08783b */ /* 0x000eaa0000000200 */
[----:B------:R-:W-:Y:S01]  /*3750*/  HMMA.16816.F32.BF16 R28, R12, R72, R16 ;  /* 0x000000480c1c723c */ /* 0x000fe20000041810 */
[----:B------:R-:W-:Y:S04]  /*3760*/  LDSM.16.M88.4 R72, [R185+0x1000] ;  /* 0x00100000b948783b */ /* 0x000fe80000000200 */
[----:B------:R-:W-:Y:S01]  /*3770*/  LDSM.16.M88.4 R16, [R187+0x2000] ;  /* 0x00200000bb10783b */ /* 0x000fe20000000200 */
[C---:B-1----:R-:W-:Y:S03]  /*3780*/  HMMA.16816.F32.BF16 R12, R20.reuse, R76, R64 ;  /* 0x0000004c140c723c */ /* 0x042fe60000041840 */
[----:B------:R-:W1:Y:S03]  /*3790*/  LDSM.16.M88.4 R64, [R185+0x800] ;  /* 0x00080000b940783b */ /* 0x000e660000000200 */
[C---:B------:R-:W-:Y:S01]  /*37a0*/  HMMA.16816.F32.BF16 R36, R20.reuse, R78, R60 ;  /* 0x0000004e1424723c */ /* 0x040fe2000004183c */
[----:B------:R-:W-:Y:S05]  /*37b0*/  LDSM.16.M88.4 R76, [R180+0x9000] ;  /* 0x00900000b44c783b */ /* 0x000fea0000000200 */
[C---:B------:R-:W-:Y:S06]  /*37c0*/  HMMA.16816.F32.BF16 R56, R20.reuse, R84, R52 ;  /* 0x000000541438723c */ /* 0x040fec0000041834 */
[C---:B------:R-:W-:Y:S01]  /*37d0*/  HMMA.16816.F32.BF16 R52, R20.reuse, R86, R48 ;  /* 0x000000561434723c */ /* 0x040fe20000041830 */
[----:B------:R-:W4:Y:S05]  /*37e0*/  LDSM.16.M88.4 R84, [R185+0x1800] ;  /* 0x00180000b954783b */ /* 0x000f2a0000000200 */
[C---:B------:R-:W-:Y:S06]  /*37f0*/  HMMA.16816.F32.BF16 R44, R20.reuse, R80, R44 ;  /* 0x00000050142c723c */ /* 0x040fec000004182c */
[C---:B------:R-:W-:Y:S01]  /*3800*/  HMMA.16816.F32.BF16 R48, R20.reuse, R82, R40 ;  /* 0x000000521430723c */ /* 0x040fe20000041828 */
[----:B------:R-:W5:Y:S05]  /*3810*/  LDSM.16.M88.4 R80, [R180+0x8800] ;  /* 0x00880000b450783b */ /* 0x000f6a0000000200 */
[C---:B---3--:R-:W-:Y:S06]  /*3820*/  HMMA.16816.F32.BF16 R60, R20.reuse, R68, R28 ;  /* 0x00000044143c723c */ /* 0x048fec000004181c */
[----:B------:R-:W-:Y:S01]  /*3830*/  HMMA.16816.F32.BF16 R40, R20, R70, R24 ;  /* 0x000000461428723c */ /* 0x000fe20000041818 */
[----:B------:R-:W-:Y:S04]  /*3840*/  LDSM.16.M88.4 R20, [R188+0x2000] ;  /* 0x00200000bc14783b */ /* 0x000fe80000000200 */
[----:B------:R-:W-:Y:S01]  /*3850*/  LDSM.16.M88.4 R68, [R191+0x2000] ;  /* 0x00200000bf44783b */ /* 0x000fe20000000200 */
[C---:B--2---:R-:W-:Y:S06]  /*3860*/  HMMA.16816.F32.BF16 R28, R8.reuse, R32, R12 ;  /* 0x00000020081c723c */ /* 0x044fec000004180c */
[C---:B------:R-:W-:Y:S06]  /*3870*/  HMMA.16816.F32.BF16 R24, R8.reuse, R34, R36 ;  /* 0x000000220818723c */ /* 0x040fec0000041824 */
[C---:B-1----:R-:W-:Y:S06]  /*3880*/  HMMA.16816.F32.BF16 R12, R8.reuse, R64, R56 ;  /* 0x00000040080c723c */ /* 0x042fec0000041838 */
[C---:B------:R-:W-:Y:S01]  /*3890*/  HMMA.16816.F32.BF16 R36, R8.reuse, R66, R52 ;  /* 0x000000420824723c */ /* 0x040fe20000041834 */
[----:B------:R-:W1:Y:S05]  /*38a0*/  LDSM.16.M88.4 R64, [R180+0x9800] ;  /* 0x00980000b440783b */ /* 0x000e6a0000000200 */
[C---:B------:R-:W-:Y:S06]  /*38b0*/  HMMA.16816.F32.BF16 R44, R8.reuse, R72, R44 ;  /* 0x00000048082c723c */ /* 0x040fec000004182c */
[C---:B------:R-:W-:Y:S01]  /*38c0*/  HMMA.16816.F32.BF16 R52, R8.reuse, R74, R48 ;  /* 0x0000004a0834723c */ /* 0x040fe20000041830 */
[----:B------:R-:W2:Y:S05]  /*38d0*/  LDSM.16.M88.4 R72, [R191+0x3000] ;  /* 0x00300000bf48783b */ /* 0x000eaa0000000200 */
[C---:B----4-:R-:W-:Y:S01]  /*38e0*/  HMMA.16816.F32.BF16 R56, R8.reuse, R84, R60 ;  /* 0x000000540838723c */ /* 0x050fe2000004183c */
[----:B------:R-:W-:Y:S05]  /*38f0*/  LDSM.16.M88.4 R60, [R186+0x8800] ;  /* 0x00880000ba3c783b */ /* 0x000fea0000000200 */
[----:B------:R-:W-:Y:S01]  /*3900*/  HMMA.16816.F32.BF16 R48, R8, R86, R40 ;  /* 0x000000560830723c */ /* 0x000fe20000041828 */
[----:B------:R-:W3:Y:S05]  /*3910*/  LDSM.16.M88.4 R84, [R191+0x3800] ;  /* 0x00380000bf54783b */ /* 0x000eea0000000200 */
[C---:B------:R-:W-:Y:S06]  /*3920*/  HMMA.16816.F32.BF16 R40, R16.reuse, R88, R28 ;  /* 0x000000581028723c */ /* 0x040fec000004181c */
[C---:B------:R-:W-:Y:S01]  /*3930*/  HMMA.16816.F32.BF16 R32, R16.reuse, R90, R24 ;  /* 0x0000005a1020723c */ /* 0x040fe20000041818 */
[----:B------:R-:W-:Y:S05]  /*3940*/  LDSM.16.M88.4 R88, [R186+0x8000] ;  /* 0x00800000ba58783b */ /* 0x000fea0000000200 */
[C---:B-----5:R-:W-:Y:S01]  /*3950*/  HMMA.16816.F32.BF16 R28, R16.reuse, R80, R12 ;  /* 0x00000050101c723c */ /* 0x060fe2000004180c */
[----:B------:R-:W4:Y:S05]  /*3960*/  LDSM.16.M88.4 R12, [R190+0x2000] ;  /* 0x00200000be0c783b */ /* 0x000f2a0000000200 */
        /* <DEDUP_REMOVED lines=8> */
[C---:B------:R-:W-:Y:S06]  /*39f0*/  HMMA.16816.F32.BF16 R48, R20.reuse, R68, R40 ;  /* 0x000000441430723c */ /* 0x040fec0000041828 */
[C---:B------:R-:W-:Y:S01]  /*3a00*/  HMMA.16816.F32.BF16 R40, R20.reuse, R70, R32 ;  /* 0x000000461428723c */ /* 0x040fe20000041820 */
[----:B------:R-:W5:Y:S05]  /*3a10*/  LDSM.16.M88.4 R68, [R186+0x9800] ;  /* 0x00980000ba44783b */ /* 0x000f6a0000000200 */
[C---:B------:R-:W-:Y:S06]  /*3a20*/  HMMA.16816.F32.BF16 R36, R20.reuse, R92, R28 ;  /* 0x0000005c1424723c */ /* 0x040fec000004181c */
[C---:B------:R-:W-:Y:S01]  /*3a30*/  HMMA.16816.F32.BF16 R32, R20.reuse, R94, R24 ;  /* 0x0000005e1420723c */ /* 0x040fe20000041818 */
[----:B------:R-:W-:Y:S05]  /*3a40*/  LDSM.16.M88.4 R92, [R191+0x5000] ;  /* 0x00500000bf5c783b */ /* 0x000fea0000000200 */
[C---:B--2---:R-:W-:Y:S01]  /*3a50*/  HMMA.16816.F32.BF16 R28, R20.reuse, R72, R8 ;  /* 0x00000048141c723c */ /* 0x044fe20000041808 */
[----:B------:R-:W2:Y:S05]  /*3a60*/  LDSM.16.M88.4 R8, [R189+0x2000] ;  /* 0x00200000bd08783b */ /* 0x000eaa0000000200 */
[C---:B------:R-:W-:Y:S01]  /*3a70*/  HMMA.16816.F32.BF16 R24, R20.reuse, R74, R44 ;  /* 0x0000004a1418723c */ /* 0x040fe2000004182c */
[----:B------:R-:W2:Y:S05]  /*3a80*/  LDSM.16.M88.4 R72, [R185+0x2800] ;  /* 0x00280000b948783b */ /* 0x000eaa0000000200 */
[C---:B---3--:R-:W-:Y:S06]  /*3a90*/  HMMA.16816.F32.BF16 R16, R20.reuse, R84, R52 ;  /* 0x000000541410723c */ /* 0x048fec0000041834 */
[----:B------:R-:W-:Y:S01]  /*3aa0*/  HMMA.16816.F32.BF16 R56, R20, R86, R56 ;  /* 0x000000561438723c */ /* 0x000fe20000041838 */
[----:B------:R-:W-:Y:S04]  /*3ab0*/  LDSM.16.M88.4 R84, [R185+0x3800] ;  /* 0x00380000b954783b */ /* 0x000fe80000000200 */
[----:B------:R-:W-:Y:S01]  /*3ac0*/  LDSM.16.M88.4 R20, [R187+0x4000] ;  /* 0x00400000bb14783b */ /* 0x000fe20000000200 */
[C---:B----4-:R-:W-:Y:S06]  /*3ad0*/  HMMA.16816.F32.BF16 R52, R12.reuse, R88, R48 ;  /* 0x000000580c34723c */ /* 0x050fec0000041830 */
[C---:B------:R-:W-:Y:S01]  /*3ae0*/  HMMA.16816.F32.BF16 R48, R12.reuse, R90, R40 ;  /* 0x0000005a0c30723c */ /* 0x040fe20000041828 */
[----:B------:R-:W3:Y:S05]  /*3af0*/  LDSM.16.M88.4 R88, [R185+0x3000] ;  /* 0x00300000b958783b */ /* 0x000eea0000000200 */
[C---:B------:R-:W-:Y:S06]  /*3b00*/  HMMA.16816.F32.BF16 R44, R12.reuse, R60, R36 ;  /* 0x0000003c0c2c723c */ /* 0x040fec0000041824 */
[C---:B------:R-:W-:Y:S06]  /*3b10*/  HMMA.16816.F32.BF16 R40, R12.reuse, R62, R32 ;  /* 0x0000003e0c28723c */ /* 0x040fec0000041820 */
[C---:B-1----:R-:W-:Y:S06]  /*3b20*/  HMMA.16816.F32.BF16 R36, R12.reuse, R64, R28 ;  /* 0x000000400c24723c */ /* 0x042fec000004181c */
[C---:B------:R-:W-:Y:S01]  /*3b30*/  HMMA.16816.F32.BF16 R60, R12.reuse, R66, R24 ;  /* 0x000000420c3c723c */ /* 0x040fe20000041818 */
[----:B------:R-:W1:Y:S05]  /*3b40*/  LDSM.16.M88.4 R64, [R180+0xa800] ;  /* 0x00a80000b440783b */ /* 0x000e6a0000000200 */
[C---:B-----5:R-:W-:Y:S01]  /*3b50*/  HMMA.16816.F32.BF16 R32, R12.reuse, R68, R16 ;  /* 0x000000440c20723c */ /* 0x060fe20000041810 */
[----:B------:R-:W-:Y:S05]  /*3b60*/  LDSM.16.M88.4 R16, [R188+0x4000] ;  /* 0x00400000bc10783b */ /* 0x000fea0000000200 */
[----:B------:R-:W-:Y:S01]  /*3b70*/  HMMA.16816.F32.BF16 R28, R12, R70, R56 ;  /* 0x000000460c1c723c */ /* 0x000fe20000041838 */
[----:B------:R-:W4:Y:S04]  /*3b80*/  LDSM.16.M88.4 R56, [R180+0xb000] ;  /* 0x00b00000b438783b */ /* 0x000f280000000200 */
[----:B------:R-:W5:Y:S01]  /*3b90*/  LDSM.16.M88.4 R68, [R180+0xb800] ;  /* 0x00b80000b444783b */ /* 0x000f620000000200 */
[C---:B--2---:R-:W-:Y:S06]  /*3ba0*/  HMMA.16816.F32.BF16 R24, R8.reuse, R80, R52 ;  /* 0x000000500818723c */ /* 0x044fec0000041834 */
[C---:B------:R-:W-:Y:S01]  /*3bb0*/  HMMA.16816.F32.BF16 R12, R8.reuse, R82, R48 ;  /* 0x00000052080c723c */ /* 0x040fe20000041830 */
[----:B------:R-:W-:Y:S05]  /*3bc0*/  LDSM.16.M88.4 R80, [R191+0x4800] ;  /* 0x00480000bf50783b */ /* 0x000fea0000000200 */
[C---:B------:R-:W-:Y:S06]  /*3bd0*/  HMMA.16816.F32.BF16 R44, R8.reuse, R72, R44 ;  /* 0x00000048082c723c */ /* 0x040fec000004182c */
[C---:B------:R-:W-:Y:S01]  /*3be0*/  HMMA.16816.F32.BF16 R40, R8.reuse, R74, R40 ;  /* 0x0000004a0828723c */ /* 0x040fe20000041828 */
[----:B------:R-:W2:Y:S05]  /*3bf0*/  LDSM.16.M88.4 R72, [R191+0x4000] ;  /* 0x00400000bf48783b */ /* 0x000eaa0000000200 */
[C---:B---3--:R-:W-:Y:S06]  /*3c00*/  HMMA.16816.F32.BF16 R52, R8.reuse, R88, R36 ;  /* 0x000000580834723c */ /* 0x048fec0000041824 */
[C---:B------:R-:W-:Y:S06]  /*3c10*/  HMMA.16816.F32.BF16 R48, R8.reuse, R84, R32 ;  /* 0x000000540830723c */ /* 0x040fec0000041820 */
[----:B------:R-:W-:Y:S01]  /*3c20*/  HMMA.16816.F32.BF16 R36, R8, R86, R28 ;  /* 0x000000560824723c */ /* 0x000fe2000004181c */
[----:B------:R-:W-:Y:S05]  /*3c30*/  LDSM.16.M88.4 R84, [R186+0xa000] ;  /* 0x00a00000ba54783b */ /* 0x000fea0000000200 */
[----:B------:R-:W-:Y:S06]  /*3c40*/  HMMA.16816.F32.BF16 R32, R20, R76, R24 ;  /* 0x0000004c1420723c */ /* 0x000fec0000041818 */
[----:B------:R-:W-:Y:S01]  /*3c50*/  HMMA.16816.F32.BF16 R60, R8, R90, R60 ;  /* 0x0000005a083c723c */ /* 0x000fe2000004183c */
[----:B------:R-:W-:Y:S05]  /*3c60*/  LDSM.16.M88.4 R88, [R191+0x5800] ;  /* 0x00580000bf58783b */ /* 0x000fea0000000200 */
[C---:B------:R-:W-:Y:S01]  /*3c70*/  HMMA.16816.F32.BF16 R28, R20.reuse, R78, R12 ;  /* 0x0000004e141c723c */ /* 0x040fe2000004180c */
[----:B------:R-:W3:Y:S04]  /*3c80*/  LDSM.16.M88.4 R12, [R190+0x4000] ;  /* 0x00400000be0c783b */ /* 0x000ee80000000200 */
[----:B------:R-:W-:Y:S01]  /*3c90*/  LDSM.16.M88.4 R76, [R185+0x4000] ;  /* 0x00400000b94c783b */ /* 0x000fe20000000200 */
[C---:B-1----:R-:W-:Y:S06]  /*3ca0*/  HMMA.16816.F32.BF16 R8, R20.reuse, R66, R40 ;  /* 0x000000421408723c */ /* 0x042fec0000041828 */
[C---:B------:R-:W-:Y:S01]  /*3cb0*/  HMMA.16816.F32.BF16 R24, R20.reuse, R64, R44 ;  /* 0x000000401418723c */ /* 0x040fe2000004182c */
[----:B------:R-:W1:Y:S05]  /*3cc0*/  LDSM.16.M88.4 R64, [R186+0xa800] ;  /* 0x00a80000ba40783b */ /* 0x000e6a0000000200 */
[C---:B----4-:R-:W-:Y:S06]  /*3cd0*/  HMMA.16816.F32.BF16 R40, R20.reuse, R56, R52 ;  /* 0x000000381428723c */ /* 0x050fec0000041834 */
[----:B-----5:R-:W-:Y:S06]  /*3ce0*/  HMMA.16816.F32.BF16 R52, R20, R70, R36 ;  /* 0x000000461434723c */ /* 0x020fec0000041824 */
[----:B--2---:R-:W-:Y:S06]  /*3cf0*/  HMMA.16816.F32.BF16 R36, R16, R72, R32 ;  /* 0x000000481024723c */ /* 0x004fec0000041820 */
[C---:B------:R-:W-:Y:S06]  /*3d00*/  HMMA.16816.F32.BF16 R60, R20.reuse, R58, R60 ;  /* 0x0000003a143c723c */ /* 0x040fec000004183c */
[----:B------:R-:W-:Y:S01]  /*3d10*/  HMMA.16816.F32.BF16 R56, R20, R68, R48 ;  /* 0x000000441438723c */ /* 0x000fe20000041830 */
[----:B------:R-:W-:Y:S05]  /*3d20*/  LDSM.16.M88.4 R68, [R186+0xb000] ;  /* 0x00b00000ba44783b */ /* 0x000fea0000000200 */
[C---:B------:R-:W-:Y:S01]  /*3d30*/  HMMA.16816.F32.BF16 R44, R16.reuse, R74, R28 ;  /* 0x0000004a102c723c */ /* 0x040fe2000004181c */
[----:B------:R-:W-:Y:S05]  /*3d40*/  LDSM.16.M88.4 R72, [R186+0xb800] ;  /* 0x00b80000ba48783b */ /* 0x000fea0000000200 */
[C---:B------:R-:W-:Y:S01]  /*3d50*/  HMMA.16816.F32.BF16 R32, R16.reuse, R82, R8 ;  /* 0x000000521020723c */ /* 0x040fe20000041808 */
[----:B------:R-:W2:Y:S05]  /*3d60*/  LDSM.16.M88.4 R8, [R189+0x4000] ;  /* 0x00400000bd08783b */ /* 0x000eaa0000000200 */
[----:B------:R-:W-:Y:S01]  /*3d70*/  HMMA.16816.F32.BF16 R48, R16, R80, R24 ;  /* 0x000000501030723c */ /* 0x000fe20000041818 */
[----:B------:R-:W4:Y:S05]  /*3d80*/  LDSM.16.M88.4 R80, [R185+0x4800] ;  /* 0x00480000b950783b */ /* 0x000f2a0000000200 */
[----:B---3--:R-:W-:Y:S06]  /*3d90*/  HMMA.16816.F32.BF16 R36, R12, R84, R36 ;  /* 0x000000540c24723c */ /* 0x008fec0000041824 */
[C---:B------:R-:W-:Y:S06]  /*3da0*/  HMMA.16816.F32.BF16 R28, R16.reuse, R92, R40 ;  /* 0x0000005c101c723c */ /* 0x040fec0000041828 */
[C---:B------:R-:W-:Y:S06]  /*3db0*/  HMMA.16816.F32.BF16 R24, R16.reuse, R94, R60 ;  /* 0x0000005e1018723c */ /* 0x040fec000004183c */
[C---:B------:R-:W-:Y:S06]  /*3dc0*/  HMMA.16816.F32.BF16 R20, R16.reuse, R88, R56 ;  /* 0x000000581014723c */ /* 0x040fec0000041838 */
[----:B------:R-:W-:Y:S06]  /*3dd0*/  HMMA.16816.F32.BF16 R40, R16, R90, R52 ;  /* 0x0000005a1028723c */ /* 0x000fec0000041834 */
[C---:B------:R-:W-:Y:S06]  /*3de0*/  HMMA.16816.F32.BF16 R44, R12.reuse, R86, R44 ;  /* 0x000000560c2c723c */ /* 0x040fec000004182c */
[C---:B-1----:R-:W-:Y:S06]  /*3df0*/  HMMA.16816.F32.BF16 R48, R12.reuse, R64, R48 ;  /* 0x000000400c30723c */ /* 0x042fec0000041830 */
[----:B------:R-:W-:Y:S01]  /*3e00*/  HMMA.16816.F32.BF16 R52, R12, R66, R32 ;  /* 0x000000420c34723c */ /* 0x000fe20000041820 */
[----:B------:R-:W1:Y:S04]  /*3e10*/  LDSM.16.M88.4 R64, [R185+0x5000] ;  /* 0x00500000b940783b */ /* 0x000e680000000200 */
[----:B------:R-:W3:Y:S01]  /*3e20*/  LDSM.16.M88.4 R32, [R185+0x5800] ;  /* 0x00580000b920783b */ /* 0x000ee20000000200 */
[----:B--2---:R-:W-:Y:S01]  /*3e30*/  HMMA.16816.F32.BF16 R16, R8, R76, R36 ;  /* 0x0000004c0810723c */ /* 0x004fe20000041824 */
[----:B------:R-:W-:-:S05]  /*3e40*/  DEPBAR.LE SB0, 0x0 ;  /* 0x000080000000791a */ /* 0x000fca0000000000 */
[C---:B------:R-:W-:Y:S06]  /*3e50*/  HMMA.16816.F32.BF16 R56, R12.reuse, R68, R28 ;  /* 0x000000440c38723c */ /* 0x040fec000004181c */
[C---:B------:R-:W-:Y:S06]  /*3e60*/  HMMA.16816.F32.BF16 R60, R12.reuse, R70, R24 ;  /* 0x000000460c3c723c */ /* 0x040fec0000041818 */
[C---:B------:R-:W-:Y:S06]  /*3e70*/  HMMA.16816.F32.BF16 R68, R12.reuse, R72, R20 ;  /* 0x000000480c44723c */ /* 0x040fec0000041814 */
[----:B------:R-:W-:Y:S01]  /*3e80*/  HMMA.16816.F32.BF16 R40, R12, R74, R40 ;  /* 0x0000004a0c28723c */ /* 0x000fe20000041828 */
[----:B------:R-:W-:-:S02]  /*3e90*/  FSEL R38, R16, -INF , !P0 ;  /* 0xff80000010267808 */ /* 0x000fc40004000000 */
[----:B------:R-:W-:-:S03]  /*3ea0*/  FSEL R36, R17, -INF , !P5 ;  /* 0xff80000011247808 */ /* 0x000fc60006800000 */
[C---:B------:R-:W-:Y:S06]  /*3eb0*/  HMMA.16816.F32.BF16 R12, R8.reuse, R78, R44 ;  /* 0x0000004e080c723c */ /* 0x040fec000004182c */
[C---:B----4-:R-:W-:Y:S01]  /*3ec0*/  HMMA.16816.F32.BF16 R20, R8.reuse, R80, R48 ;  /* 0x000000500814723c */ /* 0x050fe20000041830 */
[----:B------:R-:W-:Y:S02]  /*3ed0*/  FSEL R45, R18, -INF , !P0 ;  /* 0xff800000122d7808 */ /* 0x000fe40004000000 */
[----:B------:R-:W-:Y:S01]  /*3ee0*/  ISETP.GE.AND P0, PT, R3, UR19, PT ;  /* 0x0000001303007c0c */ /* 0x000fe2000bf06270 */
[----:B------:R-:W-:Y:S01]  /*3ef0*/  VIADD R3, R0, 0x21 ;  /* 0x0000002100037836 */ /* 0x000fe20000000000 */
[----:B------:R-:W-:Y:S01]  /*3f00*/  FSEL R44, R19, -INF , !P5 ;  /* 0xff800000132c7808 */ /* 0x000fe20006800000 */
[----:B------:R-:W-:Y:S01]  /*3f10*/  HMMA.16816.F32.BF16 R28, R8, R82, R52 ;  /* 0x00000052081c723c */ /* 0x000fe20000041834 */
[----:B------:R-:W-:Y:S01]  /*3f20*/  ISETP.GE.AND P5, PT, R6, UR19, PT ;  /* 0x0000001306007c0c */ /* 0x000fe2000bfa6270 */
[----:B------:R-:W-:-:S04]  /*3f30*/  VIADD R6, R0, 0x28 ;  /* 0x0000002800067836 */ /* 0x000fc80000000000 */
[C---:B-1----:R-:W-:Y:S06]  /*3f40*/  HMMA.16816.F32.BF16 R24, R8.reuse, R64, R56 ;  /* 0x000000400818723c */ /* 0x042fec0000041838 */
[----:B------:R-:W-:Y:S01]  /*3f50*/  FSEL R47, R14, -INF , !P4 ;  /* 0xff8000000e2f7808 */ /* 0x000fe20006000000 */
[----:B------:R-:W-:Y:S01]  /*3f60*/  HMMA.16816.F32.BF16 R16, R8, R66, R60 ;  /* 0x000000420810723c */ /* 0x000fe2000004183c */
[----:B------:R-:W-:Y:S02]  /*3f70*/  FSEL R39, R12, -INF , !P4 ;  /* 0xff8000000c277808 */ /* 0x000fe40006000000 */
[----:B------:R-:W-:-:S02]  /*3f80*/  FSEL R46, R15, -INF , !P3 ;  /* 0xff8000000f2e7808 */ /* 0x000fc40005800000 */
[----:B------:R-:W-:Y:S02]  /*3f90*/  FSEL R37, R13, -INF , !P3 ;  /* 0xff8000000d257808 */ /* 0x000fe40005800000 */
[C---:B---3--:R-:W-:Y:S01]  /*3fa0*/  HMMA.16816.F32.BF16 R12, R8.reuse, R32, R68 ;  /* 0x00000020080c723c */ /* 0x048fe20000041844 */
[----:B------:R-:W-:Y:S01]  /*3fb0*/  ISETP.GE.AND P4, PT, R3, UR19, PT ;  /* 0x0000001303007c0c */ /* 0x000fe2000bf86270 */
[----:B------:R-:W-:Y:S01]  /*3fc0*/  VIADD R3, R0, 0x29 ;  /* 0x0000002900037836 */ /* 0x000fe20000000000 */
[----:B------:R-:W-:Y:S02]  /*3fd0*/  FSEL R58, R22, -INF , !P2 ;  /* 0xff800000163a7808 */ /* 0x000fe40005000000 */
[----:B------:R-:W-:Y:S01]  /*3fe0*/  FSEL R55, R20, -INF , !P2 ;  /* 0xff80000014377808 */ /* 0x000fe20005000000 */
[----:B------:R-:W-:Y:S01]  /*3ff0*/  HMMA.16816.F32.BF16 R8, R8, R34, R40 ;  /* 0x000000220808723c */ /* 0x000fe20000041828 */
[----:B------:R-:W-:Y:S01]  /*4000*/  ISETP.GE.AND P2, PT, R3, UR19, PT ;  /* 0x0000001303007c0c */ /* 0x000fe2000bf46270 */
[----:B------:R-:W-:Y:S01]  /*4010*/  VIADD R3, R0, 0x31 ;  /* 0x0000003100037836 */ /* 0x000fe20000000000 */
[----:B------:R-:W-:-:S02]  /*4020*/  FSEL R92, R30, -INF , !P6 ;  /* 0xff8000001e5c7808 */ /* 0x000fc40007000000 */
[----:B------:R-:W-:Y:S02]  /*4030*/  FSEL R57, R28, -INF , !P6 ;  /* 0xff8000001c397808 */ /* 0x000fe40007000000 */
[----:B------:R-:W-:Y:S01]  /*4040*/  ISETP.GE.AND P6, PT, R3, UR19, PT ;  /* 0x0000001303007c0c */ /* 0x000fe2000bfc6270 */
[----:B------:R-:W-:Y:S01]  /*4050*/  VIADD R3, R0, 0x38 ;  /* 0x0000003800037836 */ /* 0x000fe20000000000 */
[----:B------:R-:W-:Y:S02]  /*4060*/  FSEL R100, R31, -INF , !P0 ;  /* 0xff8000001f647808 */ /* 0x000fe40004000000 */
[----:B------:R-:W-:Y:S02]  /*4070*/  FSEL R56, R29, -INF , !P0 ;  /* 0xff8000001d387808 */ /* 0x000fe40004000000 */
[----:B------:R-:W-:Y:S02]  /*4080*/  ISETP.GE.AND P0, PT, R3, UR19, PT ;  /* 0x0000001303007c0c */ /* 0x000fe4000bf06270 */
[----:B------:R-:W-:Y:S01]  /*4090*/  ISETP.GE.AND P3, PT, R6, UR19, PT ;  /* 0x0000001306007c0c */ /* 0x000fe2000bf66270 */
[C---:B------:R-:W-:Y:S01]  /*40a0*/  VIADD R6, R0.reuse, 0x30 ;  /* 0x0000003000067836 */ /* 0x040fe20000000000 */
[----:B------:R-:W-:Y:S01]  /*40b0*/  FSEL R84, R23, -INF , !P1 ;  /* 0xff80000017547808 */ /* 0x000fe20004800000 */
[----:B------:R-:W-:Y:S01]  /*40c0*/  VIADD R0, R0, 0x39 ;  /* 0x0000003900007836 */ /* 0x000fe20000000000 */
[----:B------:R-:W-:-:S02]  /*40d0*/  FSEL R54, R21, -INF , !P1 ;  /* 0xff80000015367808 */ /* 0x000fc40004800000 */
[----:B------:R-:W-:Y:S02]  /*40e0*/  FSEL R169, R26, -INF , !P5 ;  /* 0xff8000001aa97808 */ /* 0x000fe40006800000 */
[----:B------:R-:W-:Y:S02]  /*40f0*/  FSEL R117, R24, -INF , !P5 ;  /* 0xff80000018757808 */ /* 0x000fe40006800000 */
[----:B------:R-:W-:Y:S02]  /*4100*/  FSEL R174, R10, -INF , !P0 ;  /* 0xff8000000aae7808 */ /* 0x000fe40004000000 */
[----:B------:R-:W-:Y:S02]  /*4110*/  FSEL R163, R8, -INF , !P0 ;  /* 0xff80000008a37808 */ /* 0x000fe40004000000 */
[----:B------:R-:W-:Y:S02]  /*4120*/  PLOP3.LUT P0, PT, PT, PT, UP0, 0x80, 0x0 ;  /* 0x000000000000781c */ /* 0x000fe40003f0f008 */
        /* <DEDUP_REMOVED lines=42> */
[C---:B------:R-:W-:Y:S01]  /*43d0*/  @!P4 LEA.HI.X R11, R6.reuse, R11, R0, 0x1, P1 ;  /* 0x0000000b060bc211 */ /* 0x040fe200008f0c00 */
[----:B------:R2:W-:Y:S02]  /*43e0*/  @P4 STS.128 [R203+0x8000], RZ ;  /* 0x008000ffcb004388 */ /* 0x0005e40000000c00 */
[----:B------:R-:W3:Y:S02]  /*43f0*/  @!P3 LDC.64 R16, c[0x0][0x218] ;  /* 0x00008600ff10bb82 */ /* 0x000ee40000000a00 */
[----:B------:R-:W-:Y:S01]  /*4400*/  @!PT LDS RZ, [RZ] ;  /* 0x00000000fffff984 */ /* 0x000fe20000000800 */
[----:B------:R-:W-:Y:S01]  /*4410*/  @!PT LDS RZ, [RZ] ;  /* 0x00000000fffff984 */ /* 0x000fe20000000800 */
[----:B------:R-:W-:Y:S01]  /*4420*/  @!PT LDS RZ, [RZ] ;  /* 0x00000000fffff984 */ /* 0x000fe20000000800 */
[----:B------:R4:W-:Y:S04]  /*4430*/  @!P4 LDGSTS.E.BYPASS.LTC128B.128 [R203+0x8000], desc[UR20][R10.64+0x80] ;  /* 0x080000800acbcfae */ /* 0x0009e8000b901d54 */
[----:B------:R2:W-:Y:S02]  /*4440*/  @P3 STS.128 [R203+0xa000], RZ ;  /* 0x00a000ffcb003388 */ /* 0x0005e40000000c00 */
[----:B------:R-:W2:Y:S08]  /*4450*/  @!P5 LDC.64 R22, c[0x0][0x218] ;  /* 0x00008600ff16db82 */ /* 0x000eb00000000a00 */
[----:B------:R-:W2:Y:S08]  /*4460*/  @!P4 LDC.64 R24, c[0x0][0x218] ;  /* 0x00008600ff18cb82 */ /* 0x000eb00000000a00 */
[----:B------:R-:W2:Y:S01]  /*4470*/  @!P3 LDC.64 R28, c[0x0][0x218] ;  /* 0x00008600ff1cbb82 */ /* 0x000ea20000000a00 */
[----:B----4-:R-:W-:-:S02]  /*4480*/  @!P3 LEA R10, P1, R6, R12, 0x1 ;  /* 0x0000000c060ab211 */ /* 0x010fc400078208ff */
[----:B-1----:R-:W-:-:S05]  /*4490*/  @!P5 LEA R12, P2, R3, R14, 0x1 ;  /* 0x0000000e030cd211 */ /* 0x002fca00078408ff */
[----:B------:R-:W1:Y:S01]  /*44a0*/  @!P5 LDC.64 R20, c[0x0][0x218] ;  /* 0x00008600ff14db82 */ /* 0x000e620000000a00 */
[----:B------:R-:W-:Y:S02]  /*44b0*/  @!P3 LEA.HI.X R11, R6, R13, R0, 0x1, P1 ;  /* 0x0000000d060bb211 */ /* 0x000fe400008f0c00 */
[C---:B-----5:R-:W-:Y:S02]  /*44c0*/  @!P4 LEA R8, P1, R3.reuse, R18, 0x1 ;  /* 0x000000120308c211 */ /* 0x060fe400078208ff */
[C---:B------:R-:W-:Y:S01]  /*44d0*/  IADD3 R0, P6, R3.reuse, UR27, RZ ;  /* 0x0000001b03007c10 */ /* 0x040fe2000ffde0ff */
[----:B------:R-:W-:Y:S01]  /*44e0*/  @!PT LDS RZ, [RZ] ;  /* 0x00000000fffff984 */ /* 0x000fe20000000800 */
[----:B------:R-:W-:Y:S01]  /*44f0*/  @!PT LDS RZ, [RZ] ;  /* 0x00000000fffff984 */ /* 0x000fe20000000800 */
[----:B------:R-:W-:Y:S01]  /*4500*/  @!PT LDS RZ, [RZ] ;  /* 0x00000000fffff984 */ /* 0x000fe20000000800 */
[----:B------:R3:W-:Y:S01]  /*4510*/  @!P3 LDGSTS.E.BYPASS.LTC128B.128 [R203+0xa000], desc[UR20][R10.64+0x100] ;  /* 0x0a0001000acbbfae */ /* 0x0007e2000b901d54 */
[C-C-:B------:R-:W-:Y:S01]  /*4520*/  @!P4 LEA.HI.X R9, R3.reuse, R19, R7.reuse, 0x1, P1 ;  /* 0x000000130309c211 */ /* 0x140fe200008f0c07 */
[----:B------:R-:W4:Y:S01]  /*4530*/  @!P4 LDC.64 R26, c[0x0][0x218] ;  /* 0x00008600ff1acb82 */ /* 0x000f220000000a00 */
[----:B------:R-:W-:Y:S01]  /*4540*/  @!P5 LEA.HI.X R13, R3, R15, R7, 0x1, P2 ;  /* 0x0000000f030dd211 */ /* 0x000fe200010f0c07 */
[----:B------:R1:W-:Y:S01]  /*4550*/  @P5 STS.128 [R203+0x6800], RZ ;  /* 0x006800ffcb005388 */ /* 0x0003e20000000c00 */
[----:B------:R-:W-:-:S03]  /*4560*/  IADD3.X R6, R7, UR26, RZ, P6, !PT ;  /* 0x0000001a07067c10 */ /* 0x000fc6000b7fe4ff */
        /* <DEDUP_REMOVED lines=10> */
[----:B---3--:R-:W-:-:S02]  /*4610*/  @!P3 LEA R10, P1, R3, R16, 0x1 ;  /* 0x00000010030ab211 */ /* 0x008fc400078208ff */
[C---:B--2---:R-:W-:Y:S02]  /*4620*/  @!P5 LEA R16, P2, R0.reuse, R22, 0x1 ;  /* 0x000000160010d211 */ /* 0x044fe400078408ff */
[----:B------:R-:W-:Y:S02]  /*4630*/  @!P3 LEA.HI.X R11, R3, R17, R7, 0x1, P1 ;  /* 0x00000011030bb211 */ /* 0x000fe400008f0c07 */
[C-C-:B------:R-:W-:Y:S02]  /*4640*/  @!P5 LEA.HI.X R17, R0.reuse, R23, R6.reuse, 0x1, P2 ;  /* 0x000000170011d211 */ /* 0x140fe400010f0c06 */
[C---:B------:R-:W-:Y:S01]  /*4650*/  @!P4 LEA R14, P2, R0.reuse, R24, 0x1 ;  /* 0x00000018000ec211 */ /* 0x040fe200078408ff */
[----:B------:R-:W-:Y:S01]  /*4660*/  @!PT LDS RZ, [RZ] ;  /* 0x00000000fffff984 */ /* 0x000fe20000000800 */
[----:B------:R-:W-:Y:S01]  /*4670*/  @!PT LDS RZ, [RZ] ;  /* 0x00000000fffff984 */ /* 0x000fe20000000800 */
[----:B------:R-:W-:Y:S01]  /*4680*/  @!PT LDS RZ, [RZ] ;  /* 0x00000000fffff984 */ /* 0x000fe20000000800 */
[----:B------:R1:W-:Y:S01]  /*4690*/  @!P3 LDGSTS.E.BYPASS.LTC128B.128 [R203+0xa800], desc[UR20][R10.64+0x100] ;  /* 0x0a8001000acbbfae */ /* 0x0003e2000b901d54 */
[C---:B-----5:R-:W-:Y:S02]  /*46a0*/  @!P3 LEA R12, P1, R0.reuse, R28, 0x1 ;  /* 0x0000001c000cb211 */ /* 0x060fe400078208ff */
[C---:B------:R-:W-:Y:S01]  /*46b0*/  IADD3 R3, P6, R0.reuse, UR27, RZ ;  /* 0x0000001b00037c10 */ /* 0x040fe2000ffde0ff */
[----:B------:R2:W-:Y:S01]  /*46c0*/  @P5 STS.128 [R203+0x7000], RZ ;  /* 0x007000ffcb005388 */ /* 0x0005e20000000c00 */
[----:B------:R-:W-:-:S02]  /*46d0*/  @!P4 LEA.HI.X R15, R0, R25, R6, 0x1, P2 ;  /* 0x00000019000fc211 */ /* 0x000fc400010f0c06 */
[----:B------:R-:W-:Y:S01]  /*46e0*/  @!P3 LEA.HI.X R13, R0, R29, R6, 0x1, P1 ;  /* 0x0000001d000db211 */ /* 0x000fe200008f0c06 */
[----:B------:R-:W-:Y:S01]  /*46f0*/  @!PT LDS RZ, [RZ] ;  /* 0x00000000fffff984 */ /* 0x000fe20000000800 */
[----:B------:R-:W-:Y:S01]  /*4700*/  @!PT LDS RZ, [RZ] ;  /* 0x00000000fffff984 */ /* 0x000fe20000000800 */
[----:B------:R-:W-:Y:S01]  /*4710*/  @!PT LDS RZ, [RZ] ;  /* 0x00000000fffff984 */ /* 0x000fe20000000800 */
[----:B------:R2:W-:Y:S01]  /*4720*/  @!P5 LDGSTS.E.BYPASS.LTC128B.128 [R203+0x7000], desc[UR20][R16.64] ;  /* 0x0700000010cbdfae */ /* 0x0005e2000b901d54 */
[----:B------:R-:W-:Y:S02]  /*4730*/  IADD3.X R6, R6, UR26, RZ, P6, !PT ;  /* 0x0000001a06067c10 */ /* 0x000fe4000b7fe4ff */
[C---:B----4-:R-:W-:Y:S01]  /*4740*/  @!P4 LEA R8, P1, R3.reuse, R26, 0x1 ;  /* 0x0000001a0308c211 */ /* 0x050fe200078208ff */
[----:B------:R2:W-:Y:S03]  /*4750*/  @P4 STS.128 [R203+0x9000], RZ ;  /* 0x009000ffcb004388 */ /* 0x0005e60000000c00 */
[C---:B------:R-:W-:Y:S01]  /*4760*/  @!P4 LEA.HI.X R9, R3.reuse, R27, R6, 0x1, P1 ;  /* 0x0000001b0309c211 */ /* 0x040fe200008f0c06 */
        /* <DEDUP_REMOVED lines=8> */
[----:B------:R2:W-:Y:S01]  /*47f0*/  @!P3 LDGSTS.E.BYPASS.LTC128B.128 [R203+0xb000], desc[UR20][R12.64+0x100] ;  /* 0x0b0001000ccbbfae */ /* 0x0005e2000b901d54 */
[----:B-1----:R-:W-:-:S03]  /*4800*/  @!P5 LEA R10, P2, R3, R20, 0x1 ;  /* 0x00000014030ad211 */ /* 0x002fc600078408ff */
[----:B------:R2:W-:Y:S01]  /*4810*/  @P5 STS.128 [R203+0x7800], RZ ;  /* 0x007800ffcb005388 */ /* 0x0005e20000000c00 */
        /* <DEDUP_REMOVED lines=19> */
.L_x_890:
[----:B------:R-:W-:Y:S05]  /*4950*/  BSYNC B0 ;  /* 0x0000000000007941 */ /* 0x000fea0003800000 */
.L_x_889:
[----:B------:R-:W0:Y:S02]  /*4960*/  LDGDEPBAR ;  /* 0x00000000000079af */ /* 0x000e240000000000 */
.L_x_888:
[----:B------:R-:W-:Y:S01]  /*4970*/  FMNMX.FTZ R0, R38, R36, !PT ;  /* 0x0000002426007209 */ /* 0x000fe20007810000 */
[----:B------:R-:W-:Y:S01]  /*4980*/  IMAD.U32 R7, RZ, RZ, UR13 ;  /* 0x0000000dff077e24 */ /* 0x000fe2000f8e00ff */
[----:B------:R-:W-:Y:S01]  /*4990*/  USHF.L.U32 UR24, UR16, 0x1, URZ ;  /* 0x0000000110187899 */ /* 0x000fe2000800063f */
[----:B------:R-:W-:Y:S01]  /*49a0*/  STL [R1+0xb8], R186 ;  /* 0x0000b8ba01007387 */ /* 0x000fe20000100800 */
[----:B------:R-:W-:Y:S01]  /*49b0*/  FMNMX.FTZ R0, R39, R0, !PT ;  /* 0x0000000027007209 */ /* 0x000fe20007810000 */
[----:B-12---:R-:W-:Y:S01]  /*49c0*/  IMAD R8, R7, 0x4, R98 ;  /* 0x0000000407087824 */ /* 0x006fe200078e0262 */
[----:B------:R-:W-:Y:S01]  /*49d0*/  LOP3.LUT R7, R101, UR22, RZ, 0x3c, !PT ;  /* 0x0000001665077c12 */ /* 0x000fe2000f8e3cff */
[----:B------:R-:W-:Y:S01]  /*49e0*/  UIADD3 UR6, UR23, -0x4498517b, URZ ;  /* 0xbb67ae8517067890 */ /* 0x000fe2000fffe03f */
[----:B------:R-:W-:Y:S01]  /*49f0*/  FMNMX.FTZ R0, R37, R0, !PT ;  /* 0x0000000025007209 */ /* 0x000fe20007810000 */
[----:B------:R-:W-:Y:S01]  /*4a00*/  IMAD.WIDE.U32 R52, R8, -0x326172a9, RZ ;  /* 0xcd9e8d5708347825 */ /* 0x000fe200078e00ff */
[----:B------:R-:W-:Y:S01]  /*4a10*/  ULOP3.LUT UR7, UR24, UR23, URZ, 0x3c, !UPT ;  /* 0x0000001718077292 */ /* 0x000fe2000f8e3c3f */
[----:B------:R-:W-:Y:S01]  /*4a20*/  STL [R1+0xb4], R185 ;  /* 0x0000b4b901007387 */ /* 0x000fe20000100800 */
[----:B------:R-:W-:Y:S01]  /*4a30*/  FMNMX.FTZ R0, R55, R0, !PT ;  /* 0x0000000037007209 */ /* 0x000fe20007810000 */
[----:B------:R-:W-:Y:S01]  /*4a40*/  IMAD.WIDE.U32 R140, R103, -0x2daee0ad, RZ ;  /* 0xd2511f53678c7825 */ /* 0x000fe200078e00ff */
[----:B------:R-:W-:Y:S01]  /*4a50*/  UIADD3 UR16, UR22, -0x61c88647, URZ ;  /* 0x9e3779b916107890 */ /* 0x000fe2000fffe03f */
[----:B------:R-:W-:Y:S01]  /*4a60*/  STL [R1+0xb0], R180 ;  /* 0x0000b0b401007387 */ /* 0x000fe20000100800 */
[----:B------:R-:W-:Y:S01]  /*4a70*/  FMNMX.FTZ R0, R54, R0, !PT ;  /* 0x0000000036007209 */ /* 0x000fe20007810000 */
[----:B------:R-:W-:Y:S01]  /*4a80*/  UIADD3 UR15, UR22, 0x3c6ef372, URZ ;  /* 0x3c6ef372160f7890 */ /* 0x000fe2000fffe03f */
[----:B------:R-:W-:Y:S01]  /*4a90*/  LEA R181, R5, UR4, 0x1 ;  /* 0x0000000405b57c11 */ /* 0x000fe2000f8e08ff */
[----:B------:R-:W-:Y:S01]  /*4aa0*/  STL [R1+0xac], R119 ;  /* 0x0000ac7701007387 */ /* 0x000fe20000100800 */
[----:B------:R-:W-:Y:S01]  /*4ab0*/  FMNMX.FTZ R0, R57, R0, !PT ;  /* 0x0000000039007209 */ /* 0x000fe20007810000 */
[----:B------:R-:W-:Y:S01]  /*4ac0*/  UIADD3 UR11, UR23, 0x76cf5d0a, URZ ;  /* 0x76cf5d0a170b7890 */ /* 0x000fe2000fffe03f */
[----:B------:R-:W-:Y:S01]  /*4ad0*/  IMAD.U32 R5, RZ, RZ, UR5 ;  /* 0x00000005ff057e24 */ /* 0x000fe2000f8e00ff */
[----:B------:R-:W-:Y:S01]  /*4ae0*/  STL [R1+0xa8], R118 ;  /* 0x0000a87601007387 */ /* 0x000fe20000100800 */
[----:B------:R-:W-:Y:S01]  /*4af0*/  FMNMX.FTZ R3, R56, R0, !PT ;  /* 0x0000000038037209 */ /* 0x000fe20007810000 */
[----:B------:R-:W-:Y:S01]  /*4b00*/  UIADD3 UR9, UR23, 0x32370b8f, URZ ;  /* 0x32370b8f17097890 */ /* 0x000fe2000fffe03f */
[----:B------:R-:W-:Y:S01]  /*4b10*/  FMNMX.FTZ R0, R45, R44, !PT ;  /* 0x0000002c2d007209 */ /* 0x000fe20007810000 */
[----:B------:R-:W-:Y:S01]  /*4b20*/  STL [R1+0x8], R8 ;  /* 0x0000080801007387 */ /* 0x000fe20000100800 */
[----:B------:R-:W-:Y:S01]  /*4b30*/  FMNMX.FTZ R3, R117, R3, !PT ;  /* 0x0000000375037209 */ /* 0x000fe20007810000 */
[----:B------:R-:W-:Y:S01]  /*4b40*/  UIADD3 UR10, UR22, -0x255992d5, URZ ;  /* 0xdaa66d2b160a7890 */ /* 0x000fe2000fffe03f */
[----:B------:R-:W-:Y:S01]  /*4b50*/  FMNMX.FTZ R0, R47, R0, !PT ;  /* 0x000000002f007209 */ /* 0x000fe20007810000 */
[----:B------:R-:W-:Y:S01]  /*4b60*/  STL [R1+0x1c], R7 ;  /* 0x00001c0701007387 */ /* 0x000fe20000100800 */
[----:B------:R-:W-:Y:S01]  /*4b70*/  FMNMX.FTZ R6, R142, R3, !PT ;  /* 0x000000038e067209 */ /* 0x000fe20007810000 */
[----:B------:R-:W-:Y:S01]  /*4b80*/  UIADD3 UR8, UR22, 0x78dde6e4, URZ ;  /* 0x78dde6e416087890 */ /* 0x000fe2000fffe03f */
[----:B------:R-:W-:Y:S01]  /*4b90*/  FMNMX.FTZ R0, R46, R0, !PT ;  /* 0x000000002e007209 */ /* 0x000fe20007810000 */
[----:B------:R-:W-:Y:S01]  /*4ba0*/  ULDC UR25, c[0x0][0x2ec] ;  /* 0x0000bb0000197ab9 */ /* 0x000fe20000000800 */
[----:B------:R-:W-:Y:S01]  /*4bb0*/  FMNMX.FTZ R6, R143, R6, !PT ;  /* 0x000000068f067209 */ /* 0x000fe20007810000 */
[----:B------:R-:W-:Y:S01]  /*4bc0*/  UIADD3 UR19, UR22, -0x4ab325aa, URZ ;  /* 0xb54cda5616137890 */ /* 0x000fe2000fffe03f */
[----:B------:R-:W-:Y:S01]  /*4bd0*/  FMNMX.FTZ R0, R58, R0, !PT ;  /* 0x000000003a007209 */ /* 0x000fe20007810000 */
[--C-:B------:R-:W-:Y:S01]  /*4be0*/  IMAD R182, R4, 0x2, R181.reuse ;  /* 0x0000000204b67824 */ /* 0x100fe200078e02b5 */
[----:B------:R-:W-:Y:S01]  /*4bf0*/  FMNMX.FTZ R6, R144, R6, !PT ;  /* 0x0000000690067209 */ /* 0x000fe20007810000 */
[----:B------:R-:W-:Y:S01]  /*4c00*/  IMAD R184, R2, 0x2, R181 ;  /* 0x0000000202b87824 */ /* 0x000fe200078e02b5 */
[----:B------:R-:W-:Y:S01]  /*4c10*/  FMNMX.FTZ R0, R84, R0, !PT ;  /* 0x0000000054007209 */ /* 0x000fe20007810000 */
[----:B------:R-:W-:Y:S01]  /*4c20*/  IMAD R183, R2, 0x2, R182 ;  /* 0x0000000202b77824 */ /* 0x000fe200078e02b6 */
[----:B------:R-:W-:Y:S01]  /*4c30*/  FMNMX.FTZ R6, R161, R6, !PT ;  /* 0x00000006a1067209 */ /* 0x000fe20007810000 */
[----:B------:R-:W-:Y:S01]  /*4c40*/  LDSM.16.MT88.4 R20, [R181+0xc000] ;  /* 0x00c00000b514783b */ /* 0x000fe20000004200 */
[----:B------:R-:W-:Y:S01]  /*4c50*/  FMNMX.FTZ R0, R92, R0, !PT ;  /* 0x000000005c007209 */ /* 0x000fe20007810000 */
[----:B------:R-:W-:Y:S01]  /*4c60*/  UIADD3 UR4, UR22, 0x1715609d, URZ ;  /* 0x1715609d16047890 */ /* 0x000fe2000fffe03f */
        /* <DEDUP_REMOVED lines=11> */
[----:B------:R-:W-:-:S02]  /*4d20*/  ULOP3.LUT UR24, UR24, UR23, URZ, 0x3c, !UPT ;  /* 0x0000001718187292 */ /* 0x000fc4000f8e3c3f */
[----:B------:R-:W1:Y:S01]  /*4d30*/  SHFL.BFLY PT, R6, R0, 0x2, 0x1f ;  /* 0x0c401f0000067f89 */ /* 0x000e6200000e0000 */
[----:B------:R-:W-:-:S04]  /*4d40*/  FMNMX.FTZ R3, R171, R3, !PT ;  /* 0x00000003ab037209 */ /* 0x000fc80007810000 */
[----:B------:R-:W-:-:S04]  /*4d50*/  FMNMX.FTZ R3, R172, R3, !PT ;  /* 0x00000003ac037209 */ /* 0x000fc80007810000 */
[----:B------:R-:W-:-:S04]  /*4d60*/  FMNMX.FTZ R3, R176, R3, !PT ;  /* 0x00000003b0037209 */ /* 0x000fc80007810000 */
[----:B------:R-:W-:-:S04]  /*4d70*/  FMNMX.FTZ R3, R175, R3, !PT ;  /* 0x00000003af037209 */ /* 0x000fc80007810000 */
[----:B------:R-:W-:-:S04]  /*4d80*/  FMNMX.FTZ R3, R174, R3, !PT ;  /* 0x00000003ae037209 */ /* 0x000fc80007810000 */
[----:B------:R-:W-:Y:S02]  /*4d90*/  FMNMX.FTZ R3, R173, R3, !PT ;  /* 0x00000003ad037209 */ /* 0x000fe40007810000 */
[----:B-1----:R-:W-:-:S03]  /*4da0*/  FMNMX.FTZ R0, R0, R6, !PT ;  /* 0x0000000600007209 */ /* 0x002fc60007810000 */
[----:B------:R-:W1:Y:S01]  /*4db0*/  SHFL.BFLY PT, R9, R3, 0x2, 0x1f ;  /* 0x0c401f0003097f89 */ /* 0x000e6200000e0000 */
[----:B------:R-:W-:-:S03]  /*4dc0*/  LOP3.LUT R6, R53, R7, RZ, 0x3c, !PT ;  /* 0x0000000735067212 */ /* 0x000fc600078e3cff */
[----:B------:R-:W2:Y:S02]  /*4dd0*/  SHFL.BFLY PT, R116, R0, 0x1, 0x1f ;  /* 0x0c201f0000747f89 */ /* 0x000ea400000e0000 */
[----:B------:R-:W-:Y:S01]  /*4de0*/  IMAD.WIDE.U32 R34, R6, -0x2daee0ad, RZ ;  /* 0xd2511f5306227825 */ /* 0x000fe200078e00ff */
[----:B------:R-:W-:Y:S01]  /*4df0*/  LOP3.LUT R6, R141, UR7, RZ, 0x3c, !PT ;  /* 0x000000078d067c12 */ /* 0x000fe2000f8e3cff */
[----:B------:R-:W-:-:S03]  /*4e00*/  UIADD3 UR7, UR23, -0x126145ec, URZ ;  /* 0xed9eba1417077890 */ /* 0x000fc6000fffe03f */
[----:B------:R-:W-:Y:S01]  /*4e10*/  LOP3.LUT R8, R35, UR6, R140, 0x96, !PT ;  /* 0x0000000623087c12 */ /* 0x000fe2000f8e968c */
[----:B------:R-:W-:Y:S01]  /*4e20*/  IMAD.WIDE.U32 R6, R6, -0x326172a9, RZ ;  /* 0xcd9e8d5706067825 */ /* 0x000fe200078e00ff */
[----:B------:R-:W-:-:S03]  /*4e30*/  UIADD3 UR6, UR23, -0x56f99767, URZ ;  /* 0xa906689917067890 */ /* 0x000fc6000fffe03f */
[----:B------:R-:W-:Y:S01]  /*4e40*/  IMAD.WIDE.U32 R32, R8, -0x326172a9, RZ ;  /* 0xcd9e8d5708207825 */ /* 0x000fe200078e00ff */
[----:B------:R-:W-:-:S04]  /*4e50*/  LOP3.LUT R7, R7, UR16, R52, 0x96, !PT ;  /* 0x0000001007077c12 */ /* 0x000fc8000f8e9634 */
[----:B------:R-:W-:Y:S01]  /*4e60*/  LOP3.LUT R8, R33, UR15, R6, 0x96, !PT ;  /* 0x0000000f21087c12 */ /* 0x000fe2000f8e9606 */
[----:B------:R-:W-:Y:S01]  /*4e70*/  IMAD.WIDE.U32 R6, R7, -0x2daee0ad, RZ ;  /* 0xd2511f5307067825 */ /* 0x000fe200078e00ff */
[----:B-1----:R-:W-:-:S03]  /*4e80*/  FMNMX.FTZ R3, R3, R9, !PT ;  /* 0x0000000903037209 */ /* 0x002fc60007810000 */
[----:B------:R-:W-:Y:S01]  /*4e90*/  IMAD.WIDE.U32 R8, R8, -0x2daee0ad, RZ ;  /* 0xd2511f5308087825 */ /* 0x000fe200078e00ff */
[----:B------:R-:W-:Y:S02]  /*4ea0*/  LOP3.LUT R7, R7, UR11, R34, 0x96, !PT ;  /* 0x0000000b07077c12 */ /* 0x000fe4000f8e9622 */
[----:B--2---:R-:W-:Y:S01]  /*4eb0*/  FMNMX.FTZ R116, R0, R116, !PT ;  /* 0x0000007400747209 */ /* 0x004fe20007810000 */
[----:B------:R-:W1:Y:S01]  /*4ec0*/  SHFL.BFLY PT, R10, R3, 0x1, 0x1f ;  /* 0x0c201f00030a7f89 */ /* 0x000e6200000e0000 */
[----:B------:R-:W-:Y:S01]  /*4ed0*/  LOP3.LUT R0, R9, UR9, R6, 0x96, !PT ;  /* 0x0000000909007c12 */ /* 0x000fe2000f8e9606 */
[----:B------:R-:W-:Y:S01]  /*4ee0*/  IMAD.WIDE.U32 R6, R7, -0x326172a9, RZ ;  /* 0xcd9e8d5707067825 */ /* 0x000fe200078e00ff */
[----:B------:R-:W-:-:S03]  /*4ef0*/  FSETP.NEU.FTZ.AND P1, PT, R116, -INF , PT ;  /* 0xff8000007400780b */ /* 0x000fc60003f3d000 */
[----:B------:R-:W-:Y:S01]  /*4f00*/  FMUL.FTZ R13, R116, UR25 ;  /* 0x00000019740d7c20 */ /* 0x000fe20008410000 */
[----:B------:R-:W-:Y:S01]  /*4f10*/  IMAD.WIDE.U32 R18, R0, -0x326172a9, RZ ;  /* 0xcd9e8d5700127825 */ /* 0x000fe200078e00ff */
[----:B------:R-:W-:-:S03]  /*4f20*/  LOP3.LUT R7, R7, UR10, R32, 0x96, !PT ;  /* 0x0000000a07077c12 */ /* 0x000fc6000f8e9620 */
[----:B------:R-:W-:Y:S02]  /*4f30*/  FSEL R13, R13, RZ, P1 ;  /* 0x000000ff0d0d7208 */ /* 0x000fe40000800000 */
[----:B------:R-:W-:Y:S01]  /*4f40*/  LOP3.LUT R0, R19, UR8, R6, 0x96, !PT ;  /* 0x0000000813007c12 */ /* 0x000fe2000f8e9606 */
[----:B------:R-:W-:-:S04]  /*4f50*/  IMAD.WIDE.U32 R6, R7, -0x2daee0ad, RZ ;  /* 0xd2511f5307067825 */ /* 0x000fc800078e00ff */
[----:B------:R-:W-:Y:S01]  /*4f60*/  FFMA.FTZ R9, R38, UR25, -R13 ;  /* 0x0000001926097c23 */ /* 0x000fe2000801080d */
[----:B------:R-:W-:-:S04]  /*4f70*/  IMAD.WIDE.U32 R50, R0, -0x2daee0ad, RZ ;  /* 0xd2511f5300327825 */ /* 0x000fc800078e00ff */
[----:B------:R-:W-:Y:S01]  /*4f80*/  FFMA.FTZ R0, R39, UR25, -R13 ;  /* 0x0000001927007c23 */ /* 0x000fe2000801080d */
[----:B------:R-:W-:Y:S01]  /*4f90*/  LOP3.LUT R7, R7, UR7, R8, 0x96, !PT ;  /* 0x0000000707077c12 */ /* 0x000fe2000f8e9608 */
[----:B------:R2:W-:Y:S01]  /*4fa0*/  MUFU.EX2 R59, R9 ;  /* 0x00000009003b7308 */ /* 0x0005e20000000800 */
[----:B------:R-:W-:-:S03]  /*4fb0*/  LOP3.LUT R16, R51, UR6, R6, 0x96, !PT ;  /* 0x0000000633107c12 */ /* 0x000fc6000f8e9606 */
[----:B------:R-:W-:Y:S01]  /*4fc0*/  IMAD.WIDE.U32 R48, R7, -0x326172a9, RZ ;  /* 0xcd9e8d5707307825 */ /* 0x000fe200078e00ff */
[----:B-1----:R-:W-:-:S03]  /*4fd0*/  FMNMX.FTZ R3, R3, R10, !PT ;  /* 0x0000000a03037209 */ /* 0x002fc60007810000 */
[----:B------:R-:W-:Y:S01]  /*4fe0*/  IMAD.WIDE.U32 R16, R16, -0x326172a9, RZ ;  /* 0xcd9e8d5710107825 */ /* 0x000fe200078e00ff */
[----:B------:R1:W-:Y:S03]  /*4ff0*/  MUFU.EX2 R211, R0 ;  /* 0x0000000000d37308 */ /* 0x0003e60000000800 */
[C---:B------:R-:W-:Y:S01]  /*5000*/  FMUL.FTZ R12, R3.reuse, UR25 ;  /* 0x00000019030c7c20 */ /* 0x040fe20008410000 */
[----:B------:R-:W-:Y:S02]  /*5010*/  FSETP.NEU.FTZ.AND P1, PT, R3, -INF , PT ;  /* 0xff8000000300780b */ /* 0x000fe40003f3d000 */
[----:B------:R-:W-:Y:S02]  /*5020*/  LOP3.LUT R6, R16, 0xffff, RZ, 0xc0, !PT ;  /* 0x0000ffff10067812 */ /* 0x000fe400078ec0ff */
[----:B------:R-:W-:Y:S02]  /*5030*/  FSEL R12, R12, RZ, P1 ;  /* 0x000000ff0c0c7208 */ /* 0x000fe40000800000 */
[----:B------:R-:W-:Y:S01]  /*5040*/  SHF.R.U32.HI R6, RZ, 0x8, R6 ;  /* 0x00000008ff067819 */ /* 0x000fe20000011606 */
[----:B--2---:R-:W-:Y:S01]  /*5050*/  FFMA.FTZ R9, R36, UR25, -R13 ;  /* 0x0000001924097c23 */ /* 0x004fe2000801080d */
[----:B------:R-:W-:Y:S01]  /*5060*/  SHF.R.U32.HI R14, RZ, 0x18, R16 ;  /* 0x00000018ff0e7819 */ /* 0x000fe20000011610 */
[--C-:B------:R-:W-:Y:S01]  /*5070*/  FFMA.FTZ R8, R45, UR25, -R12.reuse ;  /* 0x000000192d087c23 */ /* 0x100fe2000801080c */
[----:B------:R-:W-:Y:S01]  /*5080*/  FFMA.FTZ R7, R44, UR25, -R12 ;  /* 0x000000192c077c23 */ /* 0x000fe2000801080c */
[----:B------:R-:W-:Y:S01]  /*5090*/  MUFU.EX2 R178, R9 ;  /* 0x0000000900b27308 */ /* 0x000fe20000000800 */
[----:B------:R-:W-:-:S02]  /*50a0*/  SHF.R.U32.HI R250, RZ, 0x10, R16 ;  /* 0x00000010fffa7819 */ /* 0x000fc40000011610 */
[----:B------:R-:W-:Y:S01]  /*50b0*/  SHF.R.U32.HI R249, RZ, 0x18, R16 ;  /* 0x00000018fff97819 */ /* 0x000fe20000011610 */
[----:B-1----:R-:W-:Y:S02]  /*50c0*/  FFMA.FTZ R0, R37, UR25, -R13 ;  /* 0x0000001925007c23 */ /* 0x002fe4000801080d */
[----:B------:R-:W-:Y:S02]  /*50d0*/  LDSM.16.MT88.4 R36, [R184+0xc000] ;  /* 0x00c00000b824783b */ /* 0x000fe40000004200 */
[----:B------:R1:W-:Y:S08]  /*50e0*/  MUFU.EX2 R185, R0 ;  /* 0x0000000000b97308 */ /* 0x0003f00000000800 */
[----:B------:R2:W-:Y:S08]  /*50f0*/  MUFU.EX2 R177, R8 ;  /* 0x0000000800b17308 */ /* 0x0005f00000000800 */
[----:B------:R3:W4:Y:S01]  /*5100*/  MUFU.EX2 R204, R7 ;  /* 0x0000000700cc7308 */ /* 0x0007220000000800 */
[----:B-1----:R-:W-:-:S04]  /*5110*/  LOP3.LUT R0, R16, 0xff, RZ, 0xc0, !PT ;  /* 0x000000ff10007812 */ /* 0x002fc800078ec0ff */
[----:B------:R-:W-:Y:S02]  /*5120*/  PRMT R15, R0, 0x5410, R6 ;  /* 0x00005410000f7816 */ /* 0x000fe40000000006 */
[----:B------:R-:W-:Y:S02]  /*5130*/  SHF.R.U32.HI R6, RZ, 0x10, R16 ;  /* 0x00000010ff067819 */ /* 0x000fe40000011610 */
[----:B------:R-:W-:Y:S01]  /*5140*/  LOP3.LUT R0, R17, UR19, R48, 0x96, !PT ;  /* 0x0000001311007c12 */ /* 0x000fe2000f8e9630 */
[----:B--2---:R-:W-:Y:S01]  /*5150*/  FFMA.FTZ R8, R47, UR25, -R12 ;  /* 0x000000192f087c23 */ /* 0x004fe2000801080c */
[----:B------:R-:W-:Y:S02]  /*5160*/  LOP3.LUT R9, R6, 0xff, RZ, 0xc0, !PT ;  /* 0x000000ff06097812 */ /* 0x000fe400078ec0ff */
[C---:B------:R-:W-:Y:S01]  /*5170*/  LOP3.LUT R6, R0.reuse, 0xffff, RZ, 0xc0, !PT ;  /* 0x0000ffff00067812 */ /* 0x040fe200078ec0ff */
[----:B------:R-:W-:Y:S01]  /*5180*/  MUFU.EX2 R206, R8 ;  /* 0x0000000800ce7308 */ /* 0x000fe20000000800 */
[----:B------:R-:W-:-:S02]  /*5190*/  LOP3.LUT R11, R0, 0xff, RZ, 0xc0, !PT ;  /* 0x000000ff000b7812 */ /* 0x000fc400078ec0ff */
[----:B------:R-:W-:Y:S02]  /*51a0*/  SHF.R.U32.HI R6, RZ, 0x8, R6 ;  /* 0x00000008ff067819 */ /* 0x000fe40000011606 */
[----:B---3--:R-:W-:Y:S02]  /*51b0*/  SHF.R.U32.HI R7, RZ, 0x10, R0 ;  /* 0x00000010ff077819 */ /* 0x008fe40000011600 */
[----:B------:R-:W-:Y:S01]  /*51c0*/  PRMT R11, R11, 0x5410, R6 ;  /* 0x000054100b0b7816 */ /* 0x000fe20000000006 */
[----:B------:R-:W-:Y:S01]  /*51d0*/  FFMA.FTZ R6, R46, UR25, -R12 ;  /* 0x000000192e067c23 */ /* 0x000fe2000801080c */
[----:B------:R-:W-:Y:S01]  /*51e0*/  SHF.R.U32.HI R10, RZ, 0x18, R0 ;  /* 0x00000018ff0a7819 */ /* 0x000fe20000011600 */
[----:B------:R-:W-:Y:S01]  /*51f0*/  LDSM.16.MT88.4 R44, [R181+0xe000] ;  /* 0x00e00000b52c783b */ /* 0x000fe20000004200 */
[----:B------:R-:W-:Y:S01]  /*5200*/  LOP3.LUT R0, R7, 0xff, RZ, 0xc0, !PT ;  /* 0x000000ff07007812 */ /* 0x000fe200078ec0ff */
[----:B------:R-:W1:Y:S01]  /*5210*/  MUFU.EX2 R205, R6 ;  /* 0x0000000600cd7308 */ /* 0x000e620000000800 */
[----:B----4-:R-:W-:-:S02]  /*5220*/  F2FP.BF16.F32.PACK_AB R2, R204, R177 ;  /* 0x000000b1cc02723e */ /* 0x010fc400000010ff */
[----:B------:R-:W-:Y:S02]  /*5230*/  PRMT R7, R0, 0x5410, R10 ;  /* 0x0000541000077816 */ /* 0x000fe4000000000a */
[----:B------:R-:W-:Y:S02]  /*5240*/  F2FP.BF16.F32.PACK_AB R0, R178, R59 ;  /* 0x0000003bb200723e */ /* 0x000fe400000010ff */
[----:B------:R-:W-:Y:S02]  /*5250*/  PRMT R154, R2, 0x7610, R154 ;  /* 0x00007610029a7816 */ /* 0x000fe4000000009a */
[C---:B------:R-:W-:Y:S02]  /*5260*/  PRMT R153, R0.reuse, 0x7610, R153 ;  /* 0x0000761000997816 */ /* 0x040fe40000000099 */
[----:B------:R-:W-:Y:S02]  /*5270*/  PRMT R155, R0, 0x7632, R155 ;  /* 0x00007632009b7816 */ /* 0x000fe4000000009b */
[----:B------:R-:W-:-:S02]  /*5280*/  LEA R0, R5, UR5, 0x10 ;  /* 0x0000000505007c11 */ /* 0x000fc4000f8e80ff */
[----:B------:R-:W-:Y:S02]  /*5290*/  PRMT R157, R2, 0x7632, R157 ;  /* 0x00007632029d7816 */ /* 0x000fe4000000009d */
[----:B-1----:R-:W-:Y:S02]  /*52a0*/  F2FP.BF16.F32.PACK_AB R4, R205, R206 ;  /* 0x000000cecd04723e */ /* 0x002fe400000010ff */
[----:B------:R-:W-:Y:S02]  /*52b0*/  F2FP.BF16.F32.PACK_AB R5, R185, R211 ;  /* 0x000000d3b905723e */ /* 0x000fe400000010ff */
[----:B------:R-:W-:Y:S02]  /*52c0*/  HSET2.LE.AND R2, R11, R0, PT ;  /* 0x000000000b027233 */ /* 0x000fe40003803000 */
[C---:B------:R-:W-:Y:S02]  /*52d0*/  PRMT R160, R4.reuse, 0x7610, R160 ;  /* 0x0000761004a07816 */ /* 0x040fe400000000a0 */
[----:B------:R-:W-:-:S02]  /*52e0*/  PRMT R159, R4, 0x7632, R159 ;  /* 0x00007632049f7816 */ /* 0x000fc4000000009f */
[----:B------:R-:W-:Y:S02]  /*52f0*/  PRMT R4, R153, 0x5410, R155 ;  /* 0x0000541099047816 */ /* 0x000fe4000000009b */
[C---:B------:R-:W-:Y:S02]  /*5300*/  PRMT R158, R5.reuse, 0x7610, R158 ;  /* 0x00007610059e7816 */ /* 0x040fe4000000009e */
[----:B------:R-:W-:Y:S02]  /*5310*/  PRMT R156, R5, 0x7632, R156 ;  /* 0x00007632059c7816 */ /* 0x000fe4000000009c */
[----:B------:R-:W-:Y:S02]  /*5320*/  HSET2.LE.AND R5, R7, R0, PT ;  /* 0x0000000007057233 */ /* 0x000fe40003803000 */
[----:B------:R-:W-:Y:S02]  /*5330*/  LOP3.LUT R4, R2, R4, RZ, 0xc0, !PT ;  /* 0x0000000402047212 */ /* 0x000fe400078ec0ff */
[----:B------:R-:W-:-:S02]  /*5340*/  PRMT R9, R9, 0x5410, R14 ;  /* 0x0000541009097816 */ /* 0x000fc4000000000e */
[----:B------:R-:W-:Y:S02]  /*5350*/  PRMT R2, R154, 0x5410, R157 ;  /* 0x000054109a027816 */ /* 0x000fe4000000009d */
[--C-:B------:R-:W-:Y:S02]  /*5360*/  HSET2.LE.AND R6, R15, R0.reuse, PT ;  /* 0x000000000f067233 */ /* 0x100fe40003803000 */
[----:B------:R-:W-:Y:S02]  /*5370*/  LOP3.LUT R5, R5, R2, RZ, 0xc0, !PT ;  /* 0x0000000205057212 */ /* 0x000fe400078ec0ff */
[----:B------:R-:W-:Y:S02]  /*5380*/  HSET2.LE.AND R2, R9, R0, PT ;  /* 0x0000000009027233 */ /* 0x000fe40003803000 */
[----:B------:R-:W1:Y:S01]  /*5390*/  LDSM.16.MT88.4 R8, [R184+0xe000] ;  /* 0x00e00000b808783b */ /* 0x000e620000004200 */
[----:B------:R-:W-:-:S04]  /*53a0*/  PRMT R7, R158, 0x5410, R156 ;  /* 0x000054109e077816 */ /* 0x000fc8000000009c */
[----:B------:R-:W-:Y:S02]  /*53b0*/  LOP3.LUT R6, R6, R7, RZ, 0xc0, !PT ;  /* 0x0000000706067212 */ /* 0x000fe400078ec0ff */
[----:B------:R-:W-:-:S04]  /*53c0*/  PRMT R7, R160, 0x5410, R159 ;  /* 0x00005410a0077816 */ /* 0x000fc8000000009f */
[----:B------:R-:W-:Y:S01]  /*53d0*/  LOP3.LUT R7, R2, R7, RZ, 0xc0, !PT ;  /* 0x0000000702077212 */ /* 0x000fe200078ec0ff */
[----:B------:R-:W-:Y:S01]  /*53e0*/  FFMA.FTZ R2, R55, UR25, -R13 ;  /* 0x0000001937027c23 */ /* 0x000fe2000801080d */
[----:B------:R-:W-:-:S03]  /*53f0*/  IMAD.MOV.U32 R55, RZ, RZ, R59 ;  /* 0x000000ffff377224 */ /* 0x000fc600078e003b */
[----:B------:R2:W-:Y:S02]  /*5400*/  MUFU.EX2 R118, R2 ;  /* 0x0000000200767308 */ /* 0x0005e40000000800 */
[C---:B------:R-:W-:Y:S06]  /*5410*/  HMMA.16816.F32.BF16 R108, R4.reuse, R28, RZ ;  /* 0x0000001c046c723c */ /* 0x040fec00000418ff */
[C---:B------:R-:W-:Y:S01]  /*5420*/  HMMA.16816.F32.BF16 R128, R4.reuse, R30, RZ ;  /* 0x0000001e0480723c */ /* 0x040fe200000418ff */
[----:B------:R-:W3:Y:S05]  /*5430*/  LDSM.16.MT88.4 R28, [R181+0x10000] ;  /* 0x01000000b51c783b */ /* 0x000eea0000004200 */
[----:B------:R-:W-:Y:S01]  /*5440*/  HMMA.16816.F32.BF16 R124, R4, R20, RZ ;  /* 0x00000014047c723c */ /* 0x000fe200000418ff */
[----:B--2---:R-:W-:Y:S01]  /*5450*/  FFMA.FTZ R2, R54, UR25, -R13 ;  /* 0x0000001936027c23 */ /* 0x004fe2000801080d */
[----:B------:R-:W-:-:S04]  /*5460*/  IMAD.MOV.U32 R54, RZ, RZ, R102 ;  /* 0x000000ffff367224 */ /* 0x000fc800078e0066 */
[C---:B------:R-:W-:Y:S01]  /*5470*/  HMMA.16816.F32.BF16 R132, R4.reuse, R22, RZ ;  /* 0x000000160484723c */ /* 0x040fe200000418ff */
[----:B------:R2:W-:Y:S01]  /*5480*/  MUFU.EX2 R248, R2 ;  /* 0x0000000200f87308 */ /* 0x0005e20000000800 */
[----:B------:R-:W4:Y:S04]  /*5490*/  LDSM.16.MT88.4 R20, [R183+0xe000] ;  /* 0x00e00000b714783b */ /* 0x000f280000004200 */
[C---:B-1----:R-:W-:Y:S06]  /*54a0*/  HMMA.16816.F32.BF16 R68, R4.reuse, R8, RZ ;  /* 0x000000080444723c */ /* 0x042fec00000418ff */
[----:B------:R-:W-:Y:S01]  /*54b0*/  HMMA.16816.F32.BF16 R88, R4, R10, RZ ;  /* 0x0000000a0458723c */ /* 0x000fe200000418ff */
[----:B------:R-:W-:Y:S01]  /*54c0*/  FFMA.FTZ R8, R56, UR25, -R13 ;  /* 0x0000001938087c23 */ /* 0x000fe2000801080d */
[----:B------:R-:W-:-:S03]  /*54d0*/  FFMA.FTZ R9, R58, UR25, -R12 ;  /* 0x000000193a097c23 */ /* 0x000fc6000801080c */
[----:B------:R-:W-:Y:S01]  /*54e0*/  MUFU.EX2 R186, R8 ;  /* 0x0000000800ba7308 */ /* 0x000fe20000000800 */
[----:B--2---:R-:W-:Y:S01]  /*54f0*/  FFMA.FTZ R2, R57, UR25, -R13 ;  /* 0x0000001939027c23 */ /* 0x004fe2000801080d */
[----:B------:R-:W-:Y:S01]  /*5500*/  FFMA.FTZ R10, R84, UR25, -R12 ;  /* 0x00000019540a7c23 */ /* 0x000fe2000801080c */
[C---:B------:R-:W-:Y:S05]  /*5510*/  HMMA.16816.F32.BF16 R120, R4.reuse, R40, RZ ;  /* 0x000000280478723c */ /* 0x040fea00000418ff */
[----:B------:R1:W-:Y:S01]  /*5520*/  MUFU.EX2 R180, R2 ;  /* 0x0000000200b47308 */ /* 0x0003e20000000800 */
[C---:B------:R-:W-:Y:S01]  /*5530*/  HMMA.16816.F32.BF16 R80, R4.reuse, R42, RZ ;  /* 0x0000002a0450723c */ /* 0x040fe200000418ff */
[----:B------:R-:W-:Y:S05]  /*5540*/  LDSM.16.MT88.4 R40, [R183+0x10000] ;  /* 0x01000000b728783b */ /* 0x000fea0000004200 */
[C---:B------:R-:W-:Y:S01]  /*5550*/  HMMA.16816.F32.BF16 R112, R4.reuse, R36, RZ ;  /* 0x000000240470723c */ /* 0x040fe200000418ff */
[----:B------:R2:W-:Y:S05]  /*5560*/  MUFU.EX2 R209, R9 ;  /* 0x0000000900d17308 */ /* 0x0005ea0000000800 */
[----:B------:R-:W-:Y:S01]  /*5570*/  HMMA.16816.F32.BF16 R76, R4, R38, RZ ;  /* 0x00000026044c723c */ /* 0x000fe200000418ff */
[----:B------:R-:W-:Y:S02]  /*5580*/  LDSM.16.MT88.4 R36, [R184+0x10000] ;  /* 0x01000000b824783b */ /* 0x000fe40000004200 */
[----:B------:R4:W4:Y:S01]  /*5590*/  MUFU.EX2 R210, R10 ;  /* 0x0000000a00d27308 */ /* 0x0009220000000800 */
[----:B-1----:R-:W-:-:S02]  /*55a0*/  LOP3.LUT R2, R49, UR4, R18, 0x96, !PT ;  /* 0x0000000431027c12 */ /* 0x002fc4000f8e9612 */
[----:B------:R-:W-:Y:S03]  /*55b0*/  HMMA.16816.F32.BF16 R96, R4, R24, RZ ;  /* 0x000000180460723c */ /* 0x000fe600000418ff */
[----:B------:R-:W-:-:S03]  /*55c0*/  IMAD.WIDE.U32 R14, R2, -0x2daee0ad, RZ ;  /* 0xd2511f53020e7825 */ /* 0x000fc600078e00ff */
[C---:B------:R-:W-:Y:S01]  /*55d0*/  HMMA.16816.F32.BF16 R60, R4.reuse, R26, RZ ;  /* 0x0000001a043c723c */ /* 0x040fe200000418ff */
[----:B------:R-:W1:Y:S01]  /*55e0*/  LDSM.16.MT88.4 R24, [R182+0x10000] ;  /* 0x01000000b618783b */ /* 0x000e620000004200 */
[----:B------:R-:W-:Y:S02]  /*55f0*/  LOP3.LUT R8, R14, 0xffff, RZ, 0xc0, !PT ;  /* 0x0000ffff0e087812 */ /* 0x000fe400078ec0ff */
[----:B------:R-:W-:Y:S02]  /*5600*/  LOP3.LUT R2, R15, UR28, R50, 0x96, !PT ;  /* 0x0000001c0f027c12 */ /* 0x000fe4000f8e9632 */
[----:B--2---:R-:W-:Y:S01]  /*5610*/  SHF.R.U32.HI R9, RZ, 0x10, R14 ;  /* 0x00000010ff097819 */ /* 0x004fe2000001160e */
[----:B---3--:R-:W-:Y:S01]  /*5620*/  HMMA.16816.F32.BF16 R56, R4, R28, RZ ;  /* 0x0000001c0438723c */ /* 0x008fe200000418ff */
[----:B------:R-:W-:Y:S02]  /*5630*/  SHF.R.U32.HI R18, RZ, 0x8, R8 ;  /* 0x00000008ff127819 */ /* 0x000fe40000011608 */
[----:B------:R-:W-:-:S02]  /*5640*/  LOP3.LUT R8, R2, 0xffff, RZ, 0xc0, !PT ;  /* 0x0000ffff02087812 */ /* 0x000fc400078ec0ff */
[----:B----4-:R-:W-:Y:S01]  /*5650*/  LOP3.LUT R10, R9, 0xff, RZ, 0xc0, !PT ;  /* 0x000000ff090a7812 */ /* 0x010fe200078ec0ff */
[----:B------:R-:W-:Y:S01]  /*5660*/  FFMA.FTZ R9, R92, UR25, -R12 ;  /* 0x000000195c097c23 */ /* 0x000fe2000801080c */
[----:B------:R-:W-:Y:S01]  /*5670*/  LOP3.LUT R11, R2, 0xff, RZ, 0xc0, !PT ;  /* 0x000000ff020b7812 */ /* 0x000fe200078ec0ff */
[C---:B------:R-:W-:Y:S01]  /*5680*/  HMMA.16816.F32.BF16 R84, R4.reuse, R30, RZ ;  /* 0x0000001e0454723c */ /* 0x040fe200000418ff */
[----:B------:R-:W-:Y:S01]  /*5690*/  SHF.R.U32.HI R8, RZ, 0x8, R8 ;  /* 0x00000008ff087819 */ /* 0x000fe20000011608 */
[----:B------:R2:W-:Y:S01]  /*56a0*/  MUFU.EX2 R179, R9 ;  /* 0x0000000900b37308 */ /* 0x0005e20000000800 */
[----:B------:R-:W-:Y:S01]  /*56b0*/  SHF.R.U32.HI R19, RZ, 0x18, R14 ;  /* 0x00000018ff137819 */ /* 0x000fe2000001160e */
[----:B------:R-:W3:Y:S01]  /*56c0*/  LDSM.16.MT88.4 R28, [R181+0xc800] ;  /* 0x00c80000b51c783b */ /* 0x000ee20000004200 */
[----:B------:R-:W-:Y:S01]  /*56d0*/  PRMT R11, R11, 0x5410, R8 ;  /* 0x000054100b0b7816 */ /* 0x000fe20000000008 */
[----:B------:R-:W-:Y:S01]  /*56e0*/  HMMA.16816.F32.BF16 R64, R4, R20, RZ ;  /* 0x000000140440723c */ /* 0x000fe200000418ff */
[----:B------:R-:W-:-:S02]  /*56f0*/  SHF.R.U32.HI R8, RZ, 0x10, R2 ;  /* 0x00000010ff087819 */ /* 0x000fc40000011602 */
[----:B------:R-:W-:Y:S02]  /*5700*/  PRMT R19, R10, 0x5410, R19 ;  /* 0x000054100a137816 */ /* 0x000fe40000000013 */
[----:B------:R-:W-:Y:S01]  /*5710*/  SHF.R.U32.HI R10, RZ, 0x18, R2 ;  /* 0x00000018ff0a7819 */ /* 0x000fe20000011602 */
[C---:B------:R-:W-:Y:S01]  /*5720*/  HMMA.16816.F32.BF16 R104, R4.reuse, R44, RZ ;  /* 0x0000002c0468723c */ /* 0x040fe200000418ff */
[----:B------:R-:W-:Y:S02]  /*5730*/  LOP3.LUT R2, R8, 0xff, RZ, 0xc0, !PT ;  /* 0x000000ff08027812 */ /* 0x000fe400078ec0ff */
[----:B------:R-:W-:Y:S02]  /*5740*/  F2FP.BF16.F32.PACK_AB R8, R210, R209 ;  /* 0x000000d1d208723e */ /* 0x000fe400000010ff */
[----:B------:R-:W-:Y:S01]  /*5750*/  PRMT R10, R2, 0x5410, R10 ;  /* 0x00005410020a7816 */ /* 0x000fe2000000000a */
[----:B------:R-:W-:Y:S01]  /*5760*/  HMMA.16816.F32.BF16 R72, R4, R46, RZ ;  /* 0x0000002e0448723c */ /* 0x000fe200000418ff */
[----:B--2---:R-:W-:Y:S01]  /*5770*/  FFMA.FTZ R9, R100, UR25, -R12 ;  /* 0x0000001964097c23 */ /* 0x004fe2000801080c */
[----:B------:R-:W-:-:S02]  /*5780*/  HSET2.LE.AND R2, R11, R0, PT ;  /* 0x000000000b027233 */ /* 0x000fc40003803000 */
[C---:B------:R-:W-:Y:S01]  /*5790*/  PRMT R150, R8.reuse, 0x7610, R150 ;  /* 0x0000761008967816 */ /* 0x040fe20000000096 */
[----:B------:R2:W4:Y:S01]  /*57a0*/  MUFU.EX2 R119, R9 ;  /* 0x0000000900777308 */ /* 0x0005220000000800 */
[----:B------:R-:W-:Y:S01]  /*57b0*/  PRMT R149, R8, 0x7632, R149 ;  /* 0x0000763208957816 */ /* 0x000fe20000000095 */
[C---:B------:R-:W-:Y:S01]  /*57c0*/  HMMA.16816.F32.BF16 R44, R4.reuse, R22, RZ ;  /* 0x00000016042c723c */ /* 0x040fe200000418ff */
[----:B------:R-:W-:Y:S02]  /*57d0*/  LOP3.LUT R20, R14, 0xff, RZ, 0xc0, !PT ;  /* 0x000000ff0e147812 */ /* 0x000fe400078ec0ff */
[----:B------:R-:W-:Y:S02]  /*57e0*/  LOP3.LUT R35, R15, UR28, R50, 0x96, !PT ;  /* 0x0000001c0f237c12 */ /* 0x000fe4000f8e9632 */
[----:B------:R-:W-:Y:S01]  /*57f0*/  PRMT R18, R20, 0x5410, R18 ;  /* 0x0000541014127816 */ /* 0x000fe20000000012 */
[----:B-1----:R-:W-:Y:S01]  /*5800*/  HMMA.16816.F32.BF16 R92, R4, R24, RZ ;  /* 0x00000018045c723c */ /* 0x002fe200000418ff */
[----:B------:R-:W1:Y:S01]  /*5810*/  LDSM.16.MT88.4 R20, [R184+0xc800] ;  /* 0x00c80000b814783b */ /* 0x000e620000004200 */
[----:B------:R-:W-:-:S02]  /*5820*/  LOP3.LUT R252, R14, 0xffff, RZ, 0xc0, !PT ;  /* 0x0000ffff0efc7812 */ /* 0x000fc400078ec0ff */
[----:B------:R-:W-:Y:S02]  /*5830*/  SHF.R.U32.HI R251, RZ, 0x18, R14 ;  /* 0x00000018fffb7819 */ /* 0x000fe4000001160e */
[----:B------:R-:W-:Y:S01]  /*5840*/  HMMA.16816.F32.BF16 R100, R4, R26, RZ ;  /* 0x0000001a0464723c */ /* 0x000fe200000418ff */
[----:B------:R-:W1:Y:S01]  /*5850*/  LDSM.16.MT88.4 R24, [R182+0xc800] ;  /* 0x00c80000b618783b */ /* 0x000e620000004200 */
[----:B--2---:R-:W-:-:S04]  /*5860*/  F2FP.BF16.F32.PACK_AB R9, R248, R118 ;  /* 0x00000076f809723e */ /* 0x004fc800000010ff */
[C---:B------:R-:W-:Y:S01]  /*5870*/  HMMA.16816.F32.BF16 R136, R4.reuse, R36, RZ ;  /* 0x000000240488723c */ /* 0x040fe200000418ff */
[C---:B------:R-:W-:Y:S02]  /*5880*/  PRMT R152, R9.reuse, 0x7610, R152 ;  /* 0x0000761009987816 */ /* 0x040fe40000000098 */
[----:B------:R-:W-:Y:S02]  /*5890*/  PRMT R151, R9, 0x7632, R151 ;  /* 0x0000763209977816 */ /* 0x000fe40000000097 */
[----:B------:R-:W-:Y:S01]  /*58a0*/  PRMT R9, R150, 0x5410, R149 ;  /* 0x0000541096097816 */ /* 0x000fe20000000095 */
[C---:B------:R-:W-:Y:S01]  /*58b0*/  HMMA.16816.F32.BF16 R164, R4.reuse, R38, RZ ;  /* 0x0000002604a4723c */ /* 0x040fe200000418ff */
[----:B------:R-:W-:Y:S01]  /*58c0*/  PRMT R8, R152, 0x5410, R151 ;  /* 0x0000541098087816 */ /* 0x000fe20000000097 */
[----:B------:R-:W-:Y:S03]  /*58d0*/  LDSM.16.MT88.4 R36, [R182+0x10800] ;  /* 0x01080000b624783b */ /* 0x000fe60000004200 */
[----:B------:R-:W-:Y:S01]  /*58e0*/  LOP3.LUT R8, R2, R8, RZ, 0xc0, !PT ;  /* 0x0000000802087212 */ /* 0x000fe200078ec0ff */
[----:B------:R-:W-:Y:S01]  /*58f0*/  HMMA.16816.F32.BF16 R244, R4, R40, RZ ;  /* 0x0000002804f4723c */ /* 0x000fe200000418ff */
[----:B------:R-:W-:-:S02]  /*5900*/  HSET2.LE.AND R2, R10, R0, PT ;  /* 0x000000000a027233 */ /* 0x000fc40003803000 */
[----:B------:R-:W-:-:S03]  /*5910*/  F2FP.BF16.F32.PACK_AB R10, R186, R180 ;  /* 0x000000b4ba0a723e */ /* 0x000fc600000010ff */
[----:B------:R-:W-:Y:S01]  /*5920*/  LOP3.LUT R9, R2, R9, RZ, 0xc0, !PT ;  /* 0x0000000902097212 */ /* 0x000fe200078ec0ff */
[----:B------:R-:W-:Y:S01]  /*5930*/  HMMA.16816.F32.BF16 R240, R4, R42, RZ ;  /* 0x0000002a04f0723c */ /* 0x000fe200000418ff */
[----:B----4-:R-:W-:Y:S01]  /*5940*/  F2FP.BF16.F32.PACK_AB R2, R119, R179 ;  /* 0x000000b37702723e */ /* 0x010fe200000010ff */
[----:B------:R-:W-:Y:S01]  /*5950*/  IMAD.MOV.U32 R40, RZ, RZ, R206 ;  /* 0x000000ffff287224 */ /* 0x000fe200078e00ce */
[C---:B------:R-:W-:Y:S02]  /*5960*/  PRMT R148, R10.reuse, 0x7610, R148 ;  /* 0x000076100a947816 */ /* 0x040fe40000000094 */
[----:B------:R-:W-:Y:S02]  /*5970*/  PRMT R147, R10, 0x7632, R147 ;  /* 0x000076320a937816 */ /* 0x000fe40000000093 */
[C---:B------:R-:W-:Y:S01]  /*5980*/  PRMT R146, R2.reuse, 0x7610, R146 ;  /* 0x0000761002927816 */ /* 0x040fe20000000092 */
[----:B------:R-:W-:Y:S01]  /*5990*/  IMAD.MOV.U32 R43, RZ, RZ, R205 ;  /* 0x000000ffff2b7224 */ /* 0x000fe200078e00cd */
[----:B------:R-:W-:Y:S01]  /*59a0*/  PRMT R145, R2, 0x7632, R145 ;  /* 0x0000763202917816 */ /* 0x000fe20000000091 */
[----:B------:R-:W-:Y:S01]  /*59b0*/  IMAD.MOV.U32 R42, RZ, RZ, R204 ;  /* 0x000000ffff2a7224 */ /* 0x000fe200078e00cc */
[----:B------:R-:W-:-:S02]  /*59c0*/  HSET2.LE.AND R2, R18, R0, PT ;  /* 0x0000000012027233 */ /* 0x000fc40003803000 */
[----:B------:R-:W-:Y:S02]  /*59d0*/  PRMT R5, R148, 0x5410, R147 ;  /* 0x0000541094057816 */ /* 0x000fe40000000093 */
[----:B------:R-:W-:Y:S02]  /*59e0*/  HSET2.LE.AND R4, R19, R0, PT ;  /* 0x0000000013047233 */ /* 0x000fe40003803000 */
[----:B------:R-:W-:Y:S02]  /*59f0*/  LOP3.LUT R10, R2, R5, RZ, 0xc0, !PT ;  /* 0x00000005020a7212 */ /* 0x000fe400078ec0ff */
[----:B------:R-:W-:-:S04]  /*5a00*/  PRMT R2, R146, 0x5410, R145 ;  /* 0x0000541092027816 */ /* 0x000fc80000000091 */
[----:B------:R-:W-:Y:S02]  /*5a10*/  LOP3.LUT R11, R4, R2, RZ, 0xc0, !PT ;  /* 0x00000002040b7212 */ /* 0x000fe400078ec0ff */
[----:B------:R-:W2:Y:S01]  /*5a20*/  LDSM.16.MT88.4 R4, [R183+0xc800] ;  /* 0x00c80000b704783b */ /* 0x000ea20000004200 */
[----:B------:R-:W-:-:S04]  /*5a30*/  LOP3.LUT R2, R141, UR24, RZ, 0x3c, !PT ;  /* 0x000000188d027c12 */ /* 0x000fc8000f8e3cff */
[C---:B---3--:R-:W-:Y:S06]  /*5a40*/  HMMA.16816.F32.BF16 R124, R8.reuse, R28, R124 ;  /* 0x0000001c087c723c */ /* 0x048fec000004187c */
[C---:B------:R-:W-:Y:S01]  /*5a50*/  HMMA.16816.F32.BF16 R224, R8.reuse, R30, R132 ;  /* 0x0000001e08e0723c */ /* 0x040fe20000041884 */
[----:B------:R-:W3:Y:S05]  /*5a60*/  LDSM.16.MT88.4 R28, [R182+0xe800] ;  /* 0x00e80000b61c783b */ /* 0x000eea0000004200 */
[C---:B-1----:R-:W-:Y:S06]  /*5a70*/  HMMA.16816.F32.BF16 R236, R8.reuse, R20, R112 ;  /* 0x0000001408ec723c */ /* 0x042fec0000041870 */
[----:B------:R-:W-:Y:S01]  /*5a80*/  HMMA.16816.F32.BF16 R220, R8, R22, R76 ;  /* 0x0000001608dc723c */ /* 0x000fe2000004184c */
[----:B------:R-:W1:Y:S01]  /*5a90*/  LDSM.16.MT88.4 R20, [R184+0xe800] ;  /* 0x00e80000b814783b */ /* 0x000e620000004200 */
[----:B------:R-:W-:-:S02]  /*5aa0*/  IMAD.MOV.U32 R113, RZ, RZ, R186 ;  /* 0x000000ffff717224 */ /* 0x000fc400078e00ba */
[----:B------:R-:W-:Y:S02]  /*5ab0*/  IMAD.MOV.U32 R112, RZ, RZ, R209 ;  /* 0x000000ffff707224 */ /* 0x000fe400078e00d1 */
[C---:B------:R-:W-:Y:S01]  /*5ac0*/  HMMA.16816.F32.BF16 R212, R8.reuse, R24, R120 ;  /* 0x0000001808d4723c */ /* 0x040fe20000041878 */
[----:B------:R-:W-:Y:S02]  /*5ad0*/  IMAD.MOV.U32 R186, RZ, RZ, R208 ;  /* 0x000000ffffba7224 */ /* 0x000fe400078e00d0 */
[----:B------:R-:W-:Y:S02]  /*5ae0*/  IMAD.MOV.U32 R114, RZ, RZ, R185 ;  /* 0x000000ffff727224 */ /* 0x000fe400078e00b9 */
[----:B------:R-:W-:Y:S01]  /*5af0*/  IMAD.MOV.U32 R115, RZ, RZ, R119 ;  /* 0x000000ffff737224 */ /* 0x000fe200078e0077 */
[----:B------:R-:W-:Y:S01]  /*5b00*/  HMMA.16816.F32.BF16 R120, R8, R26, R80 ;  /* 0x0000001a0878723c */ /* 0x000fe20000041850 */
[----:B------:R-:W4:Y:S01]  /*5b10*/  LDSM.16.MT88.4 R24, [R181+0xe800] ;  /* 0x00e80000b518783b */ /* 0x000f220000004200 */
[----:B------:R-:W-:-:S04]  /*5b20*/  IMAD.MOV.U32 R53, RZ, RZ, R113 ;  /* 0x000000ffff357224 */ /* 0x000fc800078e0071 */
[C---:B--2---:R-:W-:Y:S06]  /*5b30*/  HMMA.16816.F32.BF16 R204, R8.reuse, R4, R108 ;  /* 0x0000000408cc723c */ /* 0x044fec000004186c */
[----:B------:R-:W-:Y:S01]  /*5b40*/  HMMA.16816.F32.BF16 R76, R8, R6, R128 ;  /* 0x00000006084c723c */ /* 0x000fe20000041880 */
[----:B------:R-:W-:-:S05]  /*5b50*/  IMAD.WIDE.U32 R4, R2, -0x326172a9, RZ ;  /* 0xcd9e8d5702047825 */ /* 0x000fca00078e00ff */
[----:B---3--:R-:W-:Y:S01]  /*5b60*/  HMMA.16816.F32.BF16 R96, R8, R28, R96 ;  /* 0x0000001c0860723c */ /* 0x008fe20000041860 */
[----:B------:R-:W-:Y:S01]  /*5b70*/  LOP3.LUT R5, R5, UR16, R52, 0x96, !PT ;  /* 0x0000001005057c12 */ /* 0x000fe2000f8e9634 */
[----:B------:R-:W-:Y:S01]  /*5b80*/  IMAD.MOV.U32 R52, RZ, RZ, R114 ;  /* 0x000000ffff347224 */ /* 0x000fe200078e0072 */
[----:B------:R-:W-:-:S03]  /*5b90*/  LOP3.LUT R2, R33, UR15, R4, 0x96, !PT ;  /* 0x0000000f21027c12 */ /* 0x000fc6000f8e9604 */
[----:B------:R-:W-:Y:S01]  /*5ba0*/  HMMA.16816.F32.BF16 R108, R8, R30, R60 ;  /* 0x0000001e086c723c */ /* 0x000fe2000004183c */
[----:B------:R-:W2:Y:S01]  /*5bb0*/  LDSM.16.MT88.4 R28, [R181+0x10800] ;  /* 0x01080000b51c783b */ /* 0x000ea20000004200 */
[----:B------:R-:W-:-:S04]  /*5bc0*/  IMAD.WIDE.U32 R4, R5, -0x2daee0ad, RZ ;  /* 0xd2511f5305047825 */ /* 0x000fc800078e00ff */
[----:B------:R-:W-:Y:S01]  /*5bd0*/  IMAD.WIDE.U32 R6, R2, -0x2daee0ad, RZ ;  /* 0xd2511f5302067825 */ /* 0x000fe200078e00ff */
[C---:B-1----:R-:W-:Y:S01]  /*5be0*/  HMMA.16816.F32.BF16 R128, R8.reuse, R22, R88 ;  /* 0x000000160880723c */ /* 0x042fe20000041858 */
[C-C-:B------:R-:W-:Y:S02]  /*5bf0*/  LOP3.LUT R2, R5.reuse, UR11, R34.reuse, 0x96, !PT ;  /* 0x0000000b05027c12 */ /* 0x140fe4000f8e9622 */
[----:B------:R-:W-:Y:S02]  /*5c00*/  LOP3.LUT R5, R5, UR11, R34, 0x96, !PT ;  /* 0x0000000b05057c12 */ /* 0x000fe4000f8e9622 */
[----:B------:R-:W-:Y:S01]  /*5c10*/  LOP3.LUT R60, R17, UR19, R48, 0x96, !PT ;  /* 0x00000013113c7c12 */ /* 0x000fe2000f8e9630 */
[----:B------:R-:W-:Y:S01]  /*5c20*/  IMAD.WIDE.U32 R18, R2, -0x326172a9, RZ ;  /* 0xcd9e8d5702127825 */ /* 0x000fe200078e00ff */
[C-C-:B------:R-:W-:Y:S01]  /*5c30*/  LOP3.LUT R22, R7.reuse, UR9, R4.reuse, 0x96, !PT ;  /* 0x0000000907167c12 */ /* 0x140fe2000f8e9604 */
[----:B------:R-:W-:Y:S01]  /*5c40*/  HMMA.16816.F32.BF16 R228, R8, R20, R68 ;  /* 0x0000001408e4723c */ /* 0x000fe20000041844 */
[----:B------:R-:W-:-:S02]  /*5c50*/  LOP3.LUT R2, R7, UR9, R4, 0x96, !PT ;  /* 0x0000000907027c12 */ /* 0x000fc4000f8e9604 */
[----:B------:R-:W-:Y:S01]  /*5c60*/  LOP3.LUT R63, R16, 0xffff, RZ, 0xc0, !PT ;  /* 0x0000ffff103f7812 */ /* 0x000fe200078ec0ff */
[----:B------:R-:W-:Y:S02]  /*5c70*/  IMAD.WIDE.U32 R22, R22, -0x326172a9, RZ ;  /* 0xcd9e8d5716167825 */ /* 0x000fe400078e00ff */
[C---:B----4-:R-:W-:Y:S01]  /*5c80*/  HMMA.16816.F32.BF16 R232, R8.reuse, R24, R104 ;  /* 0x0000001808e8723c */ /* 0x050fe20000041868 */
[----:B------:R-:W-:Y:S01]  /*5c90*/  LOP3.LUT R21, R19, UR10, R32, 0x96, !PT ;  /* 0x0000000a13157c12 */ /* 0x000fe2000f8e9620 */
[----:B------:R-:W-:Y:S01]  /*5ca0*/  IMAD.MOV.U32 R70, RZ, RZ, R211 ;  /* 0x000000ffff467224 */ /* 0x000fe200078e00d3 */
[----:B------:R-:W-:Y:S01]  /*5cb0*/  LOP3.LUT R20, R23, UR8, R18, 0x96, !PT ;  /* 0x0000000817147c12 */ /* 0x000fe2000f8e9612 */
[----:B------:R-:W-:Y:S02]  /*5cc0*/  IMAD.WIDE.U32 R18, R5, -0x326172a9, RZ ;  /* 0xcd9e8d5705127825 */ /* 0x000fe400078e00ff */
[----:B------:R-:W-:Y:S01]  /*5cd0*/  HMMA.16816.F32.BF16 R216, R8, R26, R72 ;  /* 0x0000001a08d8723c */ /* 0x000fe20000041848 */
[----:B------:R-:W1:Y:S01]  /*5ce0*/  LDSM.16.MT88.4 R24, [R183+0xe800] ;  /* 0x00e80000b718783b */ /* 0x000e620000004200 */
[----:B------:R-:W-:Y:S01]  /*5cf0*/  IMAD.WIDE.U32 R4, R21, -0x2daee0ad, RZ ;  /* 0xd2511f5315047825 */ /* 0x000fe200078e00ff */
[----:B------:R-:W-:-:S02]  /*5d00*/  LOP3.LUT R7, R19, UR10, R32, 0x96, !PT ;  /* 0x0000000a13077c12 */ /* 0x000fc4000f8e9620 */
[----:B------:R-:W-:Y:S01]  /*5d10*/  LOP3.LUT R19, R14, 0xff, RZ, 0xc0, !PT ;  /* 0x000000ff0e137812 */ /* 0x000fe200078ec0ff */
[----:B------:R-:W-:Y:S01]  /*5d20*/  IMAD.MOV.U32 R69, RZ, RZ, R210 ;  /* 0x000000ffff457224 */ /* 0x000fe200078e00d2 */
[----:B------:R-:W-:Y:S01]  /*5d30*/  LOP3.LUT R5, R5, UR7, R6, 0x96, !PT ;  /* 0x0000000705057c12 */ /* 0x000fe2000f8e9606 */
[----:B------:R-:W-:Y:S01]  /*5d40*/  IMAD.MOV.U32 R71, RZ, RZ, R248 ;  /* 0x000000ffff477224 */ /* 0x000fe200078e00f8 */
[----:B------:R-:W-:Y:S01]  /*5d50*/  ISETP.LE.U32.AND P3, PT, R19, UR5, PT ;  /* 0x0000000513007c0c */ /* 0x000fe2000bf63070 */
[----:B------:R-:W-:Y:S01]  /*5d60*/  HMMA.16816.F32.BF16 R72, R8, R38, R100 ;  /* 0x000000260848723c */ /* 0x000fe20000041864 */
[----:B------:R-:W-:-:S05]  /*5d70*/  LOP3.LUT R248, R16, 0xff, RZ, 0xc0, !PT ;  /* 0x000000ff10f87812 */ /* 0x000fca00078ec0ff */
[C---:B--2---:R-:W-:Y:S06]  /*5d80*/  HMMA.16816.F32.BF16 R104, R8.reuse, R28, R56 ;  /* 0x0000001c0868723c */ /* 0x044fec0000041838 */
[----:B------:R-:W-:Y:S01]  /*5d90*/  HMMA.16816.F32.BF16 R208, R8, R30, R84 ;  /* 0x0000001e08d0723c */ /* 0x000fe20000041854 */
[----:B------:R-:W-:-:S04]  /*5da0*/  IMAD.WIDE.U32 R56, R20, -0x2daee0ad, RZ ;  /* 0xd2511f5314387825 */ /* 0x000fc800078e00ff */
[----:B------:R-:W-:Y:S01]  /*5db0*/  IMAD.WIDE.U32 R20, R2, -0x326172a9, RZ ;  /* 0xcd9e8d5702147825 */ /* 0x000fe200078e00ff */
[----:B------:R-:W-:Y:S01]  /*5dc0*/  LOP3.LUT R4, R57, UR6, R4, 0x96, !PT ;  /* 0x0000000639047c12 */ /* 0x000fe2000f8e9604 */
[----:B------:R-:W-:Y:S01]  /*5dd0*/  HMMA.16816.F32.BF16 R80, R8, R36, R92 ;  /* 0x000000240850723c */ /* 0x000fe2000004185c */
[----:B------:R-:W-:Y:S01]  /*5de0*/  SHF.R.U32.HI R86, RZ, 0x10, R14 ;  /* 0x00000010ff567819 */ /* 0x000fe2000001160e */
[----:B------:R-:W-:Y:S01]  /*5df0*/  IMAD.WIDE.U32 R14, R5, -0x326172a9, RZ ;  /* 0xcd9e8d57050e7825 */ /* 0x000fe200078e00ff */
[----:B------:R-:W-:-:S03]  /*5e00*/  LOP3.LUT R2, R21, UR8, R18, 0x96, !PT ;  /* 0x0000000815027c12 */ /* 0x000fc6000f8e9612 */
[----:B------:R-:W-:Y:S01]  /*5e10*/  IMAD.WIDE.U32 R4, R4, -0x326172a9, RZ ;  /* 0xcd9e8d5704047825 */ /* 0x000fe200078e00ff */
[----:B------:R-:W-:-:S03]  /*5e20*/  LOP3.LUT R62, R15, UR4, R22, 0x96, !PT ;  /* 0x000000040f3e7c12 */ /* 0x000fc6000f8e9616 */
[----:B------:R-:W-:Y:S01]  /*5e30*/  IMAD.MOV.U32 R87, RZ, RZ, R118 ;  /* 0x000000ffff577224 */ /* 0x000fe200078e0076 */
[----:B------:R-:W-:Y:S01]  /*5e40*/  LOP3.LUT R22, R5, UR19, R14, 0x96, !PT ;  /* 0x0000001305167c12 */ /* 0x000fe2000f8e960e */
[----:B------:R-:W-:Y:S01]  /*5e50*/  IMAD.WIDE.U32 R14, R2, -0x2daee0ad, RZ ;  /* 0xd2511f53020e7825 */ /* 0x000fe200078e00ff */
[C---:B------:R-:W-:Y:S01]  /*5e60*/  LOP3.LUT R57, R4.reuse, 0xff, RZ, 0xc0, !PT ;  /* 0x000000ff04397812 */ /* 0x040fe200078ec0ff */
[C---:B-1----:R-:W-:Y:S01]  /*5e70*/  HMMA.16816.F32.BF16 R88, R8.reuse, R26, R44 ;  /* 0x0000001a0858723c */ /* 0x042fe2000004182c */
[----:B------:R-:W-:Y:S02]  /*5e80*/  LOP3.LUT R59, R4, 0xffff, RZ, 0xc0, !PT ;  /* 0x0000ffff043b7812 */ /* 0x000fe400078ec0ff */
[--C-:B------:R-:W-:Y:S02]  /*5e90*/  SHF.R.U32.HI R61, RZ, 0x10, R4.reuse ;  /* 0x00000010ff3d7819 */ /* 0x100fe40000011604 */
[----:B------:R-:W-:Y:S01]  /*5ea0*/  SHF.R.U32.HI R58, RZ, 0x18, R4 ;  /* 0x00000018ff3a7819 */ /* 0x000fe20000011604 */
[----:B------:R-:W-:Y:S01]  /*5eb0*/  IMAD.WIDE.U32 R4, R7, -0x2daee0ad, RZ ;  /* 0xd2511f5307047825 */ /* 0x000fe200078e00ff */
[----:B------:R-:W-:Y:S01]  /*5ec0*/  HMMA.16816.F32.BF16 R132, R8, R24, R64 ;  /* 0x000000180884723c */ /* 0x000fe20000041840 */
[----:B------:R-:W1:Y:S02]  /*5ed0*/  LDSM.16.MT88.4 R24, [R184+0x10800] ;  /* 0x01080000b818783b */ /* 0x000e640000004200 */
[----:B------:R-:W-:Y:S01]  /*5ee0*/  IMAD.MOV.U32 R44, RZ, RZ, R186 ;  /* 0x000000ffff2c7224 */ /* 0x000fe200078e00ba */
[----:B------:R-:W-:Y:S01]  /*5ef0*/  LOP3.LUT R6, R5, UR7, R6, 0x96, !PT ;  /* 0x0000000705067c12 */ /* 0x000fe2000f8e9606 */
[----:B------:R-:W-:Y:S01]  /*5f00*/  IMAD.MOV.U32 R45, RZ, RZ, R180 ;  /* 0x000000ffff2d7224 */ /* 0x000fe200078e00b4 */
[----:B------:R-:W-:Y:S01]  /*5f10*/  LOP3.LUT R2, R15, UR6, R4, 0x96, !PT ;  /* 0x000000060f027c12 */ /* 0x000fe2000f8e9604 */
[----:B------:R-:W-:-:S02]  /*5f20*/  IMAD.MOV.U32 R67, RZ, RZ, R71 ;  /* 0x000000ffff437224 */ /* 0x000fc400078e0047 */
[----:B------:R-:W-:Y:S01]  /*5f30*/  IMAD.MOV.U32 R47, RZ, RZ, R115 ;  /* 0x000000ffff2f7224 */ /* 0x000fe200078e0073 */
[----:B------:R-:W-:Y:S01]  /*5f40*/  ISETP.LE.U32.AND P5, PT, R57, UR5, PT ;  /* 0x0000000539007c0c */ /* 0x000fe2000bfa3070 */
[----:B------:R-:W-:Y:S01]  /*5f50*/  IMAD.WIDE.U32 R6, R6, -0x326172a9, RZ ;  /* 0xcd9e8d5706067825 */ /* 0x000fe200078e00ff */
[----:B------:R-:W-:Y:S01]  /*5f60*/  ISETP.LE.U32.AND P2, PT, R58, UR5, PT ;  /* 0x000000053a007c0c */ /* 0x000fe2000bf43070 */
[----:B------:R-:W-:Y:S02]  /*5f70*/  USHF.L.U32 UR34, UR18, 0x3, URZ ;  /* 0x0000000312227899 */ /* 0x000fe4000800063f */
[----:B------:R-:W-:Y:S01]  /*5f80*/  IMAD.WIDE.U32 R4, R2, -0x326172a9, RZ ;  /* 0xcd9e8d5702047825 */ /* 0x000fe200078e00ff */
[----:B------:R-:W-:-:S03]  /*5f90*/  LOP3.LUT R7, R7, UR4, R20, 0x96, !PT ;  /* 0x0000000407077c12 */ /* 0x000fc6000f8e9614 */
[----:B------:R-:W-:Y:S01]  /*5fa0*/  FFMA.FTZ R2, R117, UR25, -R13 ;  /* 0x0000001975027c23 */ /* 0x000fe2000801080d */
[----:B------:R-:W-:Y:S01]  /*5fb0*/  ULDC.64 UR6, c[0x0][0x2a8] ;  /* 0x0000aa0000067ab9 */ /* 0x000fe20000000a00 */
[----:B------:R-:W-:Y:S01]  /*5fc0*/  IMAD.MOV.U32 R71, RZ, RZ, R54 ;  /* 0x000000ffff477224 */ /* 0x000fe200078e0036 */
[----:B------:R-:W-:Y:S01]  /*5fd0*/  LOP3.LUT R6, R5, UR19, R6, 0x96, !PT ;  /* 0x0000001305067c12 */ /* 0x000fe2000f8e9606 */
[----:B------:R2:W-:Y:S01]  /*5fe0*/  MUFU.EX2 R85, R2 ;  /* 0x0000000200557308 */ /* 0x0005e20000000800 */
[C---:B------:R-:W-:Y:S01]  /*5ff0*/  LOP3.LUT R17, R4.reuse, 0xffff, RZ, 0xc0, !PT ;  /* 0x0000ffff04117812 */ /* 0x040fe200078ec0ff */
[----:B------:R-:W-:Y:S01]  /*6000*/  IMAD.MOV.U32 R54, RZ, RZ, R55 ;  /* 0x000000ffff367224 */ /* 0x000fe200078e0037 */
[----:B------:R-:W-:Y:S01]  /*6010*/  LOP3.LUT R21, R4, 0xff, RZ, 0xc0, !PT ;  /* 0x000000ff04157812 */ /* 0x000fe200078ec0ff */
[----:B------:R-:W-:Y:S01]  /*6020*/  IMAD.MOV.U32 R55, RZ, RZ, R177 ;  /* 0x000000ffff377224 */ /* 0x000fe200078e00b1 */
[--C-:B------:R-:W-:Y:S01]  /*6030*/  SHF.R.U32.HI R20, RZ, 0x10, R4.reuse ;  /* 0x00000010ff147819 */ /* 0x100fe20000011604 */
[----:B------:R-:W-:Y:S01]  /*6040*/  IMAD.MOV.U32 R65, RZ, RZ, R69 ;  /* 0x000000ffff417224 */ /* 0x000fe200078e0045 */
[----:B------:R-:W-:Y:S01]  /*6050*/  SHF.R.U32.HI R19, RZ, 0x18, R4 ;  /* 0x00000018ff137819 */ /* 0x000fe20000011604 */
[----:B------:R-:W-:-:S04]  /*6060*/  IMAD.WIDE.U32 R4, R7, -0x2daee0ad, RZ ;  /* 0xd2511f5307047825 */ /* 0x000fc800078e00ff */
[----:B------:R-:W-:Y:S01]  /*6070*/  FFMA.FTZ R7, R143, UR25, -R13 ;  /* 0x000000198f077c23 */ /* 0x000fe2000801080d */
[----:B------:R-:W-:Y:S01]  /*6080*/  IMAD.MOV.U32 R66, RZ, RZ, R70 ;  /* 0x000000ffff427224 */ /* 0x000fe200078e0046 */
[----:B------:R-:W-:Y:S02]  /*6090*/  LOP3.LUT R16, R4, 0xff, RZ, 0xc0, !PT ;  /* 0x000000ff04107812 */ /* 0x000fe400078ec0ff */
[----:B------:R3:W4:Y:S01]  /*60a0*/  MUFU.EX2 R68, R7 ;  /* 0x0000000700447308 */ /* 0x0007220000000800 */
[--C-:B------:R-:W-:Y:S01]  /*60b0*/  SHF.R.U32.HI R15, RZ, 0x10, R4.reuse ;  /* 0x00000010ff0f7819 */ /* 0x100fe20000011604 */
[----:B------:R-:W-:Y:S02]  /*60c0*/  IMAD.MOV.U32 R69, RZ, RZ, R43 ;  /* 0x000000ffff457224 */ /* 0x000fe400078e002b */
[----:B--2---:R-:W-:Y:S01]  /*60d0*/  FFMA.FTZ R2, R142, UR25, -R13 ;  /* 0x000000198e027c23 */ /* 0x004fe2000801080d */
[----:B------:R-:W-:Y:S01]  /*60e0*/  SHF.R.U32.HI R18, RZ, 0x18, R4 ;  /* 0x00000018ff127819 */ /* 0x000fe20000011604 */
[----:B------:R-:W-:Y:S01]  /*60f0*/  IMAD.MOV.U32 R70, RZ, RZ, R40 ;  /* 0x000000ffff467224 */ /* 0x000fe200078e0028 */
[----:B-1----:R-:W-:Y:S01]  /*6100*/  HMMA.16816.F32.BF16 R48, R8, R24, R136 ;  /* 0x000000180830723c */ /* 0x002fe20000041888 */
[----:B------:R-:W-:Y:S01]  /*6110*/  IMAD.MOV.U32 R102, RZ, RZ, R65 ;  /* 0x000000ffff667224 */ /* 0x000fe200078e0041 */
[----:B------:R1:W-:Y:S01]  /*6120*/  MUFU.EX2 R84, R2 ;  /* 0x0000000200547308 */ /* 0x0003e20000000800 */
[----:B------:R-:W-:-:S02]  /*6130*/  IMAD.MOV.U32 R101, RZ, RZ, R67 ;  /* 0x000000ffff657224 */ /* 0x000fc400078e0043 */
[----:B---3--:R-:W-:-:S05]  /*6140*/  FFMA.FTZ R7, R163, UR25, -R13 ;  /* 0x00000019a3077c23 */ /* 0x008fca000801080d */
[----:B------:R2:W-:Y:S01]  /*6150*/  MUFU.EX2 R185, R7 ;  /* 0x0000000700b97308 */ /* 0x0005e20000000800 */
[----:B-1----:R-:W-:Y:S02]  /*6160*/  LOP3.LUT R2, R5, UR28, R14, 0x96, !PT ;  /* 0x0000001c05027c12 */ /* 0x002fe4000f8e960e */
[----:B------:R-:W-:Y:S01]  /*6170*/  LOP3.LUT R14, R4, 0xffff, RZ, 0xc0, !PT ;  /* 0x0000ffff040e7812 */ /* 0x000fe200078ec0ff */
[----:B------:R-:W-:Y:S01]  /*6180*/  FFMA.FTZ R5, R144, UR25, -R13 ;  /* 0x0000001990057c23 */ /* 0x000fe2000801080d */
[----:B------:R-:W-:-:S03]  /*6190*/  SHF.R.U32.HI R4, RZ, 0x8, R17 ;  /* 0x00000008ff047819 */ /* 0x000fc60000011611 */
[----:B------:R1:W3:Y:S01]  /*61a0*/  MUFU.EX2 R41, R5 ;  /* 0x0000000500297308 */ /* 0x0002e20000000800 */
[----:B------:R-:W-:Y:S02]  /*61b0*/  PRMT R21, R21, 0x5410, R4 ;  /* 0x0000541015157816 */ /* 0x000fe40000000004 */
[----:B------:R-:W-:Y:S02]  /*61c0*/  LOP3.LUT R4, R20, 0xff, RZ, 0xc0, !PT ;  /* 0x000000ff14047812 */ /* 0x000fe400078ec0ff */
[----:B--2---:R-:W-:Y:S02]  /*61d0*/  LOP3.LUT R7, R6, 0xff, RZ, 0xc0, !PT ;  /* 0x000000ff06077812 */ /* 0x004fe400078ec0ff */
[----:B------:R-:W-:Y:S02]  /*61e0*/  PRMT R19, R4, 0x5410, R19 ;  /* 0x0000541004137816 */ /* 0x000fe40000000013 */
[----:B------:R-:W-:-:S04]  /*61f0*/  SHF.R.U32.HI R4, RZ, 0x8, R14 ;  /* 0x00000008ff047819 */ /* 0x000fc8000001160e */
[----:B------:R-:W-:Y:S02]  /*6200*/  PRMT R16, R16, 0x5410, R4 ;  /* 0x0000541010107816 */ /* 0x000fe40000000004 */
[----:B------:R-:W-:Y:S01]  /*6210*/  LOP3.LUT R4, R6, 0xffff, RZ, 0xc0, !PT ;  /* 0x0000ffff06047812 */ /* 0x000fe200078ec0ff */
[--C-:B-1----:R-:W-:Y:S02]  /*6220*/  FFMA.FTZ R5, R161, UR25, -R13.reuse ;  /* 0x00000019a1057c23 */ /* 0x102fe4000801080d */
[----:B------:R-:W-:Y:S02]  /*6230*/  HSET2.LE.AND R16, R16, R0, PT ;  /* 0x0000000010107233 */ /* 0x000fe40003803000 */
[----:B------:R1:W-:Y:S01]  /*6240*/  MUFU.EX2 R46, R5 ;  /* 0x00000005002e7308 */ /* 0x0003e20000000800 */
[----:B------:R-:W-:Y:S01]  /*6250*/  SHF.R.U32.HI R14, RZ, 0x8, R4 ;  /* 0x00000008ff0e7819 */ /* 0x000fe20000011604 */
[----:B------:R-:W-:Y:S01]  /*6260*/  FFMA.FTZ R4, R168, UR25, -R13 ;  /* 0x00000019a8047c23 */ /* 0x000fe2000801080d */
[----:B------:R-:W-:-:S05]  /*6270*/  IMAD.MOV.U32 R168, RZ, RZ, R55 ;  /* 0x000000ffffa87224 */ /* 0x000fca00078e0037 */
[----:B------:R2:W-:Y:S01]  /*6280*/  MUFU.EX2 R119, R4 ;  /* 0x0000000400777308 */ /* 0x0005e20000000800 */
[----:B-1----:R-:W-:-:S07]  /*6290*/  FFMA.FTZ R5, R162, UR25, -R13 ;  /* 0x00000019a2057c23 */ /* 0x002fce000801080d */
[----:B------:R1:W3:Y:S01]  /*62a0*/  MUFU.EX2 R64, R5 ;  /* 0x0000000500407308 */ /* 0x0002e20000000800 */
[----:B--2---:R-:W-:Y:S02]  /*62b0*/  LOP3.LUT R4, R2, 0xffff, RZ, 0xc0, !PT ;  /* 0x0000ffff02047812 */ /* 0x004fe400078ec0ff */
[----:B-1----:R-:W-:-:S04]  /*62c0*/  LOP3.LUT R5, R15, 0xff, RZ, 0xc0, !PT ;  /* 0x000000ff0f057812 */ /* 0x002fc800078ec0ff */
[----:B------:R-:W-:Y:S02]  /*62d0*/  PRMT R17, R5, 0x5410, R18 ;  /* 0x0000541005117816 */ /* 0x000fe40000000012 */
[----:B------:R-:W-:Y:S02]  /*62e0*/  SHF.R.U32.HI R5, RZ, 0x10, R6 ;  /* 0x00000010ff057819 */ /* 0x000fe40000011606 */
[----:B------:R-:W-:Y:S02]  /*62f0*/  PRMT R18, R7, 0x5410, R14 ;  /* 0x0000541007127816 */ /* 0x000fe4000000000e */
[----:B------:R-:W-:Y:S01]  /*6300*/  SHF.R.U32.HI R7, RZ, 0x18, R6 ;  /* 0x00000018ff077819 */ /* 0x000fe20000011606 */
[----:B------:R-:W-:Y:S01]  /*6310*/  FFMA.FTZ R6, R169, UR25, -R12 ;  /* 0x00000019a9067c23 */ /* 0x000fe2000801080c */
[----:B------:R-:W-:Y:S01]  /*6320*/  LOP3.LUT R5, R5, 0xff, RZ, 0xc0, !PT ;  /* 0x000000ff05057812 */ /* 0x000fe200078ec0ff */
[----:B----4-:R-:W-:Y:S01]  /*6330*/  IMAD.MOV.U32 R169, RZ, RZ, R68 ;  /* 0x000000ffffa97224 */ /* 0x010fe200078e0044 */
[----:B------:R-:W-:Y:S01]  /*6340*/  HSET2.LE.AND R17, R17, R0, PT ;  /* 0x0000000011117233 */ /* 0x000fe20003803000 */
[----:B------:R1:W-:Y:S01]  /*6350*/  MUFU.EX2 R177, R6 ;  /* 0x0000000600b17308 */ /* 0x0003e20000000800 */
[----:B------:R-:W-:Y:S01]  /*6360*/  PRMT R15, R5, 0x5410, R7 ;  /* 0x00005410050f7816 */ /* 0x000fe20000000007 */
[----:B------:R-:W-:Y:S01]  /*6370*/  IMAD.MOV.U32 R68, RZ, RZ, R42 ;  /* 0x000000ffff447224 */ /* 0x000fe200078e002a */
[----:B------:R-:W-:-:S02]  /*6380*/  SHF.R.U32.HI R5, RZ, 0x8, R4 ;  /* 0x00000008ff057819 */ /* 0x000fc40000011604 */
[----:B------:R-:W-:Y:S02]  /*6390*/  LOP3.LUT R4, R2, 0xff, RZ, 0xc0, !PT ;  /* 0x000000ff02047812 */ /* 0x000fe400078ec0ff */
[--C-:B------:R-:W-:Y:S02]  /*63a0*/  HSET2.LE.AND R7, R19, R0.reuse, PT ;  /* 0x0000000013077233 */ /* 0x100fe40003803000 */
[----:B------:R-:W-:Y:S02]  /*63b0*/  PRMT R13, R4, 0x5410, R5 ;  /* 0x00005410040d7816 */ /* 0x000fe40000000005 */
[--C-:B------:R-:W-:Y:S02]  /*63c0*/  SHF.R.U32.HI R4, RZ, 0x10, R2.reuse ;  /* 0x00000010ff047819 */ /* 0x100fe40000011602 */
[----:B------:R-:W-:Y:S02]  /*63d0*/  SHF.R.U32.HI R5, RZ, 0x18, R2 ;  /* 0x00000018ff057819 */ /* 0x000fe40000011602 */
[----:B------:R-:W-:Y:S01]  /*63e0*/  LOP3.LUT R2, R4, 0xff, RZ, 0xc0, !PT ;  /* 0x000000ff04027812 */ /* 0x000fe200078ec0ff */
[--C-:B------:R-:W-:Y:S01]  /*63f0*/  FFMA.FTZ R4, R171, UR25, -R12.reuse ;  /* 0x00000019ab047c23 */ /* 0x100fe2000801080c */
[----:B-1----:R-:W-:Y:S01]  /*6400*/  FFMA.FTZ R6, R170, UR25, -R12 ;  /* 0x00000019aa067c23 */ /* 0x002fe2000801080c */
[--C-:B------:R-:W-:Y:S01]  /*6410*/  HSET2.LE.AND R13, R13, R0.reuse, PT ;  /* 0x000000000d0d7233 */ /* 0x100fe20003803000 */
[----:B------:R-:W-:Y:S01]  /*6420*/  IMAD.MOV.U32 R170, RZ, RZ, R54 ;  /* 0x000000ffffaa7224 */ /* 0x000fe200078e0036 */
[----:B------:R-:W-:Y:S01]  /*6430*/  PRMT R14, R2, 0x5410, R5 ;  /* 0x00005410020e7816 */ /* 0x000fe20000000005 */
[----:B------:R1:W2:Y:S01]  /*6440*/  MUFU.EX2 R28, R6 ;  /* 0x00000006001c7308 */ /* 0x0002a20000000800 */
[--C-:B------:R-:W-:Y:S01]  /*6450*/  HSET2.LE.AND R5, R15, R0.reuse, PT ;  /* 0x000000000f057233 */ /* 0x100fe20003803000 */
[----:B------:R-:W-:Y:S01]  /*6460*/  IMAD.MOV.U32 R171, RZ, RZ, R71 ;  /* 0x000000ffffab7224 */ /* 0x000fe200078e0047 */
[--C-:B------:R-:W-:Y:S01]  /*6470*/  HSET2.LE.AND R2, R18, R0.reuse, PT ;  /* 0x0000000012027233 */ /* 0x100fe20003803000 */
[----:B------:R-:W-:Y:S01]  /*6480*/  FFMA.FTZ R18, R174, UR25, -R12 ;  /* 0x00000019ae127c23 */ /* 0x000fe2000801080c */
[----:B------:R-:W-:Y:S01]  /*6490*/  HSET2.LE.AND R15, R14, R0, PT ;  /* 0x000000000e0f7233 */ /* 0x000fe20003803000 */
[----:B---3--:R-:W-:-:S02]  /*64a0*/  IMAD.MOV.U32 R174, RZ, RZ, R41 ;  /* 0x000000ffffae7224 */ /* 0x008fc400078e0029 */
[----:B------:R-:W-:Y:S01]  /*64b0*/  FFMA.FTZ R14, R175, UR25, -R12 ;  /* 0x00000019af0e7c23 */ /* 0x000fe2000801080c */
[----:B------:R3:W-:Y:S01]  /*64c0*/  MUFU.EX2 R100, R4 ;  /* 0x0000000400647308 */ /* 0x0007e20000000800 */
[----:B------:R-:W-:Y:S01]  /*64d0*/  HMMA.16816.F32.BF16 R40, R8, R26, R164 ;  /* 0x0000001a0828723c */ /* 0x000fe200000418a4 */
[----:B------:R-:W-:-:S06]  /*64e0*/  IMAD.MOV.U32 R175, RZ, RZ, R68 ;  /* 0x000000ffffaf7224 */ /* 0x000fcc00078e0044 */
[----:B------:R-:W-:Y:S01]  /*64f0*/  IMAD.MOV.U32 R167, RZ, RZ, R64 ;  /* 0x000000ffffa77224 */ /* 0x000fe200078e0040 */
[----:B-1----:R-:W-:Y:S01]  /*6500*/  HSET2.LE.AND R6, R21, R0, PT ;  /* 0x0000000015067233 */ /* 0x002fe20003803000 */
[----:B------:R-:W-:Y:S01]  /*6510*/  FFMA.FTZ R0, R176, UR25, -R12 ;  /* 0x00000019b0007c23 */ /* 0x000fe2000801080c */
[----:B------:R-:W-:Y:S01]  /*6520*/  MUFU.EX2 R186, R14 ;  /* 0x0000000e00ba7308 */ /* 0x000fe20000000800 */
[----:B------:R-:W-:Y:S02]  /*6530*/  IMAD.MOV.U32 R64, RZ, RZ, R112 ;  /* 0x000000ffff407224 */ /* 0x000fe400078e0070 */
[----:B------:R-:W-:Y:S02]  /*6540*/  IMAD.MOV.U32 R164, RZ, RZ, R52 ;  /* 0x000000ffffa47224 */ /* 0x000fe400078e0034 */
[----:B------:R-:W-:Y:S02]  /*6550*/  IMAD.MOV.U32 R165, RZ, RZ, R53 ;  /* 0x000000ffffa57224 */ /* 0x000fe400078e0035 */
[--C-:B---3--:R-:W-:Y:S01]  /*6560*/  FFMA.FTZ R4, R172, UR25, -R12.reuse ;  /* 0x00000019ac047c23 */ /* 0x108fe2000801080c */
[----:B------:R-:W-:Y:S01]  /*6570*/  FFMA.FTZ R12, R173, UR25, -R12 ;  /* 0x00000019ad0c7c23 */ /* 0x000fe2000801080c */
[----:B------:R2:W1:Y:S01]  /*6580*/  MUFU.EX2 R19, R0 ;  /* 0x0000000000137308 */ /* 0x0004620000000800 */
[----:B------:R-:W-:-:S02]  /*6590*/  IMAD.MOV.U32 R103, RZ, RZ, R64 ;  /* 0x000000ffff677224 */ /* 0x000fc400078e0040 */
[----:B------:R-:W-:Y:S02]  /*65a0*/  IMAD.MOV.U32 R173, RZ, RZ, R66 ;  /* 0x000000ffffad7224 */ /* 0x000fe400078e0042 */
[----:B------:R-:W-:Y:S02]  /*65b0*/  IMAD.MOV.U32 R176, RZ, RZ, R69 ;  /* 0x000000ffffb07224 */ /* 0x000fe400078e0045 */
[----:B------:R-:W-:Y:S01]  /*65c0*/  IMAD.MOV.U32 R172, RZ, RZ, R70 ;  /* 0x000000ffffac7224 */ /* 0x000fe200078e0046 */
[----:B------:R3:W4:Y:S08]  /*65d0*/  MUFU.EX2 R36, R4 ;  /* 0x0000000400247308 */ /* 0x0007300000000800 */
[----:B------:R-:W-:Y:S01]  /*65e0*/  MUFU.EX2 R180, R18 ;  /* 0x0000001200b47308 */ /* 0x000fe20000000800 */
[----:B--2---:R-:W-:Y:S01]  /*65f0*/  F2FP.BF16.F32.PACK_AB R0, R28, R177 ;  /* 0x000000b11c00723e */ /* 0x004fe200000010ff */
[----:B-1----:R-:W-:-:S03]  /*6600*/  IMAD.MOV.U32 R166, RZ, RZ, R19 ;  /* 0x000000ffffa67224 */ /* 0x002fc600078e0013 */
[C---:B------:R-:W-:Y:S02]  /*6610*/  PRMT R142, R0.reuse, 0x7632, R142 ;  /* 0x00007632008e7816 */ /* 0x040fe4000000008e */
[----:B------:R-:W-:Y:S01]  /*6620*/  PRMT R141, R0, 0x7610, R141 ;  /* 0x00007610008d7816 */ /* 0x000fe2000000008d */
[----:B------:R-:W1:Y:S01]  /*6630*/  MUFU.EX2 R118, R12 ;  /* 0x0000000c00767308 */ /* 0x000e620000000800 */
[----:B---3--:R-:W-:-:S04]  /*6640*/  F2FP.BF16.F32.PACK_AB R4, R84, R85 ;  /* 0x000000555404723e */ /* 0x008fc800000010ff */
[C---:B------:R-:W-:Y:S02]  /*6650*/  PRMT R144, R4.reuse, 0x7610, R144 ;  /* 0x0000761004907816 */ /* 0x040fe40000000090 */
[----:B------:R-:W-:-:S04]  /*6660*/  PRMT R143, R4, 0x7632, R143 ;  /* 0x00007632048f7816 */ /* 0x000fc8000000008f */
[----:B------:R-:W-:-:S04]  /*6670*/  PRMT R0, R144, 0x5410, R143 ;  /* 0x0000541090007816 */ /* 0x000fc8000000008f */
[----:B------:R-:W-:Y:S02]  /*6680*/  LOP3.LUT R4, R2, R0, RZ, 0xc0, !PT ;  /* 0x0000000002047212 */ /* 0x000fe400078ec0ff */
[----:B------:R-:W-:Y:S02]  /*6690*/  PRMT R0, R141, 0x5410, R142 ;  /* 0x000054108d007816 */ /* 0x000fe4000000008e */
[----:B----4-:R-:W-:Y:S02]  /*66a0*/  F2FP.BF16.F32.PACK_AB R2, R36, R100 ;  /* 0x000000642402723e */ /* 0x010fe400000010ff */
[----:B------:R-:W-:Y:S02]  /*66b0*/  LOP3.LUT R5, R5, R0, RZ, 0xc0, !PT ;  /* 0x0000000005057212 */ /* 0x000fe400078ec0ff */
[----:B------:R-:W-:Y:S02]  /*66c0*/  F2FP.BF16.F32.PACK_AB R0, R174, R169 ;  /* 0x000000a9ae00723e */ /* 0x000fe400000010ff */
[----:B------:R-:W-:-:S02]  /*66d0*/  PRMT R138, R2, 0x7632, R138 ;  /* 0x00007632028a7816 */ /* 0x000fc4000000008a */
[C---:B------:R-:W-:Y:S02]  /*66e0*/  PRMT R140, R0.reuse, 0x7610, R140 ;  /* 0x00007610008c7816 */ /* 0x040fe4000000008c */
[----:B------:R-:W-:Y:S02]  /*66f0*/  PRMT R139, R0, 0x7632, R139 ;  /* 0x00007632008b7816 */ /* 0x000fe4000000008b */
[----:B------:R-:W-:Y:S02]  /*6700*/  F2FP.BF16.F32.PACK_AB R0, R167, R46 ;  /* 0x0000002ea700723e */ /* 0x000fe400000010ff */
[----:B------:R-:W-:Y:S02]  /*6710*/  PRMT R137, R2, 0x7610, R137 ;  /* 0x0000761002897816 */ /* 0x000fe40000000089 */
[C---:B------:R-:W-:Y:S02]  /*6720*/  PRMT R136, R0.reuse, 0x7610, R136 ;  /* 0x0000761000887816 */ /* 0x040fe40000000088 */
[----:B------:R-:W-:-:S02]  /*6730*/  PRMT R117, R0, 0x7632, R117 ;  /* 0x0000763200757816 */ /* 0x000fc40000000075 */
[----:B------:R-:W-:Y:S02]  /*6740*/  PRMT R0, R140, 0x5410, R139 ;  /* 0x000054108c007816 */ /* 0x000fe4000000008b */
[----:B------:R-:W-:Y:S02]  /*6750*/  F2FP.BF16.F32.PACK_AB R2, R119, R185 ;  /* 0x000000b97702723e */ /* 0x000fe400000010ff */
[----:B------:R-:W-:Y:S02]  /*6760*/  LOP3.LUT R6, R6, R0, RZ, 0xc0, !PT ;  /* 0x0000000006067212 */ /* 0x000fe400078ec0ff */
[----:B------:R-:W-:Y:S02]  /*6770*/  PRMT R0, R137, 0x5410, R138 ;  /* 0x0000541089007816 */ /* 0x000fe4000000008a */
[----:B------:R-:W-:Y:S02]  /*6780*/  PRMT R32, R2, 0x7610, R32 ;  /* 0x0000761002207816 */ /* 0x000fe40000000020 */
[----:B------:R-:W-:-:S02]  /*6790*/  LOP3.LUT R7, R7, R0, RZ, 0xc0, !PT ;  /* 0x0000000007077212 */ /* 0x000fc400078ec0ff */
[----:B------:R-:W-:Y:S02]  /*67a0*/  PRMT R0, R136, 0x5410, R117 ;  /* 0x0000541088007816 */ /* 0x000fe40000000075 */
[----:B------:R-:W-:Y:S01]  /*67b0*/  PRMT R23, R2, 0x7632, R23 ;  /* 0x0000763202177816 */ /* 0x000fe20000000017 */
[----:B------:R-:W-:Y:S01]  /*67c0*/  IMAD.MOV.U32 R2, RZ, RZ, R87 ;  /* 0x000000ffff027224 */ /* 0x000fe200078e0057 */
[----:B------:R-:W-:Y:S02]  /*67d0*/  LOP3.LUT R112, R13, R0, RZ, 0xc0, !PT ;  /* 0x000000000d707212 */ /* 0x000fe400078ec0ff */
[----:B------:R-:W-:-:S04]  /*67e0*/  F2FP.BF16.F32.PACK_AB R0, R186, R166 ;  /* 0x000000a6ba00723e */ /* 0x000fc800000010ff */
[C---:B------:R-:W-:Y:S02]  /*67f0*/  PRMT R34, R0.reuse, 0x7632, R34 ;  /* 0x0000763200227816 */ /* 0x040fe40000000022 */
[----:B------:R-:W-:Y:S02]  /*6800*/  PRMT R33, R0, 0x7610, R33 ;  /* 0x0000761000217816 */ /* 0x000fe40000000021 */
[----:B-1----:R-:W-:-:S04]  /*6810*/  F2FP.BF16.F32.PACK_AB R0, R118, R180 ;  /* 0x000000b47600723e */ /* 0x002fc800000010ff */
[C---:B------:R-:W-:Y:S02]  /*6820*/  PRMT R21, R0.reuse, 0x7610, R21 ;  /* 0x0000761000157816 */ /* 0x040fe40000000015 */
[----:B------:R-:W-:Y:S02]  /*6830*/  PRMT R20, R0, 0x7632, R20 ;  /* 0x0000763200147816 */ /* 0x000fe40000000014 */
[----:B------:R-:W-:-:S04]  /*6840*/  PRMT R0, R33, 0x5410, R34 ;  /* 0x0000541021007816 */ /* 0x000fc80000000022 */
[----:B------:R-:W-:Y:S02]  /*6850*/  LOP3.LUT R113, R15, R0, RZ, 0xc0, !PT ;  /* 0x000000000f717212 */ /* 0x000fe400078ec0ff */
[----:B------:R-:W1:Y:S01]  /*6860*/  LDSM.16.MT88.4 R12, [R183+0x10800] ;  /* 0x01080000b70c783b */ /* 0x000e620000004200 */
[----:B------:R-:W-:-:S04]  /*6870*/  PRMT R0, R32, 0x5410, R23 ;  /* 0x0000541020007816 */ /* 0x000fc80000000017 */
[----:B------:R-:W-:Y:S02]  /*6880*/  LOP3.LUT R114, R16, R0, RZ, 0xc0, !PT ;  /* 0x0000000010727212 */ /* 0x000fe400078ec0ff */
[----:B------:R-:W-:-:S04]  /*6890*/  PRMT R0, R21, 0x5410, R20 ;  /* 0x0000541015007816 */ /* 0x000fc80000000014 */
[----:B------:R-:W-:Y:S01]  /*68a0*/  LOP3.LUT R115, R17, R0, RZ, 0xc0, !PT ;  /* 0x0000000011737212 */ /* 0x000fe200078ec0ff */
[----:B------:R-:W-:Y:S01]  /*68b0*/  IMAD.MOV.U32 R0, RZ, RZ, R47 ;  /* 0x000000ffff007224 */ /* 0x000fe200078e002f */
[C---:B-1----:R-:W-:Y:S06]  /*68c0*/  HMMA.16816.F32.BF16 R24, R8.reuse, R12, R244 ;  /* 0x0000000c0818723c */ /* 0x042fec00000418f4 */
[----:B------:R-:W-:Y:S01]  /*68d0*/  HMMA.16816.F32.BF16 R16, R8, R14, R240 ;  /* 0x0000000e0810723c */ /* 0x000fe200000418f0 */
[----:B------:R-:W1:Y:S01]  /*68e0*/  LDSM.16.MT88.4 R12, [R181+0xd000] ;  /* 0x00d00000b50c783b */ /* 0x000e620000004200 */
[----:B------:R-:W-:-:S02]  /*68f0*/  IMAD.MOV.U32 R244, RZ, RZ, R44 ;  /* 0x000000fffff47224 */ /* 0x000fc400078e002c */
[----:B------:R-:W-:Y:S01]  /*6900*/  IMAD.MOV.U32 R245, RZ, RZ, R45 ;  /* 0x000000fffff57224 */ /* 0x000fe200078e002d */
[----:B------:R-:W2:Y:S01]  /*6910*/  LDSM.16.MT88.4 R8, [R182+0xd000] ;  /* 0x00d00000b608783b */ /* 0x000ea20000004200 */
[----:B------:R-:W-:Y:S02]  /*6920*/  IMAD.MOV.U32 R246, RZ, RZ, R36 ;  /* 0x000000fffff67224 */ /* 0x000fe400078e0024 */
[----:B------:R-:W-:Y:S02]  /*6930*/  IMAD.MOV.U32 R240, RZ, RZ, R28 ;  /* 0x000000fffff07224 */ /* 0x000fe400078e001c */
[----:B------:R-:W-:Y:S02]  /*6940*/  IMAD.MOV.U32 R247, RZ, RZ, R46 ;  /* 0x000000fffff77224 */ /* 0x000fe400078e002e */
[----:B------:R-:W-:Y:S02]  /*6950*/  IMAD.MOV.U32 R243, RZ, RZ, R86 ;  /* 0x000000fffff37224 */ /* 0x000fe400078e0056 */
[----:B------:R-:W-:-:S02]  /*6960*/  IMAD.MOV.U32 R242, RZ, RZ, R100 ;  /* 0x000000fffff27224 */ /* 0x000fc400078e0064 */
[----:B------:R-:W-:Y:S01]  /*6970*/  IMAD.MOV.U32 R241, RZ, RZ, R169 ;  /* 0x000000fffff17224 */ /* 0x000fe200078e00a9 */
[C---:B-1----:R-:W-:Y:S06]  /*6980*/  HMMA.16816.F32.BF16 R124, R4.reuse, R12, R124 ;  /* 0x0000000c047c723c */ /* 0x042fec000004187c */
[C---:B------:R-:W-:Y:S01]  /*6990*/  HMMA.16816.F32.BF16 R28, R4.reuse, R14, R224 ;  /* 0x0000000e041c723c */ /* 0x040fe200000418e0 */
[----:B------:R-:W1:Y:S05]  /*69a0*/  LDSM.16.MT88.4 R12, [R184+0xd000] ;  /* 0x00d00000b80c783b */ /* 0x000e6a0000004200 */
[----:B--2---:R-:W-:Y:S01]  /*69b0*/  HMMA.16816.F32.BF16 R36, R4, R8, R212 ;  /* 0x000000080424723c */ /* 0x004fe200000418d4 */
[----:B------:R-:W-:Y:S01]  /*69c0*/  IMAD.MOV.U32 R224, RZ, RZ, R0 ;  /* 0x000000ffffe07224 */ /* 0x000fe200078e0000 */
[----:B------:R-:W-:Y:S01]  /*69d0*/  LOP3.LUT R0, R22, 0xff, RZ, 0xc0, !PT ;  /* 0x000000ff16007812 */ /* 0x000fe200078ec0ff */
[----:B------:R-:W-:-:S02]  /*69e0*/  IMAD.MOV.U32 R227, RZ, RZ, R84 ;  /* 0x000000ffffe37224 */ /* 0x000fc400078e0054 */
[----:B------:R-:W-:Y:S01]  /*69f0*/  IMAD.MOV.U32 R225, RZ, RZ, R85 ;  /* 0x000000ffffe17224 */ /* 0x000fe200078e0055 */
[----:B------:R-:W-:Y:S01]  /*6a00*/  ISETP.LE.U32.AND P6, PT, R0, UR5, PT ;  /* 0x0000000500007c0c */ /* 0x000fe2000bfc3070 */
[----:B------:R-:W-:Y:S01]  /*6a10*/  HMMA.16816.F32.BF16 R44, R4, R10, R120 ;  /* 0x0000000a042c723c */ /* 0x000fe20000041878 */
[----:B------:R-:W-:Y:S01]  /*6a20*/  LOP3.LUT R0, R22, 0xffff, RZ, 0xc0, !PT ;  /* 0x0000ffff16007812 */ /* 0x000fe200078ec0ff */
[----:B------:R-:W2:Y:S01]  /*6a30*/  LDSM.16.MT88.4 R8, [R183+0xd000] ;  /* 0x00d00000b708783b */ /* 0x000ea20000004200 */
[----:B------:R-:W-:Y:S02]  /*6a40*/  IMAD.MOV.U32 R212, RZ, RZ, R102 ;  /* 0x000000ffffd47224 */ /* 0x000fe400078e0066 */
[----:B------:R-:W-:Y:S01]  /*6a50*/  SHF.R.U32.HI R0, RZ, 0x8, R0 ;  /* 0x00000008ff007819 */ /* 0x000fe20000011600 */
[----:B------:R-:W-:Y:S01]  /*6a60*/  IMAD.MOV.U32 R213, RZ, RZ, R245 ;  /* 0x000000ffffd57224 */ /* 0x000fe200078e00f5 */
[----:B------:R-:W-:Y:S01]  /*6a70*/  LDSM.16.MT88.4 R120, [R181+0xd800] ;  /* 0x00d80000b578783b */ /* 0x000fe20000004200 */
[----:B------:R-:W-:Y:S01]  /*6a80*/  IMAD.MOV.U32 R245, RZ, RZ, R247 ;  /* 0x000000fffff57224 */ /* 0x000fe200078e00f7 */
[----:B------:R-:W-:Y:S01]  /*6a90*/  LOP3.LUT R0, R0, 0xffff, RZ, 0xc0, !PT ;  /* 0x0000ffff00007812 */ /* 0x000fe200078ec0ff */
[----:B------:R-:W-:-:S02]  /*6aa0*/  IMAD.MOV.U32 R215, RZ, RZ, R165 ;  /* 0x000000ffffd77224 */ /* 0x000fc400078e00a5 */
[----:B------:R-:W-:Y:S01]  /*6ab0*/  IMAD.MOV.U32 R226, RZ, RZ, R177 ;  /* 0x000000ffffe27224 */ /* 0x000fe200078e00b1 */
[----:B------:R-:W-:Y:S01]  /*6ac0*/  ISETP.LE.U32.AND P1, PT, R0, UR5, PT ;  /* 0x0000000500007c0c */ /* 0x000fe2000bf23070 */
[C---:B-1----:R-:W-:Y:S06]  /*6ad0*/  HMMA.16816.F32.BF16 R52, R4.reuse, R12, R236 ;  /* 0x0000000c0434723c */ /* 0x042fec00000418ec */
[----:B------:R-:W-:Y:S01]  /*6ae0*/  HMMA.16816.F32.BF16 R64, R4, R14, R220 ;  /* 0x0000000e0440723c */ /* 0x000fe200000418dc */
[----:B------:R-:W1:Y:S01]  /*6af0*/  LDSM.16.MT88.4 R12, [R181+0xf000] ;  /* 0x00f00000b50c783b */ /* 0x000e620000004200 */
[----:B------:R-:W-:Y:S01]  /*6b00*/  SHF.R.U32.HI R0, RZ, 0x18, R22 ;  /* 0x00000018ff007819 */ /* 0x000fe20000011616 */
[----:B------:R-:W-:-:S02]  /*6b10*/  @!P6 HFMA2.BF16_V2 R162, -RZ.H0_H0, RZ.H0_H0, -R144.H0_H0 ;  /* 0x200000ffffa2e231 */ /* 0x000fc40000340990 */
[----:B------:R-:W-:Y:S01]  /*6b20*/  IMAD.MOV.U32 R239, RZ, RZ, R101 ;  /* 0x000000ffffef7224 */ /* 0x000fe200078e0065 */
[----:B------:R-:W-:Y:S01]  /*6b30*/  ISETP.LE.U32.AND P4, PT, R0, UR5, PT ;  /* 0x0000000500007c0c */ /* 0x000fe2000bf83070 */
[----:B------:R-:W-:Y:S01]  /*6b40*/  @!P1 HFMA2.BF16_V2 R163, -RZ.H0_H0, RZ.H0_H0, -R143.H0_H0 ;  /* 0x200000ffffa39231 */ /* 0x000fe2000034098f */
[----:B------:R-:W-:Y:S01]  /*6b50*/  SHF.R.U32.HI R0, RZ, 0x10, R22 ;  /* 0x00000010ff007819 */ /* 0x000fe20000011616 */
[C---:B--2---:R-:W-:Y:S01]  /*6b60*/  HMMA.16816.F32.BF16 R68, R4.reuse, R8, R204 ;  /* 0x000000080444723c */ /* 0x044fe200000418cc */
[----:B------:R-:W-:Y:S02]  /*6b70*/  IMAD.MOV.U32 R238, RZ, RZ, R103 ;  /* 0x000000ffffee7224 */ /* 0x000fe400078e0067 */
[----:B------:R-:W-:Y:S01]  /*6b80*/  LOP3.LUT R0, R0, 0xff, RZ, 0xc0, !PT ;  /* 0x000000ff00007812 */ /* 0x000fe200078ec0ff */
[----:B------:R-:W-:Y:S01]  /*6b90*/  IMAD.MOV.U32 R236, RZ, RZ, R171 ;  /* 0x000000ffffec7224 */ /* 0x000fe200078e00ab */
[----:B------:R-:W-:Y:S01]  /*6ba0*/  @!P6 PRMT R144, R162, 0x5410, RZ ;  /* 0x00005410a290e816 */ /* 0x000fe200000000ff */
[----:B------:R-:W-:Y:S01]  /*6bb0*/  HMMA.16816.F32.BF16 R76, R4, R10, R76 ;  /* 0x0000000a044c723c */ /* 0x000fe2000004184c */
[----:B------:R-:W-:Y:S01]  /*6bc0*/  ISETP.LE.U32.AND P6, PT, R0, UR5, PT ;  /* 0x0000000500007c0c */ /* 0x000fe2000bfc3070 */
[----:B------:R-:W2:Y:S01]  /*6bd0*/  LDSM.16.MT88.4 R8, [R182+0xf000] ;  /* 0x00f00000b608783b */ /* 0x000ea20000004200 */
[----:B------:R-:W-:Y:S01]  /*6be0*/  SHF.R.U32.HI R0, RZ, 0x8, R59 ;  /* 0x00000008ff007819 */ /* 0x000fe2000001163b */
[----:B------:R-:W-:-:S02]  /*6bf0*/  IMAD.MOV.U32 R221, RZ, RZ, R173 ;  /* 0x000000ffffdd7224 */ /* 0x000fc400078e00ad */
[----:B------:R-:W-:Y:S01]  /*6c00*/  IMAD.MOV.U32 R220, RZ, RZ, R172 ;  /* 0x000000ffffdc7224 */ /* 0x000fe200078e00ac */
[----:B------:R-:W-:Y:S01]  /*6c10*/  LOP3.LUT R0, R0, 0xffff, RZ, 0xc0, !PT ;  /* 0x0000ffff00007812 */ /* 0x000fe200078ec0ff */
[----:B------:R-:W-:Y:S01]  /*6c20*/  @!P4 HFMA2.BF16_V2 R161, -RZ.H0_H0, RZ.H0_H0, -R142.H0_H0 ;  /* 0x200000ffffa1c231 */ /* 0x000fe2000034098e */
[----:B------:R-:W-:Y:S01]  /*6c30*/  @!P1 PRMT R143, R163, 0x5410, RZ ;  /* 0x00005410a38f9816 */ /* 0x000fe200000000ff */
[----:B------:R-:W-:Y:S01]  /*6c40*/  IMAD.MOV.U32 R237, RZ, RZ, R244 ;  /* 0x000000ffffed7224 */ /* 0x000fe200078e00f4 */
[----:B------:R-:W-:Y:S01]  /*6c50*/  ISETP.LE.U32.AND P1, PT, R0, UR5, PT ;  /* 0x0000000500007c0c */ /* 0x000fe2000bf23070 */
[----:B------:R-:W-:Y:S01]  /*6c60*/  IMAD.MOV.U32 R244, RZ, RZ, R246 ;  /* 0x000000fffff47224 */ /* 0x000fe200078e00f6 */
[----:B------:R-:W-:Y:S01]  /*6c70*/  LOP3.LUT R0, R61, 0xff, RZ, 0xc0, !PT ;  /* 0x000000ff3d007812 */ /* 0x000fe200078ec0ff */
[----:B------:R-:W-:Y:S01]  /*6c80*/  IMAD.MOV.U32 R223, RZ, RZ, R164 ;  /* 0x000000ffffdf7224 */ /* 0x000fe200078e00a4 */
[----:B------:R-:W-:Y:S01]  /*6c90*/  @!P4 PRMT R142, R161, 0x5410, RZ ;  /* 0x00005410a18ec816 */ /* 0x000fe200000000ff */
[----:B------:R-:W-:Y:S01]  /*6ca0*/  IMAD.MOV.U32 R246, RZ, RZ, R166 ;  /* 0x000000fffff67224 */ /* 0x000fe200078e00a6 */
[----:B------:R-:W-:Y:S01]  /*6cb0*/  ISETP.LE.U32.AND P4, PT, R0, UR5, PT ;  /* 0x0000000500007c0c */ /* 0x000fe2000bf83070 */
[----:B------:R-:W-:-:S02]  /*6cc0*/  IMAD.MOV.U32 R247, RZ, RZ, R167 ;  /* 0x000000fffff77224 */ /* 0x000fc400078e00a7 */
[----:B------:R-:W-:Y:S02]  /*6cd0*/  IMAD.MOV.U32 R222, RZ, RZ, R176 ;  /* 0x000000ffffde7224 */ /* 0x000fe400078e00b0 */
[----:B------:R-:W-:Y:S01]  /*6ce0*/  IMAD.MOV.U32 R214, RZ, RZ, R179 ;  /* 0x000000ffffd67224 */ /* 0x000fe200078e00b3 */
[C---:B-1----:R-:W-:Y:S01]  /*6cf0*/  HMMA.16816.F32.BF16 R92, R4.reuse, R14, R216 ;  /* 0x0000000e045c723c */ /* 0x042fe200000418d8 */
[----:B------:R1:W3:Y:S04]  /*6d00*/  LDL.LU.S16 R216, [R1+0xc] ;  /* 0x00000c0001d87983 */ /* 0x0002e80000300600 */
[----:B------:R1:W4:Y:S01]  /*6d10*/  LDL.LU.S16 R0, [R1+0x4] ;  /* 0x0000040001007983 */ /* 0x0003220000300600 */
[----:B------:R-:W-:Y:S01]  /*6d20*/  HMMA.16816.F32.BF16 R84, R4, R12, R232 ;  /* 0x0000000c0454723c */ /* 0x000fe200000418e8 */
[----:B------:R-:W-:-:S02]  /*6d30*/  IMAD.MOV.U32 R219, RZ, RZ, R243 ;  /* 0x000000ffffdb7224 */ /* 0x000fc400078e00f3 */
[----:B------:R-:W1:Y:S01]  /*6d40*/  LDSM.16.MT88.4 R12, [R184+0xf000] ;  /* 0x00f00000b80c783b */ /* 0x000e620000004200 */
[----:B------:R-:W-:-:S03]  /*6d50*/  IMAD.MOV.U32 R243, RZ, RZ, R174 ;  /* 0x000000fffff37224 */ /* 0x000fc600078e00ae */
[----:B------:R-:W-:Y:S02]  /*6d60*/  IMAD.MOV.U32 R233, RZ, RZ, R170 ;  /* 0x000000ffffe97224 */ /* 0x000fe400078e00aa */
[----:B------:R-:W-:Y:S01]  /*6d70*/  IMAD.MOV.U32 R234, RZ, RZ, R168 ;  /* 0x000000ffffea7224 */ /* 0x000fe200078e00a8 */
[----:B--2---:R-:W-:Y:S01]  /*6d80*/  HMMA.16816.F32.BF16 R100, R4, R10, R108 ;  /* 0x0000000a0464723c */ /* 0x004fe2000004186c */
[----:B------:R-:W-:Y:S02]  /*6d90*/  IMAD.MOV.U32 R235, RZ, RZ, R175 ;  /* 0x000000ffffeb7224 */ /* 0x000fe400078e00af */
[----:B------:R-:W-:-:S03]  /*6da0*/  IMAD.MOV.U32 R232, RZ, RZ, R178 ;  /* 0x000000ffffe87224 */ /* 0x000fc600078e00b2 */
[C---:B-1----:R-:W-:Y:S06]  /*6db0*/  HMMA.16816.F32.BF16 R108, R4.reuse, R12, R228 ;  /* 0x0000000c046c723c */ /* 0x042fec00000418e4 */
[C---:B------:R-:W-:Y:S01]  /*6dc0*/  HMMA.16816.F32.BF16 R128, R4.reuse, R14, R128 ;  /* 0x0000000e0480723c */ /* 0x040fe20000041880 */
[----:B------:R-:W1:Y:S05]  /*6dd0*/  LDSM.16.MT88.4 R12, [R181+0x11000] ;  /* 0x01100000b50c783b */ /* 0x000e6a0000004200 */
[C---:B-1----:R-:W-:Y:S06]  /*6de0*/  HMMA.16816.F32.BF16 R168, R4.reuse, R12, R104 ;  /* 0x0000000c04a8723c */ /* 0x042fec0000041868 */
[----:B------:R-:W-:Y:S01]  /*6df0*/  HMMA.16816.F32.BF16 R96, R4, R8, R96 ;  /* 0x000000080460723c */ /* 0x000fe20000041860 */
[----:B------:R-:W-:Y:S01]  /*6e00*/  LDSM.16.MT88.4 R8, [R183+0xf000] ;  /* 0x00f00000b708783b */ /* 0x000fe20000004200 */
[----:B----4-:R-:W-:-:S04]  /*6e10*/  @!P5 HFMA2.BF16_V2 R0, -RZ.H0_H0, RZ.H0_H0, -R140.H0_H0 ;  /* 0x200000ffff00d231 */ /* 0x010fc8000034098c */
[C---:B------:R-:W-:Y:S01]  /*6e20*/  HMMA.16816.F32.BF16 R208, R4.reuse, R14, R208 ;  /* 0x0000000e04d0723c */ /* 0x040fe200000418d0 */
[----:B------:R-:W1:Y:S01]  /*6e30*/  LDSM.16.MT88.4 R12, [R184+0x11000] ;  /* 0x01100000b80c783b */ /* 0x000e620000004200 */
[----:B------:R-:W-:Y:S02]  /*6e40*/  IMAD.MOV.U32 R218, RZ, RZ, R219 ;  /* 0x000000ffffda7224 */ /* 0x000fe400078e00db */
[----:B---3--:R-:W-:Y:S01]  /*6e50*/  @!P6 HFMA2.BF16_V2 R216, -RZ.H0_H0, RZ.H0_H0, -R141.H0_H0 ;  /* 0x200000ffffd8e231 */ /* 0x008fe2000034098d */
[----:B------:R-:W-:Y:S01]  /*6e60*/  UIMAD.WIDE UR34, UR34, 0x2, URZ ;  /* 0x00000002222278a5 */ /* 0x000fe2000f8e023f */
[----:B------:R-:W-:Y:S01]  /*6e70*/  LDSM.16.MT88.4 R104, [R182+0x11800] ;  /* 0x01180000b668783b */ /* 0x000fe20000004200 */
[C---:B-1----:R-:W-:Y:S06]  /*6e80*/  HMMA.16816.F32.BF16 R172, R4.reuse, R12, R48 ;  /* 0x0000000c04ac723c */ /* 0x042fec0000041830 */
[C---:B------:R-:W-:Y:S06]  /*6e90*/  HMMA.16816.F32.BF16 R132, R4.reuse, R8, R132 ;  /* 0x000000080484723c */ /* 0x040fec0000041884 */
[----:B------:R-:W-:Y:S01]  /*6ea0*/  HMMA.16816.F32.BF16 R164, R4, R10, R88 ;  /* 0x0000000a04a4723c */ /* 0x000fe20000041858 */
[----:B------:R-:W-:Y:S01]  /*6eb0*/  LDSM.16.MT88.4 R8, [R182+0x11000] ;  /* 0x01100000b608783b */ /* 0x000fe20000004200 */
[----:B------:R-:W-:-:S03]  /*6ec0*/  IMAD.MOV.U32 R219, RZ, RZ, R232 ;  /* 0x000000ffffdb7224 */ /* 0x000fc600078e00e8 */
[----:B------:R-:W-:Y:S01]  /*6ed0*/  LDSM.16.MT88.4 R48, [R184+0xd800] ;  /* 0x00d80000b830783b */ /* 0x000fe20000004200 */
[----:B------:R-:W-:Y:S03]  /*6ee0*/  HMMA.16816.F32.BF16 R12, R4, R14, R40 ;  /* 0x0000000e040c723c */ /* 0x000fe60000041828 */
[----:B------:R-:W1:Y:S03]  /*6ef0*/  LDSM.16.MT88.4 R40, [R182+0xd800] ;  /* 0x00d80000b628783b */ /* 0x000e660000004200 */
[C---:B------:R-:W-:Y:S01]  /*6f00*/  HMMA.16816.F32.BF16 R124, R112.reuse, R120, R124 ;  /* 0x00000078707c723c */ /* 0x040fe2000004187c */
[----:B------:R-:W-:Y:S05]  /*6f10*/  LDSM.16.MT88.4 R88, [R183+0xf800] ;  /* 0x00f80000b758783b */ /* 0x000fea0000004200 */
[C---:B-1----:R-:W-:Y:S06]  /*6f20*/  HMMA.16816.F32.BF16 R36, R112.reuse, R40, R36 ;  /* 0x000000287024723c */ /* 0x042fec0000041824 */
[----:B------:R-:W-:Y:S07]  /*6f30*/  HMMA.16816.F32.BF16 R40, R112, R42, R44 ;  /* 0x0000002a7028723c */ /* 0x000fee000004182c */
[----:B------:R-:W-:-:S02]  /*6f40*/  PRMT R46, R0, 0x7610, R46 ;  /* 0x00007610002e7816 */ /* 0x000fc4000000002e */
[----:B------:R1:W2:Y:S01]  /*6f50*/  LDL.LU.S16 R0, [R1+0x10] ;  /* 0x0000100001007983 */ /* 0x0002a20000300600 */
[C---:B------:R-:W-:Y:S06]  /*6f60*/  HMMA.16816.F32.BF16 R204, R4.reuse, R8, R80 ;  /* 0x0000000804cc723c */ /* 0x040fec0000041850 */
[----:B------:R-:W-:Y:S01]  /*6f70*/  HMMA.16816.F32.BF16 R176, R4, R10, R72 ;  /* 0x0000000a04b0723c */ /* 0x000fe20000041848 */
[----:B------:R-:W3:Y:S01]  /*6f80*/  LDSM.16.MT88.4 R8, [R183+0x11000] ;  /* 0x01100000b708783b */ /* 0x000ee20000004200 */
[----:B------:R-:W-:Y:S02]  /*6f90*/  IMAD.MOV.U32 R232, RZ, RZ, R233 ;  /* 0x000000ffffe87224 */ /* 0x000fe400078e00e9 */
[----:B------:R-:W-:Y:S01]  /*6fa0*/  IMAD.MOV.U32 R233, RZ, RZ, R235 ;  /* 0x000000ffffe97224 */ /* 0x000fe200078e00eb */
[----:B------:R-:W-:Y:S01]  /*6fb0*/  @!P5 PRMT R140, R46, 0x5410, RZ ;  /* 0x000054102e8cd816 */ /* 0x000fe200000000ff */
[----:B------:R-:W-:Y:S01]  /*6fc0*/  IMAD.MOV.U32 R235, RZ, RZ, R221 ;  /* 0x000000ffffeb7224 */ /* 0x000fe200078e00dd */
[----:B------:R1:W4:Y:S01]  /*6fd0*/  LDL.LU.S16 R46, [R1+0x14] ;  /* 0x00001400012e7983 */ /* 0x0003220000300600 */
[----:B------:R-:W-:-:S02]  /*6fe0*/  IMAD.MOV.U32 R221, RZ, RZ, R223 ;  /* 0x000000ffffdd7224 */ /* 0x000fc400078e00df */
[----:B------:R-:W-:Y:S01]  /*6ff0*/  IMAD.MOV.U32 R223, RZ, RZ, R237 ;  /* 0x000000ffffdf7224 */ /* 0x000fe200078e00ed */
[----:B------:R-:W-:Y:S01]  /*7000*/  PRMT R47, R216, 0x7610, R47 ;  /* 0x00007610d82f7816 */ /* 0x000fe2000000002f */
[----:B------:R-:W-:Y:S01]  /*7010*/  IMAD.MOV.U32 R237, RZ, RZ, R2 ;  /* 0x000000ffffed7224 */ /* 0x000fe200078e0002 */
[----:B------:R-:W-:Y:S01]  /*7020*/  HMMA.16816.F32.BF16 R120, R112, R122, R28 ;  /* 0x0000007a7078723c */ /* 0x000fe2000004181c */
[----:B------:R-:W-:Y:S04]  /*7030*/  LDSM.16.MT88.4 R72, [R182+0xf800] ;  /* 0x00f80000b648783b */ /* 0x000fe80000004200 */
[----:B------:R-:W-:Y:S01]  /*7040*/  LDSM.16.MT88.4 R80, [R184+0xf800] ;  /* 0x00f80000b850783b */ /* 0x000fe20000004200 */
[C---:B---3--:R-:W-:Y:S06]  /*7050*/  HMMA.16816.F32.BF16 R24, R4.reuse, R8, R24 ;  /* 0x000000080418723c */ /* 0x048fec0000041818 */
[----:B------:R-:W-:Y:S07]  /*7060*/  HMMA.16816.F32.BF16 R16, R4, R10, R16 ;  /* 0x0000000a0410723c */ /* 0x000fee0000041810 */
[----:B------:R-:W-:-:S04]  /*7070*/  IMAD.WIDE.U32 R4, R62, -0x2daee0ad, RZ ;  /* 0xd2511f533e047825 */ /* 0x000fc800078e00ff */
[----:B--2---:R-:W-:-:S05]  /*7080*/  @!P1 HFMA2.BF16_V2 R0, -RZ.H0_H0, RZ.H0_H0, -R139.H0_H0 ;  /* 0x200000ffff009231 */ /* 0x004fca000034098b */
[----:B------:R-:W-:Y:S02]  /*7090*/  PRMT R6, R0, 0x7610, R6 ;  /* 0x0000761000067816 */ /* 0x000fe40000000006 */
[----:B------:R-:W-:Y:S02]  /*70a0*/  LOP3.LUT R0, R5, UR28, R56, 0x96, !PT ;  /* 0x0000001c05007c12 */ /* 0x000fe4000f8e9638 */
[----:B------:R-:W-:Y:S01]  /*70b0*/  @!P1 PRMT R139, R6, 0x5410, RZ ;  /* 0x00005410068b9816 */ /* 0x000fe200000000ff */
[----:B------:R-:W2:Y:S01]  /*70c0*/  LDSM.16.MT88.4 R56, [R183+0xd800] ;  /* 0x00d80000b738783b */ /* 0x000ea20000004200 */
[----:B------:R-:W-:-:S04]  /*70d0*/  SHF.R.U32.HI R2, RZ, 0x18, R0 ;  /* 0x00000018ff027819 */ /* 0x000fc80000011600 */
[----:B------:R-:W-:Y:S02]  /*70e0*/  ISETP.LE.U32.AND P5, PT, R2, UR5, PT ;  /* 0x0000000502007c0c */ /* 0x000fe4000bfa3070 */
[----:B------:R1:W3:Y:S01]  /*70f0*/  LDL.LU.S16 R2, [R1+0x18] ;  /* 0x0000180001027983 */ /* 0x0002e20000300600 */
[----:B------:R-:W-:Y:S01]  /*7100*/  LOP3.LUT R6, R0, 0xff, RZ, 0xc0, !PT ;  /* 0x000000ff00067812 */ /* 0x000fe200078ec0ff */
[----:B----4-:R-:W-:Y:S01]  /*7110*/  @!P2 HFMA2.BF16_V2 R46, -RZ.H0_H0, RZ.H0_H0, -R138.H0_H0 ;  /* 0x200000ffff2ea231 */ /* 0x010fe2000034098a */
[----:B------:R-:W-:Y:S02]  /*7120*/  @!P6 PRMT R141, R47, 0x5410, RZ ;  /* 0x000054102f8de816 */ /* 0x000fe400000000ff */
[----:B------:R-:W-:Y:S02]  /*7130*/  ISETP.LE.U32.AND P6, PT, R6, UR5, PT ;  /* 0x0000000506007c0c */ /* 0x000fe4000bfc3070 */
[----:B------:R-:W-:-:S04]  /*7140*/  PRMT R45, R46, 0x7610, R45 ;  /* 0x000076102e2d7816 */ /* 0x000fc8000000002d */
[----:B------:R-:W-:Y:S01]  /*7150*/  @!P2 PRMT R138, R45, 0x5410, RZ ;  /* 0x000054102d8aa816 */ /* 0x000fe200000000ff */
[----:B---3--:R-:W-:-:S05]  /*7160*/  @!P4 HFMA2.BF16_V2 R2, -RZ.H0_H0, RZ.H0_H0, -R137.H0_H0 ;  /* 0x200000ffff02c231 */ /* 0x008fca0000340989 */
[----:B------:R-:W-:Y:S02]  /*7170*/  PRMT R44, R2, 0x7610, R44 ;  /* 0x00007610022c7816 */ /* 0x000fe4000000002c */
[----:B------:R-:W-:Y:S02]  /*7180*/  LOP3.LUT R2, R0, 0xffff, RZ, 0xc0, !PT ;  /* 0x0000ffff00027812 */ /* 0x000fe400078ec0ff */
[----:B------:R-:W-:Y:S02]  /*7190*/  SHF.R.U32.HI R0, RZ, 0x10, R0 ;  /* 0x00000010ff007819 */ /* 0x000fe40000011600 */
[----:B------:R-:W-:Y:S02]  /*71a0*/  SHF.R.U32.HI R6, RZ, 0x8, R2 ;  /* 0x00000008ff067819 */ /* 0x000fe40000011602 */
[----:B------:R-:W-:Y:S02]  /*71b0*/  LOP3.LUT R2, R0, 0xff, RZ, 0xc0, !PT ;  /* 0x000000ff00027812 */ /* 0x000fe400078ec0ff */
[----:B------:R-:W-:-:S04]  /*71c0*/  LOP3.LUT R0, R6, 0xffff, RZ, 0xc0, !PT ;  /* 0x0000ffff06007812 */ /* 0x000fc800078ec0ff */
[----:B------:R-:W-:Y:S02]  /*71d0*/  ISETP.LE.U32.AND P2, PT, R0, UR5, PT ;  /* 0x0000000500007c0c */ /* 0x000fe4000bf43070 */
[----:B------:R1:W3:Y:S01]  /*71e0*/  LDL.LU.S16 R0, [R1+0x20] ;  /* 0x0000200001007983 */ /* 0x0002e20000300600 */
[----:B------:R-:W-:Y:S02]  /*71f0*/  ISETP.LE.U32.AND P1, PT, R2, UR5, PT ;  /* 0x0000000502007c0c */ /* 0x000fe4000bf23070 */
[----:B------:R-:W-:Y:S02]  /*7200*/  @!P4 PRMT R137, R44, 0x5410, RZ ;  /* 0x000054102c89c816 */ /* 0x000fe400000000ff */
[----:B------:R-:W-:Y:S01]  /*7210*/  HMMA.16816.F32.BF16 R44, R112, R48, R52 ;  /* 0x00000030702c723c */ /* 0x000fe20000041834 */
[----:B---3--:R-:W-:-:S05]  /*7220*/  @!P6 HFMA2.BF16_V2 R0, -RZ.H0_H0, RZ.H0_H0, -R136.H0_H0 ;  /* 0x200000ffff00e231 */ /* 0x008fca0000340988 */
[----:B------:R-:W-:-:S04]  /*7230*/  PRMT R2, R0, 0x7610, R2 ;  /* 0x0000761000027816 */ /* 0x000fc80000000002 */
[----:B------:R-:W-:Y:S02]  /*7240*/  @!P6 PRMT R136, R2, 0x5410, RZ ;  /* 0x000054100288e816 */ /* 0x000fe400000000ff */
[----:B------:R1:W3:Y:S04]  /*7250*/  LDL.LU.S16 R2, [R1+0x28] ;  /* 0x0000280001027983 */ /* 0x0002e80000300600 */
[----:B------:R1:W4:Y:S01]  /*7260*/  LDL.LU.S16 R54, [R1+0x2c] ;  /* 0x00002c0001367983 */ /* 0x0003220000300600 */
[----:B------:R-:W-:-:S04]  /*7270*/  LOP3.LUT R0, R35, 0xff, RZ, 0xc0, !PT ;  /* 0x000000ff23007812 */ /* 0x000fc800078ec0ff */
[----:B------:R-:W-:Y:S02]  /*7280*/  ISETP.LE.U32.AND P4, PT, R0, UR5, PT ;  /* 0x0000000500007c0c */ /* 0x000fe4000bf83070 */
[----:B------:R-:W-:Y:S01]  /*7290*/  SHF.R.U32.HI R0, RZ, 0x18, R35 ;  /* 0x00000018ff007819 */ /* 0x000fe20000011623 */
[----:B----4-:R-:W-:-:S05]  /*72a0*/  @!P5 HFMA2.BF16_V2 R54, -RZ.H0_H0, RZ.H0_H0, -R34.H0_H0 ;  /* 0x200000ffff36d231 */ /* 0x010fca0000340922 */
[----:B------:R-:W-:Y:S02]  /*72b0*/  PRMT R48, R54, 0x7610, R48 ;  /* 0x0000761036307816 */ /* 0x000fe40000000030 */
[----:B------:R1:W4:Y:S01]  /*72c0*/  LDL.LU.S16 R54, [R1+0x38] ;  /* 0x0000380001367983 */ /* 0x0003220000300600 */
[----:B---3--:R-:W-:Y:S01]  /*72d0*/  @!P2 HFMA2.BF16_V2 R2, -RZ.H0_H0, RZ.H0_H0, -R117.H0_H0 ;  /* 0x200000ffff02a231 */ /* 0x008fe20000340975 */
[----:B------:R-:W-:Y:S02]  /*72e0*/  ISETP.LE.U32.AND P6, PT, R0, UR5, PT ;  /* 0x0000000500007c0c */ /* 0x000fe4000bfc3070 */
[----:B------:R-:W-:Y:S02]  /*72f0*/  LOP3.LUT R0, R35, 0xffff, RZ, 0xc0, !PT ;  /* 0x0000ffff23007812 */ /* 0x000fe400078ec0ff */
[----:B------:R-:W-:Y:S02]  /*7300*/  PRMT R49, R2, 0x7610, R49 ;  /* 0x0000761002317816 */ /* 0x000fe40000000031 */
[----:B------:R-:W-:-:S02]  /*7310*/  SHF.R.U32.HI R2, RZ, 0x10, R35 ;  /* 0x00000010ff027819 */ /* 0x000fc40000011623 */
[----:B------:R-:W-:Y:S02]  /*7320*/  SHF.R.U32.HI R0, RZ, 0x8, R0 ;  /* 0x00000008ff007819 */ /* 0x000fe40000011600 */
[----:B------:R-:W-:Y:S02]  /*7330*/  LOP3.LUT R2, R2, 0xff, RZ, 0xc0, !PT ;  /* 0x000000ff02027812 */ /* 0x000fe400078ec0ff */
[----:B------:R-:W-:Y:S02]  /*7340*/  @!P2 PRMT R117, R49, 0x5410, RZ ;  /* 0x000054103175a816 */ /* 0x000fe400000000ff */
[----:B------:R-:W-:Y:S02]  /*7350*/  LOP3.LUT R0, R0, 0xffff, RZ, 0xc0, !PT ;  /* 0x0000ffff00007812 */ /* 0x000fe400078ec0ff */
[----:B------:R-:W-:Y:S02]  /*7360*/  ISETP.LE.U32.AND P2, PT, R2, UR5, PT ;  /* 0x0000000502007c0c */ /* 0x000fe4000bf43070 */
[----:B------:R-:W-:-:S02]  /*7370*/  LOP3.LUT R2, R60, 0xffff, RZ, 0xc0, !PT ;  /* 0x0000ffff3c027812 */ /* 0x000fc400078ec0ff */
[----:B------:R-:W-:Y:S02]  /*7380*/  @!P5 PRMT R34, R48, 0x5410, RZ ;  /* 0x000054103022d816 */ /* 0x000fe400000000ff */
[----:B------:R-:W-:Y:S02]  /*7390*/  ISETP.LE.U32.AND P5, PT, R0, UR5, PT ;  /* 0x0000000500007c0c */ /* 0x000fe4000bfa3070 */
[----:B------:R-:W-:-:S04]  /*73a0*/  SHF.R.U32.HI R0, RZ, 0x8, R2 ;  /* 0x00000008ff007819 */ /* 0x000fc80000011602 */
[----:B------:R-:W-:Y:S01]  /*73b0*/  LOP3.LUT R0, R0, 0xffff, RZ, 0xc0, !PT ;  /* 0x0000ffff00007812 */ /* 0x000fe200078ec0ff */
[----:B----4-:R-:W-:-:S05]  /*73c0*/  @!P1 HFMA2.BF16_V2 R54, -RZ.H0_H0, RZ.H0_H0, -R33.H0_H0 ;  /* 0x200000ffff369231 */ /* 0x010fca0000340921 */
[----:B------:R-:W-:Y:S02]  /*73d0*/  PRMT R53, R54, 0x7610, R53 ;  /* 0x0000761036357816 */ /* 0x000fe40000000035 */
[----:B------:R1:W3:Y:S02]  /*73e0*/  LDL.LU.S16 R54, [R1+0x3c] ;  /* 0x00003c0001367983 */ /* 0x0002e40000300600 */
[----:B------:R-:W-:Y:S02]  /*73f0*/  @!P1 PRMT R33, R53, 0x5410, RZ ;  /* 0x0000541035219816 */ /* 0x000fe400000000ff */
[----:B------:R-:W-:Y:S02]  /*7400*/  ISETP.LE.U32.AND P1, PT, R0, UR5, PT ;  /* 0x0000000500007c0c */ /* 0x000fe4000bf23070 */
[----:B------:R1:W4:Y:S01]  /*7410*/  LDL.LU.S16 R0, [R1+0x40] ;  /* 0x0000400001007983 */ /* 0x0003220000300600 */
[----:B---3--:R-:W-:Y:S02]  /*7420*/  @!P4 HFMA2.BF16_V2 R54, -RZ.H0_H0, RZ.H0_H0, -R152.H0_H0 ;  /* 0x200000ffff36c231 */ /* 0x008fe40000340998 */
[----:B----4-:R-:W-:-:S03]  /*7430*/  @!P5 HFMA2.BF16_V2 R0, -RZ.H0_H0, RZ.H0_H0, -R151.H0_H0 ;  /* 0x200000ffff00d231 */ /* 0x010fc60000340997 */
[----:B------:R-:W-:Y:S02]  /*7440*/  PRMT R52, R54, 0x7610, R52 ;  /* 0x0000761036347816 */ /* 0x000fe40000000034 */
[----:B------:R-:W-:Y:S02]  /*7450*/  PRMT R2, R0, 0x7610, R2 ;  /* 0x0000761000027816 */ /* 0x000fe40000000002 */
[----:B------:R-:W-:Y:S02]  /*7460*/  LOP3.LUT R0, R60, 0xff, RZ, 0xc0, !PT ;  /* 0x000000ff3c007812 */ /* 0x000fe400078ec0ff */
[----:B------:R-:W-:Y:S02]  /*7470*/  @!P4 PRMT R152, R52, 0x5410, RZ ;  /* 0x000054103498c816 */ /* 0x000fe400000000ff */
[----:B------:R-:W-:Y:S02]  /*7480*/  ISETP.LE.U32.AND P4, PT, R0, UR5, PT ;  /* 0x0000000500007c0c */ /* 0x000fe4000bf83070 */
[----:B------:R1:W3:Y:S02]  /*7490*/  LDL.LU.S16 R0, [R1+0x44] ;  /* 0x0000440001007983 */ /* 0x0002e40000300600 */
[----:B---3--:R-:W-:-:S05]  /*74a0*/  @!P2 HFMA2.BF16_V2 R0, -RZ.H0_H0, RZ.H0_H0, -R150.H0_H0 ;  /* 0x200000ffff00a231 */ /* 0x008fca0000340996 */
[----:B------:R-:W-:-:S04]  /*74b0*/  PRMT R35, R0, 0x7610, R35 ;  /* 0x0000761000237816 */ /* 0x000fc80000000023 */
[----:B------:R-:W-:Y:S02]  /*74c0*/  @!P2 PRMT R150, R35, 0x5410, RZ ;  /* 0x000054102396a816 */ /* 0x000fe400000000ff */
[----:B------:R1:W3:Y:S02]  /*74d0*/  LDL.LU.S16 R35, [R1+0x4c] ;  /* 0x00004c0001237983 */ /* 0x0002e40000300600 */
[----:B---3--:R-:W-:-:S05]  /*74e0*/  @!P6 HFMA2.BF16_V2 R35, -RZ.H0_H0, RZ.H0_H0, -R149.H0_H0 ;  /* 0x200000ffff23e231 */ /* 0x008fca0000340995 */
[----:B------:R-:W-:Y:S02]  /*74f0*/  PRMT R31, R35, 0x7610, R31 ;  /* 0x00007610231f7816 */ /* 0x000fe4000000001f */
[----:B------:R1:W3:Y:S01]  /*7500*/  LDL.LU.S16 R35, [R1+0x48] ;  /* 0x0000480001237983 */ /* 0x0002e20000300600 */
[----:B------:R-:W-:Y:S02]  /*7510*/  @!P5 PRMT R151, R2, 0x5410, RZ ;  /* 0x000054100297d816 */ /* 0x000fe400000000ff */
[--C-:B------:R-:W-:Y:S02]  /*7520*/  SHF.R.U32.HI R0, RZ, 0x18, R60.reuse ;  /* 0x00000018ff007819 */ /* 0x100fe4000001163c */
[----:B------:R-:W-:Y:S02]  /*7530*/  SHF.R.U32.HI R2, RZ, 0x10, R60 ;  /* 0x00000010ff027819 */ /* 0x000fe4000001163c */
[----:B------:R-:W-:Y:S02]  /*7540*/  ISETP.LE.U32.AND P5, PT, R0, UR5, PT ;  /* 0x0000000500007c0c */ /* 0x000fe4000bfa3070 */
[----:B------:R-:W-:-:S04]  /*7550*/  LOP3.LUT R0, R2, 0xff, RZ, 0xc0, !PT ;  /* 0x000000ff02007812 */ /* 0x000fc800078ec0ff */
[----:B------:R-:W-:Y:S01]  /*7560*/  ISETP.LE.U32.AND P2, PT, R0, UR5, PT ;  /* 0x0000000500007c0c */ /* 0x000fe2000bf43070 */
[----:B---3--:R-:W-:-:S05]  /*7570*/  @!P4 HFMA2.BF16_V2 R35, -RZ.H0_H0, RZ.H0_H0, -R153.H0_H0 ;  /* 0x200000ffff23c231 */ /* 0x008fca0000340999 */
[----:B------:R-:W-:Y:S02]  /*7580*/  PRMT R0, R35, 0x7610, R0 ;  /* 0x0000761023007816 */ /* 0x000fe40000000000 */
        /* <DEDUP_REMOVED lines=9> */
[----:B------:R-:W-:Y:S02]  /*7620*/  @!P4 PRMT R153, R0, 0x5410, RZ ;  /* 0x000054100099c816 */ /* 0x000fe400000000ff */
[----:B------:R-:W-:Y:S01]  /*7630*/  SHF.R.U32.HI R0, RZ, 0x8, R63 ;  /* 0x00000008ff007819 */ /* 0x000fe2000001163f */
[----:B---3--:R-:W-:-:S05]  /*7640*/  @!P5 HFMA2.BF16_V2 R7, -RZ.H0_H0, RZ.H0_H0, -R157.H0_H0 ;  /* 0x200000ffff07d231 */ /* 0x008fca000034099d */
[----:B------:R-:W-:-:S04]  /*7650*/  PRMT R2, R7, 0x7610, R2 ;  /* 0x0000761007027816 */ /* 0x000fc80000000002 */
[----:B------:R-:W-:Y:S02]  /*7660*/  @!P5 PRMT R157, R2, 0x5410, RZ ;  /* 0x00005410029dd816 */ /* 0x000fe400000000ff */
[----:B------:R1:W3:Y:S04]  /*7670*/  LDL.LU.S16 R2, [R1+0x74] ;  /* 0x0000740001027983 */ /* 0x0002e80000300600 */
[----:B------:R1:W4:Y:S01]  /*7680*/  LDL.LU.S16 R31, [R1+0x78] ;  /* 0x00007800011f7983 */ /* 0x0003220000300600 */
[----:B------:R-:W-:Y:S02]  /*7690*/  ISETP.LE.U32.AND P4, PT, R248, UR5, PT ;  /* 0x00000005f8007c0c */ /* 0x000fe4000bf83070 */
[----:B------:R-:W-:-:S04]  /*76a0*/  LOP3.LUT R0, R0, 0xffff, RZ, 0xc0, !PT ;  /* 0x0000ffff00007812 */ /* 0x000fc800078ec0ff */
[----:B------:R-:W-:Y:S02]  /*76b0*/  ISETP.LE.U32.AND P1, PT, R0, UR5, PT ;  /* 0x0000000500007c0c */ /* 0x000fe4000bf23070 */
[----:B------:R-:W-:-:S04]  /*76c0*/  LOP3.LUT R0, R250, 0xff, RZ, 0xc0, !PT ;  /* 0x000000fffa007812 */ /* 0x000fc800078ec0ff */
[----:B------:R-:W-:Y:S02]  /*76d0*/  ISETP.LE.U32.AND P5, PT, R0, UR5, PT ;  /* 0x0000000500007c0c */ /* 0x000fe4000bfa3070 */
[----:B------:R-:W-:-:S04]  /*76e0*/  SHF.R.U32.HI R0, RZ, 0x8, R252 ;  /* 0x00000008ff007819 */ /* 0x000fc800000116fc */
[----:B------:R-:W-:Y:S01]  /*76f0*/  LOP3.LUT R0, R0, 0xffff, RZ, 0xc0, !PT ;  /* 0x0000ffff00007812 */ /* 0x000fe200078ec0ff */
[----:B---3--:R-:W-:Y:S02]  /*7700*/  @!P4 HFMA2.BF16_V2 R2, -RZ.H0_H0, RZ.H0_H0, -R158.H0_H0 ;  /* 0x200000ffff02c231 */ /* 0x008fe4000034099e */
[----:B----4-:R-:W-:-:S03]  /*7710*/  @!P1 HFMA2.BF16_V2 R31, -RZ.H0_H0, RZ.H0_H0, -R156.H0_H0 ;  /* 0x200000ffff1f9231 */ /* 0x010fc6000034099c */
[----:B------:R-:W-:-:S04]  /*7720*/  PRMT R30, R2, 0x7610, R30 ;  /* 0x00007610021e7816 */ /* 0x000fc8000000001e */
[----:B------:R-:W-:Y:S02]  /*7730*/  @!P4 PRMT R158, R30, 0x5410, RZ ;  /* 0x000054101e9ec816 */ /* 0x000fe400000000ff */
[----:B------:R-:W-:Y:S01]  /*7740*/  PRMT R29, R31, 0x7610, R29 ;  /* 0x000076101f1d7816 */ /* 0x000fe2000000001d */
[----:B------:R1:W3:Y:S01]  /*7750*/  LDL.LU.S16 R30, [R1+0x7c] ;  /* 0x00007c00011e7983 */ /* 0x0002e20000300600 */
[----:B------:R-:W-:Y:S02]  /*7760*/  ISETP.LE.U32.AND P4, PT, R0, UR5, PT ;  /* 0x0000000500007c0c */ /* 0x000fe4000bf83070 */
[----:B------:R-:W-:Y:S02]  /*7770*/  LOP3.LUT R0, R218, 0xff, RZ, 0xc0, !PT ;  /* 0x000000ffda007812 */ /* 0x000fe400078ec0ff */
[----:B------:R-:W-:Y:S02]  /*7780*/  @!P1 PRMT R156, R29, 0x5410, RZ ;  /* 0x000054101d9c9816 */ /* 0x000fe400000000ff */
[----:B------:R1:W4:Y:S01]  /*7790*/  LDL.LU.S16 R29, [R1+0x80] ;  /* 0x00008000011d7983 */ /* 0x0003220000300600 */
[----:B------:R-:W-:-:S03]  /*77a0*/  ISETP.LE.U32.AND P1, PT, R0, UR5, PT ;  /* 0x0000000500007c0c */ /* 0x000fc6000bf23070 */
[----:B------:R1:W2:Y:S01]  /*77b0*/  LDL.LU.S16 R0, [R1+0x84] ;  /* 0x0000840001007983 */ /* 0x0002a20000300600 */
[----:B------:R-:W-:Y:S02]  /*77c0*/  @!P2 PRMT R154, R6, 0x5410, RZ ;  /* 0x00005410069aa816 */ /* 0x000fe400000000ff */
[----:B------:R-:W-:Y:S02]  /*77d0*/  ISETP.LE.U32.AND P2, PT, R249, UR5, PT ;  /* 0x00000005f9007c0c */ /* 0x000fe4000bf43070 */
[----:B------:R-:W-:Y:S02]  /*77e0*/  LOP3.LUT R7, R4, 0xffff, RZ, 0xc0, !PT ;  /* 0x0000ffff04077812 */ /* 0x000fe400078ec0ff */
[--C-:B------:R-:W-:Y:S02]  /*77f0*/  SHF.R.U32.HI R5, RZ, 0x10, R4.reuse ;  /* 0x00000010ff057819 */ /* 0x100fe40000011604 */
[----:B------:R-:W-:-:S07]  /*7800*/  SHF.R.U32.HI R2, RZ, 0x18, R4 ;  /* 0x00000018ff027819 */ /* 0x000fce0000011604 */
[----:B----4-:R-:W-:Y:S02]  /*7810*/  @!P2 HFMA2.BF16_V2 R29, -RZ.H0_H0, RZ.H0_H0, -R159.H0_H0 ;  /* 0x200000ffff1da231 */ /* 0x010fe4000034099f */
[----:B--2---:R-:W-:-:S03]  /*7820*/  @!P3 HFMA2.BF16_V2 R0, -RZ.H0_H0, RZ.H0_H0, -R148.H0_H0 ;  /* 0x200000ffff00b231 */ /* 0x004fc60000340994 */
[----:B------:R-:W-:Y:S02]  /*7830*/  PRMT R10, R29, 0x7610, R10 ;  /* 0x000076101d0a7816 */ /* 0x000fe4000000000a */
[----:B------:R-:W-:Y:S02]  /*7840*/  PRMT R9, R0, 0x7610, R9 ;  /* 0x0000761000097816 */ /* 0x000fe40000000009 */
[----:B------:R-:W-:Y:S02]  /*7850*/  LOP3.LUT R0, R5, 0xff, RZ, 0xc0, !PT ;  /* 0x000000ff05007812 */ /* 0x000fe400078ec0ff */
[----:B------:R-:W-:Y:S02]  /*7860*/  @!P2 PRMT R159, R10, 0x5410, RZ ;  /* 0x000054100a9fa816 */ /* 0x000fe400000000ff */
[----:B------:R-:W-:Y:S02]  /*7870*/  @!P3 PRMT R148, R9, 0x5410, RZ ;  /* 0x000054100994b816 */ /* 0x000fe400000000ff */
[----:B------:R-:W-:-:S02]  /*7880*/  ISETP.LE.U32.AND P2, PT, R2, UR5, PT ;  /* 0x0000000502007c0c */ /* 0x000fc4000bf43070 */
[----:B------:R-:W-:Y:S01]  /*7890*/  ISETP.LE.U32.AND P3, PT, R0, UR5, PT ;  /* 0x0000000500007c0c */ /* 0x000fe2000bf63070 */
[----:B------:R1:W2:Y:S01]  /*78a0*/  LDL.LU.S16 R2, [R1+0x88] ;  /* 0x0000880001027983 */ /* 0x0002a20000300600 */
[----:B------:R-:W-:-:S03]  /*78b0*/  SHF.R.U32.HI R0, RZ, 0x8, R7 ;  /* 0x00000008ff007819 */ /* 0x000fc60000011607 */
[----:B------:R1:W4:Y:S01]  /*78c0*/  LDL.LU.S16 R7, [R1+0x8c] ;  /* 0x00008c0001077983 */ /* 0x0003220000300600 */
[----:B---3--:R-:W-:Y:S01]  /*78d0*/  @!P5 HFMA2.BF16_V2 R30, -RZ.H0_H0, RZ.H0_H0, -R160.H0_H0 ;  /* 0x200000ffff1ed231 */ /* 0x008fe200003409a0 */
[----:B------:R-:W-:-:S04]  /*78e0*/  LOP3.LUT R6, R4, 0xff, RZ, 0xc0, !PT ;  /* 0x000000ff04067812 */ /* 0x000fc800078ec0ff */
[----:B------:R-:W-:Y:S01]  /*78f0*/  PRMT R11, R30, 0x7610, R11 ;  /* 0x000076101e0b7816 */ /* 0x000fe2000000000b */
[----:B----4-:R-:W-:-:S05]  /*7900*/  @!P1 HFMA2.BF16_V2 R7, -RZ.H0_H0, RZ.H0_H0, -R146.H0_H0 ;  /* 0x200000ffff079231 */ /* 0x010fca0000340992 */
[----:B------:R-:W-:Y:S02]  /*7910*/  PRMT R4, R7, 0x7610, R4 ;  /* 0x0000761007047816 */ /* 0x000fe40000000004 */
[----:B------:R1:W3:Y:S04]  /*7920*/  LDL.LU.S16 R7, [R1+0x90] ;  /* 0x0000900001077983 */ /* 0x0002e80000300600 */
[----:B------:R1:W4:Y:S04]  /*7930*/  LDL.LU.S16 R35, [R1+0x94] ;  /* 0x0000940001237983 */ /* 0x0003280000300600 */
[----:B------:R1:W4:Y:S04]  /*7940*/  LDL.LU.S16 R31, [R1+0xa0] ;  /* 0x0000a000011f7983 */ /* 0x0003280000300600 */
[----:B------:R1:W4:Y:S04]  /*7950*/  LDL.LU.S16 R30, [R1+0x9c] ;  /* 0x00009c00011e7983 */ /* 0x0003280000300600 */
[----:B------:R1:W4:Y:S01]  /*7960*/  LDL.LU.S16 R29, [R1+0x98] ;  /* 0x00009800011d7983 */ /* 0x0003220000300600 */
[----:B------:R-:W-:Y:S01]  /*7970*/  ISETP.LE.U32.AND P6, PT, R251, UR5, PT ;  /* 0x00000005fb007c0c */ /* 0x000fe2000bfc3070 */
[----:B--2---:R-:W-:-:S02]  /*7980*/  @!P4 HFMA2.BF16_V2 R2, -RZ.H0_H0, RZ.H0_H0, -R147.H0_H0 ;  /* 0x200000ffff02c231 */ /* 0x004fc40000340993 */
[----:B------:R-:W-:-:S03]  /*7990*/  FADD.FTZ R5, R234, R233 ;  /* 0x000000e9ea057221 */ /* 0x000fc60000010000 */
[----:B------:R-:W-:Y:S01]  /*79a0*/  PRMT R8, R2, 0x7610, R8 ;  /* 0x0000761002087816 */ /* 0x000fe20000000008 */
[----:B------:R-:W-:Y:S01]  /*79b0*/  FADD.FTZ R2, R232, R219 ;  /* 0x000000dbe8027221 */ /* 0x000fe20000010000 */
[----:B------:R-:W-:Y:S01]  /*79c0*/  LOP3.LUT R0, R0, 0xffff, RZ, 0xc0, !PT ;  /* 0x0000ffff00007812 */ /* 0x000fe200078ec0ff */
[----:B------:R-:W-:Y:S02]  /*79d0*/  FADD.FTZ R5, R220, R5 ;  /* 0x00000005dc057221 */ /* 0x000fe40000010000 */
[----:B------:R-:W-:Y:S01]  /*79e0*/  FADD.FTZ R2, R235, R2 ;  /* 0x00000002eb027221 */ /* 0x000fe20000010000 */
[----:B------:R-:W-:Y:S02]  /*79f0*/  @!P4 PRMT R147, R8, 0x5410, RZ ;  /* 0x000054100893c816 */ /* 0x000fe400000000ff */
[----:B------:R-:W-:Y:S01]  /*7a00*/  ISETP.LE.U32.AND P4, PT, R0, UR5, PT ;  /* 0x0000000500007c0c */ /* 0x000fe2000bf83070 */
[----:B------:R-:W-:Y:S01]  /*7a10*/  FADD.FTZ R0, R221, R2 ;  /* 0x00000002dd007221 */ /* 0x000fe20000010000 */
[----:B------:R-:W-:Y:S01]  /*7a20*/  HMMA.16816.F32.BF16 R52, R112, R56, R68 ;  /* 0x000000387034723c */ /* 0x000fe20000041844 */
[----:B------:R-:W-:-:S05]  /*7a30*/  FADD.FTZ R2, R222, R5 ;  /* 0x00000005de027221 */ /* 0x000fca0000010000 */
[C---:B------:R-:W-:Y:S01]  /*7a40*/  HMMA.16816.F32.BF16 R68, R112.reuse, R72, R96 ;  /* 0x000000487044723c */ /* 0x040fe20000041860 */
[----:B------:R-:W-:Y:S01]  /*7a50*/  FADD.FTZ R0, R237, R0 ;  /* 0x00000000ed007221 */ /* 0x000fe20000010000 */
[----:B------:R-:W-:Y:S01]  /*7a60*/  @!P5 PRMT R160, R11, 0x5410, RZ ;  /* 0x000054100ba0d816 */ /* 0x000fe200000000ff */
[----:B------:R-:W-:Y:S03]  /*7a70*/  LDSM.16.MT88.4 R96, [R181+0x11800] ;  /* 0x01180000b560783b */ /* 0x000fe60000004200 */
[C---:B------:R-:W-:Y:S01]  /*7a80*/  HMMA.16816.F32.BF16 R72, R112.reuse, R74, R100 ;  /* 0x0000004a7048723c */ /* 0x040fe20000041864 */
[----:B------:R-:W-:Y:S01]  /*7a90*/  ISETP.LE.U32.AND P5, PT, R6, UR5, PT ;  /* 0x0000000506007c0c */ /* 0x000fe2000bfa3070 */
[----:B------:R-:W-:Y:S01]  /*7aa0*/  LDSM.16.MT88.4 R8, [R183+0x11800] ;  /* 0x01180000b708783b */ /* 0x000fe20000004200 */
[----:B------:R-:W-:Y:S02]  /*7ab0*/  @!P1 PRMT R146, R4, 0x5410, RZ ;  /* 0x0000541004929816 */ /* 0x000fe400000000ff */
[C---:B------:R-:W-:Y:S01]  /*7ac0*/  LEA R4, P1, R236.reuse, UR6, 0x1 ;  /* 0x00000006ec047c11 */ /* 0x040fe2000f8208ff */
[----:B------:R-:W-:Y:S01]  /*7ad0*/  HMMA.16816.F32.BF16 R48, R112, R50, R64 ;  /* 0x000000327030723c */ /* 0x000fe20000041840 */
[----:B------:R-:W2:Y:S02]  /*7ae0*/  LDSM.16.MT88.4 R64, [R181+0xf800] ;  /* 0x00f80000b540783b */ /* 0x000ea40000004200 */
[----:B------:R-:W-:-:S03]  /*7af0*/  LEA.HI.X R5, R236, UR7, R223, 0x1, P1 ;  /* 0x00000007ec057c11 */ /* 0x000fc600088f0cdf */
[C---:B------:R-:W-:Y:S06]  /*7b00*/  HMMA.16816.F32.BF16 R56, R112.reuse, R58, R76 ;  /* 0x0000003a7038723c */ /* 0x040fec000004184c */
[C---:B------:R-:W-:Y:S01]  /*7b10*/  HMMA.16816.F32.BF16 R76, R112.reuse, R80, R108 ;  /* 0x00000050704c723c */ /* 0x040fe2000004186c */
[----:B------:R-:W1:Y:S04]  /*7b20*/  LDSM.16.MT88.4 R108, [R184+0x11800] ;  /* 0x01180000b86c783b */ /* 0x000e680000004200 */
[----:B------:R1:W-:Y:S04]  /*7b30*/  STG.E.U16 desc[UR20][R4.64], R153 ;  /* 0x0000009904007986 */ /* 0x0003e8000c101514 */
[----:B------:R1:W-:Y:S01]  /*7b40*/  STG.E.U16 desc[UR20][R4.64+0x2], R155 ;  /* 0x0000029b04007986 */ /* 0x0003e2000c101514 */
[C---:B------:R-:W-:Y:S06]  /*7b50*/  HMMA.16816.F32.BF16 R80, R112.reuse, R82, R128 ;  /* 0x000000527050723c */ /* 0x040fec0000041880 */
[C---:B--2---:R-:W-:Y:S06]  /*7b60*/  HMMA.16816.F32.BF16 R60, R112.reuse, R64, R84 ;  /* 0x00000040703c723c */ /* 0x044fec0000041854 */
[C---:B------:R-:W-:Y:S06]  /*7b70*/  HMMA.16816.F32.BF16 R64, R112.reuse, R66, R92 ;  /* 0x000000427040723c */ /* 0x040fec000004185c */
[C---:B------:R-:W-:Y:S06]  /*7b80*/  HMMA.16816.F32.BF16 R84, R112.reuse, R88, R132 ;  /* 0x000000587054723c */ /* 0x040fec0000041884 */
[C---:B------:R-:W-:Y:S06]  /*7b90*/  HMMA.16816.F32.BF16 R92, R112.reuse, R96, R168 ;  /* 0x00000060705c723c */ /* 0x040fec00000418a8 */
[C---:B-1----:R-:W-:Y:S06]  /*7ba0*/  HMMA.16816.F32.BF16 R128, R112.reuse, R108, R172 ;  /* 0x0000006c7080723c */ /* 0x042fec00000418ac */
[C---:B------:R-:W-:Y:S06]  /*7bb0*/  HMMA.16816.F32.BF16 R88, R112.reuse, R90, R164 ;  /* 0x0000005a7058723c */ /* 0x040fec00000418a4 */
[C---:B------:R-:W-:Y:S06]  /*7bc0*/  HMMA.16816.F32.BF16 R96, R112.reuse, R98, R208 ;  /* 0x000000627060723c */ /* 0x040fec00000418d0 */
[C---:B------:R-:W-:Y:S06]  /*7bd0*/  HMMA.16816.F32.BF16 R108, R112.reuse, R110, R12 ;  /* 0x0000006e706c723c */ /* 0x040fec000004180c */
[----:B------:R-:W-:Y:S01]  /*7be0*/  HMMA.16816.F32.BF16 R132, R112, R8, R24 ;  /* 0x000000087084723c */ /* 0x000fe20000041818 */
[----:B---3--:R-:W-:-:S05]  /*7bf0*/  @!P6 HFMA2.BF16_V2 R7, -RZ.H0_H0, RZ.H0_H0, -R145.H0_H0 ;  /* 0x200000ffff07e231 */ /* 0x008fca0000340991 */
[----:B------:R-:W-:Y:S01]  /*7c00*/  PRMT R100, R7, 0x7610, R100 ;  /* 0x0000761007647816 */ /* 0x000fe20000000064 */
[----:B------:R-:W-:Y:S01]  /*7c10*/  FADD.FTZ R7, R238, R2 ;  /* 0x00000002ee077221 */ /* 0x000fe20000010000 */
[----:B----4-:R-:W-:-:S05]  /*7c20*/  @!P2 HFMA2.BF16_V2 R29, -RZ.H0_H0, RZ.H0_H0, -R20.H0_H0 ;  /* 0x200000ffff1da231 */ /* 0x010fca0000340914 */
[----:B------:R-:W-:-:S04]  /*7c30*/  PRMT R2, R29, 0x7610, R2 ;  /* 0x000076101d027816 */ /* 0x000fc80000000002 */
[----:B------:R-:W-:Y:S01]  /*7c40*/  @!P2 PRMT R20, R2, 0x5410, RZ ;  /* 0x000054100214a816 */ /* 0x000fe200000000ff */
[----:B------:R-:W-:Y:S01]  /*7c50*/  FADD.FTZ R2, R239, R0 ;  /* 0x00000000ef027221 */ /* 0x000fe20000010000 */
[----:B------:R-:W-:-:S03]  /*7c60*/  FADD.FTZ R0, R212, R7 ;  /* 0x00000007d4007221 */ /* 0x000fc60000010000 */
[----:B------:R-:W-:Y:S01]  /*7c70*/  FADD.FTZ R2, R213, R2 ;  /* 0x00000002d5027221 */ /* 0x000fe20000010000 */
[----:B------:R-:W-:-:S03]  /*7c80*/  FADD.FTZ R0, R214, R0 ;  /* 0x00000000d6007221 */ /* 0x000fc60000010000 */
[----:B------:R-:W-:Y:S01]  /*7c90*/  FADD.FTZ R2, R215, R2 ;  /* 0x00000002d7027221 */ /* 0x000fe20000010000 */
[----:B------:R-:W-:Y:S01]  /*7ca0*/  FADD.FTZ R0, R224, R0 ;  /* 0x00000000e0007221 */ /* 0x000fe20000010000 */
[----:B------:R-:W-:Y:S02]  /*7cb0*/  @!P3 HFMA2.BF16_V2 R30, -RZ.H0_H0, RZ.H0_H0, -R21.H0_H0 ;  /* 0x200000ffff1eb231 */ /* 0x000fe40000340915 */
[----:B------:R-:W-:Y:S01]  /*7cc0*/  FADD.FTZ R2, R225, R2 ;  /* 0x00000002e1027221 */ /* 0x000fe20000010000 */
[----:B------:R-:W-:-:S03]  /*7cd0*/  FADD.FTZ R0, R226, R0 ;  /* 0x00000000e2007221 */ /* 0x000fc60000010000 */
[----:B------:R-:W-:Y:S01]  /*7ce0*/  FADD.FTZ R2, R227, R2 ;  /* 0x00000002e3027221 */ /* 0x000fe20000010000 */
[----:B------:R-:W-:Y:S01]  /*7cf0*/  FADD.FTZ R0, R240, R0 ;  /* 0x00000000f0007221 */ /* 0x000fe20000010000 */
[----:B------:R-:W-:Y:S02]  /*7d00*/  PRMT R6, R30, 0x7610, R6 ;  /* 0x000076101e067816 */ /* 0x000fe40000000006 */
[----:B------:R-:W-:Y:S01]  /*7d10*/  FADD.FTZ R2, R241, R2 ;  /* 0x00000002f1027221 */ /* 0x000fe20000010000 */
[----:B------:R-:W-:Y:S01]  /*7d20*/  FADD.FTZ R0, R242, R0 ;  /* 0x00000000f2007221 */ /* 0x000fe20000010000 */
[----:B------:R-:W-:Y:S02]  /*7d30*/  @!P3 PRMT R21, R6, 0x5410, RZ ;  /* 0x000054100615b816 */ /* 0x000fe400000000ff */
[----:B------:R-:W-:Y:S01]  /*7d40*/  IADD3 R6, P1, R4, UR34, RZ ;  /* 0x0000002204067c10 */ /* 0x000fe2000ff3e0ff */
[----:B------:R-:W-:Y:S01]  /*7d50*/  FADD.FTZ R2, R243, R2 ;  /* 0x00000002f3027221 */ /* 0x000fe20000010000 */
[----:B------:R-:W-:-:S02]  /*7d60*/  FADD.FTZ R0, R244, R0 ;  /* 0x00000000f4007221 */ /* 0x000fc40000010000 */
[----:B------:R-:W-:Y:S01]  /*7d70*/  IADD3.X R7, R5, UR35, RZ, P1, !PT ;  /* 0x0000002305077c10 */ /* 0x000fe20008ffe4ff */
[----:B------:R-:W-:Y:S01]  /*7d80*/  FADD.FTZ R2, R245, R2 ;  /* 0x00000002f5027221 */ /* 0x000fe20000010000 */
[----:B------:R-:W-:Y:S01]  /*7d90*/  FADD.FTZ R0, R246, R0 ;  /* 0x00000000f6007221 */ /* 0x000fe20000010000 */
[----:B------:R-:W-:Y:S02]  /*7da0*/  @!P5 HFMA2.BF16_V2 R35, -RZ.H0_H0, RZ.H0_H0, -R32.H0_H0 ;  /* 0x200000ffff23d231 */ /* 0x000fe40000340920 */
[----:B------:R-:W-:Y:S01]  /*7db0*/  @!P4 HFMA2.BF16_V2 R31, -RZ.H0_H0, RZ.H0_H0, -R23.H0_H0 ;  /* 0x200000ffff1fc231 */ /* 0x000fe20000340917 */
[----:B------:R1:W-:Y:S01]  /*7dc0*/  STG.E.U16 desc[UR20][R6.64], R154 ;  /* 0x0000009a06007986 */ /* 0x0003e2000c101514 */
[----:B------:R-:W-:Y:S01]  /*7dd0*/  FADD.FTZ R2, R247, R2 ;  /* 0x00000002f7027221 */ /* 0x000fe20000010000 */
[----:B------:R-:W-:Y:S01]  /*7de0*/  @!P6 PRMT R145, R100, 0x5410, RZ ;  /* 0x000054106491e816 */ /* 0x000fe200000000ff */
[----:B------:R-:W-:Y:S01]  /*7df0*/  FADD.FTZ R0, R186, R0 ;  /* 0x00000000ba007221 */ /* 0x000fe20000010000 */
[----:B------:R1:W-:Y:S01]  /*7e00*/  STG.E.U16 desc[UR20][R6.64+0x2], R157 ;  /* 0x0000029d06007986 */ /* 0x0003e2000c101514 */
[----:B------:R-:W-:-:S03]  /*7e10*/  PRMT R28, R35, 0x7610, R28 ;  /* 0x00007610231c7816 */ /* 0x000fc6000000001c */
[----:B------:R1:W-:Y:S01]  /*7e20*/  STG.E.U16 desc[UR20][R4.64+0x10], R158 ;  /* 0x0000109e04007986 */ /* 0x0003e2000c101514 */
[----:B------:R-:W-:-:S03]  /*7e30*/  PRMT R22, R31, 0x7610, R22 ;  /* 0x000076101f167816 */ /* 0x000fc60000000016 */
[----:B------:R1:W-:Y:S01]  /*7e40*/  STG.E.U16 desc[UR20][R4.64+0x12], R156 ;  /* 0x0000129c04007986 */ /* 0x0003e2000c101514 */
[----:B------:R-:W-:-:S03]  /*7e50*/  FADD.FTZ R2, R185, R2 ;  /* 0x00000002b9027221 */ /* 0x000fc60000010000 */
[----:B------:R1:W-:Y:S01]  /*7e60*/  STG.E.U16 desc[UR20][R6.64+0x10], R160 ;  /* 0x000010a006007986 */ /* 0x0003e2000c101514 */
[----:B------:R-:W-:-:S03]  /*7e70*/  FADD.FTZ R0, R180, R0 ;  /* 0x00000000b4007221 */ /* 0x000fc60000010000 */
[----:B------:R1:W-:Y:S04]  /*7e80*/  STG.E.U16 desc[UR20][R6.64+0x12], R159 ;  /* 0x0000129f06007986 */ /* 0x0003e8000c101514 */
[----:B------:R1:W-:Y:S04]  /*7e90*/  STG.E.U16 desc[UR20][R4.64+0x20], R152 ;  /* 0x0000209804007986 */ /* 0x0003e8000c101514 */
[----:B------:R1:W-:Y:S04]  /*7ea0*/  STG.E.U16 desc[UR20][R4.64+0x22], R151 ;  /* 0x0000229704007986 */ /* 0x0003e8000c101514 */
[----:B------:R1:W-:Y:S04]  /*7eb0*/  STG.E.U16 desc[UR20][R6.64+0x20], R150 ;  /* 0x0000209606007986 */ /* 0x0003e8000c101514 */
[----:B------:R1:W-:Y:S01]  /*7ec0*/  STG.E.U16 desc[UR20][R6.64+0x22], R149 ;  /* 0x0000229506007986 */ /* 0x0003e2000c101514 */
[----:B------:R-:W-:-:S03]  /*7ed0*/  @!P5 PRMT R32, R28, 0x5410, RZ ;  /* 0x000054101c20d816 */ /* 0x000fc600000000ff */
[----:B------:R1:W-:Y:S01]  /*7ee0*/  STG.E.U16 desc[UR20][R4.64+0x30], R148 ;  /* 0x0000309404007986 */ /* 0x0003e2000c101514 */
[----:B------:R-:W-:-:S03]  /*7ef0*/  @!P4 PRMT R23, R22, 0x5410, RZ ;  /* 0x000054101617c816 */ /* 0x000fc600000000ff */
        /* <DEDUP_REMOVED lines=8> */
[----:B------:R1:W-:Y:S04]  /*7f80*/  STG.E.U16 desc[UR20][R6.64+0x42], R142 ;  /* 0x0000428e06007986 */ /* 0x0003e8000c101514 */
[----:B------:R1:W5:Y:S04]  /*7f90*/  LDL.LU R186, [R1+0xb8] ;  /* 0x0000b80001ba7983 */ /* 0x0003680000300800 */
        /* <DEDUP_REMOVED lines=14> */
[----:B------:R1:W-:Y:S04]  /*8080*/  STL [R1+0x4], R2 ;  /* 0x0000040201007387 */ /* 0x0003e80000100800 */
[----:B------:R1:W-:Y:S04]  /*8090*/  STG.E.U16 desc[UR20][R6.64+0x70], R21 ;  /* 0x0000701506007986 */ /* 0x0003e8000c101514 */
[----:B------:R1:W-:Y:S04]  /*80a0*/  STG.E.U16 desc[UR20][R6.64+0x72], R20 ;  /* 0x0000721406007986 */ /* 0x0003e8000c101514 */
[----:B------:R1:W-:Y:S01]  /*80b0*/  STL [R1], R0 ;  /* 0x0000000001007387 */ /* 0x0003e20000100800 */
[C---:B------:R-:W-:Y:S06]  /*80c0*/  HMMA.16816.F32.BF16 R100, R112.reuse, R104, R204 ;  /* 0x000000687064723c */ /* 0x040fec00000418cc */
[C---:B------:R-:W-:Y:S06]  /*80d0*/  HMMA.16816.F32.BF16 R104, R112.reuse, R106, R176 ;  /* 0x0000006a7068723c */ /* 0x040fec00000418b0 */
[----:B------:R-:W-:Y:S01]  /*80e0*/  HMMA.16816.F32.BF16 R112, R112, R10, R16 ;  /* 0x0000000a7070723c */ /* 0x000fe20000041810 */
[----:B------:R-:W-:-:S08]  /*80f0*/  NOP ;  /* 0x0000000000007918 */ /* 0x000fd00000000000 */
[----:B------:R-:W-:-:S15]  /*8100*/  @!P0 BRA `(.L_x_891) ;  /* 0x0000004c00b08947 */ /* 0x000fde0003800000 */
[----:B------:R-:W2:Y:S01]  /*8110*/  LDL.LU R245, [R1+0x8] ;  /* 0x0000080001f57983 */ /* 0x000ea20000300800 */
[----:B------:R-:W-:Y:S01]  /*8120*/  ULDC UR4, c[0x0][0x2d0] ;  /* 0x0000b40000047ab9 */ /* 0x000fe20000000800 */
[----:B------:R-:W-:Y:S01]  /*8130*/  IADD3 R205, P0, R4, -0x80, RZ ;  /* 0xffffff8004cd7810 */ /* 0x000fe20007f1e0ff */
[----:B-1----:R-:W-:Y:S01]  /*8140*/  IMAD.MOV.U32 R117, RZ, RZ, R3 ;  /* 0x000000ffff757224 */ /* 0x002fe200078e0003 */
[----:B------:R-:W3:Y:S01]  /*8150*/  LDL.LU R246, [R1+0x1c] ;  /* 0x00001c0001f67983 */ /* 0x000ee20000300800 */
[----:B------:R-:W-:Y:S01]  /*8160*/  MOV R0, R116 ;  /* 0x0000007400007202 */ /* 0x000fe20000000f00 */
[----:B------:R-:W-:Y:S01]  /*8170*/  ULDC.64 UR8, c[0x0][0x250] ;  /* 0x0000940000087ab9 */ /* 0x000fe20000000a00 */
[----:B------:R-:W-:Y:S01]  /*8180*/  UIADD3 UR32, UR17, -0x2, URZ ;  /* 0xfffffffe11207890 */ /* 0x000fe2000fffe03f */
[----:B------:R-:W4:Y:S01]  /*8190*/  LDL.LU R247, [R1+0xa4] ;  /* 0x0000a40001f77983 */ /* 0x000f220000300800 */
[----:B-----5:R-:W-:Y:S01]  /*81a0*/  ISETP.GE.AND P1, PT, R118, UR4, PT ;  /* 0x0000000476007c0c */ /* 0x020fe2000bf26270 */
[----:B------:R-:W-:Y:S01]  /*81b0*/  ULDC UR29, c[0x0][0x2d0] ;  /* 0x0000b400001d7ab9 */ /* 0x000fe20000000800 */
[----:B------:R-:W-:Y:S01]  /*81c0*/  IADD3.X R204, R5, -0x1, RZ, P0, !PT ;  /* 0xffffffff05cc7810 */ /* 0x000fe200007fe4ff */
[----:B------:R-:W-:-:S02]  /*81d0*/  USHF.L.U64.HI UR30, UR8, 0x4, UR9 ;  /* 0x00000004081e7899 */ /* 0x000fc40008010209 */
[----:B------:R-:W-:Y:S01]  /*81e0*/  USHF.L.U32 UR31, UR8, 0x4, URZ ;  /* 0x00000004081f7899 */ /* 0x000fe2000800063f */
[----:B------:R-:W-:Y:S01]  /*81f0*/  ULDC UR4, c[0x0][0x2ec] ;  /* 0x0000bb0000047ab9 */ /* 0x000fe20000000800 */
[----:B------:R-:W-:-:S06]  /*8200*/  ULDC.64 UR6, c[0x0][0x248] ;  /* 0x0000920000067ab9 */ /* 0x000fcc0000000a00 */
[----:B------:R-:W1:Y:S08]  /*8210*/  @!P1 LDC.64 R6, c[0x0][0x220] ;  /* 0x00008800ff069b82 */ /* 0x000e700000000a00 */
[----:B------:R-:W1:Y:S08]  /*8220*/  @!P1 LDC.64 R10, c[0x0][0x220] ;  /* 0x00008800ff0a9b82 */ /* 0x000e700000000a00 */
[----:B------:R-:W1:Y:S02]  /*8230*/  @!P1 LDC.64 R8, c[0x0][0x220] ;  /* 0x00008800ff089b82 */ /* 0x000e640000000a00 */
[----:B-1----:R1:W-:Y:S04]  /*8240*/  @!P1 STL.64 [R1+0x50], R6 ;  /* 0x0000500601009387 */ /* 0x0023e80000100a00 */
[----:B------:R-:W-:Y:S04]  /*8250*/  @!P1 STL.64 [R1+0x48], R10 ;  /* 0x0000480a01009387 */ /* 0x000fe80000100a00 */
[----:B------:R-:W-:Y:S01]  /*8260*/  @!P1 STL.64 [R1+0x40], R8 ;  /* 0x0000400801009387 */ /* 0x000fe20000100a00 */
[----:B-1----:R-:W1:Y:S03]  /*8270*/  @!P1 LDC.64 R6, c[0x0][0x220] ;  /* 0x00008800ff069b82 */ /* 0x002e660000000a00 */
[----:B-1----:R2:W-:Y:S02]  /*8280*/  @!P1 STL.64 [R1+0x38], R6 ;  /* 0x0000380601009387 */ /* 0x0025e40000100a00 */
[----:B--2---:R-:W-:-:S05]  /*8290*/  IMAD.WIDE.U32 R6, R245, -0x326172a9, RZ ;  /* 0xcd9e8d57f5067825 */ /* 0x004fca00078e00ff */
[----:B------:R1:W-:Y:S01]  /*82a0*/  STL.64 [R1+0x28], R6 ;  /* 0x0000280601007387 */ /* 0x0003e20000100a00 */
[----:B---3--:R-:W-:Y:S01]  /*82b0*/  LOP3.LUT R210, R7, R246, RZ, 0x3c, !PT ;  /* 0x000000f607d27212 */ /* 0x008fe200078e3cff */
[----:B----4-:R-:W-:-:S04]  /*82c0*/  IMAD.WIDE.U32 R212, R247, -0x2daee0ad, RZ ;  /* 0xd2511f53f7d47825 */ /* 0x010fc800078e00ff */
[----:B------:R-:W-:Y:S01]  /*82d0*/  IMAD.WIDE.U32 R210, R210, -0x2daee0ad, RZ ;  /* 0xd2511f53d2d27825 */ /* 0x000fe200078e00ff */
[----:B------:R-:W-:Y:S06]  /*82e0*/  BRA `(.L_x_892) ;  /* 0x0000000400d47947 */ /* 0x000fec0003800000 */
.L_x_894:
[----:B------:R-:W2:Y:S01]  /*82f0*/  LDL.64 R208, [R1+0x68] ;  /* 0x0000680001d07983 */ /* 0x000ea20000100a00 */
[----:B------:R-:W1:Y:S01]  /*8300*/  @!P1 LDC.64 R136, c[0x0][0x218] ;  /* 0x00008600ff889b82 */ /* 0x000e620000000a00 */
[----:B------:R-:W-:Y:S02]  /*8310*/  UIADD3 UR11, UR32, -0x1, URZ ;  /* 0xffffffff200b7890 */ /* 0x000fe4000fffe03f */
[----:B------:R-:W3:Y:S02]  /*8320*/  LDL.64 R206, [R1+0x58] ;  /* 0x0000580001ce7983 */ /* 0x000ee40000100a00 */
[----:B------:R-:W-:Y:S02]  /*8330*/  USHF.R.S32.HI UR10, URZ, 0x1f, UR11 ;  /* 0x0000001f3f0a7899 */ /* 0x000fe4000801140b */
[----:B------:R4:W-:Y:S01]  /*8340*/  @P1 STS.128 [R203+0x6000], RZ ;  /* 0x006000ffcb001388 */ /* 0x0009e20000000c00 */
[----:B------:R-:W-:Y:S01]  /*8350*/  UIMAD.WIDE.U32 UR16, UR11, UR6, URZ ;  /* 0x000000060b1072a5 */ /* 0x000fe2000f8e003f */
[----:B------:R-:W5:Y:S01]  /*8360*/  @!P4 LDC.64 R118, c[0x0][0x218] ;  /* 0x00008600ff76cb82 */ /* 0x000f620000000a00 */
[----:B------:R-:W-:Y:S04]  /*8370*/  UIMAD UR10, UR10, UR6, URZ ;  /* 0x000000060a0a72a4 */ /* 0x000fe8000f8e023f */
[----:B------:R-:W-:Y:S01]  /*8380*/  UIMAD UR10, UR11, UR7, UR10 ;  /* 0x000000070b0a72a4 */ /* 0x000fe2000f8e020a */
[----:B------:R-:W-:Y:S02]  /*8390*/  IMAD.U32 R2, RZ, RZ, UR16 ;  /* 0x00000010ff027e24 */ /* 0x000fe4000f8e00ff */
[----:B------:R-:W-:Y:S01]  /*83a0*/  IMAD.U32 R3, RZ, RZ, UR16 ;  /* 0x00000010ff037e24 */ /* 0x000fe2000f8e00ff */
[----:B------:R-:W-:Y:S01]  /*83b0*/  UIADD3 UR10, UR17, UR10, URZ ;  /* 0x0000000a110a7290 */ /* 0x000fe2000fffe03f */
[----:B------:R-:W4:Y:S05]  /*83c0*/  @!P3 LDC.64 R138, c[0x0][0x218] ;  /* 0x00008600ff8abb82 */ /* 0x000f2a0000000a00 */
[----:B------:R-:W-:Y:S03]  /*83d0*/  IMAD.U32 R116, RZ, RZ, UR10 ;  /* 0x0000000aff747e24 */ /* 0x000fe6000f8e00ff */
[----:B------:R-:W4:Y:S08]  /*83e0*/  @!P1 LDC.64 R140, c[0x0][0x218] ;  /* 0x00008600ff8c9b82 */ /* 0x000f300000000a00 */
[----:B------:R-:W4:Y:S08]  /*83f0*/  @!P4 LDC.64 R144, c[0x0][0x218] ;  /* 0x00008600ff90cb82 */ /* 0x000f300000000a00 */
[----:B------:R-:W4:Y:S08]  /*8400*/  @!P3 LDC.64 R150, c[0x0][0x218] ;  /* 0x00008600ff96bb82 */ /* 0x000f300000000a00 */
[----:B------:R-:W4:Y:S08]  /*8410*/  @!P1 LDC.64 R154, c[0x0][0x218] ;  /* 0x00008600ff9a9b82 */ /* 0x000f300000000a00 */
[----:B------:R-:W4:Y:S08]  /*8420*/  @!P4 LDC.64 R148, c[0x0][0x218] ;  /* 0x00008600ff94cb82 */ /* 0x000f300000000a00 */
[----:B------:R-:W4:Y:S08]  /*8430*/  @!P3 LDC.64 R156, c[0x0][0x218] ;  /* 0x00008600ff9cbb82 */ /* 0x000f300000000a00 */
[----:B------:R-:W4:Y:S08]  /*8440*/  @!P4 LDC.64 R146, c[0x0][0x218] ;  /* 0x00008600ff92cb82 */ /* 0x000f300000000a00 */
[----:B------:R-:W4:Y:S01]  /*8450*/  @!P3 LDC.64 R152, c[0x0][0x218] ;  /* 0x00008600ff98bb82 */ /* 0x000f220000000a00 */
[----:B--2---:R-:W-:Y:S04]  /*8460*/  LEA R2, P0, R2, R208, 0x6 ;  /* 0x000000d002027211 */ /* 0x004fe800078030ff */
[C---:B-1----:R-:W-:Y:S02]  /*8470*/  @!P1 LEA R136, P2, R2.reuse, R136, 0x1 ;  /* 0x0000008802889211 */ /* 0x042fe400078408ff */
[----:B---3--:R-:W-:Y:S02]  /*8480*/  LEA.HI.X R116, R3, R207, R116, 0x6, P0 ;  /* 0x000000cf03747211 */ /* 0x008fe400000f3474 */
[C---:B-----5:R-:W-:Y:S02]  /*8490*/  @!P4 LEA R118, P0, R2.reuse, R118, 0x1 ;  /* 0x000000760276c211 */ /* 0x060fe400078008ff */
[C-C-:B------:R-:W-:Y:S02]  /*84a0*/  @!P1 LEA.HI.X R137, R2.reuse, R137, R116.reuse, 0x1, P2 ;  /* 0x0000008902899211 */ /* 0x140fe400010f0c74 */
[C-C-:B------:R-:W-:Y:S02]  /*84b0*/  @!P4 LEA.HI.X R119, R2.reuse, R119, R116.reuse, 0x1, P0 ;  /* 0x000000770277c211 */ /* 0x140fe400000f0c74 */
[C---:B------:R-:W-:Y:S01]  /*84c0*/  IADD3 R3, P5, R2.reuse, UR27, RZ ;  /* 0x0000001b02037c10 */ /* 0x040fe2000ffbe0ff */
        /* <DEDUP_REMOVED lines=10> */
[C---:B----4-:R-:W-:Y:S02]  /*8570*/  @!P3 LEA R136, P0, R2.reuse, R138, 0x1 ;  /* 0x0000008a0288b211 */ /* 0x050fe400078008ff */
[C---:B------:R-:W-:Y:S02]  /*8580*/  @!P1 LEA R138, P2, R3.reuse, R140, 0x1 ;  /* 0x0000008c038a9211 */ /* 0x040fe400078408ff */
[----:B------:R-:W-:Y:S02]  /*8590*/  @!P3 LEA.HI.X R137, R2, R139, R116, 0x1, P0 ;  /* 0x0000008b0289b211 */ /* 0x000fe400000f0c74 */
[C---:B------:R-:W-:Y:S02]  /*85a0*/  @!P4 LEA R140, P0, R3.reuse, R144, 0x1 ;  /* 0x00000090038cc211 */ /* 0x040fe400078008ff */
[----:B------:R-:W-:Y:S01]  /*85b0*/  IADD3.X R116, R116, UR26, RZ, P5, !PT ;  /* 0x0000001a74747c10 */ /* 0x000fe2000affe4ff */
[----:B------:R-:W-:Y:S01]  /*85c0*/  @!PT LDS RZ, [RZ] ;  /* 0x00000000fffff984 */ /* 0x000fe20000000800 */
[----:B------:R-:W-:Y:S01]  /*85d0*/  @!PT LDS RZ, [RZ] ;  /* 0x00000000fffff984 */ /* 0x000fe20000000800 */
[----:B------:R-:W-:Y:S01]  /*85e0*/  @!PT LDS RZ, [RZ] ;  /* 0x00000000fffff984 */ /* 0x000fe20000000800 */
[----:B------:R3:W-:Y:S03]  /*85f0*/  @!P3 LDGSTS.E.BYPASS.LTC128B.128 [R203+0xa000], desc[UR20][R136.64+0x100] ;  /* 0x0a00010088cbbfae */ /* 0x0007e6000b901d54 */
[C-C-:B------:R-:W-:Y:S01]  /*8600*/  @!P1 LEA.HI.X R139, R3.reuse, R141, R116.reuse, 0x1, P2 ;  /* 0x0000008d038b9211 */ /* 0x140fe200010f0c74 */
[----:B------:R1:W-:Y:S01]  /*8610*/  @P1 STS.128 [R203+0x6800], RZ ;  /* 0x006800ffcb001388 */ /* 0x0003e20000000c00 */
[C-C-:B------:R-:W-:Y:S02]  /*8620*/  @!P4 LEA.HI.X R141, R3.reuse, R145, R116.reuse, 0x1, P0 ;  /* 0x00000091038dc211 */ /* 0x140fe400000f0c74 */
[----:B------:R-:W4:Y:S01]  /*8630*/  @!P1 LDC.64 R144, c[0x0][0x218] ;  /* 0x00008600ff909b82 */ /* 0x000f220000000a00 */
[----:B------:R-:W-:Y:S01]  /*8640*/  @!PT LDS RZ, [RZ] ;  /* 0x00000000fffff984 */ /* 0x000fe20000000800 */
[----:B------:R-:W-:Y:S01]  /*8650*/  @!PT LDS RZ, [RZ] ;  /* 0x00000000fffff984 */ /* 0x000fe20000000800 */
[----:B------:R-:W-:Y:S01]  /*8660*/  @!PT LDS RZ, [RZ] ;  /* 0x00000000fffff984 */ /* 0x000fe20000000800 */
[----:B------:R5:W-:Y:S01]  /*8670*/  @!P1 LDGSTS.E.BYPASS.LTC128B.128 [R203+0x6800], desc[UR20][R138.64] ;  /* 0x068000008acb9fae */ /* 0x000be2000b901d54 */
[C---:B--2---:R-:W-:Y:S02]  /*8680*/  @!P3 LEA R118, P0, R3.reuse, R150, 0x1 ;  /* 0x000000960376b211 */ /* 0x044fe400078008ff */
[C---:B------:R-:W-:Y:S01]  /*8690*/  IADD3 R2, P2, R3.reuse, UR27, RZ ;  /* 0x0000001b03027c10 */ /* 0x040fe2000ff5e0ff */
[----:B------:R1:W-:Y:S01]  /*86a0*/  @P4 STS.128 [R203+0x8800], RZ ;  /* 0x008800ffcb004388 */ /* 0x0003e20000000c00 */
[----:B------:R-:W-:Y:S02]  /*86b0*/  @!P3 LEA.HI.X R119, R3, R151, R116, 0x1, P0 ;  /* 0x000000970377b211 */ /* 0x000fe400000f0c74 */
[----:B------:R-:W-:Y:S01]  /*86c0*/  IADD3.X R116, R116, UR26, RZ, P2, !PT ;  /* 0x0000001a74747c10 */ /* 0x000fe200097fe4ff */
[----:B------:R-:W-:Y:S01]  /*86d0*/  @!PT LDS RZ, [RZ] ;  /* 0x00000000fffff984 */ /* 0x000fe20000000800 */
[----:B------:R-:W-:Y:S01]  /*86e0*/  @!PT LDS RZ, [RZ] ;  /* 0x00000000fffff984 */ /* 0x000fe20000000800 */
[----:B------:R-:W-:Y:S01]  /*86f0*/  @!PT LDS RZ, [RZ] ;  /* 0x00000000fffff984 */ /* 0x000fe20000000800 */
[----:B------:R2:W-:Y:S01]  /*8700*/  @!P4 LDGSTS.E.BYPASS.LTC128B.128 [R203+0x8800], desc[UR20][R140.64+0x80] ;  /* 0x088000808ccbcfae */ /* 0x0005e2000b901d54 */
[C---:B------:R-:W-:Y:S03]  /*8710*/  IADD3 R3, P6, R2.reuse, UR27, RZ ;  /* 0x0000001b02037c10 */ /* 0x040fe6000ffde0ff */
[----:B------:R1:W-:Y:S04]  /*8720*/  @P3 STS.128 [R203+0xa800], RZ ;  /* 0x00a800ffcb003388 */ /* 0x0003e80000000c00 */
[----:B------:R-:W-:Y:S01]  /*8730*/  @!PT LDS RZ, [RZ] ;  /* 0x00000000fffff984 */ /* 0x000fe20000000800 */
[----:B------:R-:W-:Y:S01]  /*8740*/  @!PT LDS RZ, [RZ] ;  /* 0x00000000fffff984 */ /* 0x000fe20000000800 */
[----:B------:R-:W-:Y:S01]  /*8750*/  @!PT LDS RZ, [RZ] ;  /* 0x00000000fffff984 */ /* 0x000fe20000000800 */
[----:B------:R1:W-:Y:S01]  /*8760*/  @!P3 LDGSTS.E.BYPASS.LTC128B.128 [R203+0xa800], desc[UR20][R118.64+0x100] ;  /* 0x0a80010076cbbfae */ /* 0x0003e2000b901d54 */
[C---:B---3--:R-:W-:Y:S03]  /*8770*/  @!P1 LEA R136, P0, R2.reuse, R154, 0x1 ;  /* 0x0000009a02889211 */ /* 0x048fe600078008ff */
[----:B------:R3:W-:Y:S01]  /*8780*/  @P1 STS.128 [R203+0x7000], RZ ;  /* 0x007000ffcb001388 */ /* 0x0007e20000000c00 */
[C-C-:B------:R-:W-:Y:S02]  /*8790*/  @!P1 LEA.HI.X R137, R2.reuse, R155, R116.reuse, 0x1, P0 ;  /* 0x0000009b02899211 */ /* 0x140fe400000f0c74 */
[C---:B-----5:R-:W-:Y:S03]  /*87a0*/  @!P3 LEA R138, P0, R2.reuse, R156, 0x1 ;  /* 0x0000009c028ab211 */ /* 0x060fe600078008ff */
[----:B------:R-:W-:Y:S01]  /*87b0*/  @!PT LDS RZ, [RZ] ;  /* 0x00000000fffff984 */ /* 0x000fe20000000800 */
[----:B------:R-:W-:Y:S01]  /*87c0*/  @!PT LDS RZ, [RZ] ;  /* 0x00000000fffff984 */ /* 0x000fe20000000800 */
[----:B------:R-:W-:Y:S01]  /*87d0*/  @!PT LDS RZ, [RZ] ;  /* 0x00000000fffff984 */ /* 0x000fe20000000800 */
[----:B------:R4:W-:Y:S01]  /*87e0*/  @!P1 LDGSTS.E.BYPASS.LTC128B.128 [R203+0x7000], desc[UR20][R136.64] ;  /* 0x0700000088cb9fae */ /* 0x0009e2000b901d54 */
[C-C-:B------:R-:W-:Y:S03]  /*87f0*/  @!P3 LEA.HI.X R139, R2.reuse, R157, R116.reuse, 0x1, P0 ;  /* 0x0000009d028bb211 */ /* 0x140fe600000f0c74 */
[----:B------:R3:W-:Y:S01]  /*8800*/  @P4 STS.128 [R203+0x9000], RZ ;  /* 0x009000ffcb004388 */ /* 0x0007e20000000c00 */
[C---:B--2---:R-:W-:Y:S04]  /*8810*/  @!P4 LEA R140, P2, R2.reuse, R148, 0x1 ;  /* 0x00000094028cc211 */ /* 0x044fe800078408ff */
[----:B------:R-:W-:Y:S02]  /*8820*/  @!P4 LEA.HI.X R141, R2, R149, R116, 0x1, P2 ;  /* 0x00000095028dc211 */ /* 0x000fe400010f0c74 */
[C---:B------:R-:W-:Y:S02]  /*8830*/  @!P3 LEA R2, P0, R3.reuse, R152, 0x1 ;  /* 0x000000980302b211 */ /* 0x040fe400078008ff */
[C---:B-1----:R-:W-:Y:S01]  /*8840*/  @!P4 LEA R118, P2, R3.reuse, R146, 0x1 ;  /* 0x000000920376c211 */ /* 0x042fe200078408ff */
[----:B------:R-:W-:Y:S01]  /*8850*/  @!PT LDS RZ, [RZ] ;  /* 0x00000000fffff984 */ /* 0x000fe20000000800 */
[----:B------:R-:W-:Y:S01]  /*8860*/  @!PT LDS RZ, [RZ] ;  /* 0x00000000fffff984 */ /* 0x000fe20000000800 */
[----:B------:R-:W-:Y:S01]  /*8870*/  @!PT LDS RZ, [RZ] ;  /* 0x00000000fffff984 */ /* 0x000fe20000000800 */
[----:B------:R3:W-:Y:S01]  /*8880*/  @!P4 LDGSTS.E.BYPASS.LTC128B.128 [R203+0x9000], desc[UR20][R140.64+0x80] ;  /* 0x090000808ccbcfae */ /* 0x0007e2000b901d54 */
[----:B------:R-:W-:Y:S03]  /*8890*/  IADD3.X R116, R116, UR26, RZ, P6, !PT ;  /* 0x0000001a74747c10 */ /* 0x000fe6000b7fe4ff */
[----:B------:R3:W-:Y:S01]  /*88a0*/  @P3 STS.128 [R203+0xb000], RZ ;  /* 0x00b000ffcb003388 */ /* 0x0007e20000000c00 */
[C-C-:B------:R-:W-:Y:S03]  /*88b0*/  @!P4 LEA.HI.X R119, R3.reuse, R147, R116.reuse, 0x1, P2 ;  /* 0x000000930377c211 */ /* 0x140fe600010f0c74 */
[----:B------:R-:W-:Y:S01]  /*88c0*/  @!PT LDS RZ, [RZ] ;  /* 0x00000000fffff984 */ /* 0x000fe20000000800 */
[----:B------:R-:W-:Y:S01]  /*88d0*/  @!PT LDS RZ, [RZ] ;  /* 0x00000000fffff984 */ /* 0x000fe20000000800 */
[----:B------:R-:W-:Y:S01]  /*88e0*/  @!PT LDS RZ, [RZ] ;  /* 0x00000000fffff984 */ /* 0x000fe20000000800 */
[----:B------:R3:W-:Y:S01]  /*88f0*/  @!P3 LDGSTS.E.BYPASS.LTC128B.128 [R203+0xb000], desc[UR20][R138.64+0x100] ;  /* 0x0b0001008acbbfae */ /* 0x0007e2000b901d54 */
[C---:B----4-:R-:W-:Y:S03]  /*8900*/  @!P1 LEA R136, P5, R3.reuse, R144, 0x1 ;  /* 0x0000009003889211 */ /* 0x050fe600078a08ff */
[----:B------:R3:W-:Y:S01]  /*8910*/  @P1 STS.128 [R203+0x7800], RZ ;  /* 0x007800ffcb001388 */ /* 0x0007e20000000c00 */
[C-C-:B------:R-:W-:Y:S02]  /*8920*/  @!P1 LEA.HI.X R137, R3.reuse, R145, R116.reuse, 0x1, P5 ;  /* 0x0000009103899211 */ /* 0x140fe400028f0c74 */
        /* <DEDUP_REMOVED lines=17> */
.L_x_892:
[----:B--2---:R-:W2:Y:S01]  /*8a40*/  LDL R5, [R1+0x24] ;  /* 0x0000240001057983 */ /* 0x004ea20000100800 */
[----:B------:R-:W-:Y:S01]  /*8a50*/  UIMAD.WIDE.U32 UR16, UR32, UR8, URZ ;  /* 0x00000008201072a5 */ /* 0x000fe2000f8e003f */
[----:B------:R-:W-:Y:S04]  /*8a60*/  DEPBAR.LE SB0, 0x0 ;  /* 0x000080000000791a */ /* 0x000fe80000000000 */
[----:B------:R-:W3:Y:S01]  /*8a70*/  LDL R4, [R1+0x30] ;  /* 0x0000300001047983 */ /* 0x000ee20000100800 */
[----:B------:R-:W-:Y:S02]  /*8a80*/  USHF.R.S32.HI UR10, URZ, 0x1f, UR32 ;  /* 0x0000001f3f0a7899 */ /* 0x000fe40008011420 */
[----:B------:R-:W-:Y:S01]  /*8a90*/  UISETP.GE.AND UP0, UPT, UR32, 0x1, UPT ;  /* 0x000000012000788c */ /* 0x000fe2000bf06270 */
[----:B------:R-:W4:Y:S01]  /*8aa0*/  LDL.64 R2, [R1+0x60] ;  /* 0x0000600001027983 */ /* 0x000f220000100a00 */
[----:B------:R-:W-:Y:S03]  /*8ab0*/  UIMAD UR10, UR10, UR8, URZ ;  /* 0x000000080a0a72a4 */ /* 0x000fe6000f8e023f */
[----:B------:R-:W5:Y:S01]  /*8ac0*/  LDL R9, [R1+0x34] ;  /* 0x0000340001097983 */ /* 0x000f620000100800 */
[----:B------:R-:W-:Y:S03]  /*8ad0*/  UIMAD UR10, UR32, UR9, UR10 ;  /* 0x00000009200a72a4 */ /* 0x000fe6000f8e020a */
[----:B------:R-:W5:Y:S01]  /*8ae0*/  LDL R8, [R1+0x50] ;  /* 0x0000500001087983 */ /* 0x000f620000100800 */
[----:B------:R-:W-:Y:S03]  /*8af0*/  UIADD3 UR10, UR17, UR10, URZ ;  /* 0x0000000a110a7290 */ /* 0x000fe6000fffe03f */
[----:B------:R-:W5:Y:S04]  /*8b00*/  LDL R14, [R1+0x54] ;  /* 0x00005400010e7983 */ /* 0x000f680000100800 */
[----:B------:R-:W5:Y:S04]  /*8b10*/  LDL R21, [R1+0x48] ;  /* 0x0000480001157983 */ /* 0x000f680000100800 */
[----:B------:R-:W5:Y:S04]  /*8b20*/  LDL R20, [R1+0x4c] ;  /* 0x00004c0001147983 */ /* 0x000f680000100800 */
[----:B------:R-:W5:Y:S04]  /*8b30*/  LDL R26, [R1+0x40] ;  /* 0x00004000011a7983 */ /* 0x000f680000100800 */
[----:B------:R-:W5:Y:S04]  /*8b40*/  LDL R25, [R1+0x44] ;  /* 0x0000440001197983 */ /* 0x000f680000100800 */
[----:B------:R-:W5:Y:S01]  /*8b50*/  LDL R24, [R1+0x38] ;  /* 0x0000380001187983 */ /* 0x000f620000100800 */
[----:B------:R-:W-:Y:S06]  /*8b60*/  BAR.SYNC.DEFER_BLOCKING 0x0 ;  /* 0x0000000000007b1d */ /* 0x000fec0000010000 */
[----:B------:R-:W-:Y:S01]  /*8b70*/  @P1 STS.128 [R203+0xc000], RZ ;  /* 0x00c000ffcb001388 */ /* 0x000fe20000000c00 */
[----:B--2---:R-:W-:Y:S01]  /*8b80*/  ISETP.GE.AND P4, PT, R5, UR29, PT ;  /* 0x0000001d05007c0c */ /* 0x004fe2000bf86270 */
[----:B------:R-:W-:Y:S01]  /*8b90*/  IMAD.U32 R5, RZ, RZ, UR17 ;  /* 0x00000011ff057e24 */ /* 0x000fe2000f8e00ff */
[----:B---3--:R-:W-:Y:S05]  /*8ba0*/  ISETP.GE.AND P3, PT, R4, UR29, PT ;  /* 0x0000001d04007c0c */ /* 0x008fea000bf66270 */
[----:B------:R-:W2:Y:S01]  /*8bb0*/  LDL R5, [R1+0x3c] ;  /* 0x00003c0001057983 */ /* 0x000ea20000100800 */
[----:B------:R-:W-:Y:S02]  /*8bc0*/  IMAD.U32 R4, RZ, RZ, UR16 ;  /* 0x00000010ff047e24 */ /* 0x000fe4000f8e00ff */
[----:B----4-:R-:W-:Y:S03]  /*8bd0*/  IMAD.U32 R3, RZ, RZ, UR10 ;  /* 0x0000000aff037e24 */ /* 0x010fe6000f8e00ff */
[C---:B------:R-:W-:Y:S01]  /*8be0*/  LEA R2, P0, R4.reuse, R2, 0x6 ;  /* 0x0000000204027211 */ /* 0x040fe200078030ff */
[----:B-1----:R-:W1:Y:S03]  /*8bf0*/  @!P4 LDC.64 R6, c[0x0][0x220] ;  /* 0x00008800ff06cb82 */ /* 0x002e660000000a00 */
[----:B-----5:R-:W-:Y:S02]  /*8c00*/  LEA.HI.X R4, R4, R9, R3, 0x6, P0 ;  /* 0x0000000904047211 */ /* 0x020fe400000f3403 */
[C---:B------:R-:W-:Y:S02]  /*8c10*/  @!P1 LEA R8, P2, R2.reuse, R8, 0x1 ;  /* 0x0000000802089211 */ /* 0x040fe400078408ff */
[C---:B------:R-:W-:Y:S01]  /*8c20*/  IADD3 R3, P5, R2.reuse, UR31, RZ ;  /* 0x0000001f02037c10 */ /* 0x040fe2000ffbe0ff */
[----:B------:R-:W3:Y:S01]  /*8c30*/  @!P3 LDC.64 R10, c[0x0][0x220] ;  /* 0x00008800ff0abb82 */ /* 0x000ee20000000a00 */
[C-C-:B------:R-:W-:Y:S05]  /*8c40*/  @!P1 LEA.HI.X R9, R2.reuse, R14, R4.reuse, 0x1, P2 ;  /* 0x0000000e02099211 */ /* 0x140fea00010f0c04 */
[----:B------:R-:W-:Y:S01]  /*8c50*/  @!PT LDS RZ, [RZ] ;  /* 0x00000000fffff984 */ /* 0x000fe20000000800 */
[----:B------:R-:W-:Y:S01]  /*8c60*/  @!PT LDS RZ, [RZ] ;  /* 0x00000000fffff984 */ /* 0x000fe20000000800 */
[----:B------:R-:W-:Y:S01]  /*8c70*/  @!PT LDS RZ, [RZ] ;  /* 0x00000000fffff984 */ /* 0x000fe20000000800 */
[----:B------:R3:W-:Y:S02]  /*8c80*/  @!P1 LDGSTS.E.BYPASS.LTC128B.128 [R203+0xc000], desc[UR20][R8.64] ;  /* 0x0c00000008cb9fae */ /* 0x0007e4000b901d54 */
[----:B------:R-:W4:Y:S02]  /*8c90*/  @!P4 LDC.64 R12, c[0x0][0x220] ;  /* 0x00008800ff0ccb82 */ /* 0x000f240000000a00 */
[----:B------:R-:W-:Y:S01]  /*8ca0*/  @P4 STS.128 [R203+0xe000], RZ ;  /* 0x00e000ffcb004388 */ /* 0x000fe20000000c00 */
[C---:B-1----:R-:W-:Y:S05]  /*8cb0*/  @!P4 LEA R6, P0, R2.reuse, R6, 0x1 ;  /* 0x000000060206c211 */ /* 0x042fea00078008ff */
[----:B------:R-:W1:Y:S01]  /*8cc0*/  @!P3 LDC.64 R16, c[0x0][0x220] ;  /* 0x00008800ff10bb82 */ /* 0x000e620000000a00 */
[C-C-:B------:R-:W-:Y:S05]  /*8cd0*/  @!P4 LEA.HI.X R7, R2.reuse, R7, R4.reuse, 0x1, P0 ;  /* 0x000000070207c211 */ /* 0x140fea00000f0c04 */
[----:B------:R-:W-:Y:S01]  /*8ce0*/  @!PT LDS RZ, [RZ] ;  /* 0x00000000fffff984 */ /* 0x000fe20000000800 */
[----:B------:R-:W-:Y:S01]  /*8cf0*/  @!PT LDS RZ, [RZ] ;  /* 0x00000000fffff984 */ /* 0x000fe20000000800 */
[----:B------:R-:W-:Y:S01]  /*8d00*/  @!PT LDS RZ, [RZ] ;  /* 0x00000000fffff984 */ /* 0x000fe20000000800 */
[----:B------:R1:W-:Y:S02]  /*8d10*/  @!P4 LDGSTS.E.BYPASS.LTC128B.128 [R203+0xe000], desc[UR20][R6.64+0x80] ;  /* 0x0e00008006cbcfae */ /* 0x0003e4000b901d54 */
[----:B------:R-:W5:Y:S02]  /*8d20*/  @!P4 LDC.64 R14, c[0x0][0x220] ;  /* 0x00008800ff0ecb82 */ /* 0x000f640000000a00 */
[----:B------:R-:W-:Y:S01]  /*8d30*/  @P3 STS.128 [R203+0x10000], RZ ;  /* 0x010000ffcb003388 */ /* 0x000fe20000000c00 */
[C---:B---3--:R-:W-:Y:S05]  /*8d40*/  @!P3 LEA R8, P0, R2.reuse, R10, 0x1 ;  /* 0x0000000a0208b211 */ /* 0x048fea00078008ff */
[----:B------:R-:W3:Y:S01]  /*8d50*/  @!P3 LDC.64 R18, c[0x0][0x220] ;  /* 0x00008800ff12bb82 */ /* 0x000ee20000000a00 */
[C---:B------:R-:W-:Y:S02]  /*8d60*/  @!P1 LEA R10, P2, R3.reuse, R21, 0x1 ;  /* 0x00000015030a9211 */ /* 0x040fe400078408ff */
[----:B------:R-:W-:Y:S02]  /*8d70*/  @!P3 LEA.HI.X R9, R2, R11, R4, 0x1, P0 ;  /* 0x0000000b0209b211 */ /* 0x000fe400000f0c04 */
[----:B------:R-:W-:Y:S02]  /*8d80*/  IADD3.X R4, R4, UR30, RZ, P5, !PT ;  /* 0x0000001e04047c10 */ /* 0x000fe4000affe4ff */
[C---:B----4-:R-:W-:Y:S01]  /*8d90*/  @!P4 LEA R12, P0, R3.reuse, R12, 0x1 ;  /* 0x0000000c030cc211 */ /* 0x050fe200078008ff */
[----:B------:R-:W-:Y:S01]  /*8da0*/  @!PT LDS RZ, [RZ] ;  /* 0x00000000fffff984 */ /* 0x000fe20000000800 */
[----:B------:R-:W-:Y:S01]  /*8db0*/  @!PT LDS RZ, [RZ] ;  /* 0x00000000fffff984 */ /* 0x000fe20000000800 */
[----:B------:R-:W-:Y:S01]  /*8dc0*/  @!PT LDS RZ, [RZ] ;  /* 0x00000000fffff984 */ /* 0x000fe20000000800 */
[----:B------:R4:W-:Y:S01]  /*8dd0*/  @!P3 LDGSTS.E.BYPASS.LTC128B.128 [R203+0x10000], desc[UR20][R8.64+0x100] ;  /* 0x1000010008cbbfae */ /* 0x0009e2000b901d54 */
[C-C-:B------:R-:W-:Y:S01]  /*8de0*/  @!P1 LEA.HI.X R11, R3.reuse, R20, R4.reuse, 0x1, P2 ;  /* 0x00000014030b9211 */ /* 0x140fe200010f0c04 */
[----:B------:R-:W5:Y:S01]  /*8df0*/  @!P3 LDC.64 R22, c[0x0][0x220] ;  /* 0x00008800ff16bb82 */ /* 0x000f620000000a00 */
[C-C-:B------:R-:W-:Y:S01]  /*8e00*/  @!P4 LEA.HI.X R13, R3.reuse, R13, R4.reuse, 0x1, P0 ;  /* 0x0000000d030dc211 */ /* 0x140fe200000f0c04 */
[----:B------:R-:W-:Y:S01]  /*8e10*/  @P1 STS.128 [R203+0xc800], RZ ;  /* 0x00c800ffcb001388 */ /* 0x000fe20000000c00 */
[C---:B------:R-:W-:Y:S03]  /*8e20*/  IADD3 R2, P2, R3.reuse, UR31, RZ ;  /* 0x0000001f03027c10 */ /* 0x040fe6000ff5e0ff */
[----:B------:R-:W-:Y:S01]  /*8e30*/  @!PT LDS RZ, [RZ] ;  /* 0x00000000fffff984 */ /* 0x000fe20000000800 */
[----:B------:R-:W-:Y:S01]  /*8e40*/  @!PT LDS RZ, [RZ] ;  /* 0x00000000fffff984 */ /* 0x000fe20000000800 */
[----:B------:R-:W-:Y:S01]  /*8e50*/  @!PT LDS RZ, [RZ] ;  /* 0x00000000fffff984 */ /* 0x000fe20000000800 */
[----:B------:R3:W-:Y:S01]  /*8e60*/  @!P1 LDGSTS.E.BYPASS.LTC128B.128 [R203+0xc800], desc[UR20][R10.64] ;  /* 0x0c8000000acb9fae */ /* 0x0007e2000b901d54 */
[C---:B-1----:R-:W-:Y:S01]  /*8e70*/  @!P3 LEA R6, P0, R3.reuse, R16, 0x1 ;  /* 0x000000100306b211 */ /* 0x042fe200078008ff */
[----:B------:R-:W1:Y:S02]  /*8e80*/  @!P4 LDC.64 R20, c[0x0][0x220] ;  /* 0x00008800ff14cb82 */ /* 0x000e640000000a00 */
[----:B------:R-:W-:Y:S01]  /*8e90*/  @P4 STS.128 [R203+0xe800], RZ ;  /* 0x00e800ffcb004388 */ /* 0x000fe20000000c00 */
[----:B------:R-:W-:Y:S03]  /*8ea0*/  @!P3 LEA.HI.X R7, R3, R17, R4, 0x1, P0 ;  /* 0x000000110307b211 */ /* 0x000fe600000f0c04 */
[----:B------:R-:W-:Y:S01]  /*8eb0*/  @!PT LDS RZ, [RZ] ;  /* 0x00000000fffff984 */ /* 0x000fe20000000800 */
[----:B------:R-:W-:Y:S01]  /*8ec0*/  @!PT LDS RZ, [RZ] ;  /* 0x00000000fffff984 */ /* 0x000fe20000000800 */
[----:B------:R-:W-:Y:S01]  /*8ed0*/  @!PT LDS RZ, [RZ] ;  /* 0x00000000fffff984 */ /* 0x000fe20000000800 */
[----:B------:R5:W-:Y:S01]  /*8ee0*/  @!P4 LDGSTS.E.BYPASS.LTC128B.128 [R203+0xe800], desc[UR20][R12.64+0x80] ;  /* 0x0e8000800ccbcfae */ /* 0x000be2000b901d54 */
[----:B------:R-:W-:Y:S02]  /*8ef0*/  IADD3.X R4, R4, UR30, RZ, P2, !PT ;  /* 0x0000001e04047c10 */ /* 0x000fe400097fe4ff */
[C---:B------:R-:W-:Y:S01]  /*8f00*/  IADD3 R3, P6, R2.reuse, UR31, RZ ;  /* 0x0000001f02037c10 */ /* 0x040fe2000ffde0ff */
[----:B------:R-:W-:Y:S04]  /*8f10*/  @P3 STS.128 [R203+0x10800], RZ ;  /* 0x010800ffcb003388 */ /* 0x000fe80000000c00 */
[----:B------:R-:W-:Y:S01]  /*8f20*/  @!PT LDS RZ, [RZ] ;  /* 0x00000000fffff984 */ /* 0x000fe20000000800 */
[----:B------:R-:W-:Y:S01]  /*8f30*/  @!PT LDS RZ, [RZ] ;  /* 0x00000000fffff984 */ /* 0x000fe20000000800 */
[----:B------:R-:W-:Y:S01]  /*8f40*/  @!PT LDS RZ, [RZ] ;  /* 0x00000000fffff984 */ /* 0x000fe20000000800 */
[----:B------:R1:W-:Y:S01]  /*8f50*/  @!P3 LDGSTS.E.BYPASS.LTC128B.128 [R203+0x10800], desc[UR20][R6.64+0x100] ;  /* 0x1080010006cbbfae */ /* 0x0003e2000b901d54 */
[C---:B----4-:R-:W-:Y:S03]  /*8f60*/  @!P1 LEA R8, P0, R2.reuse, R26, 0x1 ;  /* 0x0000001a02089211 */ /* 0x050fe600078008ff */
[----:B------:R-:W-:Y:S01]  /*8f70*/  @P1 STS.128 [R203+0xd000], RZ ;  /* 0x00d000ffcb001388 */ /* 0x000fe20000000c00 */
[C-C-:B------:R-:W-:Y:S02]  /*8f80*/  @!P1 LEA.HI.X R9, R2.reuse, R25, R4.reuse, 0x1, P0 ;  /* 0x0000001902099211 */ /* 0x140fe400000f0c04 */
[C---:B---3--:R-:W-:Y:S03]  /*8f90*/  @!P3 LEA R10, P0, R2.reuse, R18, 0x1 ;  /* 0x00000012020ab211 */ /* 0x048fe600078008ff */
[----:B------:R-:W-:Y:S01]  /*8fa0*/  @!PT LDS RZ, [RZ] ;  /* 0x00000000fffff984 */ /* 0x000fe20000000800 */
[----:B------:R-:W-:Y:S01]  /*8fb0*/  @!PT LDS RZ, [RZ] ;  /* 0x00000000fffff984 */ /* 0x000fe20000000800 */
[----:B------:R-:W-:Y:S01]  /*8fc0*/  @!PT LDS RZ, [RZ] ;  /* 0x00000000fffff984 */ /* 0x000fe20000000800 */
[----:B------:R3:W-:Y:S01]  /*8fd0*/  @!P1 LDGSTS.E.BYPASS.LTC128B.128 [R203+0xd000], desc[UR20][R8.64] ;  /* 0x0d00000008cb9fae */ /* 0x0007e2000b901d54 */
[C-C-:B------:R-:W-:Y:S03]  /*8fe0*/  @!P3 LEA.HI.X R11, R2.reuse, R19, R4.reuse, 0x1, P0 ;  /* 0x00000013020bb211 */ /* 0x140fe600000f0c04 */
[----:B------:R-:W-:Y:S01]  /*8ff0*/  @P4 STS.128 [R203+0xf000], RZ ;  /* 0x00f000ffcb004388 */ /* 0x000fe20000000c00 */
[C---:B-----5:R-:W-:Y:S04]  /*9000*/  @!P4 LEA R12, P2, R2.reuse, R14, 0x1 ;  /* 0x0000000e020cc211 */ /* 0x060fe800078408ff */
[----:B------:R-:W-:Y:S02]  /*9010*/  @!P4 LEA.HI.X R13, R2, R15, R4, 0x1, P2 ;  /* 0x0000000f020dc211 */ /* 0x000fe400010f0c04 */
[----:B------:R-:W-:Y:S02]  /*9020*/  IADD3.X R4, R4, UR30, RZ, P6, !PT ;  /* 0x0000001e04047c10 */ /* 0x000fe4000b7fe4ff */
[C---:B-1----:R-:W-:Y:S01]  /*9030*/  @!P4 LEA R6, P2, R3.reuse, R20, 0x1 ;  /* 0x000000140306c211 */ /* 0x042fe200078408ff */
[----:B------:R-:W-:Y:S01]  /*9040*/  @!PT LDS RZ, [RZ] ;  /* 0x00000000fffff984 */ /* 0x000fe20000000800 */
[----:B------:R-:W-:Y:S01]  /*9050*/  @!PT LDS RZ, [RZ] ;  /* 0x00000000fffff984 */ /* 0x000fe20000000800 */
[----:B------:R-:W-:Y:S01]  /*9060*/  @!PT LDS RZ, [RZ] ;  /* 0x00000000fffff984 */ /* 0x000fe20000000800 */
[----:B------:R-:W-:Y:S01]  /*9070*/  @!P4 LDGSTS.E.BYPASS.LTC128B.128 [R203+0xf000], desc[UR20][R12.64+0x80] ;  /* 0x0f0000800ccbcfae */ /* 0x000fe2000b901d54 */
[C---:B------:R-:W-:Y:S02]  /*9080*/  @!P3 LEA R2, P0, R3.reuse, R22, 0x1 ;  /* 0x000000160302b211 */ /* 0x040fe400078008ff */
[C-C-:B------:R-:W-:Y:S01]  /*9090*/  @!P4 LEA.HI.X R7, R3.reuse, R21, R4.reuse, 0x1, P2 ;  /* 0x000000150307c211 */ /* 0x140fe200010f0c04 */
[----:B------:R-:W-:Y:S04]  /*90a0*/  @P3 STS.128 [R203+0x11000], RZ ;  /* 0x011000ffcb003388 */ /* 0x000fe80000000c00 */
[----:B------:R-:W-:Y:S01]  /*90b0*/  @!PT LDS RZ, [RZ] ;  /* 0x00000000fffff984 */ /* 0x000fe20000000800 */
[----:B------:R-:W-:Y:S01]  /*90c0*/  @!PT LDS RZ, [RZ] ;  /* 0x00000000fffff984 */ /* 0x000fe20000000800 */
[----:B------:R-:W-:Y:S01]  /*90d0*/  @!PT LDS RZ, [RZ] ;  /* 0x00000000fffff984 */ /* 0x000fe20000000800 */
[----:B------:R-:W-:Y:S01]  /*90e0*/  @!P3 LDGSTS.E.BYPASS.LTC128B.128 [R203+0x11000], desc[UR20][R10.64+0x100] ;  /* 0x110001000acbbfae */ /* 0x000fe2000b901d54 */
[C---:B---3--:R-:W-:Y:S03]  /*90f0*/  @!P1 LEA R8, P5, R3.reuse, R24, 0x1 ;  /* 0x0000001803089211 */ /* 0x048fe600078a08ff */
[----:B------:R-:W-:Y:S01]  /*9100*/  @P1 STS.128 [R203+0xd800], RZ ;  /* 0x00d800ffcb001388 */ /* 0x000fe20000000c00 */
[C-C-:B--2---:R-:W-:Y:S02]  /*9110*/  @!P1 LEA.HI.X R9, R3.reuse, R5, R4.reuse, 0x1, P5 ;  /* 0x0000000503099211 */ /* 0x144fe400028f0c04 */
[----:B------:R-:W-:Y:S02]  /*9120*/  @!P3 LEA.HI.X R3, R3, R23, R4, 0x1, P0 ;  /* 0x000000170303b211 */ /* 0x000fe400000f0c04 */
[----:B------:R-:W-:Y:S01]  /*9130*/  PLOP3.LUT P0, PT, PT, PT, UP0, 0x80, 0x0 ;  /* 0x000000000000781c */ /* 0x000fe20003f0f008 */
        /* <DEDUP_REMOVED lines=14> */
[----:B------:R-:W-:Y:S04]  /*9220*/  LDSM.16.M88.4 R32, [R187] ;  /* 0x00000000bb20783b */ /* 0x000fe80000000200 */
[----:B------:R-:W-:Y:S04]  /*9230*/  LDSM.16.M88.4 R16, [R180+0x6800] ;  /* 0x00680000b410783b */ /* 0x000fe80000000200 */
[----:B-1----:R-:W2:Y:S04]  /*9240*/  LDSM.16.M88.4 R8, [R180+0x6000] ;  /* 0x00600000b408783b */ /* 0x002ea80000000200 */
[----:B------:R-:W1:Y:S04]  /*9250*/  LDSM.16.M88.4 R24, [R180+0x7000] ;  /* 0x00700000b418783b */ /* 0x000e680000000200 */
[----:B------:R-:W4:Y:S04]  /*9260*/  LDSM.16.M88.4 R136, [R180+0x7800] ;  /* 0x00780000b488783b */ /* 0x000f280000000200 */
[----:B------:R-:W0:Y:S04]  /*9270*/  LDGDEPBAR ;  /* 0x00000000000079af */ /* 0x000e280000000000 */
[----:B------:R-:W-:Y:S04]  /*9280*/  LDSM.16.M88.4 R140, [R188] ;  /* 0x00000000bc8c783b */ /* 0x000fe80000000200 */
[----:B------:R-:W5:Y:S04]  /*9290*/  LDSM.16.M88.4 R144, [R191] ;  /* 0x00000000bf90783b */ /* 0x000f680000000200 */
[----:B------:R-:W3:Y:S04]  /*92a0*/  LDSM.16.M88.4 R148, [R202] ;  /* 0x00000000ca94783b */ /* 0x000ee80000000200 */
[----:B------:R-:W3:Y:S04]  /*92b0*/  LDSM.16.M88.4 R152, [R201] ;  /* 0x00000000c998783b */ /* 0x000ee80000000200 */
[----:B------:R-:W3:Y:S04]  /*92c0*/  LDSM.16.M88.4 R156, [R200] ;  /* 0x00000000c89c783b */ /* 0x000ee80000000200 */
[----:B------:R-:W-:Y:S01]  /*92d0*/  LDSM.16.M88.4 R160, [R190] ;  /* 0x00000000bea0783b */ /* 0x000fe20000000200 */
[C---:B--2---:R-:W-:Y:S03]  /*92e0*/  HMMA.16816.F32.BF16 R4, R32.reuse, R8, RZ ;  /* 0x000000082004723c */ /* 0x044fe600000418ff */
[----:B------:R-:W2:Y:S04]  /*92f0*/  LDSM.16.M88.4 R164, [R186+0x6000] ;  /* 0x00600000baa4783b */ /* 0x000ea80000000200 */
[----:B------:R-:W2:Y:S01]  /*9300*/  LDSM.16.M88.4 R168, [R186+0x6800] ;  /* 0x00680000baa8783b */ /* 0x000ea20000000200 */
[C---:B------:R-:W-:Y:S03]  /*9310*/  HMMA.16816.F32.BF16 R8, R32.reuse, R10, RZ ;  /* 0x0000000a2008723c */ /* 0x040fe600000418ff */
[----:B------:R-:W-:Y:S03]  /*9320*/  LDSM.16.M88.4 R172, [R189] ;  /* 0x00000000bdac783b */ /* 0x000fe60000000200 */
[C---:B------:R-:W-:Y:S01]  /*9330*/  HMMA.16816.F32.BF16 R12, R32.reuse, R16, RZ ;  /* 0x00000010200c723c */ /* 0x040fe200000418ff */
[----:B------:R-:W-:Y:S05]  /*9340*/  LDSM.16.M88.4 R176, [R185] ;  /* 0x00000000b9b0783b */ /* 0x000fea0000000200 */
[C---:B------:R-:W-:Y:S06]  /*9350*/  HMMA.16816.F32.BF16 R16, R32.reuse, R18, RZ ;  /* 0x000000122010723c */ /* 0x040fec00000418ff */
[C---:B-1----:R-:W-:Y:S06]  /*9360*/  HMMA.16816.F32.BF16 R20, R32.reuse, R24, RZ ;  /* 0x000000182014723c */ /* 0x042fec00000418ff */
[C---:B------:R-:W-:Y:S06]  /*9370*/  HMMA.16816.F32.BF16 R24, R32.reuse, R26, RZ ;  /* 0x0000001a2018723c */ /* 0x040fec00000418ff */
[C---:B----4-:R-:W-:Y:S06]  /*9380*/  HMMA.16816.F32.BF16 R28, R32.reuse, R136, RZ ;  /* 0x00000088201c723c */ /* 0x050fec00000418ff */
[----:B------:R-:W-:Y:S01]  /*9390*/  HMMA.16816.F32.BF16 R32, R32, R138, RZ ;  /* 0x0000008a2020723c */ /* 0x000fe200000418ff */
[----:B------:R-:W1:Y:S05]  /*93a0*/  LDSM.16.M88.4 R136, [R186+0x7000] ;  /* 0x00700000ba88783b */ /* 0x000e6a0000000200 */
[C---:B-----5:R-:W-:Y:S06]  /*93b0*/  HMMA.16816.F32.BF16 R4, R140.reuse, R144, R4 ;  /* 0x000000908c04723c */ /* 0x060fec0000041804 */
[C---:B------:R-:W-:Y:S01]  /*93c0*/  HMMA.16816.F32.BF16 R8, R140.reuse, R146, R8 ;  /* 0x000000928c08723c */ /* 0x040fe20000041808 */
[----:B------:R-:W4:Y:S05]  /*93d0*/  LDSM.16.M88.4 R144, [R186+0x7800] ;  /* 0x00780000ba90783b */ /* 0x000f2a0000000200 */
[C---:B---3--:R-:W-:Y:S06]  /*93e0*/  HMMA.16816.F32.BF16 R12, R140.reuse, R148, R12 ;  /* 0x000000948c0c723c */ /* 0x048fec000004180c */
[C---:B------:R-:W-:Y:S01]  /*93f0*/  HMMA.16816.F32.BF16 R16, R140.reuse, R150, R16 ;  /* 0x000000968c10723c */ /* 0x040fe20000041810 */
[----:B------:R-:W3:Y:S05]  /*9400*/  LDSM.16.M88.4 R148, [R185+0x800] ;  /* 0x00080000b994783b */ /* 0x000eea0000000200 */
[C---:B------:R-:W-:Y:S06]  /*9410*/  HMMA.16816.F32.BF16 R20, R140.reuse, R152, R20 ;  /* 0x000000988c14723c */ /* 0x040fec0000041814 */
[C---:B------:R-:W-:Y:S01]  /*9420*/  HMMA.16816.F32.BF16 R24, R140.reuse, R154, R24 ;  /* 0x0000009a8c18723c */ /* 0x040fe20000041818 */
[----:B------:R-:W-:Y:S05]  /*9430*/  LDSM.16.M88.4 R152, [R185+0x1800] ;  /* 0x00180000b998783b */ /* 0x000fea0000000200 */
[C---:B------:R-:W-:Y:S06]  /*9440*/  HMMA.16816.F32.BF16 R28, R140.reuse, R156, R28 ;  /* 0x0000009c8c1c723c */ /* 0x040fec000004181c */
[----:B------:R-:W-:Y:S01]  /*9450*/  HMMA.16816.F32.BF16 R32, R140, R158, R32 ;  /* 0x0000009e8c20723c */ /* 0x000fe20000041820 */
[----:B------:R-:W5:Y:S04]  /*9460*/  LDSM.16.M88.4 R140, [R185+0x1000] ;  /* 0x00100000b98c783b */ /* 0x000f680000000200 */
[----:B------:R-:W-:Y:S01]  /*9470*/  LDSM.16.M88.4 R156, [R187+0x2000] ;  /* 0x00200000bb9c783b */ /* 0x000fe20000000200 */
[C---:B--2---:R-:W-:Y:S06]  /*9480*/  HMMA.16816.F32.BF16 R4, R160.reuse, R164, R4 ;  /* 0x000000a4a004723c */ /* 0x044fec0000041804 */
[C---:B------:R-:W-:Y:S01]  /*9490*/  HMMA.16816.F32.BF16 R8, R160.reuse, R166, R8 ;  /* 0x000000a6a008723c */ /* 0x040fe20000041808 */
[----:B------:R-:W2:Y:S05]  /*94a0*/  LDSM.16.M88.4 R164, [R180+0x8000] ;  /* 0x00800000b4a4783b */ /* 0x000eaa0000000200 */
[C---:B------:R-:W-:Y:S06]  /*94b0*/  HMMA.16816.F32.BF16 R12, R160.reuse, R168, R12 ;  /* 0x000000a8a00c723c */ /* 0x040fec000004180c */
[C---:B------:R-:W-:Y:S01]  /*94c0*/  HMMA.16816.F32.BF16 R16, R160.reuse, R170, R16 ;  /* 0x000000aaa010723c */ /* 0x040fe20000041810 */
[----:B------:R-:W2:Y:S05]  /*94d0*/  LDSM.16.M88.4 R168, [R180+0x8800] ;  /* 0x00880000b4a8783b */ /* 0x000eaa0000000200 */
[C---:B-1----:R-:W-:Y:S06]  /*94e0*/  HMMA.16816.F32.BF16 R20, R160.reuse, R136, R20 ;  /* 0x00000088a014723c */ /* 0x042fec0000041814 */
[C---:B------:R-:W-:Y:S01]  /*94f0*/  HMMA.16816.F32.BF16 R24, R160.reuse, R138, R24 ;  /* 0x0000008aa018723c */ /* 0x040fe20000041818 */
[----:B------:R-:W1:Y:S05]  /*9500*/  LDSM.16.M88.4 R136, [R180+0x9000] ;  /* 0x00900000b488783b */ /* 0x000e6a0000000200 */
[C---:B----4-:R-:W-:Y:S06]  /*9510*/  HMMA.16816.F32.BF16 R28, R160.reuse, R144, R28 ;  /* 0x00000090a01c723c */ /* 0x050fec000004181c */
[----:B------:R-:W-:Y:S01]  /*9520*/  HMMA.16816.F32.BF16 R32, R160, R146, R32 ;  /* 0x00000092a020723c */ /* 0x000fe20000041820 */
[----:B------:R-:W4:Y:S04]  /*9530*/  LDSM.16.M88.4 R144, [R180+0x9800] ;  /* 0x00980000b490783b */ /* 0x000f280000000200 */
[----:B------:R-:W-:Y:S01]  /*9540*/  LDSM.16.M88.4 R160, [R188+0x2000] ;  /* 0x00200000bca0783b */ /* 0x000fe20000000200 */
[C---:B------:R-:W-:Y:S06]  /*9550*/  HMMA.16816.F32.BF16 R4, R172.reuse, R176, R4 ;  /* 0x000000b0ac04723c */ /* 0x040fec0000041804 */
[C---:B------:R-:W-:Y:S01]  /*9560*/  HMMA.16816.F32.BF16 R8, R172.reuse, R178, R8 ;  /* 0x000000b2ac08723c */ /* 0x040fe20000041808 */
[----:B------:R-:W4:Y:S05]  /*9570*/  LDSM.16.M88.4 R176, [R199] ;  /* 0x00000000c7b0783b */ /* 0x000f2a0000000200 */
[C---:B---3--:R-:W-:Y:S06]  /*9580*/  HMMA.16816.F32.BF16 R12, R172.reuse, R148, R12 ;  /* 0x00000094ac0c723c */ /* 0x048fec000004180c */
[C---:B------:R-:W-:Y:S01]  /*9590*/  HMMA.16816.F32.BF16 R16, R172.reuse, R150, R16 ;  /* 0x00000096ac10723c */ /* 0x040fe20000041810 */
[----:B------:R-:W3:Y:S05]  /*95a0*/  LDSM.16.M88.4 R148, [R198] ;  /* 0x00000000c694783b */ /* 0x000eea0000000200 */
[C---:B-----5:R-:W-:Y:S06]  /*95b0*/  HMMA.16816.F32.BF16 R20, R172.reuse, R140, R20 ;  /* 0x0000008cac14723c */ /* 0x060fec0000041814 */
[C---:B------:R-:W-:Y:S01]  /*95c0*/  HMMA.16816.F32.BF16 R24, R172.reuse, R142, R24 ;  /* 0x0000008eac18723c */ /* 0x040fe20000041818 */
[----:B------:R-:W5:Y:S05]  /*95d0*/  LDSM.16.M88.4 R140, [R197] ;  /* 0x00000000c58c783b */ /* 0x000f6a0000000200 */
[C---:B------:R-:W-:Y:S06]  /*95e0*/  HMMA.16816.F32.BF16 R28, R172.reuse, R152, R28 ;  /* 0x00000098ac1c723c */ /* 0x040fec000004181c */
[----:B------:R-:W-:Y:S01]  /*95f0*/  HMMA.16816.F32.BF16 R32, R172, R154, R32 ;  /* 0x0000009aac20723c */ /* 0x000fe20000041820 */
[----:B------:R-:W5:Y:S04]  /*9600*/  LDSM.16.M88.4 R152, [R196] ;  /* 0x00000000c498783b */ /* 0x000f680000000200 */
        /* <DEDUP_REMOVED lines=16> */
[----:B------:R-:W4:Y:S05]  /*9710*/  LDSM.16.M88.4 R176, [R185+0x2000] ;  /* 0x00200000b9b0783b */ /* 0x000f2a0000000200 */
[C---:B---3--:R-:W-:Y:S06]  /*9720*/  HMMA.16816.F32.BF16 R12, R160.reuse, R148, R12 ;  /* 0x00000094a00c723c */ /* 0x048fec000004180c */
[C---:B------:R-:W-:Y:S01]  /*9730*/  HMMA.16816.F32.BF16 R16, R160.reuse, R150, R16 ;  /* 0x00000096a010723c */ /* 0x040fe20000041810 */
[----:B------:R-:W3:Y:S05]  /*9740*/  LDSM.16.M88.4 R148, [R185+0x2800] ;  /* 0x00280000b994783b */ /* 0x000eea0000000200 */
[C---:B-----5:R-:W-:Y:S06]  /*9750*/  HMMA.16816.F32.BF16 R20, R160.reuse, R140, R20 ;  /* 0x0000008ca014723c */ /* 0x060fec0000041814 */
[C---:B------:R-:W-:Y:S01]  /*9760*/  HMMA.16816.F32.BF16 R24, R160.reuse, R142, R24 ;  /* 0x0000008ea018723c */ /* 0x040fe20000041818 */
[----:B------:R-:W5:Y:S05]  /*9770*/  LDSM.16.M88.4 R140, [R185+0x3000] ;  /* 0x00300000b98c783b */ /* 0x000f6a0000000200 */
        /* <DEDUP_REMOVED lines=32> */
[----:B------:R-:W-:Y:S05]  /*9980*/  LDSM.16.M88.4 R172, [R185+0x4000] ;  /* 0x00400000b9ac783b */ /* 0x000fea0000000200 */
        /* <DEDUP_REMOVED lines=9> */
[----:B------:R-:W4:Y:S01]  /*9a20*/  LDSM.16.M88.4 R160, [R186+0xb800] ;  /* 0x00b80000baa0783b */ /* 0x000f220000000200 */
[C---:B------:R-:W-:Y:S06]  /*9a30*/  HMMA.16816.F32.BF16 R4, R164.reuse, R176, R4 ;  /* 0x000000b0a404723c */ /* 0x040fec0000041804 */
[C---:B------:R-:W-:Y:S06]  /*9a40*/  HMMA.16816.F32.BF16 R8, R164.reuse, R178, R8 ;  /* 0x000000b2a408723c */ /* 0x040fec0000041808 */
[C---:B---3--:R-:W-:Y:S06]  /*9a50*/  HMMA.16816.F32.BF16 R12, R164.reuse, R148, R12 ;  /* 0x00000094a40c723c */ /* 0x048fec000004180c */
[C---:B------:R-:W-:Y:S01]  /*9a60*/  HMMA.16816.F32.BF16 R16, R164.reuse, R150, R16 ;  /* 0x00000096a410723c */ /* 0x040fe20000041810 */
[----:B------:R-:W3:Y:S05]  /*9a70*/  LDSM.16.M88.4 R148, [R189+0x4000] ;  /* 0x00400000bd94783b */ /* 0x000eea0000000200 */
[C---:B-----5:R-:W-:Y:S06]  /*9a80*/  HMMA.16816.F32.BF16 R20, R164.reuse, R140, R20 ;  /* 0x0000008ca414723c */ /* 0x060fec0000041814 */
[C---:B------:R-:W-:Y:S01]  /*9a90*/  HMMA.16816.F32.BF16 R24, R164.reuse, R142, R24 ;  /* 0x0000008ea418723c */ /* 0x040fe20000041818 */
[----:B------:R-:W5:Y:S05]  /*9aa0*/  LDSM.16.M88.4 R140, [R185+0x4800] ;  /* 0x00480000b98c783b */ /* 0x000f6a0000000200 */
[C---:B------:R-:W-:Y:S06]  /*9ab0*/  HMMA.16816.F32.BF16 R28, R164.reuse, R152, R28 ;  /* 0x00000098a41c723c */ /* 0x040fec000004181c */
[----:B------:R-:W-:Y:S06]  /*9ac0*/  HMMA.16816.F32.BF16 R32, R164, R154, R32 ;  /* 0x0000009aa420723c */ /* 0x000fec0000041820 */
[C---:B--2---:R-:W-:Y:S06]  /*9ad0*/  HMMA.16816.F32.BF16 R4, R156.reuse, R168, R4 ;  /* 0x000000a89c04723c */ /* 0x044fec0000041804 */
[C---:B------:R-:W-:Y:S06]  /*9ae0*/  HMMA.16816.F32.BF16 R8, R156.reuse, R170, R8 ;  /* 0x000000aa9c08723c */ /* 0x040fec0000041808 */
[C---:B-1----:R-:W-:Y:S06]  /*9af0*/  HMMA.16816.F32.BF16 R12, R156.reuse, R136, R12 ;  /* 0x000000889c0c723c */ /* 0x042fec000004180c */
[C---:B------:R-:W-:Y:S01]  /*9b00*/  HMMA.16816.F32.BF16 R16, R156.reuse, R138, R16 ;  /* 0x0000008a9c10723c */ /* 0x040fe20000041810 */
[----:B------:R-:W1:Y:S05]  /*9b10*/  LDSM.16.M88.4 R136, [R185+0x5000] ;  /* 0x00500000b988783b */ /* 0x000e6a0000000200 */
[C---:B----4-:R-:W-:Y:S06]  /*9b20*/  HMMA.16816.F32.BF16 R20, R156.reuse, R144, R20 ;  /* 0x000000909c14723c */ /* 0x050fec0000041814 */
[C---:B------:R-:W-:Y:S01]  /*9b30*/  HMMA.16816.F32.BF16 R24, R156.reuse, R146, R24 ;  /* 0x000000929c18723c */ /* 0x040fe20000041818 */
[----:B------:R-:W2:Y:S01]  /*9b40*/  LDSM.16.M88.4 R144, [R185+0x5800] ;  /* 0x00580000b990783b */ /* 0x000ea20000000200 */
[----:B------:R-:W-:Y:S04]  /*9b50*/  DEPBAR.LE SB0, 0x0 ;  /* 0x000080000000791a */ /* 0x000fe80000000000 */
[C---:B------:R-:W-:Y:S01]  /*9b60*/  HMMA.16816.F32.BF16 R28, R156.reuse, R160, R28 ;  /* 0x000000a09c1c723c */ /* 0x040fe2000004181c */
[----:B------:R-:W-:Y:S05]  /*9b70*/  BAR.SYNC.DEFER_BLOCKING 0x0 ;  /* 0x0000000000007b1d */ /* 0x000fea0000010000 */
[----:B------:R-:W-:Y:S06]  /*9b80*/  HMMA.16816.F32.BF16 R32, R156, R162, R32 ;  /* 0x000000a29c20723c */ /* 0x000fec0000041820 */
[C---:B---3--:R-:W-:Y:S06]  /*9b90*/  HMMA.16816.F32.BF16 R4, R148.reuse, R172, R4 ;  /* 0x000000ac9404723c */ /* 0x048fec0000041804 */
[C---:B------:R-:W-:Y:S06]  /*9ba0*/  HMMA.16816.F32.BF16 R8, R148.reuse, R174, R8 ;  /* 0x000000ae9408723c */ /* 0x040fec0000041808 */
[C---:B-----5:R-:W-:Y:S06]  /*9bb0*/  HMMA.16816.F32.BF16 R12, R148.reuse, R140, R12 ;  /* 0x0000008c940c723c */ /* 0x060fec000004180c */
[C---:B------:R-:W-:Y:S06]  /*9bc0*/  HMMA.16816.F32.BF16 R16, R148.reuse, R142, R16 ;  /* 0x0000008e9410723c */ /* 0x040fec0000041810 */
[----:B------:R-:W-:Y:S01]  /*9bd0*/  FMNMX.FTZ R2, R4, R0, !PT ;  /* 0x0000000004027209 */ /* 0x000fe20007810000 */
[C---:B-1----:R-:W-:Y:S04]  /*9be0*/  HMMA.16816.F32.BF16 R20, R148.reuse, R136, R20 ;  /* 0x000000889414723c */ /* 0x042fe80000041814 */
[----:B------:R-:W-:Y:S02]  /*9bf0*/  FMNMX.FTZ R2, R5, R2, !PT ;  /* 0x0000000205027209 */ /* 0x000fe40007810000 */
[C---:B------:R-:W-:Y:S05]  /*9c00*/  HMMA.16816.F32.BF16 R24, R148.reuse, R138, R24 ;  /* 0x0000008a9418723c */ /* 0x040fea0000041818 */
[----:B------:R-:W-:Y:S01]  /*9c10*/  FMNMX.FTZ R3, R8, R2, !PT ;  /* 0x0000000208037209 */ /* 0x000fe20007810000 */
[C---:B--2---:R-:W-:Y:S05]  /*9c20*/  HMMA.16816.F32.BF16 R28, R148.reuse, R144, R28 ;  /* 0x00000090941c723c */ /* 0x044fea000004181c */
[----:B------:R-:W-:Y:S01]  /*9c30*/  FMNMX.FTZ R2, R6, R117, !PT ;  /* 0x0000007506027209 */ /* 0x000fe20007810000 */
[----:B------:R-:W-:Y:S05]  /*9c40*/  HMMA.16816.F32.BF16 R32, R148, R146, R32 ;  /* 0x000000929420723c */ /* 0x000fea0000041820 */
[----:B------:R-:W-:Y:S02]  /*9c50*/  FMNMX.FTZ R3, R9, R3, !PT ;  /* 0x0000000309037209 */ /* 0x000fe40007810000 */
[----:B------:R-:W-:Y:S04]  /*9c60*/  FMNMX.FTZ R2, R7, R2, !PT ;  /* 0x0000000207027209 */ /* 0x000fe80007810000 */
        /* <DEDUP_REMOVED lines=24> */
.L_x_893:
[----:B---3--:R-:W-:Y:S01]  /*9df0*/  FMNMX.FTZ R2, R31, R143, !PT ;  /* 0x0000008f1f027209 */ /* 0x008fe20007810000 */
[----:B------:R-:W2:Y:S01]  /*9e00*/  LDL.64 R166, [R1+0x28] ;  /* 0x0000280001a67983 */ /* 0x000ea20000100a00 */
[----:B------:R-:W-:Y:S01]  /*9e10*/  IMAD.MOV.U32 R144, RZ, RZ, 0x7054 ;  /* 0x00007054ff907424 */ /* 0x000fe200078e00ff */
[----:B------:R-:W-:Y:S01]  /*9e20*/  UIADD3 UR24, UR22, -0x61c88647, URZ ;  /* 0x9e3779b916187890 */ /* 0x000fe2000fffe03f */
[----:B------:R-:W-:Y:S01]  /*9e30*/  FMNMX.FTZ R2, R34, R2, !PT ;  /* 0x0000000222027209 */ /* 0x000fe20007810000 */
[----:B------:R-:W-:Y:S01]  /*9e40*/  UIADD3 UR19, UR22, 0x3c6ef372, URZ ;  /* 0x3c6ef37216137890 */ /* 0x000fe2000fffe03f */
[----:B------:R-:W-:Y:S01]  /*9e50*/  IMAD.U32 R170, RZ, RZ, UR5 ;  /* 0x00000005ffaa7e24 */ /* 0x000fe2000f8e00ff */
[----:B------:R-:W1:Y:S01]  /*9e60*/  SHFL.BFLY PT, R116, R142, 0x2, 0x1f ;  /* 0x0c401f008e747f89 */ /* 0x000e6200000e0000 */
[----:B------:R-:W-:Y:S01]  /*9e70*/  FMNMX.FTZ R2, R35, R2, !PT ;  /* 0x0000000223027209 */ /* 0x000fe20007810000 */
[----:B------:R-:W-:Y:S02]  /*9e80*/  UIADD3 UR18, UR23, 0x32370b8f, URZ ;  /* 0x32370b8f17127890 */ /* 0x000fe4000fffe03f */
[----:B------:R-:W-:Y:S04]  /*9e90*/  PRMT R170, R170, R144, UR5 ;  /* 0x00000005aaaa7e16 */ /* 0x000fe80008000090 */
[----:B------:R-:W-:Y:S01]  /*9ea0*/  LDSM.16.MT88.4 R148, [R184+0xc000] ;  /* 0x00c00000b894783b */ /* 0x000fe20000004200 */
[----:B------:R-:W-:Y:S02]  /*9eb0*/  UIADD3 UR17, UR22, 0x78dde6e4, URZ ;  /* 0x78dde6e416117890 */ /* 0x000fe4000fffe03f */
[----:B------:R-:W-:Y:S02]  /*9ec0*/  UIADD3 UR16, UR23, -0x126145ec, URZ ;  /* 0xed9eba1417107890 */ /* 0x000fe4000fffe03f */
[----:B------:R-:W-:Y:S02]  /*9ed0*/  UIADD3 UR25, UR22, -0x4ab325aa, URZ ;  /* 0xb54cda5616197890 */ /* 0x000fe4000fffe03f */
[----:B------:R-:W-:Y:S01]  /*9ee0*/  UIADD3 UR10, UR23, -0x4498517b, URZ ;  /* 0xbb67ae85170a7890 */ /* 0x000fe2000fffe03f */
[----:B------:R-:W-:Y:S01]  /*9ef0*/  LDSM.16.MT88.4 R144, [R182+0xc000] ;  /* 0x00c00000b690783b */ /* 0x000fe20000004200 */
[----:B------:R-:W-:Y:S02]  /*9f00*/  UIADD3 UR28, UR22, -0x255992d5, URZ ;  /* 0xdaa66d2b161c7890 */ /* 0x000fe4000fffe03f */
[----:B------:R-:W-:Y:S04]  /*9f10*/  USHF.L.U32 UR15, UR32, 0x1, URZ ;  /* 0x00000001200f7899 */ /* 0x000fe8000800063f */
[----:B------:R-:W-:Y:S01]  /*9f20*/  ULOP3.LUT UR11, UR15, UR23, URZ, 0x3c, !UPT ;  /* 0x000000170f0b7292 */ /* 0x000fe2000f8e3c3f */
[----:B------:R-:W3:Y:S01]  /*9f30*/  SHFL.BFLY PT, R118, R2, 0x2, 0x1f ;  /* 0x0c401f0002767f89 */ /* 0x000ee200000e0000 */
[----:B------:R-:W-:Y:S01]  /*9f40*/  UIADD3 UR15, UR15, 0x1, URZ ;  /* 0x000000010f0f7890 */ /* 0x000fe2000fffe03f */
[----:B-1----:R-:W-:Y:S03]  /*9f50*/  FMNMX.FTZ R116, R142, R116, !PT ;  /* 0x000000748e747209 */ /* 0x002fe60007810000 */
[----:B------:R-:W-:Y:S03]  /*9f60*/  LOP3.LUT R3, R213, UR11, RZ, 0x3c, !PT ;  /* 0x0000000bd5037c12 */ /* 0x000fe6000f8e3cff */
[----:B------:R-:W-:Y:S01]  /*9f70*/  LDSM.16.MT88.4 R140, [R181+0xc000] ;  /* 0x00c00000b58c783b */ /* 0x000fe20000004200 */
[----:B------:R-:W-:Y:S02]  /*9f80*/  UIADD3 UR11, UR23, -0x56f99767, URZ ;  /* 0xa9066899170b7890 */ /* 0x000fe4000fffe03f */
[----:B------:R-:W-:Y:S01]  /*9f90*/  ULOP3.LUT UR15, UR15, UR23, URZ, 0x3c, !UPT ;  /* 0x000000170f0f7292 */ /* 0x000fe2000f8e3c3f */
[----:B------:R-:W-:Y:S04]  /*9fa0*/  IMAD.WIDE.U32 R138, R3, -0x326172a9, RZ ;  /* 0xcd9e8d57038a7825 */ /* 0x000fe800078e00ff */
[----:B------:R-:W1:Y:S01]  /*9fb0*/  SHFL.BFLY PT, R119, R116, 0x1, 0x1f ;  /* 0x0c201f0074777f89 */ /* 0x000e6200000e0000 */
[----:B---3--:R-:W-:Y:S02]  /*9fc0*/  FMNMX.FTZ R118, R2, R118, !PT ;  /* 0x0000007602767209 */ /* 0x008fe40007810000 */
[----:B------:R-:W-:Y:S01]  /*9fd0*/  LOP3.LUT R2, R211, UR10, R212, 0x96, !PT ;  /* 0x0000000ad3027c12 */ /* 0x000fe2000f8e96d4 */
[----:B------:R-:W-:Y:S04]  /*9fe0*/  UIADD3 UR10, UR23, 0x76cf5d0a, URZ ;  /* 0x76cf5d0a170a7890 */ /* 0x000fe8000fffe03f */
[----:B------:R-:W3:Y:S01]  /*9ff0*/  SHFL.BFLY PT, R137, R118, 0x1, 0x1f ;  /* 0x0c201f0076897f89 */ /* 0x000ee200000e0000 */
[----:B------:R-:W-:Y:S05]  /*a000*/  IMAD.WIDE.U32 R172, R2, -0x326172a9, RZ ;  /* 0xcd9e8d5702ac7825 */ /* 0x000fea00078e00ff */
[----:B------:R-:W-:Y:S02]  /*a010*/  LOP3.LUT R138, R173, UR19, R138, 0x96, !PT ;  /* 0x00000013ad8a7c12 */ /* 0x000fe4000f8e968a */
[----:B-1----:R-:W-:Y:S04]  /*a020*/  FMNMX.FTZ R116, R116, R119, !PT ;  /* 0x0000007774747209 */ /* 0x002fe80007810000 */
[C---:B------:R-:W-:Y:S01]  /*a030*/  FSETP.NEU.FTZ.AND P0, PT, R116.reuse, -INF , PT ;  /* 0xff8000007400780b */ /* 0x040fe20003f1d000 */
[C---:B------:R-:W-:Y:S01]  /*a040*/  FMUL.FTZ R164, R116.reuse, UR4 ;  /* 0x0000000474a47c20 */ /* 0x040fe20008410000 */
[----:B------:R-:W-:Y:S04]  /*a050*/  FADD.FTZ R0, -R116, R0 ;  /* 0x0000000074007221 */ /* 0x000fe80000010100 */
[----:B------:R-:W-:Y:S05]  /*a060*/  FSEL R164, R164, RZ, P0 ;  /* 0x000000ffa4a47208 */ /* 0x000fea0000000000 */
        /* <DEDUP_REMOVED lines=10> */
[----:B------:R-:W-:Y:S05]  /*a110*/  FFMA.FTZ R17, R17, UR4, -R164 ;  /* 0x0000000411117c23 */ /* 0x000fea00080108a4 */
[----:B------:R-:W1:Y:S10]  /*a120*/  MUFU.EX2 R171, R5 ;  /* 0x0000000500ab7308 */ /* 0x000e740000000800 */
[----:B------:R-:W-:Y:S10]  /*a130*/  MUFU.EX2 R179, R8 ;  /* 0x0000000800b37308 */ /* 0x000ff40000000800 */
[----:B------:R-:W4:Y:S01]  /*a140*/  MUFU.EX2 R206, R9 ;  /* 0x0000000900ce7308 */ /* 0x000f220000000800 */
[----:B-1----:R-:W-:Y:S04]  /*a150*/  F2FP.BF16.F32.PACK_AB R159, R171, R177 ;  /* 0x000000b1ab9f723e */ /* 0x002fe800000010ff */
[----:B------:R-:W-:Y:S05]  /*a160*/  PRMT R158, R159, 0x7632, R158 ;  /* 0x000076329f9e7816 */ /* 0x000fea000000009e */
[----:B------:R-:W-:Y:S10]  /*a170*/  MUFU.EX2 R209, R13 ;  /* 0x0000000d00d17308 */ /* 0x000ff40000000800 */
[----:B------:R-:W-:Y:S01]  /*a180*/  MUFU.EX2 R252, R16 ;  /* 0x0000001000fc7308 */ /* 0x000fe20000000800 */
[----:B----4-:R-:W-:Y:S04]  /*a190*/  F2FP.BF16.F32.PACK_AB R157, R206, R179 ;  /* 0x000000b3ce9d723e */ /* 0x010fe800000010ff */
[----:B------:R-:W-:Y:S05]  /*a1a0*/  PRMT R156, R157, 0x7632, R156 ;  /* 0x000076329d9c7816 */ /* 0x000fea000000009c */
[----:B------:R-:W-:Y:S01]  /*a1b0*/  MUFU.EX2 R250, R17 ;  /* 0x0000001100fa7308 */ /* 0x000fe20000000800 */
[----:B--2---:R-:W-:Y:S01]  /*a1c0*/  LOP3.LUT R2, R139, UR24, R166, 0x96, !PT ;  /* 0x000000188b027c12 */ /* 0x004fe2000f8e96a6 */
[----:B------:R-:W-:Y:S04]  /*a1d0*/  IMAD.WIDE.U32 R138, R138, -0x2daee0ad, RZ ;  /* 0xd2511f538a8a7825 */ /* 0x000fe800078e00ff */
[----:B------:R-:W-:Y:S05]  /*a1e0*/  IMAD.WIDE.U32 R2, R2, -0x2daee0ad, RZ ;  /* 0xd2511f5302027825 */ /* 0x000fea00078e00ff */
[----:B------:R-:W-:Y:S02]  /*a1f0*/  LOP3.LUT R136, R3, UR10, R210, 0x96, !PT ;  /* 0x0000000a03887c12 */ /* 0x000fe4000f8e96d2 */
[----:B------:R-:W-:Y:S02]  /*a200*/  LOP3.LUT R2, R139, UR18, R2, 0x96, !PT ;  /* 0x000000128b027c12 */ /* 0x000fe4000f8e9602 */
[----:B---3--:R-:W-:Y:S01]  /*a210*/  FMNMX.FTZ R3, R118, R137, !PT ;  /* 0x0000008976037209 */ /* 0x008fe20007810000 */
[----:B------:R-:W-:Y:S03]  /*a220*/  IMAD.WIDE.U32 R136, R136, -0x326172a9, RZ ;  /* 0xcd9e8d5788887825 */ /* 0x000fe600078e00ff */
[----:B------:R-:W-:Y:S01]  /*a230*/  FSETP.NEU.FTZ.AND P0, PT, R3, -INF , PT ;  /* 0xff8000000300780b */ /* 0x000fe20003f1d000 */
[----:B------:R-:W-:Y:S01]  /*a240*/  IMAD.WIDE.U32 R152, R2, -0x326172a9, RZ ;  /* 0xcd9e8d5702987825 */ /* 0x000fe200078e00ff */
[----:B------:R-:W-:Y:S03]  /*a250*/  LOP3.LUT R4, R137, UR28, R172, 0x96, !PT ;  /* 0x0000001c89047c12 */ /* 0x000fe6000f8e96ac */
[----:B------:R-:W-:Y:S01]  /*a260*/  FMUL.FTZ R118, R3, UR4 ;  /* 0x0000000403767c20 */ /* 0x000fe20008410000 */
[----:B------:R-:W-:Y:S01]  /*a270*/  LOP3.LUT R136, R153, UR17, R136, 0x96, !PT ;  /* 0x0000001199887c12 */ /* 0x000fe2000f8e9688 */
[----:B------:R-:W-:Y:S03]  /*a280*/  IMAD.WIDE.U32 R4, R4, -0x2daee0ad, RZ ;  /* 0xd2511f5304047825 */ /* 0x000fe600078e00ff */
[----:B------:R-:W-:Y:S01]  /*a290*/  FSEL R118, R118, RZ, P0 ;  /* 0x000000ff76767208 */ /* 0x000fe20000000000 */
[----:B------:R-:W-:Y:S01]  /*a2a0*/  IMAD.WIDE.U32 R174, R136, -0x2daee0ad, RZ ;  /* 0xd2511f5388ae7825 */ /* 0x000fe200078e00ff */
[----:B------:R-:W-:Y:S03]  /*a2b0*/  LOP3.LUT R5, R5, UR16, R138, 0x96, !PT ;  /* 0x0000001005057c12 */ /* 0x000fe6000f8e968a */
[----:B------:R-:W-:Y:S01]  /*a2c0*/  FFMA.FTZ R6, R6, UR4, -R118 ;  /* 0x0000000406067c23 */ /* 0x000fe20008010876 */
[----:B------:R-:W-:Y:S01]  /*a2d0*/  LOP3.LUT R162, R175, UR11, R4, 0x96, !PT ;  /* 0x0000000bafa27c12 */ /* 0x000fe2000f8e9604 */
[--C-:B------:R-:W-:Y:S01]  /*a2e0*/  FFMA.FTZ R7, R7, UR4, -R118.reuse ;  /* 0x0000000407077c23 */ /* 0x100fe20008010876 */
[----:B------:R-:W-:Y:S01]  /*a2f0*/  IMAD.WIDE.U32 R168, R5, -0x326172a9, RZ ;  /* 0xcd9e8d5705a87825 */ /* 0x000fe200078e00ff */
[----:B------:R1:W-:Y:S03]  /*a300*/  MUFU.EX2 R176, R6 ;  /* 0x0000000600b07308 */ /* 0x0003e60000000800 */
[--C-:B------:R-:W-:Y:S01]  /*a310*/  FFMA.FTZ R10, R10, UR4, -R118.reuse ;  /* 0x000000040a0a7c23 */ /* 0x100fe20008010876 */
[----:B------:R-:W-:Y:S04]  /*a320*/  IMAD.WIDE.U32 R162, R162, -0x326172a9, RZ ;  /* 0xcd9e8d57a2a27825 */ /* 0x000fe800078e00ff */
[--C-:B------:R-:W-:Y:S01]  /*a330*/  FFMA.FTZ R11, R11, UR4, -R118.reuse ;  /* 0x000000040b0b7c23 */ /* 0x100fe20008010876 */
[--C-:B------:R-:W-:Y:S01]  /*a340*/  FFMA.FTZ R14, R14, UR4, -R118.reuse ;  /* 0x000000040e0e7c23 */ /* 0x100fe20008010876 */
[--C-:B------:R-:W-:Y:S01]  /*a350*/  FFMA.FTZ R15, R15, UR4, -R118.reuse ;  /* 0x000000040f0f7c23 */ /* 0x100fe20008010876 */
[C---:B------:R-:W-:Y:S01]  /*a360*/  LOP3.LUT R4, R162.reuse, 0xffff, RZ, 0xc0, !PT ;  /* 0x0000ffffa2047812 */ /* 0x040fe200078ec0ff */
[----:B------:R2:W3:Y:S01]  /*a370*/  MUFU.EX2 R178, R7 ;  /* 0x0000000700b27308 */ /* 0x0004e20000000800 */
[----:B------:R-:W-:Y:S01]  /*a380*/  LOP3.LUT R2, R162, 0xff, RZ, 0xc0, !PT ;  /* 0x000000ffa2027812 */ /* 0x000fe200078ec0ff */
[----:B------:R-:W-:Y:S01]  /*a390*/  FFMA.FTZ R22, R22, UR4, -R118 ;  /* 0x0000000416167c23 */ /* 0x000fe20008010876 */
[----:B------:R-:W-:Y:S01]  /*a3a0*/  SHF.R.U32.HI R4, RZ, 0x8, R4 ;  /* 0x00000008ff047819 */ /* 0x000fe20000011604 */
[----:B------:R-:W-:Y:S01]  /*a3b0*/  FFMA.FTZ R26, R26, UR4, -R118 ;  /* 0x000000041a1a7c23 */ /* 0x000fe20008010876 */
[----:B------:R-:W-:Y:S02]  /*a3c0*/  SHF.R.U32.HI R9, RZ, 0x18, R162 ;  /* 0x00000018ff097819 */ /* 0x000fe400000116a2 */
[----:B------:R-:W-:Y:S03]  /*a3d0*/  PRMT R138, R2, 0x5410, R4 ;  /* 0x00005410028a7816 */ /* 0x000fe60000000004 */
[----:B------:R-:W-:Y:S01]  /*a3e0*/  MUFU.EX2 R207, R10 ;  /* 0x0000000a00cf7308 */ /* 0x000fe20000000800 */
[----:B------:R-:W-:Y:S02]  /*a3f0*/  SHF.R.U32.HI R4, RZ, 0x10, R162 ;  /* 0x00000010ff047819 */ /* 0x000fe400000116a2 */
[----:B------:R-:W-:Y:S02]  /*a400*/  LOP3.LUT R2, R163, UR25, R168, 0x96, !PT ;  /* 0x00000019a3027c12 */ /* 0x000fe4000f8e96a8 */
[----:B------:R-:W-:Y:S02]  /*a410*/  LOP3.LUT R8, R4, 0xff, RZ, 0xc0, !PT ;  /* 0x000000ff04087812 */ /* 0x000fe400078ec0ff */
[C---:B------:R-:W-:Y:S03]  /*a420*/  LOP3.LUT R4, R2.reuse, 0xffff, RZ, 0xc0, !PT ;  /* 0x0000ffff02047812 */ /* 0x040fe600078ec0ff */
[----:B------:R-:W4:Y:S01]  /*a430*/  MUFU.EX2 R208, R11 ;  /* 0x0000000b00d07308 */ /* 0x000f220000000800 */
[----:B-1----:R-:W-:Y:S02]  /*a440*/  SHF.R.U32.HI R6, RZ, 0x10, R2 ;  /* 0x00000010ff067819 */ /* 0x002fe40000011602 */
[----:B------:R-:W-:Y:S02]  /*a450*/  SHF.R.U32.HI R5, RZ, 0x8, R4 ;  /* 0x00000008ff057819 */ /* 0x000fe40000011604 */
[----:B--2---:R-:W-:Y:S02]  /*a460*/  LOP3.LUT R7, R2, 0xff, RZ, 0xc0, !PT ;  /* 0x000000ff02077812 */ /* 0x004fe400078ec0ff */
[----:B------:R-:W-:Y:S03]  /*a470*/  SHF.R.U32.HI R4, RZ, 0x18, R2 ;  /* 0x00000018ff047819 */ /* 0x000fe60000011602 */
[----:B------:R-:W-:Y:S01]  /*a480*/  MUFU.EX2 R214, R14 ;  /* 0x0000000e00d67308 */ /* 0x000fe20000000800 */
[----:B------:R-:W-:Y:S02]  /*a490*/  LOP3.LUT R2, R6, 0xff, RZ, 0xc0, !PT ;  /* 0x000000ff06027812 */ /* 0x000fe400078ec0ff */
[----:B------:R-:W-:Y:S02]  /*a4a0*/  PRMT R5, R7, 0x5410, R5 ;  /* 0x0000541007057816 */ /* 0x000fe40000000005 */
[----:B------:R-:W-:Y:S01]  /*a4b0*/  PRMT R4, R2, 0x5410, R4 ;  /* 0x0000541002047816 */ /* 0x000fe20000000004 */
[----:B------:R-:W-:Y:S01]  /*a4c0*/  FMUL.FTZ R2, R0, UR4 ;  /* 0x0000000400027c20 */ /* 0x000fe20008410000 */
[----:B------:R-:W-:Y:S01]  /*a4d0*/  FADD.FTZ R0, -R3, R117 ;  /* 0x0000007503007221 */ /* 0x000fe20000010100 */
[----:B---3--:R-:W-:Y:S02]  /*a4e0*/  F2FP.BF16.F32.PACK_AB R161, R178, R176 ;  /* 0x000000b0b2a1723e */ /* 0x008fe400000010ff */
[----:B------:R-:W-:Y:S01]  /*a4f0*/  MUFU.EX2 R251, R15 ;  /* 0x0000000f00fb7308 */ /* 0x000fe20000000800 */
[--C-:B------:R-:W-:Y:S01]  /*a500*/  HSET2.LE.AND R136, R5, R170.reuse, PT ;  /* 0x000000aa05887233 */ /* 0x100fe20003803000 */
[----:B------:R-:W-:Y:S01]  /*a510*/  FMUL.FTZ R0, R0, UR4 ;  /* 0x0000000400007c20 */ /* 0x000fe20008410000 */
[--C-:B------:R-:W-:Y:S01]  /*a520*/  HSET2.LE.AND R137, R4, R170.reuse, PT ;  /* 0x000000aa04897233 */ /* 0x100fe20003803000 */
[----:B----4-:R-:W-:Y:S01]  /*a530*/  IMAD.MOV.U32 R175, RZ, RZ, R208 ;  /* 0x000000ffffaf7224 */ /* 0x010fe200078e00d0 */
[----:B------:R-:W-:Y:S02]  /*a540*/  PRMT R4, R159, 0x5410, R158 ;  /* 0x000054109f047816 */ /* 0x000fe4000000009e */
[C---:B------:R-:W-:Y:S03]  /*a550*/  PRMT R160, R161.reuse, 0x7632, R160 ;  /* 0x00007632a1a07816 */ /* 0x040fe600000000a0 */
[----:B------:R-:W1:Y:S01]  /*a560*/  MUFU.EX2 R2, R2 ;  /* 0x0000000200027308 */ /* 0x000e620000000800 */
[----:B------:R-:W-:Y:S02]  /*a570*/  LOP3.LUT R136, R136, R4, RZ, 0xc0, !PT ;  /* 0x0000000488887212 */ /* 0x000fe400078ec0ff */
[----:B------:R-:W-:Y:S02]  /*a580*/  PRMT R4, R161, 0x5410, R160 ;  /* 0x00005410a1047816 */ /* 0x000fe400000000a0 */
[----:B------:R-:W-:Y:S02]  /*a590*/  F2FP.BF16.F32.PACK_AB R155, R208, R207 ;  /* 0x000000cfd09b723e */ /* 0x000fe400000010ff */
[----:B------:R-:W-:Y:S03]  /*a5a0*/  PRMT R8, R8, 0x5410, R9 ;  /* 0x0000541008087816 */ /* 0x000fe60000000009 */
[----:B------:R-:W2:Y:S01]  /*a5b0*/  MUFU.EX2 R0, R0 ;  /* 0x0000000000007308 */ /* 0x000ea20000000800 */
[----:B------:R-:W-:Y:S02]  /*a5c0*/  LOP3.LUT R137, R137, R4, RZ, 0xc0, !PT ;  /* 0x0000000489897212 */ /* 0x000fe400078ec0ff */
[--C-:B------:R-:W-:Y:S02]  /*a5d0*/  HSET2.LE.AND R138, R138, R170.reuse, PT ;  /* 0x000000aa8a8a7233 */ /* 0x100fe40003803000 */
[----:B------:R-:W-:Y:S02]  /*a5e0*/  PRMT R4, R157, 0x5410, R156 ;  /* 0x000054109d047816 */ /* 0x000fe4000000009c */
[C---:B------:R-:W-:Y:S03]  /*a5f0*/  PRMT R154, R155.reuse, 0x7632, R154 ;  /* 0x000076329b9a7816 */ /* 0x040fe6000000009a */
[----:B------:R-:W-:Y:S01]  /*a600*/  MUFU.EX2 R208, R21 ;  /* 0x0000001500d07308 */ /* 0x000fe20000000800 */
[--C-:B------:R-:W-:Y:S01]  /*a610*/  HSET2.LE.AND R139, R8, R170.reuse, PT ;  /* 0x000000aa088b7233 */ /* 0x100fe20003803000 */
[----:B-1----:R-:W-:Y:S01]  /*a620*/  FMUL.FTZ R5, R2, R125 ;  /* 0x0000007d02057220 */ /* 0x002fe20000410000 */
[----:B------:R-:W-:Y:S01]  /*a630*/  LOP3.LUT R138, R138, R4, RZ, 0xc0, !PT ;  /* 0x000000048a8a7212 */ /* 0x000fe200078ec0ff */
[C---:B------:R-:W-:Y:S01]  /*a640*/  FMUL.FTZ R8, R2.reuse, R120 ;  /* 0x0000007802087220 */ /* 0x040fe20000410000 */
[----:B------:R-:W-:Y:S01]  /*a650*/  PRMT R4, R155, 0x5410, R154 ;  /* 0x000054109b047816 */ /* 0x000fe2000000009a */
[C---:B------:R-:W-:Y:S01]  /*a660*/  FMUL.FTZ R9, R2.reuse, R121 ;  /* 0x0000007902097220 */ /* 0x040fe20000410000 */
[C---:B------:R-:W-:Y:S01]  /*a670*/  FMUL.FTZ R36, R2.reuse, R36 ;  /* 0x0000002402247220 */ /* 0x040fe20000410000 */
[C---:B------:R-:W-:Y:S01]  /*a680*/  FMUL.FTZ R37, R2.reuse, R37 ;  /* 0x0000002502257220 */ /* 0x040fe20000410000 */
[----:B------:R-:W-:Y:S01]  /*a690*/  LOP3.LUT R139, R139, R4, RZ, 0xc0, !PT ;  /* 0x000000048b8b7212 */ /* 0x000fe200078ec0ff */
[----:B------:R-:W-:Y:S01]  /*a6a0*/  FMUL.FTZ R4, R2, R124 ;  /* 0x0000007c02047220 */ /* 0x000fe20000410000 */
[C---:B--2---:R-:W-:Y:S01]  /*a6b0*/  FMUL.FTZ R6, R0.reuse, R126 ;  /* 0x0000007e00067220 */ /* 0x044fe20000410000 */
[C---:B------:R-:W-:Y:S01]  /*a6c0*/  FMUL.FTZ R7, R0.reuse, R127 ;  /* 0x0000007f00077220 */ /* 0x040fe20000410000 */
[C---:B------:R-:W-:Y:S01]  /*a6d0*/  FMUL.FTZ R10, R0.reuse, R122 ;  /* 0x0000007a000a7220 */ /* 0x040fe20000410000 */
[----:B------:R-:W-:Y:S01]  /*a6e0*/  FMUL.FTZ R11, R0, R123 ;  /* 0x0000007b000b7220 */ /* 0x000fe20000410000 */
[----:B------:R-:W-:Y:S01]  /*a6f0*/  LDSM.16.MT88.4 R124, [R181+0xe000] ;  /* 0x00e00000b57c783b */ /* 0x000fe20000004200 */
[----:B------:R-:W-:Y:S01]  /*a700*/  FMUL.FTZ R13, R2, R129 ;  /* 0x00000081020d7220 */ /* 0x000fe20000410000 */
[C---:B------:R-:W-:Y:S01]  /*a710*/  FMUL.FTZ R14, R0.reuse, R130 ;  /* 0x00000082000e7220 */ /* 0x040fe20000410000 */
[C---:B------:R-:W-:Y:S01]  /*a720*/  FMUL.FTZ R15, R0.reuse, R131 ;  /* 0x00000083000f7220 */ /* 0x040fe20000410000 */
[C---:B------:R-:W-:Y:S04]  /*a730*/  HMMA.16816.F32.BF16 R4, R136.reuse, R140, R4 ;  /* 0x0000008c8804723c */ /* 0x040fe80000041804 */
[----:B------:R-:W1:Y:S01]  /*a740*/  LDSM.16.MT88.4 R120, [R183+0xc000] ;  /* 0x00c00000b778783b */ /* 0x000e620000004200 */
[C---:B------:R-:W-:Y:S01]  /*a750*/  FMUL.FTZ R38, R0.reuse, R38 ;  /* 0x0000002600267220 */ /* 0x040fe20000410000 */
[C---:B------:R-:W-:Y:S05]  /*a760*/  HMMA.16816.F32.BF16 R8, R136.reuse, R142, R8 ;  /* 0x0000008e8808723c */ /* 0x040fea0000041808 */
[----:B------:R-:W-:Y:S01]  /*a770*/  FMUL.FTZ R39, R0, R39 ;  /* 0x0000002700277220 */ /* 0x000fe20000410000 */
[C---:B------:R-:W-:Y:S01]  /*a780*/  FMUL.FTZ R40, R2.reuse, R40 ;  /* 0x0000002802287220 */ /* 0x040fe20000410000 */
[----:B------:R-:W-:Y:S01]  /*a790*/  FMUL.FTZ R41, R2, R41 ;  /* 0x0000002902297220 */ /* 0x000fe20000410000 */
[C---:B------:R-:W-:Y:S01]  /*a7a0*/  FMUL.FTZ R42, R0.reuse, R42 ;  /* 0x0000002a002a7220 */ /* 0x040fe20000410000 */
[----:B------:R-:W2:Y:S02]  /*a7b0*/  LDSM.16.MT88.4 R140, [R182+0xe000] ;  /* 0x00e00000b68c783b */ /* 0x000ea40000004200 */
[----:B------:R-:W-:Y:S01]  /*a7c0*/  FMUL.FTZ R43, R0, R43 ;  /* 0x0000002b002b7220 */ /* 0x000fe20000410000 */
[C---:B------:R-:W-:Y:S03]  /*a7d0*/  HMMA.16816.F32.BF16 R36, R136.reuse, R144, R36 ;  /* 0x000000908824723c */ /* 0x040fe60000041824 */
[C---:B------:R-:W-:Y:S01]  /*a7e0*/  FMUL.FTZ R44, R2.reuse, R44 ;  /* 0x0000002c022c7220 */ /* 0x040fe20000410000 */
[----:B------:R-:W-:Y:S01]  /*a7f0*/  FMUL.FTZ R45, R2, R45 ;  /* 0x0000002d022d7220 */ /* 0x000fe20000410000 */
[C---:B------:R-:W-:Y:S01]  /*a800*/  FMUL.FTZ R46, R0.reuse, R46 ;  /* 0x0000002e002e7220 */ /* 0x040fe20000410000 */
[C---:B------:R-:W-:Y:S05]  /*a810*/  HMMA.16816.F32.BF16 R40, R136.reuse, R146, R40 ;  /* 0x000000928828723c */ /* 0x040fea0000041828 */
[----:B------:R-:W-:Y:S01]  /*a820*/  FMUL.FTZ R47, R0, R47 ;  /* 0x0000002f002f7220 */ /* 0x000fe20000410000 */
[C---:B------:R-:W-:Y:S01]  /*a830*/  FMUL.FTZ R48, R2.reuse, R48 ;  /* 0x0000003002307220 */ /* 0x040fe20000410000 */
[----:B------:R-:W-:Y:S01]  /*a840*/  FMUL.FTZ R49, R2, R49 ;  /* 0x0000003102317220 */ /* 0x000fe20000410000 */
[C---:B------:R-:W-:Y:S03]  /*a850*/  FMUL.FTZ R50, R0.reuse, R50 ;  /* 0x0000003200327220 */ /* 0x040fe60000410000 */
        /* <DEDUP_REMOVED lines=26> */
[C---:B------:R-:W-:Y:S01]  /*aa00*/  HMMA.16816.F32.BF16 R64, R136.reuse, R126, R64 ;  /* 0x0000007e8840723c */ /* 0x040fe20000041840 */
[----:B------:R-:W3:Y:S04]  /*aa10*/  LDSM.16.MT88.4 R124, [R183+0xe000] ;  /* 0x00e00000b77c783b */ /* 0x000ee80000004200 */
[----:B------:R-:W-:Y:S01]  /*aa20*/  FMUL.FTZ R71, R0, R71 ;  /* 0x0000004700477220 */ /* 0x000fe20000410000 */
[C---:B------:R-:W-:Y:S01]  /*aa30*/  FMUL.FTZ R72, R2.reuse, R72 ;  /* 0x0000004802487220 */ /* 0x040fe20000410000 */
[----:B------:R-:W-:Y:S01]  /*aa40*/  FMUL.FTZ R73, R2, R73 ;  /* 0x0000004902497220 */ /* 0x000fe20000410000 */
[C---:B------:R-:W-:Y:S03]  /*aa50*/  FMUL.FTZ R74, R0.reuse, R74 ;  /* 0x0000004a004a7220 */ /* 0x040fe60000410000 */
[----:B------:R-:W-:Y:S01]  /*aa60*/  FMUL.FTZ R75, R0, R75 ;  /* 0x0000004b004b7220 */ /* 0x000fe20000410000 */
[C---:B--2---:R-:W-:Y:S03]  /*aa70*/  HMMA.16816.F32.BF16 R68, R136.reuse, R140, R68 ;  /* 0x0000008c8844723c */ /* 0x044fe60000041844 */
[C---:B------:R-:W-:Y:S01]  /*aa80*/  FMUL.FTZ R76, R2.reuse, R76 ;  /* 0x0000004c024c7220 */ /* 0x040fe20000410000 */
[----:B------:R-:W-:Y:S01]  /*aa90*/  FMUL.FTZ R77, R2, R77 ;  /* 0x0000004d024d7220 */ /* 0x000fe20000410000 */
        /* <DEDUP_REMOVED lines=8> */
[C---:B-1----:R-:W-:Y:S03]  /*ab20*/  HMMA.16816.F32.BF16 R76, R136.reuse, R120, R76 ;  /* 0x00000078884c723c */ /* 0x042fe6000004184c */
[----:B------:R-:W-:Y:S01]  /*ab30*/  LOP3.LUT R117, R213, UR15, RZ, 0x3c, !PT ;  /* 0x0000000fd5757c12 */ /* 0x000fe2000f8e3cff */
[C---:B------:R-:W-:Y:S01]  /*ab40*/  FMUL.FTZ R84, R2.reuse, R84 ;  /* 0x0000005402547220 */ /* 0x040fe20000410000 */
[----:B------:R-:W-:Y:S01]  /*ab50*/  FMUL.FTZ R85, R2, R85 ;  /* 0x0000005502557220 */ /* 0x000fe20000410000 */
[C---:B------:R-:W-:Y:S01]  /*ab60*/  HMMA.16816.F32.BF16 R80, R136.reuse, R122, R80 ;  /* 0x0000007a8850723c */ /* 0x040fe20000041850 */
[----:B------:R-:W1:Y:S01]  /*ab70*/  LDSM.16.MT88.4 R120, [R182+0x10000] ;  /* 0x01000000b678783b */ /* 0x000e620000004200 */
[----:B------:R-:W-:Y:S03]  /*ab80*/  UIADD3 UR15, UR22, 0x1715609d, URZ ;  /* 0x1715609d160f7890 */ /* 0x000fe6000fffe03f */
[----:B------:R-:W-:Y:S01]  /*ab90*/  F2FP.BF16.F32.PACK_AB R148, R251, R214 ;  /* 0x000000d6fb94723e */ /* 0x000fe200000010ff */
[----:B------:R-:W-:Y:S01]  /*aba0*/  FMUL.FTZ R86, R0, R86 ;  /* 0x0000005600567220 */ /* 0x000fe20000410000 */
[----:B------:R-:W-:Y:S01]  /*abb0*/  F2FP.BF16.F32.PACK_AB R150, R250, R252 ;  /* 0x000000fcfa96723e */ /* 0x000fe200000010ff */
[----:B------:R-:W-:Y:S03]  /*abc0*/  FMUL.FTZ R87, R0, R87 ;  /* 0x0000005700577220 */ /* 0x000fe60000410000 */
[----:B------:R-:W-:Y:S01]  /*abd0*/  PRMT R151, R148, 0x7632, R151 ;  /* 0x0000763294977816 */ /* 0x000fe20000000097 */
[C---:B------:R-:W-:Y:S01]  /*abe0*/  FMUL.FTZ R88, R2.reuse, R88 ;  /* 0x0000005802587220 */ /* 0x040fe20000410000 */
[----:B------:R-:W-:Y:S01]  /*abf0*/  FMUL.FTZ R89, R2, R89 ;  /* 0x0000005902597220 */ /* 0x000fe20000410000 */
[----:B------:R-:W-:Y:S01]  /*ac00*/  FMUL.FTZ R90, R0, R90 ;  /* 0x0000005a005a7220 */ /* 0x000fe20000410000 */
[C---:B---3--:R-:W-:Y:S03]  /*ac10*/  HMMA.16816.F32.BF16 R84, R136.reuse, R124, R84 ;  /* 0x0000007c8854723c */ /* 0x048fe60000041854 */
[----:B------:R-:W-:Y:S01]  /*ac20*/  PRMT R149, R150, 0x7632, R149 ;  /* 0x0000763296957816 */ /* 0x000fe20000000095 */
[----:B------:R-:W-:Y:S01]  /*ac30*/  FMUL.FTZ R91, R0, R91 ;  /* 0x0000005b005b7220 */ /* 0x000fe20000410000 */
[C---:B------:R-:W-:Y:S01]  /*ac40*/  FMUL.FTZ R92, R2.reuse, R92 ;  /* 0x0000005c025c7220 */ /* 0x040fe20000410000 */
[----:B------:R-:W-:Y:S01]  /*ac50*/  FMUL.FTZ R93, R2, R93 ;  /* 0x0000005d025d7220 */ /* 0x000fe20000410000 */
[C---:B------:R-:W-:Y:S01]  /*ac60*/  FMUL.FTZ R94, R0.reuse, R94 ;  /* 0x0000005e005e7220 */ /* 0x040fe20000410000 */
[----:B------:R-:W-:Y:S03]  /*ac70*/  FMUL.FTZ R95, R0, R95 ;  /* 0x0000005f005f7220 */ /* 0x000fe60000410000 */
[C---:B------:R-:W-:Y:S03]  /*ac80*/  HMMA.16816.F32.BF16 R88, R136.reuse, R126, R88 ;  /* 0x0000007e8858723c */ /* 0x040fe60000041858 */
[----:B------:R-:W-:Y:S01]  /*ac90*/  IMAD.WIDE.U32 R124, R117, -0x326172a9, RZ ;  /* 0xcd9e8d57757c7825 */ /* 0x000fe200078e00ff */
[----:B------:R-:W-:Y:S02]  /*aca0*/  LOP3.LUT R117, R169, UR15, R152, 0x96, !PT ;  /* 0x0000000fa9757c12 */ /* 0x000fe4000f8e9698 */
[C---:B--2---:R-:W-:Y:S05]  /*acb0*/  HMMA.16816.F32.BF16 R92, R136.reuse, R140, R92 ;  /* 0x0000008c885c723c */ /* 0x044fea000004185c */
[----:B------:R-:W-:Y:S01]  /*acc0*/  LOP3.LUT R124, R173, UR19, R124, 0x96, !PT ;  /* 0x00000013ad7c7c12 */ /* 0x000fe2000f8e967c */
[C---:B------:R-:W-:Y:S01]  /*acd0*/  FMUL.FTZ R100, R2.reuse, R100 ;  /* 0x0000006402647220 */ /* 0x040fe20000410000 */
[----:B------:R-:W-:Y:S01]  /*ace0*/  LOP3.LUT R144, R125, UR24, R166, 0x96, !PT ;  /* 0x000000187d907c12 */ /* 0x000fe2000f8e96a6 */
[----:B------:R-:W-:Y:S03]  /*acf0*/  FMUL.FTZ R96, R2, R96 ;  /* 0x0000006002607220 */ /* 0x000fe60000410000 */
[----:B------:R-:W-:Y:S04]  /*ad00*/  IMAD.WIDE.U32 R166, R124, -0x2daee0ad, RZ ;  /* 0xd2511f537ca67825 */ /* 0x000fe800078e00ff */
[----:B------:R-:W-:Y:S01]  /*ad10*/  FMUL.FTZ R97, R2, R97 ;  /* 0x0000006102617220 */ /* 0x000fe20000410000 */
[----:B------:R-:W2:Y:S01]  /*ad20*/  LDSM.16.MT88.4 R124, [R184+0x10000] ;  /* 0x01000000b87c783b */ /* 0x000ea20000004200 */
[----:B------:R-:W-:Y:S01]  /*ad30*/  FMUL.FTZ R98, R0, R98 ;  /* 0x0000006200627220 */ /* 0x000fe20000410000 */
[----:B------:R-:W-:Y:S04]  /*ad40*/  IMAD.WIDE.U32 R140, R117, -0x2daee0ad, RZ ;  /* 0xd2511f53758c7825 */ /* 0x000fe800078e00ff */
[----:B------:R-:W-:Y:S01]  /*ad50*/  FFMA.FTZ R117, R12, UR4, -R164 ;  /* 0x000000040c757c23 */ /* 0x000fe200080108a4 */
[----:B------:R-:W-:Y:S01]  /*ad60*/  FMUL.FTZ R99, R0, R99 ;  /* 0x0000006300637220 */ /* 0x000fe20000410000 */
[----:B------:R-:W-:Y:S01]  /*ad70*/  FMUL.FTZ R101, R2, R101 ;  /* 0x0000006502657220 */ /* 0x000fe20000410000 */
[----:B------:R-:W-:Y:S01]  /*ad80*/  LOP3.LUT R12, R140, 0xffff, RZ, 0xc0, !PT ;  /* 0x0000ffff8c0c7812 */ /* 0x000fe200078ec0ff */
[----:B------:R3:W4:Y:S01]  /*ad90*/  MUFU.EX2 R215, R117 ;  /* 0x0000007500d77308 */ /* 0x0007220000000800 */
[C---:B------:R-:W-:Y:S01]  /*ada0*/  FMUL.FTZ R102, R0.reuse, R102 ;  /* 0x0000006600667220 */ /* 0x040fe20000410000 */
[----:B------:R-:W-:Y:S01]  /*adb0*/  FMUL.FTZ R103, R0, R103 ;  /* 0x0000006700677220 */ /* 0x000fe20000410000 */
[----:B------:R-:W-:Y:S01]  /*adc0*/  SHF.R.U32.HI R12, RZ, 0x8, R12 ;  /* 0x00000008ff0c7819 */ /* 0x000fe2000001160c */
[----:B------:R-:W-:Y:S01]  /*add0*/  IMAD.WIDE.U32 R144, R144, -0x2daee0ad, RZ ;  /* 0xd2511f5390907825 */ /* 0x000fe200078e00ff */
[C---:B------:R-:W-:Y:S03]  /*ade0*/  HMMA.16816.F32.BF16 R96, R136.reuse, R142, R96 ;  /* 0x0000008e8860723c */ /* 0x040fe60000041860 */
[C---:B------:R-:W-:Y:S01]  /*adf0*/  FMUL.FTZ R104, R2.reuse, R104 ;  /* 0x0000006802687220 */ /* 0x040fe20000410000 */
[----:B------:R-:W-:Y:S01]  /*ae00*/  LOP3.LUT R119, R145, UR10, R210, 0x96, !PT ;  /* 0x0000000a91777c12 */ /* 0x000fe2000f8e96d2 */
[----:B------:R-:W-:Y:S01]  /*ae10*/  FMUL.FTZ R105, R2, R105 ;  /* 0x0000006902697220 */ /* 0x000fe20000410000 */
[----:B------:R-:W-:Y:S01]  /*ae20*/  LOP3.LUT R145, R167, UR18, R144, 0x96, !PT ;  /* 0x00000012a7917c12 */ /* 0x000fe2000f8e9690 */
[C---:B-1----:R-:W-:Y:S01]  /*ae30*/  HMMA.16816.F32.BF16 R100, R136.reuse, R120, R100 ;  /* 0x000000788864723c */ /* 0x042fe20000041864 */
[----:B------:R-:W-:Y:S03]  /*ae40*/  UIADD3 UR10, UR23, 0x646e171e, URZ ;  /* 0x646e171e170a7890 */ /* 0x000fe6000fffe03f */
[----:B------:R-:W-:Y:S01]  /*ae50*/  IMAD.MOV.U32 R167, RZ, RZ, R204 ;  /* 0x000000ffffa77224 */ /* 0x000fe200078e00cc */
[----:B---3--:R-:W-:Y:S01]  /*ae60*/  LOP3.LUT R117, R140, 0xff, RZ, 0xc0, !PT ;  /* 0x000000ff8c757812 */ /* 0x008fe200078ec0ff */
[C---:B------:R-:W-:Y:S01]  /*ae70*/  FMUL.FTZ R106, R0.reuse, R106 ;  /* 0x0000006a006a7220 */ /* 0x040fe20000410000 */
[----:B------:R-:W-:Y:S01]  /*ae80*/  LOP3.LUT R16, R141, UR10, R174, 0x96, !PT ;  /* 0x0000000a8d107c12 */ /* 0x000fe2000f8e96ae */
[----:B------:R-:W-:Y:S03]  /*ae90*/  FMUL.FTZ R107, R0, R107 ;  /* 0x0000006b006b7220 */ /* 0x000fe60000410000 */
[----:B------:R-:W-:Y:S01]  /*aea0*/  PRMT R144, R117, 0x5410, R12 ;  /* 0x0000541075907816 */ /* 0x000fe2000000000c */
[C---:B------:R-:W-:Y:S01]  /*aeb0*/  FMUL.FTZ R108, R2.reuse, R108 ;  /* 0x0000006c026c7220 */ /* 0x040fe20000410000 */
[----:B------:R-:W-:Y:S01]  /*aec0*/  SHF.R.U32.HI R12, RZ, 0x10, R140 ;  /* 0x00000010ff0c7819 */ /* 0x000fe2000001168c */
[----:B------:R-:W-:Y:S01]  /*aed0*/  FMUL.FTZ R109, R2, R109 ;  /* 0x0000006d026d7220 */ /* 0x000fe20000410000 */
[----:B------:R-:W-:Y:S01]  /*aee0*/  LOP3.LUT R17, R16, 0xffff, RZ, 0xc0, !PT ;  /* 0x0000ffff10117812 */ /* 0x000fe200078ec0ff */
[C---:B------:R-:W-:Y:S01]  /*aef0*/  HMMA.16816.F32.BF16 R104, R136.reuse, R122, R104 ;  /* 0x0000007a8868723c */ /* 0x040fe20000041868 */
[----:B------:R-:W1:Y:S02]  /*af00*/  LDSM.16.MT88.4 R120, [R183+0x10000] ;  /* 0x01000000b778783b */ /* 0x000e640000004200 */
[----:B------:R-:W-:Y:S01]  /*af10*/  LOP3.LUT R117, R12, 0xff, RZ, 0xc0, !PT ;  /* 0x000000ff0c757812 */ /* 0x000fe200078ec0ff */
[----:B------:R-:W-:Y:S01]  /*af20*/  FMUL.FTZ R12, R2, R128 ;  /* 0x00000080020c7220 */ /* 0x000fe20000410000 */
[----:B------:R-:W-:Y:S01]  /*af30*/  SHF.R.U32.HI R128, RZ, 0x18, R16 ;  /* 0x00000018ff807819 */ /* 0x000fe20000011610 */
[----:B------:R-:W-:Y:S01]  /*af40*/  IMAD.WIDE.U32 R142, R119, -0x326172a9, RZ ;  /* 0xcd9e8d57778e7825 */ /* 0x000fe200078e00ff */
[----:B------:R-:W-:Y:S04]  /*af50*/  SHF.R.U32.HI R119, RZ, 0x18, R140 ;  /* 0x00000018ff777819 */ /* 0x000fe8000001168c */
[----:B------:R-:W-:Y:S01]  /*af60*/  LOP3.LUT R165, R143, UR28, R172, 0x96, !PT ;  /* 0x0000001c8fa57c12 */ /* 0x000fe2000f8e96ac */
[C---:B--2---:R-:W-:Y:S03]  /*af70*/  HMMA.16816.F32.BF16 R12, R136.reuse, R124, R12 ;  /* 0x0000007c880c723c */ /* 0x044fe6000004180c */
[----:B------:R-:W-:Y:S01]  /*af80*/  PRMT R143, R117, 0x5410, R119 ;  /* 0x00005410758f7816 */ /* 0x000fe20000000077 */
[----:B------:R-:W-:Y:S01]  /*af90*/  FFMA.FTZ R117, R18, UR4, -R118 ;  /* 0x0000000412757c23 */ /* 0x000fe20008010876 */
[----:B------:R-:W-:Y:S01]  /*afa0*/  SHF.R.U32.HI R18, RZ, 0x10, R16 ;  /* 0x00000010ff127819 */ /* 0x000fe20000011610 */
[----:B------:R-:W-:Y:S01]  /*afb0*/  FMUL.FTZ R110, R0, R110 ;  /* 0x0000006e006e7220 */ /* 0x000fe20000410000 */
[----:B------:R-:W-:Y:S01]  /*afc0*/  LOP3.LUT R124, R16, 0xff, RZ, 0xc0, !PT ;  /* 0x000000ff107c7812 */ /* 0x000fe200078ec0ff */
[----:B------:R2:W-:Y:S03]  /*afd0*/  MUFU.EX2 R217, R117 ;  /* 0x0000007500d97308 */ /* 0x0005e60000000800 */
[----:B------:R-:W-:Y:S01]  /*afe0*/  LOP3.LUT R119, R18, 0xff, RZ, 0xc0, !PT ;  /* 0x000000ff12777812 */ /* 0x000fe200078ec0ff */
[----:B------:R-:W-:Y:S01]  /*aff0*/  FFMA.FTZ R125, R19, UR4, -R118 ;  /* 0x00000004137d7c23 */ /* 0x000fe20008010876 */
[----:B------:R-:W-:Y:S01]  /*b000*/  FMUL.FTZ R111, R0, R111 ;  /* 0x0000006f006f7220 */ /* 0x000fe20000410000 */
[----:B------:R-:W-:Y:S01]  /*b010*/  FMUL.FTZ R16, R2, R132 ;  /* 0x0000008402107220 */ /* 0x000fe20000410000 */
[C---:B------:R-:W-:Y:S03]  /*b020*/  FMUL.FTZ R18, R0.reuse, R134 ;  /* 0x0000008600127220 */ /* 0x040fe60000410000 */
[----:B------:R-:W3:Y:S01]  /*b030*/  MUFU.EX2 R216, R125 ;  /* 0x0000007d00d87308 */ /* 0x000ee20000000800 */
[----:B------:R-:W-:Y:S01]  /*b040*/  FMUL.FTZ R19, R0, R135 ;  /* 0x0000008700137220 */ /* 0x000fe20000410000 */
[----:B------:R-:W-:Y:S01]  /*b050*/  PRMT R119, R119, 0x5410, R128 ;  /* 0x0000541077777816 */ /* 0x000fe20000000080 */
[C---:B------:R-:W-:Y:S01]  /*b060*/  FMUL.FTZ R112, R2.reuse, R112 ;  /* 0x0000007002707220 */ /* 0x040fe20000410000 */
[C---:B------:R-:W-:Y:S01]  /*b070*/  HMMA.16816.F32.BF16 R108, R136.reuse, R126, R108 ;  /* 0x0000007e886c723c */ /* 0x040fe2000004186c */
[----:B------:R-:W-:Y:S02]  /*b080*/  LDSM.16.MT88.4 R128, [R182+0xc800] ;  /* 0x00c80000b680783b */ /* 0x000fe40000004200 */
[----:B----4-:R-:W-:Y:S01]  /*b090*/  F2FP.BF16.F32.PACK_AB R153, R209, R215 ;  /* 0x000000d7d199723e */ /* 0x010fe200000010ff */
[C---:B------:R-:W-:Y:S01]  /*b0a0*/  FMUL.FTZ R113, R2.reuse, R113 ;  /* 0x0000007102717220 */ /* 0x040fe20000410000 */
[----:B--2---:R-:W-:Y:S01]  /*b0b0*/  SHF.R.U32.HI R117, RZ, 0x8, R17 ;  /* 0x00000008ff757819 */ /* 0x004fe20000011611 */
[----:B------:R-:W-:Y:S01]  /*b0c0*/  FMUL.FTZ R17, R2, R133 ;  /* 0x0000008502117220 */ /* 0x000fe20000410000 */
[C---:B------:R-:W-:Y:S01]  /*b0d0*/  PRMT R152, R153.reuse, 0x7632, R152 ;  /* 0x0000763299987816 */ /* 0x040fe20000000098 */
[----:B------:R-:W-:Y:S01]  /*b0e0*/  FMUL.FTZ R114, R0, R114 ;  /* 0x0000007200727220 */ /* 0x000fe20000410000 */
[----:B------:R-:W-:Y:S02]  /*b0f0*/  LDSM.16.MT88.4 R132, [R184+0xc800] ;  /* 0x00c80000b884783b */ /* 0x000fe40000004200 */
[----:B------:R-:W-:Y:S01]  /*b100*/  PRMT R117, R124, 0x5410, R117 ;  /* 0x000054107c757816 */ /* 0x000fe20000000075 */
[----:B------:R-:W-:Y:S01]  /*b110*/  FMUL.FTZ R115, R0, R115 ;  /* 0x0000007300737220 */ /* 0x000fe20000410000 */
[C---:B-1----:R-:W-:Y:S03]  /*b120*/  HMMA.16816.F32.BF16 R16, R136.reuse, R120, R16 ;  /* 0x000000788810723c */ /* 0x042fe60000041810 */
[----:B---3--:R-:W-:Y:S01]  /*b130*/  F2FP.BF16.F32.PACK_AB R147, R216, R217 ;  /* 0x000000d9d893723e */ /* 0x008fe200000010ff */
[----:B------:R-:W1:Y:S02]  /*b140*/  LDSM.16.MT88.4 R124, [R181+0xc800] ;  /* 0x00c80000b57c783b */ /* 0x000e640000004200 */
[----:B------:R-:W-:Y:S05]  /*b150*/  HMMA.16816.F32.BF16 R112, R136, R122, R112 ;  /* 0x0000007a8870723c */ /* 0x000fea0000041870 */
[--C-:B------:R-:W-:Y:S02]  /*b160*/  HSET2.LE.AND R120, R117, R170.reuse, PT ;  /* 0x000000aa75787233 */ /* 0x100fe40003803000 */
[----:B------:R-:W-:Y:S04]  /*b170*/  PRMT R117, R153, 0x5410, R152 ;  /* 0x0000541099757816 */ /* 0x000fe80000000098 */
[----:B------:R-:W-:Y:S01]  /*b180*/  LOP3.LUT R120, R120, R117, RZ, 0xc0, !PT ;  /* 0x0000007578787212 */ /* 0x000fe200078ec0ff */
[----:B------:R-:W-:Y:S01]  /*b190*/  IMAD.WIDE.U32 R138, R145, -0x326172a9, RZ ;  /* 0xcd9e8d57918a7825 */ /* 0x000fe200078e00ff */
[--C-:B------:R-:W-:Y:S02]  /*b1a0*/  HSET2.LE.AND R121, R119, R170.reuse, PT ;  /* 0x000000aa77797233 */ /* 0x100fe40003803000 */
[----:B------:R-:W-:Y:S01]  /*b1b0*/  PRMT R117, R148, 0x5410, R151 ;  /* 0x0000541094757816 */ /* 0x000fe20000000097 */
[----:B------:R-:W-:Y:S01]  /*b1c0*/  IMAD.WIDE.U32 R136, R165, -0x2daee0ad, RZ ;  /* 0xd2511f53a5887825 */ /* 0x000fe200078e00ff */
[--C-:B------:R-:W-:Y:S02]  /*b1d0*/  HSET2.LE.AND R122, R144, R170.reuse, PT ;  /* 0x000000aa907a7233 */ /* 0x100fe40003803000 */
[----:B------:R-:W-:Y:S01]  /*b1e0*/  LOP3.LUT R121, R121, R117, RZ, 0xc0, !PT ;  /* 0x0000007579797212 */ /* 0x000fe200078ec0ff */
[----:B------:R-:W-:Y:S01]  /*b1f0*/  IMAD.MOV.U32 R165, RZ, RZ, R171 ;  /* 0x000000ffffa57224 */ /* 0x000fe200078e00ab */
[----:B------:R-:W-:Y:S02]  /*b200*/  PRMT R117, R150, 0x5410, R149 ;  /* 0x0000541096757816 */ /* 0x000fe40000000095 */
[C---:B------:R-:W-:Y:S01]  /*b210*/  PRMT R146, R147.reuse, 0x7632, R146 ;  /* 0x0000763293927816 */ /* 0x040fe20000000092 */
[----:B------:R-:W-:Y:S01]  /*b220*/  IMAD.MOV.U32 R204, RZ, RZ, R165 ;  /* 0x000000ffffcc7224 */ /* 0x000fe200078e00a5 */
[----:B------:R-:W-:Y:S02]  /*b230*/  LOP3.LUT R122, R122, R117, RZ, 0xc0, !PT ;  /* 0x000000757a7a7212 */ /* 0x000fe400078ec0ff */
[----:B------:R-:W-:Y:S02]  /*b240*/  HSET2.LE.AND R123, R143, R170, PT ;  /* 0x000000aa8f7b7233 */ /* 0x000fe40003803000 */
[----:B------:R-:W-:Y:S02]  /*b250*/  PRMT R117, R147, 0x5410, R146 ;  /* 0x0000541093757816 */ /* 0x000fe40000000092 */
[----:B------:R-:W-:Y:S02]  /*b260*/  LOP3.LUT R119, R162, 0xff, RZ, 0xc0, !PT ;  /* 0x000000ffa2777812 */ /* 0x000fe400078ec0ff */
[----:B------:R-:W-:Y:S02]  /*b270*/  LOP3.LUT R123, R123, R117, RZ, 0xc0, !PT ;  /* 0x000000757b7b7212 */ /* 0x000fe400078ec0ff */
[----:B------:R-:W-:Y:S02]  /*b280*/  LOP3.LUT R117, R139, UR17, R142, 0x96, !PT ;  /* 0x000000118b757c12 */ /* 0x000fe4000f8e968e */
[----:B------:R-:W-:Y:S02]  /*b290*/  ISETP.LE.U32.AND P3, PT, R119, UR5, PT ;  /* 0x0000000577007c0c */ /* 0x000fe4000bf63070 */
[----:B------:R-:W-:Y:S01]  /*b2a0*/  LOP3.LUT R137, R137, UR16, R166, 0x96, !PT ;  /* 0x0000001089897c12 */ /* 0x000fe2000f8e96a6 */
[C---:B-1----:R-:W-:Y:S05]  /*b2b0*/  HMMA.16816.F32.BF16 R4, R120.reuse, R124, R4 ;  /* 0x0000007c7804723c */ /* 0x042fea0000041804 */
[----:B------:R-:W-:Y:S01]  /*b2c0*/  IMAD.MOV.U32 R166, RZ, RZ, R205 ;  /* 0x000000ffffa67224 */ /* 0x000fe200078e00cd */
[C---:B------:R-:W-:Y:S01]  /*b2d0*/  HMMA.16816.F32.BF16 R8, R120.reuse, R126, R8 ;  /* 0x0000007e7808723c */ /* 0x040fe20000041808 */
[----:B------:R-:W1:Y:S04]  /*b2e0*/  LDSM.16.MT88.4 R124, [R183+0xc800] ;  /* 0x00c80000b77c783b */ /* 0x000e680000004200 */
[----:B------:R-:W-:Y:S01]  /*b2f0*/  IMAD.WIDE.U32 R172, R117, -0x2daee0ad, RZ ;  /* 0xd2511f5375ac7825 */ /* 0x000fe200078e00ff */
[C---:B------:R-:W-:Y:S05]  /*b300*/  HMMA.16816.F32.BF16 R36, R120.reuse, R128, R36 ;  /* 0x000000807824723c */ /* 0x040fea0000041824 */
[----:B------:R-:W-:Y:S01]  /*b310*/  LOP3.LUT R117, R163, UR25, R168, 0x96, !PT ;  /* 0x00000019a3757c12 */ /* 0x000fe2000f8e96a8 */
[C---:B------:R-:W-:Y:S05]  /*b320*/  HMMA.16816.F32.BF16 R40, R120.reuse, R130, R40 ;  /* 0x000000827828723c */ /* 0x040fea0000041828 */
[----:B------:R-:W-:Y:S01]  /*b330*/  SHF.R.U32.HI R129, RZ, 0x18, R162 ;  /* 0x00000018ff817819 */ /* 0x000fe200000116a2 */
[C---:B------:R-:W-:Y:S03]  /*b340*/  HMMA.16816.F32.BF16 R44, R120.reuse, R132, R44 ;  /* 0x00000084782c723c */ /* 0x040fe6000004182c */
[----:B------:R-:W-:Y:S02]  /*b350*/  ISETP.LE.U32.AND P2, PT, R129, UR5, PT ;  /* 0x0000000581007c0c */ /* 0x000fe4000bf43070 */
[C---:B------:R-:W-:Y:S01]  /*b360*/  LOP3.LUT R128, R117.reuse, 0xffff, RZ, 0xc0, !PT ;  /* 0x0000ffff75807812 */ /* 0x040fe200078ec0ff */
[C---:B------:R-:W-:Y:S05]  /*b370*/  HMMA.16816.F32.BF16 R48, R120.reuse, R134, R48 ;  /* 0x000000867830723c */ /* 0x040fea0000041830 */
[----:B------:R-:W-:Y:S01]  /*b380*/  SHF.R.U32.HI R119, RZ, 0x8, R128 ;  /* 0x00000008ff777819 */ /* 0x000fe20000011680 */
[----:B------:R-:W-:Y:S01]  /*b390*/  @!P3 HFMA2.BF16_V2 R232, -RZ.H0_H0, RZ.H0_H0, -R157.H0_H0 ;  /* 0x200000ffffe8b231 */ /* 0x000fe2000034099d */
[----:B------:R-:W2:Y:S01]  /*b3a0*/  LDSM.16.MT88.4 R128, [R181+0xe800] ;  /* 0x00e80000b580783b */ /* 0x000ea20000004200 */
[----:B------:R-:W-:Y:S03]  /*b3b0*/  LOP3.LUT R139, R117, 0xff, RZ, 0xc0, !PT ;  /* 0x000000ff758b7812 */ /* 0x000fe600078ec0ff */
[----:B------:R-:W-:Y:S01]  /*b3c0*/  LOP3.LUT R119, R119, 0xffff, RZ, 0xc0, !PT ;  /* 0x0000ffff77777812 */ /* 0x000fe200078ec0ff */
[----:B------:R-:W-:Y:S01]  /*b3d0*/  @!P2 HFMA2.BF16_V2 R230, -RZ.H0_H0, RZ.H0_H0, -R154.H0_H0 ;  /* 0x200000ffffe6a231 */ /* 0x000fe2000034099a */
[----:B------:R-:W-:Y:S01]  /*b3e0*/  IADD3 R168, P0, R166, UR34, RZ ;  /* 0x00000022a6a87c10 */ /* 0x000fe2000ff1e0ff */
[----:B------:R-:W-:Y:S01]  /*b3f0*/  IMAD.MOV.U32 R205, RZ, RZ, R209 ;  /* 0x000000ffffcd7224 */ /* 0x000fe200078e00d1 */
[----:B------:R-:W-:Y:S01]  /*b400*/  ISETP.LE.U32.AND P5, PT, R119, UR5, PT ;  /* 0x0000000577007c0c */ /* 0x000fe2000bfa3070 */
[C---:B-1----:R-:W-:Y:S03]  /*b410*/  HMMA.16816.F32.BF16 R52, R120.reuse, R124, R52 ;  /* 0x0000007c7834723c */ /* 0x042fe60000041834 */
[--C-:B------:R-:W-:Y:S02]  /*b420*/  SHF.R.U32.HI R119, RZ, 0x10, R117.reuse ;  /* 0x00000010ff777819 */ /* 0x100fe40000011675 */
[----:B------:R-:W-:Y:S01]  /*b430*/  SHF.R.U32.HI R132, RZ, 0x18, R117 ;  /* 0x00000018ff847819 */ /* 0x000fe20000011675 */
[C---:B------:R-:W-:Y:S03]  /*b440*/  HMMA.16816.F32.BF16 R56, R120.reuse, R126, R56 ;  /* 0x0000007e7838723c */ /* 0x040fe60000041838 */
[----:B------:R-:W-:Y:S02]  /*b450*/  ISETP.LE.U32.AND P6, PT, R139, UR5, PT ;  /* 0x000000058b007c0c */ /* 0x000fe4000bfc3070 */
[----:B------:R-:W-:Y:S01]  /*b460*/  LOP3.LUT R142, R173, UR11, R136, 0x96, !PT ;  /* 0x0000000bad8e7c12 */ /* 0x000fe2000f8e9688 */
[----:B------:R-:W-:Y:S01]  /*b470*/  IMAD.WIDE.U32 R136, R137, -0x326172a9, RZ ;  /* 0xcd9e8d5789887825 */ /* 0x000fe200078e00ff */
[----:B------:R-:W-:Y:S02]  /*b480*/  LOP3.LUT R117, R119, 0xff, RZ, 0xc0, !PT ;  /* 0x000000ff77757812 */ /* 0x000fe400078ec0ff */
[----:B------:R-:W-:Y:S02]  /*b490*/  ISETP.LE.U32.AND P4, PT, R132, UR5, PT ;  /* 0x0000000584007c0c */ /* 0x000fe4000bf83070 */
[----:B------:R-:W1:Y:S01]  /*b4a0*/  LDSM.16.MT88.4 R132, [R182+0xe800] ;  /* 0x00e80000b684783b */ /* 0x000e620000004200 */
[----:B------:R-:W-:Y:S01]  /*b4b0*/  IADD3.X R169, R167, UR35, RZ, P0, !PT ;  /* 0x00000023a7a97c10 */ /* 0x000fe200087fe4ff */
[----:B------:R-:W-:Y:S01]  /*b4c0*/  @!P5 HFMA2.BF16_V2 R241, -RZ.H0_H0, RZ.H0_H0, -R158.H0_H0 ;  /* 0x200000fffff1d231 */ /* 0x000fe2000034099e */
[----:B------:R-:W-:Y:S02]  /*b4d0*/  LOP3.LUT R144, R162, 0xffff, RZ, 0xc0, !PT ;  /* 0x0000ffffa2907812 */ /* 0x000fe400078ec0ff */
[----:B------:R-:W-:Y:S01]  /*b4e0*/  SHF.R.U32.HI R143, RZ, 0x10, R162 ;  /* 0x00000010ff8f7819 */ /* 0x000fe200000116a2 */
[----:B------:R-:W-:Y:S01]  /*b4f0*/  IMAD.WIDE.U32 R162, R142, -0x326172a9, RZ ;  /* 0xcd9e8d578ea27825 */ /* 0x000fe200078e00ff */
[----:B------:R-:W-:Y:S03]  /*b500*/  ISETP.LE.U32.AND P0, PT, R117, UR5, PT ;  /* 0x0000000575007c0c */ /* 0x000fe6000bf03070 */
[----:B------:R-:W-:Y:S01]  /*b510*/  @!P6 HFMA2.BF16_V2 R242, -RZ.H0_H0, RZ.H0_H0, -R159.H0_H0 ;  /* 0x200000fffff2e231 */ /* 0x000fe2000034099f */
[----:B------:R-:W-:Y:S01]  /*b520*/  LOP3.LUT R171, R137, UR15, R138, 0x96, !PT ;  /* 0x0000000f89ab7c12 */ /* 0x000fe2000f8e968a */
[----:B------:R-:W-:Y:S01]  /*b530*/  @!P4 HFMA2.BF16_V2 R239, -RZ.H0_H0, RZ.H0_H0, -R160.H0_H0 ;  /* 0x200000ffffefc231 */ /* 0x000fe200003409a0 */
[C-C-:B------:R-:W-:Y:S01]  /*b540*/  LOP3.LUT R142, R163.reuse, UR25, R136.reuse, 0x96, !PT ;  /* 0x00000019a38e7c12 */ /* 0x140fe2000f8e9688 */
[C---:B--2---:R-:W-:Y:S03]  /*b550*/  HMMA.16816.F32.BF16 R60, R120.reuse, R128, R60 ;  /* 0x00000080783c723c */ /* 0x044fe6000004183c */
[----:B------:R-:W-:Y:S02]  /*b560*/  LOP3.LUT R119, R163, UR25, R136, 0x96, !PT ;  /* 0x00000019a3777c12 */ /* 0x000fe4000f8e9688 */
[----:B------:R-:W-:Y:S01]  /*b570*/  SHF.R.U32.HI R136, RZ, 0x8, R144 ;  /* 0x00000008ff887819 */ /* 0x000fe20000011690 */
[C---:B------:R-:W-:Y:S05]  /*b580*/  HMMA.16816.F32.BF16 R64, R120.reuse, R130, R64 ;  /* 0x000000827840723c */ /* 0x040fea0000041840 */
[----:B------:R-:W-:Y:S01]  /*b590*/  LOP3.LUT R124, R136, 0xffff, RZ, 0xc0, !PT ;  /* 0x0000ffff887c7812 */ /* 0x000fe200078ec0ff */
[----:B------:R-:W-:Y:S01]  /*b5a0*/  @!P0 HFMA2.BF16_V2 R240, -RZ.H0_H0, RZ.H0_H0, -R161.H0_H0 ;  /* 0x200000fffff08231 */ /* 0x000fe200003409a1 */
[----:B------:R-:W-:Y:S04]  /*b5b0*/  LOP3.LUT R137, R143, 0xff, RZ, 0xc0, !PT ;  /* 0x000000ff8f897812 */ /* 0x000fe800078ec0ff */
[----:B------:R-:W-:Y:S02]  /*b5c0*/  @!P5 PRMT R158, R241, 0x5410, RZ ;  /* 0x00005410f19ed816 */ /* 0x000fe400000000ff */
[----:B------:R-:W-:Y:S02]  /*b5d0*/  ISETP.LE.U32.AND P5, PT, R124, UR5, PT ;  /* 0x000000057c007c0c */ /* 0x000fe4000bfa3070 */
[----:B------:R-:W-:Y:S01]  /*b5e0*/  @!P6 PRMT R159, R242, 0x5410, RZ ;  /* 0x00005410f29fe816 */ /* 0x000fe200000000ff */
[----:B------:R-:W-:Y:S01]  /*b5f0*/  STG.E.U16 desc[UR20][R166.64+0x2], R158 ;  /* 0x0000029ea6007986 */ /* 0x000fe2000c101514 */
[----:B------:R-:W-:Y:S02]  /*b600*/  LOP3.LUT R124, R140, 0xff, RZ, 0xc0, !PT ;  /* 0x000000ff8c7c7812 */ /* 0x000fe400078ec0ff */
[----:B------:R-:W-:Y:S01]  /*b610*/  ISETP.LE.U32.AND P6, PT, R137, UR5, PT ;  /* 0x0000000589007c0c */ /* 0x000fe2000bfc3070 */
[----:B------:R-:W-:Y:S01]  /*b620*/  STG.E.U16 desc[UR20][R166.64], R159 ;  /* 0x0000009fa6007986 */ /* 0x000fe2000c101514 */
[----:B------:R-:W-:Y:S01]  /*b630*/  LOP3.LUT R117, R141, UR10, R174, 0x96, !PT ;  /* 0x0000000a8d757c12 */ /* 0x000fe2000f8e96ae */
[C---:B-1----:R-:W-:Y:S02]  /*b640*/  HMMA.16816.F32.BF16 R68, R120.reuse, R132, R68 ;  /* 0x000000847844723c */ /* 0x042fe40000041844 */
[----:B------:R-:W1:Y:S01]  /*b650*/  LDSM.16.MT88.4 R136, [R184+0xe800] ;  /* 0x00e80000b888783b */ /* 0x000e620000004200 */
[----:B------:R-:W-:Y:S01]  /*b660*/  @!P0 PRMT R161, R240, 0x5410, RZ ;  /* 0x00005410f0a18816 */ /* 0x000fe200000000ff */
[----:B------:R-:W-:Y:S01]  /*b670*/  @!P5 HFMA2.BF16_V2 R231, -RZ.H0_H0, RZ.H0_H0, -R156.H0_H0 ;  /* 0x200000ffffe7d231 */ /* 0x000fe2000034099c */
[----:B------:R-:W-:Y:S01]  /*b680*/  ISETP.LE.U32.AND P0, PT, R124, UR5, PT ;  /* 0x000000057c007c0c */ /* 0x000fe2000bf03070 */
[C---:B------:R-:W-:Y:S04]  /*b690*/  HMMA.16816.F32.BF16 R72, R120.reuse, R134, R72 ;  /* 0x000000867848723c */ /* 0x040fe80000041848 */
[----:B------:R-:W-:Y:S01]  /*b6a0*/  STG.E.U16 desc[UR20][R168.64], R161 ;  /* 0x000000a1a8007986 */ /* 0x000fe2000c101514 */
[C---:B------:R-:W-:Y:S01]  /*b6b0*/  LOP3.LUT R124, R117.reuse, 0xffff, RZ, 0xc0, !PT ;  /* 0x0000ffff757c7812 */ /* 0x040fe200078ec0ff */
[----:B------:R-:W-:Y:S01]  /*b6c0*/  @!P6 HFMA2.BF16_V2 R238, -RZ.H0_H0, RZ.H0_H0, -R155.H0_H0 ;  /* 0x200000ffffeee231 */ /* 0x000fe2000034099b */
[----:B------:R-:W-:Y:S01]  /*b6d0*/  LOP3.LUT R125, R117, 0xff, RZ, 0xc0, !PT ;  /* 0x000000ff757d7812 */ /* 0x000fe200078ec0ff */
[----:B------:R-:W-:Y:S02]  /*b6e0*/  IMAD.MOV.U32 R174, RZ, RZ, R179 ;  /* 0x000000ffffae7224 */ /* 0x000fe400078e00b3 */
[----:B------:R-:W-:Y:S01]  /*b6f0*/  MUFU.EX2 R179, R26 ;  /* 0x0000001a00b37308 */ /* 0x000fe20000000800 */
[----:B------:R-:W-:Y:S01]  /*b700*/  SHF.R.U32.HI R124, RZ, 0x8, R124 ;  /* 0x00000008ff7c7819 */ /* 0x000fe2000001167c */
[----:B------:R-:W-:Y:S01]  /*b710*/  @!P0 HFMA2.BF16_V2 R225, -RZ.H0_H0, RZ.H0_H0, -R150.H0_H0 ;  /* 0x200000ffffe18231 */ /* 0x000fe20000340996 */
[----:B------:R-:W-:Y:S02]  /*b720*/  @!P4 PRMT R160, R239, 0x5410, RZ ;  /* 0x00005410efa0c816 */ /* 0x000fe400000000ff */
[----:B------:R-:W-:Y:S02]  /*b730*/  ISETP.LE.U32.AND P4, PT, R125, UR5, PT ;  /* 0x000000057d007c0c */ /* 0x000fe4000bf83070 */
[----:B------:R-:W-:Y:S01]  /*b740*/  LOP3.LUT R128, R124, 0xffff, RZ, 0xc0, !PT ;  /* 0x0000ffff7c807812 */ /* 0x000fe200078ec0ff */
[----:B------:R-:W-:Y:S01]  /*b750*/  STG.E.U16 desc[UR20][R168.64+0x2], R160 ;  /* 0x000002a0a8007986 */ /* 0x000fe2000c101514 */
[----:B------:R-:W-:Y:S02]  /*b760*/  @!P5 PRMT R156, R231, 0x5410, RZ ;  /* 0x00005410e79cd816 */ /* 0x000fe400000000ff */
[----:B------:R-:W-:Y:S01]  /*b770*/  ISETP.LE.U32.AND P5, PT, R128, UR5, PT ;  /* 0x0000000580007c0c */ /* 0x000fe2000bfa3070 */
[----:B------:R-:W2:Y:S01]  /*b780*/  LDSM.16.MT88.4 R124, [R183+0xe800] ;  /* 0x00e80000b77c783b */ /* 0x000ea20000004200 */
[----:B------:R-:W-:Y:S02]  /*b790*/  LOP3.LUT R129, R162, 0xff, RZ, 0xc0, !PT ;  /* 0x000000ffa2817812 */ /* 0x000fe400078ec0ff */
[--C-:B------:R-:W-:Y:S02]  /*b7a0*/  SHF.R.U32.HI R128, RZ, 0x18, R117.reuse ;  /* 0x00000018ff807819 */ /* 0x100fe40000011675 */
[----:B------:R-:W-:Y:S01]  /*b7b0*/  @!P3 PRMT R157, R232, 0x5410, RZ ;  /* 0x00005410e89db816 */ /* 0x000fe200000000ff */
[----:B------:R-:W-:Y:S01]  /*b7c0*/  @!P4 HFMA2.BF16_V2 R229, -RZ.H0_H0, RZ.H0_H0, -R153.H0_H0 ;  /* 0x200000ffffe5c231 */ /* 0x000fe20000340999 */
[----:B------:R-:W-:Y:S01]  /*b7d0*/  @!P6 PRMT R155, R238, 0x5410, RZ ;  /* 0x00005410ee9be816 */ /* 0x000fe200000000ff */
[----:B------:R-:W-:Y:S01]  /*b7e0*/  STG.E.U16 desc[UR20][R166.64+0x12], R156 ;  /* 0x0000129ca6007986 */ /* 0x000fe2000c101514 */
[----:B------:R-:W-:Y:S02]  /*b7f0*/  ISETP.LE.U32.AND P3, PT, R129, UR5, PT ;  /* 0x0000000581007c0c */ /* 0x000fe4000bf63070 */
[----:B------:R-:W-:Y:S01]  /*b800*/  ISETP.LE.U32.AND P6, PT, R128, UR5, PT ;  /* 0x0000000580007c0c */ /* 0x000fe2000bfc3070 */
[----:B------:R-:W-:Y:S01]  /*b810*/  STG.E.U16 desc[UR20][R166.64+0x10], R157 ;  /* 0x0000109da6007986 */ /* 0x000fe2000c101514 */
[----:B------:R-:W-:Y:S01]  /*b820*/  @!P2 PRMT R154, R230, 0x5410, RZ ;  /* 0x00005410e69aa816 */ /* 0x000fe200000000ff */
[C---:B-1----:R-:W-:Y:S02]  /*b830*/  HMMA.16816.F32.BF16 R76, R120.reuse, R136, R76 ;  /* 0x00000088784c723c */ /* 0x042fe4000004184c */
[----:B------:R-:W1:Y:S01]  /*b840*/  LDSM.16.MT88.4 R128, [R181+0x10800] ;  /* 0x01080000b580783b */ /* 0x000e620000004200 */
[----:B------:R-:W-:Y:S01]  /*b850*/  LOP3.LUT R135, R162, 0xff, RZ, 0xc0, !PT ;  /* 0x000000ffa2877812 */ /* 0x000fe200078ec0ff */
[----:B------:R-:W-:Y:S01]  /*b860*/  @!P5 HFMA2.BF16_V2 R228, -RZ.H0_H0, RZ.H0_H0, -R152.H0_H0 ;  /* 0x200000ffffe4d231 */ /* 0x000fe20000340998 */
[--C-:B------:R-:W-:Y:S01]  /*b870*/  SHF.R.U32.HI R134, RZ, 0x18, R162.reuse ;  /* 0x00000018ff867819 */ /* 0x100fe200000116a2 */
[C---:B------:R-:W-:Y:S04]  /*b880*/  HMMA.16816.F32.BF16 R80, R120.reuse, R138, R80 ;  /* 0x0000008a7850723c */ /* 0x040fe80000041850 */
[----:B------:R-:W-:Y:S01]  /*b890*/  STG.E.U16 desc[UR20][R168.64+0x10], R155 ;  /* 0x0000109ba8007986 */ /* 0x000fe2000c101514 */
[----:B------:R-:W-:Y:S01]  /*b8a0*/  SHF.R.U32.HI R117, RZ, 0x10, R117 ;  /* 0x00000010ff757819 */ /* 0x000fe20000011675 */
[----:B------:R-:W-:Y:S01]  /*b8b0*/  @!P6 HFMA2.BF16_V2 R237, -RZ.H0_H0, RZ.H0_H0, -R151.H0_H0 ;  /* 0x200000ffffede231 */ /* 0x000fe20000340997 */
[----:B------:R-:W-:Y:S01]  /*b8c0*/  @!P5 PRMT R152, R228, 0x5410, RZ ;  /* 0x00005410e498d816 */ /* 0x000fe200000000ff */
[----:B------:R-:W-:Y:S03]  /*b8d0*/  STG.E.U16 desc[UR20][R168.64+0x12], R154 ;  /* 0x0000129aa8007986 */ /* 0x000fe6000c101514 */
[----:B------:R-:W-:Y:S01]  /*b8e0*/  @!P0 PRMT R150, R225, 0x5410, RZ ;  /* 0x00005410e1968816 */ /* 0x000fe200000000ff */
[----:B------:R-:W-:Y:S01]  /*b8f0*/  STG.E.U16 desc[UR20][R166.64+0x22], R152 ;  /* 0x00002298a6007986 */ /* 0x000fe2000c101514 */
[----:B------:R-:W-:Y:S02]  /*b900*/  SHF.R.U32.HI R21, RZ, 0x10, R119 ;  /* 0x00000010ff157819 */ /* 0x000fe40000011677 */
[----:B------:R-:W-:Y:S02]  /*b910*/  @!P6 PRMT R151, R237, 0x5410, RZ ;  /* 0x00005410ed97e816 */ /* 0x000fe400000000ff */
[----:B------:R-:W-:Y:S02]  /*b920*/  @!P4 PRMT R153, R229, 0x5410, RZ ;  /* 0x00005410e599c816 */ /* 0x000fe400000000ff */
[----:B------:R-:W-:Y:S01]  /*b930*/  SHF.R.U32.HI R132, RZ, 0x10, R162 ;  /* 0x00000010ff847819 */ /* 0x000fe200000116a2 */
[C---:B--2---:R-:W-:Y:S02]  /*b940*/  HMMA.16816.F32.BF16 R84, R120.reuse, R124, R84 ;  /* 0x0000007c7854723c */ /* 0x044fe40000041854 */
[----:B------:R-:W-:Y:S01]  /*b950*/  STG.E.U16 desc[UR20][R166.64+0x20], R153 ;  /* 0x00002099a6007986 */ /* 0x000fe2000c101514 */
[----:B------:R-:W-:Y:S02]  /*b960*/  LOP3.LUT R117, R117, 0xff, RZ, 0xc0, !PT ;  /* 0x000000ff75757812 */ /* 0x000fe400078ec0ff */
[----:B------:R-:W-:Y:S01]  /*b970*/  SHF.R.U32.HI R143, RZ, 0x18, R140 ;  /* 0x00000018ff8f7819 */ /* 0x000fe2000001168c */
[C---:B------:R-:W-:Y:S01]  /*b980*/  HMMA.16816.F32.BF16 R88, R120.reuse, R126, R88 ;  /* 0x0000007e7858723c */ /* 0x040fe20000041858 */
[----:B------:R-:W-:Y:S02]  /*b990*/  STG.E.U16 desc[UR20][R168.64+0x22], R151 ;  /* 0x00002297a8007986 */ /* 0x000fe4000c101514 */
[----:B------:R-:W-:Y:S02]  /*b9a0*/  ISETP.LE.U32.AND P2, PT, R117, UR5, PT ;  /* 0x0000000575007c0c */ /* 0x000fe4000bf43070 */
[----:B------:R-:W-:Y:S01]  /*b9b0*/  LOP3.LUT R117, R162, 0xffff, RZ, 0xc0, !PT ;  /* 0x0000ffffa2757812 */ /* 0x000fe200078ec0ff */
[----:B------:R-:W-:Y:S01]  /*b9c0*/  FFMA.FTZ R124, R20, UR4, -R164 ;  /* 0x00000004147c7c23 */ /* 0x000fe200080108a4 */
[----:B------:R-:W-:Y:S01]  /*b9d0*/  ISETP.LE.U32.AND P4, PT, R143, UR5, PT ;  /* 0x000000058f007c0c */ /* 0x000fe2000bf83070 */
[C---:B-1----:R-:W-:Y:S02]  /*b9e0*/  HMMA.16816.F32.BF16 R92, R120.reuse, R128, R92 ;  /* 0x00000080785c723c */ /* 0x042fe4000004185c */
[----:B------:R1:W2:Y:S01]  /*b9f0*/  MUFU.EX2 R209, R124 ;  /* 0x0000007c00d17308 */ /* 0x0002a20000000800 */
[----:B------:R-:W-:Y:S02]  /*ba00*/  SHF.R.U32.HI R133, RZ, 0x8, R117 ;  /* 0x00000008ff857819 */ /* 0x000fe40000011675 */
[----:B------:R-:W-:Y:S01]  /*ba10*/  LOP3.LUT R117, R132, 0xff, RZ, 0xc0, !PT ;  /* 0x000000ff84757812 */ /* 0x000fe200078ec0ff */
[C---:B------:R-:W-:Y:S05]  /*ba20*/  HMMA.16816.F32.BF16 R96, R120.reuse, R130, R96 ;  /* 0x000000827860723c */ /* 0x040fea0000041860 */
[----:B------:R-:W-:Y:S01]  /*ba30*/  LOP3.LUT R132, R142, 0xff, RZ, 0xc0, !PT ;  /* 0x000000ff8e847812 */ /* 0x000fe200078ec0ff */
[----:B------:R-:W-:Y:S01]  /*ba40*/  @!P2 HFMA2.BF16_V2 R226, -RZ.H0_H0, RZ.H0_H0, -R148.H0_H0 ;  /* 0x200000ffffe2a231 */ /* 0x000fe20000340994 */
[----:B------:R-:W-:Y:S01]  /*ba50*/  PRMT R137, R135, 0x5410, R133 ;  /* 0x0000541087897816 */ /* 0x000fe20000000085 */
[----:B------:R-:W-:Y:S01]  /*ba60*/  IMAD.MOV.U32 R131, RZ, RZ, R207 ;  /* 0x000000ffff837224 */ /* 0x000fe200078e00cf */
[----:B------:R-:W-:Y:S01]  /*ba70*/  ISETP.LE.U32.AND P5, PT, R132, UR5, PT ;  /* 0x0000000584007c0c */ /* 0x000fe2000bfa3070 */
[----:B------:R3:W-:Y:S01]  /*ba80*/  MUFU.EX2 R207, R22 ;  /* 0x0000001600cf7308 */ /* 0x0007e20000000800 */
[----:B------:R-:W-:Y:S01]  /*ba90*/  PRMT R165, R117, 0x5410, R134 ;  /* 0x0000541075a57816 */ /* 0x000fe20000000086 */
[----:B-1----:R-:W-:Y:S01]  /*baa0*/  LDSM.16.MT88.4 R124, [R184+0x10800] ;  /* 0x01080000b87c783b */ /* 0x002fe20000004200 */
[----:B------:R-:W-:Y:S01]  /*bab0*/  LOP3.LUT R141, R140, 0xffff, RZ, 0xc0, !PT ;  /* 0x0000ffff8c8d7812 */ /* 0x000fe200078ec0ff */
[----:B------:R-:W-:Y:S01]  /*bac0*/  @!P4 HFMA2.BF16_V2 R224, -RZ.H0_H0, RZ.H0_H0, -R146.H0_H0 ;  /* 0x200000ffffe0c231 */ /* 0x000fe20000340992 */
[----:B------:R-:W-:Y:S02]  /*bad0*/  SHF.R.U32.HI R140, RZ, 0x10, R140 ;  /* 0x00000010ff8c7819 */ /* 0x000fe4000001168c */
[----:B------:R-:W-:Y:S02]  /*bae0*/  SHF.R.U32.HI R117, RZ, 0x18, R142 ;  /* 0x00000018ff757819 */ /* 0x000fe4000001168e */
[----:B------:R-:W-:Y:S01]  /*baf0*/  LOP3.LUT R20, R140, 0xff, RZ, 0xc0, !PT ;  /* 0x000000ff8c147812 */ /* 0x000fe200078ec0ff */
[----:B------:R-:W1:Y:S01]  /*bb00*/  LDSM.16.MT88.4 R132, [R182+0x10800] ;  /* 0x01080000b684783b */ /* 0x000e620000004200 */
[----:B------:R-:W-:Y:S02]  /*bb10*/  SHF.R.U32.HI R136, RZ, 0x8, R141 ;  /* 0x00000008ff887819 */ /* 0x000fe4000001168d */
[----:B------:R-:W-:Y:S02]  /*bb20*/  ISETP.LE.U32.AND P0, PT, R20, UR5, PT ;  /* 0x0000000514007c0c */ /* 0x000fe4000bf03070 */
[----:B------:R-:W-:Y:S02]  /*bb30*/  SHF.R.U32.HI R20, RZ, 0x10, R162 ;  /* 0x00000010ff147819 */ /* 0x000fe400000116a2 */
[----:B------:R-:W-:Y:S02]  /*bb40*/  @!P2 PRMT R148, R226, 0x5410, RZ ;  /* 0x00005410e294a816 */ /* 0x000fe400000000ff */
[----:B------:R-:W-:Y:S02]  /*bb50*/  ISETP.LE.U32.AND P2, PT, R117, UR5, PT ;  /* 0x0000000575007c0c */ /* 0x000fe4000bf43070 */
[----:B------:R-:W-:Y:S01]  /*bb60*/  LOP3.LUT R117, R136, 0xffff, RZ, 0xc0, !PT ;  /* 0x0000ffff88757812 */ /* 0x000fe200078ec0ff */
[----:B------:R-:W-:Y:S01]  /*bb70*/  FFMA.FTZ R136, R23, UR4, -R118 ;  /* 0x0000000417887c23 */ /* 0x000fe20008010876 */
[----:B------:R-:W-:Y:S01]  /*bb80*/  LOP3.LUT R130, R20, 0xff, RZ, 0xc0, !PT ;  /* 0x000000ff14827812 */ /* 0x000fe200078ec0ff */
[----:B------:R-:W-:Y:S01]  /*bb90*/  STG.E.U16 desc[UR20][R168.64+0x20], R148 ;  /* 0x00002094a8007986 */ /* 0x000fe2000c101514 */
[----:B------:R-:W-:Y:S01]  /*bba0*/  LOP3.LUT R20, R119, 0xffff, RZ, 0xc0, !PT ;  /* 0x0000ffff77147812 */ /* 0x000fe200078ec0ff */
[----:B------:R-:W-:Y:S01]  /*bbb0*/  @!P0 HFMA2.BF16_V2 R227, -RZ.H0_H0, RZ.H0_H0, -R147.H0_H0 ;  /* 0x200000ffffe38231 */ /* 0x000fe20000340993 */
[----:B------:R-:W-:Y:S01]  /*bbc0*/  ISETP.LE.U32.AND P6, PT, R117, UR5, PT ;  /* 0x0000000575007c0c */ /* 0x000fe2000bfc3070 */
[----:B------:R-:W-:Y:S01]  /*bbd0*/  STG.E.U16 desc[UR20][R166.64+0x30], R150 ;  /* 0x00003096a6007986 */ /* 0x000fe2000c101514 */
[----:B------:R-:W-:Y:S02]  /*bbe0*/  LOP3.LUT R129, R119, 0xff, RZ, 0xc0, !PT ;  /* 0x000000ff77817812 */ /* 0x000fe400078ec0ff */
[----:B------:R-:W-:Y:S02]  /*bbf0*/  SHF.R.U32.HI R128, RZ, 0x18, R119 ;  /* 0x00000018ff807819 */ /* 0x000fe40000011677 */
[----:B------:R-:W-:Y:S02]  /*bc00*/  SHF.R.U32.HI R119, RZ, 0x8, R20 ;  /* 0x00000008ff777819 */ /* 0x000fe40000011614 */
[----:B------:R-:W-:Y:S02]  /*bc10*/  LOP3.LUT R117, R21, 0xff, RZ, 0xc0, !PT ;  /* 0x000000ff15757812 */ /* 0x000fe400078ec0ff */
[----:B---3--:R-:W3:Y:S01]  /*bc20*/  LDSM.16.MT88.4 R20, [R183+0x10800] ;  /* 0x01080000b714783b */ /* 0x008ee20000004200 */
[----:B------:R-:W-:Y:S02]  /*bc30*/  PRMT R129, R129, 0x5410, R119 ;  /* 0x0000541081817816 */ /* 0x000fe40000000077 */
[----:B------:R-:W-:Y:S01]  /*bc40*/  PRMT R128, R117, 0x5410, R128 ;  /* 0x0000541075807816 */ /* 0x000fe20000000080 */
[----:B------:R-:W-:Y:S01]  /*bc50*/  @!P6 HFMA2.BF16_V2 R223, -RZ.H0_H0, RZ.H0_H0, -R149.H0_H0 ;  /* 0x200000ffffdfe231 */ /* 0x000fe20000340995 */
[----:B------:R-:W-:Y:S01]  /*bc60*/  @!P0 PRMT R147, R227, 0x5410, RZ ;  /* 0x00005410e3938816 */ /* 0x000fe200000000ff */
[----:B------:R-:W-:Y:S01]  /*bc70*/  FFMA.FTZ R117, R24, UR4, -R164 ;  /* 0x0000000418757c23 */ /* 0x000fe200080108a4 */
[----:B------:R-:W-:Y:S02]  /*bc80*/  @!P4 PRMT R146, R224, 0x5410, RZ ;  /* 0x00005410e092c816 */ /* 0x000fe400000000ff */
[----:B------:R-:W-:Y:S02]  /*bc90*/  @!P6 PRMT R149, R223, 0x5410, RZ ;  /* 0x00005410df95e816 */ /* 0x000fe400000000ff */
[----:B------:R-:W-:Y:S01]  /*bca0*/  ISETP.LE.U32.AND P6, PT, R130, UR5, PT ;  /* 0x0000000582007c0c */ /* 0x000fe2000bfc3070 */
[----:B------:R-:W-:Y:S01]  /*bcb0*/  IMAD.MOV.U32 R130, RZ, RZ, R206 ;  /* 0x000000ffff827224 */ /* 0x000fe200078e00ce */
[C---:B-1----:R-:W-:Y:S01]  /*bcc0*/  HMMA.16816.F32.BF16 R100, R120.reuse, R132, R100 ;  /* 0x000000847864723c */ /* 0x042fe20000041864 */
[----:B------:R-:W-:Y:S01]  /*bcd0*/  STG.E.U16 desc[UR20][R166.64+0x32], R149 ;  /* 0x00003295a6007986 */ /* 0x000fe2000c101514 */
[----:B------:R-:W1:Y:S01]  /*bce0*/  MUFU.EX2 R206, R136 ;  /* 0x0000008800ce7308 */ /* 0x000e620000000800 */
[----:B--2---:R-:W-:Y:S02]  /*bcf0*/  F2FP.BF16.F32.PACK_AB R145, R208, R209 ;  /* 0x000000d1d091723e */ /* 0x004fe400000010ff */
[----:B------:R-:W-:Y:S01]  /*bd00*/  STG.E.U16 desc[UR20][R168.64+0x30], R147 ;  /* 0x00003093a8007986 */ /* 0x000fe2000c101514 */
[C---:B------:R-:W-:Y:S03]  /*bd10*/  HMMA.16816.F32.BF16 R104, R120.reuse, R134, R104 ;  /* 0x000000867868723c */ /* 0x040fe60000041868 */
[----:B------:R-:W-:Y:S02]  /*bd20*/  STG.E.U16 desc[UR20][R168.64+0x32], R146 ;  /* 0x00003292a8007986 */ /* 0x000fe4000c101514 */
[----:B------:R-:W-:Y:S01]  /*bd30*/  IMAD.MOV.U32 R132, RZ, RZ, R205 ;  /* 0x000000ffff847224 */ /* 0x000fe200078e00cd */
[C---:B------:R-:W-:Y:S01]  /*bd40*/  HMMA.16816.F32.BF16 R12, R120.reuse, R124, R12 ;  /* 0x0000007c780c723c */ /* 0x040fe2000004180c */
[----:B------:R2:W-:Y:S04]  /*bd50*/  MUFU.EX2 R205, R117 ;  /* 0x0000007500cd7308 */ /* 0x0005e80000000800 */
[----:B------:R-:W-:Y:S01]  /*bd60*/  FFMA.FTZ R134, R30, UR4, -R118 ;  /* 0x000000041e867c23 */ /* 0x000fe20008010876 */
[C---:B------:R-:W-:Y:S01]  /*bd70*/  HMMA.16816.F32.BF16 R108, R120.reuse, R126, R108 ;  /* 0x0000007e786c723c */ /* 0x040fe2000004186c */
[----:B------:R-:W-:Y:S04]  /*bd80*/  LDSM.16.MT88.4 R124, [R182+0xd000] ;  /* 0x00d00000b67c783b */ /* 0x000fe80000004200 */
[----:B------:R-:W-:Y:S01]  /*bd90*/  IMAD.MOV.U32 R133, RZ, RZ, R175 ;  /* 0x000000ffff857224 */ /* 0x000fe200078e00af */
[----:B------:R-:W-:Y:S01]  /*bda0*/  PRMT R144, R145, 0x7632, R144 ;  /* 0x0000763291907816 */ /* 0x000fe20000000090 */
[----:B------:R-:W-:Y:S04]  /*bdb0*/  IMAD.MOV.U32 R175, RZ, RZ, R204 ;  /* 0x000000ffffaf7224 */ /* 0x000fe800078e00cc */
[----:B------:R-:W-:Y:S01]  /*bdc0*/  @!P5 HFMA2.BF16_V2 R218, -RZ.H0_H0, RZ.H0_H0, -R145.H0_H0 ;  /* 0x200000ffffdad231 */ /* 0x000fe20000340991 */
[C---:B---3--:R-:W-:Y:S01]  /*bdd0*/  HMMA.16816.F32.BF16 R16, R120.reuse, R20, R16 ;  /* 0x000000147810723c */ /* 0x048fe20000041810 */
[----:B------:R-:W3:Y:S01]  /*bde0*/  LDL.LU R20, [R1] ;  /* 0x0000000001147983 */ /* 0x000ee20000300800 */
[----:B------:R4:W5:Y:S01]  /*bdf0*/  MUFU.EX2 R204, R25 ;  /* 0x0000001900cc7308 */ /* 0x0009620000000800 */
[----:B------:R-:W-:Y:S01]  /*be00*/  SHF.R.U32.HI R119, RZ, 0x10, R142 ;  /* 0x00000010ff777819 */ /* 0x000fe2000001168e */
[----:B------:R-:W-:Y:S01]  /*be10*/  IMAD.MOV.U32 R135, RZ, RZ, R178 ;  /* 0x000000ffff877224 */ /* 0x000fe200078e00b2 */
[----:B------:R-:W3:Y:S01]  /*be20*/  LDL.LU R30, [R1+0x4] ;  /* 0x00000400011e7983 */ /* 0x000ee20000300800 */
[----:B------:R-:W-:Y:S03]  /*be30*/  HMMA.16816.F32.BF16 R112, R120, R22, R112 ;  /* 0x000000167870723c */ /* 0x000fe60000041870 */
[----:B------:R-:W-:Y:S02]  /*be40*/  LDSM.16.MT88.4 R120, [R184+0xd000] ;  /* 0x00d00000b878783b */ /* 0x000fe40000004200 */
[----:B--2---:R-:W-:Y:S01]  /*be50*/  LOP3.LUT R117, R119, 0xff, RZ, 0xc0, !PT ;  /* 0x000000ff77757812 */ /* 0x004fe200078ec0ff */
[----:B------:R-:W-:Y:S01]  /*be60*/  IMAD.MOV.U32 R21, RZ, RZ, R135 ;  /* 0x000000ffff157224 */ /* 0x000fe200078e0087 */
[----:B------:R-:W-:Y:S01]  /*be70*/  LOP3.LUT R24, R162, 0xffff, RZ, 0xc0, !PT ;  /* 0x0000ffffa2187812 */ /* 0x000fe200078ec0ff */
[----:B------:R-:W-:Y:S01]  /*be80*/  FFMA.FTZ R119, R34, UR4, -R118 ;  /* 0x0000000422777c23 */ /* 0x000fe20008010876 */
[----:B------:R-:W-:Y:S02]  /*be90*/  ISETP.LE.U32.AND P0, PT, R117, UR5, PT ;  /* 0x0000000575007c0c */ /* 0x000fe4000bf03070 */
[----:B------:R-:W-:Y:S01]  /*bea0*/  SHF.R.U32.HI R24, RZ, 0x8, R24 ;  /* 0x00000008ff187819 */ /* 0x000fe20000011618 */
[--C-:B------:R-:W-:Y:S01]  /*beb0*/  FFMA.FTZ R117, R27, UR4, -R118.reuse ;  /* 0x000000041b757c23 */ /* 0x100fe20008010876 */
[----:B------:R-:W-:Y:S01]  /*bec0*/  LOP3.LUT R142, R142, 0xffff, RZ, 0xc0, !PT ;  /* 0x0000ffff8e8e7812 */ /* 0x000fe200078ec0ff */
[----:B------:R-:W-:Y:S01]  /*bed0*/  FFMA.FTZ R135, R31, UR4, -R118 ;  /* 0x000000041f877c23 */ /* 0x000fe20008010876 */
[----:B------:R-:W-:Y:S01]  /*bee0*/  LOP3.LUT R24, R24, 0xffff, RZ, 0xc0, !PT ;  /* 0x0000ffff18187812 */ /* 0x000fe200078ec0ff */
[----:B------:R2:W2:Y:S01]  /*bef0*/  MUFU.EX2 R178, R117 ;  /* 0x0000007500b27308 */ /* 0x0004a20000000800 */
[----:B------:R-:W-:Y:S01]  /*bf00*/  SHF.R.U32.HI R142, RZ, 0x8, R142 ;  /* 0x00000008ff8e7819 */ /* 0x000fe2000001168e */
[----:B------:R-:W-:Y:S01]  /*bf10*/  IMAD.MOV.U32 R31, RZ, RZ, R133 ;  /* 0x000000ffff1f7224 */ /* 0x000fe200078e0085 */
[----:B------:R-:W-:Y:S01]  /*bf20*/  ISETP.LE.U32.AND P4, PT, R24, UR5, PT ;  /* 0x0000000518007c0c */ /* 0x000fe2000bf83070 */
[----:B------:R-:W-:Y:S01]  /*bf30*/  IMAD.MOV.U32 R133, RZ, RZ, R131 ;  /* 0x000000ffff857224 */ /* 0x000fe200078e0083 */
[----:B----4-:R-:W4:Y:S01]  /*bf40*/  LDSM.16.MT88.4 R24, [R181+0xd000] ;  /* 0x00d00000b518783b */ /* 0x010f220000004200 */
[----:B------:R-:W-:Y:S01]  /*bf50*/  LOP3.LUT R142, R142, 0xffff, RZ, 0xc0, !PT ;  /* 0x0000ffff8e8e7812 */ /* 0x000fe200078ec0ff */
[----:B------:R-:W-:Y:S01]  /*bf60*/  FFMA.FTZ R118, R35, UR4, -R118 ;  /* 0x0000000423767c23 */ /* 0x000fe20008010876 */
[----:B-1----:R-:W-:Y:S01]  /*bf70*/  F2FP.BF16.F32.PACK_AB R143, R206, R207 ;  /* 0x000000cfce8f723e */ /* 0x002fe200000010ff */
[----:B------:R-:W-:Y:S01]  /*bf80*/  FFMA.FTZ R35, R29, UR4, -R164 ;  /* 0x000000041d237c23 */ /* 0x000fe200080108a4 */
[----:B-----5:R-:W-:Y:S02]  /*bf90*/  F2FP.BF16.F32.PACK_AB R138, R204, R205 ;  /* 0x000000cdcc8a723e */ /* 0x020fe400000010ff */
[----:B------:R-:W-:Y:S01]  /*bfa0*/  HSET2.LE.AND R22, R137, R170, PT ;  /* 0x000000aa89167233 */ /* 0x000fe20003803000 */
[----:B------:R-:W-:Y:S01]  /*bfb0*/  @!P0 HFMA2.BF16_V2 R220, -RZ.H0_H0, RZ.H0_H0, -R143.H0_H0 ;  /* 0x200000ffffdc8231 */ /* 0x000fe2000034098f */
[----:B------:R-:W-:Y:S01]  /*bfc0*/  PRMT R139, R138, 0x7632, R139 ;  /* 0x000076328a8b7816 */ /* 0x000fe2000000008b */
[----:B------:R-:W-:Y:S01]  /*bfd0*/  @!P3 HFMA2.BF16_V2 R221, -RZ.H0_H0, RZ.H0_H0, -R138.H0_H0 ;  /* 0x200000ffffddb231 */ /* 0x000fe2000034098a */
[----:B------:R-:W-:Y:S02]  /*bfe0*/  HSET2.LE.AND R23, R165, R170, PT ;  /* 0x000000aaa5177233 */ /* 0x000fe40003803000 */
[----:B--2---:R-:W-:Y:S01]  /*bff0*/  PRMT R117, R145, 0x5410, R144 ;  /* 0x0000541091757816 */ /* 0x004fe20000000090 */
[----:B------:R-:W-:Y:S01]  /*c000*/  @!P4 HFMA2.BF16_V2 R248, -RZ.H0_H0, RZ.H0_H0, -R139.H0_H0 ;  /* 0x200000fffff8c231 */ /* 0x000fe2000034098b */
[----:B------:R-:W-:Y:S02]  /*c010*/  @!P5 PRMT R145, R218, 0x5410, RZ ;  /* 0x00005410da91d816 */ /* 0x000fe400000000ff */
[----:B------:R-:W-:Y:S02]  /*c020*/  ISETP.LE.U32.AND P5, PT, R142, UR5, PT ;  /* 0x000000058e007c0c */ /* 0x000fe4000bfa3070 */
[----:B------:R-:W-:Y:S01]  /*c030*/  PRMT R142, R143, 0x7632, R142 ;  /* 0x000076328f8e7816 */ /* 0x000fe2000000008e */
[----:B------:R-:W-:Y:S01]  /*c040*/  STG.E.U16 desc[UR20][R166.64+0x40], R145 ;  /* 0x00004091a6007986 */ /* 0x000fe2000c101514 */
[----:B------:R-:W-:Y:S02]  /*c050*/  F2FP.BF16.F32.PACK_AB R141, R178, R179 ;  /* 0x000000b3b28d723e */ /* 0x000fe400000010ff */
[----:B------:R-:W-:Y:S01]  /*c060*/  SHF.R.U32.HI R162, RZ, 0x18, R162 ;  /* 0x00000018ffa27819 */ /* 0x000fe200000116a2 */
[----:B------:R-:W-:Y:S01]  /*c070*/  @!P2 HFMA2.BF16_V2 R219, -RZ.H0_H0, RZ.H0_H0, -R142.H0_H0 ;  /* 0x200000ffffdba231 */ /* 0x000fe2000034098e */
[----:B------:R-:W-:Y:S01]  /*c080*/  PRMT R140, R141, 0x7632, R140 ;  /* 0x000076328d8c7816 */ /* 0x000fe2000000008c */
[----:B------:R-:W-:Y:S04]  /*c090*/  @!P6 HFMA2.BF16_V2 R247, -RZ.H0_H0, RZ.H0_H0, -R141.H0_H0 ;  /* 0x200000fffff7e231 */ /* 0x000fe8000034098d */
[----:B------:R-:W-:Y:S05]  /*c0a0*/  @!P5 HFMA2.BF16_V2 R222, -RZ.H0_H0, RZ.H0_H0, -R144.H0_H0 ;  /* 0x200000ffffded231 */ /* 0x000fea0000340990 */
[----:B------:R-:W-:Y:S02]  /*c0b0*/  @!P5 PRMT R144, R222, 0x5410, RZ ;  /* 0x00005410de90d816 */ /* 0x000fe400000000ff */
[----:B------:R-:W-:Y:S01]  /*c0c0*/  ISETP.LE.U32.AND P5, PT, R162, UR5, PT ;  /* 0x00000005a2007c0c */ /* 0x000fe2000bfa3070 */
[----:B------:R-:W-:Y:S02]  /*c0d0*/  IMAD.MOV.U32 R162, RZ, RZ, R31 ;  /* 0x000000ffffa27224 */ /* 0x000fe400078e001f */
[----:B------:R-:W-:Y:S10]  /*c0e0*/  STG.E.U16 desc[UR20][R166.64+0x42], R144 ;  /* 0x00004290a6007986 */ /* 0x000ff4000c101514 */
[----:B------:R-:W-:Y:S02]  /*c0f0*/  @!P5 HFMA2.BF16_V2 R246, -RZ.H0_H0, RZ.H0_H0, -R140.H0_H0 ;  /* 0x200000fffff6d231 */ /* 0x000fe4000034098c */
[----:B---3--:R-:W-:Y:S01]  /*c100*/  FFMA.FTZ R34, R0, R20, R176 ;  /* 0x0000001400227223 */ /* 0x008fe200000100b0 */
[----:B------:R-:W-:Y:S01]  /*c110*/  PRMT R0, R143, 0x5410, R142 ;  /* 0x000054108f007816 */ /* 0x000fe2000000008e */
[----:B------:R-:W-:Y:S01]  /*c120*/  IMAD.MOV.U32 R176, RZ, RZ, R130 ;  /* 0x000000ffffb07224 */ /* 0x000fe200078e0082 */
[--C-:B------:R-:W-:Y:S01]  /*c130*/  HSET2.LE.AND R20, R129, R170.reuse, PT ;  /* 0x000000aa81147233 */ /* 0x100fe20003803000 */
[----:B------:R-:W-:Y:S01]  /*c140*/  FFMA.FTZ R2, R2, R30, R177 ;  /* 0x0000001e02027223 */ /* 0x000fe200000100b1 */
[----:B------:R-:W-:Y:S01]  /*c150*/  IMAD.MOV.U32 R177, RZ, RZ, R21 ;  /* 0x000000ffffb17224 */ /* 0x000fe200078e0015 */
[----:B------:R-:W-:Y:S01]  /*c160*/  HSET2.LE.AND R21, R128, R170, PT ;  /* 0x000000aa80157233 */ /* 0x000fe20003803000 */
[----:B------:R-:W-:Y:S01]  /*c170*/  IMAD.MOV.U32 R30, RZ, RZ, R132 ;  /* 0x000000ffff1e7224 */ /* 0x000fe200078e0084 */
[----:B------:R-:W-:Y:S01]  /*c180*/  LOP3.LUT R20, R20, R117, RZ, 0xc0, !PT ;  /* 0x0000007514147212 */ /* 0x000fe200078ec0ff */
[----:B------:R-:W1:Y:S01]  /*c190*/  LDSM.16.MT88.4 R128, [R183+0xd000] ;  /* 0x00d00000b780783b */ /* 0x000e620000004200 */
[----:B------:R-:W-:Y:S01]  /*c1a0*/  FFMA.FTZ R132, R32, UR4, -R164 ;  /* 0x0000000420847c23 */ /* 0x000fe200080108a4 */
[----:B------:R-:W-:Y:S01]  /*c1b0*/  LOP3.LUT R21, R21, R0, RZ, 0xc0, !PT ;  /* 0x0000000015157212 */ /* 0x000fe200078ec0ff */
[----:B------:R-:W-:Y:S01]  /*c1c0*/  IMAD.MOV.U32 R163, RZ, RZ, R176 ;  /* 0x000000ffffa37224 */ /* 0x000fe200078e00b0 */
[----:B------:R-:W-:Y:S01]  /*c1d0*/  PRMT R0, R138, 0x5410, R139 ;  /* 0x000054108a007816 */ /* 0x000fe2000000008b */
[----:B------:R-:W-:Y:S01]  /*c1e0*/  MUFU.EX2 R173, R132 ;  /* 0x0000008400ad7308 */ /* 0x000fe20000000800 */
[----:B------:R-:W-:Y:S02]  /*c1f0*/  @!P0 PRMT R143, R220, 0x5410, RZ ;  /* 0x00005410dc8f8816 */ /* 0x000fe400000000ff */
[----:B------:R-:W-:Y:S02]  /*c200*/  LOP3.LUT R22, R22, R0, RZ, 0xc0, !PT ;  /* 0x0000000016167212 */ /* 0x000fe400078ec0ff */
[----:B------:R-:W-:Y:S01]  /*c210*/  PRMT R0, R141, 0x5410, R140 ;  /* 0x000054108d007816 */ /* 0x000fe2000000008c */
[----:B------:R-:W-:Y:S01]  /*c220*/  STG.E.U16 desc[UR20][R168.64+0x40], R143 ;  /* 0x0000408fa8007986 */ /* 0x000fe2000c101514 */
[----:B------:R-:W-:Y:S03]  /*c230*/  @!P2 PRMT R142, R219, 0x5410, RZ ;  /* 0x00005410db8ea816 */ /* 0x000fe600000000ff */
[----:B------:R-:W-:Y:S01]  /*c240*/  MUFU.EX2 R176, R134 ;  /* 0x0000008600b07308 */ /* 0x000fe20000000800 */
[----:B------:R-:W-:Y:S02]  /*c250*/  LOP3.LUT R23, R23, R0, RZ, 0xc0, !PT ;  /* 0x0000000017177212 */ /* 0x000fe400078ec0ff */
[----:B------:R-:W-:Y:S01]  /*c260*/  @!P4 PRMT R139, R248, 0x5410, RZ ;  /* 0x00005410f88bc816 */ /* 0x000fe200000000ff */
[----:B------:R-:W-:Y:S01]  /*c270*/  STG.E.U16 desc[UR20][R168.64+0x42], R142 ;  /* 0x0000428ea8007986 */ /* 0x000fe2000c101514 */
[----:B------:R-:W-:Y:S02]  /*c280*/  @!P3 PRMT R138, R221, 0x5410, RZ ;  /* 0x00005410dd8ab816 */ /* 0x000fe400000000ff */
[----:B------:R-:W-:Y:S01]  /*c290*/  @!P6 PRMT R141, R247, 0x5410, RZ ;  /* 0x00005410f78de816 */ /* 0x000fe200000000ff */
[C---:B----4-:R-:W-:Y:S01]  /*c2a0*/  HMMA.16816.F32.BF16 R4, R20.reuse, R24, R4 ;  /* 0x000000181404723c */ /* 0x050fe20000041804 */
[----:B------:R-:W-:Y:S04]  /*c2b0*/  STG.E.U16 desc[UR20][R166.64+0x52], R139 ;  /* 0x0000528ba6007986 */ /* 0x000fe8000c101514 */
[----:B------:R-:W-:Y:S01]  /*c2c0*/  STG.E.U16 desc[UR20][R166.64+0x50], R138 ;  /* 0x0000508aa6007986 */ /* 0x000fe2000c101514 */
[C---:B------:R-:W-:Y:S03]  /*c2d0*/  HMMA.16816.F32.BF16 R8, R20.reuse, R26, R8 ;  /* 0x0000001a1408723c */ /* 0x040fe60000041808 */
[----:B------:R-:W2:Y:S02]  /*c2e0*/  LDSM.16.MT88.4 R24, [R181+0xf000] ;  /* 0x00f00000b518783b */ /* 0x000ea40000004200 */
[----:B------:R-:W-:Y:S01]  /*c2f0*/  @!P5 PRMT R140, R246, 0x5410, RZ ;  /* 0x00005410f68cd816 */ /* 0x000fe200000000ff */
[C---:B------:R-:W-:Y:S05]  /*c300*/  HMMA.16816.F32.BF16 R36, R20.reuse, R124, R36 ;  /* 0x0000007c1424723c */ /* 0x040fea0000041824 */
[----:B------:R-:W-:Y:S01]  /*c310*/  STG.E.U16 desc[UR20][R168.64+0x50], R141 ;  /* 0x0000508da8007986 */ /* 0x000fe2000c101514 */
[C---:B------:R-:W-:Y:S03]  /*c320*/  HMMA.16816.F32.BF16 R40, R20.reuse, R126, R40 ;  /* 0x0000007e1428723c */ /* 0x040fe60000041828 */
[----:B------:R-:W3:Y:S03]  /*c330*/  LDSM.16.MT88.4 R124, [R182+0xf000] ;  /* 0x00f00000b67c783b */ /* 0x000ee60000004200 */
[C---:B------:R-:W-:Y:S05]  /*c340*/  HMMA.16816.F32.BF16 R44, R20.reuse, R120, R44 ;  /* 0x00000078142c723c */ /* 0x040fea000004182c */
[----:B------:R-:W-:Y:S01]  /*c350*/  STG.E.U16 desc[UR20][R168.64+0x52], R140 ;  /* 0x0000528ca8007986 */ /* 0x000fe2000c101514 */
[C---:B------:R-:W-:Y:S03]  /*c360*/  HMMA.16816.F32.BF16 R48, R20.reuse, R122, R48 ;  /* 0x0000007a1430723c */ /* 0x040fe60000041830 */
[----:B------:R-:W4:Y:S03]  /*c370*/  LDSM.16.MT88.4 R120, [R184+0xf000] ;  /* 0x00f00000b878783b */ /* 0x000f260000004200 */
[C---:B-1----:R-:W-:Y:S06]  /*c380*/  HMMA.16816.F32.BF16 R52, R20.reuse, R128, R52 ;  /* 0x000000801434723c */ /* 0x042fec0000041834 */
[C---:B------:R-:W-:Y:S01]  /*c390*/  HMMA.16816.F32.BF16 R56, R20.reuse, R130, R56 ;  /* 0x000000821438723c */ /* 0x040fe20000041838 */
[----:B------:R-:W1:Y:S05]  /*c3a0*/  LDSM.16.MT88.4 R128, [R183+0xf000] ;  /* 0x00f00000b780783b */ /* 0x000e6a0000004200 */
[C---:B--2---:R-:W-:Y:S06]  /*c3b0*/  HMMA.16816.F32.BF16 R60, R20.reuse, R24, R60 ;  /* 0x00000018143c723c */ /* 0x044fec000004183c */
[C---:B------:R-:W-:Y:S01]  /*c3c0*/  HMMA.16816.F32.BF16 R64, R20.reuse, R26, R64 ;  /* 0x0000001a1440723c */ /* 0x040fe20000041840 */
[----:B------:R-:W2:Y:S05]  /*c3d0*/  LDSM.16.MT88.4 R24, [R181+0x11000] ;  /* 0x01100000b518783b */ /* 0x000eaa0000004200 */
[C---:B---3--:R-:W-:Y:S06]  /*c3e0*/  HMMA.16816.F32.BF16 R68, R20.reuse, R124, R68 ;  /* 0x0000007c1444723c */ /* 0x048fec0000041844 */
[C---:B------:R-:W-:Y:S05]  /*c3f0*/  HMMA.16816.F32.BF16 R72, R20.reuse, R126, R72 ;  /* 0x0000007e1448723c */ /* 0x040fea0000041848 */
[----:B------:R-:W-:Y:S01]  /*c400*/  IMAD.MOV.U32 R124, RZ, RZ, R133 ;  /* 0x000000ffff7c7224 */ /* 0x000fe200078e0085 */
[C---:B----4-:R-:W-:Y:S05]  /*c410*/  HMMA.16816.F32.BF16 R76, R20.reuse, R120, R76 ;  /* 0x00000078144c723c */ /* 0x050fea000004184c */
[----:B------:R-:W-:Y:S01]  /*c420*/  FADD.FTZ R127, R175, R2 ;  /* 0x00000002af7f7221 */ /* 0x000fe20000010000 */
[C---:B------:R-:W-:Y:S01]  /*c430*/  HMMA.16816.F32.BF16 R80, R20.reuse, R122, R80 ;  /* 0x0000007a1450723c */ /* 0x040fe20000041850 */
[----:B------:R3:W-:Y:S04]  /*c440*/  MUFU.EX2 R175, R28 ;  /* 0x0000001c00af7308 */ /* 0x0007e80000000800 */
[----:B------:R-:W-:Y:S01]  /*c450*/  FADD.FTZ R126, R177, R34 ;  /* 0x00000022b17e7221 */ /* 0x000fe20000010000 */
[C---:B-1----:R-:W-:Y:S05]  /*c460*/  HMMA.16816.F32.BF16 R84, R20.reuse, R128, R84 ;  /* 0x000000801454723c */ /* 0x042fea0000041854 */
[----:B------:R1:W4:Y:S01]  /*c470*/  MUFU.EX2 R177, R35 ;  /* 0x0000002300b17308 */ /* 0x0003220000000800 */
[----:B------:R-:W-:Y:S01]  /*c480*/  FFMA.FTZ R133, R33, UR4, -R164 ;  /* 0x0000000421857c23 */ /* 0x000fe200080108a4 */
[C---:B------:R-:W-:Y:S04]  /*c490*/  HMMA.16816.F32.BF16 R88, R20.reuse, R130, R88 ;  /* 0x000000821458723c */ /* 0x040fe80000041858 */
[----:B------:R-:W-:Y:S02]  /*c4a0*/  IMAD.WIDE.U32 R164, R171, -0x2daee0ad, RZ ;  /* 0xd2511f53aba47825 */ /* 0x000fe400078e00ff */
[C---:B--2---:R-:W-:Y:S05]  /*c4b0*/  HMMA.16816.F32.BF16 R92, R20.reuse, R24, R92 ;  /* 0x00000018145c723c */ /* 0x044fea000004185c */
[----:B------:R-:W-:Y:S01]  /*c4c0*/  IMAD.MOV.U32 R171, RZ, RZ, R30 ;  /* 0x000000ffffab7224 */ /* 0x000fe200078e001e */
[C---:B------:R-:W-:Y:S01]  /*c4d0*/  HMMA.16816.F32.BF16 R96, R20.reuse, R26, R96 ;  /* 0x0000001a1460723c */ /* 0x040fe20000041860 */
[----:B---3--:R-:W2:Y:S04]  /*c4e0*/  LDSM.16.MT88.4 R28, [R182+0x11000] ;  /* 0x01100000b61c783b */ /* 0x008ea80000004200 */
[----:B------:R-:W-:Y:S01]  /*c4f0*/  LOP3.LUT R0, R165, UR10, R172, 0x96, !PT ;  /* 0x0000000aa5007c12 */ /* 0x000fe2000f8e96ac */
[----:B------:R-:W-:Y:S01]  /*c500*/  IMAD.MOV.U32 R128, RZ, RZ, R124 ;  /* 0x000000ffff807224 */ /* 0x000fe200078e007c */
[--C-:B------:R-:W-:Y:S01]  /*c510*/  SHF.R.U32.HI R32, RZ, 0x10, R164.reuse ;  /* 0x00000010ff207819 */ /* 0x100fe200000116a4 */
[----:B------:R-:W-:Y:S02]  /*c520*/  IMAD.MOV.U32 R129, RZ, RZ, R163 ;  /* 0x000000ffff817224 */ /* 0x000fe400078e00a3 */
[----:B------:R3:W-:Y:S01]  /*c530*/  MUFU.EX2 R163, R119 ;  /* 0x0000007700a37308 */ /* 0x0007e20000000800 */
[----:B------:R-:W-:Y:S01]  /*c540*/  SHF.R.U32.HI R33, RZ, 0x18, R164 ;  /* 0x00000018ff217819 */ /* 0x000fe200000116a4 */
[----:B------:R-:W-:Y:S01]  /*c550*/  IMAD.MOV.U32 R134, RZ, RZ, R171 ;  /* 0x000000ffff867224 */ /* 0x000fe200078e00ab */
[----:B------:R-:W-:Y:S01]  /*c560*/  LOP3.LUT R32, R32, 0xff, RZ, 0xc0, !PT ;  /* 0x000000ff20207812 */ /* 0x000fe200078ec0ff */
[----:B------:R-:W-:Y:S01]  /*c570*/  IMAD.MOV.U32 R171, RZ, RZ, R162 ;  /* 0x000000ffffab7224 */ /* 0x000fe200078e00a2 */
[----:B------:R-:W-:Y:S02]  /*c580*/  LOP3.LUT R34, R0, 0xff, RZ, 0xc0, !PT ;  /* 0x000000ff00227812 */ /* 0x000fe400078ec0ff */
[----:B------:R-:W-:Y:S03]  /*c590*/  PRMT R125, R32, 0x5410, R33 ;  /* 0x00005410207d7816 */ /* 0x000fe60000000021 */
[----:B------:R-:W-:Y:S01]  /*c5a0*/  MUFU.EX2 R162, R118 ;  /* 0x0000007600a27308 */ /* 0x000fe20000000800 */
[----:B------:R-:W-:Y:S02]  /*c5b0*/  ISETP.LE.U32.AND P0, PT, R34, UR5, PT ;  /* 0x0000000522007c0c */ /* 0x000fe4000bf03070 */
[----:B-1----:R-:W1:Y:S01]  /*c5c0*/  LDSM.16.MT88.4 R32, [R184+0x11000] ;  /* 0x01100000b820783b */ /* 0x002e620000004200 */
[C---:B------:R-:W-:Y:S02]  /*c5d0*/  LOP3.LUT R120, R164.reuse, 0xffff, RZ, 0xc0, !PT ;  /* 0x0000ffffa4787812 */ /* 0x040fe400078ec0ff */
[----:B------:R-:W-:Y:S02]  /*c5e0*/  LOP3.LUT R121, R164, 0xff, RZ, 0xc0, !PT ;  /* 0x000000ffa4797812 */ /* 0x000fe400078ec0ff */
[----:B------:R-:W-:Y:S02]  /*c5f0*/  SHF.R.U32.HI R120, RZ, 0x8, R120 ;  /* 0x00000008ff787819 */ /* 0x000fe40000011678 */
[----:B------:R-:W-:Y:S02]  /*c600*/  LOP3.LUT R117, R0, 0xffff, RZ, 0xc0, !PT ;  /* 0x0000ffff00757812 */ /* 0x000fe400078ec0ff */
[----:B------:R-:W-:Y:S02]  /*c610*/  PRMT R124, R121, 0x5410, R120 ;  /* 0x00005410797c7816 */ /* 0x000fe40000000078 */
[----:B------:R-:W5:Y:S01]  /*c620*/  LDSM.16.MT88.4 R120, [R183+0x11000] ;  /* 0x01100000b778783b */ /* 0x000f620000004200 */
[----:B------:R-:W-:Y:S02]  /*c630*/  SHF.R.U32.HI R117, RZ, 0x8, R117 ;  /* 0x00000008ff757819 */ /* 0x000fe40000011675 */
[----:B----4-:R-:W-:Y:S02]  /*c640*/  F2FP.BF16.F32.PACK_AB R136, R177, R175 ;  /* 0x000000afb188723e */ /* 0x010fe400000010ff */
[----:B------:R-:W-:Y:S02]  /*c650*/  LOP3.LUT R117, R117, 0xffff, RZ, 0xc0, !PT ;  /* 0x0000ffff75757812 */ /* 0x000fe400078ec0ff */
[----:B---3--:R-:W-:Y:S01]  /*c660*/  PRMT R119, R136, 0x7632, R119 ;  /* 0x0000763288777816 */ /* 0x008fe20000000077 */
[----:B------:R-:W-:Y:S01]  /*c670*/  @!P0 HFMA2.BF16_V2 R249, -RZ.H0_H0, RZ.H0_H0, -R136.H0_H0 ;  /* 0x200000fffff98231 */ /* 0x000fe20000340988 */
[C---:B--2---:R-:W-:Y:S03]  /*c680*/  HMMA.16816.F32.BF16 R100, R20.reuse, R28, R100 ;  /* 0x0000001c1464723c */ /* 0x044fe60000041864 */
[----:B------:R-:W-:Y:S01]  /*c690*/  LOP3.LUT R2, R165, UR10, R172, 0x96, !PT ;  /* 0x0000000aa5027c12 */ /* 0x000fe2000f8e96ac */
[----:B------:R-:W-:Y:S01]  /*c6a0*/  IMAD.MOV.U32 R172, RZ, RZ, R174 ;  /* 0x000000ffffac7224 */ /* 0x000fe200078e00ae */
[----:B------:R-:W-:Y:S01]  /*c6b0*/  ISETP.LE.U32.AND P2, PT, R117, UR5, PT ;  /* 0x0000000575007c0c */ /* 0x000fe2000bf43070 */
[C---:B------:R-:W-:Y:S01]  /*c6c0*/  HMMA.16816.F32.BF16 R104, R20.reuse, R30, R104 ;  /* 0x0000001e1468723c */ /* 0x040fe20000041868 */
[----:B------:R-:W2:Y:S01]  /*c6d0*/  MUFU.EX2 R174, R135 ;  /* 0x0000008700ae7308 */ /* 0x000ea20000000800 */
[----:B------:R-:W3:Y:S03]  /*c6e0*/  LDSM.16.MT88.4 R28, [R181+0xd800] ;  /* 0x00d80000b51c783b */ /* 0x000ee60000004200 */
[--C-:B------:R-:W-:Y:S02]  /*c6f0*/  SHF.R.U32.HI R117, RZ, 0x18, R0.reuse ;  /* 0x00000018ff757819 */ /* 0x100fe40000011600 */
[----:B------:R-:W-:Y:S02]  /*c700*/  SHF.R.U32.HI R27, RZ, 0x10, R0 ;  /* 0x00000010ff1b7819 */ /* 0x000fe40000011600 */
[----:B------:R-:W-:Y:S02]  /*c710*/  ISETP.LE.U32.AND P3, PT, R117, UR5, PT ;  /* 0x0000000575007c0c */ /* 0x000fe4000bf63070 */
[--C-:B------:R-:W-:Y:S01]  /*c720*/  SHF.R.U32.HI R0, RZ, 0x10, R2.reuse ;  /* 0x00000010ff007819 */ /* 0x100fe20000011602 */
[----:B------:R-:W-:Y:S01]  /*c730*/  @!P2 HFMA2.BF16_V2 R236, -RZ.H0_H0, RZ.H0_H0, -R119.H0_H0 ;  /* 0x200000ffffeca231 */ /* 0x000fe20000340977 */
[C---:B------:R-:W-:Y:S01]  /*c740*/  LOP3.LUT R25, R2.reuse, 0xff, RZ, 0xc0, !PT ;  /* 0x000000ff02197812 */ /* 0x040fe200078ec0ff */
[C---:B-1----:R-:W-:Y:S03]  /*c750*/  HMMA.16816.F32.BF16 R12, R20.reuse, R32, R12 ;  /* 0x00000020140c723c */ /* 0x042fe6000004180c */
[----:B------:R-:W-:Y:S02]  /*c760*/  SHF.R.U32.HI R26, RZ, 0x18, R2 ;  /* 0x00000018ff1a7819 */ /* 0x000fe40000011602 */
[----:B------:R-:W-:Y:S01]  /*c770*/  LOP3.LUT R24, R2, 0xffff, RZ, 0xc0, !PT ;  /* 0x0000ffff02187812 */ /* 0x000fe200078ec0ff */
[C---:B------:R-:W-:Y:S01]  /*c780*/  HMMA.16816.F32.BF16 R108, R20.reuse, R34, R108 ;  /* 0x00000022146c723c */ /* 0x040fe2000004186c */
[----:B------:R-:W-:Y:S04]  /*c790*/  LDSM.16.MT88.4 R32, [R184+0xd800] ;  /* 0x00d80000b820783b */ /* 0x000fe80000004200 */
[----:B------:R-:W-:Y:S01]  /*c7a0*/  LOP3.LUT R2, R0, 0xff, RZ, 0xc0, !PT ;  /* 0x000000ff00027812 */ /* 0x000fe200078ec0ff */
[C---:B-----5:R-:W-:Y:S05]  /*c7b0*/  HMMA.16816.F32.BF16 R16, R20.reuse, R120, R16 ;  /* 0x000000781410723c */ /* 0x060fea0000041810 */
[----:B------:R-:W-:Y:S01]  /*c7c0*/  LOP3.LUT R0, R27, 0xff, RZ, 0xc0, !PT ;  /* 0x000000ff1b007812 */ /* 0x000fe200078ec0ff */
[----:B------:R-:W-:Y:S01]  /*c7d0*/  HMMA.16816.F32.BF16 R112, R20, R122, R112 ;  /* 0x0000007a1470723c */ /* 0x000fe20000041870 */
[----:B------:R-:W-:Y:S02]  /*c7e0*/  LDSM.16.MT88.4 R20, [R181+0xf800] ;  /* 0x00f80000b514783b */ /* 0x000fe40000004200 */
[----:B------:R-:W-:Y:S02]  /*c7f0*/  ISETP.LE.U32.AND P4, PT, R0, UR5, PT ;  /* 0x0000000500007c0c */ /* 0x000fe4000bf83070 */
[----:B------:R-:W-:Y:S01]  /*c800*/  FADD.FTZ R0, R172, R127 ;  /* 0x0000007fac007221 */ /* 0x000fe20000010000 */
[----:B------:R-:W-:Y:S01]  /*c810*/  PRMT R2, R2, 0x5410, R26 ;  /* 0x0000541002027816 */ /* 0x000fe2000000001a */
[----:B------:R1:W4:Y:S01]  /*c820*/  MUFU.EX2 R172, R133 ;  /* 0x0000008500ac7308 */ /* 0x0003220000000800 */
[----:B------:R-:W-:Y:S03]  /*c830*/  SHF.R.U32.HI R24, RZ, 0x8, R24 ;  /* 0x00000008ff187819 */ /* 0x000fe60000011618 */
[----:B------:R-:W-:Y:S01]  /*c840*/  FADD.FTZ R0, R129, R0 ;  /* 0x0000000081007221 */ /* 0x000fe20000010000 */
[----:B------:R-:W-:Y:S02]  /*c850*/  PRMT R24, R25, 0x5410, R24 ;  /* 0x0000541019187816 */ /* 0x000fe40000000018 */
[--C-:B------:R-:W-:Y:S01]  /*c860*/  HSET2.LE.AND R25, R2, R170.reuse, PT ;  /* 0x000000aa02197233 */ /* 0x100fe20003803000 */
[----:B------:R-:W-:Y:S01]  /*c870*/  FADD.FTZ R2, R128, R126 ;  /* 0x0000007e80027221 */ /* 0x000fe20000010000 */
[----:B--2---:R-:W-:Y:S01]  /*c880*/  F2FP.BF16.F32.PACK_AB R117, R174, R176 ;  /* 0x000000b0ae75723e */ /* 0x004fe200000010ff */
[----:B------:R-:W2:Y:S01]  /*c890*/  LDSM.16.MT88.4 R128, [R182+0xd800] ;  /* 0x00d80000b680783b */ /* 0x000ea20000004200 */
[--C-:B------:R-:W-:Y:S01]  /*c8a0*/  HSET2.LE.AND R26, R124, R170.reuse, PT ;  /* 0x000000aa7c1a7233 */ /* 0x100fe20003803000 */
[----:B------:R-:W-:Y:S01]  /*c8b0*/  FADD.FTZ R124, R171, R2 ;  /* 0x00000002ab7c7221 */ /* 0x000fe20000010000 */
[----:B------:R-:W-:Y:S01]  /*c8c0*/  HSET2.LE.AND R24, R24, R170, PT ;  /* 0x000000aa18187233 */ /* 0x000fe20003803000 */
[----:B------:R-:W-:Y:S01]  /*c8d0*/  FADD.FTZ R171, R215, R0 ;  /* 0x00000000d7ab7221 */ /* 0x000fe20000010000 */
[----:B------:R-:W-:Y:S01]  /*c8e0*/  PRMT R120, R136, 0x5410, R119 ;  /* 0x0000541088787816 */ /* 0x000fe20000000077 */
[----:B------:R-:W-:Y:S01]  /*c8f0*/  IMAD.MOV.U32 R215, RZ, RZ, R134 ;  /* 0x000000ffffd77224 */ /* 0x000fe200078e0086 */
[C---:B------:R-:W-:Y:S01]  /*c900*/  PRMT R2, R117.reuse, 0x7632, R2 ;  /* 0x0000763275027816 */ /* 0x040fe20000000002 */
[----:B-1----:R-:W1:Y:S01]  /*c910*/  LDSM.16.MT88.4 R132, [R183+0xd800] ;  /* 0x00d80000b784783b */ /* 0x002e620000004200 */
[----:B----4-:R-:W-:Y:S01]  /*c920*/  F2FP.BF16.F32.PACK_AB R0, R172, R173 ;  /* 0x000000adac00723e */ /* 0x010fe200000010ff */
[----:B------:R-:W-:Y:S01]  /*c930*/  @!P4 HFMA2.BF16_V2 R245, -RZ.H0_H0, RZ.H0_H0, -R117.H0_H0 ;  /* 0x200000fffff5c231 */ /* 0x000fe20000340975 */
[----:B------:R-:W-:Y:S01]  /*c940*/  LOP3.LUT R24, R24, R120, RZ, 0xc0, !PT ;  /* 0x0000007818187212 */ /* 0x000fe200078ec0ff */
[----:B------:R-:W-:Y:S01]  /*c950*/  @!P3 HFMA2.BF16_V2 R244, -RZ.H0_H0, RZ.H0_H0, -R2.H0_H0 ;  /* 0x200000fffff4b231 */ /* 0x000fe20000340902 */
[----:B------:R-:W-:Y:S02]  /*c960*/  PRMT R120, R117, 0x5410, R2 ;  /* 0x0000541075787816 */ /* 0x000fe40000000002 */
[----:B------:R-:W-:Y:S02]  /*c970*/  PRMT R118, R0, 0x7632, R118 ;  /* 0x0000763200767816 */ /* 0x000fe40000000076 */
[----:B------:R-:W-:Y:S01]  /*c980*/  HSET2.LE.AND R27, R125, R170, PT ;  /* 0x000000aa7d1b7233 */ /* 0x000fe20003803000 */
[----:B------:R-:W-:Y:S01]  /*c990*/  FADD.FTZ R170, R214, R124 ;  /* 0x0000007cd6aa7221 */ /* 0x000fe20000010000 */
[----:B------:R-:W-:Y:S02]  /*c9a0*/  LOP3.LUT R25, R25, R120, RZ, 0xc0, !PT ;  /* 0x0000007819197212 */ /* 0x000fe400078ec0ff */
[----:B------:R-:W-:Y:S02]  /*c9b0*/  F2FP.BF16.F32.PACK_AB R137, R162, R163 ;  /* 0x000000a3a289723e */ /* 0x000fe400000010ff */
[----:B------:R-:W-:Y:S02]  /*c9c0*/  PRMT R120, R0, 0x5410, R118 ;  /* 0x0000541000787816 */ /* 0x000fe40000000076 */
[----:B------:R-:W-:Y:S02]  /*c9d0*/  LOP3.LUT R27, R27, R137, RZ, 0xc0, !PT ;  /* 0x000000891b1b7212 */ /* 0x000fe400078ec0ff */
[----:B------:R-:W-:Y:S02]  /*c9e0*/  LOP3.LUT R26, R26, R120, RZ, 0xc0, !PT ;  /* 0x000000781a1a7212 */ /* 0x000fe400078ec0ff */
[----:B------:R-:W-:Y:S02]  /*c9f0*/  @!P0 PRMT R136, R249, 0x5410, RZ ;  /* 0x00005410f9888816 */ /* 0x000fe400000000ff */
[----:B------:R-:W-:Y:S02]  /*ca00*/  @!P2 PRMT R119, R236, 0x5410, RZ ;  /* 0x00005410ec77a816 */ /* 0x000fe400000000ff */
[----:B------:R-:W-:Y:S01]  /*ca10*/  @!P4 PRMT R117, R245, 0x5410, RZ ;  /* 0x00005410f575c816 */ /* 0x000fe200000000ff */
[C---:B---3--:R-:W-:Y:S01]  /*ca20*/  HMMA.16816.F32.BF16 R124, R24.reuse, R28, R4 ;  /* 0x0000001c187c723c */ /* 0x048fe20000041804 */
[----:B------:R-:W3:Y:S04]  /*ca30*/  LDSM.16.MT88.4 R4, [R182+0xf800] ;  /* 0x00f80000b604783b */ /* 0x000ee80000004200 */
[----:B------:R-:W-:Y:S01]  /*ca40*/  @!P3 PRMT R2, R244, 0x5410, RZ ;  /* 0x00005410f402b816 */ /* 0x000fe200000000ff */
[C---:B------:R-:W-:Y:S03]  /*ca50*/  HMMA.16816.F32.BF16 R120, R24.reuse, R30, R8 ;  /* 0x0000001e1878723c */ /* 0x040fe60000041808 */
[----:B------:R-:W4:Y:S02]  /*ca60*/  LDSM.16.MT88.4 R8, [R184+0xf800] ;  /* 0x00f80000b808783b */ /* 0x000f240000004200 */
[--C-:B------:R-:W-:Y:S01]  /*ca70*/  SHF.R.U32.HI R28, RZ, 0x10, R164.reuse ;  /* 0x00000010ff1c7819 */ /* 0x100fe200000116a4 */
[C---:B--2---:R-:W-:Y:S05]  /*ca80*/  HMMA.16816.F32.BF16 R36, R24.reuse, R128, R36 ;  /* 0x000000801824723c */ /* 0x044fea0000041824 */
[----:B------:R-:W-:Y:S01]  /*ca90*/  STG.E.U16 desc[UR20][R166.64+0x60], R136 ;  /* 0x00006088a6007986 */ /* 0x000fe2000c101514 */
[C---:B------:R-:W-:Y:S03]  /*caa0*/  HMMA.16816.F32.BF16 R40, R24.reuse, R130, R40 ;  /* 0x000000821828723c */ /* 0x040fe60000041828 */
[----:B------:R-:W-:Y:S03]  /*cab0*/  STG.E.U16 desc[UR20][R166.64+0x62], R119 ;  /* 0x00006277a6007986 */ /* 0x000fe6000c101514 */
[C---:B------:R-:W-:Y:S01]  /*cac0*/  HMMA.16816.F32.BF16 R44, R24.reuse, R32, R44 ;  /* 0x00000020182c723c */ /* 0x040fe2000004182c */
[----:B------:R-:W-:Y:S04]  /*cad0*/  STG.E.U16 desc[UR20][R168.64+0x60], R117 ;  /* 0x00006075a8007986 */ /* 0x000fe8000c101514 */
[----:B------:R-:W-:Y:S01]  /*cae0*/  STG.E.U16 desc[UR20][R168.64+0x62], R2 ;  /* 0x00006202a8007986 */ /* 0x000fe2000c101514 */
[C---:B------:R-:W-:Y:S05]  /*caf0*/  HMMA.16816.F32.BF16 R48, R24.reuse, R34, R48 ;  /* 0x000000221830723c */ /* 0x040fea0000041830 */
[----:B------:R-:W-:Y:S01]  /*cb00*/  LOP3.LUT R32, R28, 0xff, RZ, 0xc0, !PT ;  /* 0x000000ff1c207812 */ /* 0x000fe200078ec0ff */
[C---:B-1----:R-:W-:Y:S01]  /*cb10*/  HMMA.16816.F32.BF16 R52, R24.reuse, R132, R52 ;  /* 0x000000841834723c */ /* 0x042fe20000041834 */
[----:B------:R-:W1:Y:S02]  /*cb20*/  LDSM.16.MT88.4 R28, [R183+0xf800] ;  /* 0x00f80000b71c783b */ /* 0x000e640000004200 */
[----:B------:R-:W-:Y:S02]  /*cb30*/  ISETP.LE.U32.AND P6, PT, R32, UR5, PT ;  /* 0x0000000520007c0c */ /* 0x000fe4000bfc3070 */
[----:B------:R-:W-:Y:S01]  /*cb40*/  LOP3.LUT R33, R164, 0xffff, RZ, 0xc0, !PT ;  /* 0x0000ffffa4217812 */ /* 0x000fe200078ec0ff */
[C---:B------:R-:W-:Y:S05]  /*cb50*/  HMMA.16816.F32.BF16 R56, R24.reuse, R134, R56 ;  /* 0x000000861838723c */ /* 0x040fea0000041838 */
[----:B------:R-:W-:Y:S01]  /*cb60*/  SHF.R.U32.HI R34, RZ, 0x18, R164 ;  /* 0x00000018ff227819 */ /* 0x000fe200000116a4 */
[C---:B------:R-:W-:Y:S03]  /*cb70*/  HMMA.16816.F32.BF16 R60, R24.reuse, R20, R60 ;  /* 0x00000014183c723c */ /* 0x040fe6000004183c */
[----:B------:R-:W-:Y:S02]  /*cb80*/  ISETP.LE.U32.AND P5, PT, R34, UR5, PT ;  /* 0x0000000522007c0c */ /* 0x000fe4000bfa3070 */
[----:B------:R-:W-:Y:S01]  /*cb90*/  FADD.FTZ R34, R251, R170 ;  /* 0x000000aafb227221 */ /* 0x000fe20000010000 */
[C---:B------:R-:W-:Y:S05]  /*cba0*/  HMMA.16816.F32.BF16 R64, R24.reuse, R22, R64 ;  /* 0x000000161840723c */ /* 0x040fea0000041840 */
[----:B------:R-:W-:Y:S01]  /*cbb0*/  SHF.R.U32.HI R20, RZ, 0x8, R33 ;  /* 0x00000008ff147819 */ /* 0x000fe20000011621 */
[C---:B---3--:R-:W-:Y:S05]  /*cbc0*/  HMMA.16816.F32.BF16 R68, R24.reuse, R4, R68 ;  /* 0x000000041844723c */ /* 0x048fea0000041844 */
[----:B------:R-:W-:Y:S01]  /*cbd0*/  LOP3.LUT R32, R20, 0xffff, RZ, 0xc0, !PT ;  /* 0x0000ffff14207812 */ /* 0x000fe200078ec0ff */
[C---:B------:R-:W-:Y:S01]  /*cbe0*/  HMMA.16816.F32.BF16 R72, R24.reuse, R6, R72 ;  /* 0x000000061848723c */ /* 0x040fe20000041848 */
[----:B------:R-:W2:Y:S02]  /*cbf0*/  LDSM.16.MT88.4 R20, [R181+0x11800] ;  /* 0x01180000b514783b */ /* 0x000ea40000004200 */
[----:B------:R-:W-:Y:S02]  /*cc00*/  ISETP.LE.U32.AND P2, PT, R32, UR5, PT ;  /* 0x0000000520007c0c */ /* 0x000fe4000bf43070 */
[----:B------:R-:W-:Y:S01]  /*cc10*/  LOP3.LUT R164, R164, 0xff, RZ, 0xc0, !PT ;  /* 0x000000ffa4a47812 */ /* 0x000fe200078ec0ff */
[C---:B----4-:R-:W-:Y:S03]  /*cc20*/  HMMA.16816.F32.BF16 R76, R24.reuse, R8, R76 ;  /* 0x00000008184c723c */ /* 0x050fe6000004184c */
[----:B------:R-:W3:Y:S01]  /*cc30*/  LDSM.16.MT88.4 R4, [R182+0x11800] ;  /* 0x01180000b604783b */ /* 0x000ee20000004200 */
[----:B------:R-:W-:Y:S01]  /*cc40*/  ISETP.LE.U32.AND P0, PT, R164, UR5, PT ;  /* 0x00000005a4007c0c */ /* 0x000fe2000bf03070 */
[--C-:B------:R-:W-:Y:S01]  /*cc50*/  @!P6 HFMA2.BF16_V2 R234, -RZ.H0_H0, RZ.H0_H0, -R137.reuse.H0_H0 ;  /* 0x200000ffffeae231 */ /* 0x100fe20000340989 */
[C---:B------:R-:W-:Y:S05]  /*cc60*/  HMMA.16816.F32.BF16 R80, R24.reuse, R10, R80 ;  /* 0x0000000a1850723c */ /* 0x040fea0000041850 */
[----:B------:R-:W4:Y:S01]  /*cc70*/  LDSM.16.MT88.4 R8, [R184+0x11800] ;  /* 0x01180000b808783b */ /* 0x000f220000004200 */
[C---:B-1----:R-:W-:Y:S05]  /*cc80*/  HMMA.16816.F32.BF16 R84, R24.reuse, R28, R84 ;  /* 0x0000001c1854723c */ /* 0x042fea0000041854 */
[----:B------:R-:W-:Y:S01]  /*cc90*/  @!P0 HFMA2.BF16_V2 R243, -RZ.H0_H0, RZ.H0_H0, -R0.H0_H0 ;  /* 0x200000fffff38231 */ /* 0x000fe20000340900 */
[C---:B------:R-:W-:Y:S05]  /*cca0*/  HMMA.16816.F32.BF16 R88, R24.reuse, R30, R88 ;  /* 0x0000001e1858723c */ /* 0x040fea0000041858 */
[----:B------:R-:W-:Y:S01]  /*ccb0*/  @!P0 PRMT R0, R243, 0x5410, RZ ;  /* 0x00005410f3008816 */ /* 0x000fe200000000ff */
[----:B------:R-:W-:Y:S01]  /*ccc0*/  FADD.FTZ R28, R217, R34 ;  /* 0x00000022d91c7221 */ /* 0x000fe20000010000 */
[----:B------:R-:W-:Y:S01]  /*ccd0*/  FADD.FTZ R33, R215, R171 ;  /* 0x000000abd7217221 */ /* 0x000fe20000010000 */
[----:B------:R-:W-:Y:S02]  /*cce0*/  @P5 PRMT R32, R137, 0x7632, R32 ;  /* 0x0000763289205816 */ /* 0x000fe40000000020 */
[----:B------:R-:W-:Y:S01]  /*ccf0*/  STG.E.U16 desc[UR20][R166.64+0x70], R0 ;  /* 0x00007000a6007986 */ /* 0x000fe2000c101514 */
[----:B------:R-:W-:Y:S01]  /*cd00*/  FADD.FTZ R34, R216, R28 ;  /* 0x0000001cd8227221 */ /* 0x000fe20000010000 */
[----:B------:R-:W-:Y:S01]  /*cd10*/  FADD.FTZ R33, R252, R33 ;  /* 0x00000021fc217221 */ /* 0x000fe20000010000 */
[----:B------:R-:W-:Y:S01]  /*cd20*/  @!P2 HFMA2.BF16_V2 R235, -RZ.H0_H0, RZ.H0_H0, -R118.H0_H0 ;  /* 0x200000ffffeba231 */ /* 0x000fe20000340976 */
[----:B------:R-:W1:Y:S01]  /*cd30*/  LDSM.16.MT88.4 R28, [R183+0x11800] ;  /* 0x01180000b71c783b */ /* 0x000e620000004200 */
[----:B------:R-:W-:Y:S01]  /*cd40*/  @!P5 HFMA2.BF16_V2 R233, -RZ.H0_H0, RZ.H0_H0, -R137.H1_H1 ;  /* 0x200000ffffe9d231 */ /* 0x000fe20000360989 */
[----:B------:R-:W-:Y:S01]  /*cd50*/  @!P6 PRMT R137, R234, 0x5410, RZ ;  /* 0x00005410ea89e816 */ /* 0x000fe200000000ff */
[C---:B--2---:R-:W-:Y:S03]  /*cd60*/  HMMA.16816.F32.BF16 R92, R24.reuse, R20, R92 ;  /* 0x00000014185c723c */ /* 0x044fe6000004185c */
[----:B------:R-:W-:Y:S01]  /*cd70*/  FADD.FTZ R33, R250, R33 ;  /* 0x00000021fa217221 */ /* 0x000fe20000010000 */
[----:B------:R-:W-:Y:S01]  /*cd80*/  @!P2 PRMT R118, R235, 0x5410, RZ ;  /* 0x00005410eb76a816 */ /* 0x000fe200000000ff */
[----:B------:R-:W-:Y:S01]  /*cd90*/  FADD.FTZ R34, R207, R34 ;  /* 0x00000022cf227221 */ /* 0x000fe20000010000 */
[C---:B------:R-:W-:Y:S01]  /*cda0*/  HMMA.16816.F32.BF16 R96, R24.reuse, R22, R96 ;  /* 0x000000161860723c */ /* 0x040fe20000041860 */
[----:B------:R-:W-:Y:S01]  /*cdb0*/  ISETP.LT.AND P2, PT, RZ, UR32, PT ;  /* 0x00000020ff007c0c */ /* 0x000fe2000bf41270 */
[----:B------:R-:W-:Y:S01]  /*cdc0*/  UIADD3 UR32, UR32, -0x1, URZ ;  /* 0xffffffff20207890 */ /* 0x000fe2000fffe03f */
[----:B------:R-:W-:Y:S02]  /*cdd0*/  STG.E.U16 desc[UR20][R166.64+0x72], R118 ;  /* 0x00007276a6007986 */ /* 0x000fe4000c101514 */
[----:B------:R-:W-:Y:S01]  /*cde0*/  FADD.FTZ R33, R209, R33 ;  /* 0x00000021d1217221 */ /* 0x000fe20000010000 */
[C---:B---3--:R-:W-:Y:S01]  /*cdf0*/  HMMA.16816.F32.BF16 R100, R24.reuse, R4, R100 ;  /* 0x000000041864723c */ /* 0x048fe20000041864 */
[----:B------:R-:W-:Y:S04]  /*ce00*/  STG.E.U16 desc[UR20][R168.64+0x70], R137 ;  /* 0x00007089a8007986 */ /* 0x000fe8000c101514 */
[----:B------:R-:W-:Y:S01]  /*ce10*/  FADD.FTZ R20, R208, R33 ;  /* 0x00000021d0147221 */ /* 0x000fe20000010000 */
[C---:B------:R-:W-:Y:S05]  /*ce20*/  HMMA.16816.F32.BF16 R104, R24.reuse, R6, R104 ;  /* 0x000000061868723c */ /* 0x040fea0000041868 */
[----:B------:R-:W-:Y:S01]  /*ce30*/  FADD.FTZ R21, R206, R34 ;  /* 0x00000022ce157221 */ /* 0x000fe20000010000 */
[C---:B----4-:R-:W-:Y:S05]  /*ce40*/  HMMA.16816.F32.BF16 R128, R24.reuse, R8, R12 ;  /* 0x000000081880723c */ /* 0x050fea000004180c */
[----:B------:R-:W-:Y:S01]  /*ce50*/  FADD.FTZ R20, R205, R20 ;  /* 0x00000014cd147221 */ /* 0x000fe20000010000 */
[C---:B------:R-:W-:Y:S05]  /*ce60*/  HMMA.16816.F32.BF16 R108, R24.reuse, R10, R108 ;  /* 0x0000000a186c723c */ /* 0x040fea000004186c */
[----:B------:R-:W-:Y:S01]  /*ce70*/  FADD.FTZ R21, R179, R21 ;  /* 0x00000015b3157221 */ /* 0x000fe20000010000 */
[----:B------:R-:W-:Y:S01]  /*ce80*/  FADD.FTZ R4, R204, R20 ;  /* 0x00000014cc047221 */ /* 0x000fe20000010000 */
[C---:B-1----:R-:W-:Y:S04]  /*ce90*/  HMMA.16816.F32.BF16 R132, R24.reuse, R28, R16 ;  /* 0x0000001c1884723c */ /* 0x042fe80000041810 */
[----:B------:R-:W-:Y:S01]  /*cea0*/  FADD.FTZ R21, R178, R21 ;  /* 0x00000015b2157221 */ /* 0x000fe20000010000 */
[----:B------:R-:W-:Y:S01]  /*ceb0*/  FADD.FTZ R4, R175, R4 ;  /* 0x00000004af047221 */ /* 0x000fe20000010000 */
[----:B------:R-:W-:Y:S01]  /*cec0*/  @!P5 PRMT R32, R233, 0x5410, RZ ;  /* 0x00005410e920d816 */ /* 0x000fe200000000ff */
[----:B------:R-:W-:Y:S04]  /*ced0*/  IMAD.MOV.U32 R117, RZ, RZ, R3 ;  /* 0x000000ffff757224 */ /* 0x000fe800078e0003 */
[----:B------:R-:W-:Y:S01]  /*cee0*/  FADD.FTZ R0, R176, R21 ;  /* 0x00000015b0007221 */ /* 0x000fe20000010000 */
[----:B------:R-:W-:Y:S01]  /*cef0*/  HMMA.16816.F32.BF16 R112, R24, R30, R112 ;  /* 0x0000001e1870723c */ /* 0x000fe20000041870 */
[----:B------:R-:W-:Y:S02]  /*cf00*/  STG.E.U16 desc[UR20][R168.64+0x72], R32 ;  /* 0x00007220a8007986 */ /* 0x000fe4000c101514 */
[----:B------:R-:W-:Y:S01]  /*cf10*/  FADD.FTZ R2, R177, R4 ;  /* 0x00000004b1027221 */ /* 0x000fe20000010000 */
[----:B------:R-:W-:Y:S01]  /*cf20*/  FADD.FTZ R0, R174, R0 ;  /* 0x00000000ae007221 */ /* 0x000fe20000010000 */
[----:B------:R-:W-:Y:S02]  /*cf30*/  IADD3 R205, P0, R166, -0x80, RZ ;  /* 0xffffff80a6cd7810 */ /* 0x000fe40007f1e0ff */
[----:B------:R-:W-:Y:S01]  /*cf40*/  FADD.FTZ R2, R173, R2 ;  /* 0x00000002ad027221 */ /* 0x000fe20000010000 */
[----:B------:R-:W-:Y:S03]  /*cf50*/  FADD.FTZ R163, R163, R0 ;  /* 0x00000000a3a37221 */ /* 0x000fe60000010000 */
[----:B------:R-:W-:Y:S01]  /*cf60*/  FADD.FTZ R0, R172, R2 ;  /* 0x00000002ac007221 */ /* 0x000fe20000010000 */
[----:B------:R-:W-:Y:S01]  /*cf70*/  FADD.FTZ R2, R162, R163 ;  /* 0x000000a3a2027221 */ /* 0x000fe20000010000 */
[----:B------:R-:W-:Y:S03]  /*cf80*/  IADD3.X R204, R167, -0x1, RZ, P0, !PT ;  /* 0xffffffffa7cc7810 */ /* 0x000fe600007fe4ff */
[----:B------:R1:W-:Y:S04]  /*cf90*/  STL [R1+0x4], R0 ;  /* 0x0000040001007387 */ /* 0x0003e80000100800 */
[----:B------:R2:W-:Y:S01]  /*cfa0*/  STL [R1], R2 ;  /* 0x0000000201007387 */ /* 0x0005e20000100800 */
[----:B-1----:R-:W-:Y:S01]  /*cfb0*/  IMAD.MOV.U32 R0, RZ, RZ, R116 ;  /* 0x000000ffff007224 */ /* 0x002fe200078e0074 */
[----:B------:R-:W-:Y:S06]  /*cfc0*/  @P2 BRA `(.L_x_892) ;  /* 0xffffffb8009c2947 */ /* 0x000fec000383ffff */
.L_x_891:
[----:B-1----:R-:W2:Y:S01]  /*cfd0*/  LDL.LU R5, [R1+0x4] ;  /* 0x0000040001057983 */ /* 0x002ea20000300800 */
[----:B------:R-:W-:-:S03]  /*cfe0*/  ULDC UR4, c[0x0][0x38c] ;  /* 0x0000e30000047ab9 */ /* 0x000fc60000000800 */
[----:B------:R-:W3:Y:S01]  /*cff0*/  LDL.LU R4, [R1] ;  /* 0x0000000001047983 */ /* 0x000ee20000300800 */
[----:B------:R-:W-:Y:S01]  /*d000*/  UMOV UR5, 0x400 ;  /* 0x0000040000057882 */ /* 0x000fe20000000000 */
[----:B------:R-:W-:Y:S01]  /*d010*/  UISETP.NE.AND UP0, UPT, UR12, -0x1, UPT ;  /* 0xffffffff0c00788c */ /* 0x000fe2000bf05270 */
[----:B------:R-:W1:Y:S02]  /*d020*/  S2R R137, SR_TID.X ;  /* 0x0000000000897919 */ /* 0x000e640000002100 */
[----:B-1----:R-:W-:-:S04]  /*d030*/  SHF.R.S32.HI R138, RZ, 0x1f, R137 ;  /* 0x0000001fff8a7819 */ /* 0x002fc80000011489 */
[CC--:B------:R-:W-:Y:S02]  /*d040*/  LEA.HI R6, R138.reuse, R137.reuse, RZ, 0x2 ;  /* 0x000000898a067211 */ /* 0x0c0fe400078f10ff */
[----:B------:R-:W-:-:S04]  /*d050*/  LEA.HI R136, R138, R137, RZ, 0x5 ;  /* 0x000000898a887211 */ /* 0x000fc800078f28ff */
[----:B------:R-:W-:Y:S01]  /*d060*/  SHF.R.S32.HI R7, RZ, 0x5, R136 ;  /* 0x00000005ff077819 */ /* 0x000fe20000011488 */
[----:B--2---:R-:W1:Y:S04]  /*d070*/  SHFL.BFLY PT, R2, R5, 0x2, 0x1f ;  /* 0x0c401f0005027f89 */ /* 0x004e6800000e0000 */
[----:B---3--:R-:W2:Y:S01]  /*d080*/  SHFL.BFLY PT, R0, R4, 0x2, 0x1f ;  /* 0x0c401f0004007f89 */ /* 0x008ea200000e0000 */
[----:B-1----:R-:W-:Y:S01]  /*d090*/  FADD.FTZ R2, R2, R5 ;  /* 0x0000000502027221 */ /* 0x002fe20000010000 */
[----:B--2---:R-:W-:-:S04]  /*d0a0*/  FADD.FTZ R0, R0, R4 ;  /* 0x0000000400007221 */ /* 0x004fc80000010000 */
[----:B------:R-:W1:Y:S04]  /*d0b0*/  SHFL.BFLY PT, R5, R2, 0x1, 0x1f ;  /* 0x0c201f0002057f89 */ /* 0x000e6800000e0000 */
[----:B------:R-:W2:Y:S01]  /*d0c0*/  SHFL.BFLY PT, R4, R0, 0x1, 0x1f ;  /* 0x0c201f0000047f89 */ /* 0x000ea200000e0000 */
[----:B-1----:R-:W-:Y:S01]  /*d0d0*/  FADD.FTZ R117, R2, R5 ;  /* 0x0000000502757221 */ /* 0x002fe20000010000 */
[----:B------:R-:W-:Y:S02]  /*d0e0*/  MOV R2, 0x3f800000 ;  /* 0x3f80000000027802 */ /* 0x000fe40000000f00 */
[----:B------:R-:W-:Y:S01]  /*d0f0*/  SHF.R.S32.HI R5, RZ, 0x1f, R6 ;  /* 0x0000001fff057819 */ /* 0x000fe20000011406 */
[----:B--2--5:R-:W-:Y:S01]  /*d100*/  FADD.FTZ R118, R0, R4 ;  /* 0x0000000400767221 */ /* 0x024fe20000010000 */
[----:B------:R-:W-:-:S02]  /*d110*/  FSETP.NE.FTZ.AND P3, PT, R117, RZ, PT ;  /* 0x000000ff7500720b */ /* 0x000fc40003f75000 */
[----:B------:R-:W-:Y:S02]  /*d120*/  MOV R4, 0x3f800000 ;  /* 0x3f80000000047802 */ /* 0x000fe40000000f00 */
[----:B------:R-:W-:Y:S02]  /*d130*/  FSETP.NE.FTZ.AND P0, PT, R118, RZ, PT ;  /* 0x000000ff7600720b */ /* 0x000fe40003f15000 */
[----:B------:R-:W-:Y:S02]  /*d140*/  SHF.R.S32.HI R0, RZ, 0x2, R6 ;  /* 0x00000002ff007819 */ /* 0x000fe40000011406 */
[----:B------:R-:W-:Y:S02]  /*d150*/  LOP3.LUT R6, R6, 0x3ffffffc, RZ, 0xc0, !PT ;  /* 0x3ffffffc06067812 */ /* 0x000fe400078ec0ff */
[----:B------:R-:W-:Y:S02]  /*d160*/  LEA.HI R5, R5, R0, RZ, 0x3 ;  /* 0x0000000005057211 */ /* 0x000fe400078f18ff */
[----:B------:R-:W-:Y:S01]  /*d170*/  IADD3 R6, -R6, R137, RZ ;  /* 0x0000008906067210 */ /* 0x000fe20007ffe1ff */
[----:B------:R-:W1:Y:S01]  /*d180*/  @P3 MUFU.RCP R2, R117 ;  /* 0x0000007500023308 */ /* 0x000e620000001000 */
[----:B------:R-:W-:-:S02]  /*d190*/  LOP3.LUT R5, R5, 0xfffffff8, RZ, 0xc0, !PT ;  /* 0xfffffff805057812 */ /* 0x000fc400078ec0ff */
[----:B------:R-:W-:Y:S02]  /*d1a0*/  LEA R119, R7, R6, 0x9 ;  /* 0x0000000607777211 */ /* 0x000fe400078e48ff */
[----:B------:R-:W-:-:S03]  /*d1b0*/  IADD3 R21, R0, -R5, RZ ;  /* 0x8000000500157210 */ /* 0x000fc60007ffe0ff */
[----:B------:R-:W2:Y:S01]  /*d1c0*/  @P0 MUFU.RCP R4, R118 ;  /* 0x0000007600040308 */ /* 0x000ea20000001000 */
[----:B------:R-:W-:Y:S01]  /*d1d0*/  R2P PR, R21, 0x6 ;  /* 0x0000000615007804 */ /* 0x000fe20000000000 */
[----:B-1----:R-:W-:-:S04]  /*d1e0*/  FMUL.FTZ R2, R2, UR4 ;  /* 0x0000000402027c20 */ /* 0x002fc80008410000 */
[C---:B------:R-:W-:Y:S01]  /*d1f0*/  FMUL.FTZ R8, R2.reuse, R37 ;  /* 0x0000002502087220 */ /* 0x040fe20000410000 */
[C---:B------:R-:W-:Y:S01]  /*d200*/  FMUL.FTZ R10, R2.reuse, R41 ;  /* 0x00000029020a7220 */ /* 0x040fe20000410000 */
[C---:B------:R-:W-:Y:S01]  /*d210*/  FMUL.FTZ R124, R2.reuse, R124 ;  /* 0x0000007c027c7220 */ /* 0x040fe20000410000 */
[----:B------:R-:W-:Y:S01]  /*d220*/  FMUL.FTZ R6, R2, R125 ;  /* 0x0000007d02067220 */ /* 0x000fe20000410000 */
        /* <DEDUP_REMOVED lines=94> */
[----:B------:R-:W-:Y:S01]  /*d810*/  SHF.L.U32 R0, R21, 0x6, RZ ;  /* 0x0000000615007819 */ /* 0x000fe200000006ff */
[----:B-1----:R-:W-:Y:S01]  /*d820*/  ULEA UR4, UR4, UR5, 0x18 ;  /* 0x0000000504047291 */ /* 0x002fe2000f8ec03f */
[----:B------:R-:W-:-:S02]  /*d830*/  F2FP.BF16.F32.PACK_AB R13, R13, R2 ;  /* 0x000000020d0d723e */ /* 0x000fc400000010ff */
[----:B------:R-:W-:Y:S02]  /*d840*/  LOP3.LUT R0, R0, 0x1c0, RZ, 0xc0, !PT ;  /* 0x000001c000007812 */ /* 0x000fe400078ec0ff */
[----:B------:R-:W-:Y:S02]  /*d850*/  LOP3.LUT R2, R21, 0x1, RZ, 0xc0, !PT ;  /* 0x0000000115027812 */ /* 0x000fe400078ec0ff */
[----:B------:R-:W-:Y:S02]  /*d860*/  LEA.HI R0, R0, R0, RZ, 0x1d ;  /* 0x0000000000007211 */ /* 0x000fe400078fe8ff */
[----:B------:R-:W-:Y:S02]  /*d870*/  ISETP.NE.U32.AND P4, PT, R2, 0x1, PT ;  /* 0x000000010200780c */ /* 0x000fe40003f85070 */
[----:B------:R-:W-:Y:S02]  /*d880*/  LEA R0, R119, R0, 0x1 ;  /* 0x0000000077007211 */ /* 0x000fe400078e08ff */
[----:B------:R-:W-:-:S02]  /*d890*/  F2FP.BF16.F32.PACK_AB R6, R6, R124 ;  /* 0x0000007c0606723e */ /* 0x000fc400000010ff */
[----:B------:R-:W-:Y:S02]  /*d8a0*/  F2FP.BF16.F32.PACK_AB R10, R10, R4 ;  /* 0x000000040a0a723e */ /* 0x000fe400000010ff */
[----:B------:R-:W-:Y:S01]  /*d8b0*/  LEA R0, R0, UR4, 0x1 ;  /* 0x0000000400007c11 */ /* 0x000fe2000f8e08ff */
[----:B------:R-:W-:Y:S01]  /*d8c0*/  @UP0 ULDC.64 UR4, c[0x0][0x298] ;  /* 0x0000a60000040ab9 */ /* 0x000fe20000000a00 */
[----:B------:R-:W-:Y:S01]  /*d8d0*/  MOV R4, 0x20 ;  /* 0x0000002000047802 */ /* 0x000fe20000000f00 */
[----:B------:R-:W-:Y:S01]  /*d8e0*/  @UP0 UIMAD.WIDE.U32 UR8, UR12, UR4, URZ ;  /* 0x000000040c0802a5 */ /* 0x000fe2000f8e003f */
[----:B------:R-:W-:Y:S01]  /*d8f0*/  F2FP.BF16.F32.PACK_AB R5, R5, R126 ;  /* 0x0000007e0505723e */ /* 0x000fe200000010ff */
[----:B------:R1:W-:Y:S01]  /*d900*/  STS [R0], R6 ;  /* 0x0000000600007388 */ /* 0x0003e20000000800 */
[----:B------:R-:W-:Y:S01]  /*d910*/  SEL R4, R4, 0xffffffe0, !P1 ;  /* 0xffffffe004047807 */ /* 0x000fe20004800000 */
[----:B------:R-:W-:Y:S01]  /*d920*/  @UP0 UIMAD UR6, UR12, UR5, UR9 ;  /* 0x000000050c0602a4 */ /* 0x000fe2000f8e0209 */
[----:B------:R-:W-:Y:S01]  /*d930*/  IADD3 R2, R0, -0x10, RZ ;  /* 0xfffffff000027810 */ /* 0x000fe20007ffe0ff */
[----:B------:R2:W-:Y:S01]  /*d940*/  STS [R0+0x400], R5 ;  /* 0x0004000500007388 */ /* 0x0005e20000000800 */
[----:B------:R-:W-:-:S02]  /*d950*/  F2FP.BF16.F32.PACK_AB R7, R7, R120 ;  /* 0x000000780707723e */ /* 0x000fc400000010ff */
[----:B------:R-:W-:Y:S02]  /*d960*/  F2FP.BF16.F32.PACK_AB R9, R9, R122 ;  /* 0x0000007a0909723e */ /* 0x000fe400000010ff */
[----:B------:R-:W-:Y:S02]  /*d970*/  @P4 IADD3 R2, R0, 0x10, RZ ;  /* 0x0000001000024810 */ /* 0x000fe40007ffe0ff */
[----:B------:R-:W-:Y:S02]  /*d980*/  F2FP.BF16.F32.PACK_AB R8, R8, R23 ;  /* 0x000000170808723e */ /* 0x000fe400000010ff */
[----:B------:R-:W-:Y:S01]  /*d990*/  F2FP.BF16.F32.PACK_AB R11, R11, R38 ;  /* 0x000000260b0b723e */ /* 0x000fe200000010ff */
[----:B------:R3:W-:Y:S01]  /*d9a0*/  STS [R2], R7 ;  /* 0x0000000702007388 */ /* 0x0007e20000000800 */
[----:B------:R-:W-:Y:S02]  /*d9b0*/  F2FP.BF16.F32.PACK_AB R12, R12, R44 ;  /* 0x0000002c0c0c723e */ /* 0x000fe400000010ff */
[----:B------:R-:W-:Y:S01]  /*d9c0*/  F2FP.BF16.F32.PACK_AB R15, R15, R46 ;  /* 0x0000002e0f0f723e */ /* 0x000fe200000010ff */
[----:B------:R4:W-:Y:S01]  /*d9d0*/  STS [R2+0x400], R9 ;  /* 0x0004000902007388 */ /* 0x0009e20000000800 */
[----:B------:R-:W-:-:S02]  /*d9e0*/  F2FP.BF16.F32.PACK_AB R14, R14, R48 ;  /* 0x000000300e0e723e */ /* 0x000fc400000010ff */
[----:B------:R-:W-:Y:S02]  /*d9f0*/  F2FP.BF16.F32.PACK_AB R20, R20, R50 ;  /* 0x000000321414723e */ /* 0x000fe400000010ff */
[----:B------:R-:W-:Y:S02]  /*da00*/  F2FP.BF16.F32.PACK_AB R19, R19, R52 ;  /* 0x000000341313723e */ /* 0x000fe400000010ff */
[----:B-1----:R-:W-:Y:S02]  /*da10*/  MOV R6, 0x40 ;  /* 0x0000004000067802 */ /* 0x002fe40000000f00 */
[----:B------:R-:W-:Y:S02]  /*da20*/  F2FP.BF16.F32.PACK_AB R18, R18, R54 ;  /* 0x000000361212723e */ /* 0x000fe400000010ff */
[----:B--2---:R-:W-:Y:S02]  /*da30*/  IADD3 R5, R0, R4, RZ ;  /* 0x0000000400057210 */ /* 0x004fe40007ffe0ff */
[----:B------:R-:W-:-:S02]  /*da40*/  SEL R6, R6, 0xffffffc0, !P2 ;  /* 0xffffffc006067807 */ /* 0x000fc40005000000 */
[----:B------:R-:W-:Y:S01]  /*da50*/  IADD3 R4, R4, R2, RZ ;  /* 0x0000000204047210 */ /* 0x000fe20007ffe0ff */
[----:B------:R1:W-:Y:S01]  /*da60*/  STS [R5], R8 ;  /* 0x0000000805007388 */ /* 0x0003e20000000800 */
[----:B------:R-:W-:Y:S02]  /*da70*/  F2FP.BF16.F32.PACK_AB R16, R16, R58 ;  /* 0x0000003a1010723e */ /* 0x000fe400000010ff */
[----:B------:R-:W-:Y:S01]  /*da80*/  PLOP3.LUT P1, PT, PT, PT, UP0, 0x80, 0x0 ;  /* 0x000000000000781c */ /* 0x000fe20003f2f008 */
[----:B------:R-:W-:Y:S01]  /*da90*/  STS [R5+0x400], R11 ;  /* 0x0004000b05007388 */ /* 0x000fe20000000800 */
[----:B---3--:R-:W-:Y:S02]  /*daa0*/  IADD3 R7, R5, R6, RZ ;  /* 0x0000000605077210 */ /* 0x008fe40007ffe0ff */
[----:B------:R-:W-:Y:S01]  /*dab0*/  F2FP.BF16.F32.PACK_AB R17, R17, R56 ;  /* 0x000000381111723e */ /* 0x000fe200000010ff */
[----:B------:R-:W-:Y:S01]  /*dac0*/  STS [R4], R10 ;  /* 0x0000000a04007388 */ /* 0x000fe20000000800 */
[----:B----4-:R-:W-:-:S02]  /*dad0*/  IADD3 R9, R0, R6, RZ ;  /* 0x0000000600097210 */ /* 0x010fc40007ffe0ff */
[----:B------:R-:W-:Y:S01]  /*dae0*/  F2FP.BF16.F32.PACK_AB R43, R61, R60 ;  /* 0x0000003c3d2b723e */ /* 0x000fe200000010ff */
[----:B------:R-:W-:Y:S01]  /*daf0*/  STS [R4+0x400], R13 ;  /* 0x0004000d04007388 */ /* 0x000fe20000000800 */
[----:B------:R-:W-:Y:S02]  /*db00*/  F2FP.BF16.F32.PACK_AB R42, R42, R62 ;  /* 0x0000003e2a2a723e */ /* 0x000fe400000010ff */
[----:B------:R-:W-:Y:S01]  /*db10*/  F2FP.BF16.F32.PACK_AB R41, R41, R64 ;  /* 0x000000402929723e */ /* 0x000fe200000010ff */
[----:B------:R-:W-:Y:S01]  /*db20*/  STS [R9], R12 ;  /* 0x0000000c09007388 */ /* 0x000fe20000000800 */
[----:B------:R-:W-:Y:S02]  /*db30*/  F2FP.BF16.F32.PACK_AB R40, R40, R66 ;  /* 0x000000422828723e */ /* 0x000fe400000010ff */
[----:B------:R-:W-:Y:S01]  /*db40*/  F2FP.BF16.F32.PACK_AB R39, R69, R68 ;  /* 0x000000444527723e */ /* 0x000fe200000010ff */
[----:B------:R-:W-:Y:S01]  /*db50*/  STS [R9+0x400], R15 ;  /* 0x0004000f09007388 */ /* 0x000fe20000000800 */
[----:B------:R-:W-:-:S02]  /*db60*/  F2FP.BF16.F32.PACK_AB R38, R71, R70 ;  /* 0x000000464726723e */ /* 0x000fc400000010ff */
[----:B------:R-:W-:Y:S02]  /*db70*/  F2FP.BF16.F32.PACK_AB R37, R37, R72 ;  /* 0x000000482525723e */ /* 0x000fe400000010ff */
[----:B-1----:R-:W-:Y:S02]  /*db80*/  IADD3 R8, R6, R2, RZ ;  /* 0x0000000206087210 */ /* 0x002fe40007ffe0ff */
[----:B------:R-:W-:Y:S02]  /*db90*/  IADD3 R6, R4, R6, RZ ;  /* 0x0000000604067210 */ /* 0x000fe40007ffe0ff */
[----:B------:R-:W-:Y:S01]  /*dba0*/  F2FP.BF16.F32.PACK_AB R36, R36, R74 ;  /* 0x0000004a2424723e */ /* 0x000fe200000010ff */
[----:B------:R-:W-:Y:S01]  /*dbb0*/  STS [R8], R14 ;  /* 0x0000000e08007388 */ /* 0x000fe20000000800 */
[----:B------:R-:W-:Y:S02]  /*dbc0*/  F2FP.BF16.F32.PACK_AB R35, R35, R76 ;  /* 0x0000004c2323723e */ /* 0x000fe400000010ff */
[----:B------:R-:W-:Y:S01]  /*dbd0*/  F2FP.BF16.F32.PACK_AB R34, R34, R78 ;  /* 0x0000004e2222723e */ /* 0x000fe200000010ff */
[----:B------:R-:W-:Y:S01]  /*dbe0*/  STS [R8+0x400], R20 ;  /* 0x0004001408007388 */ /* 0x000fe20000000800 */
        /* <DEDUP_REMOVED lines=8> */
[----:B------:R-:W-:Y:S01]  /*dc70*/  STS [R6+0x400], R16 ;  /* 0x0004001006007388 */ /* 0x000fe20000000800 */
[----:B------:R-:W-:-:S02]  /*dc80*/  F2FP.BF16.F32.PACK_AB R25, R25, R92 ;  /* 0x0000005c1919723e */ /* 0x000fc400000010ff */
[----:B------:R-:W-:Y:S01]  /*dc90*/  F2FP.BF16.F32.PACK_AB R24, R24, R94 ;  /* 0x0000005e1818723e */ /* 0x000fe200000010ff */
[----:B------:R3:W-:Y:S01]  /*dca0*/  STS [R6], R17 ;  /* 0x0000001106007388 */ /* 0x0007e20000000800 */
[----:B------:R-:W-:Y:S02]  /*dcb0*/  F2FP.BF16.F32.PACK_AB R23, R97, R96 ;  /* 0x000000606117723e */ /* 0x000fe400000010ff */
[----:B------:R-:W-:Y:S02]  /*dcc0*/  F2FP.BF16.F32.PACK_AB R22, R22, R98 ;  /* 0x000000621616723e */ /* 0x000fe400000010ff */
[----:B-1----:R-:W-:Y:S02]  /*dcd0*/  F2FP.BF16.F32.PACK_AB R19, R101, R100 ;  /* 0x000000646513723e */ /* 0x002fe400000010ff */
[----:B--2---:R-:W-:Y:S02]  /*dce0*/  F2FP.BF16.F32.PACK_AB R18, R103, R102 ;  /* 0x000000666712723e */ /* 0x004fe400000010ff */
[----:B---3--:R-:W-:Y:S01]  /*dcf0*/  F2FP.BF16.F32.PACK_AB R17, R105, R104 ;  /* 0x000000686911723e */ /* 0x008fe200000010ff */
[----:B------:R-:W-:Y:S06]  /*dd00*/  @P1 BRA `(.L_x_895) ;  /* 0x00000000001c1947 */ /* 0x000fec0003800000 */
[----:B------:R-:W1:Y:S01]  /*dd10*/  S2UR UR7, SR_CTAID.Y ;  /* 0x00000000000779c3 */ /* 0x000e620000002600 */
[----:B------:R-:W-:Y:S01]  /*dd20*/  ULDC.64 UR4, c[0x0][0x290] ;  /* 0x0000a40000047ab9 */ /* 0x000fe20000000a00 */
[----:B-1----:R-:W-:Y:S02]  /*dd30*/  USHF.R.S32.HI UR6, URZ, 0x1f, UR7 ;  /* 0x0000001f3f067899 */ /* 0x002fe40008011407 */
[----:B------:R-:W-:Y:S02]  /*dd40*/  UIMAD.WIDE.U32 UR8, UR7, UR4, URZ ;  /* 0x00000004070872a5 */ /* 0x000fe4000f8e003f */
[----:B------:R-:W-:-:S04]  /*dd50*/  UIMAD UR6, UR6, UR4, URZ ;  /* 0x00000004060672a4 */ /* 0x000fc8000f8e023f */
[----:B------:R-:W-:-:S04]  /*dd60*/  UIMAD UR6, UR7, UR5, UR6 ;  /* 0x00000005070672a4 */ /* 0x000fc8000f8e0206 */
[----:B------:R-:W-:-:S12]  /*dd70*/  UIADD3 UR6, UR9, UR6, URZ ;  /* 0x0000000609067290 */ /* 0x000fd8000fffe03f */
.L_x_895:
[----:B------:R-:W-:Y:S01]  /*dd80*/  ULDC.U8 UR4, c[0x0][0x3d8] ;  /* 0x0000f60000047ab9 */ /* 0x000fe20000000000 */
[----:B------:R-:W-:Y:S01]  /*dd90*/  ULDC.U8 UR7, c[0x0][0x3d9] ;  /* 0x0000f64000077ab9 */ /* 0x000fe20000000000 */
[----:B------:R-:W-:Y:S02]  /*dda0*/  ISETP.NE.AND P4, PT, RZ, UR4, PT ;  /* 0x00000004ff007c0c */ /* 0x000fe4000bf85270 */
[----:B------:R-:W-:Y:S02]  /*ddb0*/  CS2R R20, SRZ ;  /* 0x0000000000147805 */ /* 0x000fe4000001ff00 */
[----:B------:R-:W-:Y:S02]  /*ddc0*/  F2FP.BF16.F32.PACK_AB R16, R107, R106 ;  /* 0x0000006a6b10723e */ /* 0x000fe400000010ff */
[----:B------:R-:W-:Y:S02]  /*ddd0*/  ISETP.NE.OR P1, PT, RZ, UR7, !P4 ;  /* 0x00000007ff007c0c */ /* 0x000fe4000e725670 */
        /* <DEDUP_REMOVED lines=8> */
[----:B------:R-:W-:Y:S01]  /*de60*/  PLOP3.LUT P5, PT, PT, PT, PT, 0x8, 0x0 ;  /* 0x000000000000781c */ /* 0x000fe20003fae170 */
[----:B------:R-:W-:-:S12]  /*de70*/  @P1 BRA `(.L_x_896) ;  /* 0x0000000000201947 */ /* 0x000fd80003800000 */
[----:B------:R-:W1:Y:S01]  /*de80*/  S2UR UR4, SR_CTAID.Y ;  /* 0x00000000000479c3 */ /* 0x000e620000002600 */
[----:B------:R-:W-:Y:S01]  /*de90*/  ULDC UR5, c[0x0][0x2c4] ;  /* 0x0000b10000057ab9 */ /* 0x000fe20000000800 */
[----:B------:R-:W-:Y:S01]  /*dea0*/  PLOP3.LUT P5, PT, PT, PT, PT, 0x80, 0x0 ;  /* 0x000000000000781c */ /* 0x000fe20003faf070 */
[----:B-1----:R-:W-:-:S04]  /*deb0*/  UIMAD UR4, UR4, UR5, URZ ;  /* 0x00000005040472a4 */ /* 0x002fc8000f8e023f */
[----:B------:R-:W-:-:S04]  /*dec0*/  USEL UR12, UR4, UR12, !UP0 ;  /* 0x0000000c040c7287 */ /* 0x000fc8000c000000 */
[----:B------:R-:W-:Y:S02]  /*ded0*/  USHF.R.S32.HI UR4, URZ, 0x1f, UR12 ;  /* 0x0000001f3f047899 */ /* 0x000fe4000801140c */
[----:B------:R-:W-:-:S04]  /*dee0*/  IMAD.U32 R20, RZ, RZ, UR12 ;  /* 0x0000000cff147e24 */ /* 0x000fc8000f8e00ff */
[----:B------:R-:W-:-:S07]  /*def0*/  MOV R21, UR4 ;  /* 0x0000000400157c02 */ /* 0x000fce0008000f00 */
.L_x_896:
[----:B------:R-:W-:Y:S01]  /*df00*/  ISETP.NE.AND P1, PT, RZ, UR7, PT ;  /* 0x00000007ff007c0c */ /* 0x000fe2000bf25270 */
[----:B------:R-:W-:Y:S01]  /*df10*/  STS [R0+0x2000], R43 ;  /* 0x0020002b00007388 */ /* 0x000fe20000000800 */
[----:B------:R-:W-:Y:S01]  /*df20*/  PLOP3.LUT P2, PT, PT, PT, PT, 0x8, 0x0 ;  /* 0x000000000000781c */ /* 0x000fe20003f4e170 */
[----:B------:R-:W1:Y:S01]  /*df30*/  S2UR UR4, SR_CTAID.X ;  /* 0x00000000000479c3 */ /* 0x000e620000002500 */
[----:B------:R-:W-:Y:S01]  /*df40*/  BSSY B0, `(.L_x_897) ;  /* 0x0000075000007945 */ /* 0x000fe20003800000 */
[----:B------:R-:W-:Y:S04]  /*df50*/  STS [R0+0x2400], R42 ;  /* 0x0024002a00007388 */ /* 0x000fe80000000800 */
[----:B------:R-:W-:Y:S04]  /*df60*/  STS [R2+0x2000], R41 ;  /* 0x0020002902007388 */ /* 0x000fe80000000800 */
[----:B------:R2:W-:Y:S01]  /*df70*/  STS [R2+0x2400], R40 ;  /* 0x0024002802007388 */ /* 0x0005e20000000800 */
[----:B------:R-:W-:-:S03]  /*df80*/  @!P1 PLOP3.LUT P2, PT, P4, PT, PT, 0x80, 0x0 ;  /* 0x000000000000981c */ /* 0x000fc6000274f070 */
[----:B------:R-:W-:Y:S04]  /*df90*/  STS [R5+0x2000], R39 ;  /* 0x0020002705007388 */ /* 0x000fe80000000800 */
[----:B------:R-:W-:Y:S04]  /*dfa0*/  STS [R5+0x2400], R38 ;  /* 0x0024002605007388 */ /* 0x000fe80000000800 */
[----:B------:R-:W-:Y:S01]  /*dfb0*/  STS [R4+0x2000], R37 ;  /* 0x0020002504007388 */ /* 0x000fe20000000800 */
[----:B-1----:R-:W-:-:S03]  /*dfc0*/  UIMAD UR7, UR4, -0x40, UR14 ;  /* 0xffffffc0040778a4 */ /* 0x002fc6000f8e020e */
[----:B------:R-:W-:Y:S04]  /*dfd0*/  STS [R4+0x2400], R36 ;  /* 0x0024002404007388 */ /* 0x000fe80000000800 */
[----:B------:R-:W-:Y:S04]  /*dfe0*/  STS [R9+0x2000], R35 ;  /* 0x0020002309007388 */ /* 0x000fe80000000800 */
[----:B------:R-:W-:Y:S04]  /*dff0*/  STS [R9+0x2400], R34 ;  /* 0x0024002209007388 */ /* 0x000fe80000000800 */
[----:B------:R1:W-:Y:S04]  /*e000*/  STS [R8+0x2000], R29 ;  /* 0x0020001d08007388 */ /* 0x0003e80000000800 */
[----:B------:R-:W-:Y:S04]  /*e010*/  STS [R8+0x2400], R31 ;  /* 0x0024001f08007388 */ /* 0x000fe80000000800 */
[----:B------:R-:W-:Y:S04]  /*e020*/  STS [R7+0x2000], R30 ;  /* 0x0020001e07007388 */ /* 0x000fe80000000800 */
[----:B------:R-:W-:Y:S01]  /*e030*/  STS [R7+0x2400], R28 ;  /* 0x0024001c07007388 */ /* 0x000fe20000000800 */
[----:B--2---:R-:W2:Y:S03]  /*e040*/  S2R R40, SR_TID.X ;  /* 0x0000000000287919 */ /* 0x004ea60000002100 */
[----:B------:R-:W-:Y:S04]  /*e050*/  STS [R6+0x2000], R27 ;  /* 0x0020001b06007388 */ /* 0x000fe80000000800 */
[----:B------:R-:W-:Y:S01]  /*e060*/  STS [R6+0x2400], R26 ;  /* 0x0024001a06007388 */ /* 0x000fe20000000800 */
[----:B-1----:R-:W1:Y:S03]  /*e070*/  @!P1 LDC R29, c[0x0][0x2c4] ;  /* 0x0000b100ff1d9b82 */ /* 0x002e660000000800 */
[----:B------:R-:W-:Y:S04]  /*e080*/  STS [R0+0x4000], R25 ;  /* 0x0040001900007388 */ /* 0x000fe80000000800 */
[----:B------:R-:W-:Y:S04]  /*e090*/  STS [R0+0x4400], R24 ;  /* 0x0044001800007388 */ /* 0x000fe80000000800 */
[----:B------:R-:W-:Y:S04]  /*e0a0*/  STS [R2+0x4000], R23 ;  /* 0x0040001702007388 */ /* 0x000fe80000000800 */
[----:B------:R3:W-:Y:S04]  /*e0b0*/  STS [R2+0x4400], R22 ;  /* 0x0044001602007388 */ /* 0x0007e80000000800 */
[----:B------:R-:W-:Y:S04]  /*e0c0*/  STS [R5+0x4000], R19 ;  /* 0x0040001305007388 */ /* 0x000fe80000000800 */
[----:B------:R-:W-:Y:S01]  /*e0d0*/  STS [R5+0x4400], R18 ;  /* 0x0044001205007388 */ /* 0x000fe20000000800 */
[----:B-1----:R-:W1:Y:S03]  /*e0e0*/  @P2 LDC R29, c[0x0][0x2e4] ;  /* 0x0000b900ff1d2b82 */ /* 0x002e660000000800 */
[----:B------:R2:W-:Y:S04]  /*e0f0*/  STS [R4+0x4000], R17 ;  /* 0x0040001104007388 */ /* 0x0005e80000000800 */
[----:B------:R4:W-:Y:S04]  /*e100*/  STS [R4+0x4400], R16 ;  /* 0x0044001004007388 */ /* 0x0009e80000000800 */
[----:B------:R-:W-:Y:S04]  /*e110*/  STS [R9+0x4000], R15 ;  /* 0x0040000f09007388 */ /* 0x000fe80000000800 */
[----:B------:R5:W-:Y:S01]  /*e120*/  STS [R9+0x4400], R14 ;  /* 0x0044000e09007388 */ /* 0x000be20000000800 */
[----:B---3--:R-:W-:-:S03]  /*e130*/  @P1 IMAD.MOV.U32 R2, RZ, RZ, 0x1 ;  /* 0x00000001ff021424 */ /* 0x008fc600078e00ff */
[----:B------:R-:W-:Y:S04]  /*e140*/  STS [R8+0x4000], R13 ;  /* 0x0040000d08007388 */ /* 0x000fe80000000800 */
[----:B------:R3:W-:Y:S04]  /*e150*/  STS [R8+0x4400], R12 ;  /* 0x0044000c08007388 */ /* 0x0007e80000000800 */
[----:B------:R1:W-:Y:S01]  /*e160*/  STS [R7+0x4000], R11 ;  /* 0x0040000b07007388 */ /* 0x0003e20000000800 */
[----:B--2---:R-:W-:-:S03]  /*e170*/  SHF.R.S32.HI R17, RZ, 0x1f, R40 ;  /* 0x0000001fff117819 */ /* 0x004fc60000011428 */
[----:B------:R2:W-:Y:S01]  /*e180*/  STS [R7+0x4400], R10 ;  /* 0x0044000a07007388 */ /* 0x0005e20000000800 */
[----:B----4-:R-:W4:Y:S01]  /*e190*/  @P1 LDC.64 R4, c[0x0][0x2c0] ;  /* 0x0000b000ff041b82 */ /* 0x010f220000000a00 */
[----:B------:R-:W-:Y:S02]  /*e1a0*/  LEA.HI R17, R17, R40, RZ, 0x3 ;  /* 0x0000002811117211 */ /* 0x000fe400078f18ff */
[----:B------:R-:W-:Y:S01]  /*e1b0*/  STS [R6+0x4000], R33 ;  /* 0x0040002106007388 */ /* 0x000fe20000000800 */
[----:B------:R-:W-:Y:S02]  /*e1c0*/  LEA.HI R16, R138, R137, RZ, 0x3 ;  /* 0x000000898a107211 */ /* 0x000fe400078f18ff */
[----:B------:R-:W-:Y:S01]  /*e1d0*/  LOP3.LUT R0, R17, 0xfffffff8, RZ, 0xc0, !PT ;  /* 0xfffffff811007812 */ /* 0x000fe200078ec0ff */
[----:B------:R4:W-:Y:S01]  /*e1e0*/  STS [R6+0x4400], R32 ;  /* 0x0044002006007388 */ /* 0x0009e20000000800 */
[----:B-----5:R-:W5:Y:S08]  /*e1f0*/  @P0 LDC R14, c[0x0][0x2e8] ;  /* 0x0000ba00ff0e0b82 */ /* 0x020f700000000800 */
[----:B------:R-:W-:Y:S01]  /*e200*/  BAR.SYNC.DEFER_BLOCKING 0x0 ;  /* 0x0000000000007b1d */ /* 0x000fe20000010000 */
[----:B---3--:R-:W-:-:S07]  /*e210*/  SHF.R.S32.HI R12, RZ, 0x3, R16 ;  /* 0x00000003ff0c7819 */ /* 0x008fce0000011410 */
[----:B------:R-:W3:Y:S01]  /*e220*/  @!P1 LDC R13, c[0x0][0x270] ;  /* 0x00009c00ff0d9b82 */ /* 0x000ee20000000800 */
[----:B------:R-:W5:Y:S01]  /*e230*/  S2R R15, SR_CTAID.Y ;  /* 0x00000000000f7919 */ /* 0x000f620000002600 */
[----:B-1----:R-:W-:Y:S01]  /*e240*/  IMAD.IADD R11, R40, 0x1, -R0 ;  /* 0x00000001280b7824 */ /* 0x002fe200078e0a00 */
[----:B------:R-:W-:Y:S01]  /*e250*/  ISETP.GE.AND P4, PT, R12, UR7, PT ;  /* 0x000000070c007c0c */ /* 0x000fe2000bf86270 */
[----:B------:R-:W1:Y:S01]  /*e260*/  S2R R18, SR_CTAID.Z ;  /* 0x0000000000127919 */ /* 0x000e620000002700 */
[----:B--2---:R-:W2:Y:S03]  /*e270*/  @P3 MUFU.LG2 R7, R117 ;  /* 0x0000007500073308 */ /* 0x004ea60000000c00 */
[----:B------:R-:W1:Y:S01]  /*e280*/  @P1 LDC R8, c[0x0][0x2c0] ;  /* 0x0000b000ff081b82 */ /* 0x000e620000000800 */
[----:B----4-:R-:W-:Y:S01]  /*e290*/  @P1 IMAD R0, R5, R4, RZ ;  /* 0x0000000405001224 */ /* 0x010fe200078e02ff */
[----:B------:R-:W-:Y:S01]  /*e2a0*/  LEA.HI.SX32 R5, R16, 0x10, 0x1d ;  /* 0x0000001010057811 */ /* 0x000fe200078feaff */
[----:B------:R-:W-:-:S02]  /*e2b0*/  @!P1 IMAD.MOV.U32 R0, RZ, RZ, R29 ;  /* 0x000000ffff009224 */ /* 0x000fc400078e001d */
[----:B------:R-:W-:Y:S01]  /*e2c0*/  IMAD.SHL.U32 R24, R11, 0x8, RZ ;  /* 0x000000080b187824 */ /* 0x000fe200078e00ff */
[----:B------:R-:W-:Y:S02]  /*e2d0*/  ISETP.GE.AND P2, PT, R5, UR7, PT ;  /* 0x0000000705007c0c */ /* 0x000fe4000bf46270 */
[----:B------:R-:W4:Y:S01]  /*e2e0*/  @P3 LDC R10, c[0x0][0x2e8] ;  /* 0x0000ba00ff0a3b82 */ /* 0x000f220000000800 */
[----:B------:R-:W-:Y:S01]  /*e2f0*/  LOP3.LUT R6, R136, 0xffffffe0, RZ, 0xc0, !PT ;  /* 0xffffffe088067812 */ /* 0x000fe200078ec0ff */
[----:B------:R1:W1:Y:S04]  /*e300*/  LDS.128 R36, [R203+0x1800] ;  /* 0x00180000cb247984 */ /* 0x0002680000000c00 */
[----:B------:R1:W1:Y:S01]  /*e310*/  LDS.128 R32, [R203+0x3800] ;  /* 0x00380000cb207984 */ /* 0x0002620000000c00 */
[----:B------:R-:W-:-:S02]  /*e320*/  IMAD.IADD R9, R137, 0x1, -R6 ;  /* 0x0000000189097824 */ /* 0x000fc400078e0a06 */
[----:B--2---:R-:W-:Y:S01]  /*e330*/  @P3 FMUL.FTZ R5, R7, 0.69314718246459960938 ;  /* 0x3f31721807053820 */ /* 0x004fe20000410000 */
[----:B---3--:R-:W-:Y:S01]  /*e340*/  @!P1 IMAD R2, R29, R13, RZ ;  /* 0x0000000d1d029224 */ /* 0x008fe200078e02ff */
[----:B------:R-:W2:Y:S01]  /*e350*/  @P0 MUFU.LG2 R6, R118 ;  /* 0x0000007600060308 */ /* 0x000ea20000000c00 */
[----:B------:R-:W-:Y:S02]  /*e360*/  IMAD.MOV.U32 R13, RZ, RZ, 0x7f800000 ;  /* 0x7f800000ff0d7424 */ /* 0x000fe400078e00ff */
[----:B------:R-:W-:Y:S02]  /*e370*/  @!P1 IMAD.MOV.U32 R8, RZ, RZ, 0x1 ;  /* 0x00000001ff089424 */ /* 0x000fe400078e00ff */
[----:B-----5:R-:W-:Y:S01]  /*e380*/  IMAD R4, R15, R2, RZ ;  /* 0x000000020f047224 */ /* 0x020fe200078e02ff */
[----:B------:R-:W-:Y:S01]  /*e390*/  LEA.HI.SX32 R2, R16, 0x20, 0x1d ;  /* 0x0000002010027811 */ /* 0x000fe200078feaff */
[----:B------:R-:W-:-:S03]  /*e3a0*/  IMAD.MOV.U32 R15, RZ, RZ, 0x7f800000 ;  /* 0x7f800000ff0f7424 */ /* 0x000fc600078e00ff */
[----:B------:R-:W-:Y:S01]  /*e3b0*/  ISETP.GE.AND P1, PT, R2, UR7, PT ;  /* 0x0000000702007c0c */ /* 0x000fe2000bf26270 */
[----:B----4-:R-:W-:Y:S01]  /*e3c0*/  @P3 FFMA.FTZ R15, R116, R10, R5 ;  /* 0x0000000a740f3223 */ /* 0x010fe20000010005 */
[----:B------:R-:W-:Y:S01]  /*e3d0*/  SEL R2, R4, RZ, !P5 ;  /* 0x000000ff04027207 */ /* 0x000fe20006800000 */
[----:B-1----:R-:W-:Y:S01]  /*e3e0*/  IMAD R4, R8, UR4, RZ ;  /* 0x0000000408047c24 */ /* 0x002fe2000f8e02ff */
[----:B------:R-:W-:Y:S01]  /*e3f0*/  LOP3.LUT P5, RZ, R9, 0x3, RZ, 0xc0, !PT ;  /* 0x0000000309ff7812 */ /* 0x000fe200078ac0ff */
[----:B--2---:R-:W-:Y:S02]  /*e400*/  @P0 FMUL.FTZ R5, R6, 0.69314718246459960938 ;  /* 0x3f31721806050820 */ /* 0x004fe40000410000 */
[----:B------:R-:W-:Y:S02]  /*e410*/  IMAD R2, R18, R0, R2 ;  /* 0x0000000012027224 */ /* 0x000fe400078e0202 */
[----:B------:R-:W-:Y:S02]  /*e420*/  IMAD.SHL.U32 R0, R4, 0x40, RZ ;  /* 0x0000004004007824 */ /* 0x000fe400078e00ff */
[----:B------:R-:W-:-:S03]  /*e430*/  @P0 FFMA.FTZ R13, R3, R14, R5 ;  /* 0x0000000e030d0223 */ /* 0x000fc60000010005 */
[----:B------:R-:W-:Y:S02]  /*e440*/  IADD3 R12, P6, P3, R0, R20, R2 ;  /* 0x00000014000c7210 */ /* 0x000fe40007bde002 */
[----:B------:R-:W-:Y:S02]  /*e450*/  SHF.R.S32.HI R4, RZ, 0x1f, R0 ;  /* 0x0000001fff047819 */ /* 0x000fe40000011400 */
[----:B------:R-:W-:-:S04]  /*e460*/  SHF.R.S32.HI R2, RZ, 0x1f, R2 ;  /* 0x0000001fff027819 */ /* 0x000fc80000011402 */
[----:B------:R-:W-:Y:S01]  /*e470*/  IADD3.X R9, R4, R21, R2, P6, P3 ;  /* 0x0000001504097210 */ /* 0x000fe200037e6402 */
[----:B------:R-:W-:Y:S06]  /*e480*/  @P5 BRA `(.L_x_898) ;  /* 0x0000000000805947 */ /* 0x000fec0003800000 */
[----:B------:R-:W1:Y:S01]  /*e490*/  S2R R4, SR_TID.X ;  /* 0x0000000000047919 */ /* 0x000e620000002100 */
[----:B------:R-:W-:Y:S01]  /*e4a0*/  UIMAD UR5, UR4, -0x40, UR14 ;  /* 0xffffffc0040578a4 */ /* 0x000fe2000f8e020e */
[----:B-1----:R-:W-:-:S04]  /*e4b0*/  SHF.R.S32.HI R2, RZ, 0x1f, R4 ;  /* 0x0000001fff027819 */ /* 0x002fc80000011404 */
[----:B------:R-:W-:-:S04]  /*e4c0*/  LEA.HI R2, R2, R4, RZ, 0x5 ;  /* 0x0000000402027211 */ /* 0x000fc800078f28ff */
[----:B------:R-:W-:Y:S02]  /*e4d0*/  LOP3.LUT R0, R2, 0xffffffe0, RZ, 0xc0, !PT ;  /* 0xffffffe002007812 */ /* 0x000fe400078ec0ff */
[--C-:B------:R-:W-:Y:S02]  /*e4e0*/  SHF.R.S32.HI R3, RZ, 0x5, R2.reuse ;  /* 0x00000005ff037819 */ /* 0x100fe40000011402 */
[----:B------:R-:W-:Y:S01]  /*e4f0*/  SHF.R.S32.HI R2, RZ, 0x1f, R2 ;  /* 0x0000001fff027819 */ /* 0x000fe20000011402 */
[----:B------:R-:W-:-:S03]  /*e500*/  IMAD.IADD R0, R4, 0x1, -R0 ;  /* 0x0000000104007824 */ /* 0x000fc600078e0a00 */
[----:B------:R-:W-:Y:S02]  /*e510*/  LEA.HI R2, R2, R3, RZ, 0x2 ;  /* 0x0000000302027211 */ /* 0x000fe400078f10ff */
[----:B------:R-:W-:Y:S02]  /*e520*/  SHF.R.S32.HI R4, RZ, 0x1f, R0 ;  /* 0x0000001fff047819 */ /* 0x000fe40000011400 */
[----:B------:R-:W-:Y:S02]  /*e530*/  LOP3.LUT R2, R2, 0xffffffc, RZ, 0xc0, !PT ;  /* 0x0ffffffc02027812 */ /* 0x000fe400078ec0ff */
[----:B------:R-:W-:-:S03]  /*e540*/  LEA.HI R0, R4, R0, RZ, 0x2 ;  /* 0x0000000004007211 */ /* 0x000fc600078f10ff */
[----:B------:R-:W-:Y:S01]  /*e550*/  IMAD.IADD R2, R3, 0x1, -R2 ;  /* 0x0000000103027824 */ /* 0x000fe200078e0a02 */
[----:B------:R-:W-:-:S05]  /*e560*/  SHF.R.S32.HI R0, RZ, 0x2, R0 ;  /* 0x00000002ff007819 */ /* 0x000fca0000011400 */
[----:B------:R-:W-:-:S04]  /*e570*/  IMAD R0, R2, 0x10, R0 ;  /* 0x0000001002007824 */ /* 0x000fc800078e0200 */
[C---:B------:R-:W-:Y:S01]  /*e580*/  VIADD R2, R0.reuse, 0x8 ;  /* 0x0000000800027836 */ /* 0x040fe20000000000 */
[----:B------:R-:W-:-:S04]  /*e590*/  ISETP.GE.AND P6, PT, R0, UR5, PT ;  /* 0x0000000500007c0c */ /* 0x000fc8000bfc6270 */
[----:B------:R-:W-:-:S09]  /*e5a0*/  ISETP.GE.AND P5, PT, R2, UR5, PT ;  /* 0x0000000502007c0c */ /* 0x000fd2000bfa6270 */
[----:B------:R-:W1:Y:S01]  /*e5b0*/  @!P6 LDC.64 R6, c[0x0][0x2b0] ;  /* 0x0000ac00ff06eb82 */ /* 0x000e620000000a00 */
[----:B------:R-:W-:-:S03]  /*e5c0*/  @!P6 IMAD R0, R0, R8, RZ ;  /* 0x000000080000e224 */ /* 0x000fc600078e02ff */
[----:B------:R-:W-:Y:S02]  /*e5d0*/  @!P5 IMAD R3, R2, R8, RZ ;  /* 0x000000080203d224 */ /* 0x000fe400078e02ff */
[CC--:B------:R-:W-:Y:S02]  /*e5e0*/  @!P6 IADD3 R2, P0, R0.reuse, R12.reuse, RZ ;  /* 0x0000000c0002e210 */ /* 0x0c0fe40007f1e0ff */
[----:B------:R-:W2:Y:S02]  /*e5f0*/  @!P5 LDC.64 R10, c[0x0][0x2b0] ;  /* 0x0000ac00ff0adb82 */ /* 0x000ea40000000a00 */
[----:B------:R-:W-:Y:S02]  /*e600*/  @!P6 LEA.HI.X.SX32 R5, R0, R9, 0x1, P0 ;  /* 0x000000090005e211 */ /* 0x000fe400000f0eff */
[----:B------:R-:W-:-:S04]  /*e610*/  @!P5 IADD3 R0, P0, R3, R12, RZ ;  /* 0x0000000c0300d210 */ /* 0x000fc80007f1e0ff */
[----:B------:R-:W-:Y:S02]  /*e620*/  @!P5 LEA.HI.X.SX32 R3, R3, R9, 0x1, P0 ;  /* 0x000000090303d211 */ /* 0x000fe400000f0eff */
[----:B-1----:R-:W-:-:S04]  /*e630*/  @!P6 LEA R4, P3, R2, R6, 0x2 ;  /* 0x000000060204e211 */ /* 0x002fc800078610ff */
[----:B------:R-:W-:Y:S02]  /*e640*/  @!P6 LEA.HI.X R5, R2, R7, R5, 0x2, P3 ;  /* 0x000000070205e211 */ /* 0x000fe400018f1405 */
[----:B--2---:R-:W-:-:S03]  /*e650*/  @!P5 LEA R2, P0, R0, R10, 0x2 ;  /* 0x0000000a0002d211 */ /* 0x004fc600078010ff */
[----:B------:R1:W-:Y:S01]  /*e660*/  @!P6 STG.E desc[UR20][R4.64], R15 ;  /* 0x0000000f0400e986 */ /* 0x0003e2000c101914 */
[----:B------:R-:W-:-:S05]  /*e670*/  @!P5 LEA.HI.X R3, R0, R11, R3, 0x2, P0 ;  /* 0x0000000b0003d211 */ /* 0x000fca00000f1403 */
[----:B------:R1:W-:Y:S04]  /*e680*/  @!P5 STG.E desc[UR20][R2.64], R13 ;  /* 0x0000000d0200d986 */ /* 0x0003e8000c101914 */
.L_x_898:
[----:B------:R-:W-:Y:S05]  /*e690*/  BSYNC B0 ;  /* 0x0000000000007941 */ /* 0x000fea0003800000 */
.L_x_897:
[----:B------:R2:W5:Y:S04]  /*e6a0*/  LDL R26, [R1+0x24] ;  /* 0x00002400011a7983 */ /* 0x0005680000100800 */
[----:B------:R2:W5:Y:S01]  /*e6b0*/  LDL R25, [R1+0x30] ;  /* 0x0000300001197983 */ /* 0x0005620000100800 */
[----:B------:R-:W-:Y:S01]  /*e6c0*/  SHF.R.S32.HI R6, RZ, 0x1f, R18 ;  /* 0x0000001fff067819 */ /* 0x000fe20000011412 */
[----:B------:R-:W-:Y:S01]  /*e6d0*/  ULDC.64 UR4, c[0x0][0x2a0] ;  /* 0x0000a80000047ab9 */ /* 0x000fe20000000a00 */
[----:B------:R-:W-:Y:S01]  /*e6e0*/  SHF.R.S32.HI R0, RZ, 0x1f, R24 ;  /* 0x0000001fff007819 */ /* 0x000fe20000011418 */
[----:B------:R2:W3:Y:S01]  /*e6f0*/  LDS.128 R20, [R203] ;  /* 0x00000000cb147984 */ /* 0x0004e20000000c00 */
[----:B-1----:R-:W-:Y:S01]  /*e700*/  IADD3 R4, P0, R24, UR8, RZ ;  /* 0x0000000818047c10 */ /* 0x002fe2000ff1e0ff */
[----:B------:R-:W-:Y:S01]  /*e710*/  BSSY B0, `(.L_x_899) ;  /* 0x000001f000007945 */ /* 0x000fe20003800000 */
[----:B------:R-:W-:Y:S01]  /*e720*/  LEA.HI.SX32 R3, R16, 0x30, 0x1d ;  /* 0x0000003010037811 */ /* 0x000fe200078feaff */
[----:B------:R2:W1:Y:S01]  /*e730*/  LDS.128 R12, [R203+0x4000] ;  /* 0x00400000cb0c7984 */ /* 0x0004620000000c00 */
[----:B------:R-:W-:Y:S01]  /*e740*/  IADD3.X R5, R0, UR6, RZ, P0, !PT ;  /* 0x0000000600057c10 */ /* 0x000fe200087fe4ff */
[----:B------:R-:W-:Y:S01]  /*e750*/  IMAD R0, R6, UR4, RZ ;  /* 0x0000000406007c24 */ /* 0x000fe2000f8e02ff */
[----:B------:R-:W-:Y:S01]  /*e760*/  SHF.R.S32.HI R2, RZ, 0x3, R17 ;  /* 0x00000003ff027819 */ /* 0x000fe20000011411 */
[----:B------:R-:W-:Y:S01]  /*e770*/  IMAD.U32 R6, RZ, RZ, UR13 ;  /* 0x0000000dff067e24 */ /* 0x000fe2000f8e00ff */
[----:B------:R-:W-:Y:S01]  /*e780*/  ISETP.GE.AND P0, PT, R3, UR7, PT ;  /* 0x0000000703007c0c */ /* 0x000fe2000bf06270 */
[C---:B------:R-:W-:Y:S01]  /*e790*/  IMAD R0, R18.reuse, UR5, R0 ;  /* 0x0000000512007c24 */ /* 0x040fe2000f8e0200 */
[----:B------:R-:W-:Y:S01]  /*e7a0*/  SHF.R.S32.HI R3, RZ, 0x1f, R2 ;  /* 0x0000001fff037819 */ /* 0x000fe20000011402 */
[----:B------:R-:W-:-:S02]  /*e7b0*/  IMAD.WIDE.U32 R10, R18, UR4, R4 ;  /* 0x00000004120a7c25 */ /* 0x000fc4000f8e0004 */
[----:B------:R2:W4:Y:S02]  /*e7c0*/  LDS.128 R16, [R203+0x2000] ;  /* 0x00200000cb107984 */ /* 0x0005240000000c00 */
        /* <DEDUP_REMOVED lines=9> */
[----:B-----5:R-:W-:Y:S02]  /*e860*/  ISETP.GE.AND P5, PT, R26, UR6, PT ;  /* 0x000000061a007c0c */ /* 0x020fe4000bfa6270 */
        /* <DEDUP_REMOVED lines=9> */
.L_x_900:
[----:B------:R-:W-:Y:S05]  /*e900*/  BSYNC B0 ;  /* 0x0000000000007941 */ /* 0x000fea0003800000 */
.L_x_899:
        /* <DEDUP_REMOVED lines=13> */
[----:B-----5:R-:W-:Y:S02]  /*e9e0*/  ISETP.GE.AND P3, PT, R26, UR6, PT ;  /* 0x000000061a007c0c */ /* 0x020fe4000bf66270 */
        /* <DEDUP_REMOVED lines=10> */
.L_x_902:
[----:B------:R-:W-:Y:S05]  /*ea90*/  BSYNC B0 ;  /* 0x0000000000007941 */ /* 0x000fea0003800000 */
.L_x_901:
        /* <DEDUP_REMOVED lines=24> */
.L_x_904:
[----:B------:R-:W-:Y:S05]  /*ec20*/  BSYNC B0 ;  /* 0x0000000000007941 */ /* 0x000fea0003800000 */
.L_x_903:
        /* <DEDUP_REMOVED lines=8> */
[----:B-----5:R-:W-:Y:S01]  /*ecb0*/  ISETP.GE.AND P1, PT, R26, UR6, PT ;  /* 0x000000061a007c0c */ /* 0x020fe2000bf26270 */
[----:B------:R-:W-:Y:S01]  /*ecc0*/  IMAD R6, R2, UR4, RZ ;  /* 0x0000000402067c24 */ /* 0x000fe2000f8e02ff */
[----:B------:R-:W-:Y:S01]  /*ecd0*/  ISETP.GE.AND P0, PT, R25, UR6, PT ;  /* 0x0000000619007c0c */ /* 0x000fe2000bf06270 */
[----:B------:R-:W-:-:S04]  /*ece0*/  IMAD.MOV.U32 R2, RZ, RZ, R10 ;  /* 0x000000ffff027224 */ /* 0x000fc800078e000a */
[----:B------:R-:W-:-:S04]  /*ecf0*/  IMAD.WIDE.U32 R4, R0, UR4, R2 ;  /* 0x0000000400047c25 */ /* 0x000fc8000f8e0002 */
        /* <DEDUP_REMOVED lines=10> */
.L_x_861:
[----:B------:R-:W-:Y:S01]  /*eda0*/  UISETP.NE.AND UP2, UPT, UR12, -0x1, UPT ;  /* 0xffffffff0c00788c */ /* 0x000fe2000bf45270 */
[----:B------:R-:W-:Y:S01]  /*edb0*/  LEA.HI R10, R20, R99, RZ, 0x3 ;  /* 0x00000063140a7211 */ /* 0x000fe200078f18ff */
[----:B------:R-:W-:Y:S01]  /*edc0*/  ULDC.U8 UR5, c[0x0][0x3d8] ;  /* 0x0000f60000057ab9 */ /* 0x000fe20000000000 */
[----:B------:R-:W-:Y:S01]  /*edd0*/  ULDC.U8 UR10, c[0x0][0x3d9] ;  /* 0x0000f640000a7ab9 */ /* 0x000fe20000000000 */
[----:B------:R-:W-:Y:S01]  /*ede0*/  UISETP.NE.AND UP3, UPT, UR5, URZ, UPT ;  /* 0x0000003f0500728c */ /* 0x000fe2000bf65270 */
[----:B------:R-:W-:Y:S01]  /*edf0*/  LOP3.LUT R0, R10, 0xfffffff8, RZ, 0xc0, !PT ;  /* 0xfffffff80a007812 */ /* 0x000fe200078ec0ff */
[----:B------:R-:W-:Y:S01]  /*ee00*/  UISETP.NE.AND UP1, UPT, UR10, URZ, UPT ;  /* 0x0000003f0a00728c */ /* 0x000fe2000bf25270 */
[----:B------:R-:W-:Y:S01]  /*ee10*/  SHF.R.S32.HI R10, RZ, 0x3, R10 ;  /* 0x00000003ff0a7819 */ /* 0x000fe2000001140a */
[----:B------:R-:W-:-:S03]  /*ee20*/  UISETP.EQ.AND UP3, UPT, UR10, URZ, UP3 ;  /* 0x0000003f0a00728c */ /* 0x000fc60009f62270 */
[----:B------:R-:W-:Y:S01]  /*ee30*/  @!UP2 USHF.R.S32.HI UR16, URZ, 0x1f, UR24 ;  /* 0x0000001f3f10a899 */ /* 0x000fe20008011418 */
[----:B------:R-:W-:Y:S01]  /*ee40*/  PLOP3.LUT P0, PT, PT, PT, UP1, 0x80, 0x0 ;  /* 0x000000000000781c */ /* 0x000fe20003f0f018 */
[----:B------:R-:W-:Y:S01]  /*ee50*/  @UP2 ULDC.64 UR8, c[0x0][0x298] ;  /* 0x0000a60000082ab9 */ /* 0x000fe20000000a00 */
[----:B------:R-:W-:Y:S01]  /*ee60*/  @!UP2 ULDC.64 UR6, c[0x0][0x290] ;  /* 0x0000a4000006aab9 */ /* 0x000fe20000000a00 */
[----:B------:R-:W-:Y:S01]  /*ee70*/  @UP2 UIMAD.WIDE.U32 UR10, UR12, UR8, URZ ;  /* 0x000000080c0a22a5 */ /* 0x000fe2000f8e003f */
[----:B------:R-:W-:Y:S01]  /*ee80*/  SHF.R.S32.HI R11, RZ, 0x1f, R10 ;  /* 0x0000001fff0b7819 */ /* 0x000fe2000001140a */
[----:B------:R-:W-:Y:S02]  /*ee90*/  UISETP.NE.OR UP0, UPT, UR12, -0x1, !UP3 ;  /* 0xffffffff0c00788c */ /* 0x000fe4000df05670 */
[----:B------:R-:W-:Y:S02]  /*eea0*/  @!UP2 UIMAD UR8, UR16, UR6, URZ ;  /* 0x000000061008a2a4 */ /* 0x000fe4000f8e023f */
[----:B------:R-:W-:-:S02]  /*eeb0*/  @!UP2 UIMAD.WIDE.U32 UR18, UR24, UR6, URZ ;  /* 0x000000061812a2a5 */ /* 0x000fc4000f8e003f */
[----:B------:R-:W-:Y:S02]  /*eec0*/  @!UP2 UIMAD UR8, UR24, UR7, UR8 ;  /* 0x000000071808a2a4 */ /* 0x000fe4000f8e0208 */
[----:B------:R-:W-:Y:S01]  /*eed0*/  @UP2 UIMAD UR9, UR12, UR9, UR11 ;  /* 0x000000090c0922a4 */ /* 0x000fe2000f8e020b */
[----:B------:R-:W-:Y:S01]  /*eee0*/  @UP1 ULDC.64 UR6, c[0x0][0x2c0] ;  /* 0x0000b00000061ab9 */ /* 0x000fe20000000a00 */
[----:B------:R-:W-:Y:S01]  /*eef0*/  @!UP3 UMOV UR22, URZ ;  /* 0x0000003f0016bc82 */ /* 0x000fe20008000000 */
[----:B------:R-:W-:Y:S01]  /*ef00*/  @UP1 UIMAD UR16, UR7, UR6, URZ ;  /* 0x00000006071012a4 */ /* 0x000fe2000f8e023f */
[----:B------:R-:W-:Y:S02]  /*ef10*/  @!UP3 UMOV UR23, URZ ;  /* 0x0000003f0017bc82 */ /* 0x000fe40008000000 */
[----:B------:R-:W-:Y:S01]  /*ef20*/  @UP3 ULDC UR6, c[0x0][0x2c4] ;  /* 0x0000b10000063ab9 */ /* 0x000fe20000000800 */
[----:B------:R-:W-:Y:S01]  /*ef30*/  @UP1 ULDC UR17, c[0x0][0x2c0] ;  /* 0x0000b00000111ab9 */ /* 0x000fe20000000800 */
[----:B------:R-:W-:Y:S01]  /*ef40*/  @!UP0 UIMAD UR12, UR24, UR6, URZ ;  /* 0x00000006180c82a4 */ /* 0x000fe2000f8e023f */
[----:B------:R-:W-:Y:S01]  /*ef50*/  @UP1 UMOV UR11, 0x1 ;  /* 0x00000001000b1882 */ /* 0x000fe20000000000 */
[----:B------:R-:W-:-:S02]  /*ef60*/  @!UP2 UIADD3 UR9, UR19, UR8, URZ ;  /* 0x000000081309a290 */ /* 0x000fc4000fffe03f */
[----:B------:R-:W-:Y:S01]  /*ef70*/  @UP3 USHF.R.S32.HI UR6, URZ, 0x1f, UR12 ;  /* 0x0000001f3f063899 */ /* 0x000fe2000801140c */
[----:B------:R-:W-:Y:S02]  /*ef80*/  @!UP2 UMOV UR10, UR18 ;  /* 0x00000012000aac82 */ /* 0x000fe40008000000 */
[----:B------:R-:W-:-:S04]  /*ef90*/  @UP3 UMOV UR22, UR12 ;  /* 0x0000000c00163c82 */ /* 0x000fc80008000000 */
[----:B------:R-:W-:Y:S01]  /*efa0*/  @UP3 UMOV UR23, UR6 ;  /* 0x0000000600173c82 */ /* 0x000fe20008000000 */
[----:B------:R-:W-:Y:S05]  /*efb0*/  @P0 BRA `(.L_x_905) ;  /* 0x0000000000180947 */ /* 0x000fea0003800000 */
[----:B------:R-:W-:Y:S01]  /*efc0*/  UISETP.NE.AND UP0, UPT, UR5, URZ, UPT ;  /* 0x0000003f0500728c */ /* 0x000fe2000bf05270 */
[----:B------:R-:W-:Y:S01]  /*efd0*/  ULDC UR16, c[0x0][0x2c4] ;  /* 0x0000b10000107ab9 */ /* 0x000fe20000000800 */
[----:B------:R-:W-:Y:S01]  /*efe0*/  ULDC UR11, c[0x0][0x270] ;  /* 0x00009c00000b7ab9 */ /* 0x000fe20000000800 */
[----:B------:R-:W-:-:S08]  /*eff0*/  UMOV UR17, 0x1 ;  /* 0x0000000100117882 */ /* 0x000fd00000000000 */
[----:B------:R-:W-:Y:S02]  /*f000*/  @UP0 ULDC UR16, c[0x0][0x2e4] ;  /* 0x0000b90000100ab9 */ /* 0x000fe40000000800 */
[----:B------:R-:W-:-:S12]  /*f010*/  UIMAD UR11, UR16, UR11, URZ ;  /* 0x0000000b100b72a4 */ /* 0x000fd8000f8e023f */
.L_x_905:
[----:B------:R-:W-:Y:S01]  /*f020*/  IMAD.IADD R0, R99, 0x1, -R0 ;  /* 0x0000000163007824 */ /* 0x000fe200078e0a00 */
[----:B------:R-:W-:Y:S01]  /*f030*/  UIMAD UR8, UR4, UR17, URZ ;  /* 0x00000011040872a4 */ /* 0x000fe2000f8e023f */
[----:B------:R-:W-:Y:S01]  /*f040*/  VIADD R14, R10, 0x10 ;  /* 0x000000100a0e7836 */ /* 0x000fe20000000000 */
[----:B------:R-:W-:Y:S01]  /*f050*/  UIADD3 UR4, -UR4, UR14, URZ ;  /* 0x0000000e04047290 */ /* 0x000fe2000fffe13f */
[----:B------:R-:W-:Y:S01]  /*f060*/  IMAD.U32 R6, RZ, RZ, UR13 ;  /* 0x0000000dff067e24 */ /* 0x000fe2000f8e00ff */
[C---:B------:R-:W-:Y:S01]  /*f070*/  ISETP.NE.AND P3, PT, R0.reuse, RZ, PT ;  /* 0x000000ff0000720c */ /* 0x040fe20003f65270 */
[----:B------:R-:W-:Y:S01]  /*f080*/  IMAD.SHL.U32 R0, R0, 0x8, RZ ;  /* 0x0000000800007824 */ /* 0x000fe200078e00ff */
[----:B------:R-:W-:Y:S01]  /*f090*/  UIMAD UR11, UR24, UR11, URZ ;  /* 0x0000000b180b72a4 */ /* 0x000fe2000f8e023f */
[----:B------:R-:W-:Y:S01]  /*f0a0*/  IADD3 R15, R10, 0x20, RZ ;  /* 0x000000200a0f7810 */ /* 0x000fe20007ffe0ff */
[----:B------:R-:W-:Y:S01]  /*f0b0*/  USHF.R.S32.HI UR5, URZ, 0x1f, UR15 ;  /* 0x0000001f3f057899 */ /* 0x000fe2000801140f */
[----:B------:R-:W-:Y:S01]  /*f0c0*/  BSSY B0, `(.L_x_906) ;  /* 0x0000027000007945 */ /* 0x000fe20003800000 */
[C---:B------:R-:W-:Y:S01]  /*f0d0*/  IADD3 R2, P0, R0.reuse, UR10, RZ ;  /* 0x0000000a00027c10 */ /* 0x040fe2000ff1e0ff */
[----:B------:R-:W-:Y:S01]  /*f0e0*/  ULDC.64 UR6, c[0x0][0x2a0] ;  /* 0x0000a80000067ab9 */ /* 0x000fe20000000a00 */
[----:B------:R-:W-:Y:S01]  /*f0f0*/  USEL UR11, UR11, URZ, !UP3 ;  /* 0x0000003f0b0b7287 */ /* 0x000fe2000d800000 */
[----:B------:R-:W-:Y:S01]  /*f100*/  MOV R12, UR6 ;  /* 0x00000006000c7c02 */ /* 0x000fe20008000f00 */
[----:B------:R-:W-:Y:S01]  /*f110*/  UIMAD UR5, UR5, UR6, URZ ;  /* 0x00000006050572a4 */ /* 0x000fe2000f8e023f */
[----:B------:R-:W-:Y:S01]  /*f120*/  LEA.HI.X.SX32 R3, R0, UR9, 0x1, P0 ;  /* 0x0000000900037c11 */ /* 0x000fe200080f0eff */
[----:B------:R-:W-:Y:S01]  /*f130*/  UIMAD UR11, UR15, UR16, UR11 ;  /* 0x000000100f0b72a4 */ /* 0x000fe2000f8e020b */
[----:B------:R-:W-:Y:S01]  /*f140*/  ISETP.GE.AND P0, PT, R10, UR4, PT ;  /* 0x000000040a007c0c */ /* 0x000fe2000bf06270 */
[----:B------:R-:W-:Y:S01]  /*f150*/  UIMAD UR5, UR15, UR7, UR5 ;  /* 0x000000070f0572a4 */ /* 0x000fe2000f8e0205 */
[----:B------:R-:W-:Y:S01]  /*f160*/  IMAD.WIDE R6, R6, 0x40, R10 ;  /* 0x0000004006067825 */ /* 0x000fe200078e020a */
[----:B------:R-:W-:Y:S01]  /*f170*/  USHF.R.S32.HI UR6, URZ, 0x1f, UR8 ;  /* 0x0000001f3f067899 */ /* 0x000fe20008011408 */
[----:B------:R-:W-:Y:S01]  /*f180*/  ISETP.GE.AND P2, PT, R14, UR4, PT ;  /* 0x000000040e007c0c */ /* 0x000fe2000bf46270 */
[----:B------:R-:W-:Y:S01]  /*f190*/  USHF.R.S32.HI UR7, URZ, 0x1f, UR11 ;  /* 0x0000001f3f077899 */ /* 0x000fe2000801140b */
[----:B------:R-:W-:Y:S01]  /*f1a0*/  IMAD.WIDE.U32 R12, R12, UR15, R2 ;  /* 0x0000000f0c0c7c25 */ /* 0x000fe2000f8e0002 */
[----:B------:R-:W-:Y:S01]  /*f1b0*/  UIADD3 UR8, UP1, UP0, UR8, UR22, UR11 ;  /* 0x0000001608087290 */ /* 0x000fe2000f83e00b */
[----:B------:R-:W-:-:S02]  /*f1c0*/  ISETP.GE.AND P1, PT, R15, UR4, PT ;  /* 0x000000040f007c0c */ /* 0x000fc4000bf26270 */
[----:B------:R-:W-:Y:S01]  /*f1d0*/  VIADD R16, R10, 0x30 ;  /* 0x000000300a107836 */ /* 0x000fe20000000000 */
[----:B------:R-:W-:Y:S01]  /*f1e0*/  UIADD3.X UR22, UR6, UR23, UR7, UP1, UP0 ;  /* 0x0000001706167290 */ /* 0x000fe20008fe0407 */
[----:B------:R-:W-:Y:S01]  /*f1f0*/  IADD3 R9, R13, UR5, RZ ;  /* 0x000000050d097c10 */ /* 0x000fe2000fffe0ff */
[C---:B------:R-:W-:Y:S01]  /*f200*/  VIADD R17, R0.reuse, 0x80 ;  /* 0x0000008000117836 */ /* 0x040fe20000000000 */
[----:B------:R-:W-:Y:S01]  /*f210*/  IADD3 R18, R0, 0x40, RZ ;  /* 0x0000004000127810 */ /* 0x000fe20007ffe0ff */
[----:B------:R-:W-:Y:S08]  /*f220*/  @P0 BRA `(.L_x_907) ;  /* 0x0000000000400947 */ /* 0x000ff00003800000 */
        /* <DEDUP_REMOVED lines=16> */
.L_x_907:
[----:B------:R-:W-:Y:S05]  /*f330*/  BSYNC B0 ;  /* 0x0000000000007941 */ /* 0x000fea0003800000 */
.L_x_906:
[----:B------:R-:W-:Y:S01]  /*f340*/  BSSY B0, `(.L_x_908) ;  /* 0x0000016000007945 */ /* 0x000fe20003800000 */
[----:B------:R-:W-:-:S03]  /*f350*/  ISETP.GE.AND P0, PT, R16, UR4, PT ;  /* 0x0000000410007c0c */ /* 0x000fc6000bf06270 */
[----:B------:R-:W-:Y:S10]  /*f360*/  @P2 BRA `(.L_x_909) ;  /* 0x00000000004c2947 */ /* 0x000ff40003800000 */
[----:B-1----:R-:W-:Y:S01]  /*f370*/  IADD3 R2, P2, R6, 0x10, RZ ;  /* 0x0000001006027810 */ /* 0x002fe20007f5e0ff */
        /* <DEDUP_REMOVED lines=18> */
.L_x_909:
[----:B------:R-:W-:Y:S05]  /*f4a0*/  BSYNC B0 ;  /* 0x0000000000007941 */ /* 0x000fea0003800000 */
.L_x_908:
[----:B------:R-:W-:Y:S01]  /*f4b0*/  BSSY B0, `(.L_x_910) ;  /* 0x0000016000007945 */ /* 0x000fe20003800000 */
[----:B------:R-:W-:-:S03]  /*f4c0*/  ISETP.GE.OR P6, PT, R10, UR4, P3 ;  /* 0x000000040a007c0c */ /* 0x000fc60009fc6670 */
[----:B------:R-:W-:Y:S10]  /*f4d0*/  @P1 BRA `(.L_x_911) ;  /* 0x00000000004c1947 */ /* 0x000ff40003800000 */
[----:B-12---:R-:W-:Y:S01]  /*f4e0*/  IADD3 R2, P1, R6, 0x20, RZ ;  /* 0x0000002006027810 */ /* 0x006fe20007f3e0ff */
        /* <DEDUP_REMOVED lines=18> */
.L_x_911:
[----:B------:R-:W-:Y:S05]  /*f610*/  BSYNC B0 ;  /* 0x0000000000007941 */ /* 0x000fea0003800000 */
.L_x_910:
[----:B------:R-:W-:Y:S01]  /*f620*/  BSSY B0, `(.L_x_912) ;  /* 0x0000018000007945 */ /* 0x000fe20003800000 */
[----:B------:R-:W-:Y:S02]  /*f630*/  ISETP.GE.OR P5, PT, R14, UR4, P3 ;  /* 0x000000040e007c0c */ /* 0x000fe40009fa6670 */
[----:B------:R-:W-:Y:S02]  /*f640*/  ISETP.GE.OR P4, PT, R15, UR4, P3 ;  /* 0x000000040f007c0c */ /* 0x000fe40009f86670 */
[----:B------:R-:W-:Y:S01]  /*f650*/  ISETP.GE.OR P3, PT, R16, UR4, P3 ;  /* 0x0000000410007c0c */ /* 0x000fe20009f66670 */
[----:B------:R-:W-:-:S12]  /*f660*/  @P0 BRA `(.L_x_913) ;  /* 0x00000000004c0947 */ /* 0x000fd80003800000 */
[----:B------:R-:W-:Y:S01]  /*f670*/  IADD3 R8, P0, R6, 0x30, RZ ;  /* 0x0000003006087810 */ /* 0x000fe20007f1e0ff */
[----:B------:R-:W-:Y:S01]  /*f680*/  ULDC.64 UR6, c[0x0][0x298] ;  /* 0x0000a60000067ab9 */ /* 0x000fe20000000a00 */
[----:B-123--:R-:W-:Y:S01]  /*f690*/  MOV R3, R9 ;  /* 0x0000000900037202 */ /* 0x00efe20000000f00 */
[----:B------:R-:W-:Y:S01]  /*f6a0*/  IMAD.MOV.U32 R2, RZ, RZ, R12 ;  /* 0x000000ffff027224 */ /* 0x000fe200078e000c */
[----:B------:R-:W-:Y:S01]  /*f6b0*/  ULDC UR5, c[0x0][0x2d0] ;  /* 0x0000b40000057ab9 */ /* 0x000fe20000000800 */
        /* <DEDUP_REMOVED lines=14> */
.L_x_913:
[----:B------:R-:W-:Y:S05]  /*f7a0*/  BSYNC B0 ;  /* 0x0000000000007941 */ /* 0x000fea0003800000 */
.L_x_912:
[----:B------:R-:W-:Y:S04]  /*f7b0*/  BSSY B0, `(.L_x_914) ;  /* 0x000000a000007945 */ /* 0x000fe80003800000 */
[----:B------:R-:W-:Y:S05]  /*f7c0*/  @P6 BRA `(.L_x_915) ;  /* 0x0000000000206947 */ /* 0x000fea0003800000 */
[----:B------:R-:W-:Y:S01]  /*f7d0*/  IMAD R0, R10, UR17, RZ ;  /* 0x000000110a007c24 */ /* 0x000fe2000f8e02ff */
[----:B------:R-:W-:-:S04]  /*f7e0*/  ULDC.64 UR6, c[0x0][0x2b0] ;  /* 0x0000ac0000067ab9 */ /* 0x000fc80000000a00 */
[----:B-1234-:R-:W-:-:S04]  /*f7f0*/  IADD3 R3, P0, R0, UR8, RZ ;  /* 0x0000000800037c10 */ /* 0x01efc8000ff1e0ff */
[----:B------:R-:W-:Y:S02]  /*f800*/  LEA.HI.X.SX32 R0, R0, UR22, 0x1, P0 ;  /* 0x0000001600007c11 */ /* 0x000fe400080f0eff */
[----:B------:R-:W-:-:S04]  /*f810*/  LEA R2, P0, R3, UR6, 0x2 ;  /* 0x0000000603027c11 */ /* 0x000fc8000f8010ff */
[----:B------:R-:W-:Y:S01]  /*f820*/  LEA.HI.X R3, R3, UR7, R0, 0x2, P0 ;  /* 0x0000000703037c11 */ /* 0x000fe200080f1400 */
[----:B------:R-:W-:-:S05]  /*f830*/  IMAD.MOV.U32 R0, RZ, RZ, 0x7f800000 ;  /* 0x7f800000ff007424 */ /* 0x000fca00078e00ff */
[----:B------:R1:W-:Y:S03]  /*f840*/  STG.E desc[UR20][R2.64], R0 ;  /* 0x0000000002007986 */ /* 0x0003e6000c101914 */
.L_x_915:
[----:B------:R-:W-:Y:S05]  /*f850*/  BSYNC B0 ;  /* 0x0000000000007941 */ /* 0x000fea0003800000 */
.L_x_914:
[----:B------:R-:W-:Y:S04]  /*f860*/  BSSY B0, `(.L_x_916) ;  /* 0x000000a000007945 */ /* 0x000fe80003800000 */
[----:B------:R-:W-:Y:S05]  /*f870*/  @P5 BRA `(.L_x_917) ;  /* 0x0000000000205947 */ /* 0x000fea0003800000 */
[----:B-1----:R-:W-:Y:S01]  /*f880*/  IMAD R0, R14, UR17, RZ ;  /* 0x000000110e007c24 */ /* 0x002fe2000f8e02ff */
[----:B------:R-:W-:-:S04]  /*f890*/  ULDC.64 UR6, c[0x0][0x2b0] ;  /* 0x0000ac0000067ab9 */ /* 0x000fc80000000a00 */
[----:B--234-:R-:W-:-:S04]  /*f8a0*/  IADD3 R3, P0, R0, UR8, RZ ;  /* 0x0000000800037c10 */ /* 0x01cfc8000ff1e0ff */
[----:B------:R-:W-:Y:S02]  /*f8b0*/  LEA.HI.X.SX32 R0, R0, UR22, 0x1, P0 ;  /* 0x0000001600007c11 */ /* 0x000fe400080f0eff */
[----:B------:R-:W-:-:S04]  /*f8c0*/  LEA R2, P0, R3, UR6, 0x2 ;  /* 0x0000000603027c11 */ /* 0x000fc8000f8010ff */
[----:B------:R-:W-:Y:S01]  /*f8d0*/  LEA.HI.X R3, R3, UR7, R0, 0x2, P0 ;  /* 0x0000000703037c11 */ /* 0x000fe200080f1400 */
[----:B------:R-:W-:-:S05]  /*f8e0*/  IMAD.MOV.U32 R0, RZ, RZ, 0x7f800000 ;  /* 0x7f800000ff007424 */ /* 0x000fca00078e00ff */
[----:B------:R1:W-:Y:S03]  /*f8f0*/  STG.E desc[UR20][R2.64], R0 ;  /* 0x0000000002007986 */ /* 0x0003e6000c101914 */
.L_x_917:
[----:B------:R-:W-:Y:S05]  /*f900*/  BSYNC B0 ;  /* 0x0000000000007941 */ /* 0x000fea0003800000 */
.L_x_916:
        /* <DEDUP_REMOVED lines=10> */
.L_x_919:
[----:B------:R-:W-:Y:S05]  /*f9b0*/  BSYNC B0 ;  /* 0x0000000000007941 */ /* 0x000fea0003800000 */
.L_x_918:
[----:B------:R-:W-:Y:S05]  /*f9c0*/  @P3 EXIT ;  /* 0x000000000000394d */ /* 0x000fea0003800000 */
[----:B-1----:R-:W-:Y:S01]  /*f9d0*/  IMAD R0, R16, UR17, RZ ;  /* 0x0000001110007c24 */ /* 0x002fe2000f8e02ff */
[----:B------:R-:W-:-:S04]  /*f9e0*/  ULDC.64 UR4, c[0x0][0x2b0] ;  /* 0x0000ac0000047ab9 */ /* 0x000fc80000000a00 */
[----:B--234-:R-:W-:-:S04]  /*f9f0*/  IADD3 R3, P0, R0, UR8, RZ ;  /* 0x0000000800037c10 */ /* 0x01cfc8000ff1e0ff */
[----:B------:R-:W-:Y:S02]  /*fa00*/  LEA.HI.X.SX32 R0, R0, UR22, 0x1, P0 ;  /* 0x0000001600007c11 */ /* 0x000fe400080f0eff */
[----:B------:R-:W-:-:S04]  /*fa10*/  LEA R2, P0, R3, UR4, 0x2 ;  /* 0x0000000403027c11 */ /* 0x000fc8000f8010ff */
[----:B------:R-:W-:Y:S01]  /*fa20*/  LEA.HI.X R3, R3, UR5, R0, 0x2, P0 ;  /* 0x0000000503037c11 */ /* 0x000fe200080f1400 */
[----:B------:R-:W-:-:S05]  /*fa30*/  IMAD.MOV.U32 R0, RZ, RZ, 0x7f800000 ;  /* 0x7f800000ff007424 */ /* 0x000fca00078e00ff */
[----:B------:R-:W-:Y:S01]  /*fa40*/  STG.E desc[UR20][R2.64], R0 ;  /* 0x0000000002007986 */ /* 0x000fe2000c101914 */
[----:B------:R-:W-:Y:S05]  /*fa50*/  EXIT ;  /* 0x000000000000794d */ /* 0x000fea0003800000 */
.L_x_920:
        /* <DEDUP_REMOVED lines=10> */
.L_x_1525:


//--------------------- .text._ZN5flash16flash_fwd_kernelI23Flash_fwd_kernel_traitsILi192ELi64ELi64ELi4ELb0ELb0EN7cutlass10bfloat16_tE19Flash_kernel_traitsILi192ELi64ELi64ELi4ES3_EELb0ELb0ELb0ELb0ELb0ELb0ELb1ELb0EEEvNS_16Flash_fwd_paramsE --------------------------
	.section	.text._ZN5flash16flash_fwd_kernelI23Flash_fwd_kernel_traitsILi192ELi64ELi64ELi4ELb0ELb0EN7cutlass10bfloat16_tE19Flash_kernel_traitsILi192ELi64ELi64ELi4ES3_EELb0ELb0ELb0ELb0ELb0ELb0ELb1ELb0EEEvNS_16Flash_fwd_paramsE,"ax",@progbits
	.align	128
        .global         _ZN5flash16flash_fwd_kernelI23Flash_fwd_kernel_traitsILi192ELi64ELi64ELi4ELb0ELb0EN7cutlass10bfloat16_tE19Flash_kernel_traitsILi192ELi64ELi64ELi4ES3_EELb0ELb0ELb0ELb0ELb0ELb0ELb1ELb0EEEvNS_16Flash_fwd_paramsE
        .type           _ZN5flash16flash_fwd_kernelI23Flash_fwd_kernel_traitsILi192ELi64ELi64ELi4ELb0ELb0EN7cutlass10bfloat16_tE19Flash_kernel_traitsILi192ELi64ELi64ELi4ES3_EELb0ELb0ELb0ELb0ELb0ELb0ELb1ELb0EEEvNS_16Flash_fwd_paramsE,@function
        .size           _ZN5flash16flash_fwd_kernelI23Flash_fwd_kernel_traitsILi192ELi64ELi64ELi4ELb0ELb0EN7cutlass10bfloat16_tE19Flash_kernel_traitsILi192ELi64ELi64ELi4ES3_EELb0ELb0ELb0ELb0ELb0ELb0ELb1ELb0EEEvNS_16Flash_fwd_paramsE,(.L_x_1526 - _ZN5flash16flash_fwd_kernelI23Flash_fwd_kernel_traitsILi192ELi64ELi64ELi4ELb0ELb0EN7cutlass10bfloat16_tE19Flash_kernel_traitsILi192ELi64ELi64ELi4ES3_EELb0ELb0ELb0ELb0ELb0ELb0ELb1ELb0EEEvNS_16Flash_fwd_paramsE)
        .other          _ZN5flash16flash_fwd_kernelI23Flash_fwd_kernel_traitsILi192ELi64ELi64ELi4ELb0ELb0EN7cutlass10bfloat16_tE19Flash_kernel_traitsILi192ELi64ELi64ELi4ES3_EELb0ELb0ELb0ELb0ELb0ELb0ELb1ELb0EEEvNS_16Flash_fwd_paramsE,@"STO_CUDA_ENTRY STV_DEFAULT"
_ZN5flash16flash_fwd_kernelI23Flash_fwd_kernel_traitsILi192ELi64ELi64ELi4ELb0ELb0EN7cutlass10bfloat16_tE19Flash_kernel_traitsILi192ELi64ELi64ELi4ES3_EELb0ELb0ELb0ELb0ELb0ELb0ELb1ELb0EEEvNS_16Flash_fwd_paramsE:
.text._ZN5flash16flash_fwd_kernelI23Flash_fwd_kernel_traitsILi192ELi64ELi64ELi4ELb0ELb0EN7cutlass10bfloat16_tE19Flash_kernel_traitsILi192ELi64ELi64ELi4ES3_EELb0ELb0ELb0ELb0ELb0ELb0ELb1ELb0EEEvNS_16Flash_fwd_paramsE:
        /* <DEDUP_REMOVED lines=39> */
.L_x_921:
[----:B------:R-:W1:Y:S02]  /*0270*/  LDC R5, c[0x0][0x2c8] ;  /* 0x0000b200ff057b82 */ /* 0x000e640000000800 */
.L_x_922:
        /* <DEDUP_REMOVED lines=24> */
[----:B------:R-:W-:Y:S02]  /*0400*/  SHF.R.S32.HI R19, RZ, 0x1f, R6 ;  /* 0x0000001fff137819 */ /* 0x000fe40000011406 */
[----:B------:R-:W-:Y:S02]  /*0410*/  ISETP.NE.AND P0, PT, R17, -0x1, PT ;  /* 0xffffffff1100780c */ /* 0x000fe40003f05270 */
[CC--:B------:R-:W-:Y:S02]  /*0420*/  LEA.HI R22, R19.reuse, R6.reuse, RZ, 0x3 ;  /* 0x0000000613167211 */ /* 0x0c0fe400078f18ff */
[----:B------:R-:W-:-:S03]  /*0430*/  LEA.HI R20, R19, R6, RZ, 0x6 ;  /* 0x0000000613147211 */ /* 0x000fc600078f30ff */
[----:B------:R-:W2:Y:S01]  /*0440*/  @P3 LDC.64 R10, c[0x0][0x240] ;  /* 0x00009000ff0a3b82 */ /* 0x000ea20000000a00 */
[----:B------:R-:W-:Y:S01]  /*0450*/  @!P3 SHF.R.S32.HI R21, RZ, 0x1f, R4 ;  /* 0x0000001fff15b819 */ /* 0x000fe20000011404 */
[----:B------:R-:W-:-:S06]  /*0460*/  IMAD.SHL.U32 R20, R20, 0x8, RZ ;  /* 0x0000000814147824 */ /* 0x000fcc00078e00ff */
[----:B------:R-:W3:Y:S01]  /*0470*/  @P0 LDC.64 R14, c[0x0][0x248] ;  /* 0x00009200ff0e0b82 */ /* 0x000ee20000000a00 */
[----:B-1----:R-:W-:-:S04]  /*0480*/  IABS R13, R0 ;  /* 0x00000000000d7213 */ /* 0x002fc80000000000 */
[----:B------:R-:W1:Y:S01]  /*0490*/  I2F.RP R5, R13 ;  /* 0x0000000d00057306 */ /* 0x000e620000209400 */
[----:B--2---:R-:W-:-:S04]  /*04a0*/  @P3 IMAD.WIDE.U32 R24, R219, R10, RZ ;  /* 0x0000000adb183225 */ /* 0x004fc800078e00ff */
[----:B------:R-:W-:-:S03]  /*04b0*/  @P3 IMAD R11, R219, R11, R25 ;  /* 0x0000000bdb0b3224 */ /* 0x000fc600078e0219 */
[----:B-1----:R-:W1:Y:S01]  /*04c0*/  MUFU.RCP R3, R5 ;  /* 0x0000000500037308 */ /* 0x002e620000001000 */
[----:B------:R-:W-:Y:S01]  /*04d0*/  @P3 MOV R10, R24 ;  /* 0x00000018000a3202 */ /* 0x000fe20000000f00 */
[----:B-1----:R-:W-:Y:S01]  /*04e0*/  VIADD R3, R3, 0xffffffe ;  /* 0x0ffffffe03037836 */ /* 0x002fe20000000000 */
[----:B------:R-:W-:Y:S02]  /*04f0*/  LOP3.LUT R5, R22, 0xfffffff8, RZ, 0xc0, !PT ;  /* 0xfffffff816057812 */ /* 0x000fe400078ec0ff */
[----:B------:R-:W-:Y:S02]  /*0500*/  SHF.R.S32.HI R22, RZ, 0x3, R22 ;  /* 0x00000003ff167819 */ /* 0x000fe40000011416 */
[----:B------:R-:W-:Y:S01]  /*0510*/  IADD3 R5, -R5, R6, RZ ;  /* 0x0000000605057210 */ /* 0x000fe20007ffe1ff */
[----:B------:R-:W1:Y:S02]  /*0520*/  F2I.FTZ.U32.TRUNC.NTZ R3, R3 ;  /* 0x0000000300037305 */ /* 0x000e64000021f000 */
[----:B------:R-:W-:-:S02]  /*0530*/  IMAD.SHL.U32 R221, R22, 0x40, RZ ;  /* 0x0000004016dd7824 */ /* 0x000fc400078e00ff */
[----:B------:R-:W-:-:S03]  /*0540*/  IMAD.SHL.U32 R134, R5, 0x8, RZ ;  /* 0x0000000805867824 */ /* 0x000fc600078e00ff */
[----:B------:R-:W-:-:S04]  /*0550*/  LOP3.LUT R221, R221, 0x1c0, RZ, 0xc0, !PT ;  /* 0x000001c0dddd7812 */ /* 0x000fc800078ec0ff */
[----:B------:R-:W-:Y:S02]  /*0560*/  LOP3.LUT R18, R221, 0x38, R134, 0xf8, !PT ;  /* 0x00000038dd127812 */ /* 0x000fe400078ef886 */
[----:B------:R-:W-:Y:S01]  /*0570*/  SHF.R.U32.HI R221, RZ, 0x3, R221 ;  /* 0x00000003ffdd7819 */ /* 0x000fe200000116dd */
[----:B-1----:R-:W-:-:S03]  /*0580*/  IMAD.MOV R2, RZ, RZ, -R3 ;  /* 0x000000ffff027224 */ /* 0x002fc600078e0a03 */
[----:B------:R-:W-:Y:S01]  /*0590*/  LOP3.LUT R221, R18, R221, RZ, 0x3c, !PT ;  /* 0x000000dd12dd7212 */ /* 0x000fe200078e3cff */
[----:B------:R-:W-:Y:S01]  /*05a0*/  IMAD R7, R2, R13, RZ ;  /* 0x0000000d02077224 */ /* 0x000fe200078e02ff */
[----:B------:R-:W-:Y:S02]  /*05b0*/  MOV R2, RZ ;  /* 0x000000ff00027202 */ /* 0x000fe40000000f00 */
[----:B------:R-:W-:Y:S01]  /*05c0*/  LOP3.LUT R221, R221, 0xfffffe00, R20, 0xf8, !PT ;  /* 0xfffffe00dddd7812 */ /* 0x000fe200078ef814 */
[C---:B------:R-:W-:Y:S01]  /*05d0*/  @P0 IMAD.IADD R20, R12.reuse, 0x1, R17 ;  /* 0x000000010c140824 */ /* 0x040fe200078e0211 */
[----:B------:R-:W-:Y:S01]  /*05e0*/  @P0 IADD3 R17, R12, R17, RZ ;  /* 0x000000110c110210 */ /* 0x000fe20007ffe0ff */
[----:B------:R-:W-:Y:S02]  /*05f0*/  IMAD.HI.U32 R7, R3, R7, R2 ;  /* 0x0000000703077227 */ /* 0x000fe400078e0002 */
[----:B------:R-:W1:Y:S04]  /*0600*/  @!P3 LDC.64 R2, c[0x0][0x228] ;  /* 0x00008a00ff02bb82 */ /* 0x000e680000000a00 */
[----:B------:R-:W-:-:S04]  /*0610*/  IMAD.HI.U32 R7, R7, R8, RZ ;  /* 0x0000000807077227 */ /* 0x000fc800078e00ff */
[----:B------:R-:W-:-:S04]  /*0620*/  IMAD.MOV R16, RZ, RZ, -R7 ;  /* 0x000000ffff107224 */ /* 0x000fc800078e0a07 */
[C---:B------:R-:W-:Y:S02]  /*0630*/  IMAD R16, R13.reuse, R16, R8 ;  /* 0x000000100d107224 */ /* 0x040fe400078e0208 */
[----:B------:R-:W2:Y:S03]  /*0640*/  @P0 LDC.64 R8, c[0x0][0x250] ;  /* 0x00009400ff080b82 */ /* 0x000ea60000000a00 */
[----:B------:R-:W-:Y:S01]  /*0650*/  ISETP.GT.U32.AND P2, PT, R13, R16, PT ;  /* 0x000000100d00720c */ /* 0x000fe20003f44070 */
[-C--:B-1----:R-:W-:Y:S02]  /*0660*/  @!P3 IMAD R18, R21, R2.reuse, RZ ;  /* 0x000000021512b224 */ /* 0x082fe400078e02ff */
[----:B------:R-:W-:-:S10]  /*0670*/  @!P3 IMAD.WIDE.U32 R28, R4, R2, RZ ;  /* 0x00000002041cb225 */ /* 0x000fd400078e00ff */
[----:B------:R-:W-:Y:S01]  /*0680*/  @!P2 IMAD.IADD R16, R16, 0x1, -R13 ;  /* 0x000000011010a824 */ /* 0x000fe200078e0a0d */
[----:B------:R-:W-:Y:S01]  /*0690*/  @!P3 MOV R10, R28 ;  /* 0x0000001c000ab202 */ /* 0x000fe20000000f00 */
[----:B------:R-:W-:Y:S01]  /*06a0*/  @!P3 IMAD R3, R4, R3, R18 ;  /* 0x000000030403b224 */ /* 0x000fe200078e0212 */
[----:B------:R-:W-:Y:S02]  /*06b0*/  LOP3.LUT R18, R27, R0, RZ, 0x3c, !PT ;  /* 0x000000001b127212 */ /* 0x000fe400078e3cff */
[----:B------:R-:W-:Y:S01]  /*06c0*/  ISETP.GE.U32.AND P4, PT, R16, R13, PT ;  /* 0x0000000d1000720c */ /* 0x000fe20003f86070 */
[----:B---3--:R-:W-:Y:S01]  /*06d0*/  @P0 IMAD R13, R17, R15, RZ ;  /* 0x0000000f110d0224 */ /* 0x008fe200078e02ff */
[----:B------:R-:W-:Y:S01]  /*06e0*/  ISETP.GE.AND P1, PT, R18, RZ, PT ;  /* 0x000000ff1200720c */ /* 0x000fe20003f26270 */
[C---:B--2---:R-:W-:Y:S02]  /*06f0*/  @P0 IMAD R2, R20.reuse, R9, RZ ;  /* 0x0000000914020224 */ /* 0x044fe400078e02ff */
[----:B------:R-:W-:-:S04]  /*0700*/  @P0 IMAD.WIDE.U32 R24, R20, R8, RZ ;  /* 0x0000000814180225 */ /* 0x000fc800078e00ff */
[----:B------:R-:W-:Y:S01]  /*0710*/  @P0 IMAD.WIDE.U32 R20, R17, R14, RZ ;  /* 0x0000000e11140225 */ /* 0x000fe200078e00ff */
[----:B------:R-:W-:-:S03]  /*0720*/  @P0 MOV R18, R24 ;  /* 0x0000001800120202 */ /* 0x000fc60000000f00 */
[----:B------:R-:W-:Y:S01]  /*0730*/  @!P3 IMAD.IADD R11, R29, 0x1, R3 ;  /* 0x000000011d0bb824 */ /* 0x000fe200078e0203 */
[----:B------:R-:W-:Y:S01]  /*0740*/  @P0 MOV R16, R20 ;  /* 0x0000001400100202 */ /* 0x000fe20000000f00 */
[----:B------:R-:W-:Y:S02]  /*0750*/  @P0 IMAD.IADD R17, R25, 0x1, R2 ;  /* 0x0000000119110824 */ /* 0x000fe400078e0202 */
[----:B------:R-:W-:Y:S01]  /*0760*/  @P0 IMAD.IADD R13, R21, 0x1, R13 ;  /* 0x00000001150d0824 */ /* 0x000fe200078e020d */
        /* <DEDUP_REMOVED lines=14> */
.L_x_924:
        /* <DEDUP_REMOVED lines=14> */
.L_x_925:
[----:B------:R-:W-:Y:S01]  /*0930*/  SHF.R.S32.HI R135, RZ, 0x1f, R134 ;  /* 0x0000001fff877819 */ /* 0x000fe20000011486 */
[----:B------:R-:W-:Y:S01]  /*0940*/  @!P2 VIADD R7, R7, 0x1 ;  /* 0x000000010707a836 */ /* 0x000fe20000000000 */
[----:B------:R-:W-:Y:S01]  /*0950*/  SHF.R.S32.HI R23, RZ, 0x1f, R22 ;  /* 0x0000001fff177819 */ /* 0x000fe20000011416 */
[----:B------:R-:W1:Y:S01]  /*0960*/  S2UR UR8, SR_CgaCtaId ;  /* 0x00000000000879c3 */ /* 0x000e620000008800 */
[----:B------:R-:W-:Y:S01]  /*0970*/  ISETP.NE.AND P2, PT, R0, RZ, PT ;  /* 0x000000ff0000720c */ /* 0x000fe20003f45270 */
[----:B------:R-:W-:Y:S01]  /*0980*/  @P4 VIADD R7, R7, 0x1 ;  /* 0x0000000107074836 */ /* 0x000fe20000000000 */
[----:B------:R-:W-:Y:S01]  /*0990*/  IADD3 R24, P0, R134, R10, RZ ;  /* 0x0000000a86187210 */ /* 0x000fe20007f1e0ff */
[----:B------:R-:W-:Y:S01]  /*09a0*/  IMAD.WIDE.U32 R20, R22, R8, R134 ;  /* 0x0000000816147225 */ /* 0x000fe200078e0086 */
[----:B------:R-:W-:Y:S01]  /*09b0*/  IADD3 R207, -R207, R224, RZ ;  /* 0x000000e0cfcf7210 */ /* 0x000fe20007ffe1ff */
[----:B------:R-:W-:Y:S01]  /*09c0*/  ULDC.64 UR4, c[0x0][0x258] ;  /* 0x0000960000047ab9 */ /* 0x000fe20000000a00 */
[----:B------:R-:W-:Y:S01]  /*09d0*/  @!P1 IADD3 R7, -R7, RZ, RZ ;  /* 0x000000ff07079210 */ /* 0x000fe20007ffe1ff */
[C---:B------:R-:W-:Y:S01]  /*09e0*/  IMAD R4, R23.reuse, R8, RZ ;  /* 0x0000000817047224 */ /* 0x040fe200078e02ff */
[----:B------:R-:W-:Y:S01]  /*09f0*/  IADD3 R226, P1, R18, R20, RZ ;  /* 0x0000001412e27210 */ /* 0x000fe20007f3e0ff */
[-C--:B------:R-:W-:Y:S01]  /*0a00*/  IMAD R2, R23, R14.reuse, RZ ;  /* 0x0000000e17027224 */ /* 0x080fe200078e02ff */
[----:B------:R-:W-:Y:S01]  /*0a10*/  ULDC.64 UR6, c[0x0][0x260] ;  /* 0x0000980000067ab9 */ /* 0x000fe20000000a00 */
[C---:B------:R-:W-:Y:S01]  /*0a20*/  IMAD R4, R22.reuse, R9, R4 ;  /* 0x0000000916047224 */ /* 0x040fe200078e0204 */
[----:B------:R-:W-:Y:S01]  /*0a30*/  BSSY B0, `(.L_x_926) ;  /* 0x000004b000007945 */ /* 0x000fe20003800000 */
[----:B------:R-:W-:Y:S01]  /*0a40*/  IMAD.WIDE.U32 R28, R22, R14, R134 ;  /* 0x0000000e161c7225 */ /* 0x000fe200078e0086 */
[----:B------:R-:W-:-:S02]  /*0a50*/  @!P2 LOP3.LUT R7, RZ, R0, RZ, 0x33, !PT ;  /* 0x00000000ff07a212 */ /* 0x000fc400078e33ff */
[----:B------:R-:W-:Y:S01]  /*0a60*/  IADD3.X R227, R17, R21, R4, P1, !PT ;  /* 0x0000001511e37210 */ /* 0x000fe20000ffe404 */
[----:B------:R-:W-:Y:S01]  /*0a70*/  IMAD.X R25, R135, 0x1, R11, P0 ;  /* 0x0000000187197824 */ /* 0x000fe200000e060b */
[----:B------:R-:W-:Y:S01]  /*0a80*/  SHF.R.S32.HI R4, RZ, 0x1f, R27 ;  /* 0x0000001fff047819 */ /* 0x000fe2000001141b */
[----:B------:R-:W-:Y:S01]  /*0a90*/  IMAD R2, R22, R15, R2 ;  /* 0x0000000f16027224 */ /* 0x000fe200078e0202 */
[----:B------:R-:W-:Y:S01]  /*0aa0*/  IADD3 R228, P3, R16, R28, RZ ;  /* 0x0000001c10e47210 */ /* 0x000fe20007f7e0ff */
[----:B------:R-:W-:Y:S01]  /*0ab0*/  IMAD.WIDE.U32 R24, R27, UR4, R24 ;  /* 0x000000041b187c25 */ /* 0x000fe2000f8e0018 */
[----:B------:R-:W-:Y:S02]  /*0ac0*/  SHF.R.S32.HI R0, RZ, 0x1f, R7 ;  /* 0x0000001fff007819 */ /* 0x000fe40000011407 */
[----:B------:R-:W-:Y:S01]  /*0ad0*/  ISETP.GE.AND P0, PT, R22, R207, PT ;  /* 0x000000cf1600720c */ /* 0x000fe20003f06270 */
[----:B------:R-:W-:Y:S01]  /*0ae0*/  IMAD R4, R4, UR4, RZ ;  /* 0x0000000404047c24 */ /* 0x000fe2000f8e02ff */
[----:B------:R-:W-:Y:S01]  /*0af0*/  IADD3.X R229, R13, R29, R2, P3, !PT ;  /* 0x0000001d0de57210 */ /* 0x000fe20001ffe402 */
[C---:B------:R-:W-:Y:S01]  /*0b00*/  IMAD R2, R0.reuse, UR6, RZ ;  /* 0x0000000600027c24 */ /* 0x040fe2000f8e02ff */
[----:B------:R-:W-:Y:S01]  /*0b10*/  LEA.HI R13, R19, R6, RZ, 0x4 ;  /* 0x00000006130d7211 */ /* 0x000fe200078f20ff */
[----:B------:R-:W-:Y:S01]  /*0b20*/  IMAD R27, R27, UR5, R4 ;  /* 0x000000051b1b7c24 */ /* 0x000fe2000f8e0204 */
[----:B------:R-:W-:Y:S01]  /*0b30*/  ULDC.64 UR4, c[0x0][0x268] ;  /* 0x00009a0000047ab9 */ /* 0x000fe20000000a00 */
[----:B------:R-:W-:Y:S01]  /*0b40*/  LEA.HI.SX32 R4, R133, 0xffffffff, 0x1a ;  /* 0xffffffff85047811 */ /* 0x000fe200078fd2ff */
[----:B------:R-:W-:Y:S01]  /*0b50*/  IMAD R0, R0, UR4, RZ ;  /* 0x0000000400007c24 */ /* 0x000fe2000f8e02ff */
[----:B------:R-:W-:Y:S01]  /*0b60*/  LOP3.LUT R21, R13, 0xfffffff0, RZ, 0xc0, !PT ;  /* 0xfffffff00d157812 */ /* 0x000fe200078ec0ff */
[C---:B------:R-:W-:Y:S01]  /*0b70*/  IMAD.WIDE.U32 R226, R7.reuse, UR4, R226 ;  /* 0x0000000407e27c25 */ /* 0x040fe2000f8e00e2 */
[----:B------:R-:W-:Y:S01]  /*0b80*/  UMOV UR4, 0x400 ;  /* 0x0000040000047882 */ /* 0x000fe20000000000 */
[----:B------:R-:W-:Y:S01]  /*0b90*/  SHF.R.S32.HI R20, RZ, 0x4, R13 ;  /* 0x00000004ff147819 */ /* 0x000fe2000001140d */
[----:B-1----:R-:W-:Y:S01]  /*0ba0*/  ULEA UR4, UR8, UR4, 0x18 ;  /* 0x0000000408047291 */ /* 0x002fe2000f8ec03f */
[C---:B------:R-:W-:Y:S01]  /*0bb0*/  IMAD R17, R7.reuse, UR5, R0 ;  /* 0x0000000507117c24 */ /* 0x040fe2000f8e0200 */
[C---:B------:R-:W-:Y:S01]  /*0bc0*/  IADD3 R0, R22.reuse, 0x20, RZ ;  /* 0x0000002016007810 */ /* 0x040fe20007ffe0ff */
[----:B------:R-:W-:Y:S01]  /*0bd0*/  VIADD R18, R22, 0x10 ;  /* 0x0000001016127836 */ /* 0x000fe20000000000 */
[----:B------:R-:W-:Y:S01]  /*0be0*/  IADD3 R223, R134, 0x40, RZ ;  /* 0x0000004086df7810 */ /* 0x000fe20007ffe0ff */
[----:B------:R-:W-:Y:S01]  /*0bf0*/  VIADD R16, R22, 0x30 ;  /* 0x0000003016107836 */ /* 0x000fe20000000000 */
[-C--:B------:R-:W-:Y:S01]  /*0c00*/  ISETP.GE.AND P6, PT, R0, R207.reuse, PT ;  /* 0x000000cf0000720c */ /* 0x080fe20003fc6270 */
[----:B------:R-:W-:Y:S01]  /*0c10*/  IMAD.WIDE.U32 R228, R7, UR6, R228 ;  /* 0x0000000607e47c25 */ /* 0x000fe2000f8e00e4 */
[----:B------:R-:W-:-:S02]  /*0c20*/  ISETP.GE.AND P1, PT, R18, R207, PT ;  /* 0x000000cf1200720c */ /* 0x000fc40003f26270 */
[----:B------:R-:W-:Y:S01]  /*0c30*/  ISETP.GE.AND P4, PT, R16, R207, PT ;  /* 0x000000cf1000720c */ /* 0x000fe20003f86270 */
[----:B------:R-:W-:Y:S01]  /*0c40*/  IMAD R231, R7, UR7, R2 ;  /* 0x0000000707e77c24 */ /* 0x000fe2000f8e0202 */
[----:B------:R-:W-:Y:S01]  /*0c50*/  LEA R221, R221, UR4, 0x1 ;  /* 0x00000004dddd7c11 */ /* 0x000fe2000f8e08ff */
[----:B------:R-:W-:Y:S01]  /*0c60*/  IMAD R7, R4, -0x40, R103 ;  /* 0xffffffc004077824 */ /* 0x000fe200078e0267 */
        /* <DEDUP_REMOVED lines=39> */
.L_x_927:
[----:B------:R-:W-:Y:S05]  /*0ee0*/  BSYNC B0 ;  /* 0x0000000000007941 */ /* 0x000fea0003800000 */
.L_x_926:
        /* <DEDUP_REMOVED lines=40> */
.L_x_929:
[----:B------:R-:W-:Y:S05]  /*1170*/  BSYNC B0 ;  /* 0x0000000000007941 */ /* 0x000fea0003800000 */
.L_x_928:
        /* <DEDUP_REMOVED lines=40> */
.L_x_931:
[----:B------:R-:W-:Y:S05]  /*1400*/  BSYNC B0 ;  /* 0x0000000000007941 */ /* 0x000fea0003800000 */
.L_x_930:
        /* <DEDUP_REMOVED lines=39> */
.L_x_933:
[----:B------:R-:W-:Y:S05]  /*1680*/  BSYNC B0 ;  /* 0x0000000000007941 */ /* 0x000fea0003800000 */
.L_x_932:
[----:B-1234-:R-:W-:Y:S01]  /*1690*/  IMAD.IADD R2, R6, 0x1, -R21 ;  /* 0x0000000106027824 */ /* 0x01efe200078e0a15 */
[----:B------:R-:W-:Y:S01]  /*16a0*/  ISETP.GE.AND P2, PT, R22, R7, PT ;  /* 0x000000071600720c */ /* 0x000fe20003f46270 */
[----:B------:R-:W-:Y:S01]  /*16b0*/  IMAD.IADD R231, R229, 0x1, R231 ;  /* 0x00000001e5e77824 */ /* 0x000fe200078e02e7 */
[C---:B------:R-:W-:Y:S01]  /*16c0*/  SHF.L.U64.HI R3, R14.reuse, 0x6, R15 ;  /* 0x000000060e037819 */ /* 0x040fe2000001020f */
[----:B------:R-:W-:Y:S01]  /*16d0*/  IMAD.SHL.U32 R101, R14, 0x40, RZ ;  /* 0x000000400e657824 */ /* 0x000fe200078e00ff */
[----:B------:R-:W-:Y:S01]  /*16e0*/  SHF.R.S32.HI R11, RZ, 0x1f, R2 ;  /* 0x0000001fff0b7819 */ /* 0x000fe20000011402 */
[----:B------:R-:W-:Y:S01]  /*16f0*/  IMAD.MOV.U32 R230, RZ, RZ, R228 ;  /* 0x000000ffffe67224 */ /* 0x000fe200078e00e4 */
[----:B------:R-:W-:Y:S01]  /*1700*/  SHF.R.S32.HI R21, RZ, 0x1f, R4 ;  /* 0x0000001fff157819 */ /* 0x000fe20000011404 */
[----:B------:R-:W-:Y:S01]  /*1710*/  IMAD R10, R3, R4, RZ ;  /* 0x00000004030a7224 */ /* 0x000fe200078e02ff */
[----:B------:R-:W-:Y:S01]  /*1720*/  LEA.HI R24, R11, R2, RZ, 0x3 ;  /* 0x000000020b187211 */ /* 0x000fe200078f18ff */
[-C--:B------:R-:W-:Y:S01]  /*1730*/  IMAD.WIDE.U32 R26, R4, R101.reuse, R230 ;  /* 0x00000065041a7225 */ /* 0x080fe200078e00e6 */
[----:B------:R-:W-:Y:S01]  /*1740*/  LEA.HI R25, R13, R20, RZ, 0x1 ;  /* 0x000000140d197211 */ /* 0x000fe200078f08ff */
[----:B------:R-:W-:Y:S01]  /*1750*/  BSSY B0, `(.L_x_934) ;  /* 0x0000027000007945 */ /* 0x000fe20003800000 */
[----:B------:R-:W-:Y:S01]  /*1760*/  LOP3.LUT R11, R24, 0xfffffff8, RZ, 0xc0, !PT ;  /* 0xfffffff8180b7812 */ /* 0x000fe200078ec0ff */
[----:B------:R-:W-:Y:S01]  /*1770*/  IMAD R29, R21, R101, R10 ;  /* 0x00000065151d7224 */ /* 0x000fe200078e020a */
[----:B------:R-:W-:-:S02]  /*1780*/  ISETP.GE.AND P0, PT, R22, R7, PT ;  /* 0x000000071600720c */ /* 0x000fc40003f06270 */
[-C--:B------:R-:W-:Y:S01]  /*1790*/  ISETP.GE.AND P6, PT, R18, R7.reuse, PT ;  /* 0x000000071200720c */ /* 0x080fe20003fc6270 */
[----:B------:R-:W-:Y:S01]  /*17a0*/  IMAD.IADD R2, R2, 0x1, -R11 ;  /* 0x0000000102027824 */ /* 0x000fe200078e0a0b */
[----:B------:R-:W-:Y:S01]  /*17b0*/  ISETP.GE.AND P1, PT, R0, R7, PT ;  /* 0x000000070000720c */ /* 0x000fe20003f26270 */
[----:B------:R-:W-:Y:S01]  /*17c0*/  IMAD.IADD R29, R27, 0x1, R29 ;  /* 0x000000011b1d7824 */ /* 0x000fe200078e021d */
[----:B------:R-:W-:Y:S01]  /*17d0*/  LOP3.LUT R25, R25, 0xfffffffe, RZ, 0xc0, !PT ;  /* 0xfffffffe19197812 */ /* 0x000fe200078ec0ff */
[----:B------:R-:W-:Y:S10]  /*17e0*/  @P2 BRA `(.L_x_935) ;  /* 0x0000000000742947 */ /* 0x000ff40003800000 */
        /* <DEDUP_REMOVED lines=29> */
.L_x_935:
[----:B------:R-:W-:Y:S05]  /*19c0*/  BSYNC B0 ;  /* 0x0000000000007941 */ /* 0x000fea0003800000 */
.L_x_934:
        /* <DEDUP_REMOVED lines=35> */
.L_x_937:
[----:B------:R-:W-:Y:S05]  /*1c00*/  BSYNC B0 ;  /* 0x0000000000007941 */ /* 0x000fea0003800000 */
.L_x_936:
[----:B------:R-:W-:Y:S01]  /*1c10*/  IMAD.SHL.U32 R23, R5, 0x40, RZ ;  /* 0x0000004005177824 */ /* 0x000fe200078e00ff */
[----:B------:R-:W-:Y:S01]  /*1c20*/  SHF.L.U32 R30, R2, 0x6, RZ ;  /* 0x00000006021e7819 */ /* 0x000fe200000006ff */
[----:B------:R-:W-:Y:S01]  /*1c30*/  IMAD.IADD R20, R20, 0x1, -R25 ;  /* 0x0000000114147824 */ /* 0x000fe200078e0a19 */
[----:B------:R-:W-:Y:S01]  /*1c40*/  BSSY B0, `(.L_x_938) ;  /* 0x0000026000007945 */ /* 0x000fe20003800000 */
[----:B------:R-:W-:Y:S01]  /*1c50*/  ISETP.GE.AND P6, PT, R16, R7, PT ;  /* 0x000000071000720c */ /* 0x000fe20003fc6270 */
[----:B------:R-:W-:Y:S01]  /*1c60*/  IMAD.SHL.U32 R22, R22, 0x8, RZ ;  /* 0x0000000816167824 */ /* 0x000fe200078e00ff */
[----:B------:R-:W-:Y:S02]  /*1c70*/  LOP3.LUT R23, R23, 0x1c0, RZ, 0xc0, !PT ;  /* 0x000001c017177812 */ /* 0x000fe400078ec0ff */
[----:B------:R-:W-:Y:S02]  /*1c80*/  SHF.L.U32 R25, R20, 0x3, RZ ;  /* 0x0000000314197819 */ /* 0x000fe400000006ff */
[----:B------:R-:W-:Y:S01]  /*1c90*/  LOP3.LUT R30, R30, 0x1c0, RZ, 0xc0, !PT ;  /* 0x000001c01e1e7812 */ /* 0x000fe200078ec0ff */
[----:B------:R-:W-:Y:S05]  /*1ca0*/  @P1 BRA `(.L_x_939) ;  /* 0x00000000007c1947 */ /* 0x000fea0003800000 */
[----:B------:R-:W-:Y:S01]  /*1cb0*/  ULDC UR5, c[0x0][0x2d0] ;  /* 0x0000b40000057ab9 */ /* 0x000fe20000000800 */
[----:B------:R-:W-:Y:S02]  /*1cc0*/  LEA R31, P2, R14, R26, 0x5 ;  /* 0x0000001a0e1f7211 */ /* 0x000fe400078428ff */
[----:B------:R-:W-:Y:S02]  /*1cd0*/  ISETP.GE.AND P4, PT, R134, UR5, PT ;  /* 0x0000000586007c0c */ /* 0x000fe4000bf86270 */
[----:B------:R-:W-:Y:S02]  /*1ce0*/  ISETP.GE.AND P3, PT, R223, UR5, PT ;  /* 0x00000005df007c0c */ /* 0x000fe4000bf66270 */
[----:B------:R-:W-:Y:S02]  /*1cf0*/  ISETP.GE.AND P1, PT, R222, UR5, PT ;  /* 0x00000005de007c0c */ /* 0x000fe4000bf26270 */
[----:B------:R-:W-:-:S07]  /*1d00*/  LEA.HI.X R32, R14, R29, R15, 0x5, P2 ;  /* 0x0000001d0e207211 */ /* 0x000fce00010f2c0f */
        /* <DEDUP_REMOVED lines=25> */
.L_x_939:
[----:B------:R-:W-:Y:S05]  /*1ea0*/  BSYNC B0 ;  /* 0x0000000000007941 */ /* 0x000fea0003800000 */
.L_x_938:
        /* <DEDUP_REMOVED lines=35> */
.L_x_941:
[----:B------:R-:W-:Y:S05]  /*20e0*/  BSYNC B0 ;  /* 0x0000000000007941 */ /* 0x000fea0003800000 */
.L_x_940:
[----:B------:R-:W0:Y:S01]  /*20f0*/  LDGDEPBAR ;  /* 0x00000000000079af */ /* 0x000e220000000000 */
[----:B------:R-:W-:Y:S01]  /*2100*/  LOP3.LUT R25, R30, 0x8, R25, 0xf8, !PT ;  /* 0x000000081e197812 */ /* 0x000fe200078ef819 */
[----:B------:R-:W-:Y:S01]  /*2110*/  IMAD.SHL.U32 R15, R24, 0x40, RZ ;  /* 0x00000040180f7824 */ /* 0x000fe200078e00ff */
[----:B------:R-:W-:Y:S01]  /*2120*/  SHF.R.U32.HI R30, RZ, 0x3, R30 ;  /* 0x00000003ff1e7819 */ /* 0x000fe2000001161e */
[----:B-1234-:R-:W-:Y:S01]  /*2130*/  IMAD R11, R21, R8, RZ ;  /* 0x00000008150b7224 */ /* 0x01efe200078e02ff */
[----:B------:R-:W-:Y:S01]  /*2140*/  LOP3.LUT R22, R23, 0x8, R22, 0xf8, !PT ;  /* 0x0000000817167812 */ /* 0x000fe200078ef816 */
[----:B------:R-:W-:Y:S01]  /*2150*/  IMAD.IADD R216, R227, 0x1, R17 ;  /* 0x00000001e3d87824 */ /* 0x000fe200078e0211 */
[----:B------:R-:W-:Y:S01]  /*2160*/  ISETP.GE.AND P6, PT, R0, R7, PT ;  /* 0x000000070000720c */ /* 0x000fe20003fc6270 */
[----:B------:R-:W-:Y:S01]  /*2170*/  IMAD R11, R4, R9, R11 ;  /* 0x00000009040b7224 */ /* 0x000fe200078e020b */
[----:B------:R-:W-:Y:S01]  /*2180*/  SHF.R.U32.HI R23, RZ, 0x3, R23 ;  /* 0x00000003ff177819 */ /* 0x000fe20000011617 */
[----:B------:R-:W-:Y:S01]  /*2190*/  BSSY B0, `(.L_x_942) ;  /* 0x0000033000007945 */ /* 0x000fe20003800000 */
[----:B------:R-:W-:-:S02]  /*21a0*/  LOP3.LUT R0, R25, R30, RZ, 0x3c, !PT ;  /* 0x0000001e19007212 */ /* 0x000fc400078e3cff */
[----:B------:R-:W-:Y:S02]  /*21b0*/  LEA.HI R13, R19, R6, RZ, 0x5 ;  /* 0x00000006130d7211 */ /* 0x000fe400078f28ff */
[----:B------:R-:W-:Y:S01]  /*21c0*/  ISETP.GE.AND P4, PT, R18, R7, PT ;  /* 0x000000071200720c */ /* 0x000fe20003f86270 */
[----:B------:R-:W-:Y:S01]  /*21d0*/  IMAD.WIDE.U32 R18, R4, R8, RZ ;  /* 0x0000000804127225 */ /* 0x000fe200078e00ff */
[----:B------:R-:W-:Y:S02]  /*21e0*/  LOP3.LUT R23, R22, R23, RZ, 0x3c, !PT ;  /* 0x0000001716177212 */ /* 0x000fe400078e3cff */
[----:B------:R-:W-:Y:S01]  /*21f0*/  LOP3.LUT R0, R0, 0xfffffe00, R15, 0xf8, !PT ;  /* 0xfffffe0000007812 */ /* 0x000fe200078ef80f */
[----:B------:R-:W-:Y:S01]  /*2200*/  IMAD.IADD R11, R19, 0x1, R11 ;  /* 0x00000001130b7824 */ /* 0x000fe200078e020b */
[----:B------:R-:W-:Y:S01]  /*2210*/  SHF.R.S32.HI R13, RZ, 0x5, R13 ;  /* 0x00000005ff0d7819 */ /* 0x000fe2000001140d */
[----:B------:R-:W-:Y:S01]  /*2220*/  IMAD R205, R20, 0x200, R23 ;  /* 0x0000020014cd7824 */ /* 0x000fe200078e0217 */
[----:B------:R-:W-:Y:S01]  /*2230*/  LEA R14, P1, R18, R226, 0x6 ;  /* 0x000000e2120e7211 */ /* 0x000fe200078230ff */
[----:B------:R-:W-:-:S04]  /*2240*/  DEPBAR.LE SB0, 0x0 ;  /* 0x000080000000791a */ /* 0x000fc80000000000 */
[----:B------:R-:W-:Y:S01]  /*2250*/  BAR.SYNC.DEFER_BLOCKING 0x0 ;  /* 0x0000000000007b1d */ /* 0x000fe20000010000 */
        /* <DEDUP_REMOVED lines=38> */
.L_x_943:
[----:B------:R-:W-:Y:S05]  /*24c0*/  BSYNC B0 ;  /* 0x0000000000007941 */ /* 0x000fea0003800000 */
.L_x_942:
        /* <DEDUP_REMOVED lines=38> */
.L_x_945:
[----:B------:R-:W-:Y:S05]  /*2730*/  BSYNC B0 ;  /* 0x0000000000007941 */ /* 0x000fea0003800000 */
.L_x_944:
        /* <DEDUP_REMOVED lines=36> */
.L_x_947:
[----:B------:R-:W-:Y:S05]  /*2980*/  BSYNC B0 ;  /* 0x0000000000007941 */ /* 0x000fea0003800000 */
.L_x_946:
        /* <DEDUP_REMOVED lines=37> */
.L_x_949:
[----:B------:R-:W-:Y:S05]  /*2be0*/  BSYNC B0 ;  /* 0x0000000000007941 */ /* 0x000fea0003800000 */
.L_x_948:
        /* <DEDUP_REMOVED lines=176> */
[----:B------:R-:W-:Y:S04]  /*36f0*/  MUFU.TANH R2, R2 ;  /* 0x0000000200027308 */ /* 0x000fe80000002400 */
        /* <DEDUP_REMOVED lines=34> */
[C---:B------:R-:W-:Y:S01]  /*3920*/  ISETP.GE.AND P1, PT, R18.reuse, R103, PT ;  /* 0x000000671200720c */ /* 0x040fe20003f26270 */
[C---:B------:R-:W-:Y:S01]  /*3930*/  VIADD R6, R18.reuse, 0x1 ;  /* 0x0000000112067836 */ /* 0x040fe20000000000 */
[----:B------:R-:W-:Y:S01]  /*3940*/  MUFU.TANH R35, R35 ;  /* 0x0000002300237308 */ /* 0x000fe20000002400 */
[----:B------:R-:W-:-:S02]  /*3950*/  VIADD R4, R18, 0x8 ;  /* 0x0000000812047836 */ /* 0x000fc40000000000 */
[----:B------:R-:W-:Y:S01]  /*3960*/  FMUL.FTZ R17, R63, UR5 ;  /* 0x000000053f117c20 */ /* 0x000fe20008410000 */
[-C--:B------:R-:W-:Y:S01]  /*3970*/  ISETP.GE.AND P5, PT, R6, R103.reuse, PT ;  /* 0x000000670600720c */ /* 0x080fe20003fa6270 */
[C---:B--2---:R-:W-:Y:S01]  /*3980*/  HMMA.16816.F32.BF16 R80, R12.reuse, R28, R80 ;  /* 0x0000001c0c50723c */ /* 0x044fe20000041850 */
[----:B------:R-:W-:Y:S01]  /*3990*/  FMUL.FTZ R96, R96, UR5 ;  /* 0x0000000560607c20 */ /* 0x000fe20008410000 */
[----:B------:R-:W-:Y:S01]  /*39a0*/  FMUL.FTZ R98, R98, UR5 ;  /* 0x0000000562627c20 */ /* 0x000fe20008410000 */
[----:B---3--:R-:W-:Y:S01]  /*39b0*/  FSEL R46, R46, -INF , !P5 ;  /* 0xff8000002e2e7808 */ /* 0x008fe20006800000 */
[----:B------:R-:W-:Y:S01]  /*39c0*/  VIADD R6, R18, 0x9 ;  /* 0x0000000912067836 */ /* 0x000fe20000000000 */
[----:B------:R-:W-:Y:S01]  /*39d0*/  FSEL R37, R44, -INF , !P5 ;  /* 0xff8000002c257808 */ /* 0x000fe20006800000 */
[----:B------:R-:W-:Y:S01]  /*39e0*/  HMMA.16816.F32.BF16 R76, R12, R30, R76 ;  /* 0x0000001e0c4c723c */ /* 0x000fe2000004184c */
[-C--:B------:R-:W-:Y:S01]  /*39f0*/  ISETP.GE.AND P0, PT, R4, R103.reuse, PT ;  /* 0x000000670400720c */ /* 0x080fe20003f06270 */
[----:B------:R-:W-:Y:S01]  /*3a00*/  MUFU.TANH R169, R96 ;  /* 0x0000006000a97308 */ /* 0x000fe20000002400 */
[-C--:B------:R-:W-:Y:S01]  /*3a10*/  ISETP.GE.AND P6, PT, R6, R103.reuse, PT ;  /* 0x000000670600720c */ /* 0x080fe20003fc6270 */
[----:B------:R-:W-:Y:S01]  /*3a20*/  FMUL.FTZ R97, R97, UR5 ;  /* 0x0000000561617c20 */ /* 0x000fe20008410000 */
[----:B------:R-:W-:Y:S01]  /*3a30*/  FSEL R10, R47, -INF , !P0 ;  /* 0xff8000002f0a7808 */ /* 0x000fe20004000000 */
[----:B------:R-:W-:Y:S01]  /*3a40*/  FMUL.FTZ R99, R99, UR5 ;  /* 0x0000000563637c20 */ /* 0x000fe20008410000 */
[----:B------:R-:W-:Y:S01]  /*3a50*/  FSEL R31, R2, -INF , !P1 ;  /* 0xff800000021f7808 */ /* 0x000fe20004800000 */
[C---:B------:R-:W-:Y:S01]  /*3a60*/  VIADD R6, R18.reuse, 0x11 ;  /* 0x0000001112067836 */ /* 0x040fe20000000000 */
[----:B------:R-:W-:Y:S01]  /*3a70*/  IADD3 R2, R18, 0x20, RZ ;  /* 0x0000002012027810 */ /* 0x000fe20007ffe0ff */
[----:B------:R-:W2:Y:S01]  /*3a80*/  MUFU.TANH R160, R98 ;  /* 0x0000006200a07308 */ /* 0x000ea20000002400 */
[----:B------:R-:W-:Y:S01]  /*3a90*/  FSEL R39, R32, -INF , !P0 ;  /* 0xff80000020277808 */ /* 0x000fe20004000000 */
[----:B------:R-:W-:Y:S01]  /*3aa0*/  FMUL.FTZ R52, R52, UR5 ;  /* 0x0000000534347c20 */ /* 0x000fe20008410000 */
[-C--:B------:R-:W-:Y:S01]  /*3ab0*/  ISETP.GE.AND P5, PT, R2, R103.reuse, PT ;  /* 0x000000670200720c */ /* 0x080fe20003fa6270 */
[C---:B------:R-:W-:Y:S01]  /*3ac0*/  VIADD R2, R18.reuse, 0x21 ;  /* 0x0000002112027836 */ /* 0x040fe20000000000 */
[----:B------:R-:W-:Y:S01]  /*3ad0*/  IADD3 R4, R18, 0x10, RZ ;  /* 0x0000001012047810 */ /* 0x000fe20007ffe0ff */
[----:B------:R-:W-:Y:S01]  /*3ae0*/  FMUL.FTZ R53, R53, UR5 ;  /* 0x0000000535357c20 */ /* 0x000fe20008410000 */
[----:B----4-:R-:W-:Y:S01]  /*3af0*/  FSEL R56, R56, -INF , !P6 ;  /* 0xff80000038387808 */ /* 0x010fe20007000000 */
[C---:B------:R-:W-:Y:S01]  /*3b00*/  HMMA.16816.F32.BF16 R80, R92.reuse, R20, R80 ;  /* 0x000000145c50723c */ /* 0x040fe20000041850 */
[----:B------:R-:W3:Y:S01]  /*3b10*/  MUFU.TANH R41, R41 ;  /* 0x0000002900297308 */ /* 0x000ee20000002400 */
[-C--:B------:R-:W-:Y:S01]  /*3b20*/  ISETP.GE.AND P0, PT, R2, R103.reuse, PT ;  /* 0x000000670200720c */ /* 0x080fe20003f06270 */
[----:B------:R-:W-:Y:S01]  /*3b30*/  VIADD R2, R18, 0x28 ;  /* 0x0000002812027836 */ /* 0x000fe20000000000 */
[----:B------:R-:W-:Y:S01]  /*3b40*/  FSEL R33, R33, -INF , !P6 ;  /* 0xff80000021217808 */ /* 0x000fe20007000000 */
[----:B------:R-:W-:Y:S01]  /*3b50*/  FMUL.FTZ R54, R54, UR5 ;  /* 0x0000000536367c20 */ /* 0x000fe20008410000 */
[----:B------:R-:W-:Y:S01]  /*3b60*/  HMMA.16816.F32.BF16 R76, R92, R22, R76 ;  /* 0x000000165c4c723c */ /* 0x000fe2000004184c */
[-C--:B------:R-:W-:Y:S01]  /*3b70*/  ISETP.GE.AND P4, PT, R4, R103.reuse, PT ;  /* 0x000000670400720c */ /* 0x080fe20003f86270 */
[----:B------:R-:W-:Y:S01]  /*3b80*/  FMUL.FTZ R55, R55, UR5 ;  /* 0x0000000537377c20 */ /* 0x000fe20008410000 */
[----:B------:R-:W-:Y:S01]  /*3b90*/  MUFU.TANH R16, R16 ;  /* 0x0000001000107308 */ /* 0x000fe20000002400 */
[-C--:B------:R-:W-:Y:S01]  /*3ba0*/  ISETP.GE.AND P6, PT, R2, R103.reuse, PT ;  /* 0x000000670200720c */ /* 0x080fe20003fc6270 */
[----:B------:R-:W-:Y:S01]  /*3bb0*/  VIADD R2, R18, 0x29 ;  /* 0x0000002912027836 */ /* 0x000fe20000000000 */
[----:B-1----:R-:W-:Y:S01]  /*3bc0*/  FSEL R8, R40, -INF , !P4 ;  /* 0xff80000028087808 */ /* 0x002fe20006000000 */
[----:B------:R-:W-:Y:S01]  /*3bd0*/  VIADD R4, R18, 0x18 ;  /* 0x0000001812047836 */ /* 0x000fe20000000000 */
[----:B------:R-:W-:Y:S01]  /*3be0*/  FSEL R15, R34, -INF , !P4 ;  /* 0xff800000220f7808 */ /* 0x000fe20006000000 */
[----:B------:R-:W-:Y:S01]  /*3bf0*/  VIADD R14, R18, 0x38 ;  /* 0x00000038120e7836 */ /* 0x000fe20000000000 */
[-C--:B------:R-:W-:Y:S01]  /*3c00*/  ISETP.GE.AND P3, PT, R6, R103.reuse, PT ;  /* 0x000000670600720c */ /* 0x080fe20003f66270 */
[----:B------:R-:W1:Y:S01]  /*3c10*/  MUFU.TANH R36, R36 ;  /* 0x0000002400247308 */ /* 0x000e620000002400 */
[----:B------:R-:W-:-:S02]  /*3c20*/  ISETP.GE.AND P4, PT, R2, R103, PT ;  /* 0x000000670200720c */ /* 0x000fc40003f86270 */
        /* <DEDUP_REMOVED lines=74> */
[----:B------:R-:W-:Y:S02]  /*40d0*/  IMAD.X R30, R217, 0x1, R14, P6 ;  /* 0x00000001d91e7824 */ /* 0x000fe400030e060e */
        /* <DEDUP_REMOVED lines=35> */
[C-C-:B------:R-:W-:Y:S01]  /*4310*/  @!P3 LEA.HI.X R35, R3.reuse, R29, R30.reuse, 0x1, P0 ;  /* 0x0000001d0323b211 */ /* 0x140fe200000f0c1e */
[----:B------:R2:W-:Y:S01]  /*4320*/  @P3 STS.128 [R221+0x8800], RZ ;  /* 0x008800ffdd003388 */ /* 0x0005e20000000c00 */
[C---:B------:R-:W-:Y:S01]  /*4330*/  IADD3 R29, P6, R218.reuse, R3, RZ ;  /* 0x00000003da1d7210 */ /* 0x040fe20007fde0ff */
[----:B------:R-:W1:Y:S01]  /*4340*/  @!P2 LDC.64 R20, c[0x0][0x218] ;  /* 0x00008600ff14ab82 */ /* 0x000e620000000a00 */
[----:B---3--:R-:W-:Y:S01]  /*4350*/  @!P2 LEA R26, P0, R3, R26, 0x1 ;  /* 0x0000001a031aa211 */ /* 0x008fe200078008ff */
[----:B------:R-:W-:Y:S01]  /*4360*/  @!PT LDS RZ, [RZ] ;  /* 0x00000000fffff984 */ /* 0x000fe20000000800 */
[----:B------:R-:W-:Y:S01]  /*4370*/  @!PT LDS RZ, [RZ] ;  /* 0x00000000fffff984 */ /* 0x000fe20000000800 */
[----:B------:R-:W-:Y:S01]  /*4380*/  @!PT LDS RZ, [RZ] ;  /* 0x00000000fffff984 */ /* 0x000fe20000000800 */
[----:B------:R2:W-:Y:S02]  /*4390*/  @!P3 LDGSTS.E.BYPASS.LTC128B.128 [R221+0x8800], desc[UR10][R34.64+0x80] ;  /* 0x0880008022ddbfae */ /* 0x0005e4000b901d4a */
[--C-:B------:R-:W-:Y:S01]  /*43a0*/  IMAD.X R14, R217, 0x1, R30.reuse, P6 ;  /* 0x00000001d90e7824 */ /* 0x100fe200030e061e */
[----:B------:R-:W-:Y:S01]  /*43b0*/  @!P2 LEA.HI.X R27, R3, R27, R30, 0x1, P0 ;  /* 0x0000001b031ba211 */ /* 0x000fe200000f0c1e */
[----:B------:R2:W-:Y:S01]  /*43c0*/  @P2 STS.128 [R221+0xa800], RZ ;  /* 0x00a800ffdd002388 */ /* 0x0005e20000000c00 */
[----:B------:R-:W-:Y:S01]  /*43d0*/  IADD3 R3, P6, R218, R29, RZ ;  /* 0x0000001dda037210 */ /* 0x000fe20007fde0ff */
[----:B------:R-:W3:Y:S01]  /*43e0*/  @!P4 LDC.64 R18, c[0x0][0x218] ;  /* 0x00008600ff12cb82 */ /* 0x000ee20000000a00 */
[C---:B----4-:R-:W-:Y:S01]  /*43f0*/  @!P4 LEA R24, P1, R29.reuse, R24, 0x1 ;  /* 0x000000181d18c211 */ /* 0x050fe200078208ff */
[----:B------:R-:W-:Y:S01]  /*4400*/  @!PT LDS RZ, [RZ] ;  /* 0x00000000fffff984 */ /* 0x000fe20000000800 */
[----:B------:R-:W-:Y:S01]  /*4410*/  @!PT LDS RZ, [RZ] ;  /* 0x00000000fffff984 */ /* 0x000fe20000000800 */
[----:B------:R-:W-:Y:S01]  /*4420*/  @!PT LDS RZ, [RZ] ;  /* 0x00000000fffff984 */ /* 0x000fe20000000800 */
[----:B------:R2:W-:Y:S03]  /*4430*/  @!P2 LDGSTS.E.BYPASS.LTC128B.128 [R221+0xa800], desc[UR10][R26.64+0x100] ;  /* 0x0a8001001addafae */ /* 0x0005e6000b901d4a */
[C-C-:B------:R-:W-:Y:S01]  /*4440*/  @!P4 LEA.HI.X R25, R29.reuse, R25, R14.reuse, 0x1, P1 ;  /* 0x000000191d19c211 */ /* 0x140fe200008f0c0e */
        /* <DEDUP_REMOVED lines=14> */
[--C-:B------:R-:W-:Y:S01]  /*4530*/  @!P2 LEA.HI.X R21, R29, R21, R14.reuse, 0x1, P0 ;  /* 0x000000151d15a211 */ /* 0x100fe200000f0c0e */
[----:B------:R-:W-:Y:S02]  /*4540*/  IMAD.X R14, R217, 0x1, R14, P6 ;  /* 0x00000001d90e7824 */ /* 0x000fe400030e060e */
        /* <DEDUP_REMOVED lines=28> */
.L_x_952:
[----:B------:R-:W-:Y:S05]  /*4710*/  BSYNC B0 ;  /* 0x0000000000007941 */ /* 0x000fea0003800000 */
.L_x_951:
[----:B------:R-:W0:Y:S02]  /*4720*/  LDGDEPBAR ;  /* 0x00000000000079af */ /* 0x000e240000000000 */
.L_x_950:
        /* <DEDUP_REMOVED lines=306> */
[----:B------:R-:W-:Y:S01]  /*5a50*/  LEA.HI.SX32 R225, R133, 0xfffffffe, 0x1a ;  /* 0xfffffffe85e17811 */ /* 0x000fe200078fd2ff */
[----:B------:R-:W-:Y:S01]  /*5a60*/  IMAD.MOV.U32 R0, RZ, RZ, R3 ;  /* 0x000000ffff007224 */ /* 0x000fe200078e0003 */
[----:B------:R-:W-:Y:S01]  /*5a70*/  ISETP.GE.AND P4, PT, R134, UR4, PT ;  /* 0x0000000486007c0c */ /* 0x000fe2000bf86270 */
[----:B------:R-:W-:Y:S01]  /*5a80*/  IMAD.MOV.U32 R135, RZ, RZ, R132 ;  /* 0x000000ffff877224 */ /* 0x000fe200078e0084 */
[----:B------:R-:W-:Y:S01]  /*5a90*/  ULDC.64 UR8, c[0x0][0x250] ;  /* 0x0000940000087ab9 */ /* 0x000fe20000000a00 */
[----:B------:R-:W-:Y:S01]  /*5aa0*/  ULDC UR12, c[0x0][0x2d0] ;  /* 0x0000b400000c7ab9 */ /* 0x000fe20000000800 */
[----:B------:R-:W-:Y:S02]  /*5ab0*/  USHF.L.U64.HI UR13, UR8, 0x4, UR9 ;  /* 0x00000004080d7899 */ /* 0x000fe40008010209 */
[----:B------:R-:W-:Y:S01]  /*5ac0*/  USHF.L.U32 UR14, UR8, 0x4, URZ ;  /* 0x00000004080e7899 */ /* 0x000fe2000800063f */
[----:B------:R-:W-:Y:S01]  /*5ad0*/  ULDC UR5, c[0x0][0x39c] ;  /* 0x0000e70000057ab9 */ /* 0x000fe20000000800 */
[----:B------:R-:W-:Y:S01]  /*5ae0*/  ULDC UR4, c[0x0][0x2ec] ;  /* 0x0000bb0000047ab9 */ /* 0x000fe20000000800 */
[----:B------:R-:W-:-:S04]  /*5af0*/  ULDC.64 UR6, c[0x0][0x248] ;  /* 0x0000920000067ab9 */ /* 0x000fc80000000a00 */
[----:B------:R-:W1:Y:S08]  /*5b00*/  @!P4 LDC.64 R214, c[0x0][0x220] ;  /* 0x00008800ffd6cb82 */ /* 0x000e700000000a00 */
[----:B------:R-:W2:Y:S08]  /*5b10*/  @!P4 LDC.64 R212, c[0x0][0x220] ;  /* 0x00008800ffd4cb82 */ /* 0x000eb00000000a00 */
[----:B------:R-:W3:Y:S08]  /*5b20*/  @!P4 LDC.64 R210, c[0x0][0x220] ;  /* 0x00008800ffd2cb82 */ /* 0x000ef00000000a00 */
[----:B------:R-:W4:Y:S01]  /*5b30*/  @!P4 LDC.64 R208, c[0x0][0x220] ;  /* 0x00008800ffd0cb82 */ /* 0x000f220000000a00 */
[----:B------:R-:W-:Y:S05]  /*5b40*/  BRA `(.L_x_954) ;  /* 0x0000000400c07947 */ /* 0x000fea0003800000 */
.L_x_956:
[----:B------:R2:W-:Y:S01]  /*5b50*/  @P4 STS.128 [R221+0x6000], RZ ;  /* 0x006000ffdd004388 */ /* 0x0005e20000000c00 */
[----:B------:R-:W3:Y:S01]  /*5b60*/  @!P4 LDC.64 R12, c[0x0][0x218] ;  /* 0x00008600ff0ccb82 */ /* 0x000ee20000000a00 */
[----:B------:R-:W-:Y:S04]  /*5b70*/  VIADD R4, R225, 0xffffffff ;  /* 0xffffffffe1047836 */ /* 0x000fe80000000000 */
[----:B------:R-:W-:Y:S01]  /*5b80*/  IMAD.WIDE.U32 R20, R4, UR6, RZ ;  /* 0x0000000604147c25 */ /* 0x000fe2000f8e00ff */
[----:B------:R-:W-:Y:S02]  /*5b90*/  SHF.R.S32.HI R3, RZ, 0x1f, R4 ;  /* 0x0000001fff037819 */ /* 0x000fe40000011404 */
[----:B------:R-:W5:Y:S01]  /*5ba0*/  @!P3 LDC.64 R10, c[0x0][0x218] ;  /* 0x00008600ff0abb82 */ /* 0x000f620000000a00 */
[----:B------:R-:W-:Y:S02]  /*5bb0*/  LEA R19, P0, R20, R228, 0x6 ;  /* 0x000000e414137211 */ /* 0x000fe400078030ff */
[----:B------:R-:W-:Y:S04]  /*5bc0*/  IMAD R3, R3, UR6, RZ ;  /* 0x0000000603037c24 */ /* 0x000fe8000f8e02ff */
[----:B------:R-:W-:Y:S01]  /*5bd0*/  IMAD R3, R4, UR7, R3 ;  /* 0x0000000704037c24 */ /* 0x000fe2000f8e0203 */
[----:B------:R-:W1:Y:S03]  /*5be0*/  @!P2 LDC.64 R8, c[0x0][0x218] ;  /* 0x00008600ff08ab82 */ /* 0x000e660000000a00 */
[----:B------:R-:W-:Y:S05]  /*5bf0*/  IMAD.IADD R3, R21, 0x1, R3 ;  /* 0x0000000115037824 */ /* 0x000fea00078e0203 */
[----:B------:R-:W4:Y:S01]  /*5c00*/  @!P4 LDC.64 R6, c[0x0][0x218] ;  /* 0x00008600ff06cb82 */ /* 0x000f220000000a00 */
[----:B------:R-:W-:Y:S02]  /*5c10*/  LEA.HI.X R20, R20, R231, R3, 0x6, P0 ;  /* 0x000000e714147211 */ /* 0x000fe400000f3403 */
[C---:B------:R-:W-:Y:S05]  /*5c20*/  IADD3 R3, P6, R218.reuse, R19, RZ ;  /* 0x00000013da037210 */ /* 0x040fea0007fde0ff */
[----:B------:R-:W2:Y:S08]  /*5c30*/  @!P3 LDC.64 R4, c[0x0][0x218] ;  /* 0x00008600ff04bb82 */ /* 0x000eb00000000a00 */
[----:B------:R-:W2:Y:S08]  /*5c40*/  @!P2 LDC.64 R16, c[0x0][0x218] ;  /* 0x00008600ff10ab82 */ /* 0x000eb00000000a00 */
[----:B------:R-:W2:Y:S01]  /*5c50*/  @!P4 LDC.64 R14, c[0x0][0x218] ;  /* 0x00008600ff0ecb82 */ /* 0x000ea20000000a00 */
[C---:B---3--:R-:W-:Y:S02]  /*5c60*/  @!P4 LEA R30, P1, R19.reuse, R12, 0x1 ;  /* 0x0000000c131ec211 */ /* 0x048fe400078208ff */
[C---:B-----5:R-:W-:Y:S02]  /*5c70*/  @!P3 LEA R28, P0, R19.reuse, R10, 0x1 ;  /* 0x0000000a131cb211 */ /* 0x060fe400078008ff */
[C-C-:B------:R-:W-:Y:S02]  /*5c80*/  @!P4 LEA.HI.X R31, R19.reuse, R13, R20.reuse, 0x1, P1 ;  /* 0x0000000d131fc211 */ /* 0x140fe400008f0c14 */
[C-C-:B------:R-:W-:Y:S01]  /*5c90*/  @!P3 LEA.HI.X R29, R19.reuse, R11, R20.reuse, 0x1, P0 ;  /* 0x0000000b131db211 */ /* 0x140fe200000f0c14 */
[----:B------:R-:W3:Y:S01]  /*5ca0*/  @!P3 LDC.64 R12, c[0x0][0x218] ;  /* 0x00008600ff0cbb82 */ /* 0x000ee20000000a00 */
[----:B-1----:R-:W-:Y:S01]  /*5cb0*/  @!P2 LEA R26, P0, R19, R8, 0x1 ;  /* 0x00000008131aa211 */ /* 0x002fe200078008ff */
[----:B------:R-:W-:Y:S01]  /*5cc0*/  @!PT LDS RZ, [RZ] ;  /* 0x00000000fffff984 */ /* 0x000fe20000000800 */
[----:B------:R-:W-:Y:S01]  /*5cd0*/  @!PT LDS RZ, [RZ] ;  /* 0x00000000fffff984 */ /* 0x000fe20000000800 */
[----:B------:R-:W-:Y:S01]  /*5ce0*/  @!PT LDS RZ, [RZ] ;  /* 0x00000000fffff984 */ /* 0x000fe20000000800 */
[----:B------:R1:W-:Y:S01]  /*5cf0*/  @!P4 LDGSTS.E.BYPASS.LTC128B.128 [R221+0x6000], desc[UR10][R30.64] ;  /* 0x060000001eddcfae */ /* 0x0003e2000b901d4a */
[----:B----4-:R-:W-:Y:S02]  /*5d00*/  @!P4 LEA R22, P1, R3, R6, 0x1 ;  /* 0x000000060316c211 */ /* 0x010fe400078208ff */
[--C-:B------:R-:W-:Y:S01]  /*5d10*/  @!P2 LEA.HI.X R27, R19, R9, R20.reuse, 0x1, P0 ;  /* 0x00000009131ba211 */ /* 0x100fe200000f0c14 */
[----:B------:R1:W-:Y:S01]  /*5d20*/  @P3 STS.128 [R221+0x8000], RZ ;  /* 0x008000ffdd003388 */ /* 0x0003e20000000c00 */
[----:B--2---:R-:W-:Y:S01]  /*5d30*/  @!P3 LEA R24, P0, R3, R4, 0x1 ;  /* 0x000000040318b211 */ /* 0x004fe200078008ff */
[----:B------:R-:W2:Y:S01]  /*5d40*/  @!P2 LDC.64 R10, c[0x0][0x218] ;  /* 0x00008600ff0aab82 */ /* 0x000ea20000000a00 */
        /* <DEDUP_REMOVED lines=23> */
[----:B---3--:R-:W-:Y:S01]  /*5ec0*/  @!P3 LEA R12, P6, R19, R12, 0x1 ;  /* 0x0000000c130cb211 */ /* 0x008fe200078c08ff */
[----:B------:R-:W-:Y:S02]  /*5ed0*/  IMAD.X R20, R217, 0x1, R20, P1 ;  /* 0x00000001d9147824 */ /* 0x000fe400008e0614 */
[----:B------:R1:W-:Y:S02]  /*5ee0*/  @P3 STS.128 [R221+0x8800], RZ ;  /* 0x008800ffdd003388 */ /* 0x0003e40000000c00 */
[----:B------:R-:W3:Y:S01]  /*5ef0*/  @!P2 LDC.64 R4, c[0x0][0x218] ;  /* 0x00008600ff04ab82 */ /* 0x000ee20000000a00 */
[C-C-:B------:R-:W-:Y:S01]  /*5f00*/  @!P4 LEA.HI.X R15, R19.reuse, R15, R20.reuse, 0x1, P0 ;  /* 0x0000000f130fc211 */ /* 0x140fe200000f0c14 */
[----:B------:R-:W-:Y:S01]  /*5f10*/  @!PT LDS RZ, [RZ] ;  /* 0x00000000fffff984 */ /* 0x000fe20000000800 */
[----:B------:R-:W-:Y:S01]  /*5f20*/  @!PT LDS RZ, [RZ] ;  /* 0x00000000fffff984 */ /* 0x000fe20000000800 */
[----:B------:R-:W-:Y:S01]  /*5f30*/  @!PT LDS RZ, [RZ] ;  /* 0x00000000fffff984 */ /* 0x000fe20000000800 */
[----:B------:R1:W-:Y:S01]  /*5f40*/  @!P3 LDGSTS.E.BYPASS.LTC128B.128 [R221+0x8800], desc[UR10][R24.64+0x80] ;  /* 0x0880008018ddbfae */ /* 0x0003e2000b901d4a */
[C-C-:B------:R-:W-:Y:S02]  /*5f50*/  @!P3 LEA.HI.X R13, R19.reuse, R13, R20.reuse, 0x1, P6 ;  /* 0x0000000d130db211 */ /* 0x140fe400030f0c14 */
[C---:B--2---:R-:W-:Y:S01]  /*5f60*/  @!P2 LEA R10, P1, R19.reuse, R10, 0x1 ;  /* 0x0000000a130aa211 */ /* 0x044fe200078208ff */
[----:B------:R1:W-:Y:S01]  /*5f70*/  @P2 STS.128 [R221+0xa800], RZ ;  /* 0x00a800ffdd002388 */ /* 0x0003e20000000c00 */
[----:B------:R-:W-:Y:S02]  /*5f80*/  IADD3 R3, P0, R218, R19, RZ ;  /* 0x00000013da037210 */ /* 0x000fe40007f1e0ff */
[--C-:B------:R-:W-:Y:S01]  /*5f90*/  @!P2 LEA.HI.X R11, R19, R11, R20.reuse, 0x1, P1 ;  /* 0x0000000b130ba211 */ /* 0x100fe200008f0c14 */
[----:B------:R-:W-:Y:S01]  /*5fa0*/  @!PT LDS RZ, [RZ] ;  /* 0x00000000fffff984 */ /* 0x000fe20000000800 */
[----:B------:R-:W-:Y:S01]  /*5fb0*/  @!PT LDS RZ, [RZ] ;  /* 0x00000000fffff984 */ /* 0x000fe20000000800 */
[----:B------:R-:W-:Y:S01]  /*5fc0*/  @!PT LDS RZ, [RZ] ;  /* 0x00000000fffff984 */ /* 0x000fe20000000800 */
[----:B------:R1:W-:Y:S01]  /*5fd0*/  @!P2 LDGSTS.E.BYPASS.LTC128B.128 [R221+0xa800], desc[UR10][R16.64+0x100] ;  /* 0x0a80010010ddafae */ /* 0x0003e2000b901d4a */
[----:B----4-:R-:W-:Y:S01]  /*5fe0*/  @!P4 LEA R8, P6, R3, R8, 0x1 ;  /* 0x000000080308c211 */ /* 0x010fe200078c08ff */
        /* <DEDUP_REMOVED lines=10> */
[C---:B---3--:R-:W-:Y:S03]  /*6090*/  @!P2 LEA R4, P0, R3.reuse, R4, 0x1 ;  /* 0x000000040304a211 */ /* 0x048fe600078008ff */
        /* <DEDUP_REMOVED lines=27> */
.L_x_954:
        /* <DEDUP_REMOVED lines=8> */
[----:B-1----:R-:W-:Y:S03]  /*62d0*/  @!P4 LEA R250, P1, R239, R214, 0x1 ;  /* 0x000000d6effac211 */ /* 0x002fe600078208ff */
        /* <DEDUP_REMOVED lines=12> */
[----:B------:R-:W2:Y:S04]  /*63a0*/  @!P2 LDC.64 R132, c[0x0][0x220] ;  /* 0x00008800ff84ab82 */ /* 0x000ea80000000a00 */
[----:B------:R-:W-:Y:S04]  /*63b0*/  @P3 STS.128 [R221+0xe000], RZ ;  /* 0x00e000ffdd003388 */ /* 0x000fe80000000c00 */
        /* <DEDUP_REMOVED lines=10> */
[----:B------:R-:W-:Y:S04]  /*6460*/  @!P2 LEA.HI.X R247, R239, R133, R232, 0x1, P0 ;  /* 0x00000085eff7a211 */ /* 0x000fe800000f0ce8 */
[----:B------:R-:W-:Y:S01]  /*6470*/  @P2 STS.128 [R221+0x10000], RZ ;  /* 0x010000ffdd002388 */ /* 0x000fe20000000c00 */
[----:B------:R-:W-:Y:S01]  /*6480*/  IADD3.X R232, R232, UR13, RZ, P5, !PT ;  /* 0x0000000de8e87c10 */ /* 0x000fe2000affe4ff */
[----:B------:R-:W4:Y:S03]  /*6490*/  @!P3 LDC.64 R238, c[0x0][0x220] ;  /* 0x00008800ffeebb82 */ /* 0x000f260000000a00 */
[----:B------:R-:W-:Y:S01]  /*64a0*/  @!PT LDS RZ, [RZ] ;  /* 0x00000000fffff984 */ /* 0x000fe20000000800 */
[----:B------:R-:W-:Y:S01]  /*64b0*/  @!PT LDS RZ, [RZ] ;  /* 0x00000000fffff984 */ /* 0x000fe20000000800 */
[----:B------:R-:W-:Y:S01]  /*64c0*/  @!PT LDS RZ, [RZ] ;  /* 0x00000000fffff984 */ /* 0x000fe20000000800 */
[----:B------:R-:W-:Y:S01]  /*64d0*/  @!P2 LDGSTS.E.BYPASS.LTC128B.128 [R221+0x10000], desc[UR10][R246.64+0x100] ;  /* 0x10000100f6ddafae */ /* 0x000fe2000b901d4a */
[C-C-:B------:R-:W-:Y:S02]  /*64e0*/  @!P4 LEA.HI.X R243, R134.reuse, R213, R232.reuse, 0x1, P1 ;  /* 0x000000d586f3c211 */ /* 0x140fe400008f0ce8 */
[C---:B-----5:R-:W-:Y:S02]  /*64f0*/  @!P3 LEA R244, P0, R134.reuse, R2, 0x1 ;  /* 0x0000000286f4b211 */ /* 0x060fe400078008ff */
[----:B------:R-:W-:Y:S01]  /*6500*/  @P4 STS.128 [R221+0xc800], RZ ;  /* 0x00c800ffdd004388 */ /* 0x000fe20000000c00 */
[C---:B------:R-:W-:Y:S02]  /*6510*/  IADD3 R234, P1, R134.reuse, UR14, RZ ;  /* 0x0000000e86ea7c10 */ /* 0x040fe4000ff3e0ff */
[C-C-:B------:R-:W-:Y:S02]  /*6520*/  @!P3 LEA.HI.X R245, R134.reuse, R3, R232.reuse, 0x1, P0 ;  /* 0x0000000386f5b211 */ /* 0x140fe400000f0ce8 */
[----:B------:R-:W-:Y:S01]  /*6530*/  @!PT LDS RZ, [RZ] ;  /* 0x00000000fffff984 */ /* 0x000fe20000000800 */
[----:B------:R-:W-:Y:S01]  /*6540*/  @!PT LDS RZ, [RZ] ;  /* 0x00000000fffff984 */ /* 0x000fe20000000800 */
[----:B------:R-:W-:Y:S01]  /*6550*/  @!PT LDS RZ, [RZ] ;  /* 0x00000000fffff984 */ /* 0x000fe20000000800 */
[----:B------:R5:W-:Y:S01]  /*6560*/  @!P4 LDGSTS.E.BYPASS.LTC128B.128 [R221+0xc800], desc[UR10][R242.64] ;  /* 0x0c800000f2ddcfae */ /* 0x000be2000b901d4a */
[C---:B---3--:R-:W-:Y:S01]  /*6570*/  @!P2 LEA R240, P0, R134.reuse, R240, 0x1 ;  /* 0x000000f086f0a211 */ /* 0x048fe200078008ff */
[----:B------:R-:W3:Y:S03]  /*6580*/  @!P3 LDC.64 R132, c[0x0][0x220] ;  /* 0x00008800ff84bb82 */ /* 0x000ee60000000a00 */
[----:B------:R-:W-:Y:S01]  /*6590*/  @P3 STS.128 [R221+0xe800], RZ ;  /* 0x00e800ffdd003388 */ /* 0x000fe20000000c00 */
[----:B------:R-:W-:Y:S02]  /*65a0*/  @!P2 LEA.HI.X R241, R134, R241, R232, 0x1, P0 ;  /* 0x000000f186f1a211 */ /* 0x000fe400000f0ce8 */
[----:B------:R-:W-:Y:S02]  /*65b0*/  IADD3.X R232, R232, UR13, RZ, P1, !PT ;  /* 0x0000000de8e87c10 */ /* 0x000fe40008ffe4ff */
[----:B------:R-:W-:Y:S01]  /*65c0*/  @!PT LDS RZ, [RZ] ;  /* 0x00000000fffff984 */ /* 0x000fe20000000800 */
[----:B------:R-:W-:Y:S01]  /*65d0*/  @!PT LDS RZ, [RZ] ;  /* 0x00000000fffff984 */ /* 0x000fe20000000800 */
[----:B------:R-:W-:Y:S01]  /*65e0*/  @!PT LDS RZ, [RZ] ;  /* 0x00000000fffff984 */ /* 0x000fe20000000800 */
[----:B------:R-:W-:Y:S01]  /*65f0*/  @!P3 LDGSTS.E.BYPASS.LTC128B.128 [R221+0xe800], desc[UR10][R244.64+0x80] ;  /* 0x0e800080f4ddbfae */ /* 0x000fe2000b901d4a */
[C---:B------:R-:W-:Y:S01]  /*6600*/  IADD3 R134, P6, R234.reuse, UR14, RZ ;  /* 0x0000000eea867c10 */ /* 0x040fe2000ffde0ff */
[----:B------:R-:W3:Y:S01]  /*6610*/  @!P2 LDC.64 R2, c[0x0][0x220] ;  /* 0x00008800ff02ab82 */ /* 0x000ee20000000a00 */
[C---:B--2---:R-:W-:Y:S02]  /*6620*/  @!P4 LEA R248, P0, R234.reuse, R210, 0x1 ;  /* 0x000000d2eaf8c211 */ /* 0x044fe400078008ff */
[----:B------:R-:W-:Y:S02]  /*6630*/  @P2 STS.128 [R221+0x10800], RZ ;  /* 0x010800ffdd002388 */ /* 0x000fe40000000c00 */
[C-C-:B------:R-:W-:Y:S03]  /*6640*/  @!P4 LEA.HI.X R249, R234.reuse, R211, R232.reuse, 0x1, P0 ;  /* 0x000000d3eaf9c211 */ /* 0x140fe600000f0ce8 */
[----:B------:R-:W-:Y:S01]  /*6650*/  @!PT LDS RZ, [RZ] ;  /* 0x00000000fffff984 */ /* 0x000fe20000000800 */
[----:B------:R-:W-:Y:S01]  /*6660*/  @!PT LDS RZ, [RZ] ;  /* 0x00000000fffff984 */ /* 0x000fe20000000800 */
[----:B------:R-:W-:Y:S01]  /*6670*/  @!PT LDS RZ, [RZ] ;  /* 0x00000000fffff984 */ /* 0x000fe20000000800 */
[----:B------:R-:W-:Y:S01]  /*6680*/  @!P2 LDGSTS.E.BYPASS.LTC128B.128 [R221+0x10800], desc[UR10][R240.64+0x100] ;  /* 0x10800100f0ddafae */ /* 0x000fe2000b901d4a */
[C---:B----4-:R-:W-:Y:S02]  /*6690*/  @!P3 LEA R238, P1, R234.reuse, R238, 0x1 ;  /* 0x000000eeeaeeb211 */ /* 0x050fe400078208ff */
[C---:B-1----:R-:W-:Y:S02]  /*66a0*/  @!P2 LEA R236, P0, R234.reuse, R236, 0x1 ;  /* 0x000000eceaeca211 */ /* 0x042fe400078008ff */
[----:B------:R-:W-:Y:S01]  /*66b0*/  @P4 STS.128 [R221+0xd000], RZ ;  /* 0x00d000ffdd004388 */ /* 0x000fe20000000c00 */
[C-C-:B------:R-:W-:Y:S02]  /*66c0*/  @!P3 LEA.HI.X R239, R234.reuse, R239, R232.reuse, 0x1, P1 ;  /* 0x000000efeaefb211 */ /* 0x140fe400008f0ce8 */
[----:B------:R-:W-:Y:S02]  /*66d0*/  @!P2 LEA.HI.X R237, R234, R237, R232, 0x1, P0 ;  /* 0x000000edeaeda211 */ /* 0x000fe400000f0ce8 */
[----:B------:R-:W-:Y:S01]  /*66e0*/  @!PT LDS RZ, [RZ] ;  /* 0x00000000fffff984 */ /* 0x000fe20000000800 */
[----:B------:R-:W-:Y:S01]  /*66f0*/  @!PT LDS RZ, [RZ] ;  /* 0x00000000fffff984 */ /* 0x000fe20000000800 */
[----:B------:R-:W-:Y:S01]  /*6700*/  @!PT LDS RZ, [RZ] ;  /* 0x00000000fffff984 */ /* 0x000fe20000000800 */
[----:B------:R-:W-:Y:S01]  /*6710*/  @!P4 LDGSTS.E.BYPASS.LTC128B.128 [R221+0xd000], desc[UR10][R248.64] ;  /* 0x0d000000f8ddcfae */ /* 0x000fe2000b901d4a */
[----:B------:R-:W-:Y:S02]  /*6720*/  IADD3.X R232, R232, UR13, RZ, P6, !PT ;  /* 0x0000000de8e87c10 */ /* 0x000fe4000b7fe4ff */
[C---:B-----5:R-:W-:Y:S02]  /*6730*/  @!P4 LEA R242, P5, R134.reuse, R208, 0x1 ;  /* 0x000000d086f2c211 */ /* 0x060fe400078a08ff */
[----:B------:R-:W-:Y:S01]  /*6740*/  @P3 STS.128 [R221+0xf000], RZ ;  /* 0x00f000ffdd003388 */ /* 0x000fe20000000c00 */
[C---:B---3--:R-:W-:Y:S02]  /*6750*/  @!P3 LEA R132, P1, R134.reuse, R132, 0x1 ;  /* 0x000000848684b211 */ /* 0x048fe400078208ff */
[C-C-:B------:R-:W-:Y:S02]  /*6760*/  @!P4 LEA.HI.X R243, R134.reuse, R209, R232.reuse, 0x1, P5 ;  /* 0x000000d186f3c211 */ /* 0x140fe400028f0ce8 */
[----:B------:R-:W-:Y:S01]  /*6770*/  @!PT LDS RZ, [RZ] ;  /* 0x00000000fffff984 */ /* 0x000fe20000000800 */
[----:B------:R-:W-:Y:S01]  /*6780*/  @!PT LDS RZ, [RZ] ;  /* 0x00000000fffff984 */ /* 0x000fe20000000800 */
[----:B------:R-:W-:Y:S01]  /*6790*/  @!PT LDS RZ, [RZ] ;  /* 0x00000000fffff984 */ /* 0x000fe20000000800 */
[----:B------:R-:W-:Y:S01]  /*67a0*/  @!P3 LDGSTS.E.BYPASS.LTC128B.128 [R221+0xf000], desc[UR10][R238.64+0x80] ;  /* 0x0f000080eeddbfae */ /* 0x000fe2000b901d4a */
[C-C-:B------:R-:W-:Y:S02]  /*67b0*/  @!P3 LEA.HI.X R133, R134.reuse, R133, R232.reuse, 0x1, P1 ;  /* 0x000000858685b211 */ /* 0x140fe400008f0ce8 */
[C---:B------:R-:W-:Y:S02]  /*67c0*/  @!P2 LEA R2, P0, R134.reuse, R2, 0x1 ;  /* 0x000000028602a211 */ /* 0x040fe400078008ff */
[----:B------:R-:W-:Y:S01]  /*67d0*/  @P2 STS.128 [R221+0x11000], RZ ;  /* 0x011000ffdd002388 */ /* 0x000fe20000000c00 */
[----:B------:R-:W-:Y:S02]  /*67e0*/  ISETP.GT.AND P5, PT, R225, RZ, PT ;  /* 0x000000ffe100720c */ /* 0x000fe40003fa4270 */
[----:B------:R-:W-:Y:S02]  /*67f0*/  @!P2 LEA.HI.X R3, R134, R3, R232, 0x1, P0 ;  /* 0x000000038603a211 */ /* 0x000fe400000f0ce8 */
        /* <DEDUP_REMOVED lines=183> */
[----:B------:R-:W-:Y:S04]  /*7370*/  FMUL.FTZ R252, R15, UR5 ;  /* 0x000000050ffc7c20 */ /* 0x000fe80008410000 */
[----:B------:R4:W-:Y:S02]  /*7380*/  MUFU.TANH R165, R2 ;  /* 0x0000000200a57308 */ /* 0x0009e40000002400 */
[----:B------:R-:W-:Y:S01]  /*7390*/  FMUL.FTZ R250, R16, UR5 ;  /* 0x0000000510fa7c20 */ /* 0x000fe20008410000 */
[----:B------:R-:W-:Y:S01]  /*73a0*/  FMUL.FTZ R251, R18, UR5 ;  /* 0x0000000512fb7c20 */ /* 0x000fe20008410000 */
[----:B------:R-:W-:Y:S01]  /*73b0*/  FMUL.FTZ R248, R17, UR5 ;  /* 0x0000000511f87c20 */ /* 0x000fe20008410000 */
[----:B------:R-:W-:Y:S01]  /*73c0*/  FMUL.FTZ R249, R19, UR5 ;  /* 0x0000000513f97c20 */ /* 0x000fe20008410000 */
[----:B------:R-:W-:Y:S04]  /*73d0*/  FMUL.FTZ R246, R20, UR5 ;  /* 0x0000000514f67c20 */ /* 0x000fe80008410000 */
[----:B------:R5:W3:Y:S01]  /*73e0*/  MUFU.TANH R166, R232 ;  /* 0x000000e800a67308 */ /* 0x000ae20000002400 */
[----:B--2---:R-:W-:Y:S01]  /*73f0*/  FMUL.FTZ R3, R10, UR5 ;  /* 0x000000050a037c20 */ /* 0x004fe20008410000 */
[----:B------:R-:W-:Y:S01]  /*7400*/  FMUL.FTZ R245, R22, UR5 ;  /* 0x0000000516f57c20 */ /* 0x000fe20008410000 */
[----:B------:R-:W-:Y:S01]  /*7410*/  FMUL.FTZ R244, R21, UR5 ;  /* 0x0000000515f47c20 */ /* 0x000fe20008410000 */
[----:B------:R-:W-:Y:S06]  /*7420*/  FMUL.FTZ R247, R23, UR5 ;  /* 0x0000000517f77c20 */ /* 0x000fec0008410000 */
[----:B------:R2:W-:Y:S01]  /*7430*/  MUFU.TANH R167, R134 ;  /* 0x0000008600a77308 */ /* 0x0005e20000002400 */
[----:B----4-:R-:W-:Y:S01]  /*7440*/  FMUL.FTZ R2, R11, UR5 ;  /* 0x000000050b027c20 */ /* 0x010fe20008410000 */
[C---:B-1----:R-:W-:Y:S03]  /*7450*/  HMMA.16816.F32.BF16 R28, R176.reuse, R136, R28 ;  /* 0x00000088b01c723c */ /* 0x042fe6000004181c */
[----:B------:R-:W-:Y:S01]  /*7460*/  FMUL.FTZ R242, R24, UR5 ;  /* 0x0000000518f27c20 */ /* 0x000fe20008410000 */
[----:B------:R-:W-:Y:S01]  /*7470*/  FMUL.FTZ R243, R26, UR5 ;  /* 0x000000051af37c20 */ /* 0x000fe20008410000 */
[----:B------:R-:W-:Y:S03]  /*7480*/  FMUL.FTZ R240, R25, UR5 ;  /* 0x0000000519f07c20 */ /* 0x000fe60008410000 */
[----:B------:R1:W4:Y:S03]  /*7490*/  MUFU.TANH R181, R133 ;  /* 0x0000008500b57308 */ /* 0x0003260000002400 */
[----:B-----5:R-:W-:Y:S01]  /*74a0*/  FMUL.FTZ R232, R12, UR5 ;  /* 0x000000050ce87c20 */ /* 0x020fe20008410000 */
[----:B------:R-:W-:Y:S03]  /*74b0*/  HMMA.16816.F32.BF16 R32, R176, R138, R32 ;  /* 0x0000008ab020723c */ /* 0x000fe60000041820 */
[----:B------:R-:W-:Y:S03]  /*74c0*/  FMUL.FTZ R241, R27, UR5 ;  /* 0x000000051bf17c20 */ /* 0x000fe60008410000 */
[----:B------:R3:W-:Y:S01]  /*74d0*/  MUFU.TANH R173, R3 ;  /* 0x0000000300ad7308 */ /* 0x0007e20000002400 */
[----:B--2---:R-:W-:Y:S09]  /*74e0*/  FMUL.FTZ R134, R14, UR5 ;  /* 0x000000050e867c20 */ /* 0x004ff20008410000 */
[----:B------:R2:W5:Y:S01]  /*74f0*/  MUFU.TANH R182, R132 ;  /* 0x0000008400b67308 */ /* 0x0005620000002400 */
[----:B-1----:R-:W-:Y:S01]  /*7500*/  FMUL.FTZ R133, R13, UR5 ;  /* 0x000000050d857c20 */ /* 0x002fe20008410000 */
[----:B------:R-:W-:Y:S01]  /*7510*/  FMUL.FTZ R236, R28, UR5 ;  /* 0x000000051cec7c20 */ /* 0x000fe20008410000 */
[----:B------:R-:W-:Y:S01]  /*7520*/  FMUL.FTZ R239, R30, UR5 ;  /* 0x000000051eef7c20 */ /* 0x000fe20008410000 */
[----:B------:R-:W-:Y:S01]  /*7530*/  FMUL.FTZ R238, R29, UR5 ;  /* 0x000000051dee7c20 */ /* 0x000fe20008410000 */
[----:B------:R-:W-:Y:S05]  /*7540*/  FMUL.FTZ R237, R31, UR5 ;  /* 0x000000051fed7c20 */ /* 0x000fea0008410000 */
[----:B------:R1:W-:Y:S01]  /*7550*/  MUFU.TANH R175, R2 ;  /* 0x0000000200af7308 */ /* 0x0003e20000002400 */
[----:B---3--:R-:W-:Y:S01]  /*7560*/  FMNMX.FTZ R3, R174, R135, !PT ;  /* 0x00000087ae037209 */ /* 0x008fe20007810000 */
[----:B------:R-:W-:Y:S01]  /*7570*/  FMUL.FTZ R234, R32, UR5 ;  /* 0x0000000520ea7c20 */ /* 0x000fe20008410000 */
[----:B------:R-:W-:Y:S07]  /*7580*/  FMUL.FTZ R35, R35, UR5 ;  /* 0x0000000523237c20 */ /* 0x000fee0008410000 */
[----:B------:R3:W3:Y:S01]  /*7590*/  MUFU.TANH R170, R232 ;  /* 0x000000e800aa7308 */ /* 0x0006e20000002400 */
[----:B--2---:R-:W-:Y:S04]  /*75a0*/  FMNMX.FTZ R132, R166, R3, !PT ;  /* 0x00000003a6847209 */ /* 0x004fe80007810000 */
[----:B----4-:R-:W-:Y:S05]  /*75b0*/  FMNMX.FTZ R3, R181, R132, !PT ;  /* 0x00000084b5037209 */ /* 0x010fea0007810000 */
[----:B------:R2:W4:Y:S01]  /*75c0*/  MUFU.TANH R163, R134 ;  /* 0x0000008600a37308 */ /* 0x0005220000002400 */
[----:B-1----:R-:W-:Y:S02]  /*75d0*/  FMNMX.FTZ R2, R165, R0, !PT ;  /* 0x00000000a5027209 */ /* 0x002fe40007810000 */
[----:B-----5:R-:W-:Y:S02]  /*75e0*/  FMNMX.FTZ R3, R182, R3, !PT ;  /* 0x00000003b6037209 */ /* 0x020fe40007810000 */
[----:B------:R-:W-:Y:S05]  /*75f0*/  FMNMX.FTZ R2, R167, R2, !PT ;  /* 0x00000002a7027209 */ /* 0x000fea0007810000 */
[----:B------:R4:W1:Y:S01]  /*7600*/  MUFU.TANH R162, R133 ;  /* 0x0000008500a27308 */ /* 0x0008620000002400 */
[----:B------:R-:W-:Y:S01]  /*7610*/  FMNMX.FTZ R2, R173, R2, !PT ;  /* 0x00000002ad027209 */ /* 0x000fe20007810000 */
[----:B---3--:R-:W-:Y:S01]  /*7620*/  FMUL.FTZ R232, R33, UR5 ;  /* 0x0000000521e87c20 */ /* 0x008fe20008410000 */
[----:B------:R-:W-:Y:S02]  /*7630*/  FMNMX.FTZ R3, R170, R3, !PT ;  /* 0x00000003aa037209 */ /* 0x000fe40007810000 */
[----:B------:R-:W-:Y:S05]  /*7640*/  FMNMX.FTZ R2, R175, R2, !PT ;  /* 0x00000002af027209 */ /* 0x000fea0007810000 */
[----:B------:R-:W3:Y:S01]  /*7650*/  MUFU.TANH R252, R252 ;  /* 0x000000fc00fc7308 */ /* 0x000ee20000002400 */
[----:B--2---:R-:W-:Y:S09]  /*7660*/  FMUL.FTZ R134, R34, UR5 ;  /* 0x0000000522867c20 */ /* 0x004ff20008410000 */
[----:B------:R-:W2:Y:S01]  /*7670*/  MUFU.TANH R250, R250 ;  /* 0x000000fa00fa7308 */ /* 0x000ea20000002400 */
[----:B----4-:R-:W-:Y:S02]  /*7680*/  FMNMX.FTZ R133, R163, R2, !PT ;  /* 0x00000002a3857209 */ /* 0x010fe40007810000 */
[----:B-1----:R-:W-:Y:S07]  /*7690*/  FMNMX.FTZ R3, R162, R3, !PT ;  /* 0x00000003a2037209 */ /* 0x002fee0007810000 */
[----:B------:R-:W1:Y:S01]  /*76a0*/  MUFU.TANH R251, R251 ;  /* 0x000000fb00fb7308 */ /* 0x000e620000002400 */
[----:B---3--:R-:W-:Y:S09]  /*76b0*/  FMNMX.FTZ R2, R252, R133, !PT ;  /* 0x00000085fc027209 */ /* 0x008ff20007810000 */
[----:B------:R-:W3:Y:S01]  /*76c0*/  MUFU.TANH R248, R248 ;  /* 0x000000f800f87308 */ /* 0x000ee20000002400 */
[----:B--2---:R-:W-:Y:S09]  /*76d0*/  FMNMX.FTZ R3, R250, R3, !PT ;  /* 0x00000003fa037209 */ /* 0x004ff20007810000 */
[----:B------:R-:W2:Y:S01]  /*76e0*/  MUFU.TANH R249, R249 ;  /* 0x000000f900f97308 */ /* 0x000ea20000002400 */
[----:B-1----:R-:W-:Y:S09]  /*76f0*/  FMNMX.FTZ R2, R251, R2, !PT ;  /* 0x00000002fb027209 */ /* 0x002ff20007810000 */
        /* <DEDUP_REMOVED lines=30> */
[----:B------:R1:W4:Y:S01]  /*78e0*/  MUFU.TANH R133, R35 ;  /* 0x0000002300857308 */ /* 0x0003220000002400 */
[----:B---3--:R-:W-:Y:S02]  /*78f0*/  FMNMX.FTZ R2, R134, R3, !PT ;  /* 0x0000000386027209 */ /* 0x008fe40007810000 */
[----:B--2---:R-:W-:Y:S01]  /*7900*/  FMNMX.FTZ R18, R232, R132, !PT ;  /* 0x00000084e8127209 */ /* 0x004fe20007810000 */
[----:B------:R-:W-:Y:S06]  /*7910*/  @P5 BRA `(.L_x_956) ;  /* 0xffffffe0008c5947 */ /* 0x000fec000383ffff */
.L_x_955:
[----:B------:R-:W2:Y:S01]  /*7920*/  SHFL.BFLY PT, R3, R18, 0x2, 0x1f ;  /* 0x0c401f0012037f89 */ /* 0x000ea200000e0000 */
[----:B-1--4-:R-:W-:Y:S02]  /*7930*/  FMNMX.FTZ R7, R133, R2, !PT ;  /* 0x0000000285077209 */ /* 0x012fe40007810000 */
[----:B------:R-:W-:Y:S05]  /*7940*/  IADD3 R225, R225, -0x1, RZ ;  /* 0xffffffffe1e17810 */ /* 0x000fea0007ffe0ff */
[----:B------:R-:W-:Y:S08]  /*7950*/  LDSM.16.MT88.4 R24, [R198+0xc000] ;  /* 0x00c00000c618783b */ /* 0x000ff00000004200 */
[----:B------:R-:W1:Y:S08]  /*7960*/  SHFL.BFLY PT, R2, R7, 0x2, 0x1f ;  /* 0x0c401f0007027f89 */ /* 0x000e7000000e0000 */
[----:B------:R-:W-:Y:S08]  /*7970*/  LDSM.16.MT88.4 R32, [R197+0xc000] ;  /* 0x00c00000c520783b */ /* 0x000ff00000004200 */
        /* <DEDUP_REMOVED lines=24> */
[----:B------:R-:W-:Y:S01]  /*7b00*/  FMUL.FTZ R6, R0, UR4 ;  /* 0x0000000400067c20 */ /* 0x000fe20008410000 */
[----:B------:R-:W1:Y:S01]  /*7b10*/  MUFU.EX2 R2, R5 ;  /* 0x0000000500027308 */ /* 0x000e620000000800 */
        /* <DEDUP_REMOVED lines=8> */
[----:B------:R-:W-:Y:S01]  /*7ba0*/  LDSM.16.MT88.4 R160, [R200+0x11800] ;  /* 0x01180000c8a0783b */ /* 0x000fe20000004200 */
        /* <DEDUP_REMOVED lines=33> */
[--C-:B------:R-:W-:Y:S01]  /*7dc0*/  FFMA.FTZ R237, R237, UR4, -R144.reuse ;  /* 0x00000004eded7c23 */ /* 0x100fe20008010890 */
[--C-:B------:R-:W-:Y:S01]  /*7dd0*/  FFMA.FTZ R134, R134, UR4, -R144.reuse ;  /* 0x0000000486867c23 */ /* 0x100fe20008010890 */
[--C-:B------:R-:W-:Y:S01]  /*7de0*/  FFMA.FTZ R133, R133, UR4, -R144.reuse ;  /* 0x0000000485857c23 */ /* 0x100fe20008010890 */
[C---:B------:R-:W-:Y:S01]  /*7df0*/  FMUL.FTZ R36, R2.reuse, R36 ;  /* 0x0000002402247220 */ /* 0x040fe20000410000 */
[----:B------:R-:W-:Y:S03]  /*7e00*/  FMUL.FTZ R37, R2, R37 ;  /* 0x0000002502257220 */ /* 0x000fe60000410000 */
[----:B------:R-:W-:Y:S01]  /*7e10*/  MUFU.EX2 R167, R167 ;  /* 0x000000a700a77308 */ /* 0x000fe20000000800 */
[C---:B------:R-:W-:Y:S01]  /*7e20*/  FMUL.FTZ R38, R0.reuse, R38 ;  /* 0x0000002600267220 */ /* 0x040fe20000410000 */
[----:B------:R-:W-:Y:S01]  /*7e30*/  LDSM.16.MT88.4 R112, [R200+0x10000] ;  /* 0x01000000c870783b */ /* 0x000fe20000004200 */
[----:B------:R-:W-:Y:S01]  /*7e40*/  FMUL.FTZ R39, R0, R39 ;  /* 0x0000002700277220 */ /* 0x000fe20000410000 */
[C---:B------:R-:W-:Y:S01]  /*7e50*/  FMUL.FTZ R40, R2.reuse, R40 ;  /* 0x0000002802287220 */ /* 0x040fe20000410000 */
[----:B------:R-:W-:Y:S01]  /*7e60*/  FMUL.FTZ R41, R2, R41 ;  /* 0x0000002902297220 */ /* 0x000fe20000410000 */
[C---:B------:R-:W-:Y:S01]  /*7e70*/  FMUL.FTZ R42, R0.reuse, R42 ;  /* 0x0000002a002a7220 */ /* 0x040fe20000410000 */
[----:B------:R-:W-:Y:S03]  /*7e80*/  FMUL.FTZ R43, R0, R43 ;  /* 0x0000002b002b7220 */ /* 0x000fe60000410000 */
[----:B------:R-:W5:Y:S01]  /*7e90*/  MUFU.EX2 R166, R166 ;  /* 0x000000a600a67308 */ /* 0x000f620000000800 */
[----:B----4-:R-:W-:Y:S01]  /*7ea0*/  F2FP.BF16.F32.PACK_AB R129, R165, R169 ;  /* 0x000000a9a581723e */ /* 0x010fe200000010ff */
[----:B------:R-:W-:Y:S01]  /*7eb0*/  LDSM.16.MT88.4 R124, [R200+0xe800] ;  /* 0x00e80000c87c783b */ /* 0x000fe20000004200 */
        /* <DEDUP_REMOVED lines=13> */
[----:B------:R-:W4:Y:S01]  /*7f90*/  MUFU.EX2 R135, R135 ;  /* 0x0000008700877308 */ /* 0x000f220000000800 */
[----:B-----5:R-:W-:Y:S01]  /*7fa0*/  F2FP.BF16.F32.PACK_AB R130, R166, R167 ;  /* 0x000000a7a682723e */ /* 0x020fe200000010ff */
        /* <DEDUP_REMOVED lines=15> */
[----:B----4-:R-:W-:Y:S01]  /*80a0*/  F2FP.BF16.F32.PACK_AB R131, R135, R164 ;  /* 0x000000a48783723e */ /* 0x010fe200000010ff */
[----:B------:R-:W-:Y:S01]  /*80b0*/  FMUL.FTZ R71, R0, R71 ;  /* 0x0000004700477220 */ /* 0x000fe20000410000 */
[C---:B------:R-:W-:Y:S01]  /*80c0*/  FMUL.FTZ R72, R2.reuse, R72 ;  /* 0x0000004802487220 */ /* 0x040fe20000410000 */
[----:B------:R-:W-:Y:S01]  /*80d0*/  FMUL.FTZ R73, R2, R73 ;  /* 0x0000004902497220 */ /* 0x000fe20000410000 */
[C---:B------:R-:W-:Y:S01]  /*80e0*/  FMUL.FTZ R74, R0.reuse, R74 ;  /* 0x0000004a004a7220 */ /* 0x040fe20000410000 */
[----:B------:R-:W-:Y:S01]  /*80f0*/  FMUL.FTZ R75, R0, R75 ;  /* 0x0000004b004b7220 */ /* 0x000fe20000410000 */
[C---:B------:R-:W-:Y:S01]  /*8100*/  FMUL.FTZ R76, R2.reuse, R76 ;  /* 0x0000004c024c7220 */ /* 0x040fe20000410000 */
[C---:B---3--:R-:W-:Y:S01]  /*8110*/  HMMA.16816.F32.BF16 R4, R128.reuse, R16, R4 ;  /* 0x000000108004723c */ /* 0x048fe20000041804 */
[----:B------:R-:W-:Y:S04]  /*8120*/  MUFU.EX2 R173, R173 ;  /* 0x000000ad00ad7308 */ /* 0x000fe80000000800 */
[C---:B------:R-:W-:Y:S01]  /*8130*/  FMUL.FTZ R77, R2.reuse, R77 ;  /* 0x0000004d024d7220 */ /* 0x040fe20000410000 */
[C---:B------:R-:W-:Y:S05]  /*8140*/  HMMA.16816.F32.BF16 R8, R128.reuse, R18, R8 ;  /* 0x000000128008723c */ /* 0x040fea0000041808 */
[----:B------:R-:W-:Y:S01]  /*8150*/  MUFU.EX2 R172, R172 ;  /* 0x000000ac00ac7308 */ /* 0x000fe20000000800 */
        /* <DEDUP_REMOVED lines=8> */
[----:B------:R-:W-:Y:S01]  /*81e0*/  FMUL.FTZ R25, R2, R109 ;  /* 0x0000006d02197220 */ /* 0x000fe20000410000 */
[C---:B------:R-:W-:Y:S01]  /*81f0*/  FMUL.FTZ R78, R0.reuse, R78 ;  /* 0x0000004e004e7220 */ /* 0x040fe20000410000 */
[----:B------:R-:W-:Y:S01]  /*8200*/  FMUL.FTZ R79, R0, R79 ;  /* 0x0000004f004f7220 */ /* 0x000fe20000410000 */
[C---:B------:R-:W-:Y:S03]  /*8210*/  HMMA.16816.F32.BF16 R16, R128.reuse, R26, R16 ;  /* 0x0000001a8010723c */ /* 0x040fe60000041810 */
[C---:B------:R-:W-:Y:S01]  /*8220*/  FMUL.FTZ R80, R2.reuse, R80 ;  /* 0x0000005002507220 */ /* 0x040fe20000410000 */
[----:B------:R-:W-:Y:S01]  /*8230*/  FMUL.FTZ R81, R2, R81 ;  /* 0x0000005102517220 */ /* 0x000fe20000410000 */
        /* <DEDUP_REMOVED lines=8> */
[----:B------:R-:W-:Y:S01]  /*82c0*/  FMUL.FTZ R33, R2, R101 ;  /* 0x0000006502217220 */ /* 0x000fe20000410000 */
        /* <DEDUP_REMOVED lines=8> */
[C---:B------:R-:W-:Y:S01]  /*8350*/  FMUL.FTZ R35, R0.reuse, R103 ;  /* 0x0000006700237220 */ /* 0x040fe20000410000 */
[----:B------:R-:W-:Y:S01]  /*8360*/  FMUL.FTZ R87, R0, R87 ;  /* 0x0000005700577220 */ /* 0x000fe20000410000 */
[----:B------:R-:W4:Y:S03]  /*8370*/  LDSM.16.MT88.4 R100, [R196+0xe000] ;  /* 0x00e00000c464783b */ /* 0x000f260000004200 */
[----:B------:R-:W-:Y:S01]  /*8380*/  MUFU.EX2 R183, R183 ;  /* 0x000000b700b77308 */ /* 0x000fe20000000800 */
[--C-:B------:R-:W-:Y:S01]  /*8390*/  FFMA.FTZ R170, R170, UR4, -R145.reuse ;  /* 0x00000004aaaa7c23 */ /* 0x100fe20008010891 */
[--C-:B------:R-:W-:Y:S01]  /*83a0*/  FFMA.FTZ R174, R250, UR4, -R145.reuse ;  /* 0x00000004faae7c23 */ /* 0x100fe20008010891 */
[C---:B------:R-:W-:Y:S02]  /*83b0*/  HMMA.16816.F32.BF16 R32, R128.reuse, R138, R32 ;  /* 0x0000008a8020723c */ /* 0x040fe40000041820 */
[----:B------:R-:W-:Y:S01]  /*83c0*/  LDSM.16.MT88.4 R136, [R198+0xe800] ;  /* 0x00e80000c688783b */ /* 0x000fe20000004200 */
[--C-:B------:R-:W-:Y:S01]  /*83d0*/  FFMA.FTZ R177, R248, UR4, -R145.reuse ;  /* 0x00000004f8b17c23 */ /* 0x100fe20008010891 */
[C---:B------:R-:W-:Y:S02]  /*83e0*/  FMUL.FTZ R88, R2.reuse, R88 ;  /* 0x0000005802587220 */ /* 0x040fe40000410000 */
[C---:B--2---:R-:W-:Y:S01]  /*83f0*/  HMMA.16816.F32.BF16 R36, R128.reuse, R120, R36 ;  /* 0x000000788024723c */ /* 0x044fe20000041824 */
[----:B------:R-:W2:Y:S04]  /*8400*/  MUFU.EX2 R170, R170 ;  /* 0x000000aa00aa7308 */ /* 0x000ea80000000800 */
[----:B------:R-:W-:Y:S01]  /*8410*/  FMUL.FTZ R89, R2, R89 ;  /* 0x0000005902597220 */ /* 0x000fe20000410000 */
[C---:B------:R-:W-:Y:S01]  /*8420*/  HMMA.16816.F32.BF16 R40, R128.reuse, R122, R40 ;  /* 0x0000007a8028723c */ /* 0x040fe20000041828 */
[----:B------:R-:W-:Y:S04]  /*8430*/  LDSM.16.MT88.4 R120, [R196+0xc800] ;  /* 0x00c80000c478783b */ /* 0x000fe80000004200 */
[----:B------:R-:W-:Y:S01]  /*8440*/  MUFU.EX2 R174, R174 ;  /* 0x000000ae00ae7308 */ /* 0x000fe20000000800 */
[C---:B------:R-:W-:Y:S01]  /*8450*/  FMUL.FTZ R90, R0.reuse, R90 ;  /* 0x0000005a005a7220 */ /* 0x040fe20000410000 */
[C---:B-1----:R-:W-:Y:S04]  /*8460*/  HMMA.16816.F32.BF16 R44, R128.reuse, R104, R44 ;  /* 0x00000068802c723c */ /* 0x042fe8000004182c */
[----:B------:R-:W-:Y:S02]  /*8470*/  FMUL.FTZ R91, R0, R91 ;  /* 0x0000005b005b7220 */ /* 0x000fe40000410000 */
[C---:B------:R-:W-:Y:S01]  /*8480*/  HMMA.16816.F32.BF16 R48, R128.reuse, R106, R48 ;  /* 0x0000006a8030723c */ /* 0x040fe20000041830 */
[----:B------:R-:W1:Y:S01]  /*8490*/  LDSM.16.MT88.4 R104, [R198+0x10000] ;  /* 0x01000000c668783b */ /* 0x000e620000004200 */
[----:B------:R-:W5:Y:S03]  /*84a0*/  MUFU.EX2 R177, R177 ;  /* 0x000000b100b17308 */ /* 0x000f660000000800 */
[C---:B------:R-:W-:Y:S01]  /*84b0*/  FMUL.FTZ R92, R2.reuse, R92 ;  /* 0x0000005c025c7220 */ /* 0x040fe20000410000 */
[C---:B---3--:R-:W-:Y:S06]  /*84c0*/  HMMA.16816.F32.BF16 R52, R128.reuse, R108, R52 ;  /* 0x0000006c8034723c */ /* 0x048fec0000041834 */
[----:B------:R-:W-:Y:S01]  /*84d0*/  MUFU.EX2 R241, R241 ;  /* 0x000000f100f17308 */ /* 0x000fe20000000800 */
[----:B------:R-:W-:Y:S01]  /*84e0*/  FMUL.FTZ R93, R2, R93 ;  /* 0x0000005d025d7220 */ /* 0x000fe20000410000 */
[C---:B------:R-:W-:Y:S01]  /*84f0*/  HMMA.16816.F32.BF16 R56, R128.reuse, R110, R56 ;  /* 0x0000006e8038723c */ /* 0x040fe20000041838 */
[----:B------:R-:W-:Y:S02]  /*8500*/  LDSM.16.MT88.4 R108, [R200+0xc800] ;  /* 0x00c80000c86c783b */ /* 0x000fe40000004200 */
[C---:B------:R-:W-:Y:S03]  /*8510*/  FMUL.FTZ R94, R0.reuse, R94 ;  /* 0x0000005e005e7220 */ /* 0x040fe60000410000 */
[C---:B----4-:R-:W-:Y:S02]  /*8520*/  HMMA.16816.F32.BF16 R60, R128.reuse, R100, R60 ;  /* 0x00000064803c723c */ /* 0x050fe4000004183c */
[----:B------:R-:W-:Y:S03]  /*8530*/  MUFU.EX2 R237, R237 ;  /* 0x000000ed00ed7308 */ /* 0x000fe60000000800 */
[----:B------:R-:W-:Y:S01]  /*8540*/  FMUL.FTZ R95, R0, R95 ;  /* 0x0000005f005f7220 */ /* 0x000fe20000410000 */
[C---:B------:R-:W-:Y:S01]  /*8550*/  HMMA.16816.F32.BF16 R64, R128.reuse, R102, R64 ;  /* 0x000000668040723c */ /* 0x040fe20000041840 */
[----:B------:R-:W3:Y:S05]  /*8560*/  LDSM.16.MT88.4 R100, [R197+0x10000] ;  /* 0x01000000c564783b */ /* 0x000eea0000004200 */
[----:B------:R-:W-:Y:S01]  /*8570*/  MUFU.EX2 R134, R134 ;  /* 0x0000008600867308 */ /* 0x000fe20000000800 */
[C---:B------:R-:W-:Y:S01]  /*8580*/  FMUL.FTZ R96, R2.reuse, R96 ;  /* 0x0000006002607220 */ /* 0x040fe20000410000 */
[C---:B------:R-:W-:Y:S03]  /*8590*/  HMMA.16816.F32.BF16 R68, R128.reuse, R112, R68 ;  /* 0x000000708044723c */ /* 0x040fe60000041844 */
[----:B------:R-:W-:Y:S03]  /*85a0*/  FMUL.FTZ R97, R2, R97 ;  /* 0x0000006102617220 */ /* 0x000fe60000410000 */
[C---:B------:R-:W-:Y:S01]  /*85b0*/  HMMA.16816.F32.BF16 R72, R128.reuse, R114, R72 ;  /* 0x000000728048723c */ /* 0x040fe20000041848 */
[----:B------:R-:W-:Y:S01]  /*85c0*/  LDSM.16.MT88.4 R112, [R198+0xc800] ;  /* 0x00c80000c670783b */ /* 0x000fe20000004200 */
[----:B------:R-:W-:Y:S03]  /*85d0*/  MUFU.EX2 R133, R133 ;  /* 0x0000008500857308 */ /* 0x000fe60000000800 */
[C---:B------:R-:W-:Y:S01]  /*85e0*/  FMUL.FTZ R98, R0.reuse, R98 ;  /* 0x0000006200627220 */ /* 0x040fe20000410000 */
[C---:B-1----:R-:W-:Y:S05]  /*85f0*/  HMMA.16816.F32.BF16 R76, R128.reuse, R104, R76 ;  /* 0x00000068804c723c */ /* 0x042fea000004184c */
[----:B------:R-:W-:Y:S01]  /*8600*/  FMUL.FTZ R99, R0, R99 ;  /* 0x0000006300637220 */ /* 0x000fe20000410000 */
[C---:B------:R-:W-:Y:S01]  /*8610*/  HMMA.16816.F32.BF16 R80, R128.reuse, R106, R80 ;  /* 0x0000006a8050723c */ /* 0x040fe20000041850 */
[----:B------:R-:W1:Y:S04]  /*8620*/  LDSM.16.MT88.4 R104, [R196+0x10000] ;  /* 0x01000000c468783b */ /* 0x000e680000004200 */
[--C-:B------:R-:W-:Y:S01]  /*8630*/  FFMA.FTZ R245, R240, UR4, -R145.reuse ;  /* 0x00000004f0f57c23 */ /* 0x100fe20008010891 */
[--C-:B------:R-:W-:Y:S01]  /*8640*/  FFMA.FTZ R240, R243, UR4, -R144.reuse ;  /* 0x00000004f3f07c23 */ /* 0x100fe20008010890 */
[--C-:B------:R-:W-:Y:S01]  /*8650*/  FFMA.FTZ R178, R246, UR4, -R145.reuse ;  /* 0x00000004f6b27c23 */ /* 0x100fe20008010891 */
[--C-:B------:R-:W-:Y:S03]  /*8660*/  FFMA.FTZ R181, R244, UR4, -R145.reuse ;  /* 0x00000004f4b57c23 */ /* 0x100fe60008010891 */
[--C-:B------:R-:W-:Y:S01]  /*8670*/  FFMA.FTZ R182, R242, UR4, -R145.reuse ;  /* 0x00000004f2b67c23 */ /* 0x100fe20008010891 */
[--C-:B------:R-:W-:Y:S01]  /*8680*/  FFMA.FTZ R243, R238, UR4, -R145.reuse ;  /* 0x00000004eef37c23 */ /* 0x100fe20008010891 */
[----:B------:R-:W-:Y:S01]  /*8690*/  FFMA.FTZ R238, R239, UR4, -R144 ;  /* 0x00000004efee7c23 */ /* 0x000fe20008010890 */
[--C-:B------:R-:W-:Y:S01]  /*86a0*/  FFMA.FTZ R236, R236, UR4, -R145.reuse ;  /* 0x00000004ecec7c23 */ /* 0x100fe20008010891 */
[--C-:B------:R-:W-:Y:S01]  /*86b0*/  FFMA.FTZ R234, R234, UR4, -R145.reuse ;  /* 0x00000004eaea7c23 */ /* 0x100fe20008010891 */
[----:B------:R-:W-:Y:S01]  /*86c0*/  FFMA.FTZ R145, R232, UR4, -R145 ;  /* 0x00000004e8917c23 */ /* 0x000fe20008010891 */
[C---:B---3--:R-:W-:Y:S01]  /*86d0*/  HMMA.16816.F32.BF16 R84, R128.reuse, R100, R84 ;  /* 0x000000648054723c */ /* 0x048fe20000041854 */
[----:B------:R-:W-:Y:S02]  /*86e0*/  MUFU.EX2 R178, R178 ;  /* 0x000000b200b27308 */ /* 0x000fe40000000800 */
[----:B------:R-:W-:Y:S01]  /*86f0*/  FFMA.FTZ R171, R2, R235, R171 ;  /* 0x000000eb02ab7223 */ /* 0x000fe200000100ab */
[----:B------:R-:W-:Y:S01]  /*8700*/  FFMA.FTZ R169, R0, R233, R169 ;  /* 0x000000e900a97223 */ /* 0x000fe200000100a9 */
[----:B------:R-:W-:Y:S01]  /*8710*/  MOV R0, R3 ;  /* 0x0000000300007202 */ /* 0x000fe20000000f00 */
[C---:B------:R-:W-:Y:S05]  /*8720*/  HMMA.16816.F32.BF16 R88, R128.reuse, R102, R88 ;  /* 0x000000668058723c */ /* 0x040fea0000041858 */
[----:B------:R3:W-:Y:S01]  /*8730*/  MUFU.EX2 R239, R145 ;  /* 0x0000009100ef7308 */ /* 0x0007e20000000800 */
[----:B--2---:R-:W-:Y:S01]  /*8740*/  F2FP.BF16.F32.PACK_AB R100, R173, R170 ;  /* 0x000000aaad64723e */ /* 0x004fe200000010ff */
[----:B------:R-:W-:Y:S01]  /*8750*/  FADD.FTZ R168, R168, R171 ;  /* 0x000000aba8a87221 */ /* 0x000fe20000010000 */
[----:B------:R-:W-:Y:S03]  /*8760*/  F2FP.BF16.F32.PACK_AB R101, R175, R172 ;  /* 0x000000acaf65723e */ /* 0x000fe600000010ff */
[----:B------:R-:W-:Y:S01]  /*8770*/  FADD.FTZ R169, R165, R169 ;  /* 0x000000a9a5a97221 */ /* 0x000fe20000010000 */
[----:B-----5:R-:W-:Y:S03]  /*8780*/  F2FP.BF16.F32.PACK_AB R102, R177, R174 ;  /* 0x000000aeb166723e */ /* 0x020fe600000010ff */
[----:B------:R-:W2:Y:S01]  /*8790*/  MUFU.EX2 R181, R181 ;  /* 0x000000b500b57308 */ /* 0x000ea20000000800 */
[----:B------:R-:W-:Y:S01]  /*87a0*/  F2FP.BF16.F32.PACK_AB R103, R179, R176 ;  /* 0x000000b0b367723e */ /* 0x000fe200000010ff */
[----:B------:R-:W-:Y:S01]  /*87b0*/  FADD.FTZ R164, R164, R169 ;  /* 0x000000a9a4a47221 */ /* 0x000fe20000010000 */
[C---:B-1----:R-:W-:Y:S01]  /*87c0*/  HMMA.16816.F32.BF16 R92, R128.reuse, R104, R92 ;  /* 0x00000068805c723c */ /* 0x042fe2000004185c */
[----:B---3--:R-:W-:Y:S06]  /*87d0*/  LDSM.16.MT88.4 R144, [R200+0xf800] ;  /* 0x00f80000c890783b */ /* 0x008fec0000004200 */
[----:B------:R-:W-:Y:S01]  /*87e0*/  MUFU.EX2 R182, R182 ;  /* 0x000000b600b67308 */ /* 0x000fe20000000800 */
[----:B------:R-:W-:Y:S01]  /*87f0*/  FADD.FTZ R135, R135, R164 ;  /* 0x000000a487877221 */ /* 0x000fe20000010000 */
[----:B------:R-:W-:Y:S01]  /*8800*/  HMMA.16816.F32.BF16 R96, R128, R106, R96 ;  /* 0x0000006a8060723c */ /* 0x000fe20000041860 */
[----:B------:R-:W1:Y:S07]  /*8810*/  LDSM.16.MT88.4 R104, [R196+0xe800] ;  /* 0x00e80000c468783b */ /* 0x000e6e0000004200 */
[----:B------:R-:W3:Y:S01]  /*8820*/  MUFU.EX2 R245, R245 ;  /* 0x000000f500f57308 */ /* 0x000ee20000000800 */
[C---:B------:R-:W-:Y:S05]  /*8830*/  HMMA.16816.F32.BF16 R4, R100.reuse, R108, R4 ;  /* 0x0000006c6404723c */ /* 0x040fea0000041804 */
[----:B------:R-:W-:Y:S01]  /*8840*/  FADD.FTZ R172, R172, R135 ;  /* 0x00000087acac7221 */ /* 0x000fe20000010000 */
[C---:B------:R-:W-:Y:S01]  /*8850*/  HMMA.16816.F32.BF16 R8, R100.reuse, R110, R8 ;  /* 0x0000006e6408723c */ /* 0x040fe20000041808 */
[----:B------:R-:W4:Y:S02]  /*8860*/  LDSM.16.MT88.4 R108, [R200+0x10800] ;  /* 0x01080000c86c783b */ /* 0x000f240000004200 */
[----:B------:R-:W5:Y:S02]  /*8870*/  MUFU.EX2 R240, R240 ;  /* 0x000000f000f07308 */ /* 0x000f640000000800 */
[----:B------:R-:W-:Y:S01]  /*8880*/  MOV R135, R132 ;  /* 0x0000008400877202 */ /* 0x000fe20000000f00 */
[C---:B------:R-:W-:Y:S03]  /*8890*/  HMMA.16816.F32.BF16 R12, R100.reuse, R112, R12 ;  /* 0x00000070640c723c */ /* 0x040fe6000004180c */
[----:B------:R-:W-:Y:S04]  /*88a0*/  LDSM.16.MT88.4 R128, [R196+0xd000] ;  /* 0x00d00000c480783b */ /* 0x000fe80000004200 */
[----:B------:R-:W-:Y:S01]  /*88b0*/  MUFU.EX2 R236, R236 ;  /* 0x000000ec00ec7308 */ /* 0x000fe20000000800 */
[----:B------:R-:W-:Y:S01]  /*88c0*/  FADD.FTZ R175, R175, R172 ;  /* 0x000000acafaf7221 */ /* 0x000fe20000010000 */
[C---:B------:R-:W-:Y:S02]  /*88d0*/  HMMA.16816.F32.BF16 R16, R100.reuse, R114, R16 ;  /* 0x000000726410723c */ /* 0x040fe40000041810 */
[----:B------:R-:W3:Y:S04]  /*88e0*/  LDSM.16.MT88.4 R112, [R198+0x10800] ;  /* 0x01080000c670783b */ /* 0x000ee80000004200 */
[C---:B------:R-:W-:Y:S02]  /*88f0*/  HMMA.16816.F32.BF16 R20, R100.reuse, R116, R20 ;  /* 0x000000746414723c */ /* 0x040fe40000041814 */
[----:B------:R-:W5:Y:S03]  /*8900*/  MUFU.EX2 R243, R243 ;  /* 0x000000f300f37308 */ /* 0x000f660000000800 */
[----:B------:R-:W-:Y:S01]  /*8910*/  FADD.FTZ R176, R176, R175 ;  /* 0x000000afb0b07221 */ /* 0x000fe20000010000 */
[C---:B------:R-:W-:Y:S01]  /*8920*/  HMMA.16816.F32.BF16 R24, R100.reuse, R118, R24 ;  /* 0x000000766418723c */ /* 0x040fe20000041818 */
[----:B------:R-:W5:Y:S05]  /*8930*/  LDSM.16.MT88.4 R116, [R197+0x10800] ;  /* 0x01080000c574783b */ /* 0x000f6a0000004200 */
[----:B------:R-:W5:Y:S01]  /*8940*/  MUFU.EX2 R238, R238 ;  /* 0x000000ee00ee7308 */ /* 0x000f620000000800 */
[----:B------:R-:W-:Y:S01]  /*8950*/  FADD.FTZ R179, R179, R176 ;  /* 0x000000b0b3b37221 */ /* 0x000fe20000010000 */
[C---:B------:R-:W-:Y:S08]  /*8960*/  HMMA.16816.F32.BF16 R28, R100.reuse, R120, R28 ;  /* 0x00000078641c723c */ /* 0x040ff0000004181c */
[----:B------:R-:W5:Y:S01]  /*8970*/  MUFU.EX2 R234, R234 ;  /* 0x000000ea00ea7308 */ /* 0x000f620000000800 */
        /* <DEDUP_REMOVED lines=15> */
[C---:B------:R-:W-:Y:S05]  /*8a70*/  HMMA.16816.F32.BF16 R72, R100.reuse, R110, R72 ;  /* 0x0000006e6448723c */ /* 0x040fea0000041848 */
[----:B--2---:R-:W-:Y:S01]  /*8a80*/  F2FP.BF16.F32.PACK_AB R108, R181, R178 ;  /* 0x000000b2b56c723e */ /* 0x004fe200000010ff */
[C---:B---3--:R-:W-:Y:S05]  /*8a90*/  HMMA.16816.F32.BF16 R76, R100.reuse, R112, R76 ;  /* 0x00000070644c723c */ /* 0x048fea000004184c */
[----:B------:R-:W-:Y:S01]  /*8aa0*/  F2FP.BF16.F32.PACK_AB R109, R183, R180 ;  /* 0x000000b4b76d723e */ /* 0x000fe200000010ff */
[C---:B------:R-:W-:Y:S01]  /*8ab0*/  HMMA.16816.F32.BF16 R80, R100.reuse, R114, R80 ;  /* 0x000000726450723c */ /* 0x040fe20000041850 */
[----:B------:R-:W2:Y:S04]  /*8ac0*/  LDSM.16.MT88.4 R112, [R197+0xd000] ;  /* 0x00d00000c570783b */ /* 0x000ea80000004200 */
[----:B------:R-:W-:Y:S01]  /*8ad0*/  F2FP.BF16.F32.PACK_AB R110, R245, R182 ;  /* 0x000000b6f56e723e */ /* 0x000fe200000010ff */
[C---:B-----5:R-:W-:Y:S05]  /*8ae0*/  HMMA.16816.F32.BF16 R84, R100.reuse, R116, R84 ;  /* 0x000000746454723c */ /* 0x060fea0000041854 */
[----:B------:R-:W-:Y:S01]  /*8af0*/  F2FP.BF16.F32.PACK_AB R111, R241, R240 ;  /* 0x000000f0f16f723e */ /* 0x000fe200000010ff */
[C---:B------:R-:W-:Y:S01]  /*8b00*/  HMMA.16816.F32.BF16 R88, R100.reuse, R118, R88 ;  /* 0x000000766458723c */ /* 0x040fe20000041858 */
[----:B------:R-:W3:Y:S04]  /*8b10*/  LDSM.16.MT88.4 R116, [R198+0xf000] ;  /* 0x00f00000c674783b */ /* 0x000ee80000004200 */
[----:B------:R-:W-:Y:S01]  /*8b20*/  FADD.FTZ R180, R180, R179 ;  /* 0x000000b3b4b47221 */ /* 0x000fe20000010000 */
[C---:B-1----:R-:W-:Y:S05]  /*8b30*/  HMMA.16816.F32.BF16 R92, R100.reuse, R104, R92 ;  /* 0x00000068645c723c */ /* 0x042fea000004185c */
[----:B------:R-:W-:Y:S01]  /*8b40*/  FADD.FTZ R183, R183, R180 ;  /* 0x000000b4b7b77221 */ /* 0x000fe20000010000 */
[----:B------:R-:W-:Y:S01]  /*8b50*/  HMMA.16816.F32.BF16 R96, R100, R106, R96 ;  /* 0x0000006a6460723c */ /* 0x000fe20000041860 */
[----:B------:R-:W1:Y:S04]  /*8b60*/  LDSM.16.MT88.4 R100, [R196+0xf000] ;  /* 0x00f00000c464783b */ /* 0x000e680000004200 */
[----:B------:R-:W-:Y:S01]  /*8b70*/  FADD.FTZ R240, R240, R183 ;  /* 0x000000b7f0f07221 */ /* 0x000fe20000010000 */
[C---:B------:R-:W-:Y:S03]  /*8b80*/  HMMA.16816.F32.BF16 R4, R108.reuse, R120, R4 ;  /* 0x000000786c04723c */ /* 0x040fe60000041804 */
[----:B------:R-:W4:Y:S02]  /*8b90*/  LDSM.16.MT88.4 R104, [R200+0x11000] ;  /* 0x01100000c868783b */ /* 0x000f240000004200 */
[----:B------:R-:W-:Y:S01]  /*8ba0*/  FADD.FTZ R241, R241, R240 ;  /* 0x000000f0f1f17221 */ /* 0x000fe20000010000 */
[C---:B------:R-:W-:Y:S05]  /*8bb0*/  HMMA.16816.F32.BF16 R8, R108.reuse, R122, R8 ;  /* 0x0000007a6c08723c */ /* 0x040fea0000041808 */
[----:B------:R-:W-:Y:S01]  /*8bc0*/  LDSM.16.MT88.4 R120, [R196+0x11000] ;  /* 0x01100000c478783b */ /* 0x000fe20000004200 */
[C---:B------:R-:W-:Y:S06]  /*8bd0*/  HMMA.16816.F32.BF16 R12, R108.reuse, R124, R12 ;  /* 0x0000007c6c0c723c */ /* 0x040fec000004180c */
[C---:B------:R-:W-:Y:S01]  /*8be0*/  HMMA.16816.F32.BF16 R16, R108.reuse, R126, R16 ;  /* 0x0000007e6c10723c */ /* 0x040fe20000041810 */
[----:B------:R-:W-:Y:S05]  /*8bf0*/  LDSM.16.MT88.4 R124, [R200+0xd800] ;  /* 0x00d80000c87c783b */ /* 0x000fea0000004200 */
[C---:B--2---:R-:W-:Y:S06]  /*8c00*/  HMMA.16816.F32.BF16 R20, R108.reuse, R112, R20 ;  /* 0x000000706c14723c */ /* 0x044fec0000041814 */
[C---:B------:R-:W-:Y:S01]  /*8c10*/  HMMA.16816.F32.BF16 R24, R108.reuse, R114, R24 ;  /* 0x000000726c18723c */ /* 0x040fe20000041818 */
[----:B------:R-:W2:Y:S05]  /*8c20*/  LDSM.16.MT88.4 R112, [R198+0x11000] ;  /* 0x01100000c670783b */ /* 0x000eaa0000004200 */
[C---:B------:R-:W-:Y:S06]  /*8c30*/  HMMA.16816.F32.BF16 R28, R108.reuse, R128, R28 ;  /* 0x000000806c1c723c */ /* 0x040fec000004181c */
[C---:B------:R-:W-:Y:S06]  /*8c40*/  HMMA.16816.F32.BF16 R32, R108.reuse, R130, R32 ;  /* 0x000000826c20723c */ /* 0x040fec0000041820 */
[C---:B------:R-:W-:Y:S06]  /*8c50*/  HMMA.16816.F32.BF16 R36, R108.reuse, R136, R36 ;  /* 0x000000886c24723c */ /* 0x040fec0000041824 */
[C---:B------:R-:W-:Y:S05]  /*8c60*/  HMMA.16816.F32.BF16 R40, R108.reuse, R138, R40 ;  /* 0x0000008a6c28723c */ /* 0x040fea0000041828 */
[----:B------:R-:W-:Y:S01]  /*8c70*/  F2FP.BF16.F32.PACK_AB R136, R243, R236 ;  /* 0x000000ecf388723e */ /* 0x000fe200000010ff */
[C---:B---3--:R-:W-:Y:S05]  /*8c80*/  HMMA.16816.F32.BF16 R44, R108.reuse, R116, R44 ;  /* 0x000000746c2c723c */ /* 0x048fea000004182c */
[----:B------:R-:W-:Y:S01]  /*8c90*/  F2FP.BF16.F32.PACK_AB R137, R237, R238 ;  /* 0x000000eeed89723e */ /* 0x000fe200000010ff */
[C---:B------:R-:W-:Y:S01]  /*8ca0*/  HMMA.16816.F32.BF16 R48, R108.reuse, R118, R48 ;  /* 0x000000766c30723c */ /* 0x040fe20000041830 */
[----:B------:R-:W3:Y:S04]  /*8cb0*/  LDSM.16.MT88.4 R116, [R197+0x11000] ;  /* 0x01100000c574783b */ /* 0x000ee80000004200 */
        /* <DEDUP_REMOVED lines=13> */
[C---:B------:R-:W-:Y:S01]  /*8d90*/  HMMA.16816.F32.BF16 R72, R108.reuse, R106, R72 ;  /* 0x0000006a6c48723c */ /* 0x040fe20000041848 */
[----:B------:R-:W4:Y:S05]  /*8da0*/  LDSM.16.MT88.4 R104, [R197+0xd800] ;  /* 0x00d80000c568783b */ /* 0x000f2a0000004200 */
[C---:B--2---:R-:W-:Y:S06]  /*8db0*/  HMMA.16816.F32.BF16 R76, R108.reuse, R112, R76 ;  /* 0x000000706c4c723c */ /* 0x044fec000004184c */
[C---:B------:R-:W-:Y:S06]  /*8dc0*/  HMMA.16816.F32.BF16 R80, R108.reuse, R114, R80 ;  /* 0x000000726c50723c */ /* 0x040fec0000041850 */
[C---:B---3--:R-:W-:Y:S06]  /*8dd0*/  HMMA.16816.F32.BF16 R84, R108.reuse, R116, R84 ;  /* 0x000000746c54723c */ /* 0x048fec0000041854 */
        /* <DEDUP_REMOVED lines=47> */
.L_x_953:
        /* <DEDUP_REMOVED lines=15> */
[----:B------:R-:W-:-:S04]  /*91c0*/  LOP3.LUT R7, R8, 0x3ffffffc, RZ, 0xc0, !PT ;  /* 0x3ffffffc08077812 */ /* 0x000fc800078ec0ff */
[-C--:B------:R-:W-:Y:S01]  /*91d0*/  IADD3 R7, -R7, R6.reuse, RZ ;  /* 0x0000000607077210 */ /* 0x080fe20007ffe1ff */
[----:B-1----:R-:W-:Y:S01]  /*91e0*/  FADD.FTZ R4, R11, R4 ;  /* 0x000000040b047221 */ /* 0x002fe20000010000 */
[----:B------:R-:W-:Y:S02]  /*91f0*/  LOP3.LUT R11, R2, 0xffffffe0, RZ, 0xc0, !PT ;  /* 0xffffffe0020b7812 */ /* 0x000fe400078ec0ff */
[----:B------:R-:W-:Y:S01]  /*9200*/  SHF.R.S32.HI R2, RZ, 0x5, R2 ;  /* 0x00000005ff027819 */ /* 0x000fe20000011402 */
[----:B--2---:R-:W-:Y:S01]  /*9210*/  FADD.FTZ R5, R0, R5 ;  /* 0x0000000500057221 */ /* 0x004fe20000010000 */
[----:B------:R-:W-:Y:S02]  /*9220*/  FSETP.NE.FTZ.AND P0, PT, R4, RZ, PT ;  /* 0x000000ff0400720b */ /* 0x000fe40003f15000 */
[-C--:B------:R-:W-:Y:S02]  /*9230*/  LEA.HI R0, R13, R6.reuse, RZ, 0x3 ;  /* 0x000000060d007211 */ /* 0x080fe400078f18ff */
[----:B------:R-:W-:-:S02]  /*9240*/  IADD3 R6, -R11, R6, RZ ;  /* 0x000000060b067210 */ /* 0x000fc40007ffe1ff */
[--C-:B------:R-:W-:Y:S02]  /*9250*/  SHF.R.S32.HI R11, RZ, 0x2, R8.reuse ;  /* 0x00000002ff0b7819 */ /* 0x100fe40000011408 */
[----:B------:R-:W-:Y:S02]  /*9260*/  SHF.R.S32.HI R8, RZ, 0x1f, R8 ;  /* 0x0000001fff087819 */ /* 0x000fe40000011408 */
[----:B------:R-:W-:Y:S02]  /*9270*/  FSETP.NE.FTZ.AND P4, PT, R5, RZ, PT ;  /* 0x000000ff0500720b */ /* 0x000fe40003f95000 */
[----:B------:R-:W-:Y:S01]  /*9280*/  LEA.HI R8, R8, R11, RZ, 0x3 ;  /* 0x0000000b08087211 */ /* 0x000fe200078f18ff */
[----:B------:R-:W1:Y:S01]  /*9290*/  @P0 MUFU.RCP R10, R4 ;  /* 0x00000004000a0308 */ /* 0x000e620000001000 */
[----:B------:R-:W-:Y:S02]  /*92a0*/  LEA R7, R2, R7, 0x9 ;  /* 0x0000000702077211 */ /* 0x000fe400078e48ff */
        /* <DEDUP_REMOVED lines=58> */
[C---:B------:R-:W-:Y:S01]  /*9650*/  FMUL.FTZ R124, R9.reuse, R124 ;  /* 0x0000007c097c7220 */ /* 0x040fe20000410000 */
[----:B------:R-:W-:Y:S01]  /*9660*/  MOV R8, 0x20 ;  /* 0x0000002000087802 */ /* 0x000fe20000000f00 */
[C---:B------:R-:W-:Y:S01]  /*9670*/  FMUL.FTZ R125, R9.reuse, R125 ;  /* 0x0000007d097d7220 */ /* 0x040fe20000410000 */
[----:B------:R-:W-:Y:S01]  /*9680*/  LEA.HI R10, R10, R10, RZ, 0x1d ;  /* 0x0000000a0a0a7211 */ /* 0x000fe200078fe8ff */
[----:B------:R-:W-:Y:S01]  /*9690*/  FMUL.FTZ R120, R9, R120 ;  /* 0x0000007809787220 */ /* 0x000fe20000410000 */
[----:B------:R-:W-:Y:S01]  /*96a0*/  ISETP.NE.AND P3, PT, R219, -0x1, PT ;  /* 0xffffffffdb00780c */ /* 0x000fe20003f65270 */
        /* <DEDUP_REMOVED lines=36> */
[----:B------:R-:W2:Y:S01]  /*98f0*/  @P3 LDC.64 R10, c[0x0][0x298] ;  /* 0x0000a600ff0a3b82 */ /* 0x000ea20000000a00 */
        /* <DEDUP_REMOVED lines=40> */
[----:B------:R-:W-:Y:S01]  /*9b80*/  FMUL.FTZ R81, R9, R81 ;  /* 0x0000005109517220 */ /* 0x000fe20000410000 */
[----:B------:R1:W-:Y:S01]  /*9b90*/  STS [R25], R100 ;  /* 0x0000006419007388 */ /* 0x0003e20000000800 */
        /* <DEDUP_REMOVED lines=43> */
.L_x_957:
[----:B------:R-:W-:Y:S01]  /*9e50*/  ULDC.U8 UR4, c[0x0][0x3d8] ;  /* 0x0000f60000047ab9 */ /* 0x000fe20000000000 */
[----:B------:R-:W-:Y:S02]  /*9e60*/  F2FP.BF16.F32.PACK_AB R96, R9, R96 ;  /* 0x000000600960723e */ /* 0x000fe400000010ff */
[----:B------:R-:W-:Y:S02]  /*9e70*/  CS2R R8, SRZ ;  /* 0x0000000000087805 */ /* 0x000fe4000001ff00 */
[----:B------:R-:W-:Y:S01]  /*9e80*/  ISETP.NE.AND P1, PT, RZ, UR4, PT ;  /* 0x00000004ff007c0c */ /* 0x000fe2000bf25270 */
[----:B------:R-:W-:Y:S01]  /*9e90*/  ULDC.U8 UR4, c[0x0][0x3d9] ;  /* 0x0000f64000047ab9 */ /* 0x000fe20000000000 */
        /* <DEDUP_REMOVED lines=9> */
[----:B------:R-:W-:Y:S01]  /*9f30*/  PLOP3.LUT P2, PT, PT, PT, PT, 0x8, 0x0 ;  /* 0x000000000000781c */ /* 0x000fe20003f4e170 */
[----:B------:R-:W-:-:S12]  /*9f40*/  @P5 BRA `(.L_x_958) ;  /* 0x0000000000185947 */ /* 0x000fd80003800000 */
[----:B------:R-:W1:Y:S01]  /*9f50*/  S2R R8, SR_CTAID.Y ;  /* 0x0000000000087919 */ /* 0x000e620000002600 */
[----:B------:R-:W1:Y:S01]  /*9f60*/  LDC R9, c[0x0][0x2c4] ;  /* 0x0000b100ff097b82 */ /* 0x000e620000000800 */
[----:B------:R-:W-:Y:S01]  /*9f70*/  PLOP3.LUT P2, PT, PT, PT, PT, 0x80, 0x0 ;  /* 0x000000000000781c */ /* 0x000fe20003f4f070 */
[----:B-1----:R-:W-:-:S05]  /*9f80*/  IMAD R8, R8, R9, RZ ;  /* 0x0000000908087224 */ /* 0x002fca00078e02ff */
[----:B------:R-:W-:-:S04]  /*9f90*/  SEL R8, R8, R219, !P3 ;  /* 0x000000db08087207 */ /* 0x000fc80005800000 */
[----:B------:R-:W-:-:S07]  /*9fa0*/  SHF.R.S32.HI R9, RZ, 0x1f, R8 ;  /* 0x0000001fff097819 */ /* 0x000fce0000011408 */
.L_x_958:
[----:B------:R-:W-:Y:S01]  /*9fb0*/  ISETP.NE.AND P3, PT, RZ, UR4, PT ;  /* 0x00000004ff007c0c */ /* 0x000fe2000bf65270 */
[----:B------:R-:W-:Y:S01]  /*9fc0*/  STS [R25+0x400], R102 ;  /* 0x0004006619007388 */ /* 0x000fe20000000800 */
[----:B------:R-:W-:Y:S01]  /*9fd0*/  PLOP3.LUT P5, PT, PT, PT, PT, 0x8, 0x0 ;  /* 0x000000000000781c */ /* 0x000fe20003fae170 */
[----:B------:R-:W1:Y:S01]  /*9fe0*/  @P4 MUFU.LG2 R5, R5 ;  /* 0x0000000500054308 */ /* 0x000e620000000c00 */
[----:B------:R-:W-:Y:S01]  /*9ff0*/  SHF.R.S32.HI R35, RZ, 0x1f, R2 ;  /* 0x0000001fff237819 */ /* 0x000fe20000011402 */
[----:B------:R-:W-:Y:S01]  /*a000*/  STS [R7+0x2000], R36 ;  /* 0x0020002407007388 */ /* 0x000fe20000000800 */
[----:B------:R-:W-:Y:S01]  /*a010*/  LOP3.LUT P6, RZ, R6, 0x3, RZ, 0xc0, !PT ;  /* 0x0000000306ff7812 */ /* 0x000fe200078cc0ff */
[----:B------:R-:W-:Y:S01]  /*a020*/  BSSY B0, `(.L_x_959) ;  /* 0x0000068000007945 */ /* 0x000fe20003800000 */
[----:B------:R-:W-:Y:S01]  /*a030*/  LEA.HI R35, R35, R2, RZ, 0x2 ;  /* 0x0000000223237211 */ /* 0x000fe200078f10ff */
[----:B------:R-:W-:Y:S01]  /*a040*/  STS [R7+0x2400], R38 ;  /* 0x0024002607007388 */ /* 0x000fe20000000800 */
[----:B------:R-:W-:Y:S01]  /*a050*/  SHF.R.S32.HI R33, RZ, 0x3, R0 ;  /* 0x00000003ff217819 */ /* 0x000fe20000011400 */
[----:B------:R-:W2:Y:S01]  /*a060*/  @P0 MUFU.LG2 R4, R4 ;  /* 0x0000000400040308 */ /* 0x000ea20000000c00 */
[----:B------:R-:W-:Y:S01]  /*a070*/  LOP3.LUT R35, R35, 0xffffffc, RZ, 0xc0, !PT ;  /* 0x0ffffffc23237812 */ /* 0x000fe200078ec0ff */
[----:B------:R-:W-:Y:S01]  /*a080*/  STS [R13+0x2000], R40 ;  /* 0x002000280d007388 */ /* 0x000fe20000000800 */
[----:B------:R-:W3:Y:S01]  /*a090*/  @!P3 LDC R12, c[0x0][0x2c4] ;  /* 0x0000b100ff0cbb82 */ /* 0x000ee20000000800 */
[----:B------:R-:W-:Y:S01]  /*a0a0*/  @!P3 PLOP3.LUT P5, PT, P1, PT, PT, 0x80, 0x0 ;  /* 0x000000000000b81c */ /* 0x000fe20000faf070 */
[----:B------:R-:W-:Y:S01]  /*a0b0*/  @P3 IMAD.MOV.U32 R37, RZ, RZ, 0x1 ;  /* 0x00000001ff253424 */ /* 0x000fe200078e00ff */
[----:B------:R-:W-:Y:S01]  /*a0c0*/  STS [R13+0x2400], R42 ;  /* 0x0024002a0d007388 */ /* 0x000fe20000000800 */
[----:B------:R-:W-:-:S02]  /*a0d0*/  IMAD.IADD R35, R2, 0x1, -R35 ;  /* 0x0000000102237824 */ /* 0x000fc400078e0a23 */
[----:B-1----:R-:W-:Y:S01]  /*a0e0*/  @P4 FMUL.FTZ R5, R5, 0.69314718246459960938 ;  /* 0x3f31721805054820 */ /* 0x002fe20000410000 */
[----:B------:R-:W-:Y:S01]  /*a0f0*/  STS [R15+0x2000], R44 ;  /* 0x0020002c0f007388 */ /* 0x000fe20000000800 */
[----:B------:R-:W1:Y:S03]  /*a100*/  @!P3 LDC R29, c[0x0][0x270] ;  /* 0x00009c00ff1dbb82 */ /* 0x000e660000000800 */
[----:B------:R-:W-:Y:S01]  /*a110*/  STS [R15+0x2400], R46 ;  /* 0x0024002e0f007388 */ /* 0x000fe20000000800 */
[----:B--2---:R-:W-:-:S03]  /*a120*/  @P0 FMUL.FTZ R4, R4, 0.69314718246459960938 ;  /* 0x3f31721804040820 */ /* 0x004fc60000410000 */
[----:B------:R-:W-:Y:S01]  /*a130*/  STS [R17+0x2000], R48 ;  /* 0x0020003011007388 */ /* 0x000fe20000000800 */
[----:B------:R-:W2:Y:S03]  /*a140*/  @P3 LDC R28, c[0x0][0x2c0] ;  /* 0x0000b000ff1c3b82 */ /* 0x000ea60000000800 */
[----:B------:R-:W-:Y:S04]  /*a150*/  STS [R17+0x2400], R50 ;  /* 0x0024003211007388 */ /* 0x000fe80000000800 */
[----:B------:R-:W-:Y:S01]  /*a160*/  STS [R19+0x2000], R52 ;  /* 0x0020003413007388 */ /* 0x000fe20000000800 */
[----:B---3--:R-:W1:Y:S03]  /*a170*/  @P5 LDC R12, c[0x0][0x2e4] ;  /* 0x0000b900ff0c5b82 */ /* 0x008e660000000800 */
[----:B------:R-:W-:Y:S04]  /*a180*/  STS [R19+0x2400], R54 ;  /* 0x0024003613007388 */ /* 0x000fe80000000800 */
[----:B------:R-:W-:Y:S01]  /*a190*/  STS [R21+0x2000], R56 ;  /* 0x0020003815007388 */ /* 0x000fe20000000800 */
[----:B------:R-:W3:Y:S03]  /*a1a0*/  @P0 LDC R2, c[0x0][0x2e8] ;  /* 0x0000ba00ff020b82 */ /* 0x000ee60000000800 */
[----:B------:R-:W-:Y:S04]  /*a1b0*/  STS [R21+0x2400], R58 ;  /* 0x0024003a15007388 */ /* 0x000fe80000000800 */
[----:B------:R-:W-:Y:S01]  /*a1c0*/  STS [R23+0x2000], R60 ;  /* 0x0020003c17007388 */ /* 0x000fe20000000800 */
[----:B------:R-:W-:-:S03]  /*a1d0*/  @!P3 IMAD.MOV.U32 R28, RZ, RZ, 0x1 ;  /* 0x00000001ff1cb424 */ /* 0x000fc600078e00ff */
[----:B------:R-:W-:Y:S04]  /*a1e0*/  STS [R23+0x2400], R62 ;  /* 0x0024003e17007388 */ /* 0x000fe80000000800 */
[----:B------:R-:W-:Y:S01]  /*a1f0*/  STS [R25+0x2000], R64 ;  /* 0x0020004019007388 */ /* 0x000fe20000000800 */
[----:B-1----:R-:W-:Y:S01]  /*a200*/  @!P3 IMAD R37, R12, R29, RZ ;  /* 0x0000001d0c25b224 */ /* 0x002fe200078e02ff */
[----:B------:R-:W-:Y:S02]  /*a210*/  SHF.R.S32.HI R29, RZ, 0x1f, R6 ;  /* 0x0000001fff1d7819 */ /* 0x000fe40000011406 */
[----:B------:R-:W-:Y:S02]  /*a220*/  STS [R25+0x2400], R66 ;  /* 0x0024004219007388 */ /* 0x000fe40000000800 */
[----:B------:R-:W-:Y:S01]  /*a230*/  LEA.HI R29, R29, R6, RZ, 0x2 ;  /* 0x000000061d1d7211 */ /* 0x000fe200078f10ff */
[----:B------:R-:W-:Y:S01]  /*a240*/  IMAD.MOV.U32 R6, RZ, RZ, 0x7f800000 ;  /* 0x7f800000ff067424 */ /* 0x000fe200078e00ff */
        /* <DEDUP_REMOVED lines=9> */
[----:B------:R-:W-:Y:S04]  /*a2e0*/  STS [R19+0x4400], R86 ;  /* 0x0044005613007388 */ /* 0x000fe80000000800 */
[----:B------:R-:W-:Y:S04]  /*a2f0*/  STS [R21+0x4000], R88 ;  /* 0x0040005815007388 */ /* 0x000fe80000000800 */
[----:B------:R-:W-:Y:S01]  /*a300*/  STS [R21+0x4400], R90 ;  /* 0x0044005a15007388 */ /* 0x000fe20000000800 */
[----:B-1----:R-:W1:Y:S03]  /*a310*/  @P3 LDC.64 R14, c[0x0][0x2c0] ;  /* 0x0000b000ff0e3b82 */ /* 0x002e660000000a00 */
[----:B------:R-:W-:Y:S04]  /*a320*/  STS [R23+0x4000], R92 ;  /* 0x0040005c17007388 */ /* 0x000fe80000000800 */
[----:B------:R-:W-:Y:S04]  /*a330*/  STS [R23+0x4400], R94 ;  /* 0x0044005e17007388 */ /* 0x000fe80000000800 */
[----:B------:R-:W-:Y:S04]  /*a340*/  STS [R25+0x4000], R96 ;  /* 0x0040006019007388 */ /* 0x000fe80000000800 */
[----:B------:R4:W-:Y:S01]  /*a350*/  STS [R25+0x4400], R98 ;  /* 0x0044006219007388 */ /* 0x0009e20000000800 */
[----:B------:R-:W-:Y:S01]  /*a360*/  BAR.SYNC.DEFER_BLOCKING 0x0 ;  /* 0x0000000000007b1d */ /* 0x000fe20000010000 */
[----:B-1----:R-:W-:Y:S01]  /*a370*/  @P3 IMAD R14, R15, R14, RZ ;  /* 0x0000000e0f0e3224 */ /* 0x002fe200078e02ff */
[----:B------:R-:W-:Y:S01]  /*a380*/  LEA.HI.SX32 R15, R0, 0x10, 0x1d ;  /* 0x00000010000f7811 */ /* 0x000fe200078feaff */
[----:B------:R-:W-:-:S03]  /*a390*/  @!P3 IMAD.MOV.U32 R14, RZ, RZ, R12 ;  /* 0x000000ffff0eb224 */ /* 0x000fc600078e000c */
[----:B------:R-:W1:Y:S01]  /*a3a0*/  S2R R10, SR_TID.X ;  /* 0x00000000000a7919 */ /* 0x000e620000002100 */
[----:B------:R-:W5:Y:S01]  /*a3b0*/  S2R R24, SR_CTAID.Y ;  /* 0x0000000000187919 */ /* 0x000f620000002600 */
[----:B------:R-:W2:Y:S01]  /*a3c0*/  S2R R27, SR_CTAID.X ;  /* 0x00000000001b7919 */ /* 0x000ea20000002500 */
[----:B------:R-:W3:Y:S01]  /*a3d0*/  S2R R13, SR_CTAID.Z ;  /* 0x00000000000d7919 */ /* 0x000ee20000002700 */
[----:B----4-:R-:W4:Y:S01]  /*a3e0*/  @P4 LDC R25, c[0x0][0x2e8] ;  /* 0x0000ba00ff194b82 */ /* 0x010f220000000800 */
[----:B------:R1:W2:Y:S04]  /*a3f0*/  LDS.128 R20, [R221+0x1800] ;  /* 0x00180000dd147984 */ /* 0x0002a80000000c00 */
[----:B------:R1:W2:Y:S02]  /*a400*/  LDS.128 R16, [R221+0x3800] ;  /* 0x00380000dd107984 */ /* 0x0002a40000000c00 */
[----:B-1----:R-:W-:Y:S01]  /*a410*/  SHF.R.S32.HI R7, RZ, 0x1f, R10 ;  /* 0x0000001fff077819 */ /* 0x002fe2000001140a */
[----:B-----5:R-:W-:-:S03]  /*a420*/  IMAD R24, R24, R37, RZ ;  /* 0x0000002518187224 */ /* 0x020fc600078e02ff */
[----:B------:R-:W-:Y:S01]  /*a430*/  LEA.HI R7, R7, R10, RZ, 0x3 ;  /* 0x0000000a07077211 */ /* 0x000fe200078f18ff */
[----:B----4-:R-:W-:Y:S01]  /*a440*/  @P4 FFMA.FTZ R6, R132, R25, R5 ;  /* 0x0000001984064223 */ /* 0x010fe20000010005 */
[C---:B--2---:R-:W-:Y:S01]  /*a450*/  IMAD R30, R27.reuse, -0x40, R224 ;  /* 0xffffffc01b1e7824 */ /* 0x044fe200078e02e0 */
[----:B------:R-:W-:Y:S01]  /*a460*/  SEL R24, R24, RZ, !P2 ;  /* 0x000000ff18187207 */ /* 0x000fe20005000000 */
[----:B------:R-:W-:Y:S01]  /*a470*/  IMAD R12, R27, R28, RZ ;  /* 0x0000001c1b0c7224 */ /* 0x000fe200078e02ff */
[----:B------:R-:W-:Y:S02]  /*a480*/  LOP3.LUT R31, R7, 0xfffffff8, RZ, 0xc0, !PT ;  /* 0xfffffff8071f7812 */ /* 0x000fe400078ec0ff */
[----:B------:R-:W-:Y:S01]  /*a490*/  ISETP.GE.AND P3, PT, R15, R30, PT ;  /* 0x0000001e0f00720c */ /* 0x000fe20003f66270 */
[----:B---3--:R-:W-:Y:S01]  /*a4a0*/  IMAD R15, R13, R14, R24 ;  /* 0x0000000e0d0f7224 */ /* 0x008fe200078e0218 */
[----:B------:R-:W-:Y:S01]  /*a4b0*/  ISETP.GE.AND P1, PT, R33, R30, PT ;  /* 0x0000001e2100720c */ /* 0x000fe20003f26270 */
[----:B------:R-:W-:-:S02]  /*a4c0*/  IMAD.SHL.U32 R12, R12, 0x40, RZ ;  /* 0x000000400c0c7824 */ /* 0x000fc400078e00ff */
[----:B------:R-:W-:Y:S01]  /*a4d0*/  IMAD.IADD R31, R10, 0x1, -R31 ;  /* 0x000000010a1f7824 */ /* 0x000fe200078e0a1f */
[----:B------:R-:W-:Y:S02]  /*a4e0*/  SHF.R.S32.HI R10, RZ, 0x2, R29 ;  /* 0x00000002ff0a7819 */ /* 0x000fe4000001141d */
[--C-:B------:R-:W-:Y:S01]  /*a4f0*/  IADD3 R8, P5, P2, R12, R8, R15.reuse ;  /* 0x000000080c087210 */ /* 0x100fe20007abe00f */
[----:B------:R-:W-:Y:S01]  /*a500*/  IMAD.SHL.U32 R25, R31, 0x8, RZ ;  /* 0x000000081f197824 */ /* 0x000fe200078e00ff */
[----:B------:R-:W-:Y:S01]  /*a510*/  SHF.R.S32.HI R29, RZ, 0x1f, R12 ;  /* 0x0000001fff1d7819 */ /* 0x000fe2000001140c */
[----:B------:R-:W-:Y:S01]  /*a520*/  IMAD R35, R35, 0x10, R10 ;  /* 0x0000001023237824 */ /* 0x000fe200078e020a */
[----:B------:R-:W-:Y:S01]  /*a530*/  SHF.R.S32.HI R15, RZ, 0x1f, R15 ;  /* 0x0000001fff0f7819 */ /* 0x000fe2000001140f */
[----:B------:R-:W-:Y:S02]  /*a540*/  IMAD.MOV.U32 R10, RZ, RZ, 0x7f800000 ;  /* 0x7f800000ff0a7424 */ /* 0x000fe400078e00ff */
[----:B------:R-:W-:Y:S01]  /*a550*/  @P0 FFMA.FTZ R10, R3, R2, R4 ;  /* 0x00000002030a0223 */ /* 0x000fe20000010004 */
        /* <DEDUP_REMOVED lines=20> */
.L_x_960:
[----:B------:R-:W-:Y:S05]  /*a6a0*/  BSYNC B0 ;  /* 0x0000000000007941 */ /* 0x000fea0003800000 */
.L_x_959:
[----:B-1----:R-:W-:Y:S01]  /*a6b0*/  SHF.R.S32.HI R2, RZ, 0x1f, R25 ;  /* 0x0000001fff027819 */ /* 0x002fe20000011419 */
[----:B------:R-:W-:Y:S01]  /*a6c0*/  ULDC.64 UR4, c[0x0][0x2a0] ;  /* 0x0000a80000047ab9 */ /* 0x000fe20000000a00 */
[----:B------:R-:W-:Y:S01]  /*a6d0*/  IADD3 R6, P0, R25, R26, RZ ;  /* 0x0000001a19067210 */ /* 0x000fe20007f1e0ff */
[----:B------:R-:W-:Y:S01]  /*a6e0*/  BSSY B0, `(.L_x_961) ;  /* 0x0000022000007945 */ /* 0x000fe20003800000 */
[----:B------:R-:W-:Y:S02]  /*a6f0*/  SHF.R.S32.HI R3, RZ, 0x1f, R13 ;  /* 0x0000001fff037819 */ /* 0x000fe4000001140d */
[----:B------:R-:W-:Y:S01]  /*a700*/  SHF.R.S32.HI R26, RZ, 0x3, R7 ;  /* 0x00000003ff1a7819 */ /* 0x000fe20000011407 */
[----:B------:R-:W-:Y:S01]  /*a710*/  IMAD.X R7, R2, 0x1, R11, P0 ;  /* 0x0000000102077824 */ /* 0x000fe200000e060b */
[----:B------:R-:W-:Y:S01]  /*a720*/  LEA.HI.SX32 R5, R0, 0x20, 0x1d ;  /* 0x0000002000057811 */ /* 0x000fe200078feaff */
[----:B------:R-:W-:Y:S01]  /*a730*/  IMAD R2, R3, UR4, RZ ;  /* 0x0000000403027c24 */ /* 0x000fe2000f8e02ff */
[----:B------:R1:W2:Y:S01]  /*a740*/  LDS.128 R8, [R221+0x2000] ;  /* 0x00200000dd087984 */ /* 0x0002a20000000c00 */
[----:B------:R-:W-:Y:S01]  /*a750*/  VIADD R0, R26, 0x30 ;  /* 0x000000301a007836 */ /* 0x000fe20000000000 */
[----:B------:R-:W-:Y:S01]  /*a760*/  ISETP.GE.AND P2, PT, R5, R30, PT ;  /* 0x0000001e0500720c */ /* 0x000fe20003f46270 */
[C---:B------:R-:W-:Y:S01]  /*a770*/  IMAD R29, R13.reuse, UR5, R2 ;  /* 0x000000050d1d7c24 */ /* 0x040fe2000f8e0202 */
[----:B------:R-:W-:Y:S01]  /*a780*/  SHF.R.S32.HI R27, RZ, 0x1f, R26 ;  /* 0x0000001fff1b7819 */ /* 0x000fe2000001141a */
[----:B------:R-:W-:Y:S01]  /*a790*/  IMAD.WIDE.U32 R2, R13, UR4, R6 ;  /* 0x000000040d027c25 */ /* 0x000fe2000f8e0006 */
[----:B------:R-:W-:Y:S01]  /*a7a0*/  ISETP.GE.AND P0, PT, R0, R207, PT ;  /* 0x000000cf0000720c */ /* 0x000fe20003f06270 */
[----:B------:R1:W3:Y:S02]  /*a7b0*/  LDS.128 R12, [R221] ;  /* 0x00000000dd0c7984 */ /* 0x0002e40000000c00 */
[----:B------:R-:W-:-:S02]  /*a7c0*/  IMAD.WIDE R26, R220, 0x40, R26 ;  /* 0x00000040dc1a7825 */ /* 0x000fc400078e021a */
[----:B------:R1:W4:Y:S02]  /*a7d0*/  LDS.128 R4, [R221+0x4000] ;  /* 0x00400000dd047984 */ /* 0x0003240000000c00 */
        /* <DEDUP_REMOVED lines=18> */
.L_x_962:
[----:B------:R-:W-:Y:S05]  /*a900*/  BSYNC B0 ;  /* 0x0000000000007941 */ /* 0x000fea0003800000 */
.L_x_961:
        /* <DEDUP_REMOVED lines=24> */
.L_x_964:
[----:B------:R-:W-:Y:S05]  /*aa90*/  BSYNC B0 ;  /* 0x0000000000007941 */ /* 0x000fea0003800000 */
.L_x_963:
        /* <DEDUP_REMOVED lines=24> */
.L_x_966:
[----:B------:R-:W-:Y:S05]  /*ac20*/  BSYNC B0 ;  /* 0x0000000000007941 */ /* 0x000fea0003800000 */
.L_x_965:
        /* <DEDUP_REMOVED lines=23> */
.L_x_923:
[----:B------:R-:W1:Y:S01]  /*ada0*/  LDC.U8 R10, c[0x0][0x3d9] ;  /* 0x0000f640ff0a7b82 */ /* 0x000e620000000000 */
[----:B------:R-:W-:Y:S01]  /*adb0*/  ISETP.NE.AND P3, PT, R219, -0x1, PT ;  /* 0xffffffffdb00780c */ /* 0x000fe20003f65270 */
[----:B------:R-:W-:Y:S01]  /*adc0*/  ULDC.64 UR4, c[0x0][0x2a0] ;  /* 0x0000a80000047ab9 */ /* 0x000fe20000000a00 */
[----:B------:R-:W-:Y:S01]  /*add0*/  SHF.R.S32.HI R7, RZ, 0x1f, R6 ;  /* 0x0000001fff077819 */ /* 0x000fe20000011406 */
[----:B------:R-:W-:Y:S01]  /*ade0*/  BSSY B0, `(.L_x_967) ;  /* 0x000003b000007945 */ /* 0x000fe20003800000 */
[----:B------:R-:W-:Y:S02]  /*adf0*/  IADD3 R224, -R207, R224, RZ ;  /* 0x000000e0cfe07210 */ /* 0x000fe40007ffe1ff */
[----:B------:R-:W-:Y:S01]  /*ae00*/  LEA.HI R12, R7, R6, RZ, 0x3 ;  /* 0x00000006070c7211 */ /* 0x000fe200078f18ff */
[----:B------:R-:W2:Y:S06]  /*ae10*/  LDC.U8 R5, c[0x0][0x3d8] ;  /* 0x0000f600ff057b82 */ /* 0x000eac0000000000 */
[----:B------:R-:W-:-:S02]  /*ae20*/  @!P3 SHF.R.S32.HI R11, RZ, 0x1f, R4 ;  /* 0x0000001fff0bb819 */ /* 0x000fc40000011404 */
[----:B------:R-:W3:Y:S01]  /*ae30*/  @!P3 LDC.64 R2, c[0x0][0x290] ;  /* 0x0000a400ff02bb82 */ /* 0x000ee20000000a00 */
[----:B-1----:R-:W-:-:S07]  /*ae40*/  ISETP.NE.AND P0, PT, R10, RZ, PT ;  /* 0x000000ff0a00720c */ /* 0x002fce0003f05270 */
[----:B------:R-:W1:Y:S01]  /*ae50*/  @P3 LDC.64 R8, c[0x0][0x298] ;  /* 0x0000a600ff083b82 */ /* 0x000e620000000a00 */
[C---:B--2---:R-:W-:Y:S02]  /*ae60*/  ISETP.NE.AND P2, PT, R5.reuse, RZ, PT ;  /* 0x000000ff0500720c */ /* 0x044fe40003f45270 */
[----:B------:R-:W-:Y:S02]  /*ae70*/  ISETP.NE.AND P1, PT, R5, RZ, !P0 ;  /* 0x000000ff0500720c */ /* 0x000fe40004725270 */
[----:B------:R-:W-:-:S03]  /*ae80*/  LOP3.LUT R5, R12, 0xfffffff8, RZ, 0xc0, !PT ;  /* 0xfffffff80c057812 */ /* 0x000fc600078ec0ff */
[----:B------:R-:W2:Y:S01]  /*ae90*/  @!P0 LDC R0, c[0x0][0x2c4] ;  /* 0x0000b100ff008b82 */ /* 0x000ea20000000800 */
[----:B------:R-:W-:Y:S01]  /*aea0*/  ISETP.NE.OR P2, PT, R10, RZ, !P2 ;  /* 0x000000ff0a00720c */ /* 0x000fe20005745670 */
[-C--:B---3--:R-:W-:Y:S01]  /*aeb0*/  @!P3 IMAD R11, R11, R2.reuse, RZ ;  /* 0x000000020b0bb224 */ /* 0x088fe200078e02ff */
[----:B------:R-:W-:Y:S01]  /*aec0*/  SHF.R.S32.HI R12, RZ, 0x3, R12 ;  /* 0x00000003ff0c7819 */ /* 0x000fe2000001140c */
[----:B------:R-:W-:-:S04]  /*aed0*/  @!P3 IMAD.WIDE.U32 R14, R4, R2, RZ ;  /* 0x00000002040eb225 */ /* 0x000fc800078e00ff */
[----:B------:R-:W3:Y:S01]  /*aee0*/  @!P0 LDC R7, c[0x0][0x270] ;  /* 0x00009c00ff078b82 */ /* 0x000ee20000000800 */
[----:B------:R-:W-:Y:S01]  /*aef0*/  IMAD.IADD R6, R6, 0x1, -R5 ;  /* 0x0000000106067824 */ /* 0x000fe200078e0a05 */
[----:B------:R-:W-:Y:S01]  /*af00*/  SHF.R.S32.HI R13, RZ, 0x1f, R12 ;  /* 0x0000001fff0d7819 */ /* 0x000fe2000001140c */
[----:B------:R-:W-:Y:S02]  /*af10*/  @!P3 IMAD R3, R4, R3, R11 ;  /* 0x000000030403b224 */ /* 0x000fe400078e020b */
[----:B-1----:R-:W-:-:S03]  /*af20*/  @P3 IMAD.WIDE.U32 R20, R219, R8, RZ ;  /* 0x00000008db143225 */ /* 0x002fc600078e00ff */
[----:B------:R-:W1:Y:S01]  /*af30*/  @P0 LDC R8, c[0x0][0x2c0] ;  /* 0x0000b000ff080b82 */ /* 0x000e620000000800 */
[----:B------:R-:W-:Y:S01]  /*af40*/  @!P3 IMAD.MOV.U32 R20, RZ, RZ, R14 ;  /* 0x000000ffff14b224 */ /* 0x000fe200078e000e */
[----:B------:R-:W-:Y:S01]  /*af50*/  SHF.R.S32.HI R14, RZ, 0x1f, R27 ;  /* 0x0000001fff0e7819 */ /* 0x000fe2000001141b */
[----:B------:R-:W-:Y:S02]  /*af60*/  IMAD.SHL.U32 R5, R6, 0x8, RZ ;  /* 0x0000000806057824 */ /* 0x000fe400078e00ff */
[----:B------:R-:W-:Y:S02]  /*af70*/  @P3 IMAD R10, R219, R9, R21 ;  /* 0x00000009db0a3224 */ /* 0x000fe400078e0215 */
[----:B------:R-:W-:Y:S01]  /*af80*/  @!P3 IMAD.IADD R10, R15, 0x1, R3 ;  /* 0x000000010f0ab824 */ /* 0x000fe200078e0203 */
[----:B--2---:R-:W2:Y:S01]  /*af90*/  @P1 LDC R0, c[0x0][0x2e4] ;  /* 0x0000b900ff001b82 */ /* 0x004ea20000000800 */
[----:B------:R-:W-:Y:S01]  /*afa0*/  IADD3 R20, P1, R5, R20, RZ ;  /* 0x0000001405147210 */ /* 0x000fe20007f3e0ff */
[----:B------:R-:W-:-:S02]  /*afb0*/  IMAD R14, R14, UR4, RZ ;  /* 0x000000040e0e7c24 */ /* 0x000fc4000f8e02ff */
[C---:B------:R-:W-:Y:S01]  /*afc0*/  VIADD R11, R12.reuse, 0x10 ;  /* 0x000000100c0b7836 */ /* 0x040fe20000000000 */
[----:B------:R-:W-:Y:S01]  /*afd0*/  LEA.HI.X.SX32 R21, R5, R10, 0x1, P1 ;  /* 0x0000000a05157211 */ /* 0x000fe200008f0eff */
[----:B------:R-:W-:Y:S01]  /*afe0*/  IMAD R23, R27, UR5, R14 ;  /* 0x000000051b177c24 */ /* 0x000fe2000f8e020e */
[-C--:B------:R-:W-:Y:S01]  /*aff0*/  ISETP.GE.AND P1, PT, R12, R224.reuse, PT ;  /* 0x000000e00c00720c */ /* 0x080fe20003f26270 */
[----:B------:R-:W4:Y:S01]  /*b000*/  @P0 LDC.64 R2, c[0x0][0x2c0] ;  /* 0x0000b000ff020b82 */ /* 0x000f220000000a00 */
[----:B------:R-:W-:Y:S01]  /*b010*/  ISETP.GE.AND P3, PT, R11, R224, PT ;  /* 0x000000e00b00720c */ /* 0x000fe20003f66270 */
[----:B------:R-:W-:Y:S01]  /*b020*/  IMAD.WIDE.U32 R20, R27, UR4, R20 ;  /* 0x000000041b147c25 */ /* 0x000fe2000f8e0014 */
[----:B------:R-:W-:-:S03]  /*b030*/  IADD3 R10, R5, 0x80, RZ ;  /* 0x00000080050a7810 */ /* 0x000fc60007ffe0ff */
[----:B------:R-:W-:Y:S02]  /*b040*/  IMAD.WIDE R220, R220, 0x40, R12 ;  /* 0x00000040dcdc7825 */ /* 0x000fe400078e020c */
[----:B------:R-:W1:Y:S02]  /*b050*/  @!P2 LDC R9, c[0x0][0x2c4] ;  /* 0x0000b100ff09ab82 */ /* 0x000e640000000800 */
[----:B------:R-:W-:Y:S02]  /*b060*/  VIADD R14, R5, 0x40 ;  /* 0x00000040050e7836 */ /* 0x000fe40000000000 */
[----:B------:R-:W-:Y:S01]  /*b070*/  IMAD.IADD R23, R23, 0x1, R21 ;  /* 0x0000000117177824 */ /* 0x000fe200078e0215 */
[----:B---3--:R-:W-:Y:S06]  /*b080*/  @P1 BRA `(.L_x_968) ;  /* 0x0000000000401947 */ /* 0x008fec0003800000 */
        /* <DEDUP_REMOVED lines=16> */
.L_x_968:
[----:B------:R-:W-:Y:S05]  /*b190*/  BSYNC B0 ;  /* 0x0000000000007941 */ /* 0x000fea0003800000 */
.L_x_967:
        /* <DEDUP_REMOVED lines=24> */
.L_x_970:
[----:B------:R-:W-:Y:S05]  /*b320*/  BSYNC B0 ;  /* 0x0000000000007941 */ /* 0x000fea0003800000 */
.L_x_969:
[----:B------:R-:W-:Y:S01]  /*b330*/  ISETP.GE.AND P4, PT, R15, R224, PT ;  /* 0x000000e00f00720c */ /* 0x000fe20003f86270 */
[----:B--2---:R-:W-:Y:S01]  /*b340*/  @!P0 IMAD R19, R0, R7, RZ ;  /* 0x0000000700138224 */ /* 0x004fe200078e02ff */
[----:B------:R-:W-:Y:S01]  /*b350*/  BSSY B0, `(.L_x_971) ;  /* 0x000001b000007945 */ /* 0x000fe20003800000 */
[----:B----4-:R-:W-:Y:S01]  /*b360*/  @P0 IMAD R2, R3, R2, RZ ;  /* 0x0000000203020224 */ /* 0x010fe200078e02ff */
[----:B------:R-:W-:Y:S01]  /*b370*/  ISETP.NE.AND P3, PT, R6, RZ, PT ;  /* 0x000000ff0600720c */ /* 0x000fe20003f65270 */
[C---:B-1----:R-:W-:Y:S01]  /*b380*/  @!P1 IMAD R219, R4.reuse, R9, RZ ;  /* 0x0000000904db9224 */ /* 0x042fe200078e02ff */
        /* <DEDUP_REMOVED lines=23> */
.L_x_972:
[----:B------:R-:W-:Y:S05]  /*b500*/  BSYNC B0 ;  /* 0x0000000000007941 */ /* 0x000fea0003800000 */
.L_x_971:
[-C--:B------:R-:W-:Y:S01]  /*b510*/  ISETP.GE.AND P1, PT, R3, R224.reuse, PT ;  /* 0x000000e00300720c */ /* 0x080fe20003f26270 */
[----:B------:R-:W-:Y:S01]  /*b520*/  @!P0 IMAD.MOV.U32 R8, RZ, RZ, 0x1 ;  /* 0x00000001ff088424 */ /* 0x000fe200078e00ff */
[----:B------:R-:W-:Y:S01]  /*b530*/  SEL R19, R19, RZ, P2 ;  /* 0x000000ff13137207 */ /* 0x000fe20001000000 */
[----:B------:R-:W-:Y:S01]  /*b540*/  BSSY B0, `(.L_x_973) ;  /* 0x000001d000007945 */ /* 0x000fe20003800000 */
[-C--:B------:R-:W-:Y:S02]  /*b550*/  ISETP.GE.OR P6, PT, R12, R224.reuse, P3 ;  /* 0x000000e00c00720c */ /* 0x080fe40001fc6670 */
[----:B------:R-:W-:Y:S02]  /*b560*/  CS2R R16, SRZ ;  /* 0x0000000000107805 */ /* 0x000fe4000001ff00 */
        /* <DEDUP_REMOVED lines=12> */
[----:B-1----:R-:W-:Y:S01]  /*b630*/  IMAD.X R7, RZ, RZ, R221, P0 ;  /* 0x000000ffff077224 */ /* 0x002fe200000e06dd */
        /* <DEDUP_REMOVED lines=13> */
.L_x_974:
[----:B------:R-:W-:Y:S05]  /*b710*/  BSYNC B0 ;  /* 0x0000000000007941 */ /* 0x000fea0003800000 */
.L_x_973:
        /* <DEDUP_REMOVED lines=10> */
[----:B-12---:R-:W-:-:S03]  /*b7c0*/  IMAD.MOV.U32 R7, RZ, RZ, 0x7f800000 ;  /* 0x7f800000ff077424 */ /* 0x006fc600078e00ff */
[----:B------:R-:W-:-:S04]  /*b7d0*/  IADD3 R5, P0, R0, R207, RZ ;  /* 0x000000cf00057210 */ /* 0x000fc80007f1e0ff */
[----:B------:R-:W-:Y:S02]  /*b7e0*/  LEA.HI.X.SX32 R0, R0, R16, 0x1, P0 ;  /* 0x0000001000007211 */ /* 0x000fe400000f0eff */
[----:B------:R-:W-:-:S04]  /*b7f0*/  LEA R4, P0, R5, UR4, 0x2 ;  /* 0x0000000405047c11 */ /* 0x000fc8000f8010ff */
[----:B------:R-:W-:-:S05]  /*b800*/  LEA.HI.X R5, R5, UR5, R0, 0x2, P0 ;  /* 0x0000000505057c11 */ /* 0x000fca00080f1400 */
[----:B------:R4:W-:Y:S04]  /*b810*/  STG.E desc[UR10][R4.64], R7 ;  /* 0x0000000704007986 */ /* 0x0009e8000c10190a */
.L_x_976:
[----:B------:R-:W-:Y:S05]  /*b820*/  BSYNC B0 ;  /* 0x0000000000007941 */ /* 0x000fea0003800000 */
.L_x_975:
[----:B------:R-:W-:Y:S04]  /*b830*/  BSSY B0, `(.L_x_977) ;  /* 0x000000a000007945 */ /* 0x000fe80003800000 */
[----:B------:R-:W-:Y:S05]  /*b840*/  @P5 BRA `(.L_x_978) ;  /* 0x0000000000205947 */ /* 0x000fea0003800000 */
[----:B------:R-:W-:Y:S01]  /*b850*/  IMAD R0, R11, R8, RZ ;  /* 0x000000080b007224 */ /* 0x000fe200078e02ff */
[----:B------:R-:W-:Y:S01]  /*b860*/  ULDC.64 UR4, c[0x0][0x2b0] ;  /* 0x0000ac0000047ab9 */ /* 0x000fe20000000a00 */
[----:B-12-4-:R-:W-:-:S03]  /*b870*/  IMAD.MOV.U32 R7, RZ, RZ, 0x7f800000 ;  /* 0x7f800000ff077424 */ /* 0x016fc600078e00ff */
[----:B------:R-:W-:-:S04]  /*b880*/  IADD3 R5, P0, R0, R207, RZ ;  /* 0x000000cf00057210 */ /* 0x000fc80007f1e0ff */
[----:B------:R-:W-:Y:S02]  /*b890*/  LEA.HI.X.SX32 R0, R0, R16, 0x1, P0 ;  /* 0x0000001000007211 */ /* 0x000fe400000f0eff */
[----:B------:R-:W-:-:S04]  /*b8a0*/  LEA R4, P0, R5, UR4, 0x2 ;  /* 0x0000000405047c11 */ /* 0x000fc8000f8010ff */
[----:B------:R-:W-:-:S05]  /*b8b0*/  LEA.HI.X R5, R5, UR5, R0, 0x2, P0 ;  /* 0x0000000505057c11 */ /* 0x000fca00080f1400 */
[----:B------:R1:W-:Y:S04]  /*b8c0*/  STG.E desc[UR10][R4.64], R7 ;  /* 0x0000000704007986 */ /* 0x0003e8000c10190a */
.L_x_978:
[----:B------:R-:W-:Y:S05]  /*b8d0*/  BSYNC B0 ;  /* 0x0000000000007941 */ /* 0x000fea0003800000 */
.L_x_977:
        /* <DEDUP_REMOVED lines=10> */
.L_x_980:
[----:B------:R-:W-:Y:S05]  /*b980*/  BSYNC B0 ;  /* 0x0000000000007941 */ /* 0x000fea0003800000 */
.L_x_979:
[----:B------:R-:W-:Y:S05]  /*b990*/  @P3 EXIT ;  /* 0x000000000000394d */ /* 0x000fea0003800000 */
[----:B------:R-:W-:Y:S01]  /*b9a0*/  IMAD R3, R3, R8, RZ ;  /* 0x0000000803037224 */ /* 0x000fe200078e02ff */
[----:B------:R-:W-:Y:S01]  /*b9b0*/  ULDC.64 UR4, c[0x0][0x2b0] ;  /* 0x0000ac0000047ab9 */ /* 0x000fe20000000a00 */
[----:B-1--4-:R-:W-:-:S03]  /*b9c0*/  IMAD.MOV.U32 R5, RZ, RZ, 0x7f800000 ;  /* 0x7f800000ff057424 */ /* 0x012fc600078e00ff */
[----:B------:R-:W-:-:S04]  /*b9d0*/  IADD3 R207, P0, R3, R207, RZ ;  /* 0x000000cf03cf7210 */ /* 0x000fc80007f1e0ff */
[----:B------:R-:W-:Y:S02]  /*b9e0*/  LEA.HI.X.SX32 R16, R3, R16, 0x1, P0 ;  /* 0x0000001003107211 */ /* 0x000fe400000f0eff */
[----:B------:R-:W-:-:S04]  /*b9f0*/  LEA R2, P0, R207, UR4, 0x2 ;  /* 0x00000004cf027c11 */ /* 0x000fc8000f8010ff */
[----:B------:R-:W-:-:S05]  /*ba00*/  LEA.HI.X R3, R207, UR5, R16, 0x2, P0 ;  /* 0x00000005cf037c11 */ /* 0x000fca00080f1410 */
[----:B------:R-:W-:Y:S01]  /*ba10*/  STG.E desc[UR10][R2.64], R5 ;  /* 0x0000000502007986 */ /* 0x000fe2000c10190a */
[----:B------:R-:W-:Y:S05]  /*ba20*/  EXIT ;  /* 0x000000000000794d */ /* 0x000fea0003800000 */
.L_x_981:
        /* <DEDUP_REMOVED lines=13> */
.L_x_1526:


//--------------------- .text._ZN5flash16flash_fwd_kernelI23Flash_fwd_kernel_traitsILi192ELi64ELi64ELi4ELb0ELb0EN7cutlass10bfloat16_tE19Flash_kernel_traitsILi192ELi64ELi64ELi4ES3_EELb1ELb0ELb0ELb1ELb0ELb0ELb0ELb1EEEvNS_16Flash_fwd_paramsE --------------------------
	.section	.text._ZN5flash16flash_fwd_kernelI23Flash_fwd_kernel_traitsILi192ELi64ELi64ELi4ELb0ELb0EN7cutlass10bfloat16_tE19Flash_kernel_traitsILi192ELi64ELi64ELi4ES3_EELb1ELb0ELb0ELb1ELb0ELb0ELb0ELb1EEEvNS_16Flash_fwd_paramsE,"ax",@progbits
	.align	128
        .global         _ZN5flash16flash_fwd_kernelI23Flash_fwd_kernel_traitsILi192ELi64ELi64ELi4ELb0ELb0EN7cutlass10bfloat16_tE19Flash_kernel_traitsILi192ELi64ELi64ELi4ES3_EELb1ELb0ELb0ELb1ELb0ELb0ELb0ELb1EEEvNS_16Flash_fwd_paramsE
        .type           _ZN5flash16flash_fwd_kernelI23Flash_fwd_kernel_traitsILi192ELi64ELi64ELi4ELb0ELb0EN7cutlass10bfloat16_tE19Flash_kernel_traitsILi192ELi64ELi64ELi4ES3_EELb1ELb0ELb0ELb1ELb0ELb0ELb0ELb1EEEvNS_16Flash_fwd_paramsE,@function
        .size           _ZN5flash16flash_fwd_kernelI23Flash_fwd_kernel_traitsILi192ELi64ELi64ELi4ELb0ELb0EN7cutlass10bfloat16_tE19Flash_kernel_traitsILi192ELi64ELi64ELi4ES3_EELb1ELb0ELb0ELb1ELb0ELb0ELb0ELb1EEEvNS_16Flash_fwd_paramsE,(.L_x_1527 - _ZN5flash16flash_fwd_kernelI23Flash_fwd_kernel_traitsILi192ELi64ELi64ELi4ELb0ELb0EN7cutlass10bfloat16_tE19Flash_kernel_traitsILi192ELi64ELi64ELi4ES3_EELb1ELb0ELb0ELb1ELb0ELb0ELb0ELb1EEEvNS_16Flash_fwd_paramsE)
        .other          _ZN5flash16flash_fwd_kernelI23Flash_fwd_kernel_traitsILi192ELi64ELi64ELi4ELb0ELb0EN7cutlass10bfloat16_tE19Flash_kernel_traitsILi192ELi64ELi64ELi4ES3_EELb1ELb0ELb0ELb1ELb0ELb0ELb0ELb1EEEvNS_16Flash_fwd_paramsE,@"STO_CUDA_ENTRY STV_DEFAULT"
_ZN5flash16flash_fwd_kernelI23Flash_fwd_kernel_traitsILi192ELi64ELi64ELi4ELb0ELb0EN7cutlass10bfloat16_tE19Flash_kernel_traitsILi192ELi64ELi64ELi4ES3_EELb1ELb0ELb0ELb1ELb0ELb0ELb0ELb1EEEvNS_16Flash_fwd_paramsE:
.text._ZN5flash16flash_fwd_kernelI23Flash_fwd_kernel_traitsILi192ELi64ELi64ELi4ELb0ELb0EN7cutlass10bfloat16_tE19Flash_kernel_traitsILi192ELi64ELi64ELi4ES3_EELb1ELb0ELb0ELb1ELb0ELb0ELb0ELb1EEEvNS_16Flash_fwd_paramsE:
        /* <DEDUP_REMOVED lines=13> */
[----:B------:R-:W-:Y:S01]  /*00d0*/  S2UR UR14, SR_CTAID.X ;  /* 0x00000000000e79c3 */ /* 0x000fe20000002500 */
[----:B------:R2:W5:Y:S07]  /*00e0*/  @P2 LDG.E.64 R4, desc[UR20][R2.64] ;  /* 0x0000001402042981 */ /* 0x00056e000c1e1b00 */
[----:B------:R-:W1:Y:S08]  /*00f0*/  S2UR UR26, SR_CTAID.Y ;  /* 0x00000000001a79c3 */ /* 0x000e700000002600 */
[----:B------:R-:W4:Y:S01]  /*0100*/  S2UR UR24, SR_CTAID.Z ;  /* 0x00000000001879c3 */ /* 0x000f220000002700 */
[----:B------:R-:W-:Y:S01]  /*0110*/  UMOV UR13, 0xffffffff ;  /* 0xffffffff000d7882 */ /* 0x000fe20000000000 */
[----:B------:R-:W-:-:S06]  /*0120*/  ULDC.U8 UR12, c[0x0][0x388] ;  /* 0x0000e200000c7ab9 */ /* 0x000fcc0000000000 */
[----:B------:R-:W5:Y:S01]  /*0130*/  @P2 LDC R0, c[0x0][0x3b0] ;  /* 0x0000ec00ff002b82 */ /* 0x000f620000000800 */
[----:B--2---:R-:W-:Y:S02]  /*0140*/  @P2 IMAD.MOV.U32 R2, RZ, RZ, R8 ;  /* 0x000000ffff022224 */ /* 0x004fe400078e0008 */
[----:B---3--:R-:W-:-:S06]  /*0150*/  @P2 IMAD.MOV.U32 R3, RZ, RZ, R9 ;  /* 0x000000ffff032224 */ /* 0x008fcc00078e0009 */
[----:B------:R-:W2:Y:S01]  /*0160*/  @P2 LDG.E.64 R2, desc[UR20][R2.64] ;  /* 0x0000001402022981 */ /* 0x000ea2000c1e1b00 */
[----:B------:R-:W-:Y:S02]  /*0170*/  UISETP.NE.U32.AND UP2, UPT, UR6, URZ, UPT ;  /* 0x0000003f0600728c */ /* 0x000fe4000bf45070 */
[----:B-1----:R-:W-:Y:S02]  /*0180*/  UIMAD.WIDE UR8, UR26, 0x4, UR8 ;  /* 0x000000041a0878a5 */ /* 0x002fe4000f8e0208 */
[----:B------:R-:W-:Y:S02]  /*0190*/  UISETP.NE.AND.EX UP2, UPT, UR7, URZ, UPT, UP2 ;  /* 0x0000003f0700728c */ /* 0x000fe4000bf45320 */
[----:B----4-:R-:W-:Y:S01]  /*01a0*/  ULOP3.LUT UR4, UR24, UR14, UR26, 0xfe, !UPT ;  /* 0x0000000e18047292 */ /* 0x010fe2000f8efe1a */
[----:B------:R-:W-:-:S03]  /*01b0*/  ULDC.U8 UR6, c[0x0][0x3c2] ;  /* 0x0000f08000067ab9 */ /* 0x000fc60000000000 */
[----:B------:R-:W-:Y:S01]  /*01c0*/  PLOP3.LUT P0, PT, PT, PT, UP2, 0x80, 0x0 ;  /* 0x000000000000781c */ /* 0x000fe20003f0f028 */
[----:B------:R-:W-:Y:S01]  /*01d0*/  UISETP.NE.AND UP3, UPT, UR6, URZ, UPT ;  /* 0x0000003f0600728c */ /* 0x000fe2000bf65270 */
[----:B------:R-:W-:Y:S01]  /*01e0*/  LOP3.LUT P3, RZ, R106, UR4, RZ, 0xfc, !PT ;  /* 0x000000046aff7c12 */ /* 0x000fe2000f86fcff */
[----:B------:R-:W-:Y:S01]  /*01f0*/  ULDC.64 UR4, c[0x0][0x300] ;  /* 0x0000c00000047ab9 */ /* 0x000fe20000000a00 */
[----:B------:R-:W-:Y:S01]  /*0200*/  ULDC.64 UR6, c[0x0][0x2f8] ;  /* 0x0000be0000067ab9 */ /* 0x000fe20000000a00 */
        /* <DEDUP_REMOVED lines=31> */
[----:B------:R-:W-:Y:S01]  /*0400*/  UMOV UR9, URZ ;  /* 0x0000003f00097c82 */ /* 0x000fe20008000000 */
[----:B------:R-:W-:Y:S01]  /*0410*/  UMOV UR6, 0xffffffff ;  /* 0xffffffff00067882 */ /* 0x000fe20000000000 */
[----:B------:R-:W-:-:S04]  /*0420*/  SHF.R.S32.HI R26, RZ, 0x1f, R106 ;  /* 0x0000001fff1a7819 */ /* 0x000fc8000001146a */
[----:B------:R-:W-:Y:S02]  /*0430*/  LEA.HI R12, R26, R106, RZ, 0x5 ;  /* 0x0000006a1a0c7211 */ /* 0x000fe400078f28ff */
[----:B--2---:R-:W-:Y:S02]  /*0440*/  @P0 R2UR UR13, R7 ;  /* 0x00000000070d02ca */ /* 0x004fe400000e0000 */
[----:B---3--:R-:W-:Y:S02]  /*0450*/  @P0 R2UR UR15, R6 ;  /* 0x00000000060f02ca */ /* 0x008fe400000e0000 */
[----:B------:R-:W-:-:S04]  /*0460*/  ISETP.NE.U32.AND P0, PT, RZ, UR4, PT ;  /* 0x00000004ff007c0c */ /* 0x000fc8000bf05070 */
[----:B------:R-:W-:-:S07]  /*0470*/  ISETP.NE.AND.EX P0, PT, RZ, UR5, PT, P0 ;  /* 0x00000005ff007c0c */ /* 0x000fce000bf05300 */
[----:B------:R-:W-:Y:S01]  /*0480*/  @UP2 UIADD3 UR15, UR15, -UR13, URZ ;  /* 0x8000000d0f0f2290 */ /* 0x000fe2000fffe03f */
[----:B----4-:R-:W-:-:S06]  /*0490*/  @P1 R2UR UR9, R4 ;  /* 0x00000000040912ca */ /* 0x010fcc00000e0000 */
        /* <DEDUP_REMOVED lines=10> */
.L_x_982:
[----:B------:R-:W-:-:S05]  /*0540*/  ULDC UR7, c[0x0][0x2c8] ;  /* 0x0000b20000077ab9 */ /* 0x000fca0000000800 */
.L_x_983:
        /* <DEDUP_REMOVED lines=26> */
[----:B------:R-:W-:Y:S01]  /*06f0*/  ULDC UR7, c[0x0][0x270] ;  /* 0x00009c0000077ab9 */ /* 0x000fe20000000800 */
[----:B------:R-:W-:Y:S01]  /*0700*/  LOP3.LUT R4, R12, 0xffffffe0, RZ, 0xc0, !PT ;  /* 0xffffffe00c047812 */ /* 0x000fe200078ec0ff */
[----:B------:R-:W-:Y:S01]  /*0710*/  UIMAD UR7, UR26, UR7, UR24 ;  /* 0x000000071a0772a4 */ /* 0x000fe2000f8e0218 */
[----:B------:R-:W-:Y:S01]  /*0720*/  SHF.R.S32.HI R102, RZ, 0x5, R12 ;  /* 0x00000005ff667819 */ /* 0x000fe2000001140c */
[----:B------:R-:W-:Y:S01]  /*0730*/  UISETP.NE.AND UP1, UPT, UR13, -0x1, UPT ;  /* 0xffffffff0d00788c */ /* 0x000fe2000bf25270 */
[----:B------:R-:W-:Y:S01]  /*0740*/  IMAD.U32 R10, RZ, RZ, UR14 ;  /* 0x0000000eff0a7e24 */ /* 0x000fe2000f8e00ff */
[----:B------:R-:W-:Y:S02]  /*0750*/  USHF.L.U32 UR5, UR7, 0x5, URZ ;  /* 0x0000000507057899 */ /* 0x000fe4000800063f */
[----:B------:R-:W-:-:S02]  /*0760*/  UISETP.NE.AND UP0, UPT, UR6, -0x1, UPT ;  /* 0xffffffff0600788c */ /* 0x000fc4000bf05270 */
[----:B------:R-:W-:Y:S02]  /*0770*/  USHF.R.S32.HI UR4, URZ, 0x1f, UR5 ;  /* 0x0000001f3f047899 */ /* 0x000fe40008011405 */
[----:B------:R-:W-:-:S03]  /*0780*/  USHF.R.S32.HI UR25, URZ, 0x1f, UR24 ;  /* 0x0000001f3f197899 */ /* 0x000fc60008011418 */
[----:B------:R-:W-:-:S04]  /*0790*/  @!UP1 USHF.R.S32.HI UR10, URZ, 0x1f, UR26 ;  /* 0x0000001f3f0a9899 */ /* 0x000fc8000801141a */
[----:B------:R-:W-:Y:S01]  /*07a0*/  @UP0 UIADD3 UR17, UR9, UR6, URZ ;  /* 0x0000000609110290 */ /* 0x000fe2000fffe03f */
[----:B-1----:R-:W-:Y:S02]  /*07b0*/  IABS R13, R16 ;  /* 0x00000010000d7213 */ /* 0x002fe40000000000 */
[C---:B------:R-:W-:Y:S02]  /*07c0*/  LOP3.LUT R6, R16.reuse, UR24, RZ, 0x3c, !PT ;  /* 0x0000001810067c12 */ /* 0x040fe4000f8e3cff */
[----:B------:R-:W1:Y:S01]  /*07d0*/  I2F.RP R2, R13 ;  /* 0x0000000d00027306 */ /* 0x000e620000209400 */
[----:B------:R-:W-:Y:S02]  /*07e0*/  ISETP.NE.AND P3, PT, R16, RZ, PT ;  /* 0x000000ff1000720c */ /* 0x000fe40003f65270 */
[----:B--2---:R-:W-:-:S05]  /*07f0*/  IABS R5, R5 ;  /* 0x0000000500057213 */ /* 0x004fca0000000000 */
[----:B-1----:R-:W1:Y:S02]  /*0800*/  MUFU.RCP R2, R2 ;  /* 0x0000000200027308 */ /* 0x002e640000001000 */
[----:B-1----:R-:W-:-:S06]  /*0810*/  VIADD R2, R2, 0xffffffe ;  /* 0x0ffffffe02027836 */ /* 0x002fcc0000000000 */
[----:B------:R-:W1:Y:S02]  /*0820*/  F2I.FTZ.U32.TRUNC.NTZ R3, R2 ;  /* 0x0000000200037305 */ /* 0x000e64000021f000 */
[----:B-1----:R-:W-:Y:S02]  /*0830*/  IMAD.MOV R0, RZ, RZ, -R3 ;  /* 0x000000ffff007224 */ /* 0x002fe400078e0a03 */
[----:B------:R-:W-:Y:S02]  /*0840*/  IMAD.MOV.U32 R2, RZ, RZ, RZ ;  /* 0x000000ffff027224 */ /* 0x000fe400078e00ff */
[----:B------:R-:W-:-:S04]  /*0850*/  IMAD R0, R0, R13, RZ ;  /* 0x0000000d00007224 */ /* 0x000fc800078e02ff */
[----:B------:R-:W-:Y:S01]  /*0860*/  IMAD.HI.U32 R3, R3, R0, R2 ;  /* 0x0000000003037227 */ /* 0x000fe200078e0002 */
[----:B------:R-:W-:-:S03]  /*0870*/  LEA.HI R2, R26, R106, RZ, 0x3 ;  /* 0x0000006a1a027211 */ /* 0x000fc600078f18ff */
[----:B------:R-:W-:Y:S01]  /*0880*/  IMAD.IADD R0, R106, 0x1, -R4 ;  /* 0x000000016a007824 */ /* 0x000fe200078e0a04 */
[----:B------:R-:W-:Y:S01]  /*0890*/  SHF.R.S32.HI R14, RZ, 0x3, R2 ;  /* 0x00000003ff0e7819 */ /* 0x000fe20000011402 */
[----:B------:R-:W-:Y:S01]  /*08a0*/  IMAD.HI.U32 R7, R3, R5, RZ ;  /* 0x0000000503077227 */ /* 0x000fe200078e00ff */
[----:B------:R-:W-:Y:S02]  /*08b0*/  LOP3.LUT R2, R2, 0xfffffff8, RZ, 0xc0, !PT ;  /* 0xfffffff802027812 */ /* 0x000fe400078ec0ff */
[--C-:B------:R-:W-:Y:S01]  /*08c0*/  SHF.R.S32.HI R4, RZ, 0x1f, R0.reuse ;  /* 0x0000001fff047819 */ /* 0x100fe20000011400 */
[----:B------:R-:W-:Y:S01]  /*08d0*/  IMAD.SHL.U32 R3, R14, 0x40, RZ ;  /* 0x000000400e037824 */ /* 0x000fe200078e00ff */
[----:B------:R-:W-:Y:S01]  /*08e0*/  IADD3 R107, P1, P0, R8, UR5, R0 ;  /* 0x00000005086b7c10 */ /* 0x000fe2000f83e000 */
[----:B------:R-:W-:Y:S01]  /*08f0*/  IMAD.IADD R24, R106, 0x1, -R2 ;  /* 0x000000016a187824 */ /* 0x000fe200078e0a02 */
[----:B------:R-:W-:Y:S01]  /*0900*/  SHF.R.S32.HI R15, RZ, 0x1f, R14 ;  /* 0x0000001fff0f7819 */ /* 0x000fe2000001140e */
[----:B------:R-:W-:Y:S01]  /*0910*/  IMAD.MOV R2, RZ, RZ, -R7 ;  /* 0x000000ffff027224 */ /* 0x000fe200078e0a07 */
[----:B------:R-:W-:Y:S01]  /*0920*/  LOP3.LUT R3, R3, 0x1c0, RZ, 0xc0, !PT ;  /* 0x000001c003037812 */ /* 0x000fe200078ec0ff */
[----:B------:R-:W-:Y:S01]  /*0930*/  IMAD.SHL.U32 R142, R24, 0x8, RZ ;  /* 0x00000008188e7824 */ /* 0x000fe200078e00ff */
[----:B------:R-:W-:Y:S01]  /*0940*/  IADD3.X R105, R9, UR4, R4, P1, P0 ;  /* 0x0000000409697c10 */ /* 0x000fe20008fe0404 */
[----:B------:R-:W-:Y:S01]  /*0950*/  IMAD R2, R13, R2, R5 ;  /* 0x000000020d027224 */ /* 0x000fe200078e0205 */
[----:B------:R-:W-:Y:S01]  /*0960*/  SHF.R.S32.HI R5, RZ, 0x1f, R0 ;  /* 0x0000001fff057819 */ /* 0x000fe20000011400 */
[----:B------:R-:W-:Y:S01]  /*0970*/  @UP1 ULDC.64 UR4, c[0x0][0x240] ;  /* 0x0000900000041ab9 */ /* 0x000fe20000000a00 */
[----:B------:R-:W-:Y:S01]  /*0980*/  LOP3.LUT R4, R3, 0x38, R142, 0xf8, !PT ;  /* 0x0000003803047812 */ /* 0x000fe200078ef88e */
[----:B------:R-:W-:Y:S01]  /*0990*/  @UP1 UIMAD.WIDE.U32 UR18, UR13, UR4, URZ ;  /* 0x000000040d1212a5 */ /* 0x000fe2000f8e003f */
[----:B------:R-:W-:Y:S01]  /*09a0*/  SHF.R.U32.HI R3, RZ, 0x3, R3 ;  /* 0x00000003ff037819 */ /* 0x000fe20000011603 */
[----:B------:R1:W-:Y:S01]  /*09b0*/  STL [R1+0xbc], R107 ;  /* 0x0000bc6b01007387 */ /* 0x0003e20000100800 */
[----:B------:R-:W-:Y:S01]  /*09c0*/  ISETP.GT.U32.AND P2, PT, R13, R2, PT ;  /* 0x000000020d00720c */ /* 0x000fe20003f44070 */
[----:B------:R-:W-:Y:S01]  /*09d0*/  @UP1 UIMAD UR8, UR13, UR5, UR19 ;  /* 0x000000050d0812a4 */ /* 0x000fe2000f8e0213 */
[----:B------:R-:W-:Y:S01]  /*09e0*/  LEA.HI R5, R5, R0, RZ, 0x2 ;  /* 0x0000000005057211 */ /* 0x000fe200078f10ff */
[----:B------:R-:W-:Y:S01]  /*09f0*/  IMAD.WIDE R10, R10, 0x40, R14 ;  /* 0x000000400a0a7825 */ /* 0x000fe200078e020e */
[----:B------:R-:W-:Y:S01]  /*0a00*/  LOP3.LUT R4, R4, R3, RZ, 0x3c, !PT ;  /* 0x0000000304047212 */ /* 0x000fe200078e3cff */
[----:B------:R-:W-:Y:S01]  /*0a10*/  @!UP1 ULDC.64 UR4, c[0x0][0x228] ;  /* 0x00008a0000049ab9 */ /* 0x000fe20000000a00 */
[----:B------:R-:W-:Y:S01]  /*0a20*/  LOP3.LUT R3, R5, 0x7ffffffc, RZ, 0xc0, !PT ;  /* 0x7ffffffc05037812 */ /* 0x000fe200078ec0ff */
[----:B------:R-:W-:Y:S01]  /*0a30*/  @!UP1 UIMAD UR10, UR10, UR4, URZ ;  /* 0x000000040a0a92a4 */ /* 0x000fe2000f8e023f */
[----:B------:R-:W-:Y:S01]  /*0a40*/  PLOP3.LUT P0, PT, PT, PT, UP0, 0x80, 0x0 ;  /* 0x000000000000781c */ /* 0x000fe20003f0f008 */
[----:B------:R-:W-:Y:S01]  /*0a50*/  @!UP1 UIMAD.WIDE.U32 UR32, UR26, UR4, URZ ;  /* 0x000000041a2092a5 */ /* 0x000fe2000f8e003f */
[----:B------:R-:W-:Y:S01]  /*0a60*/  ISETP.GE.AND P1, PT, R6, RZ, PT ;  /* 0x000000ff0600720c */ /* 0x000fe20003f26270 */
[----:B------:R-:W-:Y:S01]  /*0a70*/  IMAD.IADD R3, R0, 0x1, -R3 ;  /* 0x0000000100037824 */ /* 0x000fe200078e0a03 */
[----:B------:R-:W-:Y:S01]  /*0a80*/  SHF.R.S32.HI R0, RZ, 0x1f, R12 ;  /* 0x0000001fff007819 */ /* 0x000fe2000001140c */
[----:B------:R-:W-:Y:S01]  /*0a90*/  @!P2 IMAD.IADD R2, R2, 0x1, -R13 ;  /* 0x000000010202a824 */ /* 0x000fe200078e0a0d */
[----:B------:R-:W-:Y:S01]  /*0aa0*/  @!UP1 UIMAD UR5, UR26, UR5, UR10 ;  /* 0x000000051a0592a4 */ /* 0x000fe2000f8e020a */
[----:B------:R-:W-:-:S02]  /*0ab0*/  ULDC UR4, c[0x0][0x2d4] ;  /* 0x0000b50000047ab9 */ /* 0x000fc40000000800 */
[----:B------:R-:W-:Y:S01]  /*0ac0*/  @UP0 ULDC.64 UR10, c[0x0][0x248] ;  /* 0x00009200000a0ab9 */ /* 0x000fe20000000a00 */
[----:B------:R-:W-:Y:S01]  /*0ad0*/  LEA.HI R0, R0, R102, RZ, 0x2 ;  /* 0x0000006600007211 */ /* 0x000fe200078f10ff */
[----:B------:R-:W-:Y:S01]  /*0ae0*/  @UP0 UIMAD.WIDE.U32 UR30, UR17, UR10, URZ ;  /* 0x0000000a111e02a5 */ /* 0x000fe2000f8e003f */
[----:B------:R-:W-:Y:S01]  /*0af0*/  ISETP.GE.U32.AND P4, PT, R2, R13, PT ;  /* 0x0000000d0200720c */ /* 0x000fe20003f86070 */
[----:B------:R-:W-:Y:S01]  /*0b00*/  UIMAD UR4, UR7, UR4, UR22 ;  /* 0x00000004070472a4 */ /* 0x000fe2000f8e0216 */
[----:B------:R-:W-:Y:S01]  /*0b10*/  LEA.HI R2, R26, R106, RZ, 0x6 ;  /* 0x0000006a1a027211 */ /* 0x000fe200078f30ff */
[----:B------:R-:W-:Y:S01]  /*0b20*/  @UP0 UIMAD UR17, UR17, UR11, URZ ;  /* 0x0000000b111102a4 */ /* 0x000fe2000f8e023f */
[----:B------:R-:W-:Y:S01]  /*0b30*/  LOP3.LUT R0, R0, 0xffffffc, RZ, 0xc0, !PT ;  /* 0x0ffffffc00007812 */ /* 0x000fe200078ec0ff */
[----:B------:R-:W-:Y:S01]  /*0b40*/  ULDC UR19, c[0x0][0x2d8] ;  /* 0x0000b60000137ab9 */ /* 0x000fe20000000800 */
[----:B------:R-:W-:Y:S01]  /*0b50*/  @!UP1 UIADD3 UR8, UR33, UR5, URZ ;  /* 0x0000000521089290 */ /* 0x000fe2000fffe03f */
[----:B------:R-:W-:Y:S01]  /*0b60*/  IMAD.SHL.U32 R2, R2, 0x8, RZ ;  /* 0x0000000802027824 */ /* 0x000fe200078e00ff */
[----:B------:R-:W-:Y:S01]  /*0b70*/  UIMAD UR16, UR4, UR19, URZ ;  /* 0x00000013041072a4 */ /* 0x000fe2000f8e023f */
[----:B------:R-:W-:Y:S01]  /*0b80*/  IMAD.IADD R0, R102, 0x1, -R0 ;  /* 0x0000000166007824 */ /* 0x000fe200078e0a00 */
[----:B------:R-:W-:Y:S01]  /*0b90*/  @UP0 UIADD3 UR17, UR31, UR17, URZ ;  /* 0x000000111f110290 */ /* 0x000fe2000fffe03f */
[----:B------:R-:W-:Y:S01]  /*0ba0*/  @!UP1 UMOV UR18, UR32 ;  /* 0x0000002000129c82 */ /* 0x000fe20008000000 */
        /* <DEDUP_REMOVED lines=13> */
.L_x_985:
[----:B------:R-:W-:Y:S01]  /*0c80*/  @UP0 UIADD3 UR4, UR9, UR6, URZ ;  /* 0x0000000609040290 */ /* 0x000fe2000fffe03f */
[----:B------:R-:W-:Y:S01]  /*0c90*/  SHF.R.S32.HI R101, RZ, 0x2, R5 ;  /* 0x00000002ff657819 */ /* 0x000fe20000011405 */
[----:B------:R-:W-:Y:S01]  /*0ca0*/  IMAD.SHL.U32 R12, R3, 0x2, RZ ;  /* 0x00000002030c7824 */ /* 0x000fe200078e00ff */
[----:B------:R-:W-:Y:S01]  /*0cb0*/  @UP0 ULDC.64 UR6, c[0x0][0x250] ;  /* 0x0000940000060ab9 */ /* 0x000fe20000000a00 */
[----:B------:R-:W-:Y:S01]  /*0cc0*/  SHF.R.S32.HI R143, RZ, 0x1f, R142 ;  /* 0x0000001fff8f7819 */ /* 0x000fe2000001148e */
[----:B------:R-:W-:Y:S01]  /*0cd0*/  @UP0 UIMAD.WIDE.U32 UR32, UR4, UR6, URZ ;  /* 0x00000006042002a5 */ /* 0x000fe2000f8e003f */
[----:B------:R-:W-:Y:S01]  /*0ce0*/  LOP3.LUT R199, R4, 0xfffffe00, R2, 0xf8, !PT ;  /* 0xfffffe0004c77812 */ /* 0x000fe200078ef802 */
[----:B------:R-:W-:Y:S01]  /*0cf0*/  @UP0 UIMAD UR4, UR4, UR7, URZ ;  /* 0x00000007040402a4 */ /* 0x000fe2000f8e023f */
[----:B------:R-:W-:-:S03]  /*0d00*/  IMAD R13, R0, 0x10, R101 ;  /* 0x00000010000d7824 */ /* 0x000fc600078e0265 */
        /* <DEDUP_REMOVED lines=14> */
.L_x_986:
[----:B------:R-:W-:Y:S01]  /*0df0*/  @!P2 IADD3 R7, R7, 0x1, RZ ;  /* 0x000000010707a810 */ /* 0x000fe20007ffe0ff */
[----:B------:R-:W-:Y:S01]  /*0e00*/  IMAD R6, R15, UR10, RZ ;  /* 0x0000000a0f067c24 */ /* 0x000fe2000f8e02ff */
[----:B------:R-:W1:Y:S01]  /*0e10*/  S2UR UR9, SR_CgaCtaId ;  /* 0x00000000000979c3 */ /* 0x000e620000008800 */
[--C-:B------:R-:W-:Y:S01]  /*0e20*/  IMAD.WIDE.U32 R4, R14, UR10, R142.reuse ;  /* 0x0000000a0e047c25 */ /* 0x100fe2000f8e008e */
[----:B------:R-:W-:Y:S01]  /*0e30*/  @P4 IADD3 R7, R7, 0x1, RZ ;  /* 0x0000000107074810 */ /* 0x000fe20007ffe0ff */
[----:B------:R-:W-:Y:S01]  /*0e40*/  UIADD3 UR27, -UR22, UR15, URZ ;  /* 0x0000000f161b7290 */ /* 0x000fe2000fffe13f */
[----:B------:R-:W-:Y:S01]  /*0e50*/  IADD3 R110, R142, 0x80, RZ ;  /* 0x000000808e6e7810 */ /* 0x000fe20007ffe0ff */
[----:B------:R-:W-:Y:S01]  /*0e60*/  IMAD R0, R15, UR6, RZ ;  /* 0x000000060f007c24 */ /* 0x000fe2000f8e02ff */
[----:B------:R-:W-:Y:S01]  /*0e70*/  BSSY B0, `(.L_x_987) ;  /* 0x0000052000007945 */ /* 0x000fe20003800000 */
[C---:B------:R-:W-:Y:S01]  /*0e80*/  IMAD.WIDE.U32 R2, R14.reuse, UR6, R142 ;  /* 0x000000060e027c25 */ /* 0x040fe2000f8e008e */
[----:B------:R-:W-:-:S02]  /*0e90*/  IADD3 R21, R14, 0x20, RZ ;  /* 0x000000200e157810 */ /* 0x000fc40007ffe0ff */
[C---:B------:R-:W-:Y:S01]  /*0ea0*/  IADD3 R23, R14.reuse, 0x30, RZ ;  /* 0x000000300e177810 */ /* 0x040fe20007ffe0ff */
[----:B------:R-:W-:Y:S01]  /*0eb0*/  IMAD R9, R14, UR11, R6 ;  /* 0x0000000b0e097c24 */ /* 0x000fe2000f8e0206 */
[----:B------:R-:W-:Y:S01]  /*0ec0*/  IADD3 R6, P2, R4, UR30, RZ ;  /* 0x0000001e04067c10 */ /* 0x000fe2000ff5e0ff */
[----:B------:R-:W-:Y:S01]  /*0ed0*/  IMAD R8, R14, UR7, R0 ;  /* 0x000000070e087c24 */ /* 0x000fe2000f8e0200 */
[----:B------:R-:W-:Y:S01]  /*0ee0*/  IADD3 R4, P0, R2, UR32, RZ ;  /* 0x0000002002047c10 */ /* 0x000fe2000ff1e0ff */
[----:B------:R-:W-:Y:S01]  /*0ef0*/  IMAD.MOV.U32 R0, RZ, RZ, R7 ;  /* 0x000000ffff007224 */ /* 0x000fe200078e0007 */
[----:B------:R-:W-:Y:S01]  /*0f00*/  IADD3.X R7, R5, UR17, R9, P2, !PT ;  /* 0x0000001105077c10 */ /* 0x000fe200097fe409 */
[----:B------:R-:W-:Y:S01]  /*0f10*/  IMAD R100, R13, UR19, R12 ;  /* 0x000000130d647c24 */ /* 0x000fe2000f8e020c */
[----:B------:R-:W-:Y:S01]  /*0f20*/  IADD3.X R5, R3, UR4, R8, P0, !PT ;  /* 0x0000000403057c10 */ /* 0x000fe200087fe408 */
[----:B------:R-:W-:Y:S01]  /*0f30*/  ULDC.64 UR4, c[0x0][0x258] ;  /* 0x0000960000047ab9 */ /* 0x000fe20000000a00 */
[----:B------:R-:W-:Y:S01]  /*0f40*/  @!P1 IADD3 R0, -R0, RZ, RZ ;  /* 0x000000ff00009210 */ /* 0x000fe20007ffe1ff */
[----:B------:R-:W-:Y:S01]  /*0f50*/  UIMAD UR17, UR25, UR4, URZ ;  /* 0x00000004191172a4 */ /* 0x000fe2000f8e023f */
[C---:B------:R-:W-:Y:S01]  /*0f60*/  IADD3 R2, P0, R142.reuse, UR18, RZ ;  /* 0x000000128e027c10 */ /* 0x040fe2000ff1e0ff */
[----:B------:R-:W-:Y:S01]  /*0f70*/  VIADD R111, R142, 0x40 ;  /* 0x000000408e6f7836 */ /* 0x000fe20000000000 */
[----:B------:R-:W-:Y:S01]  /*0f80*/  @!P3 LOP3.LUT R0, RZ, R16, RZ, 0x33, !PT ;  /* 0x00000010ff00b212 */ /* 0x000fe200078e33ff */
[----:B------:R-:W-:Y:S01]  /*0f90*/  UMOV UR30, 0x400 ;  /* 0x00000400001e7882 */ /* 0x000fe20000000000 */
[----:B------:R-:W-:Y:S01]  /*0fa0*/  IADD3.X R3, R143, UR8, RZ, P0, !PT ;  /* 0x000000088f037c10 */ /* 0x000fe200087fe4ff */
[----:B------:R-:W-:Y:S01]  /*0fb0*/  UIMAD UR8, UR24, UR5, UR17 ;  /* 0x00000005180872a4 */ /* 0x000fe2000f8e0211 */
[----:B------:R-:W-:Y:S01]  /*0fc0*/  MOV R12, UR4 ;  /* 0x00000004000c7c02 */ /* 0x000fe20008000f00 */
[----:B------:R-:W-:Y:S01]  /*0fd0*/  UIADD3 UR17, UR23, 0x3f, URZ ;  /* 0x0000003f17117890 */ /* 0x000fe2000fffe03f */
[----:B------:R-:W-:Y:S01]  /*0fe0*/  SHF.R.S32.HI R8, RZ, 0x1f, R0 ;  /* 0x0000001fff087819 */ /* 0x000fe20000011400 */
[----:B------:R-:W-:Y:S01]  /*0ff0*/  ULDC.64 UR4, c[0x0][0x260] ;  /* 0x0000980000047ab9 */ /* 0x000fe20000000a00 */
[----:B------:R-:W-:Y:S01]  /*1000*/  ISETP.GE.AND P0, PT, R14, UR27, PT ;  /* 0x0000001b0e007c0c */ /* 0x000fe2000bf06270 */
[----:B------:R-:W-:Y:S01]  /*1010*/  IMAD.WIDE.U32 R12, R12, UR24, R2 ;  /* 0x000000180c0c7c25 */ /* 0x000fe2000f8e0002 */
[----:B------:R-:W-:-:S03]  /*1020*/  USHF.R.S32.HI UR18, URZ, 0x1f, UR17 ;  /* 0x0000001f3f127899 */ /* 0x000fc60008011411 */
[----:B------:R-:W-:Y:S01]  /*1030*/  IMAD R2, R8, UR4, RZ ;  /* 0x0000000408027c24 */ /* 0x000fe2000f8e02ff */
[----:B------:R-:W-:Y:S01]  /*1040*/  ULEA.HI UR18, UR18, UR17, URZ, 0x6 ;  /* 0x0000001112127291 */ /* 0x000fe2000f8f303f */
[C---:B------:R-:W-:Y:S01]  /*1050*/  IMAD.WIDE.U32 R30, R0.reuse, UR4, R6 ;  /* 0x00000004001e7c25 */ /* 0x040fe2000f8e0006 */
[----:B------:R-:W-:Y:S02]  /*1060*/  IADD3 R9, R13, UR8, RZ ;  /* 0x000000080d097c10 */ /* 0x000fe4000fffe0ff */
[----:B------:R-:W-:Y:S01]  /*1070*/  USHF.R.S32.HI UR18, URZ, 0x6, UR18 ;  /* 0x000000063f127899 */ /* 0x000fe20008011412 */
[C---:B------:R-:W-:Y:S01]  /*1080*/  IMAD R22, R0.reuse, UR5, R2 ;  /* 0x0000000500167c24 */ /* 0x040fe2000f8e0202 */
[----:B------:R-:W-:Y:S01]  /*1090*/  ULDC.64 UR4, c[0x0][0x268] ;  /* 0x00009a0000047ab9 */ /* 0x000fe20000000a00 */
[----:B------:R2:W-:Y:S01]  /*10a0*/  STL.64 [R1+0x68], R30 ;  /* 0x0000681e01007387 */ /* 0x0005e20000100a00 */
[----:B------:R-:W-:Y:S01]  /*10b0*/  IMAD.WIDE.U32 R28, R0, UR4, R4 ;  /* 0x00000004001c7c25 */ /* 0x000fe2000f8e0004 */
[----:B------:R-:W-:-:S03]  /*10c0*/  UIADD3 UR17, UR18, -0x1, URZ ;  /* 0xffffffff12117890 */ /* 0x000fc6000fffe03f */
[----:B------:R-:W-:Y:S01]  /*10d0*/  IMAD R2, R8, UR4, RZ ;  /* 0x0000000408027c24 */ /* 0x000fe2000f8e02ff */
[----:B------:R2:W-:Y:S01]  /*10e0*/  STL.64 [R1+0x60], R28 ;  /* 0x0000601c01007387 */ /* 0x0005e20000100a00 */
[----:B-1----:R-:W-:Y:S01]  /*10f0*/  ULEA UR4, UR9, UR30, 0x18 ;  /* 0x0000001e09047291 */ /* 0x002fe2000f8ec03f */
[----:B------:R-:W-:Y:S02]  /*1100*/  VIADD R20, R14, 0x10 ;  /* 0x000000100e147836 */ /* 0x000fe40000000000 */
[----:B------:R2:W-:Y:S01]  /*1110*/  STL [R1+0x28], R111 ;  /* 0x0000286f01007387 */ /* 0x0005e20000100800 */
[----:B------:R-:W-:Y:S02]  /*1120*/  IMAD R25, R0, UR5, R2 ;  /* 0x0000000500197c24 */ /* 0x000fe4000f8e0202 */
[----:B------:R-:W-:Y:S01]  /*1130*/  LEA R199, R199, UR4, 0x1 ;  /* 0x00000004c7c77c11 */ /* 0x000fe2000f8e08ff */
[----:B------:R2:W-:Y:S01]  /*1140*/  STL [R1+0x2c], R110 ;  /* 0x00002c6e01007387 */ /* 0x0005e20000100800 */
        /* <DEDUP_REMOVED lines=36> */
.L_x_988:
[----:B------:R-:W-:Y:S05]  /*1390*/  BSYNC B0 ;  /* 0x0000000000007941 */ /* 0x000fea0003800000 */
.L_x_987:
[----:B------:R-:W-:Y:S01]  /*13a0*/  ISETP.GE.AND P1, PT, R20, UR27, PT ;  /* 0x0000001b14007c0c */ /* 0x000fe2000bf26270 */
[----:B------:R-:W-:Y:S01]  /*13b0*/  ULEA UR8, UR18, UR16, 0x6 ;  /* 0x0000001012087291 */ /* 0x000fe2000f8e303f */
[----:B------:R-:W-:Y:S01]  /*13c0*/  BSSY B0, `(.L_x_989) ;  /* 0x000002f000007945 */ /* 0x000fe20003800000 */
[----:B------:R-:W-:Y:S01]  /*13d0*/  USHF.R.S32.HI UR5, URZ, 0x1f, UR17 ;  /* 0x0000001f3f057899 */ /* 0x000fe20008011411 */
[----:B------:R-:W-:Y:S01]  /*13e0*/  ISETP.GE.AND P5, PT, R21, UR27, PT ;  /* 0x0000001b15007c0c */ /* 0x000fe2000bfa6270 */
[----:B------:R-:W-:Y:S01]  /*13f0*/  UIADD3 UR8, UR8, -0x40, URZ ;  /* 0xffffffc008087890 */ /* 0x000fe2000fffe03f */
[----:B------:R-:W-:Y:S01]  /*1400*/  ISETP.GE.AND P6, PT, R23, UR27, PT ;  /* 0x0000001b17007c0c */ /* 0x000fe2000bfc6270 */
[----:B------:R-:W-:-:S04]  /*1410*/  UIMAD UR16, UR17, -0x40, UR23 ;  /* 0xffffffc0111078a4 */ /* 0x000fc8000f8e0217 */
[----:B------:R-:W-:Y:S01]  /*1420*/  IADD3 R213, P0, R100, UR8, RZ ;  /* 0x0000000864d57c10 */ /* 0x000fe2000ff1e0ff */
[----:B------:R-:W-:Y:S01]  /*1430*/  IMAD.U32 R104, RZ, RZ, UR8 ;  /* 0x00000008ff687e24 */ /* 0x000fe2000f8e00ff */
[----:B------:R-:W-:Y:S11]  /*1440*/  @P1 BRA `(.L_x_990) ;  /* 0x0000000000981947 */ /* 0x000ff60003800000 */
[----:B------:R-:W-:Y:S01]  /*1450*/  ULDC UR30, c[0x0][0x2d0] ;  /* 0x0000b400001e7ab9 */ /* 0x000fe20000000800 */
[----:B---3--:R-:W-:Y:S01]  /*1460*/  IADD3 R4, P1, R10, 0x10, RZ ;  /* 0x000000100a047810 */ /* 0x008fe20007f3e0ff */
[----:B------:R-:W-:Y:S01]  /*1470*/  ULDC.64 UR8, c[0x0][0x240] ;  /* 0x0000900000087ab9 */ /* 0x000fe20000000a00 */
[----:B------:R-:W-:Y:S01]  /*1480*/  ISETP.GE.AND P4, PT, R142, UR30, PT ;  /* 0x0000001e8e007c0c */ /* 0x000fe2000bf86270 */
[----:B-1----:R-:W-:Y:S01]  /*1490*/  IMAD.MOV.U32 R2, RZ, RZ, R12 ;  /* 0x000000ffff027224 */ /* 0x002fe200078e000c */
        /* <DEDUP_REMOVED lines=33> */
.L_x_990:
[----:B------:R-:W-:Y:S05]  /*16b0*/  BSYNC B0 ;  /* 0x0000000000007941 */ /* 0x000fea0003800000 */
.L_x_989:
[----:B------:R-:W-:Y:S04]  /*16c0*/  BSSY B0, `(.L_x_991) ;  /* 0x0000028000007945 */ /* 0x000fe80003800000 */
[----:B------:R-:W-:Y:S05]  /*16d0*/  @P5 BRA `(.L_x_992) ;  /* 0x0000000000985947 */ /* 0x000fea0003800000 */
[----:B------:R-:W-:Y:S01]  /*16e0*/  ULDC UR30, c[0x0][0x2d0] ;  /* 0x0000b400001e7ab9 */ /* 0x000fe20000000800 */
[----:B-1-34-:R-:W-:Y:S01]  /*16f0*/  IADD3 R4, P1, R10, 0x20, RZ ;  /* 0x000000200a047810 */ /* 0x01afe20007f3e0ff */
        /* <DEDUP_REMOVED lines=36> */
.L_x_992:
[----:B------:R-:W-:Y:S05]  /*1940*/  BSYNC B0 ;  /* 0x0000000000007941 */ /* 0x000fea0003800000 */
.L_x_991:
[----:B------:R-:W-:Y:S01]  /*1950*/  USHF.L.U32 UR27, UR10, 0x6, URZ ;  /* 0x000000060a1b7899 */ /* 0x000fe2000800063f */
        /* <DEDUP_REMOVED lines=40> */
.L_x_994:
[----:B------:R-:W-:Y:S05]  /*1be0*/  BSYNC B0 ;  /* 0x0000000000007941 */ /* 0x000fea0003800000 */
.L_x_993:
[----:B------:R-:W-:Y:S01]  /*1bf0*/  IMAD.IADD R109, R31, 0x1, R22 ;  /* 0x000000011f6d7824 */ /* 0x000fe200078e0216 */
[----:B------:R-:W-:Y:S01]  /*1c00*/  MOV R108, R30 ;  /* 0x0000001e006c7202 */ /* 0x000fe20000000f00 */
[----:B------:R-:W-:Y:S01]  /*1c10*/  USHF.L.U64.HI UR30, UR10, 0x6, UR11 ;  /* 0x000000060a1e7899 */ /* 0x000fe2000801020b */
[----:B------:R-:W-:Y:S01]  /*1c20*/  ISETP.GE.AND P2, PT, R14, UR16, PT ;  /* 0x000000100e007c0c */ /* 0x000fe2000bf46270 */
[----:B------:R-:W-:Y:S01]  /*1c30*/  IMAD.U32 R103, RZ, RZ, UR27 ;  /* 0x0000001bff677e24 */ /* 0x000fe2000f8e00ff */
[----:B------:R-:W-:Y:S01]  /*1c40*/  BSSY B0, `(.L_x_995) ;  /* 0x0000026000007945 */ /* 0x000fe20003800000 */
[----:B------:R2:W-:Y:S01]  /*1c50*/  STL.64 [R1+0x58], R108 ;  /* 0x0000586c01007387 */ /* 0x0005e20000100a00 */
[----:B------:R-:W-:Y:S01]  /*1c60*/  UIMAD UR8, UR30, UR17, URZ ;  /* 0x000000111e0872a4 */ /* 0x000fe2000f8e023f */
[----:B-1-3--:R-:W-:Y:S01]  /*1c70*/  IMAD.WIDE.U32 R2, R103, UR17, R108 ;  /* 0x0000001167027c25 */ /* 0x00afe2000f8e006c */
[----:B------:R-:W-:Y:S02]  /*1c80*/  ISETP.GE.AND P6, PT, R20, UR16, PT ;  /* 0x0000001014007c0c */ /* 0x000fe4000bfc6270 */
[----:B------:R-:W-:Y:S01]  /*1c90*/  UIMAD UR8, UR5, UR27, UR8 ;  /* 0x0000001b050872a4 */ /* 0x000fe2000f8e0208 */
[----:B------:R-:W-:-:S05]  /*1ca0*/  ISETP.GE.AND P1, PT, R21, UR16, PT ;  /* 0x0000001015007c0c */ /* 0x000fca000bf26270 */
[----:B----4-:R-:W-:Y:S01]  /*1cb0*/  VIADD R5, R3, UR8 ;  /* 0x0000000803057c36 */ /* 0x010fe20008000000 */
[----:B------:R-:W-:Y:S07]  /*1cc0*/  @P2 BRA `(.L_x_996) ;  /* 0x0000000000742947 */ /* 0x000fee0003800000 */
[----:B------:R-:W-:Y:S02]  /*1cd0*/  ULDC UR8, c[0x0][0x2d0] ;  /* 0x0000b40000087ab9 */ /* 0x000fe40000000800 */
[----:B------:R-:W-:Y:S02]  /*1ce0*/  ISETP.GE.AND P5, PT, R142, UR8, PT ;  /* 0x000000088e007c0c */ /* 0x000fe4000bfa6270 */
[----:B------:R-:W-:Y:S02]  /*1cf0*/  ISETP.GE.AND P4, PT, R111, UR8, PT ;  /* 0x000000086f007c0c */ /* 0x000fe4000bf86270 */
[----:B------:R-:W-:-:S09]  /*1d00*/  ISETP.GE.AND P2, PT, R110, UR8, PT ;  /* 0x000000086e007c0c */ /* 0x000fd2000bf46270 */
        /* <DEDUP_REMOVED lines=25> */
.L_x_996:
[----:B------:R-:W-:Y:S05]  /*1ea0*/  BSYNC B0 ;  /* 0x0000000000007941 */ /* 0x000fea0003800000 */
.L_x_995:
        /* <DEDUP_REMOVED lines=10> */
[----:B---3--:R-:W3:Y:S01]  /*1f50*/  @!P5 LDC.64 R8, c[0x0][0x218] ;  /* 0x00008600ff08db82 */ /* 0x008ee20000000a00 */
[----:B------:R4:W-:Y:S07]  /*1f60*/  @P5 STS.128 [R199+0x6800], RZ ;  /* 0x006800ffc7005388 */ /* 0x0009ee0000000c00 */
[----:B-1----:R-:W1:Y:S01]  /*1f70*/  @!P4 LDC.64 R6, c[0x0][0x218] ;  /* 0x00008600ff06cb82 */ /* 0x002e620000000a00 */
[----:B---3--:R-:W-:-:S04]  /*1f80*/  @!P5 LEA R8, P6, R0, R8, 0x1 ;  /* 0x000000080008d211 */ /* 0x008fc800078c08ff */
        /* <DEDUP_REMOVED lines=21> */
.L_x_998:
[----:B------:R-:W-:Y:S05]  /*20e0*/  BSYNC B0 ;  /* 0x0000000000007941 */ /* 0x000fea0003800000 */
.L_x_997:
[----:B------:R-:W-:Y:S01]  /*20f0*/  BSSY B0, `(.L_x_999) ;  /* 0x0000024000007945 */ /* 0x000fe20003800000 */
[----:B------:R-:W-:-:S03]  /*2100*/  ISETP.GE.AND P6, PT, R23, UR16, PT ;  /* 0x0000001017007c0c */ /* 0x000fc6000bfc6270 */
[----:B------:R-:W-:Y:S10]  /*2110*/  @P1 BRA `(.L_x_1000) ;  /* 0x0000000000841947 */ /* 0x000ff40003800000 */
[----:B------:R-:W-:Y:S01]  /*2120*/  ULDC UR8, c[0x0][0x2d0] ;  /* 0x0000b40000087ab9 */ /* 0x000fe20000000800 */
[----:B-1-34-:R-:W-:Y:S01]  /*2130*/  IMAD.U32 R6, RZ, RZ, UR10 ;  /* 0x0000000aff067e24 */ /* 0x01afe2000f8e00ff */
        /* <DEDUP_REMOVED lines=31> */
.L_x_1000:
[----:B------:R-:W-:Y:S05]  /*2330*/  BSYNC B0 ;  /* 0x0000000000007941 */ /* 0x000fea0003800000 */
.L_x_999:
        /* <DEDUP_REMOVED lines=11> */
[----:B-1-34-:R-:W1:Y:S01]  /*23f0*/  @!P4 LDC.64 R6, c[0x0][0x218] ;  /* 0x00008600ff06cb82 */ /* 0x01ae620000000a00 */
        /* <DEDUP_REMOVED lines=24> */
.L_x_1002:
[----:B------:R-:W-:Y:S05]  /*2580*/  BSYNC B0 ;  /* 0x0000000000007941 */ /* 0x000fea0003800000 */
.L_x_1001:
[----:B------:R-:W-:Y:S01]  /*2590*/  ULDC.64 UR10, c[0x0][0x3c8] ;  /* 0x0000f200000a7ab9 */ /* 0x000fe20000000a00 */
[----:B------:R-:W0:Y:S01]  /*25a0*/  LDGDEPBAR ;  /* 0x00000000000079af */ /* 0x000e220000000000 */
[----:B------:R-:W-:-:S04]  /*25b0*/  UISETP.NE.U32.AND UP1, UPT, UR10, URZ, UPT ;  /* 0x0000003f0a00728c */ /* 0x000fc8000bf25070 */
[----:B------:R-:W-:-:S06]  /*25c0*/  UISETP.NE.AND.EX UP1, UPT, UR11, URZ, UPT, UP1 ;  /* 0x0000003f0b00728c */ /* 0x000fcc000bf25310 */
[----:B------:R-:W-:-:S05]  /*25d0*/  PLOP3.LUT P1, PT, PT, PT, UP1, 0x80, 0x0 ;  /* 0x000000000000781c */ /* 0x000fca0003f2f018 */
[----:B------:R-:W-:Y:S01]  /*25e0*/  @UP1 USHF.R.S32.HI UR33, URZ, 0x1f, UR26 ;  /* 0x0000001f3f211899 */ /* 0x000fe2000801141a */
[----:B------:R-:W-:-:S03]  /*25f0*/  @UP1 ULDC.64 UR8, c[0x0][0x3d0] ;  /* 0x0000f40000081ab9 */ /* 0x000fc60000000a00 */
[----:B------:R-:W-:Y:S02]  /*2600*/  @UP1 UIMAD UR33, UR33, UR8, URZ ;  /* 0x00000008212112a4 */ /* 0x000fe4000f8e023f */
[----:B------:R-:W-:Y:S02]  /*2610*/  @UP1 UIMAD.WIDE.U32 UR24, UR26, UR8, UR24 ;  /* 0x000000081a1812a5 */ /* 0x000fe4000f8e0018 */
[----:B------:R-:W-:Y:S01]  /*2620*/  @UP1 UIMAD UR9, UR26, UR9, UR33 ;  /* 0x000000091a0912a4 */ /* 0x000fe2000f8e0221 */
[----:B------:R-:W-:-:S04]  /*2630*/  DEPBAR.LE SB0, 0x0 ;  /* 0x000080000000791a */ /* 0x000fc80000000000 */
[----:B------:R-:W-:Y:S02]  /*2640*/  @UP1 ULEA UR10, UP0, UR24, UR10, 0x2 ;  /* 0x0000000a180a1291 */ /* 0x000fe4000f80103f */
[----:B------:R-:W-:Y:S01]  /*2650*/  @UP1 UIADD3 UR9, UR25, UR9, URZ ;  /* 0x0000000919091290 */ /* 0x000fe2000fffe03f */
[----:B------:R-:W-:-:S03]  /*2660*/  @UP1 ULDC UR8, c[0x0][0x2e8] ;  /* 0x0000ba0000081ab9 */ /* 0x000fc60000000800 */
[----:B------:R-:W-:Y:S01]  /*2670*/  @UP1 ULEA.HI.X UR11, UR24, UR11, UR9, 0x2, UP0 ;  /* 0x0000000b180b1291 */ /* 0x000fe200080f1409 */
[----:B------:R-:W-:-:S05]  /*2680*/  IMAD.U32 R2, RZ, RZ, UR10 ;  /* 0x0000000aff027e24 */ /* 0x000fca000f8e00ff */
[----:B------:R-:W-:-:S05]  /*2690*/  IMAD.U32 R3, RZ, RZ, UR11 ;  /* 0x0000000bff037e24 */ /* 0x000fca000f8e00ff */
[----:B---34-:R3:W4:Y:S01]  /*26a0*/  @P1 LDG.E R9, desc[UR20][R2.64] ;  /* 0x0000001402091981 */ /* 0x018722000c1e1900 */
[----:B------:R-:W4:Y:S01]  /*26b0*/  @P1 MUFU.RCP R8, UR8 ;  /* 0x0000000800081d08 */ /* 0x000f220008001000 */
[----:B------:R-:W-:Y:S01]  /*26c0*/  BAR.SYNC.DEFER_BLOCKING 0x0 ;  /* 0x0000000000007b1d */ /* 0x000fe20000010000 */
[----:B------:R-:W-:Y:S01]  /*26d0*/  ISETP.GE.AND P3, PT, R14, UR16, PT ;  /* 0x000000100e007c0c */ /* 0x000fe2000bf66270 */
[----:B------:R-:W-:Y:S01]  /*26e0*/  UIMAD.WIDE.U32 UR8, UR17, UR6, URZ ;  /* 0x00000006110872a5 */ /* 0x000fe2000f8e003f */
[----:B------:R-:W-:Y:S01]  /*26f0*/  IMAD.IADD R10, R29, 0x1, R25 ;  /* 0x000000011d0a7824 */ /* 0x000fe200078e0219 */
[----:B------:R-:W-:Y:S01]  /*2700*/  UIMAD UR5, UR5, UR6, URZ ;  /* 0x00000006050572a4 */ /* 0x000fe2000f8e023f */
[----:B------:R-:W-:Y:S01]  /*2710*/  ISETP.GE.AND P6, PT, R21, UR16, PT ;  /* 0x0000001015007c0c */ /* 0x000fe2000bfc6270 */
[----:B------:R-:W-:Y:S02]  /*2720*/  BSSY B0, `(.L_x_1003) ;  /* 0x0000049000007945 */ /* 0x000fe40003800000 */
[----:B------:R1:W-:Y:S01]  /*2730*/  STL [R1+0x4c], R10 ;  /* 0x00004c0a01007387 */ /* 0x0003e20000100800 */
[----:B------:R-:W-:-:S04]  /*2740*/  UIMAD UR5, UR17, UR7, UR5 ;  /* 0x00000007110572a4 */ /* 0x000fc8000f8e0205 */
[----:B------:R-:W-:Y:S01]  /*2750*/  UIADD3 UR5, UR9, UR5, URZ ;  /* 0x0000000509057290 */ /* 0x000fe2000fffe03f */
[----:B---3--:R-:W-:Y:S01]  /*2760*/  LEA.HI R3, R26, R106, RZ, 0x4 ;  /* 0x0000006a1a037211 */ /* 0x008fe200078f20ff */
[----:B------:R3:W-:Y:S03]  /*2770*/  @P3 STS.128 [R199+0xc000], RZ ;  /* 0x00c000ffc7003388 */ /* 0x0007e60000000c00 */
[C---:B------:R-:W-:Y:S02]  /*2780*/  LOP3.LUT R0, R3.reuse, 0xfffffff0, RZ, 0xc0, !PT ;  /* 0xfffffff003007812 */ /* 0x040fe400078ec0ff */
[----:B------:R-:W-:Y:S01]  /*2790*/  SHF.R.S32.HI R2, RZ, 0x4, R3 ;  /* 0x00000004ff027819 */ /* 0x000fe20000011403 */
[----:B------:R3:W-:Y:S02]  /*27a0*/  @P3 STS.128 [R199+0xe000], RZ ;  /* 0x00e000ffc7003388 */ /* 0x0007e40000000c00 */
[----:B------:R-:W-:Y:S01]  /*27b0*/  IMAD.IADD R0, R106, 0x1, -R0 ;  /* 0x000000016a007824 */ /* 0x000fe200078e0a00 */
[----:B------:R-:W-:Y:S01]  /*27c0*/  LEA.HI R3, R3, R2, RZ, 0x1 ;  /* 0x0000000203037211 */ /* 0x000fe200078f08ff */
[----:B------:R3:W-:Y:S03]  /*27d0*/  @P3 STS.128 [R199+0x10000], RZ ;  /* 0x010000ffc7003388 */ /* 0x0007e60000000c00 */
[----:B-1----:R-:W-:-:S02]  /*27e0*/  SHF.R.S32.HI R4, RZ, 0x1f, R0 ;  /* 0x0000001fff047819 */ /* 0x002fc40000011400 */
[----:B------:R-:W-:Y:S02]  /*27f0*/  LOP3.LUT R3, R3, 0xfffffffe, RZ, 0xc0, !PT ;  /* 0xfffffffe03037812 */ /* 0x000fe400078ec0ff */
[----:B------:R-:W-:-:S03]  /*2800*/  LEA.HI R7, R4, R0, RZ, 0x3 ;  /* 0x0000000004077211 */ /* 0x000fc600078f18ff */
[----:B------:R-:W-:Y:S01]  /*2810*/  IMAD.IADD R6, R2, 0x1, -R3 ;  /* 0x0000000102067824 */ /* 0x000fe200078e0a03 */
[----:B------:R-:W-:Y:S01]  /*2820*/  LOP3.LUT R4, R7, 0xfffffff8, RZ, 0xc0, !PT ;  /* 0xfffffff807047812 */ /* 0x000fe200078ec0ff */
[----:B------:R-:W-:-:S04]  /*2830*/  IMAD.SHL.U32 R3, R14, 0x8, RZ ;  /* 0x000000080e037824 */ /* 0x000fc800078e00ff */
[----:B------:R-:W-:Y:S02]  /*2840*/  IMAD.IADD R48, R0, 0x1, -R4 ;  /* 0x0000000100307824 */ /* 0x000fe400078e0a04 */
[----:B------:R-:W-:Y:S02]  /*2850*/  IMAD.SHL.U32 R0, R24, 0x40, RZ ;  /* 0x0000004018007824 */ /* 0x000fe400078e00ff */
[----:B------:R-:W-:Y:S02]  /*2860*/  IMAD.SHL.U32 R2, R48, 0x40, RZ ;  /* 0x0000004030027824 */ /* 0x000fe400078e00ff */
[----:B------:R-:W-:Y:S01]  /*2870*/  IMAD.SHL.U32 R4, R6, 0x8, RZ ;  /* 0x0000000806047824 */ /* 0x000fe200078e00ff */
[----:B------:R-:W-:Y:S02]  /*2880*/  LOP3.LUT R0, R0, 0x1c0, RZ, 0xc0, !PT ;  /* 0x000001c000007812 */ /* 0x000fe400078ec0ff */
[----:B------:R-:W-:Y:S02]  /*2890*/  LOP3.LUT R2, R2, 0x1c0, RZ, 0xc0, !PT ;  /* 0x000001c002027812 */ /* 0x000fe400078ec0ff */
[----:B------:R-:W-:-:S02]  /*28a0*/  LOP3.LUT R3, R0, 0x8, R3, 0xf8, !PT ;  /* 0x0000000800037812 */ /* 0x000fc400078ef803 */
[----:B------:R-:W-:Y:S02]  /*28b0*/  SHF.R.U32.HI R0, RZ, 0x3, R0 ;  /* 0x00000003ff007819 */ /* 0x000fe40000011600 */
[----:B------:R-:W-:Y:S02]  /*28c0*/  LOP3.LUT R4, R2, 0x8, R4, 0xf8, !PT ;  /* 0x0000000802047812 */ /* 0x000fe400078ef804 */
[----:B------:R-:W-:Y:S01]  /*28d0*/  SHF.R.U32.HI R5, RZ, 0x3, R2 ;  /* 0x00000003ff057819 */ /* 0x000fe20000011602 */
[----:B------:R-:W-:Y:S01]  /*28e0*/  IMAD.SHL.U32 R2, R7, 0x40, RZ ;  /* 0x0000004007027824 */ /* 0x000fe200078e00ff */
[----:B------:R-:W-:Y:S01]  /*28f0*/  LOP3.LUT R0, R3, R0, RZ, 0x3c, !PT ;  /* 0x0000000003007212 */ /* 0x000fe200078e3cff */
[----:B------:R-:W-:Y:S01]  /*2900*/  IMAD.U32 R3, RZ, RZ, UR9 ;  /* 0x00000009ff037e24 */ /* 0x000fe2000f8e00ff */
[----:B------:R-:W-:Y:S01]  /*2910*/  LOP3.LUT R5, R4, R5, RZ, 0x3c, !PT ;  /* 0x0000000504057212 */ /* 0x000fe200078e3cff */
[----:B------:R-:W-:Y:S01]  /*2920*/  IMAD.U32 R4, RZ, RZ, UR5 ;  /* 0x00000005ff047e24 */ /* 0x000fe2000f8e00ff */
[----:B------:R-:W-:Y:S01]  /*2930*/  UMOV UR5, URZ ;  /* 0x0000003f00057c82 */ /* 0x000fe20008000000 */
[----:B------:R-:W-:Y:S01]  /*2940*/  IMAD R0, R6, 0x200, R0 ;  /* 0x0000020006007824 */ /* 0x000fe200078e0200 */
[----:B------:R-:W-:Y:S01]  /*2950*/  LOP3.LUT R5, R5, 0xfffffe00, R2, 0xf8, !PT ;  /* 0xfffffe0005057812 */ /* 0x000fe200078ef802 */
[----:B------:R-:W-:-:S05]  /*2960*/  IMAD.U32 R2, RZ, RZ, UR8 ;  /* 0x00000008ff027e24 */ /* 0x000fca000f8e00ff */
[----:B------:R-:W-:-:S04]  /*2970*/  LEA R6, P2, R2, R28, 0x6 ;  /* 0x0000001c02067211 */ /* 0x000fc800078430ff */
[----:B------:R-:W-:Y:S01]  /*2980*/  LEA.HI.X R7, R2, R10, R4, 0x6, P2 ;  /* 0x0000000a02077211 */ /* 0x000fe200010f3404 */
[----:B----4-:R-:W-:-:S05]  /*2990*/  @P1 FMUL.FTZ R3, R9, R8 ;  /* 0x0000000809031220 */ /* 0x010fca0000410000 */
[----:B------:R-:W-:Y:S02]  /*29a0*/  @P1 R2UR UR8, R3 ;  /* 0x00000000030812ca */ /* 0x000fe400000e0000 */
[----:B------:R-:W-:-:S11]  /*29b0*/  ISETP.GE.AND P1, PT, R20, UR16, PT ;  /* 0x0000001014007c0c */ /* 0x000fd6000bf26270 */
[----:B------:R-:W-:Y:S01]  /*29c0*/  @UP1 UMOV UR5, UR8 ;  /* 0x0000000800051c82 */ /* 0x000fe20008000000 */
[----:B---3--:R-:W-:Y:S05]  /*29d0*/  @P3 BRA `(.L_x_1004) ;  /* 0x0000000000743947 */ /* 0x008fea0003800000 */
        /* <DEDUP_REMOVED lines=29> */
.L_x_1004:
[----:B------:R-:W-:Y:S05]  /*2bb0*/  BSYNC B0 ;  /* 0x0000000000007941 */ /* 0x000fea0003800000 */
.L_x_1003:
[----:B------:R4:W-:Y:S01]  /*2bc0*/  @P1 STS.128 [R199+0xc800], RZ ;  /* 0x00c800ffc7001388 */ /* 0x0009e20000000c00 */
[----:B-1-3--:R-:W-:Y:S01]  /*2bd0*/  IMAD R2, R102, 0x400, R5 ;  /* 0x0000040066027824 */ /* 0x00afe200078e0205 */
[----:B------:R-:W-:Y:S01]  /*2be0*/  BSSY B0, `(.L_x_1005) ;  /* 0x0000029000007945 */ /* 0x000fe20003800000 */
[----:B------:R-:W-:Y:S01]  /*2bf0*/  ISETP.GE.AND P5, PT, R23, UR16, PT ;  /* 0x0000001017007c0c */ /* 0x000fe2000bfa6270 */
[----:B------:R4:W-:Y:S01]  /*2c00*/  @P1 STS.128 [R199+0xe800], RZ ;  /* 0x00e800ffc7001388 */ /* 0x0009e20000000c00 */
[----:B------:R-:W-:Y:S02]  /*2c10*/  LEA R176, R0, UR4, 0x1 ;  /* 0x0000000400b07c11 */ /* 0x000fe4000f8e08ff */
[----:B------:R-:W-:Y:S01]  /*2c20*/  LEA R183, R2, UR4, 0x1 ;  /* 0x0000000402b77c11 */ /* 0x000fe2000f8e08ff */
[----:B------:R4:W-:Y:S01]  /*2c30*/  @P1 STS.128 [R199+0x10800], RZ ;  /* 0x010800ffc7001388 */ /* 0x0009e20000000c00 */
[----:B------:R-:W-:Y:S07]  /*2c40*/  @P1 BRA `(.L_x_1006) ;  /* 0x0000000000881947 */ /* 0x000fee0003800000 */
        /* <DEDUP_REMOVED lines=8> */
[----:B------:R-:W1:Y:S01]  /*2cd0*/  @!P4 LDC.64 R8, c[0x0][0x220] ;  /* 0x00008800ff08cb82 */ /* 0x000e620000000a00 */
[----:B------:R-:W-:Y:S01]  /*2ce0*/  ISETP.GE.AND P1, PT, R110, UR8, PT ;  /* 0x000000086e007c0c */ /* 0x000fe2000bf26270 */
[----:B------:R3:W-:Y:S06]  /*2cf0*/  @P4 STS.128 [R199+0xc800], RZ ;  /* 0x00c800ffc7004388 */ /* 0x0007ec0000000c00 */
[----:B------:R-:W5:Y:S01]  /*2d00*/  @!P3 LDC.64 R2, c[0x0][0x220] ;  /* 0x00008800ff02bb82 */ /* 0x000f620000000a00 */
[----:B-1----:R-:W-:-:S04]  /*2d10*/  @!P4 LEA R8, P2, R0, R8, 0x1 ;  /* 0x000000080008c211 */ /* 0x002fc800078408ff */
        /* <DEDUP_REMOVED lines=21> */
.L_x_1006:
[----:B------:R-:W-:Y:S05]  /*2e70*/  BSYNC B0 ;  /* 0x0000000000007941 */ /* 0x000fea0003800000 */
.L_x_1005:
[----:B------:R1:W-:Y:S01]  /*2e80*/  @P6 STS.128 [R199+0xd000], RZ ;  /* 0x00d000ffc7006388 */ /* 0x0003e20000000c00 */
[----:B------:R-:W-:Y:S03]  /*2e90*/  BSSY B0, `(.L_x_1007) ;  /* 0x0000025000007945 */ /* 0x000fe60003800000 */
[----:B------:R1:W-:Y:S04]  /*2ea0*/  @P6 STS.128 [R199+0xf000], RZ ;  /* 0x00f000ffc7006388 */ /* 0x0003e80000000c00 */
[----:B------:R1:W-:Y:S01]  /*2eb0*/  @P6 STS.128 [R199+0x11000], RZ ;  /* 0x011000ffc7006388 */ /* 0x0003e20000000c00 */
[----:B------:R-:W-:Y:S05]  /*2ec0*/  @P6 BRA `(.L_x_1008) ;  /* 0x0000000000846947 */ /* 0x000fea0003800000 */
[----:B------:R-:W-:Y:S01]  /*2ed0*/  ULDC UR8, c[0x0][0x2d0] ;  /* 0x0000b40000087ab9 */ /* 0x000fe20000000800 */
[----:B-1-3--:R-:W-:Y:S01]  /*2ee0*/  IMAD.U32 R2, RZ, RZ, UR6 ;  /* 0x00000006ff027e24 */ /* 0x00afe2000f8e00ff */
        /* <DEDUP_REMOVED lines=31> */
.L_x_1008:
[----:B------:R-:W-:Y:S05]  /*30e0*/  BSYNC B0 ;  /* 0x0000000000007941 */ /* 0x000fea0003800000 */
.L_x_1007:
        /* <DEDUP_REMOVED lines=38> */
.L_x_1010:
[----:B------:R-:W-:Y:S05]  /*3350*/  BSYNC B0 ;  /* 0x0000000000007941 */ /* 0x000fea0003800000 */
.L_x_1009:
[----:B--23--:R-:W-:Y:S01]  /*3360*/  LDSM.16.M88.4 R8, [R183] ;  /* 0x00000000b708783b */ /* 0x00cfe20000000200 */
[----:B------:R-:W-:Y:S01]  /*3370*/  R2P PR, R24, 0x6 ;  /* 0x0000000618007804 */ /* 0x000fe20000000000 */
[----:B------:R-:W-:Y:S01]  /*3380*/  IMAD.MOV.U32 R4, RZ, RZ, 0x10 ;  /* 0x00000010ff047424 */ /* 0x000fe200078e00ff */
[----:B------:R-:W-:Y:S01]  /*3390*/  LOP3.LUT P3, RZ, R48, 0x2, RZ, 0xc0, !PT ;  /* 0x0000000230ff7812 */ /* 0x000fe2000786c0ff */
[----:B------:R-:W2:Y:S01]  /*33a0*/  LDSM.16.M88.4 R20, [R176+0x6000] ;  /* 0x00600000b014783b */ /* 0x000ea20000000200 */
[C---:B------:R-:W-:Y:S01]  /*33b0*/  VIADD R0, R176.reuse, 0x6000 ;  /* 0x00006000b0007836 */ /* 0x040fe20000000000 */
[----:B------:R-:W-:Y:S01]  /*33c0*/  MOV R6, UR23 ;  /* 0x0000001700067c02 */ /* 0x000fe20008000f00 */
[----:B------:R-:W-:Y:S01]  /*33d0*/  VIADD R187, R176, 0x6020 ;  /* 0x00006020b0bb7836 */ /* 0x000fe20000000000 */
[----:B------:R-:W3:Y:S01]  /*33e0*/  LDSM.16.M88.4 R16, [R176+0x6800] ;  /* 0x00680000b010783b */ /* 0x000ee20000000200 */
[----:B------:R-:W-:Y:S01]  /*33f0*/  SEL R4, R4, 0xfffffff0, !P3 ;  /* 0xfffffff004047807 */ /* 0x000fe20005800000 */
[----:B-1----:R-:W-:Y:S01]  /*3400*/  IMAD.MOV.U32 R2, RZ, RZ, 0x20 ;  /* 0x00000020ff027424 */ /* 0x002fe200078e00ff */
[----:B------:R-:W-:Y:S01]  /*3410*/  SHF.R.S32.HI R7, RZ, 0x1f, R100 ;  /* 0x0000001fff077819 */ /* 0x000fe20000011464 */
[----:B------:R-:W1:Y:S01]  /*3420*/  LDSM.16.M88.4 R28, [R176+0x7000] ;  /* 0x00700000b01c783b */ /* 0x000e620000000200 */
[----:B------:R-:W-:Y:S01]  /*3430*/  IMAD R3, R102, 0x10, R101 ;  /* 0x0000001066037824 */ /* 0x000fe200078e0265 */
[----:B------:R-:W-:Y:S01]  /*3440*/  UISETP.GE.AND UP0, UPT, UR23, 0x41, UPT ;  /* 0x000000411700788c */ /* 0x000fe2000bf06270 */
[--C-:B------:R-:W-:Y:S01]  /*3450*/  IMAD R184, R4, 0x2, R183.reuse ;  /* 0x0000000204b87824 */ /* 0x100fe200078e02b7 */
[----:B------:R-:W5:Y:S01]  /*3460*/  LDSM.16.M88.4 R36, [R176+0x7800] ;  /* 0x00780000b024783b */ /* 0x000f620000000200 */
[----:B------:R-:W-:Y:S01]  /*3470*/  @P1 VIADD R187, R0, 0xffffffe0 ;  /* 0xffffffe000bb1836 */ /* 0x000fe20000000000 */
[----:B------:R-:W-:Y:S01]  /*3480*/  LOP3.LUT P1, RZ, R48, 0x4, RZ, 0xc0, !PT ;  /* 0x0000000430ff7812 */ /* 0x000fe2000782c0ff */
[----:B------:R-:W-:Y:S01]  /*3490*/  IMAD.MOV.U32 R0, RZ, RZ, 0x40 ;  /* 0x00000040ff007424 */ /* 0x000fe200078e00ff */
[----:B------:R-:W-:Y:S01]  /*34a0*/  LDSM.16.M88.4 R12, [R184] ;  /* 0x00000000b80c783b */ /* 0x000fe20000000200 */
[----:B------:R-:W-:Y:S01]  /*34b0*/  VIADD R112, R3, UR22 ;  /* 0x0000001603707c36 */ /* 0x000fe20008000000 */
[----:B------:R-:W-:Y:S01]  /*34c0*/  SEL R2, R2, 0xffffffe0, !P1 ;  /* 0xffffffe002027807 */ /* 0x000fe20004800000 */
[C---:B------:R-:W-:Y:S01]  /*34d0*/  VIADD R197, R187.reuse, 0x1000 ;  /* 0x00001000bbc57836 */ /* 0x040fe20000000000 */
[----:B------:R-:W4:Y:S01]  /*34e0*/  LDSM.16.M88.4 R44, [R187] ;  /* 0x00000000bb2c783b */ /* 0x000f220000000200 */
[----:B------:R-:W-:Y:S01]  /*34f0*/  SEL R0, R0, 0xffffffc0, !P2 ;  /* 0xffffffc000007807 */ /* 0x000fe20005000000 */
[C---:B------:R-:W-:Y:S01]  /*3500*/  VIADD R196, R187.reuse, 0x1800 ;  /* 0x00001800bbc47836 */ /* 0x040fe20000000000 */
[----:B------:R-:W-:Y:S01]  /*3510*/  IADD3 R3, R6, -UR15, R112 ;  /* 0x8000000f06037c10 */ /* 0x000fe2000fffe070 */
[----:B------:R-:W4:Y:S01]  /*3520*/  LDSM.16.M88.4 R60, [R187+0x800] ;  /* 0x00080000bb3c783b */ /* 0x000f220000000200 */
[----:B------:R-:W-:Y:S01]  /*3530*/  IMAD R186, R2, 0x2, R183 ;  /* 0x0000000202ba7824 */ /* 0x000fe200078e02b7 */
[----:B------:R-:W-:Y:S01]  /*3540*/  LEA.HI.X.SX32 R212, R104, R7, 0x1, P0 ;  /* 0x0000000768d47211 */ /* 0x000fe200000f0eff */
[----:B------:R-:W-:Y:S01]  /*3550*/  IMAD.IADD R182, R176, 0x1, R0 ;  /* 0x00000001b0b67824 */ /* 0x000fe200078e0200 */
[----:B------:R-:W4:Y:S01]  /*3560*/  LDSM.16.M88.4 R72, [R187+0x1000] ;  /* 0x00100000bb48783b */ /* 0x000f220000000200 */
[----:B------:R-:W-:Y:S01]  /*3570*/  IMAD R185, R2, 0x2, R184 ;  /* 0x0000000202b97824 */ /* 0x000fe200078e02b8 */
[----:B------:R-:W-:Y:S01]  /*3580*/  IADD3 R198, R187, 0x800, RZ ;  /* 0x00000800bbc67810 */ /* 0x000fe20007ffe0ff */
[----:B------:R-:W-:Y:S01]  /*3590*/  IMAD.IADD R181, R0, 0x1, R187 ;  /* 0x0000000100b57824 */ /* 0x000fe200078e02bb */
[----:B------:R-:W4:Y:S01]  /*35a0*/  LDSM.16.M88.4 R76, [R187+0x1800] ;  /* 0x00180000bb4c783b */ /* 0x000f220000000200 */
[----:B------:R-:W-:-:S02]  /*35b0*/  IMAD.U32 R0, RZ, RZ, UR17 ;  /* 0x00000011ff007e24 */ /* 0x000fc4000f8e00ff */
[C---:B------:R-:W-:Y:S01]  /*35c0*/  VIADD R195, R187.reuse, 0x2000 ;  /* 0x00002000bbc37836 */ /* 0x040fe20000000000 */
[----:B------:R-:W-:Y:S01]  /*35d0*/  LDSM.16.M88.4 R80, [R182+0x6000] ;  /* 0x00600000b650783b */ /* 0x000fe20000000200 */
[C---:B------:R-:W-:Y:S02]  /*35e0*/  VIADD R194, R187.reuse, 0x2800 ;  /* 0x00002800bbc27836 */ /* 0x040fe40000000000 */
[C---:B------:R-:W-:Y:S01]  /*35f0*/  VIADD R193, R187.reuse, 0x3000 ;  /* 0x00003000bbc17836 */ /* 0x040fe20000000000 */
[C---:B--2---:R-:W-:Y:S01]  /*3600*/  HMMA.16816.F32.BF16 R24, R8.reuse, R20, RZ ;  /* 0x000000140818723c */ /* 0x044fe200000418ff */
[----:B------:R-:W-:Y:S01]  /*3610*/  LDSM.16.M88.4 R84, [R182+0x6800] ;  /* 0x00680000b654783b */ /* 0x000fe20000000200 */
[C---:B------:R-:W-:Y:S02]  /*3620*/  VIADD R192, R187.reuse, 0x3800 ;  /* 0x00003800bbc07836 */ /* 0x040fe40000000000 */
[C---:B------:R-:W-:Y:S01]  /*3630*/  VIADD R191, R187.reuse, 0x4000 ;  /* 0x00004000bbbf7836 */ /* 0x040fe20000000000 */
[----:B------:R-:W-:Y:S01]  /*3640*/  LDSM.16.M88.4 R92, [R182+0x7000] ;  /* 0x00700000b65c783b */ /* 0x000fe20000000200 */
[----:B------:R-:W-:Y:S01]  /*3650*/  HMMA.16816.F32.BF16 R32, R8, R22, RZ ;  /* 0x000000160820723c */ /* 0x000fe200000418ff */
[----:B------:R-:W-:-:S02]  /*3660*/  VIADD R190, R187, 0x4800 ;  /* 0x00004800bbbe7836 */ /* 0x000fc40000000000 */
[----:B------:R-:W2:Y:S01]  /*3670*/  LDSM.16.M88.4 R20, [R186] ;  /* 0x00000000ba14783b */ /* 0x000ea20000000200 */
[C---:B------:R-:W-:Y:S02]  /*3680*/  VIADD R189, R187.reuse, 0x5000 ;  /* 0x00005000bbbd7836 */ /* 0x040fe40000000000 */
[----:B---3--:R-:W-:Y:S01]  /*3690*/  HMMA.16816.F32.BF16 R40, R8, R16, RZ ;  /* 0x000000100828723c */ /* 0x008fe200000418ff */
[----:B------:R-:W-:Y:S01]  /*36a0*/  LDSM.16.M88.4 R88, [R181] ;  /* 0x00000000b558783b */ /* 0x000fe20000000200 */
[----:B------:R-:W-:-:S03]  /*36b0*/  VIADD R188, R187, 0x5800 ;  /* 0x00005800bbbc7836 */ /* 0x000fc60000000000 */
[----:B------:R-:W-:Y:S01]  /*36c0*/  LDSM.16.M88.4 R96, [R181+0x1000] ;  /* 0x00100000b560783b */ /* 0x000fe20000000200 */
[C---:B------:R-:W-:Y:S03]  /*36d0*/  HMMA.16816.F32.BF16 R48, R8.reuse, R18, RZ ;  /* 0x000000120830723c */ /* 0x040fe600000418ff */
[----:B------:R-:W0:Y:S03]  /*36e0*/  LDGDEPBAR ;  /* 0x00000000000079af */ /* 0x000e260000000000 */
[C---:B-1----:R-:W-:Y:S01]  /*36f0*/  HMMA.16816.F32.BF16 R56, R8.reuse, R28, RZ ;  /* 0x0000001c0838723c */ /* 0x042fe200000418ff */
[----:B------:R-:W-:Y:S05]  /*3700*/  STL [R1+0xb8], R112 ;  /* 0x0000b87001007387 */ /* 0x000fea0000100800 */
[C---:B------:R-:W-:Y:S06]  /*3710*/  HMMA.16816.F32.BF16 R64, R8.reuse, R30, RZ ;  /* 0x0000001e0840723c */ /* 0x040fec00000418ff */
[C---:B-----5:R-:W-:Y:S06]  /*3720*/  HMMA.16816.F32.BF16 R68, R8.reuse, R36, RZ ;  /* 0x000000240844723c */ /* 0x060fec00000418ff */
[----:B------:R-:W-:Y:S01]  /*3730*/  HMMA.16816.F32.BF16 R52, R8, R38, RZ ;  /* 0x000000260834723c */ /* 0x000fe200000418ff */
[----:B------:R-:W-:Y:S05]  /*3740*/  LDSM.16.M88.4 R8, [R185] ;  /* 0x00000000b908783b */ /* 0x000fea0000000200 */
[C---:B----4-:R-:W-:Y:S01]  /*3750*/  HMMA.16816.F32.BF16 R16, R12.reuse, R44, R24 ;  /* 0x0000002c0c10723c */ /* 0x050fe20000041818 */
[----:B------:R-:W1:Y:S05]  /*3760*/  LDSM.16.M88.4 R24, [R182+0x7800] ;  /* 0x00780000b618783b */ /* 0x000e6a0000000200 */
[C---:B------:R-:W-:Y:S06]  /*3770*/  HMMA.16816.F32.BF16 R28, R12.reuse, R46, R32 ;  /* 0x0000002e0c1c723c */ /* 0x040fec0000041820 */
[C---:B------:R-:W-:Y:S06]  /*3780*/  HMMA.16816.F32.BF16 R32, R12.reuse, R60, R40 ;  /* 0x0000003c0c20723c */ /* 0x040fec0000041828 */
[C---:B------:R-:W-:Y:S01]  /*3790*/  HMMA.16816.F32.BF16 R36, R12.reuse, R62, R48 ;  /* 0x0000003e0c24723c */ /* 0x040fe20000041830 */
[----:B------:R-:W-:Y:S05]  /*37a0*/  LDSM.16.M88.4 R60, [R176+0x8000] ;  /* 0x00800000b03c783b */ /* 0x000fea0000000200 */
[C---:B------:R-:W-:Y:S06]  /*37b0*/  HMMA.16816.F32.BF16 R40, R12.reuse, R72, R56 ;  /* 0x000000480c28723c */ /* 0x040fec0000041838 */
[C---:B------:R-:W-:Y:S01]  /*37c0*/  HMMA.16816.F32.BF16 R48, R12.reuse, R74, R64 ;  /* 0x0000004a0c30723c */ /* 0x040fe20000041840 */
[----:B------:R-:W3:Y:S04]  /*37d0*/  LDSM.16.M88.4 R72, [R181+0x800] ;  /* 0x00080000b548783b */ /* 0x000ee80000000200 */
[----:B------:R-:W-:Y:S01]  /*37e0*/  LDSM.16.M88.4 R64, [R176+0x8800] ;  /* 0x00880000b040783b */ /* 0x000fe20000000200 */
[C---:B------:R-:W-:Y:S03]  /*37f0*/  HMMA.16816.F32.BF16 R56, R12.reuse, R76, R68 ;  /* 0x0000004c0c38723c */ /* 0x040fe60000041844 */
[----:B------:R-:W-:Y:S03]  /*3800*/  LDSM.16.M88.4 R68, [R182+0x8000] ;  /* 0x00800000b644783b */ /* 0x000fe60000000200 */
[----:B------:R-:W-:Y:S01]  /*3810*/  HMMA.16816.F32.BF16 R44, R12, R78, R52 ;  /* 0x0000004e0c2c723c */ /* 0x000fe20000041834 */
[----:B------:R-:W4:Y:S04]  /*3820*/  LDSM.16.M88.4 R52, [R181+0x1800] ;  /* 0x00180000b534783b */ /* 0x000f280000000200 */
[----:B------:R-:W-:Y:S01]  /*3830*/  LDSM.16.M88.4 R76, [R187+0x2000] ;  /* 0x00200000bb4c783b */ /* 0x000fe20000000200 */
[C---:B--2---:R-:W-:Y:S03]  /*3840*/  HMMA.16816.F32.BF16 R12, R20.reuse, R80, R16 ;  /* 0x00000050140c723c */ /* 0x044fe60000041810 */
[----:B------:R-:W2:Y:S03]  /*3850*/  LDSM.16.M88.4 R16, [R183+0x2000] ;  /* 0x00200000b710783b */ /* 0x000ea60000000200 */
[C---:B------:R-:W-:Y:S01]  /*3860*/  HMMA.16816.F32.BF16 R28, R20.reuse, R82, R28 ;  /* 0x00000052141c723c */ /* 0x040fe2000004181c */
[----:B------:R-:W-:Y:S05]  /*3870*/  LDSM.16.M88.4 R80, [R187+0x2800] ;  /* 0x00280000bb50783b */ /* 0x000fea0000000200 */
[C---:B------:R-:W-:Y:S06]  /*3880*/  HMMA.16816.F32.BF16 R32, R20.reuse, R84, R32 ;  /* 0x000000541420723c */ /* 0x040fec0000041820 */
[C---:B------:R-:W-:Y:S01]  /*3890*/  HMMA.16816.F32.BF16 R36, R20.reuse, R86, R36 ;  /* 0x000000561424723c */ /* 0x040fe20000041824 */
[----:B------:R-:W5:Y:S05]  /*38a0*/  LDSM.16.M88.4 R84, [R176+0x9000] ;  /* 0x00900000b054783b */ /* 0x000f6a0000000200 */
[C---:B------:R-:W-:Y:S06]  /*38b0*/  HMMA.16816.F32.BF16 R40, R20.reuse, R92, R40 ;  /* 0x0000005c1428723c */ /* 0x040fec0000041828 */
[C---:B------:R-:W-:Y:S01]  /*38c0*/  HMMA.16816.F32.BF16 R48, R20.reuse, R94, R48 ;  /* 0x0000005e1430723c */ /* 0x040fe20000041830 */
[----:B------:R-:W-:Y:S05]  /*38d0*/  LDSM.16.M88.4 R92, [R182+0xb000] ;  /* 0x00b00000b65c783b */ /* 0x000fea0000000200 */
[C---:B-1----:R-:W-:Y:S06]  /*38e0*/  HMMA.16816.F32.BF16 R56, R20.reuse, R24, R56 ;  /* 0x000000181438723c */ /* 0x042fec0000041838 */
[----:B------:R-:W-:Y:S01]  /*38f0*/  HMMA.16816.F32.BF16 R44, R20, R26, R44 ;  /* 0x0000001a142c723c */ /* 0x000fe2000004182c */
[----:B------:R-:W1:Y:S04]  /*3900*/  LDSM.16.M88.4 R24, [R176+0x9800] ;  /* 0x00980000b018783b */ /* 0x000e680000000200 */
[----:B------:R-:W1:Y:S01]  /*3910*/  LDSM.16.M88.4 R20, [R184+0x2000] ;  /* 0x00200000b814783b */ /* 0x000e620000000200 */
[C---:B------:R-:W-:Y:S06]  /*3920*/  HMMA.16816.F32.BF16 R12, R8.reuse, R88, R12 ;  /* 0x00000058080c723c */ /* 0x040fec000004180c */
[C---:B------:R-:W-:Y:S01]  /*3930*/  HMMA.16816.F32.BF16 R28, R8.reuse, R90, R28 ;  /* 0x0000005a081c723c */ /* 0x040fe2000004181c */
[----:B------:R-:W1:Y:S05]  /*3940*/  LDSM.16.M88.4 R88, [R187+0x3000] ;  /* 0x00300000bb58783b */ /* 0x000e6a0000000200 */
[C---:B---3--:R-:W-:Y:S06]  /*3950*/  HMMA.16816.F32.BF16 R32, R8.reuse, R72, R32 ;  /* 0x000000480820723c */ /* 0x048fec0000041820 */
[C---:B------:R-:W-:Y:S01]  /*3960*/  HMMA.16816.F32.BF16 R36, R8.reuse, R74, R36 ;  /* 0x0000004a0824723c */ /* 0x040fe20000041824 */
[----:B------:R-:W-:Y:S05]  /*3970*/  LDSM.16.M88.4 R72, [R182+0x8800] ;  /* 0x00880000b648783b */ /* 0x000fea0000000200 */
[C---:B------:R-:W-:Y:S06]  /*3980*/  HMMA.16816.F32.BF16 R40, R8.reuse, R96, R40 ;  /* 0x000000600828723c */ /* 0x040fec0000041828 */
[C---:B------:R-:W-:Y:S06]  /*3990*/  HMMA.16816.F32.BF16 R48, R8.reuse, R98, R48 ;  /* 0x000000620830723c */ /* 0x040fec0000041830 */
[C---:B----4-:R-:W-:Y:S06]  /*39a0*/  HMMA.16816.F32.BF16 R56, R8.reuse, R52, R56 ;  /* 0x000000340838723c */ /* 0x050fec0000041838 */
[----:B------:R-:W-:Y:S01]  /*39b0*/  HMMA.16816.F32.BF16 R44, R8, R54, R44 ;  /* 0x00000036082c723c */ /* 0x000fe2000004182c */
[----:B------:R-:W-:Y:S05]  /*39c0*/  LDSM.16.M88.4 R52, [R182+0x9800] ;  /* 0x00980000b634783b */ /* 0x000fea0000000200 */
[C---:B--2---:R-:W-:Y:S01]  /*39d0*/  HMMA.16816.F32.BF16 R8, R16.reuse, R60, R12 ;  /* 0x0000003c1008723c */ /* 0x044fe2000004180c */
[----:B------:R-:W-:Y:S05]  /*39e0*/  LDSM.16.M88.4 R12, [R186+0x2000] ;  /* 0x00200000ba0c783b */ /* 0x000fea0000000200 */
[C---:B------:R-:W-:Y:S01]  /*39f0*/  HMMA.16816.F32.BF16 R28, R16.reuse, R62, R28 ;  /* 0x0000003e101c723c */ /* 0x040fe2000004181c */
[----:B------:R-:W2:Y:S05]  /*3a00*/  LDSM.16.M88.4 R60, [R187+0x3800] ;  /* 0x00380000bb3c783b */ /* 0x000eaa0000000200 */
[C---:B------:R-:W-:Y:S06]  /*3a10*/  HMMA.16816.F32.BF16 R32, R16.reuse, R64, R32 ;  /* 0x000000401020723c */ /* 0x040fec0000041820 */
[C---:B------:R-:W-:Y:S01]  /*3a20*/  HMMA.16816.F32.BF16 R36, R16.reuse, R66, R36 ;  /* 0x000000421024723c */ /* 0x040fe20000041824 */
[----:B------:R-:W-:Y:S05]  /*3a30*/  LDSM.16.M88.4 R64, [R181+0x2000] ;  /* 0x00200000b540783b */ /* 0x000fea0000000200 */
[C---:B-----5:R-:W-:Y:S06]  /*3a40*/  HMMA.16816.F32.BF16 R40, R16.reuse, R84, R40 ;  /* 0x000000541028723c */ /* 0x060fec0000041828 */
[C---:B------:R-:W-:Y:S01]  /*3a50*/  HMMA.16816.F32.BF16 R48, R16.reuse, R86, R48 ;  /* 0x000000561030723c */ /* 0x040fe20000041830 */
[----:B------:R-:W3:Y:S05]  /*3a60*/  LDSM.16.M88.4 R84, [R182+0x9000] ;  /* 0x00900000b654783b */ /* 0x000eea0000000200 */
[C---:B-1----:R-:W-:Y:S06]  /*3a70*/  HMMA.16816.F32.BF16 R56, R16.reuse, R24, R56 ;  /* 0x000000181038723c */ /* 0x042fec0000041838 */
[----:B------:R-:W-:Y:S06]  /*3a80*/  HMMA.16816.F32.BF16 R44, R16, R26, R44 ;  /* 0x0000001a102c723c */ /* 0x000fec000004182c */
[C---:B------:R-:W-:Y:S01]  /*3a90*/  HMMA.16816.F32.BF16 R16, R20.reuse, R76, R8 ;  /* 0x0000004c1410723c */ /* 0x040fe20000041808 */
[----:B------:R-:W1:Y:S05]  /*3aa0*/  LDSM.16.M88.4 R8, [R185+0x2000] ;  /* 0x00200000b908783b */ /* 0x000e6a0000000200 */
        /* <DEDUP_REMOVED lines=8> */
[C---:B--2---:R-:W-:Y:S06]  /*3b30*/  HMMA.16816.F32.BF16 R56, R20.reuse, R60, R56 ;  /* 0x0000003c1438723c */ /* 0x044fec0000041838 */
[----:B------:R-:W-:Y:S01]  /*3b40*/  HMMA.16816.F32.BF16 R44, R20, R62, R44 ;  /* 0x0000003e142c723c */ /* 0x000fe2000004182c */
[----:B------:R-:W2:Y:S04]  /*3b50*/  LDSM.16.M88.4 R60, [R181+0x3800] ;  /* 0x00380000b53c783b */ /* 0x000ea80000000200 */
[----:B------:R-:W-:Y:S01]  /*3b60*/  LDSM.16.M88.4 R20, [R183+0x4000] ;  /* 0x00400000b714783b */ /* 0x000fe20000000200 */
[C---:B------:R-:W-:Y:S06]  /*3b70*/  HMMA.16816.F32.BF16 R24, R12.reuse, R68, R16 ;  /* 0x000000440c18723c */ /* 0x040fec0000041810 */
[C---:B------:R-:W-:Y:S01]  /*3b80*/  HMMA.16816.F32.BF16 R16, R12.reuse, R70, R28 ;  /* 0x000000460c10723c */ /* 0x040fe2000004181c */
[----:B------:R-:W2:Y:S05]  /*3b90*/  LDSM.16.M88.4 R68, [R176+0xa000] ;  /* 0x00a00000b044783b */ /* 0x000eaa0000000200 */
        /* <DEDUP_REMOVED lines=8> */
[----:B------:R-:W3:Y:S05]  /*3c20*/  LDSM.16.M88.4 R52, [R176+0xb800] ;  /* 0x00b80000b034783b */ /* 0x000eea0000000200 */
[C---:B-1----:R-:W-:Y:S06]  /*3c30*/  HMMA.16816.F32.BF16 R28, R8.reuse, R64, R24 ;  /* 0x00000040081c723c */ /* 0x042fec0000041818 */
[C---:B------:R-:W-:Y:S01]  /*3c40*/  HMMA.16816.F32.BF16 R24, R8.reuse, R66, R16 ;  /* 0x000000420818723c */ /* 0x040fe20000041810 */
[----:B------:R-:W-:Y:S04]  /*3c50*/  LDSM.16.M88.4 R16, [R184+0x4000] ;  /* 0x00400000b810783b */ /* 0x000fe80000000200 */
[----:B------:R-:W1:Y:S01]  /*3c60*/  LDSM.16.M88.4 R64, [R187+0x4000] ;  /* 0x00400000bb40783b */ /* 0x000e620000000200 */
[C---:B----4-:R-:W-:Y:S06]  /*3c70*/  HMMA.16816.F32.BF16 R12, R8.reuse, R80, R32 ;  /* 0x00000050080c723c */ /* 0x050fec0000041820 */
[C---:B------:R-:W-:Y:S01]  /*3c80*/  HMMA.16816.F32.BF16 R36, R8.reuse, R82, R36 ;  /* 0x000000520824723c */ /* 0x040fe20000041824 */
[----:B------:R-:W-:Y:S05]  /*3c90*/  LDSM.16.M88.4 R80, [R182+0xa000] ;  /* 0x00a00000b650783b */ /* 0x000fea0000000200 */
[C---:B-----5:R-:W-:Y:S06]  /*3ca0*/  HMMA.16816.F32.BF16 R40, R8.reuse, R88, R40 ;  /* 0x000000580828723c */ /* 0x060fec0000041828 */
[C---:B------:R-:W-:Y:S01]  /*3cb0*/  HMMA.16816.F32.BF16 R48, R8.reuse, R90, R48 ;  /* 0x0000005a0830723c */ /* 0x040fe20000041830 */
[----:B------:R-:W4:Y:S05]  /*3cc0*/  LDSM.16.M88.4 R88, [R187+0x5000] ;  /* 0x00500000bb58783b */ /* 0x000f2a0000000200 */
[C---:B--2---:R-:W-:Y:S06]  /*3cd0*/  HMMA.16816.F32.BF16 R56, R8.reuse, R60, R56 ;  /* 0x0000003c0838723c */ /* 0x044fec0000041838 */
[----:B------:R-:W-:Y:S01]  /*3ce0*/  HMMA.16816.F32.BF16 R44, R8, R62, R44 ;  /* 0x0000003e082c723c */ /* 0x000fe2000004182c */
[----:B------:R-:W-:Y:S04]  /*3cf0*/  LDSM.16.M88.4 R8, [R186+0x4000] ;  /* 0x00400000ba08783b */ /* 0x000fe80000000200 */
        /* <DEDUP_REMOVED lines=12> */
[----:B------:R-:W-:Y:S05]  /*3dc0*/  LDSM.16.M88.4 R52, [R181+0x5800] ;  /* 0x00580000b534783b */ /* 0x000fea0000000200 */
[C---:B-1----:R-:W-:Y:S06]  /*3dd0*/  HMMA.16816.F32.BF16 R36, R16.reuse, R64, R32 ;  /* 0x000000401024723c */ /* 0x042fec0000041820 */
[C---:B------:R-:W-:Y:S01]  /*3de0*/  HMMA.16816.F32.BF16 R32, R16.reuse, R66, R28 ;  /* 0x000000421020723c */ /* 0x040fe2000004181c */
[----:B------:R-:W-:Y:S05]  /*3df0*/  LDSM.16.M88.4 R64, [R181+0x4000] ;  /* 0x00400000b540783b */ /* 0x000fea0000000200 */
[C---:B------:R-:W-:Y:S06]  /*3e00*/  HMMA.16816.F32.BF16 R24, R16.reuse, R72, R24 ;  /* 0x000000481018723c */ /* 0x040fec0000041818 */
[C---:B------:R-:W-:Y:S01]  /*3e10*/  HMMA.16816.F32.BF16 R20, R16.reuse, R74, R12 ;  /* 0x0000004a1014723c */ /* 0x040fe2000004180c */
[----:B------:R-:W1:Y:S04]  /*3e20*/  LDSM.16.M88.4 R12, [R185+0x4000] ;  /* 0x00400000b90c783b */ /* 0x000e680000000200 */
[----:B------:R-:W5:Y:S01]  /*3e30*/  LDSM.16.M88.4 R72, [R181+0x4800] ;  /* 0x00480000b548783b */ /* 0x000f620000000200 */
[----:B----4-:R-:W-:Y:S01]  /*3e40*/  HMMA.16816.F32.BF16 R28, R16, R88, R40 ;  /* 0x00000058101c723c */ /* 0x010fe20000041828 */
[----:B------:R-:W-:-:S05]  /*3e50*/  DEPBAR.LE SB0, 0x0 ;  /* 0x000080000000791a */ /* 0x000fca0000000000 */
[C---:B------:R-:W-:Y:S06]  /*3e60*/  HMMA.16816.F32.BF16 R48, R16.reuse, R90, R48 ;  /* 0x0000005a1030723c */ /* 0x040fec0000041830 */
[C---:B--2---:R-:W-:Y:S06]  /*3e70*/  HMMA.16816.F32.BF16 R56, R16.reuse, R68, R56 ;  /* 0x000000441038723c */ /* 0x044fec0000041838 */
[----:B------:R-:W-:Y:S06]  /*3e80*/  HMMA.16816.F32.BF16 R44, R16, R70, R44 ;  /* 0x00000046102c723c */ /* 0x000fec000004182c */
[C---:B------:R-:W-:Y:S06]  /*3e90*/  HMMA.16816.F32.BF16 R40, R8.reuse, R80, R36 ;  /* 0x000000500828723c */ /* 0x040fec0000041824 */
[C---:B------:R-:W-:Y:S06]  /*3ea0*/  HMMA.16816.F32.BF16 R36, R8.reuse, R82, R32 ;  /* 0x000000520824723c */ /* 0x040fec0000041820 */
[C---:B---3--:R-:W-:Y:S06]  /*3eb0*/  HMMA.16816.F32.BF16 R32, R8.reuse, R84, R24 ;  /* 0x000000540820723c */ /* 0x048fec0000041818 */
[C---:B------:R-:W-:Y:S06]  /*3ec0*/  HMMA.16816.F32.BF16 R24, R8.reuse, R86, R20 ;  /* 0x000000560818723c */ /* 0x040fec0000041814 */
[C---:B------:R-:W-:Y:S06]  /*3ed0*/  HMMA.16816.F32.BF16 R20, R8.reuse, R92, R28 ;  /* 0x0000005c0814723c */ /* 0x040fec000004181c */
[C---:B------:R-:W-:Y:S06]  /*3ee0*/  HMMA.16816.F32.BF16 R16, R8.reuse, R94, R48 ;  /* 0x0000005e0810723c */ /* 0x040fec0000041830 */
[C---:B------:R-:W-:Y:S06]  /*3ef0*/  HMMA.16816.F32.BF16 R28, R8.reuse, R60, R56 ;  /* 0x0000003c081c723c */ /* 0x040fec0000041838 */
[----:B------:R-:W-:Y:S06]  /*3f00*/  HMMA.16816.F32.BF16 R44, R8, R62, R44 ;  /* 0x0000003e082c723c */ /* 0x000fec000004182c */
[----:B-1----:R-:W-:Y:S01]  /*3f10*/  HMMA.16816.F32.BF16 R56, R12, R76, R20 ;  /* 0x0000004c0c38723c */ /* 0x002fe20000041814 */
[----:B------:R-:W-:-:S05]  /*3f20*/  IMAD.SHL.U32 R8, R106, 0x2, RZ ;  /* 0x000000026a087824 */ /* 0x000fca00078e00ff */
[----:B------:R-:W-:Y:S01]  /*3f30*/  LOP3.LUT R8, R8, 0x6, RZ, 0xc0, !PT ;  /* 0x0000000608087812 */ /* 0x000fe200078ec0ff */
[C---:B------:R-:W-:Y:S04]  /*3f40*/  HMMA.16816.F32.BF16 R76, R12.reuse, R78, R16 ;  /* 0x0000004e0c4c723c */ /* 0x040fe80000041810 */
[----:B------:R-:W-:Y:S02]  /*3f50*/  IMAD R0, R0, 0x40, R8 ;  /* 0x0000004000007824 */ /* 0x000fe400078e0208 */
[----:B------:R-:W-:Y:S02]  /*3f60*/  HMMA.16816.F32.BF16 R36, R12, R66, R36 ;  /* 0x000000420c24723c */ /* 0x000fe40000041824 */
[C---:B------:R-:W-:Y:S01]  /*3f70*/  VIADD R16, R0.reuse, 0x1 ;  /* 0x0000000100107836 */ /* 0x040fe20000000000 */
[C---:B------:R-:W-:Y:S01]  /*3f80*/  ISETP.GE.AND P2, PT, R0.reuse, UR23, PT ;  /* 0x0000001700007c0c */ /* 0x040fe2000bf46270 */
[----:B------:R-:W-:-:S02]  /*3f90*/  VIADD R19, R0, 0x8 ;  /* 0x0000000800137836 */ /* 0x000fc40000000000 */
[C---:B------:R-:W-:Y:S01]  /*3fa0*/  HMMA.16816.F32.BF16 R40, R12.reuse, R64, R40 ;  /* 0x000000400c28723c */ /* 0x040fe20000041828 */
[----:B------:R-:W-:Y:S01]  /*3fb0*/  VIADD R20, R0, 0x9 ;  /* 0x0000000900147836 */ /* 0x000fe20000000000 */
[----:B------:R-:W-:Y:S01]  /*3fc0*/  ISETP.GE.AND P1, PT, R16, UR23, PT ;  /* 0x0000001710007c0c */ /* 0x000fe2000bf26270 */
[----:B------:R-:W-:Y:S01]  /*3fd0*/  IMAD.IADD R7, R3, 0x1, -R0 ;  /* 0x0000000103077824 */ /* 0x000fe200078e0a00 */
[----:B------:R-:W-:Y:S01]  /*3fe0*/  ISETP.GE.AND P0, PT, R19, UR23, PT ;  /* 0x0000001713007c0c */ /* 0x000fe2000bf06270 */
[C---:B------:R-:W-:Y:S01]  /*3ff0*/  IMAD.IADD R6, R3.reuse, 0x1, -R16 ;  /* 0x0000000103067824 */ /* 0x040fe200078e0a10 */
[C---:B-----5:R-:W-:Y:S01]  /*4000*/  HMMA.16816.F32.BF16 R48, R12.reuse, R72, R32 ;  /* 0x000000480c30723c */ /* 0x060fe20000041820 */
[C---:B------:R-:W-:Y:S01]  /*4010*/  IMAD.IADD R8, R3.reuse, 0x1, -R19 ;  /* 0x0000000103087824 */ /* 0x040fe200078e0a13 */
[----:B------:R-:W-:Y:S01]  /*4020*/  IABS R9, R7 ;  /* 0x0000000700097213 */ /* 0x000fe20000000000 */
[----:B------:R-:W-:Y:S01]  /*4030*/  IMAD.IADD R10, R3, 0x1, -R20 ;  /* 0x00000001030a7824 */ /* 0x000fe200078e0a14 */
[----:B------:R-:W-:Y:S01]  /*4040*/  IABS R7, R6 ;  /* 0x0000000600077213 */ /* 0x000fe20000000000 */
[----:B------:R-:W-:Y:S01]  /*4050*/  VIADD R17, R0, 0x18 ;  /* 0x0000001800117836 */ /* 0x000fe20000000000 */
[----:B------:R-:W-:Y:S01]  /*4060*/  IABS R6, R8 ;  /* 0x0000000800067213 */ /* 0x000fe20000000000 */
[C---:B------:R-:W-:Y:S01]  /*4070*/  HMMA.16816.F32.BF16 R72, R12.reuse, R74, R24 ;  /* 0x0000004a0c48723c */ /* 0x040fe20000041818 */
[----:B------:R-:W-:Y:S01]  /*4080*/  IABS R8, R10 ;  /* 0x0000000a00087213 */ /* 0x000fe20000000000 */
[----:B------:R-:W-:Y:S01]  /*4090*/  IMAD.MOV.U32 R10, RZ, RZ, R9 ;  /* 0x000000ffff0a7224 */ /* 0x000fe200078e0009 */
[----:B------:R-:W-:Y:S01]  /*40a0*/  BAR.SYNC.DEFER_BLOCKING 0x0 ;  /* 0x0000000000007b1d */ /* 0x000fe20000010000 */
[----:B------:R-:W-:Y:S01]  /*40b0*/  IMAD.MOV.U32 R9, RZ, RZ, R7 ;  /* 0x000000ffff097224 */ /* 0x000fe200078e0007 */
[----:B------:R-:W-:Y:S01]  /*40c0*/  ISETP.GE.AND P6, PT, R20, UR23, PT ;  /* 0x0000001714007c0c */ /* 0x000fe2000bfc6270 */
[----:B------:R-:W-:Y:S01]  /*40d0*/  IMAD.MOV.U32 R7, RZ, RZ, R6 ;  /* 0x000000ffff077224 */ /* 0x000fe200078e0006 */
[----:B------:R-:W-:Y:S01]  /*40e0*/  MOV R6, R8 ;  /* 0x0000000800067202 */ /* 0x000fe20000000f00 */
[----:B------:R-:W-:Y:S01]  /*40f0*/  HMMA.16816.F32.BF16 R60, R12, R52, R28 ;  /* 0x000000340c3c723c */ /* 0x000fe2000004181c */
[----:B------:R-:W-:Y:S01]  /*4100*/  I2FP.F32.S32 R9, R9 ;  /* 0x0000000900097245 */ /* 0x000fe20000201400 */
[----:B------:R-:W-:Y:S01]  /*4110*/  VIADD R18, R0, 0x19 ;  /* 0x0000001900127836 */ /* 0x000fe20000000000 */
[----:B------:R-:W-:-:S02]  /*4120*/  I2FP.F32.S32 R7, R7 ;  /* 0x0000000700077245 */ /* 0x000fc40000201400 */
[----:B------:R-:W-:Y:S01]  /*4130*/  I2FP.F32.S32 R6, R6 ;  /* 0x0000000600067245 */ /* 0x000fe20000201400 */
[----:B------:R-:W-:Y:S01]  /*4140*/  HMMA.16816.F32.BF16 R44, R12, R54, R44 ;  /* 0x000000360c2c723c */ /* 0x000fe2000004182c */
[----:B------:R-:W-:Y:S01]  /*4150*/  I2FP.F32.S32 R10, R10 ;  /* 0x0000000a000a7245 */ /* 0x000fe20000201400 */
[----:B------:R-:W-:Y:S01]  /*4160*/  FFMA.FTZ R33, R7, -UR5, R36 ;  /* 0x8000000507217c23 */ /* 0x000fe20008010024 */
[----:B------:R-:W-:Y:S01]  /*4170*/  FFMA.FTZ R21, R9, -UR5, R41 ;  /* 0x8000000509157c23 */ /* 0x000fe20008010029 */
[----:B------:R-:W-:Y:S01]  /*4180*/  FFMA.FTZ R32, R6, -UR5, R37 ;  /* 0x8000000506207c23 */ /* 0x000fe20008010025 */
[----:B------:R-:W-:Y:S02]  /*4190*/  IMAD.IADD R9, R3, 0x1, -R17 ;  /* 0x0000000103097824 */ /* 0x000fe400078e0a11 */
[----:B------:R-:W-:Y:S01]  /*41a0*/  FFMA.FTZ R22, R10, -UR5, R40 ;  /* 0x800000050a167c23 */ /* 0x000fe20008010028 */
[C---:B------:R-:W-:Y:S01]  /*41b0*/  VIADD R14, R0.reuse, 0x10 ;  /* 0x00000010000e7836 */ /* 0x040fe20000000000 */
[----:B------:R-:W-:Y:S01]  /*41c0*/  FSEL R35, R21, -INF , !P1 ;  /* 0xff80000015237808 */ /* 0x000fe20004800000 */
[----:B------:R-:W-:Y:S01]  /*41d0*/  VIADD R15, R0, 0x11 ;  /* 0x00000011000f7836 */ /* 0x000fe20000000000 */
[----:B------:R-:W-:Y:S01]  /*41e0*/  ISETP.GE.AND P3, PT, R17, UR23, PT ;  /* 0x0000001711007c0c */ /* 0x000fe2000bf66270 */
[C---:B------:R-:W-:Y:S01]  /*41f0*/  IMAD.IADD R7, R3.reuse, 0x1, -R14 ;  /* 0x0000000103077824 */ /* 0x040fe200078e0a0e */
[----:B------:R-:W-:Y:S01]  /*4200*/  FSEL R34, R22, -INF , !P2 ;  /* 0xff80000016227808 */ /* 0x000fe20005000000 */
[C---:B------:R-:W-:Y:S01]  /*4210*/  IMAD.IADD R6, R3.reuse, 0x1, -R15 ;  /* 0x0000000103067824 */ /* 0x040fe200078e0a0f */
[----:B------:R-:W-:Y:S01]  /*4220*/  ISETP.GE.AND P5, PT, R14, UR23, PT ;  /* 0x000000170e007c0c */ /* 0x000fe2000bfa6270 */
[----:B------:R-:W-:Y:S01]  /*4230*/  IMAD.IADD R11, R3, 0x1, -R18 ;  /* 0x00000001030b7824 */ /* 0x000fe200078e0a12 */
[----:B------:R-:W-:-:S02]  /*4240*/  IABS R10, R7 ;  /* 0x00000007000a7213 */ /* 0x000fc40000000000 */
[----:B------:R-:W-:Y:S02]  /*4250*/  IABS R8, R6 ;  /* 0x0000000600087213 */ /* 0x000fe40000000000 */
[----:B------:R-:W-:Y:S02]  /*4260*/  IABS R7, R9 ;  /* 0x0000000900077213 */ /* 0x000fe40000000000 */
[----:B------:R-:W-:Y:S01]  /*4270*/  IABS R6, R11 ;  /* 0x0000000b00067213 */ /* 0x000fe20000000000 */
[----:B------:R-:W-:Y:S01]  /*4280*/  IMAD.MOV.U32 R9, RZ, RZ, R8 ;  /* 0x000000ffff097224 */ /* 0x000fe200078e0008 */
[----:B------:R-:W-:Y:S01]  /*4290*/  I2FP.F32.S32 R11, R10 ;  /* 0x0000000a000b7245 */ /* 0x000fe20000201400 */
[----:B------:R-:W-:Y:S01]  /*42a0*/  IMAD.MOV.U32 R8, RZ, RZ, R7 ;  /* 0x000000ffff087224 */ /* 0x000fe200078e0007 */
[----:B------:R-:W-:Y:S01]  /*42b0*/  ISETP.GE.AND P4, PT, R15, UR23, PT ;  /* 0x000000170f007c0c */ /* 0x000fe2000bf86270 */
[----:B------:R-:W-:Y:S01]  /*42c0*/  IMAD.MOV.U32 R7, RZ, RZ, R6 ;  /* 0x000000ffff077224 */ /* 0x000fe200078e0006 */
[----:B------:R-:W-:Y:S01]  /*42d0*/  I2FP.F32.S32 R10, R9 ;  /* 0x00000009000a7245 */ /* 0x000fe20000201400 */
[----:B------:R-:W-:Y:S01]  /*42e0*/  VIADD R6, R3, 0x8 ;  /* 0x0000000803067836 */ /* 0x000fe20000000000 */
[----:B------:R-:W-:Y:S01]  /*42f0*/  I2FP.F32.S32 R9, R8 ;  /* 0x0000000800097245 */ /* 0x000fe20000201400 */
[----:B------:R-:W-:Y:S01]  /*4300*/  FFMA.FTZ R31, R11, -UR5, R48 ;  /* 0x800000050b1f7c23 */ /* 0x000fe20008010030 */
[----:B------:R-:W-:Y:S01]  /*4310*/  I2FP.F32.S32 R7, R7 ;  /* 0x0000000700077245 */ /* 0x000fe20000201400 */
[----:B------:R-:W-:Y:S01]  /*4320*/  FFMA.FTZ R30, R10, -UR5, R49 ;  /* 0x800000050a1e7c23 */ /* 0x000fe20008010031 */
[----:B------:R-:W-:Y:S01]  /*4330*/  IADD3 R8, -R0, R6, RZ ;  /* 0x0000000600087210 */ /* 0x000fe20007ffe1ff */
[----:B------:R-:W-:Y:S01]  /*4340*/  FFMA.FTZ R29, R9, -UR5, R72 ;  /* 0x80000005091d7c23 */ /* 0x000fe20008010048 */
[----:B------:R-:W-:-:S02]  /*4350*/  IMAD.IADD R9, R6, 0x1, -R16 ;  /* 0x0000000106097824 */ /* 0x000fc400078e0a10 */
[----:B------:R-:W-:Y:S01]  /*4360*/  FFMA.FTZ R28, R7, -UR5, R73 ;  /* 0x80000005071c7c23 */ /* 0x000fe20008010049 */
[----:B------:R-:W-:Y:S01]  /*4370*/  VIADD R7, R0, 0x20 ;  /* 0x0000002000077836 */ /* 0x000fe20000000000 */
[----:B------:R-:W-:Y:S01]  /*4380*/  IABS R8, R8 ;  /* 0x0000000800087213 */ /* 0x000fe20000000000 */
[----:B------:R-:W-:Y:S01]  /*4390*/  IMAD.IADD R11, R6, 0x1, -R19 ;  /* 0x00000001060b7824 */ /* 0x000fe200078e0a13 */
[----:B------:R-:W-:Y:S01]  /*43a0*/  IABS R9, R9 ;  /* 0x0000000900097213 */ /* 0x000fe20000000000 */
[----:B------:R-:W-:Y:S01]  /*43b0*/  IMAD.IADD R10, R3, 0x1, -R7 ;  /* 0x00000001030a7824 */ /* 0x000fe200078e0a07 */
[----:B------:R-:W-:Y:S01]  /*43c0*/  FSEL R49, R30, -INF , !P4 ;  /* 0xff8000001e317808 */ /* 0x000fe20006000000 */
[----:B------:R-:W-:Y:S01]  /*43d0*/  IMAD.IADD R13, R6, 0x1, -R20 ;  /* 0x00000001060d7824 */ /* 0x000fe200078e0a14 */
[----:B------:R-:W-:Y:S01]  /*43e0*/  FSEL R48, R31, -INF , !P5 ;  /* 0xff8000001f307808 */ /* 0x000fe20006800000 */
[----:B------:R-:W-:Y:S01]  /*43f0*/  IMAD.MOV.U32 R16, RZ, RZ, R8 ;  /* 0x000000ffff107224 */ /* 0x000fe200078e0008 */
[----:B------:R-:W-:-:S02]  /*4400*/  IABS R12, R10 ;  /* 0x0000000a000c7213 */ /* 0x000fc40000000000 */
[----:B------:R-:W-:Y:S01]  /*4410*/  IABS R8, R11 ;  /* 0x0000000b00087213 */ /* 0x000fe20000000000 */
[----:B------:R-:W-:Y:S01]  /*4420*/  IMAD.MOV.U32 R11, RZ, RZ, R9 ;  /* 0x000000ffff0b7224 */ /* 0x000fe200078e0009 */
[----:B------:R-:W-:Y:S01]  /*4430*/  IABS R10, R13 ;  /* 0x0000000d000a7213 */ /* 0x000fe20000000000 */
[----:B------:R-:W-:Y:S01]  /*4440*/  IMAD.IADD R13, R6, 0x1, -R17 ;  /* 0x00000001060d7824 */ /* 0x000fe200078e0a11 */
[----:B------:R-:W-:Y:S01]  /*4450*/  I2FP.F32.S32 R12, R12 ;  /* 0x0000000c000c7245 */ /* 0x000fe20000201400 */
[----:B------:R-:W-:Y:S01]  /*4460*/  IMAD.MOV.U32 R9, RZ, RZ, R8 ;  /* 0x000000ffff097224 */ /* 0x000fe200078e0008 */
[----:B------:R-:W-:Y:S01]  /*4470*/  I2FP.F32.S32 R11, R11 ;  /* 0x0000000b000b7245 */ /* 0x000fe20000201400 */
[----:B------:R-:W-:Y:S01]  /*4480*/  IMAD.MOV.U32 R8, RZ, RZ, R10 ;  /* 0x000000ffff087224 */ /* 0x000fe200078e000a */
[----:B------:R-:W-:Y:S01]  /*4490*/  I2FP.F32.S32 R10, R16 ;  /* 0x00000010000a7245 */ /* 0x000fe20000201400 */
[----:B------:R-:W-:Y:S01]  /*44a0*/  FFMA.FTZ R27, R12, -UR5, R56 ;  /* 0x800000050c1b7c23 */ /* 0x000fe20008010038 */
[----:B------:R-:W-:Y:S01]  /*44b0*/  I2FP.F32.S32 R9, R9 ;  /* 0x0000000900097245 */ /* 0x000fe20000201400 */
[----:B------:R-:W-:Y:S01]  /*44c0*/  FFMA.FTZ R11, R11, -UR5, R43 ;  /* 0x800000050b0b7c23 */ /* 0x000fe2000801002b */
[----:B------:R-:W-:Y:S01]  /*44d0*/  I2FP.F32.S32 R8, R8 ;  /* 0x0000000800087245 */ /* 0x000fe20000201400 */
[----:B------:R-:W-:Y:S01]  /*44e0*/  FFMA.FTZ R12, R10, -UR5, R42 ;  /* 0x800000050a0c7c23 */ /* 0x000fe2000801002a */
[----:B------:R-:W-:-:S02]  /*44f0*/  IMAD.IADD R10, R6, 0x1, -R15 ;  /* 0x00000001060a7824 */ /* 0x000fc400078e0a0f */
[----:B------:R-:W-:Y:S01]  /*4500*/  FFMA.FTZ R23, R9, -UR5, R38 ;  /* 0x8000000509177c23 */ /* 0x000fe20008010026 */
[----:B------:R-:W-:Y:S01]  /*4510*/  FSEL R43, R11, -INF , !P1 ;  /* 0xff8000000b2b7808 */ /* 0x000fe20004800000 */
[----:B------:R-:W-:Y:S01]  /*4520*/  FFMA.FTZ R26, R8, -UR5, R39 ;  /* 0x80000005081a7c23 */ /* 0x000fe20008010027 */
[----:B------:R-:W-:Y:S01]  /*4530*/  IMAD.IADD R8, R6, 0x1, -R14 ;  /* 0x0000000106087824 */ /* 0x000fe200078e0a0e */
[----:B------:R-:W-:Y:S01]  /*4540*/  FSEL R42, R12, -INF , !P2 ;  /* 0xff8000000c2a7808 */ /* 0x000fe20005000000 */
[----:B------:R-:W-:Y:S01]  /*4550*/  IMAD.IADD R11, R6, 0x1, -R7 ;  /* 0x00000001060b7824 */ /* 0x000fe200078e0a07 */
[----:B------:R-:W-:Y:S02]  /*4560*/  IADD3 R12, -R18, R6, RZ ;  /* 0x00000006120c7210 */ /* 0x000fe40007ffe1ff */
[----:B------:R-:W-:Y:S02]  /*4570*/  IABS R9, R8 ;  /* 0x0000000800097213 */ /* 0x000fe40000000000 */
[----:B------:R-:W-:-:S02]  /*4580*/  ISETP.GE.AND P1, PT, R7, UR23, PT ;  /* 0x0000001707007c0c */ /* 0x000fc4000bf26270 */
[----:B------:R-:W-:Y:S02]  /*4590*/  IABS R8, R10 ;  /* 0x0000000a00087213 */ /* 0x000fe40000000000 */
[----:B------:R-:W-:Y:S02]  /*45a0*/  IABS R7, R13 ;  /* 0x0000000d00077213 */ /* 0x000fe40000000000 */
[----:B------:R-:W-:Y:S02]  /*45b0*/  IABS R12, R12 ;  /* 0x0000000c000c7213 */ /* 0x000fe40000000000 */
[----:B------:R-:W-:Y:S01]  /*45c0*/  IABS R10, R11 ;  /* 0x0000000b000a7213 */ /* 0x000fe20000000000 */
[----:B------:R-:W-:Y:S01]  /*45d0*/  IMAD.MOV.U32 R11, RZ, RZ, R9 ;  /* 0x000000ffff0b7224 */ /* 0x000fe200078e0009 */
[----:B------:R-:W-:Y:S01]  /*45e0*/  ISETP.GE.AND P2, PT, R18, UR23, PT ;  /* 0x0000001712007c0c */ /* 0x000fe2000bf46270 */
[----:B------:R-:W-:Y:S01]  /*45f0*/  IMAD.MOV.U32 R9, RZ, RZ, R8 ;  /* 0x000000ffff097224 */ /* 0x000fe200078e0008 */
[----:B------:R-:W-:Y:S01]  /*4600*/  FSEL R40, R23, -INF , !P0 ;  /* 0xff80000017287808 */ /* 0x000fe20004000000 */
[----:B------:R-:W-:Y:S01]  /*4610*/  IMAD.MOV.U32 R8, RZ, RZ, R7 ;  /* 0x000000ffff087224 */ /* 0x000fe200078e0007 */
[----:B------:R-:W-:Y:S01]  /*4620*/  FSEL R33, R33, -INF , !P0 ;  /* 0xff80000021217808 */ /* 0x000fe20004000000 */
[----:B------:R-:W-:Y:S01]  /*4630*/  IMAD.MOV.U32 R7, RZ, RZ, R12 ;  /* 0x000000ffff077224 */ /* 0x000fe200078e000c */
[----:B------:R-:W-:-:S02]  /*4640*/  I2FP.F32.S32 R12, R11 ;  /* 0x0000000b000c7245 */ /* 0x000fc40000201400 */
[----:B------:R-:W-:Y:S02]  /*4650*/  I2FP.F32.S32 R11, R9 ;  /* 0x00000009000b7245 */ /* 0x000fe40000201400 */
[----:B------:R-:W-:Y:S01]  /*4660*/  I2FP.F32.S32 R9, R8 ;  /* 0x0000000800097245 */ /* 0x000fe20000201400 */
[----:B------:R-:W-:Y:S01]  /*4670*/  FFMA.FTZ R21, R12, -UR5, R50 ;  /* 0x800000050c157c23 */ /* 0x000fe20008010032 */
[----:B------:R-:W-:Y:S01]  /*4680*/  I2FP.F32.S32 R8, R7 ;  /* 0x0000000700087245 */ /* 0x000fe20000201400 */
[----:B------:R-:W-:Y:S01]  /*4690*/  FFMA.FTZ R20, R11, -UR5, R51 ;  /* 0x800000050b147c23 */ /* 0x000fe20008010033 */
[----:B------:R-:W-:Y:S01]  /*46a0*/  I2FP.F32.S32 R7, R10 ;  /* 0x0000000a00077245 */ /* 0x000fe20000201400 */
[C---:B------:R-:W-:Y:S02]  /*46b0*/  VIADD R12, R0.reuse, 0x21 ;  /* 0x00000021000c7836 */ /* 0x040fe40000000000 */
[----:B------:R-:W-:Y:S01]  /*46c0*/  FFMA.FTZ R18, R9, -UR5, R74 ;  /* 0x8000000509127c23 */ /* 0x000fe2000801004a */
[----:B------:R-:W-:-:S02]  /*46d0*/  VIADD R11, R0, 0x28 ;  /* 0x00000028000b7836 */ /* 0x000fc40000000000 */
[----:B------:R-:W-:Y:S01]  /*46e0*/  FFMA.FTZ R16, R8, -UR5, R75 ;  /* 0x8000000508107c23 */ /* 0x000fe2000801004b */
[C---:B------:R-:W-:Y:S02]  /*46f0*/  VIADD R10, R0.reuse, 0x29 ;  /* 0x00000029000a7836 */ /* 0x040fe40000000000 */
[----:B------:R-:W-:Y:S01]  /*4700*/  FFMA.FTZ R14, R7, -UR5, R58 ;  /* 0x80000005070e7c23 */ /* 0x000fe2000801003a */
[C---:B------:R-:W-:Y:S01]  /*4710*/  VIADD R9, R0.reuse, 0x30 ;  /* 0x0000003000097836 */ /* 0x040fe20000000000 */
[----:B------:R-:W-:Y:S01]  /*4720*/  IADD3 R13, R3, -R12, RZ ;  /* 0x8000000c030d7210 */ /* 0x000fe20007ffe0ff */
[C---:B------:R-:W-:Y:S01]  /*4730*/  VIADD R8, R0.reuse, 0x31 ;  /* 0x0000003100087836 */ /* 0x040fe20000000000 */
[----:B------:R-:W-:Y:S01]  /*4740*/  FSEL R50, R29, -INF , !P3 ;  /* 0xff8000001d327808 */ /* 0x000fe20005800000 */
[----:B------:R-:W-:Y:S01]  /*4750*/  VIADD R7, R0, 0x38 ;  /* 0x0000003800077836 */ /* 0x000fe20000000000 */
[----:B------:R-:W-:Y:S01]  /*4760*/  FSEL R66, R18, -INF , !P3 ;  /* 0xff80000012427808 */ /* 0x000fe20005800000 */
[C---:B------:R-:W-:Y:S01]  /*4770*/  IMAD.IADD R15, R3.reuse, 0x1, -R11 ;  /* 0x00000001030f7824 */ /* 0x040fe200078e0a0b */
[----:B------:R-:W-:Y:S01]  /*4780*/  FSEL R51, R28, -INF , !P2 ;  /* 0xff8000001c337808 */ /* 0x000fe20005000000 */
[----:B------:R-:W-:Y:S01]  /*4790*/  VIADD R0, R0, 0x39 ;  /* 0x0000003900007836 */ /* 0x000fe20000000000 */
[----:B------:R-:W-:Y:S01]  /*47a0*/  FSEL R67, R16, -INF , !P2 ;  /* 0xff80000010437808 */ /* 0x000fe20005000000 */
[C---:B------:R-:W-:Y:S01]  /*47b0*/  IMAD.IADD R17, R3.reuse, 0x1, -R10 ;  /* 0x0000000103117824 */ /* 0x040fe200078e0a0a */
[----:B------:R-:W-:Y:S01]  /*47c0*/  ISETP.GE.AND P3, PT, R8, UR23, PT ;  /* 0x0000001708007c0c */ /* 0x000fe2000bf66270 */
[----:B------:R-:W-:Y:S01]  /*47d0*/  IMAD.IADD R19, R3, 0x1, -R9 ;  /* 0x0000000103137824 */ /* 0x000fe200078e0a09 */
[----:B------:R-:W-:Y:S01]  /*47e0*/  ISETP.GE.AND P2, PT, R7, UR23, PT ;  /* 0x0000001707007c0c */ /* 0x000fe2000bf46270 */
[C-C-:B------:R-:W-:Y:S01]  /*47f0*/  IMAD.IADD R22, R3.reuse, 0x1, -R8.reuse ;  /* 0x0000000103167824 */ /* 0x140fe200078e0a08 */
[----:B------:R-:W-:Y:S01]  /*4800*/  FSEL R65, R20, -INF , !P4 ;  /* 0xff80000014417808 */ /* 0x000fe20006000000 */
[--C-:B------:R-:W-:Y:S01]  /*4810*/  IMAD.IADD R25, R3, 0x1, -R7.reuse ;  /* 0x0000000103197824 */ /* 0x100fe200078e0a07 */
[----:B------:R-:W-:Y:S01]  /*4820*/  ISETP.GE.AND P4, PT, R9, UR23, PT ;  /* 0x0000001709007c0c */ /* 0x000fe2000bf86270 */
[C---:B------:R-:W-:Y:S01]  /*4830*/  IMAD.IADD R18, R6.reuse, 0x1, -R8 ;  /* 0x0000000106127824 */ /* 0x040fe200078e0a08 */
[----:B------:R-:W-:Y:S01]  /*4840*/  IABS R8, R13 ;  /* 0x0000000d00087213 */ /* 0x000fe20000000000 */
[C---:B------:R-:W-:Y:S01]  /*4850*/  IMAD.IADD R16, R6.reuse, 0x1, -R7 ;  /* 0x0000000106107824 */ /* 0x040fe200078e0a07 */
[----:B------:R-:W-:Y:S01]  /*4860*/  IABS R7, R15 ;  /* 0x0000000f00077213 */ /* 0x000fe20000000000 */
[----:B------:R-:W-:Y:S01]  /*4870*/  IMAD.IADD R24, R3, 0x1, -R0 ;  /* 0x0000000103187824 */ /* 0x000fe200078e0a00 */
[----:B------:R-:W-:Y:S01]  /*4880*/  IABS R3, R17 ;  /* 0x0000001100037213 */ /* 0x000fe20000000000 */
[C---:B------:R-:W-:Y:S01]  /*4890*/  IMAD.IADD R20, R6.reuse, 0x1, -R9 ;  /* 0x0000000106147824 */ /* 0x040fe200078e0a09 */
[----:B------:R-:W-:Y:S01]  /*48a0*/  FSEL R64, R21, -INF , !P5 ;  /* 0xff80000015407808 */ /* 0x000fe20006800000 */
[C---:B------:R-:W-:Y:S01]  /*48b0*/  IMAD.IADD R21, R6.reuse, 0x1, -R10 ;  /* 0x0000000106157824 */ /* 0x040fe200078e0a0a */
[----:B------:R-:W-:Y:S01]  /*48c0*/  IABS R9, R19 ;  /* 0x0000001300097213 */ /* 0x000fe20000000000 */
[----:B------:R-:W-:Y:S01]  /*48d0*/  IMAD.IADD R23, R6, 0x1, -R12 ;  /* 0x0000000106177824 */ /* 0x000fe200078e0a0c */
[----:B------:R-:W-:-:S02]  /*48e0*/  ISETP.GE.AND P5, PT, R10, UR23, PT ;  /* 0x000000170a007c0c */ /* 0x000fc4000bfa6270 */
[----:B------:R-:W-:Y:S01]  /*48f0*/  MOV R10, R8 ;  /* 0x00000008000a7202 */ /* 0x000fe20000000f00 */
[----:B------:R-:W-:Y:S01]  /*4900*/  IMAD.MOV.U32 R8, RZ, RZ, R7 ;  /* 0x000000ffff087224 */ /* 0x000fe200078e0007 */
[----:B------:R-:W-:Y:S01]  /*4910*/  ISETP.GE.AND P0, PT, R12, UR23, PT ;  /* 0x000000170c007c0c */ /* 0x000fe2000bf06270 */
[----:B------:R-:W-:Y:S01]  /*4920*/  IMAD.MOV.U32 R7, RZ, RZ, R3 ;  /* 0x000000ffff077224 */ /* 0x000fe200078e0003 */
[----:B------:R-:W-:Y:S01]  /*4930*/  FSEL R32, R32, -INF , !P6 ;  /* 0xff80000020207808 */ /* 0x000fe20007000000 */
[----:B------:R-:W-:Y:S01]  /*4940*/  IMAD.MOV.U32 R3, RZ, RZ, R9 ;  /* 0x000000ffff037224 */ /* 0x000fe200078e0009 */
[----:B------:R-:W-:Y:S01]  /*4950*/  FSEL R41, R26, -INF , !P6 ;  /* 0xff8000001a297808 */ /* 0x000fe20007000000 */
[----:B------:R-:W-:Y:S01]  /*4960*/  IMAD.IADD R12, R6, 0x1, -R11 ;  /* 0x00000001060c7824 */ /* 0x000fe200078e0a0b */
[----:B------:R-:W-:Y:S02]  /*4970*/  I2FP.F32.S32 R7, R7 ;  /* 0x0000000700077245 */ /* 0x000fe40000201400 */
[----:B------:R-:W-:-:S02]  /*4980*/  I2FP.F32.S32 R3, R3 ;  /* 0x0000000300037245 */ /* 0x000fc40000201400 */
[----:B------:R-:W-:Y:S01]  /*4990*/  ISETP.GE.AND P6, PT, R11, UR23, PT ;  /* 0x000000170b007c0c */ /* 0x000fe2000bfc6270 */
[----:B------:R-:W-:Y:S01]  /*49a0*/  IMAD.IADD R11, R6, 0x1, -R0 ;  /* 0x00000001060b7824 */ /* 0x000fe200078e0a00 */
[----:B------:R-:W-:Y:S01]  /*49b0*/  FSEL R201, R27, -INF , !P1 ;  /* 0xff8000001bc97808 */ /* 0x000fe20004800000 */
[----:B------:R-:W-:Y:S01]  /*49c0*/  FFMA.FTZ R19, R3, -UR5, R60 ;  /* 0x8000000503137c23 */ /* 0x000fe2000801003c */
[----:B------:R-:W-:Y:S01]  /*49d0*/  FSEL R202, R14, -INF , !P1 ;  /* 0xff8000000eca7808 */ /* 0x000fe20004800000 */
[----:B------:R-:W-:Y:S01]  /*49e0*/  FFMA.FTZ R26, R7, -UR5, R77 ;  /* 0x80000005071a7c23 */ /* 0x000fe2000801004d */
[----:B------:R-:W-:Y:S02]  /*49f0*/  I2FP.F32.S32 R8, R8 ;  /* 0x0000000800087245 */ /* 0x000fe40000201400 */
[----:B------:R-:W-:Y:S02]  /*4a00*/  ISETP.GE.AND P1, PT, R0, UR23, PT ;  /* 0x0000001700007c0c */ /* 0x000fe4000bf26270 */
[----:B------:R-:W-:Y:S01]  /*4a10*/  I2FP.F32.S32 R10, R10 ;  /* 0x0000000a000a7245 */ /* 0x000fe20000201400 */
[----:B------:R-:W-:Y:S01]  /*4a20*/  FFMA.FTZ R27, R8, -UR5, R76 ;  /* 0x80000005081b7c23 */ /* 0x000fe2000801004c */
[----:B------:R-:W-:-:S02]  /*4a30*/  IABS R3, R25 ;  /* 0x0000001900037213 */ /* 0x000fc40000000000 */
[----:B------:R-:W-:Y:S01]  /*4a40*/  IABS R6, R22 ;  /* 0x0000001600067213 */ /* 0x000fe20000000000 */
[----:B------:R-:W-:Y:S01]  /*4a50*/  FFMA.FTZ R17, R10, -UR5, R57 ;  /* 0x800000050a117c23 */ /* 0x000fe20008010039 */
[----:B------:R-:W-:Y:S01]  /*4a60*/  IABS R0, R24 ;  /* 0x0000001800007213 */ /* 0x000fe20000000000 */
[----:B------:R-:W-:Y:S01]  /*4a70*/  IMAD.MOV.U32 R8, RZ, RZ, R3 ;  /* 0x000000ffff087224 */ /* 0x000fe200078e0003 */
[----:B------:R-:W-:Y:S01]  /*4a80*/  IABS R7, R23 ;  /* 0x0000001700077213 */ /* 0x000fe20000000000 */
[----:B------:R-:W-:Y:S01]  /*4a90*/  IMAD.MOV.U32 R10, RZ, RZ, R6 ;  /* 0x000000ffff0a7224 */ /* 0x000fe200078e0006 */
[----:B------:R-:W-:Y:S01]  /*4aa0*/  IABS R9, R12 ;  /* 0x0000000c00097213 */ /* 0x000fe20000000000 */
[----:B------:R-:W-:Y:S01]  /*4ab0*/  IMAD.MOV.U32 R3, RZ, RZ, R0 ;  /* 0x000000ffff037224 */ /* 0x000fe200078e0000 */
        /* <DEDUP_REMOVED lines=10> */
[----:B------:R-:W-:Y:S01]  /*4b60*/  IABS R6, R21 ;  /* 0x0000001500067213 */ /* 0x000fe20000000000 */
[----:B------:R-:W-:Y:S01]  /*4b70*/  FFMA.FTZ R10, R3, -UR5, R59 ;  /* 0x80000005030a7c23 */ /* 0x000fe2000801003b */
[----:B------:R-:W-:Y:S01]  /*4b80*/  IABS R3, R20 ;  /* 0x0000001400037213 */ /* 0x000fe20000000000 */
[----:B------:R-:W-:Y:S01]  /*4b90*/  FFMA.FTZ R12, R0, -UR5, R78 ;  /* 0x80000005000c7c23 */ /* 0x000fe2000801004e */
[----:B------:R-:W-:-:S02]  /*4ba0*/  IABS R0, R18 ;  /* 0x0000001200007213 */ /* 0x000fc40000000000 */
[----:B------:R-:W-:Y:S01]  /*4bb0*/  IABS R8, R16 ;  /* 0x0000001000087213 */ /* 0x000fe20000000000 */
[----:B------:R-:W-:Y:S01]  /*4bc0*/  IMAD.MOV.U32 R9, RZ, RZ, R3 ;  /* 0x000000ffff097224 */ /* 0x000fe200078e0003 */
[----:B------:R-:W-:Y:S01]  /*4bd0*/  I2FP.F32.S32 R6, R6 ;  /* 0x0000000600067245 */ /* 0x000fe20000201400 */
[----:B------:R-:W-:Y:S01]  /*4be0*/  IMAD.MOV.U32 R3, RZ, RZ, R0 ;  /* 0x000000ffff037224 */ /* 0x000fe200078e0000 */
[----:B------:R-:W-:Y:S01]  /*4bf0*/  FSEL R117, R17, -INF , !P0 ;  /* 0xff80000011757808 */ /* 0x000fe20004000000 */
[----:B------:R-:W-:Y:S01]  /*4c00*/  IMAD.MOV.U32 R0, RZ, RZ, R8 ;  /* 0x000000ffff007224 */ /* 0x000fe200078e0008 */
[----:B------:R-:W-:Y:S02]  /*4c10*/  FSEL R170, R10, -INF , !P0 ;  /* 0xff8000000aaa7808 */ /* 0x000fe40004000000 */
[----:B------:R-:W-:Y:S02]  /*4c20*/  PLOP3.LUT P0, PT, PT, PT, UP0, 0x80, 0x0 ;  /* 0x000000000000781c */ /* 0x000fe40003f0f008 */
[----:B------:R-:W-:-:S02]  /*4c30*/  IABS R7, R11 ;  /* 0x0000000b00077213 */ /* 0x000fc40000000000 */
[----:B------:R-:W-:Y:S01]  /*4c40*/  I2FP.F32.S32 R8, R9 ;  /* 0x0000000900087245 */ /* 0x000fe20000201400 */
[----:B------:R-:W-:Y:S01]  /*4c50*/  FFMA.FTZ R9, R6, -UR5, R79 ;  /* 0x8000000506097c23 */ /* 0x000fe2000801004f */
        /* <DEDUP_REMOVED lines=134> */
.L_x_1013:
[----:B------:R-:W-:Y:S05]  /*54c0*/  BSYNC B0 ;  /* 0x0000000000007941 */ /* 0x000fea0003800000 */
.L_x_1012:
[----:B------:R-:W0:Y:S02]  /*54d0*/  LDGDEPBAR ;  /* 0x00000000000079af */ /* 0x000e240000000000 */
.L_x_1011:
[----:B------:R-:W-:Y:S01]  /*54e0*/  FMNMX.FTZ R0, R34, R35, !PT ;  /* 0x0000002322007209 */ /* 0x000fe20007810000 */
[----:B------:R-:W-:Y:S01]  /*54f0*/  STL [R1+0xd8], R184 ;  /* 0x0000d8b801007387 */ /* 0x000fe20000100800 */
[----:B------:R-:W-:Y:S01]  /*5500*/  USHF.L.U32 UR22, UR17, 0x1, URZ ;  /* 0x0000000111167899 */ /* 0x000fe2000800063f */
[----:B------:R-:W-:Y:S01]  /*5510*/  IMAD.WIDE.U32 R58, R107, -0x2daee0ad, RZ ;  /* 0xd2511f536b3a7825 */ /* 0x000fe200078e00ff */
[----:B------:R-:W-:Y:S01]  /*5520*/  FMNMX.FTZ R0, R33, R0, !PT ;  /* 0x0000000021007209 */ /* 0x000fe20007810000 */
[----:B------:R-:W-:Y:S01]  /*5530*/  STL [R1+0xd4], R183 ;  /* 0x0000d4b701007387 */ /* 0x000fe20000100800 */
[----:B------:R-:W-:Y:S01]  /*5540*/  ULOP3.LUT UR7, UR22, UR29, URZ, 0x3c, !UPT ;  /* 0x0000001d16077292 */ /* 0x000fe2000f8e3c3f */
[----:B------:R-:W-:Y:S01]  /*5550*/  LEA R177, R5, UR4, 0x1 ;  /* 0x0000000405b17c11 */ /* 0x000fe2000f8e08ff */
[----:B------:R-:W-:Y:S01]  /*5560*/  UIADD3 UR6, UR29, -0x4498517b, URZ ;  /* 0xbb67ae851d067890 */ /* 0x000fe2000fffe03f */
[----:B------:R-:W-:Y:S01]  /*5570*/  FMNMX.FTZ R0, R32, R0, !PT ;  /* 0x0000000020007209 */ /* 0x000fe20007810000 */
[----:B------:R-:W-:Y:S01]  /*5580*/  STL [R1+0xd0], R182 ;  /* 0x0000d0b601007387 */ /* 0x000fe20000100800 */
[----:B------:R-:W-:Y:S01]  /*5590*/  UIADD3 UR17, UR28, -0x61c88647, URZ ;  /* 0x9e3779b91c117890 */ /* 0x000fe2000fffe03f */
[--C-:B------:R-:W-:Y:S01]  /*55a0*/  IMAD R178, R4, 0x2, R177.reuse ;  /* 0x0000000204b27824 */ /* 0x100fe200078e02b1 */
[----:B------:R-:W-:Y:S01]  /*55b0*/  FMNMX.FTZ R0, R48, R0, !PT ;  /* 0x0000000030007209 */ /* 0x000fe20007810000 */
[----:B------:R-:W-:Y:S01]  /*55c0*/  STL [R1+0xcc], R181 ;  /* 0x0000ccb501007387 */ /* 0x000fe20000100800 */
[----:B------:R-:W-:Y:S01]  /*55d0*/  UIADD3 UR16, UR28, 0x3c6ef372, URZ ;  /* 0x3c6ef3721c107890 */ /* 0x000fe2000fffe03f */
[----:B------:R-:W-:Y:S01]  /*55e0*/  IMAD R180, R2, 0x2, R177 ;  /* 0x0000000202b47824 */ /* 0x000fe200078e02b1 */
[----:B------:R-:W-:Y:S01]  /*55f0*/  FMNMX.FTZ R0, R49, R0, !PT ;  /* 0x0000000031007209 */ /* 0x000fe20007810000 */
[----:B------:R-:W-:Y:S01]  /*5600*/  STL [R1+0xc8], R176 ;  /* 0x0000c8b001007387 */ /* 0x000fe20000100800 */
[----:B------:R-:W-:Y:S01]  /*5610*/  ULDC UR24, c[0x0][0x2ec] ;  /* 0x0000bb0000187ab9 */ /* 0x000fe20000000800 */
[----:B------:R-:W-:Y:S01]  /*5620*/  UIADD3 UR11, UR29, 0x76cf5d0a, URZ ;  /* 0x76cf5d0a1d0b7890 */ /* 0x000fe2000fffe03f */
[----:B------:R-:W-:Y:S01]  /*5630*/  FMNMX.FTZ R3, R50, R0, !PT ;  /* 0x0000000032037209 */ /* 0x000fe20007810000 */
        /* <DEDUP_REMOVED lines=8> */
[----:B------:R-:W-:Y:S01]  /*56c0*/  UIADD3 UR8, UR28, 0x78dde6e4, URZ ;  /* 0x78dde6e41c087890 */ /* 0x000fe2000fffe03f */
[----:B------:R-:W-:Y:S01]  /*56d0*/  FMNMX.FTZ R0, R41, R0, !PT ;  /* 0x0000000029007209 */ /* 0x000fe20007810000 */
[----:B------:R-:W-:Y:S01]  /*56e0*/  UIADD3 UR18, UR28, -0x4ab325aa, URZ ;  /* 0xb54cda561c127890 */ /* 0x000fe2000fffe03f */
[----:B------:R-:W-:Y:S01]  /*56f0*/  FMNMX.FTZ R3, R117, R3, !PT ;  /* 0x0000000375037209 */ /* 0x000fe20007810000 */
[----:B------:R-:W-:Y:S01]  /*5700*/  LDSM.16.MT88.4 R24, [R178+0xc000] ;  /* 0x00c00000b218783b */ /* 0x000fe20000004200 */
        /* <DEDUP_REMOVED lines=14> */
[----:B------:R-:W-:-:S02]  /*57f0*/  FMNMX.FTZ R3, R168, R3, !PT ;  /* 0x00000003a8037209 */ /* 0x000fc40007810000 */
[----:B------:R-:W-:Y:S01]  /*5800*/  FMNMX.FTZ R0, R202, R0, !PT ;  /* 0x00000000ca007209 */ /* 0x000fe20007810000 */
[----:B------:R-:W-:Y:S01]  /*5810*/  ULOP3.LUT UR22, UR22, UR29, URZ, 0x3c, !UPT ;  /* 0x0000001d16167292 */ /* 0x000fe2000f8e3c3f */
[----:B------:R-:W-:Y:S02]  /*5820*/  FMNMX.FTZ R3, R169, R3, !PT ;  /* 0x00000003a9037209 */ /* 0x000fe40007810000 */
[----:B------:R-:W-:Y:S02]  /*5830*/  FMNMX.FTZ R0, R170, R0, !PT ;  /* 0x00000000aa007209 */ /* 0x000fe40007810000 */
[----:B------:R-:W-:Y:S02]  /*5840*/  FMNMX.FTZ R3, R141, R3, !PT ;  /* 0x000000038d037209 */ /* 0x000fe40007810000 */
[----:B------:R-:W-:-:S03]  /*5850*/  FMNMX.FTZ R0, R171, R0, !PT ;  /* 0x00000000ab007209 */ /* 0x000fc60007810000 */
[----:B------:R-:W3:Y:S01]  /*5860*/  SHFL.BFLY PT, R6, R3, 0x2, 0x1f ;  /* 0x0c401f0003067f89 */ /* 0x000ee200000e0000 */
[----:B------:R-:W-:-:S04]  /*5870*/  FMNMX.FTZ R0, R172, R0, !PT ;  /* 0x00000000ac007209 */ /* 0x000fc80007810000 */
[----:B------:R-:W-:-:S04]  /*5880*/  FMNMX.FTZ R0, R200, R0, !PT ;  /* 0x00000000c8007209 */ /* 0x000fc80007810000 */
[----:B------:R-:W-:-:S04]  /*5890*/  FMNMX.FTZ R0, R175, R0, !PT ;  /* 0x00000000af007209 */ /* 0x000fc80007810000 */
[----:B------:R-:W-:-:S04]  /*58a0*/  FMNMX.FTZ R0, R174, R0, !PT ;  /* 0x00000000ae007209 */ /* 0x000fc80007810000 */
[----:B------:R-:W-:-:S05]  /*58b0*/  FMNMX.FTZ R0, R173, R0, !PT ;  /* 0x00000000ad007209 */ /* 0x000fca0007810000 */
[----:B------:R-:W4:Y:S01]  /*58c0*/  SHFL.BFLY PT, R7, R0, 0x2, 0x1f ;  /* 0x0c401f0000077f89 */ /* 0x000f2200000e0000 */
[----:B---3--:R-:W-:Y:S01]  /*58d0*/  FMNMX.FTZ R3, R3, R6, !PT ;  /* 0x0000000603037209 */ /* 0x008fe20007810000 */
[----:B------:R-:W-:-:S04]  /*58e0*/  IMAD.U32 R6, RZ, RZ, UR14 ;  /* 0x0000000eff067e24 */ /* 0x000fc8000f8e00ff */
[----:B-12---:R-:W-:Y:S01]  /*58f0*/  IMAD R8, R6, 0x4, R102 ;  /* 0x0000000406087824 */ /* 0x006fe200078e0266 */
[----:B------:R-:W-:Y:S01]  /*5900*/  LOP3.LUT R6, R105, UR28, RZ, 0x3c, !PT ;  /* 0x0000001c69067c12 */ /* 0x000fe2000f8e3cff */
[----:B------:R-:W1:Y:S02]  /*5910*/  SHFL.BFLY PT, R116, R3, 0x1, 0x1f ;  /* 0x0c201f0003747f89 */ /* 0x000e6400000e0000 */
[----:B------:R-:W-:Y:S02]  /*5920*/  IMAD.WIDE.U32 R54, R8, -0x326172a9, RZ ;  /* 0xcd9e8d5708367825 */ /* 0x000fe400078e00ff */
[----:B------:R-:W-:Y:S04]  /*5930*/  STL [R1+0xc], R8 ;  /* 0x00000c0801007387 */ /* 0x000fe80000100800 */
[----:B------:R2:W-:Y:S01]  /*5940*/  STL [R1+0x70], R6 ;  /* 0x0000700601007387 */ /* 0x0005e20000100800 */
[----:B----4-:R-:W-:-:S05]  /*5950*/  FMNMX.FTZ R0, R0, R7, !PT ;  /* 0x0000000700007209 */ /* 0x010fca0007810000 */
[----:B------:R-:W3:Y:S01]  /*5960*/  SHFL.BFLY PT, R11, R0, 0x1, 0x1f ;  /* 0x0c201f00000b7f89 */ /* 0x000ee200000e0000 */
[----:B-1----:R-:W-:-:S04]  /*5970*/  FMNMX.FTZ R116, R3, R116, !PT ;  /* 0x0000007403747209 */ /* 0x002fc80007810000 */
[C---:B------:R-:W-:Y:S01]  /*5980*/  FSETP.NEU.FTZ.AND P1, PT, R116.reuse, -INF , PT ;  /* 0xff8000007400780b */ /* 0x040fe20003f3d000 */
[----:B------:R-:W-:Y:S01]  /*5990*/  FMUL.FTZ R13, R116, UR24 ;  /* 0x00000018740d7c20 */ /* 0x000fe20008410000 */
[----:B--2---:R-:W-:-:S04]  /*59a0*/  LOP3.LUT R6, R55, R6, RZ, 0x3c, !PT ;  /* 0x0000000637067212 */ /* 0x004fc800078e3cff */
[----:B------:R-:W-:Y:S01]  /*59b0*/  FSEL R13, R13, RZ, P1 ;  /* 0x000000ff0d0d7208 */ /* 0x000fe20000800000 */
[----:B------:R-:W-:Y:S01]  /*59c0*/  IMAD.WIDE.U32 R52, R6, -0x2daee0ad, RZ ;  /* 0xd2511f5306347825 */ /* 0x000fe200078e00ff */
[----:B------:R-:W-:Y:S01]  /*59d0*/  LOP3.LUT R6, R59, UR7, RZ, 0x3c, !PT ;  /* 0x000000073b067c12 */ /* 0x000fe2000f8e3cff */
[----:B------:R-:W-:Y:S02]  /*59e0*/  UIADD3 UR7, UR29, -0x126145ec, URZ ;  /* 0xed9eba141d077890 */ /* 0x000fe4000fffe03f */
[----:B------:R-:W-:Y:S01]  /*59f0*/  FFMA.FTZ R10, R34, UR24, -R13 ;  /* 0x00000018220a7c23 */ /* 0x000fe2000801080d */
[----:B------:R-:W-:Y:S01]  /*5a00*/  LOP3.LUT R8, R53, UR6, R58, 0x96, !PT ;  /* 0x0000000635087c12 */ /* 0x000fe2000f8e963a */
[----:B------:R-:W-:Y:S01]  /*5a10*/  IMAD.WIDE.U32 R6, R6, -0x326172a9, RZ ;  /* 0xcd9e8d5706067825 */ /* 0x000fe200078e00ff */
[----:B------:R-:W-:Y:S01]  /*5a20*/  UIADD3 UR6, UR29, -0x56f99767, URZ ;  /* 0xa90668991d067890 */ /* 0x000fe2000fffe03f */
[----:B------:R-:W-:Y:S02]  /*5a30*/  MUFU.EX2 R252, R10 ;  /* 0x0000000a00fc7308 */ /* 0x000fe40000000800 */
[----:B------:R-:W-:Y:S01]  /*5a40*/  IMAD.WIDE.U32 R36, R8, -0x326172a9, RZ ;  /* 0xcd9e8d5708247825 */ /* 0x000fe200078e00ff */
[----:B------:R-:W-:-:S04]  /*5a50*/  LOP3.LUT R7, R7, UR17, R54, 0x96, !PT ;  /* 0x0000001107077c12 */ /* 0x000fc8000f8e9636 */
[----:B------:R-:W-:Y:S01]  /*5a60*/  LOP3.LUT R8, R37, UR16, R6, 0x96, !PT ;  /* 0x0000001025087c12 */ /* 0x000fe2000f8e9606 */
[----:B------:R-:W-:-:S04]  /*5a70*/  IMAD.WIDE.U32 R6, R7, -0x2daee0ad, RZ ;  /* 0xd2511f5307067825 */ /* 0x000fc800078e00ff */
[----:B------:R-:W-:Y:S01]  /*5a80*/  IMAD.WIDE.U32 R8, R8, -0x2daee0ad, RZ ;  /* 0xd2511f5308087825 */ /* 0x000fe200078e00ff */
[----:B------:R-:W-:-:S04]  /*5a90*/  LOP3.LUT R7, R7, UR11, R52, 0x96, !PT ;  /* 0x0000000b07077c12 */ /* 0x000fc8000f8e9634 */
[----:B------:R-:W-:Y:S01]  /*5aa0*/  LOP3.LUT R3, R9, UR9, R6, 0x96, !PT ;  /* 0x0000000909037c12 */ /* 0x000fe2000f8e9606 */
[----:B------:R-:W-:-:S04]  /*5ab0*/  IMAD.WIDE.U32 R6, R7, -0x326172a9, RZ ;  /* 0xcd9e8d5707067825 */ /* 0x000fc800078e00ff */
[----:B------:R-:W-:-:S04]  /*5ac0*/  IMAD.WIDE.U32 R18, R3, -0x326172a9, RZ ;  /* 0xcd9e8d5703127825 */ /* 0x000fc800078e00ff */
[----:B------:R-:W-:Y:S01]  /*5ad0*/  FFMA.FTZ R3, R35, UR24, -R13 ;  /* 0x0000001823037c23 */ /* 0x000fe2000801080d */
[----:B------:R-:W-:-:S03]  /*5ae0*/  LOP3.LUT R7, R7, UR10, R36, 0x96, !PT ;  /* 0x0000000a07077c12 */ /* 0x000fc6000f8e9624 */
[----:B------:R3:W-:Y:S01]  /*5af0*/  MUFU.EX2 R176, R3 ;  /* 0x0000000300b07308 */ /* 0x0007e20000000800 */
[----:B------:R-:W-:Y:S01]  /*5b00*/  LOP3.LUT R9, R19, UR8, R6, 0x96, !PT ;  /* 0x0000000813097c12 */ /* 0x000fe2000f8e9606 */
[----:B------:R-:W-:-:S04]  /*5b10*/  IMAD.WIDE.U32 R6, R7, -0x2daee0ad, RZ ;  /* 0xd2511f5307067825 */ /* 0x000fc800078e00ff */
[----:B------:R-:W-:-:S05]  /*5b20*/  IMAD.WIDE.U32 R38, R9, -0x2daee0ad, RZ ;  /* 0xd2511f5309267825 */ /* 0x000fca00078e00ff */
[----:B------:R-:W-:-:S05]  /*5b30*/  LOP3.LUT R16, R39, UR6, R6, 0x96, !PT ;  /* 0x0000000627107c12 */ /* 0x000fca000f8e9606 */
[----:B------:R-:W-:Y:S01]  /*5b40*/  IMAD.WIDE.U32 R16, R16, -0x326172a9, RZ ;  /* 0xcd9e8d5710107825 */ /* 0x000fe200078e00ff */
[----:B---3--:R-:W-:-:S03]  /*5b50*/  FMNMX.FTZ R3, R0, R11, !PT ;  /* 0x0000000b00037209 */ /* 0x008fc60007810000 */
[----:B------:R-:W-:Y:S01]  /*5b60*/  FFMA.FTZ R0, R33, UR24, -R13 ;  /* 0x0000001821007c23 */ /* 0x000fe2000801080d */
[----:B------:R-:W-:Y:S02]  /*5b70*/  LOP3.LUT R11, R7, UR7, R8, 0x96, !PT ;  /* 0x00000007070b7c12 */ /* 0x000fe4000f8e9608 */
[C---:B------:R-:W-:Y:S01]  /*5b80*/  FSETP.NEU.FTZ.AND P1, PT, R3.reuse, -INF , PT ;  /* 0xff8000000300780b */ /* 0x040fe20003f3d000 */
[----:B------:R-:W-:Y:S01]  /*5b90*/  FMUL.FTZ R12, R3, UR24 ;  /* 0x00000018030c7c20 */ /* 0x000fe20008410000 */
[----:B------:R1:W-:Y:S01]  /*5ba0*/  MUFU.EX2 R204, R0 ;  /* 0x0000000000cc7308 */ /* 0x0003e20000000800 */
[----:B------:R-:W-:Y:S01]  /*5bb0*/  SHF.R.U32.HI R9, RZ, 0x18, R16 ;  /* 0x00000018ff097819 */ /* 0x000fe20000011610 */
[----:B------:R-:W-:Y:S01]  /*5bc0*/  IMAD.WIDE.U32 R56, R11, -0x326172a9, RZ ;  /* 0xcd9e8d570b387825 */ /* 0x000fe200078e00ff */
[----:B------:R-:W-:Y:S02]  /*5bd0*/  LOP3.LUT R10, R16, 0xff, RZ, 0xc0, !PT ;  /* 0x000000ff100a7812 */ /* 0x000fe400078ec0ff */
[----:B------:R-:W-:-:S05]  /*5be0*/  FSEL R12, R12, RZ, P1 ;  /* 0x000000ff0c0c7208 */ /* 0x000fca0000800000 */
[--C-:B------:R-:W-:Y:S01]  /*5bf0*/  FFMA.FTZ R6, R42, UR24, -R12.reuse ;  /* 0x000000182a067c23 */ /* 0x100fe2000801080c */
[--C-:B------:R-:W-:Y:S01]  /*5c00*/  FFMA.FTZ R8, R43, UR24, -R12.reuse ;  /* 0x000000182b087c23 */ /* 0x100fe2000801080c */
[----:B------:R-:W-:Y:S02]  /*5c10*/  FFMA.FTZ R5, R40, UR24, -R12 ;  /* 0x0000001828057c23 */ /* 0x000fe4000801080c */
[----:B------:R2:W-:Y:S01]  /*5c20*/  MUFU.EX2 R215, R6 ;  /* 0x0000000600d77308 */ /* 0x0005e20000000800 */
[----:B-1----:R-:W-:Y:S02]  /*5c30*/  FFMA.FTZ R0, R32, UR24, -R13 ;  /* 0x0000001820007c23 */ /* 0x002fe4000801080d */
[----:B------:R-:W-:Y:S05]  /*5c40*/  LDSM.16.MT88.4 R32, [R179+0xc000] ;  /* 0x00c00000b320783b */ /* 0x000fea0000004200 */
[----:B------:R1:W3:Y:S08]  /*5c50*/  MUFU.EX2 R214, R0 ;  /* 0x0000000000d67308 */ /* 0x0002f00000000800 */
[----:B------:R4:W4:Y:S01]  /*5c60*/  MUFU.EX2 R205, R8 ;  /* 0x0000000800cd7308 */ /* 0x0009220000000800 */
[----:B--2---:R-:W-:-:S07]  /*5c70*/  SHF.R.U32.HI R6, RZ, 0x10, R16 ;  /* 0x00000010ff067819 */ /* 0x004fce0000011610 */
[----:B------:R2:W-:Y:S01]  /*5c80*/  MUFU.EX2 R181, R5 ;  /* 0x0000000500b57308 */ /* 0x0005e20000000800 */
[----:B-1----:R-:W-:Y:S02]  /*5c90*/  LOP3.LUT R0, R16, 0xffff, RZ, 0xc0, !PT ;  /* 0x0000ffff10007812 */ /* 0x002fe400078ec0ff */
[----:B---3--:R-:W-:Y:S02]  /*5ca0*/  F2FP.BF16.F32.PACK_AB R2, R214, R204 ;  /* 0x000000ccd602723e */ /* 0x008fe400000010ff */
[----:B------:R-:W-:Y:S02]  /*5cb0*/  SHF.R.U32.HI R7, RZ, 0x8, R0 ;  /* 0x00000008ff077819 */ /* 0x000fe40000011600 */
[----:B------:R-:W-:Y:S01]  /*5cc0*/  LOP3.LUT R0, R6, 0xff, RZ, 0xc0, !PT ;  /* 0x000000ff06007812 */ /* 0x000fe200078ec0ff */
[----:B------:R-:W-:Y:S01]  /*5cd0*/  FFMA.FTZ R6, R41, UR24, -R12 ;  /* 0x0000001829067c23 */ /* 0x000fe2000801080c */
[----:B------:R-:W-:Y:S01]  /*5ce0*/  PRMT R15, R10, 0x5410, R7 ;  /* 0x000054100a0f7816 */ /* 0x000fe20000000007 */
[----:B------:R-:W1:Y:S01]  /*5cf0*/  LDSM.16.MT88.4 R40, [R177+0xc000] ;  /* 0x00c00000b128783b */ /* 0x000e620000004200 */
[----:B------:R-:W-:Y:S01]  /*5d00*/  PRMT R14, R0, 0x5410, R9 ;  /* 0x00005410000e7816 */ /* 0x000fe20000000009 */
[----:B------:R3:W3:Y:S01]  /*5d10*/  MUFU.EX2 R182, R6 ;  /* 0x0000000600b67308 */ /* 0x0006e20000000800 */
[----:B------:R-:W-:-:S02]  /*5d20*/  LOP3.LUT R0, R17, UR18, R56, 0x96, !PT ;  /* 0x0000001211007c12 */ /* 0x000fc4000f8e9638 */
[----:B------:R-:W-:Y:S02]  /*5d30*/  PRMT R160, R2, 0x7610, R160 ;  /* 0x0000761002a07816 */ /* 0x000fe400000000a0 */
[C---:B------:R-:W-:Y:S02]  /*5d40*/  LOP3.LUT R4, R0.reuse, 0xffff, RZ, 0xc0, !PT ;  /* 0x0000ffff00047812 */ /* 0x040fe400078ec0ff */
[----:B----4-:R-:W-:Y:S02]  /*5d50*/  LOP3.LUT R8, R0, 0xff, RZ, 0xc0, !PT ;  /* 0x000000ff00087812 */ /* 0x010fe400078ec0ff */
[----:B------:R-:W-:Y:S02]  /*5d60*/  SHF.R.U32.HI R4, RZ, 0x8, R4 ;  /* 0x00000008ff047819 */ /* 0x000fe40000011604 */
[--C-:B--2---:R-:W-:Y:S02]  /*5d70*/  SHF.R.U32.HI R5, RZ, 0x10, R0.reuse ;  /* 0x00000010ff057819 */ /* 0x104fe40000011600 */
[----:B------:R-:W-:-:S02]  /*5d80*/  SHF.R.U32.HI R7, RZ, 0x18, R0 ;  /* 0x00000018ff077819 */ /* 0x000fc40000011600 */
[----:B------:R-:W-:Y:S02]  /*5d90*/  LOP3.LUT R0, R5, 0xff, RZ, 0xc0, !PT ;  /* 0x000000ff05007812 */ /* 0x000fe400078ec0ff */
[----:B---3--:R-:W-:Y:S02]  /*5da0*/  PRMT R6, R8, 0x5410, R4 ;  /* 0x0000541008067816 */ /* 0x008fe40000000004 */
[----:B------:R-:W-:Y:S01]  /*5db0*/  F2FP.BF16.F32.PACK_AB R4, R176, R252 ;  /* 0x000000fcb004723e */ /* 0x000fe200000010ff */
[----:B------:R-:W-:Y:S01]  /*5dc0*/  LDSM.16.MT88.4 R8, [R177+0xe000] ;  /* 0x00e00000b108783b */ /* 0x000fe20000004200 */
[----:B------:R-:W-:Y:S02]  /*5dd0*/  PRMT R5, R0, 0x5410, R7 ;  /* 0x0000541000057816 */ /* 0x000fe40000000007 */
[C---:B------:R-:W-:Y:S02]  /*5de0*/  PRMT R156, R4.reuse, 0x7610, R156 ;  /* 0x00007610049c7816 */ /* 0x040fe4000000009c */
[----:B------:R-:W-:Y:S01]  /*5df0*/  PRMT R158, R4, 0x7632, R158 ;  /* 0x00007632049e7816 */ /* 0x000fe2000000009e */
[----:B------:R-:W-:Y:S01]  /*5e00*/  IMAD.U32 R4, RZ, RZ, UR12 ;  /* 0x0000000cff047e24 */ /* 0x000fe2000f8e00ff */
[----:B------:R-:W-:-:S02]  /*5e10*/  F2FP.BF16.F32.PACK_AB R0, R205, R215 ;  /* 0x000000d7cd00723e */ /* 0x000fc400000010ff */
[----:B------:R-:W-:Y:S02]  /*5e20*/  PRMT R159, R2, 0x7632, R159 ;  /* 0x00007632029f7816 */ /* 0x000fe4000000009f */
[C---:B------:R-:W-:Y:S02]  /*5e30*/  PRMT R157, R0.reuse, 0x7610, R157 ;  /* 0x00007610009d7816 */ /* 0x040fe4000000009d */
[----:B------:R-:W-:Y:S02]  /*5e40*/  PRMT R161, R0, 0x7632, R161 ;  /* 0x0000763200a17816 */ /* 0x000fe400000000a1 */
[----:B------:R-:W-:Y:S02]  /*5e50*/  LEA R0, R4, UR12, 0x10 ;  /* 0x0000000c04007c11 */ /* 0x000fe4000f8e80ff */
[----:B------:R-:W-:-:S03]  /*5e60*/  F2FP.BF16.F32.PACK_AB R4, R182, R181 ;  /* 0x000000b5b604723e */ /* 0x000fc600000010ff */
[--C-:B------:R-:W-:Y:S02]  /*5e70*/  HSET2.LE.AND R2, R6, R0.reuse, PT ;  /* 0x0000000006027233 */ /* 0x100fe40003803000 */
[C---:B------:R-:W-:Y:S02]  /*5e80*/  PRMT R163, R4.reuse, 0x7610, R163 ;  /* 0x0000761004a37816 */ /* 0x040fe400000000a3 */
[----:B------:R-:W-:Y:S02]  /*5e90*/  PRMT R162, R4, 0x7632, R162 ;  /* 0x0000763204a27816 */ /* 0x000fe400000000a2 */
[----:B------:R-:W-:Y:S02]  /*5ea0*/  HSET2.LE.AND R5, R5, R0, PT ;  /* 0x0000000005057233 */ /* 0x000fe40003803000 */
[----:B------:R-:W-:Y:S02]  /*5eb0*/  PRMT R4, R156, 0x5410, R158 ;  /* 0x000054109c047816 */ /* 0x000fe4000000009e */
[----:B------:R-:W-:-:S02]  /*5ec0*/  PRMT R6, R157, 0x5410, R161 ;  /* 0x000054109d067816 */ /* 0x000fc400000000a1 */
[----:B------:R-:W-:Y:S02]  /*5ed0*/  LOP3.LUT R4, R2, R4, RZ, 0xc0, !PT ;  /* 0x0000000402047212 */ /* 0x000fe400078ec0ff */
[--C-:B------:R-:W-:Y:S02]  /*5ee0*/  HSET2.LE.AND R2, R15, R0.reuse, PT ;  /* 0x000000000f027233 */ /* 0x100fe40003803000 */
[----:B------:R-:W-:Y:S02]  /*5ef0*/  LOP3.LUT R5, R5, R6, RZ, 0xc0, !PT ;  /* 0x0000000605057212 */ /* 0x000fe400078ec0ff */
[----:B------:R-:W-:Y:S02]  /*5f00*/  PRMT R6, R160, 0x5410, R159 ;  /* 0x00005410a0067816 */ /* 0x000fe4000000009f */
[----:B------:R-:W-:Y:S02]  /*5f10*/  HSET2.LE.AND R7, R14, R0, PT ;  /* 0x000000000e077233 */ /* 0x000fe40003803000 */
[----:B------:R-:W-:-:S02]  /*5f20*/  LOP3.LUT R6, R2, R6, RZ, 0xc0, !PT ;  /* 0x0000000602067212 */ /* 0x000fc400078ec0ff */
[----:B------:R-:W-:-:S04]  /*5f30*/  PRMT R2, R163, 0x5410, R162 ;  /* 0x00005410a3027816 */ /* 0x000fc800000000a2 */
[----:B------:R-:W-:Y:S01]  /*5f40*/  LOP3.LUT R7, R7, R2, RZ, 0xc0, !PT ;  /* 0x0000000207077212 */ /* 0x000fe200078ec0ff */
[----:B------:R-:W-:-:S04]  /*5f50*/  FFMA.FTZ R2, R48, UR24, -R13 ;  /* 0x0000001830027c23 */ /* 0x000fc8000801080d */
[----:B------:R2:W-:Y:S02]  /*5f60*/  MUFU.EX2 R183, R2 ;  /* 0x0000000200b77308 */ /* 0x0005e40000000800 */
[C---:B------:R-:W-:Y:S06]  /*5f70*/  HMMA.16816.F32.BF16 R144, R4.reuse, R24, RZ ;  /* 0x000000180490723c */ /* 0x040fec00000418ff */
[C---:B------:R-:W-:Y:S01]  /*5f80*/  HMMA.16816.F32.BF16 R136, R4.reuse, R26, RZ ;  /* 0x0000001a0488723c */ /* 0x040fe200000418ff */
[----:B------:R-:W3:Y:S05]  /*5f90*/  LDSM.16.MT88.4 R24, [R180+0xe000] ;  /* 0x00e00000b418783b */ /* 0x000eea0000004200 */
[----:B-1----:R-:W-:Y:S01]  /*5fa0*/  HMMA.16816.F32.BF16 R104, R4, R40, RZ ;  /* 0x000000280468723c */ /* 0x002fe200000418ff */
[----:B--2---:R-:W-:-:S05]  /*5fb0*/  FFMA.FTZ R2, R49, UR24, -R13 ;  /* 0x0000001831027c23 */ /* 0x004fca000801080d */
[C---:B------:R-:W-:Y:S01]  /*5fc0*/  HMMA.16816.F32.BF16 R128, R4.reuse, R42, RZ ;  /* 0x0000002a0480723c */ /* 0x040fe200000418ff */
[----:B------:R-:W-:Y:S01]  /*5fd0*/  LDSM.16.MT88.4 R40, [R177+0x10000] ;  /* 0x01000000b128783b */ /* 0x000fe20000004200 */
[----:B------:R1:W2:Y:S04]  /*5fe0*/  MUFU.EX2 R142, R2 ;  /* 0x00000002008e7308 */ /* 0x0002a80000000800 */
[C---:B------:R-:W-:Y:S06]  /*5ff0*/  HMMA.16816.F32.BF16 R132, R4.reuse, R28, RZ ;  /* 0x0000001c0484723c */ /* 0x040fec00000418ff */
[C---:B------:R-:W-:Y:S01]  /*6000*/  HMMA.16816.F32.BF16 R124, R4.reuse, R30, RZ ;  /* 0x0000001e047c723c */ /* 0x040fe200000418ff */
[----:B------:R-:W4:Y:S05]  /*6010*/  LDSM.16.MT88.4 R28, [R179+0xe000] ;  /* 0x00e00000b31c783b */ /* 0x000f2a0000004200 */
[----:B------:R-:W-:Y:S01]  /*6020*/  HMMA.16816.F32.BF16 R120, R4, R32, RZ ;  /* 0x000000200478723c */ /* 0x000fe200000418ff */
[----:B-1----:R-:W-:-:S04]  /*6030*/  FFMA.FTZ R2, R50, UR24, -R13 ;  /* 0x0000001832027c23 */ /* 0x002fc8000801080d */
[----:B------:R1:W-:Y:S01]  /*6040*/  MUFU.EX2 R216, R2 ;  /* 0x0000000200d87308 */ /* 0x0003e20000000800 */
[C---:B------:R-:W-:Y:S01]  /*6050*/  HMMA.16816.F32.BF16 R108, R4.reuse, R34, RZ ;  /* 0x00000022046c723c */ /* 0x040fe200000418ff */
[----:B------:R-:W2:Y:S05]  /*6060*/  LDSM.16.MT88.4 R32, [R178+0x10000] ;  /* 0x01000000b220783b */ /* 0x000eaa0000004200 */
[C---:B---3--:R-:W-:Y:S06]  /*6070*/  HMMA.16816.F32.BF16 R92, R4.reuse, R24, RZ ;  /* 0x00000018045c723c */ /* 0x048fec00000418ff */
[----:B------:R-:W-:Y:S01]  /*6080*/  HMMA.16816.F32.BF16 R80, R4, R26, RZ ;  /* 0x0000001a0450723c */ /* 0x000fe200000418ff */
[----:B------:R-:W3:Y:S01]  /*6090*/  LDSM.16.MT88.4 R24, [R180+0x10000] ;  /* 0x01000000b418783b */ /* 0x000ee20000004200 */
[----:B-1----:R-:W-:-:S04]  /*60a0*/  LOP3.LUT R2, R57, UR4, R18, 0x96, !PT ;  /* 0x0000000439027c12 */ /* 0x002fc8000f8e9612 */
[----:B------:R-:W-:Y:S01]  /*60b0*/  HMMA.16816.F32.BF16 R112, R4, R8, RZ ;  /* 0x000000080470723c */ /* 0x000fe200000418ff */
[----:B------:R-:W-:-:S04]  /*60c0*/  IMAD.WIDE.U32 R14, R2, -0x2daee0ad, RZ ;  /* 0xd2511f53020e7825 */ /* 0x000fc800078e00ff */
[--C-:B------:R-:W-:Y:S01]  /*60d0*/  FFMA.FTZ R2, R64, UR24, -R12.reuse ;  /* 0x0000001840027c23 */ /* 0x100fe2000801080c */
[C---:B------:R-:W-:Y:S01]  /*60e0*/  HMMA.16816.F32.BF16 R88, R4.reuse, R20, RZ ;  /* 0x000000140458723c */ /* 0x040fe200000418ff */
[----:B------:R-:W-:Y:S02]  /*60f0*/  FFMA.FTZ R8, R51, UR24, -R13 ;  /* 0x0000001833087c23 */ /* 0x000fe4000801080d */
[----:B------:R1:W-:Y:S01]  /*6100*/  MUFU.EX2 R203, R2 ;  /* 0x0000000200cb7308 */ /* 0x0003e20000000800 */
[----:B------:R-:W-:Y:S01]  /*6110*/  FFMA.FTZ R9, R65, UR24, -R12 ;  /* 0x0000001841097c23 */ /* 0x000fe2000801080c */
[----:B------:R-:W-:Y:S01]  /*6120*/  SHF.R.U32.HI R18, RZ, 0x18, R14 ;  /* 0x00000018ff127819 */ /* 0x000fe2000001160e */
[----:B------:R-:W-:Y:S01]  /*6130*/  LDSM.16.MT88.4 R48, [R177+0xc800] ;  /* 0x00c80000b130783b */ /* 0x000fe20000004200 */
[----:B------:R-:W-:Y:S01]  /*6140*/  HMMA.16816.F32.BF16 R100, R4, R10, RZ ;  /* 0x0000000a0464723c */ /* 0x000fe200000418ff */
[----:B------:R-:W-:-:S03]  /*6150*/  LOP3.LUT R53, R14, 0xff, RZ, 0xc0, !PT ;  /* 0x000000ff0e357812 */ /* 0x000fc600078ec0ff */
[----:B------:R2:W3:Y:S02]  /*6160*/  MUFU.EX2 R207, R8 ;  /* 0x0000000800cf7308 */ /* 0x0004e40000000800 */
[----:B------:R-:W-:Y:S01]  /*6170*/  HMMA.16816.F32.BF16 R84, R4, R22, RZ ;  /* 0x000000160454723c */ /* 0x000fe200000418ff */
[----:B------:R-:W-:-:S05]  /*6180*/  FFMA.FTZ R10, R67, UR24, -R12 ;  /* 0x00000018430a7c23 */ /* 0x000fca000801080c */
[----:B------:R3:W3:Y:S01]  /*6190*/  MUFU.EX2 R206, R9 ;  /* 0x0000000900ce7308 */ /* 0x0006e20000000800 */
[----:B-1----:R-:W-:Y:S01]  /*61a0*/  LOP3.LUT R2, R14, 0xffff, RZ, 0xc0, !PT ;  /* 0x0000ffff0e027812 */ /* 0x002fe200078ec0ff */
[----:B----4-:R-:W-:Y:S03]  /*61b0*/  HMMA.16816.F32.BF16 R76, R4, R28, RZ ;  /* 0x0000001c044c723c */ /* 0x010fe600000418ff */
[----:B------:R-:W-:-:S03]  /*61c0*/  SHF.R.U32.HI R2, RZ, 0x8, R2 ;  /* 0x00000008ff027819 */ /* 0x000fc60000011602 */
[----:B------:R1:W-:Y:S01]  /*61d0*/  MUFU.EX2 R143, R10 ;  /* 0x0000000a008f7308 */ /* 0x0003e20000000800 */
[----:B--2---:R-:W-:Y:S01]  /*61e0*/  LOP3.LUT R8, R14, 0xff, RZ, 0xc0, !PT ;  /* 0x000000ff0e087812 */ /* 0x004fe200078ec0ff */
[C---:B------:R-:W-:Y:S01]  /*61f0*/  HMMA.16816.F32.BF16 R72, R4.reuse, R30, RZ ;  /* 0x0000001e0448723c */ /* 0x040fe200000418ff */
[----:B------:R-:W-:Y:S02]  /*6200*/  LDSM.16.MT88.4 R28, [R177+0xe800] ;  /* 0x00e80000b11c783b */ /* 0x000fe40000004200 */
[----:B------:R-:W-:Y:S01]  /*6210*/  PRMT R20, R8, 0x5410, R2 ;  /* 0x0000541008147816 */ /* 0x000fe20000000002 */
[----:B------:R-:W-:Y:S01]  /*6220*/  FFMA.FTZ R8, R66, UR24, -R12 ;  /* 0x0000001842087c23 */ /* 0x000fe2000801080c */
[----:B------:R-:W-:Y:S01]  /*6230*/  LOP3.LUT R2, R15, UR25, R38, 0x96, !PT ;  /* 0x000000190f027c12 */ /* 0x000fe2000f8e9626 */
[----:B------:R-:W-:Y:S02]  /*6240*/  HMMA.16816.F32.BF16 R64, R4, R40, RZ ;  /* 0x000000280440723c */ /* 0x000fe400000418ff */
[----:B------:R2:W4:Y:S01]  /*6250*/  MUFU.EX2 R184, R8 ;  /* 0x0000000800b87308 */ /* 0x0005220000000800 */
[----:B---3--:R-:W-:-:S02]  /*6260*/  SHF.R.U32.HI R9, RZ, 0x10, R2 ;  /* 0x00000010ff097819 */ /* 0x008fc40000011602 */
[----:B------:R-:W-:Y:S01]  /*6270*/  LOP3.LUT R19, R2, 0xff, RZ, 0xc0, !PT ;  /* 0x000000ff02137812 */ /* 0x000fe200078ec0ff */
[----:B------:R-:W-:Y:S01]  /*6280*/  HMMA.16816.F32.BF16 R40, R4, R42, RZ ;  /* 0x0000002a0428723c */ /* 0x000fe200000418ff */
[----:B-1----:R-:W-:-:S05]  /*6290*/  SHF.R.U32.HI R10, RZ, 0x18, R2 ;  /* 0x00000018ff0a7819 */ /* 0x002fca0000011602 */
[C---:B------:R-:W-:Y:S06]  /*62a0*/  HMMA.16816.F32.BF16 R60, R4.reuse, R32, RZ ;  /* 0x00000020043c723c */ /* 0x040fec00000418ff */
[C---:B------:R-:W-:Y:S01]  /*62b0*/  HMMA.16816.F32.BF16 R68, R4.reuse, R34, RZ ;  /* 0x000000220444723c */ /* 0x040fe200000418ff */
[----:B--2---:R-:W-:Y:S01]  /*62c0*/  SHF.R.U32.HI R8, RZ, 0x10, R14 ;  /* 0x00000010ff087819 */ /* 0x004fe2000001160e */
[----:B------:R-:W-:Y:S03]  /*62d0*/  LDSM.16.MT88.4 R32, [R178+0xe800] ;  /* 0x00e80000b220783b */ /* 0x000fe60000004200 */
[----:B------:R-:W-:Y:S01]  /*62e0*/  LOP3.LUT R11, R8, 0xff, RZ, 0xc0, !PT ;  /* 0x000000ff080b7812 */ /* 0x000fe200078ec0ff */
[----:B------:R-:W-:Y:S01]  /*62f0*/  HMMA.16816.F32.BF16 R96, R4, R24, RZ ;  /* 0x000000180460723c */ /* 0x000fe200000418ff */
[----:B------:R-:W-:-:S02]  /*6300*/  LOP3.LUT R8, R2, 0xffff, RZ, 0xc0, !PT ;  /* 0x0000ffff02087812 */ /* 0x000fc400078ec0ff */
[----:B------:R-:W-:Y:S02]  /*6310*/  LOP3.LUT R2, R9, 0xff, RZ, 0xc0, !PT ;  /* 0x000000ff09027812 */ /* 0x000fe400078ec0ff */
[----:B------:R-:W-:Y:S01]  /*6320*/  F2FP.BF16.F32.PACK_AB R9, R142, R183 ;  /* 0x000000b78e09723e */ /* 0x000fe200000010ff */
[C---:B------:R-:W-:Y:S01]  /*6330*/  HMMA.16816.F32.BF16 R164, R4.reuse, R26, RZ ;  /* 0x0000001a04a4723c */ /* 0x040fe200000418ff */
[----:B------:R-:W-:Y:S01]  /*6340*/  SHF.R.U32.HI R8, RZ, 0x8, R8 ;  /* 0x00000008ff087819 */ /* 0x000fe20000011608 */
[----:B------:R-:W-:Y:S01]  /*6350*/  LDSM.16.MT88.4 R24, [R178+0xc800] ;  /* 0x00c80000b218783b */ /* 0x000fe20000004200 */
[C---:B------:R-:W-:Y:S02]  /*6360*/  PRMT R155, R9.reuse, 0x7610, R155 ;  /* 0x00007610099b7816 */ /* 0x040fe4000000009b */
[----:B------:R-:W-:Y:S01]  /*6370*/  PRMT R152, R9, 0x7632, R152 ;  /* 0x0000763209987816 */ /* 0x000fe20000000098 */
[----:B------:R-:W-:Y:S01]  /*6380*/  HMMA.16816.F32.BF16 R232, R4, R44, RZ ;  /* 0x0000002c04e8723c */ /* 0x000fe200000418ff */
[----:B------:R-:W-:-:S02]  /*6390*/  PRMT R10, R2, 0x5410, R10 ;  /* 0x00005410020a7816 */ /* 0x000fc4000000000a */
[----:B------:R-:W-:Y:S02]  /*63a0*/  F2FP.BF16.F32.PACK_AB R9, R207, R216 ;  /* 0x000000d8cf09723e */ /* 0x000fe400000010ff */
[----:B------:R-:W-:Y:S01]  /*63b0*/  PRMT R18, R11, 0x5410, R18 ;  /* 0x000054100b127816 */ /* 0x000fe20000000012 */
[----:B------:R-:W-:Y:S01]  /*63c0*/  HMMA.16816.F32.BF16 R208, R4, R46, RZ ;  /* 0x0000002e04d0723c */ /* 0x000fe200000418ff */
[----:B------:R-:W1:Y:S01]  /*63d0*/  LDSM.16.MT88.4 R4, [R179+0xc800] ;  /* 0x00c80000b304783b */ /* 0x000e620000004200 */
[----:B------:R-:W-:Y:S02]  /*63e0*/  PRMT R11, R19, 0x5410, R8 ;  /* 0x00005410130b7816 */ /* 0x000fe40000000008 */
[----:B------:R-:W-:Y:S02]  /*63f0*/  F2FP.BF16.F32.PACK_AB R2, R206, R203 ;  /* 0x000000cbce02723e */ /* 0x000fe400000010ff */
[C---:B------:R-:W-:Y:S02]  /*6400*/  PRMT R151, R9.reuse, 0x7610, R151 ;  /* 0x0000761009977816 */ /* 0x040fe40000000097 */
[----:B------:R-:W-:-:S02]  /*6410*/  PRMT R150, R9, 0x7632, R150 ;  /* 0x0000763209967816 */ /* 0x000fc40000000096 */
[----:B----4-:R-:W-:Y:S02]  /*6420*/  F2FP.BF16.F32.PACK_AB R8, R143, R184 ;  /* 0x000000b88f08723e */ /* 0x010fe400000010ff */
[--C-:B------:R-:W-:Y:S02]  /*6430*/  HSET2.LE.AND R9, R10, R0.reuse, PT ;  /* 0x000000000a097233 */ /* 0x100fe40003803000 */
[--C-:B------:R-:W-:Y:S02]  /*6440*/  HSET2.LE.AND R10, R20, R0.reuse, PT ;  /* 0x00000000140a7233 */ /* 0x100fe40003803000 */
[----:B------:R-:W2:Y:S01]  /*6450*/  LDSM.16.MT88.4 R20, [R180+0xc800] ;  /* 0x00c80000b414783b */ /* 0x000ea20000004200 */
[C---:B------:R-:W-:Y:S02]  /*6460*/  PRMT R154, R2.reuse, 0x7610, R154 ;  /* 0x00007610029a7816 */ /* 0x040fe4000000009a */
[----:B------:R-:W-:Y:S02]  /*6470*/  PRMT R153, R2, 0x7632, R153 ;  /* 0x0000763202997816 */ /* 0x000fe40000000099 */
[----:B------:R-:W-:-:S02]  /*6480*/  HSET2.LE.AND R2, R11, R0, PT ;  /* 0x000000000b027233 */ /* 0x000fc40003803000 */
[C---:B------:R-:W-:Y:S02]  /*6490*/  PRMT R149, R8.reuse, 0x7610, R149 ;  /* 0x0000761008957816 */ /* 0x040fe40000000095 */
[----:B------:R-:W-:Y:S02]  /*64a0*/  PRMT R148, R8, 0x7632, R148 ;  /* 0x0000763208947816 */ /* 0x000fe40000000094 */
[----:B------:R-:W-:Y:S02]  /*64b0*/  PRMT R8, R155, 0x5410, R152 ;  /* 0x000054109b087816 */ /* 0x000fe40000000098 */
[----:B------:R-:W-:Y:S02]  /*64c0*/  PRMT R11, R151, 0x5410, R150 ;  /* 0x00005410970b7816 */ /* 0x000fe40000000096 */
[----:B------:R-:W-:Y:S02]  /*64d0*/  LOP3.LUT R8, R2, R8, RZ, 0xc0, !PT ;  /* 0x0000000802087212 */ /* 0x000fe400078ec0ff */
[----:B------:R-:W-:-:S02]  /*64e0*/  PRMT R2, R154, 0x5410, R153 ;  /* 0x000054109a027816 */ /* 0x000fc40000000099 */
[----:B------:R-:W-:Y:S02]  /*64f0*/  LOP3.LUT R10, R10, R11, RZ, 0xc0, !PT ;  /* 0x0000000b0a0a7212 */ /* 0x000fe400078ec0ff */
[----:B------:R-:W-:Y:S02]  /*6500*/  LOP3.LUT R9, R9, R2, RZ, 0xc0, !PT ;  /* 0x0000000209097212 */ /* 0x000fe400078ec0ff */
[----:B------:R-:W-:Y:S02]  /*6510*/  HSET2.LE.AND R2, R18, R0, PT ;  /* 0x0000000012027233 */ /* 0x000fe40003803000 */
[----:B------:R-:W-:-:S04]  /*6520*/  PRMT R11, R149, 0x5410, R148 ;  /* 0x00005410950b7816 */ /* 0x000fc80000000094 */
[----:B------:R-:W-:Y:S02]  /*6530*/  LOP3.LUT R11, R2, R11, RZ, 0xc0, !PT ;  /* 0x0000000b020b7212 */ /* 0x000fe400078ec0ff */
[----:B------:R-:W-:-:S05]  /*6540*/  LOP3.LUT R2, R59, UR22, RZ, 0x3c, !PT ;  /* 0x000000163b027c12 */ /* 0x000fca000f8e3cff */
[C---:B-1----:R-:W-:Y:S06]  /*6550*/  HMMA.16816.F32.BF16 R120, R8.reuse, R4, R120 ;  /* 0x000000040878723c */ /* 0x042fec0000041878 */
[C---:B------:R-:W-:Y:S01]  /*6560*/  HMMA.16816.F32.BF16 R108, R8.reuse, R6, R108 ;  /* 0x00000006086c723c */ /* 0x040fe2000004186c */
[----:B------:R-:W1:Y:S05]  /*6570*/  LDSM.16.MT88.4 R4, [R180+0xe800] ;  /* 0x00e80000b404783b */ /* 0x000e6a0000004200 */
[C---:B--2---:R-:W-:Y:S06]  /*6580*/  HMMA.16816.F32.BF16 R244, R8.reuse, R20, R132 ;  /* 0x0000001408f4723c */ /* 0x044fec0000041884 */
[C---:B------:R-:W-:Y:S01]  /*6590*/  HMMA.16816.F32.BF16 R224, R8.reuse, R22, R124 ;  /* 0x0000001608e0723c */ /* 0x040fe2000004187c */
[----:B------:R-:W2:Y:S05]  /*65a0*/  LDSM.16.MT88.4 R20, [R179+0xe800] ;  /* 0x00e80000b314783b */ /* 0x000eaa0000004200 */
[----:B------:R-:W-:Y:S01]  /*65b0*/  HMMA.16816.F32.BF16 R240, R8, R28, R112 ;  /* 0x0000001c08f0723c */ /* 0x000fe20000041870 */
[----:B------:R-:W-:-:S02]  /*65c0*/  IMAD.MOV.U32 R127, RZ, RZ, R207 ;  /* 0x000000ffff7f7224 */ /* 0x000fc400078e00cf */
[----:B------:R-:W-:Y:S02]  /*65d0*/  IMAD.MOV.U32 R124, RZ, RZ, R206 ;  /* 0x000000ffff7c7224 */ /* 0x000fe400078e00ce */
[----:B------:R-:W-:Y:S01]  /*65e0*/  IMAD.MOV.U32 R125, RZ, RZ, R181 ;  /* 0x000000ffff7d7224 */ /* 0x000fe200078e00b5 */
[C---:B------:R-:W-:Y:S01]  /*65f0*/  HMMA.16816.F32.BF16 R220, R8.reuse, R30, R100 ;  /* 0x0000001e08dc723c */ /* 0x040fe20000041864 */
[----:B------:R-:W3:Y:S01]  /*6600*/  LDSM.16.MT88.4 R28, [R178+0x10800] ;  /* 0x01080000b21c783b */ /* 0x000ee20000004200 */
[----:B------:R-:W-:Y:S02]  /*6610*/  IMAD.MOV.U32 R115, RZ, RZ, R205 ;  /* 0x000000ffff737224 */ /* 0x000fe400078e00cd */
[----:B------:R-:W-:Y:S02]  /*6620*/  IMAD.MOV.U32 R114, RZ, RZ, R204 ;  /* 0x000000ffff727224 */ /* 0x000fe400078e00cc */
[----:B------:R-:W-:Y:S01]  /*6630*/  HMMA.16816.F32.BF16 R228, R8, R50, R128 ;  /* 0x0000003208e4723c */ /* 0x000fe20000041880 */
[----:B------:R-:W-:-:S02]  /*6640*/  IMAD.MOV.U32 R113, RZ, RZ, R124 ;  /* 0x000000ffff717224 */ /* 0x000fc400078e007c */
[----:B------:R-:W-:Y:S02]  /*6650*/  IMAD.MOV.U32 R181, RZ, RZ, R213 ;  /* 0x000000ffffb57224 */ /* 0x000fe400078e00d5 */
[----:B------:R-:W-:Y:S01]  /*6660*/  IMAD.MOV.U32 R126, RZ, RZ, R212 ;  /* 0x000000ffff7e7224 */ /* 0x000fe200078e00d4 */
[C---:B------:R-:W-:Y:S01]  /*6670*/  HMMA.16816.F32.BF16 R128, R8.reuse, R24, R144 ;  /* 0x000000180880723c */ /* 0x040fe20000041890 */
[----:B------:R-:W-:Y:S02]  /*6680*/  IMAD.MOV.U32 R50, RZ, RZ, R214 ;  /* 0x000000ffff327224 */ /* 0x000fe400078e00d6 */
[----:B------:R-:W-:Y:S02]  /*6690*/  IMAD.MOV.U32 R124, RZ, RZ, R125 ;  /* 0x000000ffff7c7224 */ /* 0x000fe400078e007d */
[----:B------:R-:W-:Y:S01]  /*66a0*/  IMAD.MOV.U32 R125, RZ, RZ, R50 ;  /* 0x000000ffff7d7224 */ /* 0x000fe200078e0032 */
[----:B-1----:R-:W-:Y:S01]  /*66b0*/  HMMA.16816.F32.BF16 R236, R8, R4, R92 ;  /* 0x0000000408ec723c */ /* 0x002fe2000004185c */
[----:B------:R-:W-:-:S05]  /*66c0*/  IMAD.MOV.U32 R55, RZ, RZ, R124 ;  /* 0x000000ffff377224 */ /* 0x000fca00078e007c */
[C---:B------:R-:W-:Y:S01]  /*66d0*/  HMMA.16816.F32.BF16 R44, R8.reuse, R26, R136 ;  /* 0x0000001a082c723c */ /* 0x040fe20000041888 */
[----:B------:R-:W-:Y:S01]  /*66e0*/  IMAD.WIDE.U32 R4, R2, -0x326172a9, RZ ;  /* 0xcd9e8d5702047825 */ /* 0x000fe200078e00ff */
[----:B------:R-:W1:Y:S01]  /*66f0*/  LDSM.16.MT88.4 R24, [R177+0x10800] ;  /* 0x01080000b118783b */ /* 0x000e620000004200 */
[----:B------:R-:W-:Y:S02]  /*6700*/  LOP3.LUT R92, R14, 0xffff, RZ, 0xc0, !PT ;  /* 0x0000ffff0e5c7812 */ /* 0x000fe400078ec0ff */
[----:B------:R-:W-:Y:S01]  /*6710*/  IMAD.MOV.U32 R94, RZ, RZ, R216 ;  /* 0x000000ffff5e7224 */ /* 0x000fe200078e00d8 */
[----:B------:R-:W-:Y:S01]  /*6720*/  LOP3.LUT R5, R5, UR17, R54, 0x96, !PT ;  /* 0x0000001105057c12 */ /* 0x000fe2000f8e9636 */
[----:B------:R-:W-:Y:S01]  /*6730*/  HMMA.16816.F32.BF16 R216, R8, R6, R80 ;  /* 0x0000000608d8723c */ /* 0x000fe20000041850 */
[----:B------:R-:W-:Y:S01]  /*6740*/  LOP3.LUT R2, R37, UR16, R4, 0x96, !PT ;  /* 0x0000001025027c12 */ /* 0x000fe2000f8e9604 */
[----:B------:R-:W-:Y:S02]  /*6750*/  IMAD.MOV.U32 R93, RZ, RZ, R215 ;  /* 0x000000ffff5d7224 */ /* 0x000fe400078e00d7 */
[----:B------:R-:W-:-:S02]  /*6760*/  IMAD.WIDE.U32 R4, R5, -0x2daee0ad, RZ ;  /* 0xd2511f5305047825 */ /* 0x000fc400078e00ff */
[----:B--2---:R-:W-:Y:S02]  /*6770*/  HMMA.16816.F32.BF16 R132, R8, R20, R76 ;  /* 0x000000140884723c */ /* 0x004fe4000004184c */
[----:B------:R-:W-:Y:S01]  /*6780*/  IMAD.WIDE.U32 R6, R2, -0x2daee0ad, RZ ;  /* 0xd2511f5302067825 */ /* 0x000fe200078e00ff */
[----:B------:R-:W-:-:S03]  /*6790*/  LOP3.LUT R2, R5, UR11, R52, 0x96, !PT ;  /* 0x0000000b05027c12 */ /* 0x000fc6000f8e9634 */
[----:B------:R-:W-:Y:S01]  /*67a0*/  HMMA.16816.F32.BF16 R144, R8, R22, R72 ;  /* 0x000000160890723c */ /* 0x000fe20000041848 */
[----:B------:R-:W-:Y:S01]  /*67b0*/  LOP3.LUT R20, R7, UR9, R4, 0x96, !PT ;  /* 0x0000000907147c12 */ /* 0x000fe2000f8e9604 */
[----:B------:R-:W-:-:S04]  /*67c0*/  IMAD.WIDE.U32 R18, R2, -0x326172a9, RZ ;  /* 0xcd9e8d5702127825 */ /* 0x000fc800078e00ff */
[----:B------:R-:W-:Y:S01]  /*67d0*/  IMAD.WIDE.U32 R20, R20, -0x326172a9, RZ ;  /* 0xcd9e8d5714147825 */ /* 0x000fe200078e00ff */
[----:B------:R-:W-:Y:S01]  /*67e0*/  LOP3.LUT R22, R5, UR11, R52, 0x96, !PT ;  /* 0x0000000b05167c12 */ /* 0x000fe2000f8e9634 */
[C---:B------:R-:W-:Y:S01]  /*67f0*/  HMMA.16816.F32.BF16 R248, R8.reuse, R48, R104 ;  /* 0x0000003008f8723c */ /* 0x040fe20000041868 */
[----:B------:R-:W-:Y:S02]  /*6800*/  LOP3.LUT R5, R19, UR10, R36, 0x96, !PT ;  /* 0x0000000a13057c12 */ /* 0x000fe4000f8e9624 */
[----:B------:R-:W-:Y:S02]  /*6810*/  LOP3.LUT R2, R21, UR8, R18, 0x96, !PT ;  /* 0x0000000815027c12 */ /* 0x000fe4000f8e9612 */
[----:B------:R-:W-:Y:S01]  /*6820*/  LOP3.LUT R18, R7, UR9, R4, 0x96, !PT ;  /* 0x0000000907127c12 */ /* 0x000fe2000f8e9604 */
[----:B------:R-:W-:Y:S01]  /*6830*/  HMMA.16816.F32.BF16 R104, R8, R32, R88 ;  /* 0x000000200868723c */ /* 0x000fe20000041858 */
[----:B------:R-:W-:Y:S01]  /*6840*/  IMAD.WIDE.U32 R4, R5, -0x2daee0ad, RZ ;  /* 0xd2511f5305047825 */ /* 0x000fe200078e00ff */
[----:B------:R-:W-:-:S03]  /*6850*/  LOP3.LUT R52, R15, UR25, R38, 0x96, !PT ;  /* 0x000000190f347c12 */ /* 0x000fc6000f8e9626 */
[----:B------:R-:W-:Y:S01]  /*6860*/  IMAD.WIDE.U32 R48, R2, -0x2daee0ad, RZ ;  /* 0xd2511f5302307825 */ /* 0x000fe200078e00ff */
[C---:B------:R-:W-:Y:S01]  /*6870*/  HMMA.16816.F32.BF16 R100, R8.reuse, R34, R84 ;  /* 0x000000220864723c */ /* 0x040fe20000041854 */
[----:B------:R-:W2:Y:S01]  /*6880*/  LDSM.16.MT88.4 R32, [R180+0x10800] ;  /* 0x01080000b420783b */ /* 0x000ea20000004200 */
[----:B------:R-:W-:Y:S01]  /*6890*/  LOP3.LUT R7, R5, UR7, R6, 0x96, !PT ;  /* 0x0000000705077c12 */ /* 0x000fe2000f8e9606 */
[----:B------:R-:W-:Y:S01]  /*68a0*/  IMAD.WIDE.U32 R18, R18, -0x326172a9, RZ ;  /* 0xcd9e8d5712127825 */ /* 0x000fe200078e00ff */
[----:B------:R-:W-:Y:S02]  /*68b0*/  LOP3.LUT R2, R49, UR6, R4, 0x96, !PT ;  /* 0x0000000631027c12 */ /* 0x000fe4000f8e9604 */
[----:B---3--:R-:W-:Y:S01]  /*68c0*/  HMMA.16816.F32.BF16 R204, R8, R28, R60 ;  /* 0x0000001c08cc723c */ /* 0x008fe2000004183c */
[----:B------:R-:W-:Y:S01]  /*68d0*/  IMAD.WIDE.U32 R4, R22, -0x326172a9, RZ ;  /* 0xcd9e8d5716047825 */ /* 0x000fe200078e00ff */
[----:B------:R-:W-:-:S04]  /*68e0*/  SHF.R.U32.HI R84, RZ, 0x10, R14 ;  /* 0x00000010ff547819 */ /* 0x000fc8000001160e */
[----:B------:R-:W-:Y:S01]  /*68f0*/  LOP3.LUT R21, R5, UR10, R36, 0x96, !PT ;  /* 0x0000000a05157c12 */ /* 0x000fe2000f8e9624 */
[C---:B-1----:R-:W-:Y:S01]  /*6900*/  HMMA.16816.F32.BF16 R212, R8.reuse, R24, R64 ;  /* 0x0000001808d4723c */ /* 0x042fe20000041840 */
[----:B------:R-:W-:Y:S01]  /*6910*/  SHF.R.U32.HI R63, RZ, 0x18, R14 ;  /* 0x00000018ff3f7819 */ /* 0x000fe2000001160e */
[----:B------:R-:W-:Y:S01]  /*6920*/  IMAD.WIDE.U32 R14, R7, -0x326172a9, RZ ;  /* 0xcd9e8d57070e7825 */ /* 0x000fe200078e00ff */
[----:B------:R-:W-:Y:S02]  /*6930*/  LOP3.LUT R19, R19, UR8, R4, 0x96, !PT ;  /* 0x0000000813137c12 */ /* 0x000fe4000f8e9604 */
[----:B------:R-:W-:Y:S01]  /*6940*/  LOP3.LUT R60, R17, UR18, R56, 0x96, !PT ;  /* 0x00000012113c7c12 */ /* 0x000fe2000f8e9638 */
[----:B------:R-:W-:Y:S01]  /*6950*/  IMAD.WIDE.U32 R4, R2, -0x326172a9, RZ ;  /* 0xcd9e8d5702047825 */ /* 0x000fe200078e00ff */
[----:B------:R-:W-:Y:S01]  /*6960*/  LOP3.LUT R51, R15, UR4, R20, 0x96, !PT ;  /* 0x000000040f337c12 */ /* 0x000fe2000f8e9614 */
[----:B------:R-:W-:Y:S01]  /*6970*/  HMMA.16816.F32.BF16 R80, R8, R30, R68 ;  /* 0x0000001e0850723c */ /* 0x000fe20000041844 */
[----:B------:R-:W-:-:S02]  /*6980*/  LOP3.LUT R62, R16, 0xff, RZ, 0xc0, !PT ;  /* 0x000000ff103e7812 */ /* 0x000fc400078ec0ff */
[----:B------:R-:W-:Y:S01]  /*6990*/  LOP3.LUT R24, R5, UR18, R14, 0x96, !PT ;  /* 0x0000001205187c12 */ /* 0x000fe2000f8e960e */
[----:B------:R-:W-:Y:S01]  /*69a0*/  IMAD.WIDE.U32 R14, R19, -0x2daee0ad, RZ ;  /* 0xd2511f53130e7825 */ /* 0x000fe200078e00ff */
[C---:B------:R-:W-:Y:S01]  /*69b0*/  LOP3.LUT R23, R4.reuse, 0xff, RZ, 0xc0, !PT ;  /* 0x000000ff04177812 */ /* 0x040fe200078ec0ff */
[----:B------:R-:W-:Y:S01]  /*69c0*/  HMMA.16816.F32.BF16 R88, R8, R26, R40 ;  /* 0x0000001a0858723c */ /* 0x000fe20000041828 */
[----:B------:R-:W-:Y:S02]  /*69d0*/  LOP3.LUT R50, R4, 0xffff, RZ, 0xc0, !PT ;  /* 0x0000ffff04327812 */ /* 0x000fe400078ec0ff */
[--C-:B------:R-:W-:Y:S02]  /*69e0*/  SHF.R.U32.HI R49, RZ, 0x10, R4.reuse ;  /* 0x00000010ff317819 */ /* 0x100fe40000011604 */
[----:B------:R-:W-:Y:S01]  /*69f0*/  SHF.R.U32.HI R22, RZ, 0x18, R4 ;  /* 0x00000018ff167819 */ /* 0x000fe20000011604 */
[----:B------:R-:W-:Y:S01]  /*6a00*/  IMAD.WIDE.U32 R4, R21, -0x2daee0ad, RZ ;  /* 0xd2511f5315047825 */ /* 0x000fe200078e00ff */
[----:B------:R-:W-:-:S02]  /*6a10*/  LOP3.LUT R61, R16, 0xffff, RZ, 0xc0, !PT ;  /* 0x0000ffff103d7812 */ /* 0x000fc400078ec0ff */
[----:B------:R-:W-:Y:S02]  /*6a20*/  SHF.R.U32.HI R28, RZ, 0x10, R16 ;  /* 0x00000010ff1c7819 */ /* 0x000fe40000011610 */
[----:B------:R-:W-:Y:S02]  /*6a30*/  LOP3.LUT R6, R5, UR7, R6, 0x96, !PT ;  /* 0x0000000705067c12 */ /* 0x000fe4000f8e9606 */
[----:B------:R-:W-:Y:S01]  /*6a40*/  LOP3.LUT R2, R15, UR6, R4, 0x96, !PT ;  /* 0x000000060f027c12 */ /* 0x000fe2000f8e9604 */
[----:B--2---:R-:W-:Y:S01]  /*6a50*/  HMMA.16816.F32.BF16 R72, R8, R32, R96 ;  /* 0x000000200848723c */ /* 0x004fe20000041860 */
[----:B------:R-:W-:Y:S01]  /*6a60*/  ISETP.LE.U32.AND P1, PT, R22, UR12, PT ;  /* 0x0000000c16007c0c */ /* 0x000fe2000bf23070 */
[----:B------:R-:W-:Y:S01]  /*6a70*/  IMAD.WIDE.U32 R6, R6, -0x326172a9, RZ ;  /* 0xcd9e8d5706067825 */ /* 0x000fe200078e00ff */
[----:B------:R-:W-:Y:S01]  /*6a80*/  ISETP.LE.U32.AND P3, PT, R23, UR12, PT ;  /* 0x0000000c17007c0c */ /* 0x000fe2000bf63070 */
[----:B------:R-:W-:Y:S02]  /*6a90*/  USHF.L.U32 UR34, UR19, 0x3, URZ ;  /* 0x0000000313227899 */ /* 0x000fe4000800063f */
[----:B------:R-:W-:Y:S01]  /*6aa0*/  IMAD.WIDE.U32 R4, R2, -0x326172a9, RZ ;  /* 0xcd9e8d5702047825 */ /* 0x000fe200078e00ff */
[----:B------:R-:W-:-:S03]  /*6ab0*/  LOP3.LUT R2, R7, UR4, R18, 0x96, !PT ;  /* 0x0000000407027c12 */ /* 0x000fc6000f8e9612 */
[----:B------:R-:W-:Y:S01]  /*6ac0*/  FFMA.FTZ R7, R201, UR24, -R13 ;  /* 0x00000018c9077c23 */ /* 0x000fe2000801080d */
[----:B------:R-:W-:Y:S01]  /*6ad0*/  HMMA.16816.F32.BF16 R40, R8, R34, R164 ;  /* 0x000000220828723c */ /* 0x000fe200000418a4 */
[----:B------:R-:W-:Y:S01]  /*6ae0*/  IMAD.MOV.U32 R96, RZ, RZ, R114 ;  /* 0x000000ffff607224 */ /* 0x000fe200078e0072 */
[----:B------:R-:W-:Y:S01]  /*6af0*/  LOP3.LUT R6, R5, UR18, R6, 0x96, !PT ;  /* 0x0000001205067c12 */ /* 0x000fe2000f8e9606 */
[----:B------:R-:W-:Y:S01]  /*6b00*/  IMAD.MOV.U32 R114, RZ, RZ, R115 ;  /* 0x000000ffff727224 */ /* 0x000fe200078e0073 */
[C---:B------:R-:W-:Y:S01]  /*6b10*/  LOP3.LUT R15, R4.reuse, 0xffff, RZ, 0xc0, !PT ;  /* 0x0000ffff040f7812 */ /* 0x040fe200078ec0ff */
[----:B------:R-:W-:Y:S01]  /*6b20*/  IMAD.MOV.U32 R115, RZ, RZ, R252 ;  /* 0x000000ffff737224 */ /* 0x000fe200078e00fc */
[----:B------:R-:W-:Y:S01]  /*6b30*/  LOP3.LUT R21, R4, 0xff, RZ, 0xc0, !PT ;  /* 0x000000ff04157812 */ /* 0x000fe200078ec0ff */
[----:B------:R1:W2:Y:S01]  /*6b40*/  MUFU.EX2 R29, R7 ;  /* 0x00000007001d7308 */ /* 0x0002a20000000800 */
[--C-:B------:R-:W-:Y:S01]  /*6b50*/  SHF.R.U32.HI R20, RZ, 0x10, R4.reuse ;  /* 0x00000010ff147819 */ /* 0x100fe20000011604 */
[----:B------:R-:W-:Y:S01]  /*6b60*/  IMAD.MOV.U32 R165, RZ, RZ, R203 ;  /* 0x000000ffffa57224 */ /* 0x000fe200078e00cb */
[----:B------:R-:W-:Y:S01]  /*6b70*/  SHF.R.U32.HI R19, RZ, 0x18, R4 ;  /* 0x00000018ff137819 */ /* 0x000fe20000011604 */
[----:B------:R-:W-:Y:S01]  /*6b80*/  IMAD.WIDE.U32 R4, R2, -0x2daee0ad, RZ ;  /* 0xd2511f5302047825 */ /* 0x000fe200078e00ff */
[----:B------:R-:W-:Y:S01]  /*6b90*/  SHF.R.U32.HI R252, RZ, 0x18, R16 ;  /* 0x00000018fffc7819 */ /* 0x000fe20000011610 */
[----:B------:R-:W-:-:S02]  /*6ba0*/  ULDC.64 UR6, c[0x0][0x2a8] ;  /* 0x0000aa0000067ab9 */ /* 0x000fc40000000a00 */
[----:B------:R-:W-:Y:S01]  /*6bb0*/  IMAD.MOV.U32 R201, RZ, RZ, R113 ;  /* 0x000000ffffc97224 */ /* 0x000fe200078e0071 */
[----:B------:R-:W-:Y:S02]  /*6bc0*/  LOP3.LUT R2, R5, UR25, R14, 0x96, !PT ;  /* 0x0000001905027c12 */ /* 0x000fe4000f8e960e */
[C---:B------:R-:W-:Y:S02]  /*6bd0*/  LOP3.LUT R14, R4.reuse, 0xffff, RZ, 0xc0, !PT ;  /* 0x0000ffff040e7812 */ /* 0x040fe400078ec0ff */
[----:B------:R-:W-:Y:S02]  /*6be0*/  LOP3.LUT R18, R4, 0xff, RZ, 0xc0, !PT ;  /* 0x000000ff04127812 */ /* 0x000fe400078ec0ff */
[--C-:B------:R-:W-:Y:S02]  /*6bf0*/  SHF.R.U32.HI R17, RZ, 0x10, R4.reuse ;  /* 0x00000010ff117819 */ /* 0x100fe40000011604 */
[----:B------:R-:W-:Y:S01]  /*6c00*/  SHF.R.U32.HI R16, RZ, 0x18, R4 ;  /* 0x00000018ff107819 */ /* 0x000fe20000011604 */
[----:B------:R-:W-:Y:S01]  /*6c10*/  FFMA.FTZ R4, R117, UR24, -R13 ;  /* 0x0000001875047c23 */ /* 0x000fe2000801080d */
[----:B------:R-:W-:Y:S01]  /*6c20*/  SHF.R.U32.HI R5, RZ, 0x8, R15 ;  /* 0x00000008ff057819 */ /* 0x000fe2000001160f */
[----:B-1----:R-:W-:Y:S01]  /*6c30*/  FFMA.FTZ R7, R118, UR24, -R13 ;  /* 0x0000001876077c23 */ /* 0x002fe2000801080d */
[----:B--2---:R-:W-:Y:S01]  /*6c40*/  IMAD.MOV.U32 R166, RZ, RZ, R29 ;  /* 0x000000ffffa67224 */ /* 0x004fe200078e001d */
[----:B------:R1:W2:Y:S01]  /*6c50*/  MUFU.EX2 R30, R4 ;  /* 0x00000004001e7308 */ /* 0x0002a20000000800 */
[----:B------:R-:W-:-:S02]  /*6c60*/  PRMT R22, R21, 0x5410, R5 ;  /* 0x0000541015167816 */ /* 0x000fc40000000005 */
[----:B------:R-:W-:Y:S02]  /*6c70*/  SHF.R.U32.HI R5, RZ, 0x8, R14 ;  /* 0x00000008ff057819 */ /* 0x000fe4000001160e */
[----:B------:R-:W-:-:S03]  /*6c80*/  LOP3.LUT R14, R6, 0xff, RZ, 0xc0, !PT ;  /* 0x000000ff060e7812 */ /* 0x000fc600078ec0ff */
[----:B------:R3:W-:Y:S01]  /*6c90*/  MUFU.EX2 R97, R7 ;  /* 0x0000000700617308 */ /* 0x0007e20000000800 */
[----:B-1----:R-:W-:Y:S01]  /*6ca0*/  LOP3.LUT R4, R20, 0xff, RZ, 0xc0, !PT ;  /* 0x000000ff14047812 */ /* 0x002fe200078ec0ff */
[----:B--2---:R-:W-:Y:S01]  /*6cb0*/  IMAD.MOV.U32 R167, RZ, RZ, R30 ;  /* 0x000000ffffa77224 */ /* 0x004fe200078e001e */
[----:B------:R-:W-:Y:S01]  /*6cc0*/  PRMT R20, R18, 0x5410, R5 ;  /* 0x0000541012147816 */ /* 0x000fe20000000005 */
[----:B------:R-:W-:Y:S01]  /*6cd0*/  FFMA.FTZ R5, R140, UR24, -R13 ;  /* 0x000000188c057c23 */ /* 0x000fe2000801080d */
[----:B------:R-:W-:Y:S01]  /*6ce0*/  PRMT R21, R4, 0x5410, R19 ;  /* 0x0000541004157816 */ /* 0x000fe20000000013 */
[----:B------:R-:W-:Y:S02]  /*6cf0*/  FFMA.FTZ R4, R119, UR24, -R13 ;  /* 0x0000001877047c23 */ /* 0x000fe4000801080d */
[----:B------:R1:W-:Y:S01]  /*6d00*/  MUFU.EX2 R99, R5 ;  /* 0x0000000500637308 */ /* 0x0003e20000000800 */
[----:B---3--:R-:W-:-:S07]  /*6d10*/  SHF.R.U32.HI R7, RZ, 0x18, R6 ;  /* 0x00000018ff077819 */ /* 0x008fce0000011606 */
[----:B------:R2:W-:Y:S01]  /*6d20*/  MUFU.EX2 R36, R4 ;  /* 0x0000000400247308 */ /* 0x0005e20000000800 */
[----:B-1----:R-:W-:Y:S02]  /*6d30*/  SHF.R.U32.HI R5, RZ, 0x10, R6 ;  /* 0x00000010ff057819 */ /* 0x002fe40000011606 */
[----:B--2---:R-:W-:-:S04]  /*6d40*/  LOP3.LUT R4, R17, 0xff, RZ, 0xc0, !PT ;  /* 0x000000ff11047812 */ /* 0x004fc800078ec0ff */
[----:B------:R-:W-:Y:S02]  /*6d50*/  PRMT R17, R4, 0x5410, R16 ;  /* 0x0000541004117816 */ /* 0x000fe40000000010 */
[----:B------:R-:W-:Y:S02]  /*6d60*/  LOP3.LUT R4, R6, 0xffff, RZ, 0xc0, !PT ;  /* 0x0000ffff06047812 */ /* 0x000fe400078ec0ff */
[----:B------:R-:W-:Y:S02]  /*6d70*/  HSET2.LE.AND R16, R20, R0, PT ;  /* 0x0000000014107233 */ /* 0x000fe40003803000 */
[----:B------:R-:W-:Y:S02]  /*6d80*/  SHF.R.U32.HI R6, RZ, 0x8, R4 ;  /* 0x00000008ff067819 */ /* 0x000fe40000011604 */
[----:B------:R-:W-:Y:S01]  /*6d90*/  LOP3.LUT R4, R5, 0xff, RZ, 0xc0, !PT ;  /* 0x000000ff05047812 */ /* 0x000fe200078ec0ff */
[----:B------:R-:W-:Y:S01]  /*6da0*/  FFMA.FTZ R5, R168, UR24, -R13 ;  /* 0x00000018a8057c23 */ /* 0x000fe2000801080d */
[----:B------:R-:W-:Y:S01]  /*6db0*/  PRMT R19, R14, 0x5410, R6 ;  /* 0x000054100e137816 */ /* 0x000fe20000000006 */
[----:B------:R-:W-:Y:S01]  /*6dc0*/  IMAD.MOV.U32 R168, RZ, RZ, R114 ;  /* 0x000000ffffa87224 */ /* 0x000fe200078e0072 */
[----:B------:R-:W-:Y:S01]  /*6dd0*/  PRMT R18, R4, 0x5410, R7 ;  /* 0x0000541004127816 */ /* 0x000fe20000000007 */
[----:B------:R1:W-:Y:S01]  /*6de0*/  MUFU.EX2 R23, R5 ;  /* 0x0000000500177308 */ /* 0x0003e20000000800 */
[C---:B------:R-:W-:Y:S01]  /*6df0*/  LOP3.LUT R4, R2.reuse, 0xffff, RZ, 0xc0, !PT ;  /* 0x0000ffff02047812 */ /* 0x040fe200078ec0ff */
[----:B------:R-:W-:Y:S01]  /*6e00*/  IMAD.MOV.U32 R114, RZ, RZ, R143 ;  /* 0x000000ffff727224 */ /* 0x000fe200078e008f */
[----:B------:R-:W-:-:S02]  /*6e10*/  LOP3.LUT R6, R2, 0xff, RZ, 0xc0, !PT ;  /* 0x000000ff02067812 */ /* 0x000fc400078ec0ff */
[----:B------:R-:W-:Y:S02]  /*6e20*/  SHF.R.U32.HI R7, RZ, 0x8, R4 ;  /* 0x00000008ff077819 */ /* 0x000fe40000011604 */
[----:B------:R-:W-:Y:S02]  /*6e30*/  SHF.R.U32.HI R4, RZ, 0x18, R2 ;  /* 0x00000018ff047819 */ /* 0x000fe40000011602 */
[----:B------:R-:W-:Y:S02]  /*6e40*/  PRMT R14, R6, 0x5410, R7 ;  /* 0x00005410060e7816 */ /* 0x000fe40000000007 */
[--C-:B------:R-:W-:Y:S02]  /*6e50*/  HSET2.LE.AND R6, R22, R0.reuse, PT ;  /* 0x0000000016067233 */ /* 0x100fe40003803000 */
[--C-:B------:R-:W-:Y:S02]  /*6e60*/  HSET2.LE.AND R7, R21, R0.reuse, PT ;  /* 0x0000000015077233 */ /* 0x100fe40003803000 */
[----:B------:R-:W-:Y:S01]  /*6e70*/  HSET2.LE.AND R17, R17, R0, PT ;  /* 0x0000000011117233 */ /* 0x000fe20003803000 */
[----:B-1----:R-:W-:Y:S01]  /*6e80*/  FFMA.FTZ R5, R169, UR24, -R13 ;  /* 0x00000018a9057c23 */ /* 0x002fe2000801080d */
[----:B------:R-:W-:-:S02]  /*6e90*/  IMAD.MOV.U32 R169, RZ, RZ, R115 ;  /* 0x000000ffffa97224 */ /* 0x000fc400078e0073 */
[----:B------:R-:W-:Y:S01]  /*6ea0*/  FFMA.FTZ R13, R141, UR24, -R13 ;  /* 0x000000188d0d7c23 */ /* 0x000fe2000801080d */
[----:B------:R-:W-:Y:S02]  /*6eb0*/  IMAD.MOV.U32 R115, RZ, RZ, R181 ;  /* 0x000000ffff737224 */ /* 0x000fe400078e00b5 */
[----:B------:R1:W-:Y:S02]  /*6ec0*/  MUFU.EX2 R181, R5 ;  /* 0x0000000500b57308 */ /* 0x0003e40000000800 */
[----:B------:R-:W-:-:S06]  /*6ed0*/  IMAD.MOV.U32 R54, RZ, RZ, R115 ;  /* 0x000000ffff367224 */ /* 0x000fcc00078e0073 */
[----:B------:R2:W-:Y:S01]  /*6ee0*/  MUFU.EX2 R143, R13 ;  /* 0x0000000d008f7308 */ /* 0x0005e20000000800 */
[----:B-1----:R-:W-:-:S04]  /*6ef0*/  SHF.R.U32.HI R5, RZ, 0x10, R2 ;  /* 0x00000010ff057819 */ /* 0x002fc80000011602 */
[----:B------:R-:W-:Y:S02]  /*6f00*/  LOP3.LUT R2, R5, 0xff, RZ, 0xc0, !PT ;  /* 0x000000ff05027812 */ /* 0x000fe400078ec0ff */
[--C-:B------:R-:W-:Y:S01]  /*6f10*/  HSET2.LE.AND R5, R18, R0.reuse, PT ;  /* 0x0000000012057233 */ /* 0x100fe20003803000 */
[----:B------:R-:W-:Y:S01]  /*6f20*/  FFMA.FTZ R18, R174, UR24, -R12 ;  /* 0x00000018ae127c23 */ /* 0x000fe2000801080c */
[----:B------:R-:W-:Y:S01]  /*6f30*/  PRMT R15, R2, 0x5410, R4 ;  /* 0x00005410020f7816 */ /* 0x000fe20000000004 */
[----:B------:R-:W-:Y:S01]  /*6f40*/  FFMA.FTZ R4, R202, UR24, -R12 ;  /* 0x00000018ca047c23 */ /* 0x000fe2000801080c */
[----:B------:R-:W-:Y:S01]  /*6f50*/  LOP3.LUT R2, R24, 0xffff, RZ, 0xc0, !PT ;  /* 0x0000ffff18027812 */ /* 0x000fe200078ec0ff */
[----:B------:R-:W-:Y:S01]  /*6f60*/  IMAD.MOV.U32 R174, RZ, RZ, R127 ;  /* 0x000000ffffae7224 */ /* 0x000fe200078e007f */
[--C-:B--2---:R-:W-:Y:S01]  /*6f70*/  HSET2.LE.AND R13, R14, R0.reuse, PT ;  /* 0x000000000e0d7233 */ /* 0x104fe20003803000 */
[----:B------:R1:W2:Y:S01]  /*6f80*/  MUFU.EX2 R31, R4 ;  /* 0x00000004001f7308 */ /* 0x0002a20000000800 */
[----:B------:R-:W-:Y:S01]  /*6f90*/  SHF.R.U32.HI R2, RZ, 0x8, R2 ;  /* 0x00000008ff027819 */ /* 0x000fe20000011602 */
[----:B------:R-:W-:Y:S01]  /*6fa0*/  FFMA.FTZ R14, R175, UR24, -R12 ;  /* 0x00000018af0e7c23 */ /* 0x000fe2000801080c */
[----:B------:R-:W-:Y:S01]  /*6fb0*/  HSET2.LE.AND R15, R15, R0, PT ;  /* 0x000000000f0f7233 */ /* 0x000fe20003803000 */
[----:B------:R-:W-:Y:S01]  /*6fc0*/  IMAD.MOV.U32 R175, RZ, RZ, R126 ;  /* 0x000000ffffaf7224 */ /* 0x000fe200078e007e */
[----:B------:R-:W-:Y:S01]  /*6fd0*/  LOP3.LUT R2, R2, 0xffff, RZ, 0xc0, !PT ;  /* 0x0000ffff02027812 */ /* 0x000fe200078ec0ff */
[----:B------:R-:W-:-:S02]  /*6fe0*/  IMAD.MOV.U32 R127, RZ, RZ, R176 ;  /* 0x000000ffff7f7224 */ /* 0x000fc400078e00b0 */
[----:B------:R-:W-:Y:S01]  /*6ff0*/  MUFU.EX2 R203, R14 ;  /* 0x0000000e00cb7308 */ /* 0x000fe20000000800 */
[----:B------:R-:W-:Y:S01]  /*7000*/  ISETP.LE.U32.AND P2, PT, R2, UR12, PT ;  /* 0x0000000c02007c0c */ /* 0x000fe2000bf43070 */
[----:B------:R-:W-:Y:S01]  /*7010*/  IMAD.MOV.U32 R126, RZ, RZ, R142 ;  /* 0x000000ffff7e7224 */ /* 0x000fe200078e008e */
[----:B------:R-:W-:Y:S01]  /*7020*/  LOP3.LUT R2, R24, 0xff, RZ, 0xc0, !PT ;  /* 0x000000ff18027812 */ /* 0x000fe200078ec0ff */
[----:B------:R-:W-:-:S03]  /*7030*/  IMAD.MOV.U32 R202, RZ, RZ, R84 ;  /* 0x000000ffffca7224 */ /* 0x000fc600078e0054 */
[----:B------:R-:W-:Y:S01]  /*7040*/  ISETP.LE.U32.AND P5, PT, R2, UR12, PT ;  /* 0x0000000c02007c0c */ /* 0x000fe2000bfa3070 */
[----:B------:R-:W-:Y:S01]  /*7050*/  MUFU.EX2 R176, R18 ;  /* 0x0000001200b07308 */ /* 0x000fe20000000800 */
[----:B-1----:R-:W-:Y:S01]  /*7060*/  FFMA.FTZ R4, R170, UR24, -R12 ;  /* 0x00000018aa047c23 */ /* 0x002fe2000801080c */
[----:B------:R-:W-:Y:S01]  /*7070*/  IMAD.MOV.U32 R170, RZ, RZ, R184 ;  /* 0x000000ffffaa7224 */ /* 0x000fe200078e00b8 */
[----:B------:R-:W-:Y:S01]  /*7080*/  HSET2.LE.AND R2, R19, R0, PT ;  /* 0x0000000013027233 */ /* 0x000fe20003803000 */
[--C-:B------:R-:W-:Y:S01]  /*7090*/  FFMA.FTZ R0, R200, UR24, -R12.reuse ;  /* 0x00000018c8007c23 */ /* 0x100fe2000801080c */
[----:B--2---:R-:W-:Y:S02]  /*70a0*/  IMAD.MOV.U32 R164, RZ, RZ, R31 ;  /* 0x000000ffffa47224 */ /* 0x004fe400078e001f */
[----:B------:R-:W-:Y:S01]  /*70b0*/  IMAD.MOV.U32 R200, RZ, RZ, R125 ;  /* 0x000000ffffc87224 */ /* 0x000fe200078e007d */
[----:B------:R1:W2:Y:S02]  /*70c0*/  MUFU.EX2 R184, R4 ;  /* 0x0000000400b87308 */ /* 0x0002a40000000800 */
[----:B-1----:R-:W-:Y:S01]  /*70d0*/  FFMA.FTZ R4, R171, UR24, -R12 ;  /* 0x00000018ab047c23 */ /* 0x002fe2000801080c */
[----:B------:R-:W-:-:S05]  /*70e0*/  IMAD.MOV.U32 R171, RZ, RZ, R36 ;  /* 0x000000ffffab7224 */ /* 0x000fca00078e0024 */
[----:B------:R1:W-:Y:S02]  /*70f0*/  MUFU.EX2 R95, R4 ;  /* 0x00000004005f7308 */ /* 0x0003e40000000800 */
[--C-:B-1----:R-:W-:Y:S01]  /*7100*/  FFMA.FTZ R4, R172, UR24, -R12.reuse ;  /* 0x00000018ac047c23 */ /* 0x102fe2000801080c */
[----:B------:R-:W-:Y:S01]  /*7110*/  FFMA.FTZ R12, R173, UR24, -R12 ;  /* 0x00000018ad0c7c23 */ /* 0x000fe2000801080c */
[----:B------:R-:W-:-:S04]  /*7120*/  IMAD.MOV.U32 R173, RZ, RZ, R183 ;  /* 0x000000ffffad7224 */ /* 0x000fc800078e00b7 */
[----:B------:R1:W3:Y:S01]  /*7130*/  MUFU.EX2 R98, R4 ;  /* 0x0000000400627308 */ /* 0x0002e20000000800 */
[----:B------:R-:W-:-:S07]  /*7140*/  IMAD.MOV.U32 R172, RZ, RZ, R114 ;  /* 0x000000ffffac7224 */ /* 0x000fce00078e0072 */
[----:B------:R2:W4:Y:S08]  /*7150*/  MUFU.EX2 R183, R0 ;  /* 0x0000000000b77308 */ /* 0x0005300000000800 */
[----:B------:R-:W4:Y:S01]  /*7160*/  MUFU.EX2 R142, R12 ;  /* 0x0000000c008e7308 */ /* 0x000f220000000800 */
[----:B-1----:R-:W-:-:S04]  /*7170*/  F2FP.BF16.F32.PACK_AB R4, R30, R29 ;  /* 0x0000001d1e04723e */ /* 0x002fc800000010ff */
[C---:B------:R-:W-:Y:S02]  /*7180*/  PRMT R141, R4.reuse, 0x7610, R141 ;  /* 0x00007610048d7816 */ /* 0x040fe4000000008d */
[----:B------:R-:W-:Y:S02]  /*7190*/  PRMT R140, R4, 0x7632, R140 ;  /* 0x00007632048c7816 */ /* 0x000fe4000000008c */
[----:B--2---:R-:W-:Y:S02]  /*71a0*/  F2FP.BF16.F32.PACK_AB R0, R184, R164 ;  /* 0x000000a4b800723e */ /* 0x004fe400000010ff */
[----:B------:R-:W-:Y:S02]  /*71b0*/  SHF.R.U32.HI R4, RZ, 0x18, R24 ;  /* 0x00000018ff047819 */ /* 0x000fe40000011618 */
[C---:B------:R-:W-:Y:S02]  /*71c0*/  PRMT R139, R0.reuse, 0x7632, R139 ;  /* 0x00007632008b7816 */ /* 0x040fe4000000008b */
[----:B------:R-:W-:-:S02]  /*71d0*/  PRMT R138, R0, 0x7610, R138 ;  /* 0x00007610008a7816 */ /* 0x000fc4000000008a */
[----:B------:R-:W-:Y:S02]  /*71e0*/  PRMT R0, R141, 0x5410, R140 ;  /* 0x000054108d007816 */ /* 0x000fe4000000008c */
[----:B------:R-:W-:Y:S02]  /*71f0*/  ISETP.LE.U32.AND P4, PT, R4, UR12, PT ;  /* 0x0000000c04007c0c */ /* 0x000fe4000bf83070 */
[----:B------:R-:W-:Y:S02]  /*7200*/  LOP3.LUT R4, R2, R0, RZ, 0xc0, !PT ;  /* 0x0000000002047212 */ /* 0x000fe400078ec0ff */
[----:B------:R-:W-:Y:S02]  /*7210*/  PRMT R0, R138, 0x5410, R139 ;  /* 0x000054108a007816 */ /* 0x000fe4000000008b */
[----:B---3--:R-:W-:Y:S02]  /*7220*/  F2FP.BF16.F32.PACK_AB R2, R98, R95 ;  /* 0x0000005f6202723e */ /* 0x008fe400000010ff */
[----:B------:R-:W-:-:S02]  /*7230*/  LOP3.LUT R5, R5, R0, RZ, 0xc0, !PT ;  /* 0x0000000005057212 */ /* 0x000fc400078ec0ff */
[----:B------:R-:W-:Y:S02]  /*7240*/  F2FP.BF16.F32.PACK_AB R0, R171, R97 ;  /* 0x00000061ab00723e */ /* 0x000fe400000010ff */
[----:B------:R-:W-:Y:S02]  /*7250*/  PRMT R119, R2, 0x7632, R119 ;  /* 0x0000763202777816 */ /* 0x000fe40000000077 */
[C---:B------:R-:W-:Y:S02]  /*7260*/  PRMT R137, R0.reuse, 0x7610, R137 ;  /* 0x0000761000897816 */ /* 0x040fe40000000089 */
[----:B------:R-:W-:Y:S02]  /*7270*/  PRMT R136, R0, 0x7632, R136 ;  /* 0x0000763200887816 */ /* 0x000fe40000000088 */
[----:B------:R-:W-:Y:S02]  /*7280*/  F2FP.BF16.F32.PACK_AB R0, R23, R99 ;  /* 0x000000631700723e */ /* 0x000fe400000010ff */
[----:B------:R-:W-:-:S02]  /*7290*/  PRMT R118, R2, 0x7610, R118 ;  /* 0x0000761002767816 */ /* 0x000fc40000000076 */
[C---:B------:R-:W-:Y:S02]  /*72a0*/  PRMT R117, R0.reuse, 0x7610, R117 ;  /* 0x0000761000757816 */ /* 0x040fe40000000075 */
[----:B------:R-:W-:Y:S02]  /*72b0*/  PRMT R35, R0, 0x7632, R35 ;  /* 0x0000763200237816 */ /* 0x000fe40000000023 */
[----:B------:R-:W-:Y:S02]  /*72c0*/  PRMT R0, R137, 0x5410, R136 ;  /* 0x0000541089007816 */ /* 0x000fe40000000088 */
[----:B------:R-:W-:Y:S02]  /*72d0*/  F2FP.BF16.F32.PACK_AB R2, R143, R181 ;  /* 0x000000b58f02723e */ /* 0x000fe400000010ff */
[----:B------:R-:W-:Y:S02]  /*72e0*/  LOP3.LUT R6, R6, R0, RZ, 0xc0, !PT ;  /* 0x0000000006067212 */ /* 0x000fe400078ec0ff */
[----:B------:R-:W-:-:S02]  /*72f0*/  PRMT R0, R118, 0x5410, R119 ;  /* 0x0000541076007816 */ /* 0x000fc40000000077 */
[C---:B------:R-:W-:Y:S02]  /*7300*/  PRMT R32, R2.reuse, 0x7610, R32 ;  /* 0x0000761002207816 */ /* 0x040fe40000000020 */
[----:B------:R-:W-:Y:S02]  /*7310*/  LOP3.LUT R7, R7, R0, RZ, 0xc0, !PT ;  /* 0x0000000007077212 */ /* 0x000fe400078ec0ff */
[----:B------:R-:W-:Y:S02]  /*7320*/  PRMT R0, R117, 0x5410, R35 ;  /* 0x0000541075007816 */ /* 0x000fe40000000023 */
[----:B------:R-:W-:Y:S01]  /*7330*/  PRMT R27, R2, 0x7632, R27 ;  /* 0x00007632021b7816 */ /* 0x000fe2000000001b */
[----:B------:R-:W-:Y:S01]  /*7340*/  IMAD.MOV.U32 R2, RZ, RZ, R126 ;  /* 0x000000ffff027224 */ /* 0x000fe200078e007e */
[----:B------:R-:W-:Y:S02]  /*7350*/  LOP3.LUT R112, R13, R0, RZ, 0xc0, !PT ;  /* 0x000000000d707212 */ /* 0x000fe400078ec0ff */
[----:B----4-:R-:W-:-:S04]  /*7360*/  F2FP.BF16.F32.PACK_AB R0, R203, R183 ;  /* 0x000000b7cb00723e */ /* 0x010fc800000010ff */
[C---:B------:R-:W-:Y:S02]  /*7370*/  PRMT R34, R0.reuse, 0x7632, R34 ;  /* 0x0000763200227816 */ /* 0x040fe40000000022 */
[----:B------:R-:W-:Y:S02]  /*7380*/  PRMT R33, R0, 0x7610, R33 ;  /* 0x0000761000217816 */ /* 0x000fe40000000021 */
[----:B------:R-:W-:-:S04]  /*7390*/  F2FP.BF16.F32.PACK_AB R0, R142, R176 ;  /* 0x000000b08e00723e */ /* 0x000fc800000010ff */
        /* <DEDUP_REMOVED lines=9> */
[----:B------:R-:W-:Y:S02]  /*7430*/  IMAD.MOV.U32 R0, RZ, RZ, R23 ;  /* 0x000000ffff007224 */ /* 0x000fe400078e0017 */
        /* <DEDUP_REMOVED lines=13> */
[----:B------:R-:W-:Y:S01]  /*7510*/  HMMA.16816.F32.BF16 R28, R4, R14, R228 ;  /* 0x0000000e041c723c */ /* 0x000fe200000418e4 */
[----:B------:R-:W1:Y:S01]  /*7520*/  LDSM.16.MT88.4 R12, [R180+0xd000] ;  /* 0x00d00000b40c783b */ /* 0x000e620000004200 */
[----:B------:R-:W-:Y:S02]  /*7530*/  IMAD.MOV.U32 R250, RZ, RZ, R164 ;  /* 0x000000fffffa7224 */ /* 0x000fe400078e00a4 */
[----:B------:R-:W-:-:S02]  /*7540*/  IMAD.MOV.U32 R248, RZ, RZ, R165 ;  /* 0x000000fffff87224 */ /* 0x000fc400078e00a5 */
[C---:B--2---:R-:W-:Y:S01]  /*7550*/  HMMA.16816.F32.BF16 R36, R4.reuse, R8, R128 ;  /* 0x000000080424723c */ /* 0x044fe20000041880 */
[----:B------:R-:W-:Y:S02]  /*7560*/  IMAD.MOV.U32 R228, RZ, RZ, R94 ;  /* 0x000000ffffe47224 */ /* 0x000fe400078e005e */
[----:B------:R-:W-:Y:S02]  /*7570*/  IMAD.MOV.U32 R249, RZ, RZ, R166 ;  /* 0x000000fffff97224 */ /* 0x000fe400078e00a6 */
[----:B------:R-:W-:Y:S01]  /*7580*/  IMAD.MOV.U32 R229, RZ, RZ, R170 ;  /* 0x000000ffffe57224 */ /* 0x000fe200078e00aa */
[----:B------:R-:W-:Y:S01]  /*7590*/  HMMA.16816.F32.BF16 R44, R4, R10, R44 ;  /* 0x0000000a042c723c */ /* 0x000fe2000004182c */
[----:B------:R-:W2:Y:S01]  /*75a0*/  LDSM.16.MT88.4 R8, [R179+0xd000] ;  /* 0x00d00000b308783b */ /* 0x000ea20000004200 */
        /* <DEDUP_REMOVED lines=8> */
[----:B--2---:R-:W-:Y:S01]  /*7630*/  HMMA.16816.F32.BF16 R68, R4, R8, R120 ;  /* 0x000000080444723c */ /* 0x004fe20000041878 */
[----:B------:R-:W-:-:S05]  /*7640*/  IMAD.MOV.U32 R225, RZ, RZ, R93 ;  /* 0x000000ffffe17224 */ /* 0x000fca00078e005d */
[C---:B------:R-:W-:Y:S01]  /*7650*/  HMMA.16816.F32.BF16 R76, R4.reuse, R10, R108 ;  /* 0x0000000a044c723c */ /* 0x040fe2000004186c */
[----:B------:R-:W2:Y:S01]  /*7660*/  LDSM.16.MT88.4 R8, [R178+0xf000] ;  /* 0x00f00000b208783b */ /* 0x000ea20000004200 */
[----:B------:R-:W-:Y:S02]  /*7670*/  IMAD.MOV.U32 R226, RZ, RZ, R96 ;  /* 0x000000ffffe27224 */ /* 0x000fe400078e0060 */
[----:B------:R-:W-:Y:S01]  /*7680*/  IMAD.MOV.U32 R227, RZ, RZ, R235 ;  /* 0x000000ffffe37224 */ /* 0x000fe200078e00eb */
[----:B------:R-:W-:Y:S01]  /*7690*/  SHF.R.U32.HI R2, RZ, 0x10, R24 ;  /* 0x00000010ff027819 */ /* 0x000fe20000011618 */
[----:B------:R-:W-:Y:S01]  /*76a0*/  IMAD.MOV.U32 R224, RZ, RZ, R169 ;  /* 0x000000ffffe07224 */ /* 0x000fe200078e00a9 */
[----:B------:R-:W-:Y:S01]  /*76b0*/  LDSM.16.MT88.4 R120, [R177+0xd800] ;  /* 0x00d80000b178783b */ /* 0x000fe20000004200 */
[----:B------:R-:W-:Y:S02]  /*76c0*/  IMAD.MOV.U32 R246, RZ, RZ, R173 ;  /* 0x000000fffff67224 */ /* 0x000fe400078e00ad */
[----:B------:R-:W-:Y:S01]  /*76d0*/  IMAD.MOV.U32 R244, RZ, RZ, R175 ;  /* 0x000000fffff47224 */ /* 0x000fe200078e00af */
[----:B-1----:R-:W-:Y:S07]  /*76e0*/  HMMA.16816.F32.BF16 R84, R4, R12, R240 ;  /* 0x0000000c0454723c */ /* 0x002fee00000418f0 */
[----:B------:R-:W-:-:S02]  /*76f0*/  IMAD.MOV.U32 R240, RZ, RZ, R234 ;  /* 0x000000fffff07224 */ /* 0x000fc400078e00ea */
[----:B------:R-:W-:Y:S02]  /*7700*/  IMAD.MOV.U32 R234, RZ, RZ, R0 ;  /* 0x000000ffffea7224 */ /* 0x000fe400078e0000 */
[----:B------:R1:W3:Y:S01]  /*7710*/  LDL.LU.S16 R0, [R1+0x10] ;  /* 0x0000100001007983 */ /* 0x0002e20000300600 */
[----:B------:R-:W-:Y:S01]  /*7720*/  IMAD.MOV.U32 R241, RZ, RZ, R92 ;  /* 0x000000fffff17224 */ /* 0x000fe200078e005c */
[C---:B--2---:R-:W-:Y:S01]  /*7730*/  HMMA.16816.F32.BF16 R96, R4.reuse, R8, R104 ;  /* 0x000000080460723c */ /* 0x044fe20000041868 */
[----:B------:R-:W-:Y:S01]  /*7740*/  IMAD.MOV.U32 R243, RZ, RZ, R168 ;  /* 0x000000fffff37224 */ /* 0x000fe200078e00a8 */
[----:B------:R-:W-:Y:S01]  /*7750*/  UIMAD.WIDE UR34, UR34, 0x2, URZ ;  /* 0x00000002222278a5 */ /* 0x000fe2000f8e023f */
[----:B------:R-:W-:Y:S01]  /*7760*/  IMAD.MOV.U32 R242, RZ, RZ, R202 ;  /* 0x000000fffff27224 */ /* 0x000fe200078e00ca */
[----:B------:R-:W-:Y:S02]  /*7770*/  LDSM.16.MT88.4 R104, [R178+0x11800] ;  /* 0x01180000b268783b */ /* 0x000fe40000004200 */
[C---:B------:R-:W-:Y:S02]  /*7780*/  HMMA.16816.F32.BF16 R92, R4.reuse, R14, R220 ;  /* 0x0000000e045c723c */ /* 0x040fe400000418dc */
[----:B------:R-:W2:Y:S04]  /*7790*/  LDSM.16.MT88.4 R12, [R180+0xf000] ;  /* 0x00f00000b40c783b */ /* 0x000ea80000004200 */
[C---:B------:R-:W-:Y:S01]  /*77a0*/  HMMA.16816.F32.BF16 R100, R4.reuse, R10, R100 ;  /* 0x0000000a0464723c */ /* 0x040fe20000041864 */
[----:B------:R-:W4:Y:S05]  /*77b0*/  LDSM.16.MT88.4 R8, [R179+0xf000] ;  /* 0x00f00000b308783b */ /* 0x000f2a0000004200 */
[C---:B--2---:R-:W-:Y:S06]  /*77c0*/  HMMA.16816.F32.BF16 R108, R4.reuse, R12, R236 ;  /* 0x0000000c046c723c */ /* 0x044fec00000418ec */
[C---:B------:R-:W-:Y:S01]  /*77d0*/  HMMA.16816.F32.BF16 R128, R4.reuse, R14, R216 ;  /* 0x0000000e0480723c */ /* 0x040fe200000418d8 */
[----:B------:R-:W2:Y:S05]  /*77e0*/  LDSM.16.MT88.4 R12, [R177+0x11000] ;  /* 0x01100000b10c783b */ /* 0x000eaa0000004200 */
[C---:B----4-:R-:W-:Y:S06]  /*77f0*/  HMMA.16816.F32.BF16 R132, R4.reuse, R8, R132 ;  /* 0x000000080484723c */ /* 0x050fec0000041884 */
[----:B------:R-:W-:Y:S01]  /*7800*/  HMMA.16816.F32.BF16 R144, R4, R10, R144 ;  /* 0x0000000a0490723c */ /* 0x000fe20000041890 */
[----:B------:R-:W4:Y:S01]  /*7810*/  LDSM.16.MT88.4 R8, [R178+0x11000] ;  /* 0x01100000b208783b */ /* 0x000f220000004200 */
[----:B------:R-:W-:-:S04]  /*7820*/  IMAD.MOV.U32 R235, RZ, RZ, R203 ;  /* 0x000000ffffeb7224 */ /* 0x000fc800078e00cb */
[C---:B--2---:R-:W-:Y:S06]  /*7830*/  HMMA.16816.F32.BF16 R164, R4.reuse, R12, R212 ;  /* 0x0000000c04a4723c */ /* 0x044fec00000418d4 */
[----:B------:R-:W-:Y:S01]  /*7840*/  HMMA.16816.F32.BF16 R168, R4, R14, R88 ;  /* 0x0000000e04a8723c */ /* 0x000fe20000041858 */
[----:B------:R-:W2:Y:S01]  /*7850*/  LDSM.16.MT88.4 R12, [R180+0x11000] ;  /* 0x01100000b40c783b */ /* 0x000ea20000004200 */
[----:B---3--:R-:W-:-:S04]  /*7860*/  @!P5 HFMA2.BF16_V2 R0, -RZ.H0_H0, RZ.H0_H0, -R141.H0_H0 ;  /* 0x200000ffff00d231 */ /* 0x008fc8000034098d */
[C---:B----4-:R-:W-:Y:S01]  /*7870*/  HMMA.16816.F32.BF16 R204, R4.reuse, R8, R204 ;  /* 0x0000000804cc723c */ /* 0x050fe200000418cc */
[----:B------:R-:W-:Y:S01]  /*7880*/  IMAD.MOV.U32 R222, RZ, RZ, R240 ;  /* 0x000000ffffde7224 */ /* 0x000fe200078e00f0 */
[----:B------:R-:W-:Y:S04]  /*7890*/  LDSM.16.MT88.4 R88, [R179+0xf800] ;  /* 0x00f80000b358783b */ /* 0x000fe80000004200 */
[C---:B------:R-:W-:Y:S01]  /*78a0*/  HMMA.16816.F32.BF16 R200, R4.reuse, R10, R80 ;  /* 0x0000000a04c8723c */ /* 0x040fe20000041850 */
[----:B------:R-:W3:Y:S05]  /*78b0*/  LDSM.16.MT88.4 R8, [R179+0x11000] ;  /* 0x01100000b308783b */ /* 0x000eea0000004200 */
[C---:B--2---:R-:W-:Y:S06]  /*78c0*/  HMMA.16816.F32.BF16 R172, R4.reuse, R12, R72 ;  /* 0x0000000c04ac723c */ /* 0x044fec0000041848 */
[C---:B------:R-:W-:Y:S01]  /*78d0*/  HMMA.16816.F32.BF16 R12, R4.reuse, R14, R40 ;  /* 0x0000000e040c723c */ /* 0x040fe20000041828 */
[----:B------:R-:W2:Y:S05]  /*78e0*/  LDSM.16.MT88.4 R40, [R178+0xd800] ;  /* 0x00d80000b228783b */ /* 0x000eaa0000004200 */
[C---:B---3--:R-:W-:Y:S06]  /*78f0*/  HMMA.16816.F32.BF16 R20, R4.reuse, R8, R20 ;  /* 0x000000080414723c */ /* 0x048fec0000041814 */
[----:B------:R-:W-:Y:S07]  /*7900*/  HMMA.16816.F32.BF16 R16, R4, R10, R16 ;  /* 0x0000000a0410723c */ /* 0x000fee0000041810 */
[----:B------:R-:W-:-:S04]  /*7910*/  PRMT R4, R0, 0x7610, R4 ;  /* 0x0000761000047816 */ /* 0x000fc80000000004 */
[----:B------:R-:W-:Y:S02]  /*7920*/  @!P5 PRMT R141, R4, 0x5410, RZ ;  /* 0x00005410048dd816 */ /* 0x000fe400000000ff */
[----:B------:R1:W3:Y:S01]  /*7930*/  LDL.LU.S16 R4, [R1+0x14] ;  /* 0x0000140001047983 */ /* 0x0002e20000300600 */
[----:B------:R-:W-:-:S04]  /*7940*/  LOP3.LUT R0, R49, 0xff, RZ, 0xc0, !PT ;  /* 0x000000ff31007812 */ /* 0x000fc800078ec0ff */
[----:B------:R-:W-:Y:S02]  /*7950*/  ISETP.LE.U32.AND P6, PT, R0, UR12, PT ;  /* 0x0000000c00007c0c */ /* 0x000fe4000bfc3070 */
[----:B------:R-:W-:Y:S01]  /*7960*/  LOP3.LUT R0, R2, 0xff, RZ, 0xc0, !PT ;  /* 0x000000ff02007812 */ /* 0x000fe200078ec0ff */
[----:B---3--:R-:W-:-:S05]  /*7970*/  @!P2 HFMA2.BF16_V2 R4, -RZ.H0_H0, RZ.H0_H0, -R140.H0_H0 ;  /* 0x200000ffff04a231 */ /* 0x008fca000034098c */
[----:B------:R-:W-:-:S04]  /*7980*/  PRMT R2, R4, 0x7610, R2 ;  /* 0x0000761004027816 */ /* 0x000fc80000000002 */
[----:B------:R-:W-:Y:S02]  /*7990*/  @!P2 PRMT R140, R2, 0x5410, RZ ;  /* 0x00005410028ca816 */ /* 0x000fe400000000ff */
[----:B------:R1:W3:Y:S01]  /*79a0*/  LDL.LU.S16 R2, [R1+0x18] ;  /* 0x0000180001027983 */ /* 0x0002e20000300600 */
[----:B------:R-:W-:Y:S01]  /*79b0*/  IMAD.WIDE.U32 R4, R51, -0x2daee0ad, RZ ;  /* 0xd2511f5333047825 */ /* 0x000fe200078e00ff */
[----:B------:R-:W-:-:S04]  /*79c0*/  ISETP.LE.U32.AND P5, PT, R0, UR12, PT ;  /* 0x0000000c00007c0c */ /* 0x000fc8000bfa3070 */
[----:B------:R-:W-:Y:S01]  /*79d0*/  LOP3.LUT R0, R5, UR25, R48, 0x96, !PT ;  /* 0x0000001905007c12 */ /* 0x000fe2000f8e9630 */
[----:B---3--:R-:W-:-:S05]  /*79e0*/  @!P4 HFMA2.BF16_V2 R2, -RZ.H0_H0, RZ.H0_H0, -R139.H0_H0 ;  /* 0x200000ffff02c231 */ /* 0x008fca000034098b */
[----:B------:R-:W-:-:S04]  /*79f0*/  PRMT R48, R2, 0x7610, R48 ;  /* 0x0000761002307816 */ /* 0x000fc80000000030 */
[----:B------:R-:W-:Y:S02]  /*7a00*/  @!P4 PRMT R139, R48, 0x5410, RZ ;  /* 0x00005410308bc816 */ /* 0x000fe400000000ff */
[----:B------:R1:W3:Y:S01]  /*7a10*/  LDL.LU.S16 R48, [R1+0x1c] ;  /* 0x00001c0001307983 */ /* 0x0002e20000300600 */
[----:B------:R-:W-:-:S04]  /*7a20*/  LOP3.LUT R2, R0, 0xffff, RZ, 0xc0, !PT ;  /* 0x0000ffff00027812 */ /* 0x000fc800078ec0ff */
[----:B------:R-:W-:-:S04]  /*7a30*/  SHF.R.U32.HI R2, RZ, 0x8, R2 ;  /* 0x00000008ff027819 */ /* 0x000fc80000011602 */
[----:B------:R-:W-:-:S04]  /*7a40*/  LOP3.LUT R2, R2, 0xffff, RZ, 0xc0, !PT ;  /* 0x0000ffff02027812 */ /* 0x000fc800078ec0ff */
[----:B------:R-:W-:Y:S01]  /*7a50*/  ISETP.LE.U32.AND P4, PT, R2, UR12, PT ;  /* 0x0000000c02007c0c */ /* 0x000fe2000bf83070 */
[----:B---3--:R-:W-:-:S05]  /*7a60*/  @!P5 HFMA2.BF16_V2 R48, -RZ.H0_H0, RZ.H0_H0, -R138.H0_H0 ;  /* 0x200000ffff30d231 */ /* 0x008fca000034098a */
[----:B------:R-:W-:-:S04]  /*7a70*/  PRMT R2, R48, 0x7610, R2 ;  /* 0x0000761030027816 */ /* 0x000fc80000000002 */
[----:B------:R-:W-:Y:S02]  /*7a80*/  @!P5 PRMT R138, R2, 0x5410, RZ ;  /* 0x00005410028ad816 */ /* 0x000fe400000000ff */
[----:B------:R1:W3:Y:S01]  /*7a90*/  LDL.LU.S16 R2, [R1+0x24] ;  /* 0x0000240001027983 */ /* 0x0002e20000300600 */
[----:B------:R-:W-:Y:S01]  /*7aa0*/  SHF.R.U32.HI R6, RZ, 0x8, R50 ;  /* 0x00000008ff067819 */ /* 0x000fe20000011632 */
[----:B--2---:R-:W-:Y:S02]  /*7ab0*/  HMMA.16816.F32.BF16 R36, R112, R40, R36 ;  /* 0x000000287024723c */ /* 0x004fe40000041824 */
[----:B------:R-:W2:Y:S01]  /*7ac0*/  LDSM.16.MT88.4 R48, [R180+0xd800] ;  /* 0x00d80000b430783b */ /* 0x000ea20000004200 */
[----:B------:R-:W-:Y:S01]  /*7ad0*/  LOP3.LUT R6, R6, 0xffff, RZ, 0xc0, !PT ;  /* 0x0000ffff06067812 */ /* 0x000fe200078ec0ff */
[----:B---3--:R-:W-:-:S05]  /*7ae0*/  @!P3 HFMA2.BF16_V2 R2, -RZ.H0_H0, RZ.H0_H0, -R137.H0_H0 ;  /* 0x200000ffff02b231 */ /* 0x008fca0000340989 */
[----:B------:R-:W-:Y:S02]  /*7af0*/  PRMT R72, R2, 0x7610, R72 ;  /* 0x0000761002487816 */ /* 0x000fe40000000048 */
[----:B------:R1:W3:Y:S01]  /*7b00*/  LDL.LU.S16 R2, [R1+0x20] ;  /* 0x0000200001027983 */ /* 0x0002e20000300600 */
[----:B------:R-:W-:Y:S01]  /*7b10*/  ISETP.LE.U32.AND P2, PT, R6, UR12, PT ;  /* 0x0000000c06007c0c */ /* 0x000fe2000bf43070 */
[----:B------:R-:W-:-:S12]  /*7b20*/  HMMA.16816.F32.BF16 R40, R112, R42, R44 ;  /* 0x0000002a7028723c */ /* 0x000fd8000004182c */
[----:B---3--:R-:W-:-:S05]  /*7b30*/  @!P2 HFMA2.BF16_V2 R2, -RZ.H0_H0, RZ.H0_H0, -R136.H0_H0 ;  /* 0x200000ffff02a231 */ /* 0x008fca0000340988 */
[----:B------:R-:W-:-:S04]  /*7b40*/  PRMT R47, R2, 0x7610, R47 ;  /* 0x00007610022f7816 */ /* 0x000fc8000000002f */
[----:B------:R-:W-:Y:S02]  /*7b50*/  @!P2 PRMT R136, R47, 0x5410, RZ ;  /* 0x000054102f88a816 */ /* 0x000fe400000000ff */
[----:B------:R1:W3:Y:S02]  /*7b60*/  LDL.LU.S16 R47, [R1+0x38] ;  /* 0x00003800012f7983 */ /* 0x0002e40000300600 */
[----:B---3--:R-:W-:-:S05]  /*7b70*/  @!P1 HFMA2.BF16_V2 R47, -RZ.H0_H0, RZ.H0_H0, -R119.H0_H0 ;  /* 0x200000ffff2f9231 */ /* 0x008fca0000340977 */
[----:B------:R-:W-:Y:S02]  /*7b80*/  PRMT R46, R47, 0x7610, R46 ;  /* 0x000076102f2e7816 */ /* 0x000fe4000000002e */
[----:B------:R1:W3:Y:S01]  /*7b90*/  LDL.LU.S16 R47, [R1+0x3c] ;  /* 0x00003c00012f7983 */ /* 0x0002e20000300600 */
[----:B------:R-:W-:-:S04]  /*7ba0*/  LOP3.LUT R2, R0, 0xff, RZ, 0xc0, !PT ;  /* 0x000000ff00027812 */ /* 0x000fc800078ec0ff */
[----:B------:R-:W-:Y:S01]  /*7bb0*/  ISETP.LE.U32.AND P5, PT, R2, UR12, PT ;  /* 0x0000000c02007c0c */ /* 0x000fe2000bfa3070 */
[----:B---3--:R-:W-:-:S05]  /*7bc0*/  @!P6 HFMA2.BF16_V2 R47, -RZ.H0_H0, RZ.H0_H0, -R118.H0_H0 ;  /* 0x200000ffff2fe231 */ /* 0x008fca0000340976 */
[----:B------:R-:W-:Y:S02]  /*7bd0*/  PRMT R45, R47, 0x7610, R45 ;  /* 0x000076102f2d7816 */ /* 0x000fe4000000002d */
[----:B------:R1:W3:Y:S01]  /*7be0*/  LDL.LU.S16 R47, [R1+0x34] ;  /* 0x00003400012f7983 */ /* 0x0002e20000300600 */
[----:B------:R-:W-:Y:S02]  /*7bf0*/  @!P3 PRMT R137, R72, 0x5410, RZ ;  /* 0x000054104889b816 */ /* 0x000fe400000000ff */
[----:B------:R-:W-:Y:S02]  /*7c00*/  SHF.R.U32.HI R2, RZ, 0x18, R0 ;  /* 0x00000018ff027819 */ /* 0x000fe40000011600 */
[----:B---3--:R-:W-:-:S05]  /*7c10*/  @!P5 HFMA2.BF16_V2 R47, -RZ.H0_H0, RZ.H0_H0, -R117.H0_H0 ;  /* 0x200000ffff2fd231 */ /* 0x008fca0000340975 */
[----:B------:R-:W-:Y:S02]  /*7c20*/  PRMT R44, R47, 0x7610, R44 ;  /* 0x000076102f2c7816 */ /* 0x000fe4000000002c */
[----:B------:R1:W3:Y:S04]  /*7c30*/  LDL.LU.S16 R47, [R1+0x30] ;  /* 0x00003000012f7983 */ /* 0x0002e80000300600 */
[----:B------:R1:W4:Y:S01]  /*7c40*/  LDL.LU.S16 R72, [R1+0x40] ;  /* 0x0000400001487983 */ /* 0x0003220000300600 */
[----:B------:R-:W-:Y:S02]  /*7c50*/  ISETP.LE.U32.AND P2, PT, R2, UR12, PT ;  /* 0x0000000c02007c0c */ /* 0x000fe4000bf43070 */
[----:B------:R-:W-:Y:S02]  /*7c60*/  @!P1 PRMT R119, R46, 0x5410, RZ ;  /* 0x000054102e779816 */ /* 0x000fe400000000ff */
[----:B------:R-:W-:-:S02]  /*7c70*/  @!P6 PRMT R118, R45, 0x5410, RZ ;  /* 0x000054102d76e816 */ /* 0x000fc400000000ff */
[----:B------:R-:W-:Y:S02]  /*7c80*/  @!P5 PRMT R117, R44, 0x5410, RZ ;  /* 0x000054102c75d816 */ /* 0x000fe400000000ff */
[----:B------:R-:W-:Y:S01]  /*7c90*/  SHF.R.U32.HI R0, RZ, 0x10, R0 ;  /* 0x00000010ff007819 */ /* 0x000fe20000011600 */
[----:B---3--:R-:W-:-:S04]  /*7ca0*/  @!P4 HFMA2.BF16_V2 R47, -RZ.H0_H0, RZ.H0_H0, -R35.H0_H0 ;  /* 0x200000ffff2fc231 */ /* 0x008fc80000340923 */
[----:B----4-:R-:W-:Y:S01]  /*7cb0*/  @!P2 HFMA2.BF16_V2 R72, -RZ.H0_H0, RZ.H0_H0, -R34.H0_H0 ;  /* 0x200000ffff48a231 */ /* 0x010fe20000340922 */
[----:B------:R-:W-:Y:S02]  /*7cc0*/  PRMT R2, R47, 0x7610, R2 ;  /* 0x000076102f027816 */ /* 0x000fe40000000002 */
[----:B--2---:R-:W-:Y:S01]  /*7cd0*/  HMMA.16816.F32.BF16 R44, R112, R48, R56 ;  /* 0x00000030702c723c */ /* 0x004fe20000041838 */
[----:B------:R-:W-:Y:S01]  /*7ce0*/  LOP3.LUT R0, R0, 0xff, RZ, 0xc0, !PT ;  /* 0x000000ff00007812 */ /* 0x000fe200078ec0ff */
[----:B------:R-:W2:Y:S05]  /*7cf0*/  LDSM.16.MT88.4 R56, [R179+0xd800] ;  /* 0x00d80000b338783b */ /* 0x000eaa0000004200 */
[----:B------:R-:W-:-:S02]  /*7d00*/  PRMT R49, R72, 0x7610, R49 ;  /* 0x0000761048317816 */ /* 0x000fc40000000031 */
[----:B------:R1:W3:Y:S01]  /*7d10*/  LDL.LU.S16 R72, [R1+0x44] ;  /* 0x0000440001487983 */ /* 0x0002e20000300600 */
[----:B------:R-:W-:Y:S02]  /*7d20*/  ISETP.LE.U32.AND P1, PT, R0, UR12, PT ;  /* 0x0000000c00007c0c */ /* 0x000fe4000bf23070 */
[----:B------:R-:W-:Y:S02]  /*7d30*/  LOP3.LUT R0, R52, 0xff, RZ, 0xc0, !PT ;  /* 0x000000ff34007812 */ /* 0x000fe400078ec0ff */
[----:B------:R-:W-:Y:S02]  /*7d40*/  @!P4 PRMT R35, R2, 0x5410, RZ ;  /* 0x000054100223c816 */ /* 0x000fe400000000ff */
[----:B------:R-:W-:Y:S02]  /*7d50*/  ISETP.LE.U32.AND P4, PT, R0, UR12, PT ;  /* 0x0000000c00007c0c */ /* 0x000fe4000bf83070 */
[----:B------:R-:W-:-:S05]  /*7d60*/  LOP3.LUT R0, R52, 0xffff, RZ, 0xc0, !PT ;  /* 0x0000ffff34007812 */ /* 0x000fca00078ec0ff */
[----:B---3--:R-:W-:-:S05]  /*7d70*/  @!P1 HFMA2.BF16_V2 R72, -RZ.H0_H0, RZ.H0_H0, -R33.H0_H0 ;  /* 0x200000ffff489231 */ /* 0x008fca0000340921 */
[----:B------:R-:W-:-:S04]  /*7d80*/  PRMT R48, R72, 0x7610, R48 ;  /* 0x0000761048307816 */ /* 0x000fc80000000030 */
[----:B------:R-:W-:Y:S02]  /*7d90*/  @!P1 PRMT R33, R48, 0x5410, RZ ;  /* 0x0000541030219816 */ /* 0x000fe400000000ff */
[----:B------:R1:W3:Y:S04]  /*7da0*/  LDL.LU.S16 R48, [R1+0x48] ;  /* 0x0000480001307983 */ /* 0x0002e80000300600 */
[----:B------:R1:W4:Y:S01]  /*7db0*/  LDL.LU.S16 R72, [R1+0x50] ;  /* 0x0000500001487983 */ /* 0x0003220000300600 */
[----:B------:R-:W-:Y:S02]  /*7dc0*/  SHF.R.U32.HI R0, RZ, 0x8, R0 ;  /* 0x00000008ff007819 */ /* 0x000fe40000011600 */
[----:B------:R-:W-:Y:S01]  /*7dd0*/  SHF.R.U32.HI R2, RZ, 0x18, R52 ;  /* 0x00000018ff027819 */ /* 0x000fe20000011634 */
[----:B------:R-:W-:Y:S01]  /*7de0*/  IMAD.MOV.U32 R223, RZ, RZ, R241 ;  /* 0x000000ffffdf7224 */ /* 0x000fe200078e00f1 */
[----:B------:R-:W-:Y:S01]  /*7df0*/  LOP3.LUT R0, R0, 0xffff, RZ, 0xc0, !PT ;  /* 0x0000ffff00007812 */ /* 0x000fe200078ec0ff */
[----:B------:R-:W-:Y:S01]  /*7e00*/  IMAD.MOV.U32 R240, RZ, RZ, R242 ;  /* 0x000000fffff07224 */ /* 0x000fe200078e00f2 */
[----:B------:R-:W-:Y:S01]  /*7e10*/  ISETP.LE.U32.AND P3, PT, R53, UR12, PT ;  /* 0x0000000c35007c0c */ /* 0x000fe2000bf63070 */
[----:B------:R1:W2:Y:S01]  /*7e20*/  LDL.LU.S16 R80, [R1+0x74] ;  /* 0x0000740001507983 */ /* 0x0002a20000300600 */
[----:B------:R-:W-:-:S02]  /*7e30*/  ISETP.LE.U32.AND P5, PT, R0, UR12, PT ;  /* 0x0000000c00007c0c */ /* 0x000fc4000bfa3070 */
[----:B------:R-:W-:Y:S02]  /*7e40*/  ISETP.LE.U32.AND P6, PT, R2, UR12, PT ;  /* 0x0000000c02007c0c */ /* 0x000fe4000bfc3070 */
[----:B------:R-:W-:Y:S01]  /*7e50*/  SHF.R.U32.HI R2, RZ, 0x10, R52 ;  /* 0x00000010ff027819 */ /* 0x000fe20000011634 */
[----:B------:R-:W-:Y:S02]  /*7e60*/  IMAD.MOV.U32 R241, RZ, RZ, R243 ;  /* 0x000000fffff17224 */ /* 0x000fe400078e00f3 */
[----:B------:R-:W-:Y:S02]  /*7e70*/  IMAD.MOV.U32 R242, RZ, RZ, R224 ;  /* 0x000000fffff27224 */ /* 0x000fe400078e00e0 */
[----:B------:R-:W-:Y:S02]  /*7e80*/  IMAD.MOV.U32 R243, RZ, RZ, R225 ;  /* 0x000000fffff37224 */ /* 0x000fe400078e00e1 */
[----:B------:R-:W-:Y:S02]  /*7e90*/  IMAD.MOV.U32 R224, RZ, RZ, R226 ;  /* 0x000000ffffe07224 */ /* 0x000fe400078e00e2 */
[----:B------:R-:W-:-:S02]  /*7ea0*/  IMAD.MOV.U32 R225, RZ, RZ, R227 ;  /* 0x000000ffffe17224 */ /* 0x000fc400078e00e3 */
[----:B------:R-:W-:Y:S02]  /*7eb0*/  IMAD.MOV.U32 R227, RZ, RZ, R54 ;  /* 0x000000ffffe37224 */ /* 0x000fe400078e0036 */
[----:B------:R-:W-:Y:S02]  /*7ec0*/  IMAD.MOV.U32 R226, RZ, RZ, R55 ;  /* 0x000000ffffe27224 */ /* 0x000fe400078e0037 */
[----:B---3--:R-:W-:Y:S02]  /*7ed0*/  @!P4 HFMA2.BF16_V2 R48, -RZ.H0_H0, RZ.H0_H0, -R155.H0_H0 ;  /* 0x200000ffff30c231 */ /* 0x008fe4000034099b */
[----:B----4-:R-:W-:-:S03]  /*7ee0*/  @!P5 HFMA2.BF16_V2 R72, -RZ.H0_H0, RZ.H0_H0, -R152.H0_H0 ;  /* 0x200000ffff48d231 */ /* 0x010fc60000340998 */
[----:B------:R-:W-:Y:S02]  /*7ef0*/  PRMT R53, R48, 0x7610, R53 ;  /* 0x0000761030357816 */ /* 0x000fe40000000035 */
[----:B------:R-:W-:Y:S02]  /*7f00*/  PRMT R52, R72, 0x7610, R52 ;  /* 0x0000761048347816 */ /* 0x000fe40000000034 */
[----:B------:R-:W-:Y:S01]  /*7f10*/  @!P4 PRMT R155, R53, 0x5410, RZ ;  /* 0x00005410359bc816 */ /* 0x000fe200000000ff */
[C---:B------:R-:W-:Y:S01]  /*7f20*/  HMMA.16816.F32.BF16 R124, R112.reuse, R120, R124 ;  /* 0x00000078707c723c */ /* 0x040fe2000004187c */
[----:B------:R-:W-:Y:S01]  /*7f30*/  @!P5 PRMT R152, R52, 0x5410, RZ ;  /* 0x000054103498d816 */ /* 0x000fe200000000ff */
[----:B------:R-:W-:Y:S01]  /*7f40*/  IMAD.MOV.U32 R221, RZ, RZ, R222 ;  /* 0x000000ffffdd7224 */ /* 0x000fe200078e00de */
[----:B------:R-:W-:Y:S01]  /*7f50*/  LOP3.LUT R0, R60, 0xffff, RZ, 0xc0, !PT ;  /* 0x0000ffff3c007812 */ /* 0x000fe200078ec0ff */
[----:B------:R-:W3:Y:S02]  /*7f60*/  LDSM.16.MT88.4 R72, [R178+0xf800] ;  /* 0x00f80000b248783b */ /* 0x000ee40000004200 */
[C---:B--2---:R-:W-:Y:S02]  /*7f70*/  HMMA.16816.F32.BF16 R52, R112.reuse, R56, R68 ;  /* 0x000000387034723c */ /* 0x044fe40000041844 */
[----:B------:R1:W2:Y:S04]  /*7f80*/  LDL.LU.S16 R57, [R1+0x54] ;  /* 0x0000540001397983 */ /* 0x0002a80000300600 */
[----:B------:R-:W-:Y:S01]  /*7f90*/  HMMA.16816.F32.BF16 R120, R112, R122, R28 ;  /* 0x0000007a7078723c */ /* 0x000fe2000004181c */
[----:B------:R-:W-:-:S02]  /*7fa0*/  SHF.R.U32.HI R0, RZ, 0x8, R0 ;  /* 0x00000008ff007819 */ /* 0x000fc40000011600 */
[----:B------:R-:W-:Y:S02]  /*7fb0*/  LOP3.LUT R2, R2, 0xff, RZ, 0xc0, !PT ;  /* 0x000000ff02027812 */ /* 0x000fe400078ec0ff */
[----:B------:R-:W-:Y:S01]  /*7fc0*/  LOP3.LUT R0, R0, 0xffff, RZ, 0xc0, !PT ;  /* 0x0000ffff00007812 */ /* 0x000fe200078ec0ff */
[----:B--2---:R-:W-:-:S05]  /*7fd0*/  @!P6 HFMA2.BF16_V2 R57, -RZ.H0_H0, RZ.H0_H0, -R153.H0_H0 ;  /* 0x200000ffff39e231 */ /* 0x004fca0000340999 */
[----:B------:R-:W-:-:S04]  /*7fe0*/  PRMT R31, R57, 0x7610, R31 ;  /* 0x00007610391f7816 */ /* 0x000fc8000000001f */
[----:B------:R-:W-:Y:S02]  /*7ff0*/  @!P6 PRMT R153, R31, 0x5410, RZ ;  /* 0x000054101f99e816 */ /* 0x000fe400000000ff */
[----:B------:R1:W2:Y:S01]  /*8000*/  LDL.LU.S16 R31, [R1+0x78] ;  /* 0x00007800011f7983 */ /* 0x0002a20000300600 */
[----:B------:R-:W-:Y:S02]  /*8010*/  @!P2 PRMT R34, R49, 0x5410, RZ ;  /* 0x000054103122a816 */ /* 0x000fe400000000ff */
[----:B------:R-:W-:Y:S02]  /*8020*/  ISETP.LE.U32.AND P2, PT, R2, UR12, PT ;  /* 0x0000000c02007c0c */ /* 0x000fe4000bf43070 */
[----:B------:R-:W-:Y:S02]  /*8030*/  ISETP.LE.U32.AND P1, PT, R0, UR12, PT ;  /* 0x0000000c00007c0c */ /* 0x000fe4000bf23070 */
[----:B------:R-:W-:-:S04]  /*8040*/  LOP3.LUT R0, R60, 0xff, RZ, 0xc0, !PT ;  /* 0x000000ff3c007812 */ /* 0x000fc800078ec0ff */
[----:B------:R-:W-:Y:S02]  /*8050*/  ISETP.LE.U32.AND P4, PT, R0, UR12, PT ;  /* 0x0000000c00007c0c */ /* 0x000fe4000bf83070 */
[----:B------:R-:W-:-:S03]  /*8060*/  SHF.R.U32.HI R0, RZ, 0x18, R60 ;  /* 0x00000018ff007819 */ /* 0x000fc6000001163c */
[----:B------:R-:W-:Y:S01]  /*8070*/  @!P2 HFMA2.BF16_V2 R80, -RZ.H0_H0, RZ.H0_H0, -R154.H0_H0 ;  /* 0x200000ffff50a231 */ /* 0x000fe2000034099a */
[----:B------:R-:W-:Y:S02]  /*8080*/  ISETP.LE.U32.AND P5, PT, R0, UR12, PT ;  /* 0x0000000c00007c0c */ /* 0x000fe4000bfa3070 */
[----:B------:R-:W-:Y:S02]  /*8090*/  SHF.R.U32.HI R0, RZ, 0x10, R60 ;  /* 0x00000010ff007819 */ /* 0x000fe4000001163c */
[----:B------:R-:W-:Y:S02]  /*80a0*/  PRMT R56, R80, 0x7610, R56 ;  /* 0x0000761050387816 */ /* 0x000fe40000000038 */
[----:B------:R-:W-:Y:S01]  /*80b0*/  LOP3.LUT R0, R0, 0xff, RZ, 0xc0, !PT ;  /* 0x000000ff00007812 */ /* 0x000fe200078ec0ff */
[----:B------:R-:W-:Y:S01]  /*80c0*/  IMAD.MOV.U32 R222, RZ, RZ, R223 ;  /* 0x000000ffffde7224 */ /* 0x000fe200078e00df */
[----:B------:R-:W-:Y:S01]  /*80d0*/  @!P2 PRMT R154, R56, 0x5410, RZ ;  /* 0x00005410389aa816 */ /* 0x000fe200000000ff */
[----:B---3--:R-:W-:Y:S01]  /*80e0*/  HMMA.16816.F32.BF16 R68, R112, R72, R96 ;  /* 0x000000487044723c */ /* 0x008fe20000041860 */
[----:B------:R-:W-:Y:S01]  /*80f0*/  ISETP.LE.U32.AND P2, PT, R0, UR12, PT ;  /* 0x0000000c00007c0c */ /* 0x000fe2000bf43070 */
[----:B--2---:R-:W-:-:S02]  /*8100*/  @!P4 HFMA2.BF16_V2 R31, -RZ.H0_H0, RZ.H0_H0, -R156.H0_H0 ;  /* 0x200000ffff1fc231 */ /* 0x004fc4000034099c */
[----:B------:R-:W-:Y:S02]  /*8110*/  IMAD.MOV.U32 R223, RZ, RZ, R240 ;  /* 0x000000ffffdf7224 */ /* 0x000fe400078e00f0 */
[----:B------:R-:W-:Y:S01]  /*8120*/  HMMA.16816.F32.BF16 R72, R112, R74, R100 ;  /* 0x0000004a7048723c */ /* 0x000fe20000041864 */
[----:B------:R-:W-:Y:S01]  /*8130*/  ISETP.LE.U32.AND P6, PT, R63, UR12, PT ;  /* 0x0000000c3f007c0c */ /* 0x000fe2000bfc3070 */
[----:B------:R-:W2:Y:S01]  /*8140*/  LDSM.16.MT88.4 R80, [R180+0xf800] ;  /* 0x00f80000b450783b */ /* 0x000ea20000004200 */
[----:B------:R-:W-:-:S03]  /*8150*/  PRMT R0, R31, 0x7610, R0 ;  /* 0x000076101f007816 */ /* 0x000fc60000000000 */
[----:B------:R1:W3:Y:S01]  /*8160*/  LDL.LU.S16 R31, [R1+0x7c] ;  /* 0x00007c00011f7983 */ /* 0x0002e20000300600 */
[C---:B------:R-:W-:Y:S01]  /*8170*/  HMMA.16816.F32.BF16 R48, R112.reuse, R50, R64 ;  /* 0x000000327030723c */ /* 0x040fe20000041840 */
[----:B------:R-:W-:Y:S02]  /*8180*/  @!P4 PRMT R156, R0, 0x5410, RZ ;  /* 0x00005410009cc816 */ /* 0x000fe400000000ff */
[----:B------:R-:W-:Y:S01]  /*8190*/  LDSM.16.MT88.4 R96, [R177+0x11800] ;  /* 0x01180000b160783b */ /* 0x000fe20000004200 */
[----:B---3--:R-:W-:Y:S02]  /*81a0*/  @!P1 HFMA2.BF16_V2 R31, -RZ.H0_H0, RZ.H0_H0, -R158.H0_H0 ;  /* 0x200000ffff1f9231 */ /* 0x008fe4000034099e */
[----:B------:R-:W-:Y:S01]  /*81b0*/  IMAD.MOV.U32 R240, RZ, RZ, R241 ;  /* 0x000000fffff07224 */ /* 0x000fe200078e00f1 */
[----:B------:R-:W-:Y:S01]  /*81c0*/  HMMA.16816.F32.BF16 R56, R112, R58, R76 ;  /* 0x0000003a7038723c */ /* 0x000fe2000004184c */
[----:B------:R-:W3:Y:S01]  /*81d0*/  LDSM.16.MT88.4 R64, [R177+0xf800] ;  /* 0x00f80000b140783b */ /* 0x000ee20000004200 */
[----:B------:R-:W-:-:S04]  /*81e0*/  PRMT R7, R31, 0x7610, R7 ;  /* 0x000076101f077816 */ /* 0x000fc80000000007 */
[----:B------:R-:W-:Y:S02]  /*81f0*/  @!P1 PRMT R158, R7, 0x5410, RZ ;  /* 0x00005410079e9816 */ /* 0x000fe400000000ff */
[----:B------:R1:W4:Y:S01]  /*8200*/  LDL.LU.S16 R7, [R1+0x84] ;  /* 0x0000840001077983 */ /* 0x0003220000300600 */
[----:B------:R-:W-:Y:S01]  /*8210*/  SHF.R.U32.HI R0, RZ, 0x8, R61 ;  /* 0x00000008ff007819 */ /* 0x000fe2000001163d */
[----:B------:R-:W-:Y:S02]  /*8220*/  IMAD.MOV.U32 R241, RZ, RZ, R242 ;  /* 0x000000fffff17224 */ /* 0x000fe400078e00f2 */
[----:B----4-:R-:W-:-:S05]  /*8230*/  @!P2 HFMA2.BF16_V2 R7, -RZ.H0_H0, RZ.H0_H0, -R157.H0_H0 ;  /* 0x200000ffff07a231 */ /* 0x010fca000034099d */
[----:B------:R-:W-:Y:S02]  /*8240*/  PRMT R6, R7, 0x7610, R6 ;  /* 0x0000761007067816 */ /* 0x000fe40000000006 */
[----:B------:R1:W4:Y:S01]  /*8250*/  LDL.LU.S16 R7, [R1+0x80] ;  /* 0x0000800001077983 */ /* 0x0003220000300600 */
[----:B------:R-:W-:Y:S01]  /*8260*/  LOP3.LUT R0, R0, 0xffff, RZ, 0xc0, !PT ;  /* 0x0000ffff00007812 */ /* 0x000fe200078ec0ff */
[----:B------:R-:W-:Y:S02]  /*8270*/  IMAD.MOV.U32 R242, RZ, RZ, R243 ;  /* 0x000000fffff27224 */ /* 0x000fe400078e00f3 */
[----:B------:R-:W-:Y:S01]  /*8280*/  IMAD.MOV.U32 R243, RZ, RZ, R224 ;  /* 0x000000fffff37224 */ /* 0x000fe200078e00e0 */
[----:B------:R-:W-:Y:S01]  /*8290*/  ISETP.LE.U32.AND P1, PT, R0, UR12, PT ;  /* 0x0000000c00007c0c */ /* 0x000fe2000bf23070 */
[----:B------:R-:W-:Y:S01]  /*82a0*/  IMAD.MOV.U32 R224, RZ, RZ, R225 ;  /* 0x000000ffffe07224 */ /* 0x000fe200078e00e1 */
[----:B------:R-:W-:Y:S01]  /*82b0*/  LOP3.LUT R0, R221, 0xff, RZ, 0xc0, !PT ;  /* 0x000000ffdd007812 */ /* 0x000fe200078ec0ff */
[----:B------:R-:W-:-:S02]  /*82c0*/  IMAD.MOV.U32 R225, RZ, RZ, R226 ;  /* 0x000000ffffe17224 */ /* 0x000fc400078e00e2 */
[----:B------:R-:W-:Y:S02]  /*82d0*/  IMAD.MOV.U32 R226, RZ, RZ, R244 ;  /* 0x000000ffffe27224 */ /* 0x000fe400078e00f4 */
[----:B------:R-:W-:Y:S02]  /*82e0*/  IMAD.MOV.U32 R221, RZ, RZ, R222 ;  /* 0x000000ffffdd7224 */ /* 0x000fe400078e00de */
[----:B------:R-:W-:Y:S02]  /*82f0*/  IMAD.MOV.U32 R244, RZ, RZ, R245 ;  /* 0x000000fffff47224 */ /* 0x000fe400078e00f5 */
[----:B------:R-:W-:Y:S02]  /*8300*/  IMAD.MOV.U32 R222, RZ, RZ, R223 ;  /* 0x000000ffffde7224 */ /* 0x000fe400078e00df */
[----:B------:R-:W-:Y:S02]  /*8310*/  IMAD.MOV.U32 R245, RZ, RZ, R246 ;  /* 0x000000fffff57224 */ /* 0x000fe400078e00f6 */
        /* <DEDUP_REMOVED lines=12> */
[----:B------:R-:W-:Y:S01]  /*83e0*/  IMAD.MOV.U32 R244, RZ, RZ, R245 ;  /* 0x000000fffff47224 */ /* 0x000fe200078e00f5 */
[----:B------:R1:W5:Y:S01]  /*83f0*/  LDL.LU R184, [R1+0xd8] ;  /* 0x0000d80001b87983 */ /* 0x0003620000300800 */
[----:B------:R-:W-:-:S02]  /*8400*/  IMAD.MOV.U32 R245, RZ, RZ, R246 ;  /* 0x000000fffff57224 */ /* 0x000fc400078e00f6 */
[----:B------:R-:W-:Y:S02]  /*8410*/  IMAD.MOV.U32 R246, RZ, RZ, R250 ;  /* 0x000000fffff67224 */ /* 0x000fe400078e00fa */
[----:B------:R-:W-:Y:S02]  /*8420*/  IMAD.MOV.U32 R250, RZ, RZ, R251 ;  /* 0x000000fffffa7224 */ /* 0x000fe400078e00fb */
[----:B------:R-:W-:Y:S02]  /*8430*/  IMAD.MOV.U32 R251, RZ, RZ, R208 ;  /* 0x000000fffffb7224 */ /* 0x000fe400078e00d0 */
[----:B------:R-:W-:Y:S02]  /*8440*/  IMAD.MOV.U32 R208, RZ, RZ, R233 ;  /* 0x000000ffffd07224 */ /* 0x000fe400078e00e9 */
[----:B------:R-:W-:Y:S02]  /*8450*/  IMAD.MOV.U32 R233, RZ, RZ, R183 ;  /* 0x000000ffffe97224 */ /* 0x000fe400078e00b7 */
[----:B----4-:R-:W-:-:S05]  /*8460*/  @!P5 HFMA2.BF16_V2 R7, -RZ.H0_H0, RZ.H0_H0, -R161.H0_H0 ;  /* 0x200000ffff07d231 */ /* 0x010fca00003409a1 */
[----:B------:R-:W-:-:S04]  /*8470*/  PRMT R2, R7, 0x7610, R2 ;  /* 0x0000761007027816 */ /* 0x000fc80000000002 */
[----:B------:R-:W-:Y:S02]  /*8480*/  @!P5 PRMT R161, R2, 0x5410, RZ ;  /* 0x0000541002a1d816 */ /* 0x000fe400000000ff */
[----:B------:R1:W4:Y:S04]  /*8490*/  LDL.LU.S16 R2, [R1+0x88] ;  /* 0x0000880001027983 */ /* 0x0003280000300600 */
[----:B------:R1:W5:Y:S04]  /*84a0*/  LDL.LU R183, [R1+0xd4] ;  /* 0x0000d40001b77983 */ /* 0x0003680000300800 */
[----:B------:R1:W2:Y:S01]  /*84b0*/  LDL.LU.S16 R31, [R1+0x8c] ;  /* 0x00008c00011f7983 */ /* 0x0002a20000300600 */
[----:B------:R-:W-:-:S02]  /*84c0*/  ISETP.LE.U32.AND P4, PT, R62, UR12, PT ;  /* 0x0000000c3e007c0c */ /* 0x000fc4000bf83070 */
[----:B------:R-:W-:Y:S02]  /*84d0*/  ISETP.LE.U32.AND P5, PT, R0, UR12, PT ;  /* 0x0000000c00007c0c */ /* 0x000fe4000bfa3070 */
[----:B------:R-:W-:Y:S01]  /*84e0*/  SHF.R.U32.HI R0, RZ, 0x8, R221 ;  /* 0x00000008ff007819 */ /* 0x000fe200000116dd */
[----:B------:R-:W-:Y:S02]  /*84f0*/  IMAD.MOV.U32 R221, RZ, RZ, R222 ;  /* 0x000000ffffdd7224 */ /* 0x000fe400078e00de */
[----:B------:R-:W-:Y:S02]  /*8500*/  IMAD.MOV.U32 R222, RZ, RZ, R243 ;  /* 0x000000ffffde7224 */ /* 0x000fe400078e00f3 */
[----:B------:R-:W-:Y:S02]  /*8510*/  IMAD.MOV.U32 R243, RZ, RZ, R224 ;  /* 0x000000fffff37224 */ /* 0x000fe400078e00e0 */
[----:B------:R-:W-:Y:S01]  /*8520*/  IMAD.MOV.U32 R224, RZ, RZ, R225 ;  /* 0x000000ffffe07224 */ /* 0x000fe200078e00e1 */
[----:B------:R-:W-:Y:S01]  /*8530*/  LOP3.LUT R0, R0, 0xffff, RZ, 0xc0, !PT ;  /* 0x0000ffff00007812 */ /* 0x000fe200078ec0ff */
[----:B------:R-:W-:-:S02]  /*8540*/  IMAD.MOV.U32 R225, RZ, RZ, R182 ;  /* 0x000000ffffe17224 */ /* 0x000fc400078e00b6 */
[----:B----4-:R-:W-:-:S05]  /*8550*/  @!P4 HFMA2.BF16_V2 R2, -RZ.H0_H0, RZ.H0_H0, -R160.H0_H0 ;  /* 0x200000ffff02c231 */ /* 0x010fca00003409a0 */
[----:B------:R-:W-:Y:S01]  /*8560*/  PRMT R30, R2, 0x7610, R30 ;  /* 0x00007610021e7816 */ /* 0x000fe2000000001e */
[----:B--2---:R-:W-:-:S03]  /*8570*/  @!P1 HFMA2.BF16_V2 R31, -RZ.H0_H0, RZ.H0_H0, -R159.H0_H0 ;  /* 0x200000ffff1f9231 */ /* 0x004fc6000034099f */
[----:B------:R-:W-:Y:S02]  /*8580*/  @!P4 PRMT R160, R30, 0x5410, RZ ;  /* 0x000054101ea0c816 */ /* 0x000fe400000000ff */
[----:B------:R1:W2:Y:S01]  /*8590*/  LDL.LU.S16 R30, [R1+0x90] ;  /* 0x00009000011e7983 */ /* 0x0002a20000300600 */
[----:B------:R-:W-:-:S03]  /*85a0*/  PRMT R29, R31, 0x7610, R29 ;  /* 0x000076101f1d7816 */ /* 0x000fc6000000001d */
[----:B------:R1:W5:Y:S01]  /*85b0*/  LDL.LU R182, [R1+0xd0] ;  /* 0x0000d00001b67983 */ /* 0x0003620000300800 */
[----:B------:R-:W-:-:S03]  /*85c0*/  @!P1 PRMT R159, R29, 0x5410, RZ ;  /* 0x000054101d9f9816 */ /* 0x000fc600000000ff */
[----:B------:R1:W4:Y:S01]  /*85d0*/  LDL.LU.S16 R29, [R1+0x94] ;  /* 0x00009400011d7983 */ /* 0x0003220000300600 */
[----:B------:R-:W-:Y:S02]  /*85e0*/  ISETP.LE.U32.AND P4, PT, R0, UR12, PT ;  /* 0x0000000c00007c0c */ /* 0x000fe4000bf83070 */
[----:B------:R-:W-:-:S04]  /*85f0*/  LOP3.LUT R0, R221, 0xff, RZ, 0xc0, !PT ;  /* 0x000000ffdd007812 */ /* 0x000fc800078ec0ff */
[----:B------:R-:W-:Y:S02]  /*8600*/  ISETP.LE.U32.AND P1, PT, R0, UR12, PT ;  /* 0x0000000c00007c0c */ /* 0x000fe4000bf23070 */
[----:B------:R1:W3:Y:S01]  /*8610*/  LDL.LU.S16 R0, [R1+0x98] ;  /* 0x0000980001007983 */ /* 0x0002e20000300600 */
[----:B------:R-:W-:Y:S02]  /*8620*/  @!P2 PRMT R157, R6, 0x5410, RZ ;  /* 0x00005410069da816 */ /* 0x000fe400000000ff */
[----:B------:R-:W-:Y:S02]  /*8630*/  ISETP.LE.U32.AND P2, PT, R252, UR12, PT ;  /* 0x0000000cfc007c0c */ /* 0x000fe4000bf43070 */
[--C-:B------:R-:W-:Y:S02]  /*8640*/  SHF.R.U32.HI R2, RZ, 0x18, R4.reuse ;  /* 0x00000018ff027819 */ /* 0x100fe40000011604 */
[----:B------:R-:W-:Y:S02]  /*8650*/  LOP3.LUT R7, R4, 0xffff, RZ, 0xc0, !PT ;  /* 0x0000ffff04077812 */ /* 0x000fe400078ec0ff */
[----:B------:R-:W-:-:S07]  /*8660*/  SHF.R.U32.HI R5, RZ, 0x10, R4 ;  /* 0x00000010ff057819 */ /* 0x000fce0000011604 */
[----:B----4-:R-:W-:-:S05]  /*8670*/  @!P2 HFMA2.BF16_V2 R29, -RZ.H0_H0, RZ.H0_H0, -R162.H0_H0 ;  /* 0x200000ffff1da231 */ /* 0x010fca00003409a2 */
[----:B------:R-:W-:-:S04]  /*8680*/  PRMT R10, R29, 0x7610, R10 ;  /* 0x000076101d0a7816 */ /* 0x000fc8000000000a */
[----:B------:R-:W-:Y:S01]  /*8690*/  @!P2 PRMT R162, R10, 0x5410, RZ ;  /* 0x000054100aa2a816 */ /* 0x000fe200000000ff */
[----:B---3--:R-:W-:Y:S01]  /*86a0*/  @!P3 HFMA2.BF16_V2 R0, -RZ.H0_H0, RZ.H0_H0, -R151.H0_H0 ;  /* 0x200000ffff00b231 */ /* 0x008fe20000340997 */
[----:B------:R-:W-:Y:S02]  /*86b0*/  ISETP.LE.U32.AND P2, PT, R2, UR12, PT ;  /* 0x0000000c02007c0c */ /* 0x000fe4000bf43070 */
[----:B------:R1:W3:Y:S02]  /*86c0*/  LDL.LU.S16 R2, [R1+0x9c] ;  /* 0x00009c0001027983 */ /* 0x0002e40000300600 */
[----:B------:R-:W-:Y:S02]  /*86d0*/  PRMT R8, R0, 0x7610, R8 ;  /* 0x0000761000087816 */ /* 0x000fe40000000008 */
[----:B------:R-:W-:Y:S01]  /*86e0*/  LOP3.LUT R0, R5, 0xff, RZ, 0xc0, !PT ;  /* 0x000000ff05007812 */ /* 0x000fe200078ec0ff */
[----:B--2---:R-:W-:Y:S01]  /*86f0*/  @!P5 HFMA2.BF16_V2 R30, -RZ.H0_H0, RZ.H0_H0, -R163.H0_H0 ;  /* 0x200000ffff1ed231 */ /* 0x004fe200003409a3 */
[----:B------:R-:W-:-:S02]  /*8700*/  @!P3 PRMT R151, R8, 0x5410, RZ ;  /* 0x000054100897b816 */ /* 0x000fc400000000ff */
[----:B------:R-:W-:Y:S01]  /*8710*/  ISETP.LE.U32.AND P3, PT, R0, UR12, PT ;  /* 0x0000000c00007c0c */ /* 0x000fe2000bf63070 */
[----:B------:R1:W2:Y:S01]  /*8720*/  LDL.LU.S16 R8, [R1+0xa0] ;  /* 0x0000a00001087983 */ /* 0x0002a20000300600 */
[----:B------:R-:W-:-:S03]  /*8730*/  SHF.R.U32.HI R0, RZ, 0x8, R7 ;  /* 0x00000008ff007819 */ /* 0x000fc60000011607 */
[----:B------:R1:W4:Y:S01]  /*8740*/  LDL.LU.S16 R7, [R1+0xa4] ;  /* 0x0000a40001077983 */ /* 0x0003220000300600 */
[----:B------:R-:W-:-:S03]  /*8750*/  PRMT R11, R30, 0x7610, R11 ;  /* 0x000076101e0b7816 */ /* 0x000fc6000000000b */
[----:B------:R1:W2:Y:S04]  /*8760*/  LDL.LU.S16 R100, [R1+0xa8] ;  /* 0x0000a80001647983 */ /* 0x0002a80000300600 */
[----:B------:R1:W2:Y:S04]  /*8770*/  LDL.LU.S16 R31, [R1+0xb4] ;  /* 0x0000b400011f7983 */ /* 0x0002a80000300600 */
[----:B------:R1:W2:Y:S04]  /*8780*/  LDL.LU.S16 R30, [R1+0xb0] ;  /* 0x0000b000011e7983 */ /* 0x0002a80000300600 */
[----:B------:R1:W2:Y:S01]  /*8790*/  LDL.LU.S16 R29, [R1+0xac] ;  /* 0x0000ac00011d7983 */ /* 0x0002a20000300600 */
[----:B------:R-:W-:Y:S01]  /*87a0*/  FADD.FTZ R5, R241, R240 ;  /* 0x000000f0f1057221 */ /* 0x000fe20000010000 */
[----:B------:R-:W-:-:S03]  /*87b0*/  LOP3.LUT R0, R0, 0xffff, RZ, 0xc0, !PT ;  /* 0x0000ffff00007812 */ /* 0x000fc600078ec0ff */
[----:B------:R-:W-:Y:S01]  /*87c0*/  FADD.FTZ R5, R243, R5 ;  /* 0x00000005f3057221 */ /* 0x000fe20000010000 */
[----:B------:R-:W-:Y:S02]  /*87d0*/  LOP3.LUT R6, R4, 0xff, RZ, 0xc0, !PT ;  /* 0x000000ff04067812 */ /* 0x000fe400078ec0ff */
[----:B------:R-:W-:Y:S02]  /*87e0*/  @!P5 PRMT R163, R11, 0x5410, RZ ;  /* 0x000054100ba3d816 */ /* 0x000fe400000000ff */
[----:B------:R-:W-:Y:S01]  /*87f0*/  ISETP.LE.U32.AND P5, PT, R6, UR12, PT ;  /* 0x0000000c06007c0c */ /* 0x000fe2000bfa3070 */
[C---:B------:R-:W-:Y:S06]  /*8800*/  HMMA.16816.F32.BF16 R76, R112.reuse, R80, R108 ;  /* 0x00000050704c723c */ /* 0x040fec000004186c */
[C---:B------:R-:W-:Y:S01]  /*8810*/  HMMA.16816.F32.BF16 R80, R112.reuse, R82, R128 ;  /* 0x000000527050723c */ /* 0x040fe20000041880 */
[----:B------:R-:W1:Y:S05]  /*8820*/  LDSM.16.MT88.4 R128, [R180+0x11800] ;  /* 0x01180000b480783b */ /* 0x000e6a0000004200 */
[C---:B------:R-:W-:Y:S06]  /*8830*/  HMMA.16816.F32.BF16 R60, R112.reuse, R64, R84 ;  /* 0x00000040703c723c */ /* 0x040fec0000041854 */
[C---:B------:R-:W-:Y:S06]  /*8840*/  HMMA.16816.F32.BF16 R64, R112.reuse, R66, R92 ;  /* 0x000000427040723c */ /* 0x040fec000004185c */
[C---:B------:R-:W-:Y:S06]  /*8850*/  HMMA.16816.F32.BF16 R84, R112.reuse, R88, R132 ;  /* 0x000000587054723c */ /* 0x040fec0000041884 */
[C---:B------:R-:W-:Y:S06]  /*8860*/  HMMA.16816.F32.BF16 R92, R112.reuse, R96, R164 ;  /* 0x00000060705c723c */ /* 0x040fec00000418a4 */
[C---:B------:R-:W-:Y:S06]  /*8870*/  HMMA.16816.F32.BF16 R88, R112.reuse, R90, R144 ;  /* 0x0000005a7058723c */ /* 0x040fec0000041890 */
[C---:B------:R-:W-:Y:S06]  /*8880*/  HMMA.16816.F32.BF16 R96, R112.reuse, R98, R168 ;  /* 0x000000627060723c */ /* 0x040fec00000418a8 */
[C---:B-1----:R-:W-:Y:S06]  /*8890*/  HMMA.16816.F32.BF16 R108, R112.reuse, R128, R172 ;  /* 0x00000080706c723c */ /* 0x042fec00000418ac */
[----:B------:R-:W-:Y:S01]  /*88a0*/  HMMA.16816.F32.BF16 R128, R112, R130, R12 ;  /* 0x000000827080723c */ /* 0x000fe2000004180c */
[----:B---3--:R-:W-:-:S05]  /*88b0*/  @!P4 HFMA2.BF16_V2 R2, -RZ.H0_H0, RZ.H0_H0, -R150.H0_H0 ;  /* 0x200000ffff02c231 */ /* 0x008fca0000340996 */
[----:B------:R-:W-:Y:S01]  /*88c0*/  PRMT R9, R2, 0x7610, R9 ;  /* 0x0000761002097816 */ /* 0x000fe20000000009 */
[----:B------:R-:W-:-:S04]  /*88d0*/  FADD.FTZ R2, R223, R222 ;  /* 0x000000dedf027221 */ /* 0x000fc80000010000 */
[----:B------:R-:W-:Y:S01]  /*88e0*/  FADD.FTZ R2, R242, R2 ;  /* 0x00000002f2027221 */ /* 0x000fe20000010000 */
[----:B------:R-:W-:Y:S02]  /*88f0*/  @!P4 PRMT R150, R9, 0x5410, RZ ;  /* 0x000054100996c816 */ /* 0x000fe400000000ff */
[----:B------:R-:W-:Y:S01]  /*8900*/  ISETP.LE.U32.AND P4, PT, R0, UR12, PT ;  /* 0x0000000c00007c0c */ /* 0x000fe2000bf83070 */
[----:B----4-:R-:W-:Y:S02]  /*8910*/  @!P6 HFMA2.BF16_V2 R7, -RZ.H0_H0, RZ.H0_H0, -R148.H0_H0 ;  /* 0x200000ffff07e231 */ /* 0x010fe40000340994 */
[----:B------:R-:W-:Y:S01]  /*8920*/  FADD.FTZ R0, R224, R2 ;  /* 0x00000002e0007221 */ /* 0x000fe20000010000 */
[----:B------:R-:W-:Y:S02]  /*8930*/  FADD.FTZ R2, R225, R5 ;  /* 0x00000005e1027221 */ /* 0x000fe40000010000 */
[----:B------:R-:W-:Y:S02]  /*8940*/  PRMT R101, R7, 0x7610, R101 ;  /* 0x0000761007657816 */ /* 0x000fe40000000065 */
[----:B------:R-:W-:Y:S01]  /*8950*/  FADD.FTZ R7, R245, R2 ;  /* 0x00000002f5077221 */ /* 0x000fe20000010000 */
[----:B------:R-:W-:Y:S01]  /*8960*/  FADD.FTZ R0, R244, R0 ;  /* 0x00000000f4007221 */ /* 0x000fe20000010000 */
[----:B--2---:R-:W-:-:S05]  /*8970*/  @!P2 HFMA2.BF16_V2 R29, -RZ.H0_H0, RZ.H0_H0, -R25.H0_H0 ;  /* 0x200000ffff1da231 */ /* 0x004fca0000340919 */
[----:B------:R-:W-:-:S04]  /*8980*/  PRMT R2, R29, 0x7610, R2 ;  /* 0x000076101d027816 */ /* 0x000fc80000000002 */
[----:B------:R-:W-:Y:S01]  /*8990*/  @!P2 PRMT R25, R2, 0x5410, RZ ;  /* 0x000054100219a816 */ /* 0x000fe200000000ff */
[----:B------:R-:W-:Y:S01]  /*89a0*/  FADD.FTZ R2, R246, R0 ;  /* 0x00000000f6027221 */ /* 0x000fe20000010000 */
[----:B------:R-:W-:-:S03]  /*89b0*/  FADD.FTZ R0, R247, R7 ;  /* 0x00000007f7007221 */ /* 0x000fc60000010000 */
[----:B------:R-:W-:Y:S01]  /*89c0*/  FADD.FTZ R2, R228, R2 ;  /* 0x00000002e4027221 */ /* 0x000fe20000010000 */
[----:B------:R-:W-:Y:S01]  /*89d0*/  FADD.FTZ R0, R229, R0 ;  /* 0x00000000e5007221 */ /* 0x000fe20000010000 */
[----:B------:R-:W-:Y:S02]  /*89e0*/  @!P1 HFMA2.BF16_V2 R8, -RZ.H0_H0, RZ.H0_H0, -R149.H0_H0 ;  /* 0x200000ffff089231 */ /* 0x000fe40000340995 */
[----:B------:R-:W-:Y:S01]  /*89f0*/  FADD.FTZ R2, R230, R2 ;  /* 0x00000002e6027221 */ /* 0x000fe20000010000 */
[----:B------:R-:W-:Y:S01]  /*8a00*/  FADD.FTZ R0, R231, R0 ;  /* 0x00000000e7007221 */ /* 0x000fe20000010000 */
[----:B------:R-:W-:Y:S01]  /*8a10*/  @!P3 HFMA2.BF16_V2 R30, -RZ.H0_H0, RZ.H0_H0, -R26.H0_H0 ;  /* 0x200000ffff1eb231 */ /* 0x000fe2000034091a */
[----:B------:R-:W-:Y:S01]  /*8a20*/  PRMT R4, R8, 0x7610, R4 ;  /* 0x0000761008047816 */ /* 0x000fe20000000004 */
[----:B------:R-:W-:Y:S01]  /*8a30*/  FADD.FTZ R2, R248, R2 ;  /* 0x00000002f8027221 */ /* 0x000fe20000010000 */
[----:B------:R-:W-:Y:S01]  /*8a40*/  FADD.FTZ R0, R249, R0 ;  /* 0x00000000f9007221 */ /* 0x000fe20000010000 */
[----:B------:R-:W1:Y:S01]  /*8a50*/  LDSM.16.MT88.4 R8, [R179+0x11800] ;  /* 0x01180000b308783b */ /* 0x000e620000004200 */
[----:B------:R-:W-:Y:S01]  /*8a60*/  @!P1 PRMT R149, R4, 0x5410, RZ ;  /* 0x0000541004959816 */ /* 0x000fe200000000ff */
[----:B------:R-:W-:Y:S01]  /*8a70*/  FADD.FTZ R2, R250, R2 ;  /* 0x00000002fa027221 */ /* 0x000fe20000010000 */
[----:B------:R-:W-:Y:S01]  /*8a80*/  FADD.FTZ R0, R251, R0 ;  /* 0x00000000fb007221 */ /* 0x000fe20000010000 */
[----:B------:R-:W-:-:S02]  /*8a90*/  LEA R4, P1, R227, UR6, 0x1 ;  /* 0x00000006e3047c11 */ /* 0x000fc4000f8208ff */
[----:B------:R-:W-:Y:S01]  /*8aa0*/  PRMT R6, R30, 0x7610, R6 ;  /* 0x000076101e067816 */ /* 0x000fe20000000006 */
[----:B------:R-:W-:Y:S01]  /*8ab0*/  FADD.FTZ R2, R208, R2 ;  /* 0x00000002d0027221 */ /* 0x000fe20000010000 */
[----:B------:R-:W-:Y:S01]  /*8ac0*/  FADD.FTZ R0, R209, R0 ;  /* 0x00000000d1007221 */ /* 0x000fe20000010000 */
[----:B------:R-:W-:Y:S02]  /*8ad0*/  LEA.HI.X R5, R227, UR7, R226, 0x1, P1 ;  /* 0x00000007e3057c11 */ /* 0x000fe400088f0ce2 */
[----:B------:R-:W-:Y:S01]  /*8ae0*/  @!P3 PRMT R26, R6, 0x5410, RZ ;  /* 0x00005410061ab816 */ /* 0x000fe200000000ff */
[----:B------:R-:W-:Y:S01]  /*8af0*/  FADD.FTZ R2, R210, R2 ;  /* 0x00000002d2027221 */ /* 0x000fe20000010000 */
[----:B------:R-:W-:Y:S01]  /*8b00*/  IADD3 R6, P1, R4, UR34, RZ ;  /* 0x0000002204067c10 */ /* 0x000fe2000ff3e0ff */
[----:B------:R-:W-:Y:S02]  /*8b10*/  FADD.FTZ R0, R211, R0 ;  /* 0x00000000d3007221 */ /* 0x000fe40000010000 */
[----:B------:R-:W-:Y:S01]  /*8b20*/  FADD.FTZ R2, R232, R2 ;  /* 0x00000002e8027221 */ /* 0x000fe20000010000 */
[----:B------:R-:W-:Y:S01]  /*8b30*/  IADD3.X R7, R5, UR35, RZ, P1, !PT ;  /* 0x0000002305077c10 */ /* 0x000fe20008ffe4ff */
[----:B------:R-:W-:Y:S01]  /*8b40*/  FADD.FTZ R0, R233, R0 ;  /* 0x00000000e9007221 */ /* 0x000fe20000010000 */
[----:B------:R-:W-:Y:S01]  /*8b50*/  @!P5 HFMA2.BF16_V2 R100, -RZ.H0_H0, RZ.H0_H0, -R32.H0_H0 ;  /* 0x200000ffff64d231 */ /* 0x000fe20000340920 */
[----:B------:R2:W-:Y:S01]  /*8b60*/  STG.E.U16 desc[UR20][R4.64], R156 ;  /* 0x0000009c04007986 */ /* 0x0005e2000c101514 */
[----:B------:R-:W-:-:S02]  /*8b70*/  @!P4 HFMA2.BF16_V2 R31, -RZ.H0_H0, RZ.H0_H0, -R27.H0_H0 ;  /* 0x200000ffff1fc231 */ /* 0x000fc4000034091b */
[----:B------:R-:W-:Y:S01]  /*8b80*/  FADD.FTZ R2, R234, R2 ;  /* 0x00000002ea027221 */ /* 0x000fe20000010000 */
[----:B------:R2:W-:Y:S01]  /*8b90*/  STG.E.U16 desc[UR20][R4.64+0x2], R158 ;  /* 0x0000029e04007986 */ /* 0x0005e2000c101514 */
[----:B------:R-:W-:Y:S01]  /*8ba0*/  @!P6 PRMT R148, R101, 0x5410, RZ ;  /* 0x000054106594e816 */ /* 0x000fe200000000ff */
[----:B------:R-:W-:Y:S02]  /*8bb0*/  FADD.FTZ R0, R235, R0 ;  /* 0x00000000eb007221 */ /* 0x000fe40000010000 */
[----:B------:R2:W-:Y:S04]  /*8bc0*/  STG.E.U16 desc[UR20][R6.64], R157 ;  /* 0x0000009d06007986 */ /* 0x0005e8000c101514 */
        /* <DEDUP_REMOVED lines=42> */
[----:B------:R2:W-:Y:S01]  /*8e70*/  STL [R1+0x10], R0 ;  /* 0x0000100001007387 */ /* 0x0005e20000100800 */
[C---:B------:R-:W-:Y:S06]  /*8e80*/  HMMA.16816.F32.BF16 R100, R112.reuse, R104, R204 ;  /* 0x000000687064723c */ /* 0x040fec00000418cc */
[C---:B------:R-:W-:Y:S06]  /*8e90*/  HMMA.16816.F32.BF16 R104, R112.reuse, R106, R200 ;  /* 0x0000006a7068723c */ /* 0x040fec00000418c8 */
[C---:B-1----:R-:W-:Y:S06]  /*8ea0*/  HMMA.16816.F32.BF16 R132, R112.reuse, R8, R20 ;  /* 0x000000087084723c */ /* 0x042fec0000041814 */
[----:B------:R-:W-:Y:S01]  /*8eb0*/  HMMA.16816.F32.BF16 R112, R112, R10, R16 ;  /* 0x0000000a7070723c */ /* 0x000fe20000041810 */
[----:B------:R-:W-:-:S08]  /*8ec0*/  NOP ;  /* 0x0000000000007918 */ /* 0x000fd00000000000 */
[----:B------:R-:W-:-:S15]  /*8ed0*/  @!P0 BRA `(.L_x_1014) ;  /* 0x0000005400588947 */ /* 0x000fde0003800000 */
[----:B------:R-:W3:Y:S01]  /*8ee0*/  LDL.LU R232, [R1+0xb8] ;  /* 0x0000b80001e87983 */ /* 0x000ee20000300800 */
[----:B------:R-:W-:Y:S01]  /*8ef0*/  ULDC UR4, c[0x0][0x2d0] ;  /* 0x0000b40000047ab9 */ /* 0x000fe20000000800 */
[----:B--2---:R-:W1:Y:S01]  /*8f00*/  S2R R2, SR_TID.X ;  /* 0x0000000000027919 */ /* 0x004e620000002100 */
[----:B------:R-:W-:Y:S01]  /*8f10*/  IMAD.U32 R0, RZ, RZ, UR23 ;  /* 0x00000017ff007e24 */ /* 0x000fe2000f8e00ff */
[----:B------:R-:W-:Y:S01]  /*8f20*/  UIADD3 UR33, UR23, 0x3f, URZ ;  /* 0x0000003f17217890 */ /* 0x000fe2000fffe03f */
[----:B------:R-:W2:Y:S01]  /*8f30*/  LDL.LU R233, [R1+0xc] ;  /* 0x00000c0001e97983 */ /* 0x000ea20000300800 */
[----:B------:R-:W-:Y:S01]  /*8f40*/  IADD3 R204, P0, R4, -0x80, RZ ;  /* 0xffffff8004cc7810 */ /* 0x000fe20007f1e0ff */
[----:B------:R-:W-:Y:S01]  /*8f50*/  ULDC.64 UR8, c[0x0][0x250] ;  /* 0x0000940000087ab9 */ /* 0x000fe20000000a00 */
[----:B------:R-:W-:Y:S01]  /*8f60*/  MOV R117, R3 ;  /* 0x0000000300757202 */ /* 0x000fe20000000f00 */
[----:B------:R-:W4:Y:S01]  /*8f70*/  LDL.LU R234, [R1+0x70] ;  /* 0x0000700001ea7983 */ /* 0x000f220000300800 */
[----:B------:R-:W-:Y:S01]  /*8f80*/  ULDC UR25, c[0x0][0x2d0] ;  /* 0x0000b40000197ab9 */ /* 0x000fe20000000800 */
[----:B------:R-:W-:-:S02]  /*8f90*/  ULDC.64 UR6, c[0x0][0x248] ;  /* 0x0000920000067ab9 */ /* 0x000fc40000000a00 */
[----:B------:R-:W2:Y:S01]  /*8fa0*/  LDL.LU R235, [R1+0xbc] ;  /* 0x0000bc0001eb7983 */ /* 0x000ea20000300800 */
[----:B-----5:R-:W-:Y:S01]  /*8fb0*/  ISETP.GE.AND P1, PT, R142, UR4, PT ;  /* 0x000000048e007c0c */ /* 0x020fe2000bf26270 */
[----:B------:R-:W-:Y:S01]  /*8fc0*/  USHF.R.S32.HI UR4, URZ, 0x1f, UR33 ;  /* 0x0000001f3f047899 */ /* 0x000fe20008011421 */
[----:B------:R-:W-:Y:S01]  /*8fd0*/  IADD3.X R203, R5, -0x1, RZ, P0, !PT ;  /* 0xffffffff05cb7810 */ /* 0x000fe200007fe4ff */
[----:B------:R-:W-:Y:S02]  /*8fe0*/  USHF.L.U64.HI UR27, UR8, 0x4, UR9 ;  /* 0x00000004081b7899 */ /* 0x000fe40008010209 */
[----:B------:R-:W-:Y:S02]  /*8ff0*/  ULEA.HI UR33, UR4, UR33, URZ, 0x6 ;  /* 0x0000002104217291 */ /* 0x000fe4000f8f303f */
[----:B------:R-:W-:Y:S02]  /*9000*/  USHF.L.U32 UR30, UR8, 0x4, URZ ;  /* 0x00000004081e7899 */ /* 0x000fe4000800063f */
[----:B------:R-:W-:Y:S01]  /*9010*/  USHF.R.S32.HI UR33, URZ, 0x6, UR33 ;  /* 0x000000063f217899 */ /* 0x000fe20008011421 */
[----:B------:R-:W-:-:S03]  /*9020*/  ULDC UR4, c[0x0][0x2ec] ;  /* 0x0000bb0000047ab9 */ /* 0x000fc60000000800 */
[----:B------:R-:W1:Y:S01]  /*9030*/  @!P1 LDC.64 R6, c[0x0][0x220] ;  /* 0x00008800ff069b82 */ /* 0x000e620000000a00 */
[----:B------:R-:W-:Y:S01]  /*9040*/  UIADD3 UR33, UR33, -0x2, URZ ;  /* 0xfffffffe21217890 */ /* 0x000fe2000fffe03f */
[----:B-1----:R-:W-:-:S06]  /*9050*/  LOP3.LUT R2, R2, 0x3, RZ, 0xc0, !PT ;  /* 0x0000000302027812 */ /* 0x002fcc00078ec0ff */
[----:B------:R-:W1:Y:S08]  /*9060*/  @!P1 LDC.64 R10, c[0x0][0x220] ;  /* 0x00008800ff0a9b82 */ /* 0x000e700000000a00 */
[----:B------:R-:W2:Y:S01]  /*9070*/  @!P1 LDC.64 R8, c[0x0][0x220] ;  /* 0x00008800ff089b82 */ /* 0x000ea20000000a00 */
[----:B------:R1:W-:Y:S07]  /*9080*/  @!P1 STL.64 [R1+0x50], R6 ;  /* 0x0000500601009387 */ /* 0x0003ee0000100a00 */
[----:B-1----:R-:W1:Y:S01]  /*9090*/  @!P1 LDC.64 R6, c[0x0][0x220] ;  /* 0x00008800ff069b82 */ /* 0x002e620000000a00 */
[----:B---3--:R-:W-:-:S05]  /*90a0*/  IMAD R2, R2, -0x2, R232 ;  /* 0xfffffffe02027824 */ /* 0x008fca00078e02e8 */
[----:B------:R-:W-:-:S05]  /*90b0*/  IADD3 R0, R0, -UR15, R2 ;  /* 0x8000000f00007c10 */ /* 0x000fca000fffe002 */
[----:B------:R3:W-:Y:S04]  /*90c0*/  STL [R1+0x48], R0 ;  /* 0x0000480001007387 */ /* 0x0007e80000100800 */
[----:B------:R-:W-:Y:S01]  /*90d0*/  @!P1 STL.64 [R1+0x40], R10 ;  /* 0x0000400a01009387 */ /* 0x000fe20000100a00 */
[----:B--2---:R-:W-:-:S03]  /*90e0*/  IMAD.WIDE.U32 R218, R235, -0x2daee0ad, RZ ;  /* 0xd2511f53ebda7825 */ /* 0x004fc600078e00ff */
[----:B------:R-:W-:Y:S04]  /*90f0*/  @!P1 STL.64 [R1+0x38], R8 ;  /* 0x0000380801009387 */ /* 0x000fe80000100a00 */
[----:B-1----:R1:W-:Y:S01]  /*9100*/  @!P1 STL.64 [R1+0x30], R6 ;  /* 0x0000300601009387 */ /* 0x0023e20000100a00 */
[----:B---3--:R-:W-:Y:S02]  /*9110*/  IMAD.MOV.U32 R0, RZ, RZ, R116 ;  /* 0x000000ffff007224 */ /* 0x008fe400078e0074 */
[----:B-1----:R-:W-:-:S05]  /*9120*/  IMAD.WIDE.U32 R6, R233, -0x326172a9, RZ ;  /* 0xcd9e8d57e9067825 */ /* 0x002fca00078e00ff */
[----:B------:R1:W-:Y:S01]  /*9130*/  STL.64 [R1+0x20], R6 ;  /* 0x0000200601007387 */ /* 0x0003e20000100a00 */
[----:B----4-:R-:W-:-:S05]  /*9140*/  LOP3.LUT R216, R7, R234, RZ, 0x3c, !PT ;  /* 0x000000ea07d87212 */ /* 0x010fca00078e3cff */
[----:B------:R-:W-:Y:S01]  /*9150*/  IMAD.WIDE.U32 R216, R216, -0x2daee0ad, RZ ;  /* 0xd2511f53d8d87825 */ /* 0x000fe200078e00ff */
[----:B------:R-:W-:Y:S06]  /*9160*/  BRA `(.L_x_1015) ;  /* 0x0000000400d47947 */ /* 0x000fec0003800000 */
.L_x_1017:
        /* <DEDUP_REMOVED lines=25> */
[----:B-1----:R-:W-:Y:S02]  /*9300*/  @!P1 LEA R138, P2, R116, R138, 0x1 ;  /* 0x0000008a748a9211 */ /* 0x002fe400078408ff */
        /* <DEDUP_REMOVED lines=15> */
[----:B----4-:R-:W-:Y:S02]  /*9400*/  @!P3 LEA R138, P0, R116, R140, 0x1 ;  /* 0x0000008c748ab211 */ /* 0x010fe400078008ff */
[----:B------:R-:W-:Y:S02]  /*9410*/  @!P1 LEA R140, P2, R118, R142, 0x1 ;  /* 0x0000008e768c9211 */ /* 0x000fe400078408ff */
        /* <DEDUP_REMOVED lines=10> */
[C---:B--2---:R-:W-:Y:S01]  /*94c0*/  @!P3 LEA R136, P0, R118.reuse, R154, 0x1 ;  /* 0x0000009a7688b211 */ /* 0x044fe200078008ff */
        /* <DEDUP_REMOVED lines=8> */
[C---:B------:R-:W-:Y:S01]  /*9550*/  @!P4 LEA R144, P2, R116.reuse, R152, 0x1 ;  /* 0x000000987490c211 */ /* 0x040fe200078408ff */
[----:B------:R-:W-:Y:S01]  /*9560*/  @!PT LDS RZ, [RZ] ;  /* 0x00000000fffff984 */ /* 0x000fe20000000800 */
[----:B------:R-:W-:Y:S01]  /*9570*/  @!PT LDS RZ, [RZ] ;  /* 0x00000000fffff984 */ /* 0x000fe20000000800 */
[----:B------:R-:W-:Y:S01]  /*9580*/  @!PT LDS RZ, [RZ] ;  /* 0x00000000fffff984 */ /* 0x000fe20000000800 */
[----:B------:R4:W-:Y:S01]  /*9590*/  @!P4 LDGSTS.E.BYPASS.LTC128B.128 [R199+0x8800], desc[UR20][R142.64+0x80] ;  /* 0x088000808ec7cfae */ /* 0x0009e2000b901d54 */
[C---:B------:R-:W-:Y:S02]  /*95a0*/  IADD3 R118, P6, R116.reuse, UR32, RZ ;  /* 0x0000002074767c10 */ /* 0x040fe4000ffde0ff */
[C-C-:B------:R-:W-:Y:S01]  /*95b0*/  @!P4 LEA.HI.X R145, R116.reuse, R153, R119.reuse, 0x1, P2 ;  /* 0x000000997491c211 */ /* 0x140fe200010f0c77 */
[----:B------:R1:W-:Y:S04]  /*95c0*/  @P3 STS.128 [R199+0xa800], RZ ;  /* 0x00a800ffc7003388 */ /* 0x0003e80000000c00 */
[----:B------:R-:W-:Y:S01]  /*95d0*/  @!PT LDS RZ, [RZ] ;  /* 0x00000000fffff984 */ /* 0x000fe20000000800 */
[----:B------:R-:W-:Y:S01]  /*95e0*/  @!PT LDS RZ, [RZ] ;  /* 0x00000000fffff984 */ /* 0x000fe20000000800 */
[----:B------:R-:W-:Y:S01]  /*95f0*/  @!PT LDS RZ, [RZ] ;  /* 0x00000000fffff984 */ /* 0x000fe20000000800 */
[----:B------:R5:W-:Y:S01]  /*9600*/  @!P3 LDGSTS.E.BYPASS.LTC128B.128 [R199+0xa800], desc[UR20][R136.64+0x100] ;  /* 0x0a80010088c7bfae */ /* 0x000be2000b901d54 */
[C---:B---3--:R-:W-:Y:S03]  /*9610*/  @!P1 LEA R138, P0, R116.reuse, R158, 0x1 ;  /* 0x0000009e748a9211 */ /* 0x048fe600078008ff */
[----:B------:R1:W-:Y:S01]  /*9620*/  @P1 STS.128 [R199+0x7000], RZ ;  /* 0x007000ffc7001388 */ /* 0x0003e20000000c00 */
[--C-:B------:R-:W-:Y:S02]  /*9630*/  @!P1 LEA.HI.X R139, R116, R159, R119.reuse, 0x1, P0 ;  /* 0x0000009f748b9211 */ /* 0x100fe400000f0c77 */
[----:B--2---:R-:W-:Y:S03]  /*9640*/  @!P1 LEA R140, P5, R118, R148, 0x1 ;  /* 0x00000094768c9211 */ /* 0x004fe600078a08ff */
[----:B------:R-:W-:Y:S01]  /*9650*/  @!PT LDS RZ, [RZ] ;  /* 0x00000000fffff984 */ /* 0x000fe20000000800 */
[----:B------:R-:W-:Y:S01]  /*9660*/  @!PT LDS RZ, [RZ] ;  /* 0x00000000fffff984 */ /* 0x000fe20000000800 */
[----:B------:R-:W-:Y:S01]  /*9670*/  @!PT LDS RZ, [RZ] ;  /* 0x00000000fffff984 */ /* 0x000fe20000000800 */
[----:B------:R2:W-:Y:S04]  /*9680*/  @!P1 LDGSTS.E.BYPASS.LTC128B.128 [R199+0x7000], desc[UR20][R138.64] ;  /* 0x070000008ac79fae */ /* 0x0005e8000b901d54 */
[----:B------:R1:W-:Y:S01]  /*9690*/  @P4 STS.128 [R199+0x9000], RZ ;  /* 0x009000ffc7004388 */ /* 0x0003e20000000c00 */
[C---:B----4-:R-:W-:Y:S03]  /*96a0*/  @!P3 LEA R142, P0, R116.reuse, R160, 0x1 ;  /* 0x000000a0748eb211 */ /* 0x050fe600078008ff */
[----:B------:R-:W-:Y:S01]  /*96b0*/  @!PT LDS RZ, [RZ] ;  /* 0x00000000fffff984 */ /* 0x000fe20000000800 */
[----:B------:R-:W-:Y:S01]  /*96c0*/  @!PT LDS RZ, [RZ] ;  /* 0x00000000fffff984 */ /* 0x000fe20000000800 */
[----:B------:R-:W-:Y:S01]  /*96d0*/  @!PT LDS RZ, [RZ] ;  /* 0x00000000fffff984 */ /* 0x000fe20000000800 */
[----:B------:R1:W-:Y:S01]  /*96e0*/  @!P4 LDGSTS.E.BYPASS.LTC128B.128 [R199+0x9000], desc[UR20][R144.64+0x80] ;  /* 0x0900008090c7cfae */ /* 0x0003e2000b901d54 */
[----:B------:R-:W-:Y:S03]  /*96f0*/  @!P3 LEA.HI.X R143, R116, R161, R119, 0x1, P0 ;  /* 0x000000a1748fb211 */ /* 0x000fe600000f0c77 */
[----:B------:R1:W-:Y:S01]  /*9700*/  @P3 STS.128 [R199+0xb000], RZ ;  /* 0x00b000ffc7003388 */ /* 0x0003e20000000c00 */
[----:B------:R-:W-:Y:S02]  /*9710*/  IADD3.X R119, R119, UR31, RZ, P6, !PT ;  /* 0x0000001f77777c10 */ /* 0x000fe4000b7fe4ff */
[C---:B-----5:R-:W-:Y:S01]  /*9720*/  @!P3 LEA R136, P0, R118.reuse, R156, 0x1 ;  /* 0x0000009c7688b211 */ /* 0x060fe200078008ff */
[----:B------:R-:W-:Y:S01]  /*9730*/  @!PT LDS RZ, [RZ] ;  /* 0x00000000fffff984 */ /* 0x000fe20000000800 */
[----:B------:R-:W-:Y:S01]  /*9740*/  @!PT LDS RZ, [RZ] ;  /* 0x00000000fffff984 */ /* 0x000fe20000000800 */
[----:B------:R-:W-:Y:S01]  /*9750*/  @!PT LDS RZ, [RZ] ;  /* 0x00000000fffff984 */ /* 0x000fe20000000800 */
[----:B------:R1:W-:Y:S01]  /*9760*/  @!P3 LDGSTS.E.BYPASS.LTC128B.128 [R199+0xb000], desc[UR20][R142.64+0x100] ;  /* 0x0b0001008ec7bfae */ /* 0x0003e2000b901d54 */
[C-C-:B------:R-:W-:Y:S02]  /*9770*/  @!P1 LEA.HI.X R141, R118.reuse, R149, R119.reuse, 0x1, P5 ;  /* 0x00000095768d9211 */ /* 0x140fe400028f0c77 */
[C-C-:B------:R-:W-:Y:S01]  /*9780*/  @!P3 LEA.HI.X R137, R118.reuse, R157, R119.reuse, 0x1, P0 ;  /* 0x0000009d7689b211 */ /* 0x140fe200000f0c77 */
[----:B------:R1:W-:Y:S04]  /*9790*/  @P1 STS.128 [R199+0x7800], RZ ;  /* 0x007800ffc7001388 */ /* 0x0003e80000000c00 */
[----:B------:R-:W-:Y:S01]  /*97a0*/  @!PT LDS RZ, [RZ] ;  /* 0x00000000fffff984 */ /* 0x000fe20000000800 */
[----:B------:R-:W-:Y:S01]  /*97b0*/  @!PT LDS RZ, [RZ] ;  /* 0x00000000fffff984 */ /* 0x000fe20000000800 */
[----:B------:R-:W-:Y:S01]  /*97c0*/  @!PT LDS RZ, [RZ] ;  /* 0x00000000fffff984 */ /* 0x000fe20000000800 */
[----:B------:R1:W-:Y:S01]  /*97d0*/  @!P1 LDGSTS.E.BYPASS.LTC128B.128 [R199+0x7800], desc[UR20][R140.64] ;  /* 0x078000008cc79fae */ /* 0x0003e2000b901d54 */
[C---:B--2---:R-:W-:Y:S03]  /*97e0*/  @!P4 LEA R138, P2, R118.reuse, R150, 0x1 ;  /* 0x00000096768ac211 */ /* 0x044fe600078408ff */
[----:B------:R1:W-:Y:S01]  /*97f0*/  @P4 STS.128 [R199+0x9800], RZ ;  /* 0x009800ffc7004388 */ /* 0x0003e20000000c00 */
[----:B------:R-:W-:Y:S05]  /*9800*/  @!P4 LEA.HI.X R139, R118, R151, R119, 0x1, P2 ;  /* 0x00000097768bc211 */ /* 0x000fea00010f0c77 */
        /* <DEDUP_REMOVED lines=11> */
.L_x_1015:
[----:B------:R-:W2:Y:S01]  /*98c0*/  LDL R5, [R1+0x28] ;  /* 0x0000280001057983 */ /* 0x000ea20000100800 */
[----:B------:R-:W-:Y:S01]  /*98d0*/  UIMAD.WIDE.U32 UR16, UR33, UR8, URZ ;  /* 0x00000008211072a5 */ /* 0x000fe2000f8e003f */
[----:B------:R-:W-:Y:S04]  /*98e0*/  DEPBAR.LE SB0, 0x0 ;  /* 0x000080000000791a */ /* 0x000fe80000000000 */
[----:B---3--:R-:W3:Y:S01]  /*98f0*/  LDL R4, [R1+0x2c] ;  /* 0x00002c0001047983 */ /* 0x008ee20000100800 */
[----:B------:R-:W-:Y:S01]  /*9900*/  USHF.R.S32.HI UR10, URZ, 0x1f, UR33 ;  /* 0x0000001f3f0a7899 */ /* 0x000fe20008011421 */
[----:B------:R-:W-:Y:S01]  /*9910*/  IMAD.U32 R116, RZ, RZ, UR33 ;  /* 0x00000021ff747e24 */ /* 0x000fe2000f8e00ff */
        /* <DEDUP_REMOVED lines=14> */
[----:B------:R-:W-:Y:S04]  /*9a00*/  @P1 STS.128 [R199+0xc000], RZ ;  /* 0x00c000ffc7001388 */ /* 0x000fe80000000c00 */
[----:B------:R-:W2:Y:S02]  /*9a10*/  LDL R118, [R1+0x48] ;  /* 0x0000480001767983 */ /* 0x000ea40000100800 */
[----:B--2---:R-:W-:Y:S01]  /*9a20*/  IMAD R116, R116, -0x40, R118 ;  /* 0xffffffc074747824 */ /* 0x004fe200078e0276 */
[----:B------:R-:W-:Y:S01]  /*9a30*/  ISETP.GE.AND P4, PT, R5, UR25, PT ;  /* 0x0000001905007c0c */ /* 0x000fe2000bf86270 */
[----:B------:R-:W-:Y:S01]  /*9a40*/  IMAD.U32 R5, RZ, RZ, UR17 ;  /* 0x00000011ff057e24 */ /* 0x000fe2000f8e00ff */
[----:B---3--:R-:W-:Y:S01]  /*9a50*/  ISETP.GE.AND P3, PT, R4, UR25, PT ;  /* 0x0000001904007c0c */ /* 0x008fe2000bf66270 */
[----:B------:R-:W-:Y:S02]  /*9a60*/  IMAD.U32 R4, RZ, RZ, UR16 ;  /* 0x00000010ff047e24 */ /* 0x000fe4000f8e00ff */
[----:B----4-:R-:W-:Y:S02]  /*9a70*/  IMAD.U32 R3, RZ, RZ, UR10 ;  /* 0x0000000aff037e24 */ /* 0x010fe4000f8e00ff */
[----:B------:R-:W2:Y:S01]  /*9a80*/  LDL R5, [R1+0x34] ;  /* 0x0000340001057983 */ /* 0x000ea20000100800 */
[----:B------:R-:W-:Y:S01]  /*9a90*/  LEA R2, P0, R4, R2, 0x6 ;  /* 0x0000000204027211 */ /* 0x000fe200078030ff */
[C---:B------:R-:W-:Y:S02]  /*9aa0*/  VIADD R119, R116.reuse, 0xfffffff0 ;  /* 0xfffffff074777836 */ /* 0x040fe40000000000 */
[----:B------:R-:W-:Y:S01]  /*9ab0*/  VIADD R118, R116, 0xffffffef ;  /* 0xffffffef74767836 */ /* 0x000fe20000000000 */
[----:B-----5:R-:W-:Y:S01]  /*9ac0*/  @!P1 LEA R8, P2, R2, R8, 0x1 ;  /* 0x0000000802089211 */ /* 0x020fe200078408ff */
[----:B-1----:R-:W1:Y:S01]  /*9ad0*/  @!P4 LDC.64 R6, c[0x0][0x220] ;  /* 0x00008800ff06cb82 */ /* 0x002e620000000a00 */
[----:B------:R-:W-:Y:S02]  /*9ae0*/  LEA.HI.X R4, R4, R9, R3, 0x6, P0 ;  /* 0x0000000904047211 */ /* 0x000fe400000f3403 */
[C---:B------:R-:W-:Y:S02]  /*9af0*/  IADD3 R3, P5, R2.reuse, UR30, RZ ;  /* 0x0000001e02037c10 */ /* 0x040fe4000ffbe0ff */
[C-C-:B------:R-:W-:Y:S03]  /*9b00*/  @!P1 LEA.HI.X R9, R2.reuse, R14, R4.reuse, 0x1, P2 ;  /* 0x0000000e02099211 */ /* 0x140fe600010f0c04 */
[----:B------:R-:W3:Y:S02]  /*9b10*/  @!P3 LDC.64 R10, c[0x0][0x220] ;  /* 0x00008800ff0abb82 */ /* 0x000ee40000000a00 */
[----:B------:R-:W-:Y:S01]  /*9b20*/  @!PT LDS RZ, [RZ] ;  /* 0x00000000fffff984 */ /* 0x000fe20000000800 */
[----:B------:R-:W-:Y:S01]  /*9b30*/  @!PT LDS RZ, [RZ] ;  /* 0x00000000fffff984 */ /* 0x000fe20000000800 */
[----:B------:R-:W-:Y:S01]  /*9b40*/  @!PT LDS RZ, [RZ] ;  /* 0x00000000fffff984 */ /* 0x000fe20000000800 */
[----:B------:R3:W-:Y:S04]  /*9b50*/  @!P1 LDGSTS.E.BYPASS.LTC128B.128 [R199+0xc000], desc[UR20][R8.64] ;  /* 0x0c00000008c79fae */ /* 0x0007e8000b901d54 */
[----:B------:R-:W-:Y:S02]  /*9b60*/  @P4 STS.128 [R199+0xe000], RZ ;  /* 0x00e000ffc7004388 */ /* 0x000fe40000000c00 */
[----:B------:R-:W4:Y:S01]  /*9b70*/  @!P4 LDC.64 R12, c[0x0][0x220] ;  /* 0x00008800ff0ccb82 */ /* 0x000f220000000a00 */
[C---:B-1----:R-:W-:Y:S07]  /*9b80*/  @!P4 LEA R6, P0, R2.reuse, R6, 0x1 ;  /* 0x000000060206c211 */ /* 0x042fee00078008ff */
[----:B------:R-:W1:Y:S01]  /*9b90*/  @!P3 LDC.64 R16, c[0x0][0x220] ;  /* 0x00008800ff10bb82 */ /* 0x000e620000000a00 */
[C-C-:B------:R-:W-:Y:S05]  /*9ba0*/  @!P4 LEA.HI.X R7, R2.reuse, R7, R4.reuse, 0x1, P0 ;  /* 0x000000070207c211 */ /* 0x140fea00000f0c04 */
[----:B------:R-:W-:Y:S01]  /*9bb0*/  @!PT LDS RZ, [RZ] ;  /* 0x00000000fffff984 */ /* 0x000fe20000000800 */
[----:B------:R-:W-:Y:S01]  /*9bc0*/  @!PT LDS RZ, [RZ] ;  /* 0x00000000fffff984 */ /* 0x000fe20000000800 */
[----:B------:R-:W-:Y:S01]  /*9bd0*/  @!PT LDS RZ, [RZ] ;  /* 0x00000000fffff984 */ /* 0x000fe20000000800 */
[----:B------:R1:W-:Y:S02]  /*9be0*/  @!P4 LDGSTS.E.BYPASS.LTC128B.128 [R199+0xe000], desc[UR20][R6.64+0x80] ;  /* 0x0e00008006c7cfae */ /* 0x0003e4000b901d54 */
[----:B------:R-:W5:Y:S01]  /*9bf0*/  @!P4 LDC.64 R14, c[0x0][0x220] ;  /* 0x00008800ff0ecb82 */ /* 0x000f620000000a00 */
[C---:B---3--:R-:W-:Y:S01]  /*9c00*/  @!P3 LEA R8, P0, R2.reuse, R10, 0x1 ;  /* 0x0000000a0208b211 */ /* 0x048fe200078008ff */
[----:B------:R-:W-:Y:S01]  /*9c10*/  @P3 STS.128 [R199+0x10000], RZ ;  /* 0x010000ffc7003388 */ /* 0x000fe20000000c00 */
[C---:B------:R-:W-:Y:S02]  /*9c20*/  @!P1 LEA R10, P2, R3.reuse, R21, 0x1 ;  /* 0x00000015030a9211 */ /* 0x040fe400078408ff */
[----:B------:R-:W-:Y:S03]  /*9c30*/  @!P3 LEA.HI.X R9, R2, R11, R4, 0x1, P0 ;  /* 0x0000000b0209b211 */ /* 0x000fe600000f0c04 */
[----:B------:R-:W3:Y:S01]  /*9c40*/  @!P3 LDC.64 R18, c[0x0][0x220] ;  /* 0x00008800ff12bb82 */ /* 0x000ee20000000a00 */
[----:B------:R-:W-:Y:S02]  /*9c50*/  IADD3.X R4, R4, UR27, RZ, P5, !PT ;  /* 0x0000001b04047c10 */ /* 0x000fe4000affe4ff */
[C---:B----4-:R-:W-:Y:S01]  /*9c60*/  @!P4 LEA R12, P0, R3.reuse, R12, 0x1 ;  /* 0x0000000c030cc211 */ /* 0x050fe200078008ff */
[----:B------:R-:W-:Y:S01]  /*9c70*/  @!PT LDS RZ, [RZ] ;  /* 0x00000000fffff984 */ /* 0x000fe20000000800 */
[----:B------:R-:W-:Y:S01]  /*9c80*/  @!PT LDS RZ, [RZ] ;  /* 0x00000000fffff984 */ /* 0x000fe20000000800 */
[----:B------:R-:W-:Y:S01]  /*9c90*/  @!PT LDS RZ, [RZ] ;  /* 0x00000000fffff984 */ /* 0x000fe20000000800 */
[----:B------:R4:W-:Y:S01]  /*9ca0*/  @!P3 LDGSTS.E.BYPASS.LTC128B.128 [R199+0x10000], desc[UR20][R8.64+0x100] ;  /* 0x1000010008c7bfae */ /* 0x0009e2000b901d54 */
[C-C-:B------:R-:W-:Y:S02]  /*9cb0*/  @!P1 LEA.HI.X R11, R3.reuse, R20, R4.reuse, 0x1, P2 ;  /* 0x00000014030b9211 */ /* 0x140fe400010f0c04 */
[C-C-:B------:R-:W-:Y:S01]  /*9cc0*/  @!P4 LEA.HI.X R13, R3.reuse, R13, R4.reuse, 0x1, P0 ;  /* 0x0000000d030dc211 */ /* 0x140fe200000f0c04 */
[----:B------:R-:W-:Y:S01]  /*9cd0*/  @P1 STS.128 [R199+0xc800], RZ ;  /* 0x00c800ffc7001388 */ /* 0x000fe20000000c00 */
[C---:B------:R-:W-:Y:S01]  /*9ce0*/  IADD3 R2, P2, R3.reuse, UR30, RZ ;  /* 0x0000001e03027c10 */ /* 0x040fe2000ff5e0ff */
[----:B------:R-:W5:Y:S02]  /*9cf0*/  @!P4 LDC.64 R20, c[0x0][0x220] ;  /* 0x00008800ff14cb82 */ /* 0x000f640000000a00 */
[----:B------:R-:W-:Y:S01]  /*9d00*/  @!PT LDS RZ, [RZ] ;  /* 0x00000000fffff984 */ /* 0x000fe20000000800 */
[----:B------:R-:W-:Y:S01]  /*9d10*/  @!PT LDS RZ, [RZ] ;  /* 0x00000000fffff984 */ /* 0x000fe20000000800 */
[----:B------:R-:W-:Y:S01]  /*9d20*/  @!PT LDS RZ, [RZ] ;  /* 0x00000000fffff984 */ /* 0x000fe20000000800 */
[----:B------:R3:W-:Y:S04]  /*9d30*/  @!P1 LDGSTS.E.BYPASS.LTC128B.128 [R199+0xc800], desc[UR20][R10.64] ;  /* 0x0c8000000ac79fae */ /* 0x0007e8000b901d54 */
[----:B------:R-:W-:Y:S01]  /*9d40*/  @P4 STS.128 [R199+0xe800], RZ ;  /* 0x00e800ffc7004388 */ /* 0x000fe20000000c00 */
[C---:B-1----:R-:W-:Y:S01]  /*9d50*/  @!P3 LEA R6, P0, R3.reuse, R16, 0x1 ;  /* 0x000000100306b211 */ /* 0x042fe200078008ff */
[----:B------:R-:W1:Y:S02]  /*9d60*/  @!P3 LDC.64 R22, c[0x0][0x220] ;  /* 0x00008800ff16bb82 */ /* 0x000e640000000a00 */
[----:B------:R-:W-:Y:S01]  /*9d70*/  @!PT LDS RZ, [RZ] ;  /* 0x00000000fffff984 */ /* 0x000fe20000000800 */
[----:B------:R-:W-:Y:S01]  /*9d80*/  @!PT LDS RZ, [RZ] ;  /* 0x00000000fffff984 */ /* 0x000fe20000000800 */
[----:B------:R-:W-:Y:S01]  /*9d90*/  @!PT LDS RZ, [RZ] ;  /* 0x00000000fffff984 */ /* 0x000fe20000000800 */
[----:B------:R5:W-:Y:S01]  /*9da0*/  @!P4 LDGSTS.E.BYPASS.LTC128B.128 [R199+0xe800], desc[UR20][R12.64+0x80] ;  /* 0x0e8000800cc7cfae */ /* 0x000be2000b901d54 */
[----:B------:R-:W-:Y:S03]  /*9db0*/  @!P3 LEA.HI.X R7, R3, R17, R4, 0x1, P0 ;  /* 0x000000110307b211 */ /* 0x000fe600000f0c04 */
[----:B------:R-:W-:Y:S01]  /*9dc0*/  @P3 STS.128 [R199+0x10800], RZ ;  /* 0x010800ffc7003388 */ /* 0x000fe20000000c00 */
[----:B------:R-:W-:Y:S02]  /*9dd0*/  IADD3.X R4, R4, UR27, RZ, P2, !PT ;  /* 0x0000001b04047c10 */ /* 0x000fe400097fe4ff */
[C---:B------:R-:W-:Y:S01]  /*9de0*/  IADD3 R3, P6, R2.reuse, UR30, RZ ;  /* 0x0000001e02037c10 */ /* 0x040fe2000ffde0ff */
        /* <DEDUP_REMOVED lines=17> */
[C---:B------:R-:W-:Y:S01]  /*9f00*/  @!P4 LEA R6, P2, R3.reuse, R20, 0x1 ;  /* 0x000000140306c211 */ /* 0x040fe200078408ff */
[----:B------:R-:W-:Y:S01]  /*9f10*/  @!PT LDS RZ, [RZ] ;  /* 0x00000000fffff984 */ /* 0x000fe20000000800 */
[----:B------:R-:W-:Y:S01]  /*9f20*/  @!PT LDS RZ, [RZ] ;  /* 0x00000000fffff984 */ /* 0x000fe20000000800 */
[----:B------:R-:W-:Y:S01]  /*9f30*/  @!PT LDS RZ, [RZ] ;  /* 0x00000000fffff984 */ /* 0x000fe20000000800 */
[----:B------:R-:W-:Y:S01]  /*9f40*/  @!P4 LDGSTS.E.BYPASS.LTC128B.128 [R199+0xf000], desc[UR20][R12.64+0x80] ;  /* 0x0f0000800cc7cfae */ /* 0x000fe2000b901d54 */
[C---:B-1----:R-:W-:Y:S02]  /*9f50*/  @!P3 LEA R2, P0, R3.reuse, R22, 0x1 ;  /* 0x000000160302b211 */ /* 0x042fe400078008ff */
        /* <DEDUP_REMOVED lines=9> */
[----:B------:R-:W-:Y:S03]  /*9ff0*/  @!P3 LEA.HI.X R3, R3, R23, R4, 0x1, P0 ;  /* 0x000000170303b211 */ /* 0x000fe600000f0c04 */
        /* <DEDUP_REMOVED lines=15> */
[----:B------:R-:W-:Y:S04]  /*a0f0*/  LDSM.16.M88.4 R16, [R176+0x6800] ;  /* 0x00680000b010783b */ /* 0x000fe80000000200 */
[----:B-1----:R-:W1:Y:S04]  /*a100*/  LDSM.16.M88.4 R8, [R176+0x6000] ;  /* 0x00600000b008783b */ /* 0x002e680000000200 */
[----:B------:R-:W3:Y:S04]  /*a110*/  LDSM.16.M88.4 R24, [R176+0x7000] ;  /* 0x00700000b018783b */ /* 0x000ee80000000200 */
[----:B------:R-:W4:Y:S04]  /*a120*/  LDSM.16.M88.4 R136, [R176+0x7800] ;  /* 0x00780000b088783b */ /* 0x000f280000000200 */
[----:B------:R-:W0:Y:S01]  /*a130*/  LDGDEPBAR ;  /* 0x00000000000079af */ /* 0x000e220000000000 */
[C---:B--2---:R-:W-:Y:S03]  /*a140*/  VIADD R3, R116.reuse, 0xffffffd0 ;  /* 0xffffffd074037836 */ /* 0x044fe60000000000 */
[----:B------:R-:W-:Y:S01]  /*a150*/  LDSM.16.M88.4 R140, [R184] ;  /* 0x00000000b88c783b */ /* 0x000fe20000000200 */
[C---:B------:R-:W-:Y:S03]  /*a160*/  VIADD R2, R116.reuse, 0xffffffcf ;  /* 0xffffffcf74027836 */ /* 0x040fe60000000000 */
[----:B------:R-:W2:Y:S04]  /*a170*/  LDSM.16.M88.4 R144, [R187] ;  /* 0x00000000bb90783b */ /* 0x000ea80000000200 */
[----:B------:R-:W5:Y:S04]  /*a180*/  LDSM.16.M88.4 R148, [R198] ;  /* 0x00000000c694783b */ /* 0x000f680000000200 */
[----:B------:R-:W5:Y:S04]  /*a190*/  LDSM.16.M88.4 R152, [R197] ;  /* 0x00000000c598783b */ /* 0x000f680000000200 */
[----:B------:R-:W5:Y:S04]  /*a1a0*/  LDSM.16.M88.4 R156, [R196] ;  /* 0x00000000c49c783b */ /* 0x000f680000000200 */
[----:B------:R-:W-:Y:S01]  /*a1b0*/  LDSM.16.M88.4 R160, [R186] ;  /* 0x00000000baa0783b */ /* 0x000fe20000000200 */
[C---:B-1----:R-:W-:Y:S03]  /*a1c0*/  HMMA.16816.F32.BF16 R4, R32.reuse, R8, RZ ;  /* 0x000000082004723c */ /* 0x042fe600000418ff */
[----:B------:R-:W1:Y:S04]  /*a1d0*/  LDSM.16.M88.4 R164, [R182+0x6000] ;  /* 0x00600000b6a4783b */ /* 0x000e680000000200 */
[----:B------:R-:W-:Y:S01]  /*a1e0*/  LDSM.16.M88.4 R168, [R181] ;  /* 0x00000000b5a8783b */ /* 0x000fe20000000200 */
[C---:B------:R-:W-:Y:S03]  /*a1f0*/  HMMA.16816.F32.BF16 R8, R32.reuse, R10, RZ ;  /* 0x0000000a2008723c */ /* 0x040fe600000418ff */
[----:B------:R-:W-:Y:S03]  /*a200*/  LDSM.16.M88.4 R172, [R176+0xa000] ;  /* 0x00a00000b0ac783b */ /* 0x000fe60000000200 */
[C---:B------:R-:W-:Y:S06]  /*a210*/  HMMA.16816.F32.BF16 R12, R32.reuse, R16, RZ ;  /* 0x00000010200c723c */ /* 0x040fec00000418ff */
[C---:B------:R-:W-:Y:S06]  /*a220*/  HMMA.16816.F32.BF16 R16, R32.reuse, R18, RZ ;  /* 0x000000122010723c */ /* 0x040fec00000418ff */
[C---:B---3--:R-:W-:Y:S06]  /*a230*/  HMMA.16816.F32.BF16 R20, R32.reuse, R24, RZ ;  /* 0x000000182014723c */ /* 0x048fec00000418ff */
[C---:B------:R-:W-:Y:S06]  /*a240*/  HMMA.16816.F32.BF16 R24, R32.reuse, R26, RZ ;  /* 0x0000001a2018723c */ /* 0x040fec00000418ff */
[C---:B----4-:R-:W-:Y:S06]  /*a250*/  HMMA.16816.F32.BF16 R28, R32.reuse, R136, RZ ;  /* 0x00000088201c723c */ /* 0x050fec00000418ff */
[----:B------:R-:W-:Y:S01]  /*a260*/  HMMA.16816.F32.BF16 R32, R32, R138, RZ ;  /* 0x0000008a2020723c */ /* 0x000fe200000418ff */
[----:B------:R-:W3:Y:S05]  /*a270*/  LDSM.16.M88.4 R136, [R182+0x6800] ;  /* 0x00680000b688783b */ /* 0x000eea0000000200 */
[C---:B--2---:R-:W-:Y:S06]  /*a280*/  HMMA.16816.F32.BF16 R4, R140.reuse, R144, R4 ;  /* 0x000000908c04723c */ /* 0x044fec0000041804 */
[C---:B------:R-:W-:Y:S01]  /*a290*/  HMMA.16816.F32.BF16 R8, R140.reuse, R146, R8 ;  /* 0x000000928c08723c */ /* 0x040fe20000041808 */
[----:B------:R-:W2:Y:S05]  /*a2a0*/  LDSM.16.M88.4 R144, [R182+0x7000] ;  /* 0x00700000b690783b */ /* 0x000eaa0000000200 */
[C---:B-----5:R-:W-:Y:S06]  /*a2b0*/  HMMA.16816.F32.BF16 R12, R140.reuse, R148, R12 ;  /* 0x000000948c0c723c */ /* 0x060fec000004180c */
        /* <DEDUP_REMOVED lines=8> */
[----:B------:R-:W5:Y:S01]  /*a340*/  LDSM.16.M88.4 R156, [R181+0x1000] ;  /* 0x00100000b59c783b */ /* 0x000f620000000200 */
[C---:B-1----:R-:W-:Y:S06]  /*a350*/  HMMA.16816.F32.BF16 R4, R160.reuse, R164, R4 ;  /* 0x000000a4a004723c */ /* 0x042fec0000041804 */
[C---:B------:R-:W-:Y:S01]  /*a360*/  HMMA.16816.F32.BF16 R8, R160.reuse, R166, R8 ;  /* 0x000000a6a008723c */ /* 0x040fe20000041808 */
[----:B------:R-:W-:Y:S05]  /*a370*/  LDSM.16.M88.4 R164, [R176+0x8000] ;  /* 0x00800000b0a4783b */ /* 0x000fea0000000200 */
[C---:B---3--:R-:W-:Y:S06]  /*a380*/  HMMA.16816.F32.BF16 R12, R160.reuse, R136, R12 ;  /* 0x00000088a00c723c */ /* 0x048fec000004180c */
[C---:B------:R-:W-:Y:S01]  /*a390*/  HMMA.16816.F32.BF16 R16, R160.reuse, R138, R16 ;  /* 0x0000008aa010723c */ /* 0x040fe20000041810 */
[----:B------:R-:W1:Y:S05]  /*a3a0*/  LDSM.16.M88.4 R136, [R181+0x1800] ;  /* 0x00180000b588783b */ /* 0x000e6a0000000200 */
[C---:B--2---:R-:W-:Y:S06]  /*a3b0*/  HMMA.16816.F32.BF16 R20, R160.reuse, R144, R20 ;  /* 0x00000090a014723c */ /* 0x044fec0000041814 */
        /* <DEDUP_REMOVED lines=8> */
[----:B------:R-:W-:Y:S05]  /*a440*/  LDSM.16.M88.4 R168, [R195] ;  /* 0x00000000c3a8783b */ /* 0x000fea0000000200 */
        /* <DEDUP_REMOVED lines=8> */
[----:B------:R-:W1:Y:S04]  /*a4d0*/  LDSM.16.M88.4 R136, [R194] ;  /* 0x00000000c288783b */ /* 0x000e680000000200 */
[----:B------:R-:W1:Y:S01]  /*a4e0*/  LDSM.16.M88.4 R152, [R193] ;  /* 0x00000000c198783b */ /* 0x000e620000000200 */
[C---:B--2---:R-:W-:Y:S06]  /*a4f0*/  HMMA.16816.F32.BF16 R4, R144.reuse, R164, R4 ;  /* 0x000000a49004723c */ /* 0x044fec0000041804 */
[C---:B------:R-:W-:Y:S01]  /*a500*/  HMMA.16816.F32.BF16 R8, R144.reuse, R166, R8 ;  /* 0x000000a69008723c */ /* 0x040fe20000041808 */
[----:B------:R-:W-:Y:S05]  /*a510*/  LDSM.16.M88.4 R164, [R182+0x8000] ;  /* 0x00800000b6a4783b */ /* 0x000fea0000000200 */
[C---:B---3--:R-:W-:Y:S06]  /*a520*/  HMMA.16816.F32.BF16 R12, R144.reuse, R148, R12 ;  /* 0x00000094900c723c */ /* 0x048fec000004180c */
[C---:B------:R-:W-:Y:S01]  /*a530*/  HMMA.16816.F32.BF16 R16, R144.reuse, R150, R16 ;  /* 0x000000969010723c */ /* 0x040fe20000041810 */
[----:B------:R-:W2:Y:S05]  /*a540*/  LDSM.16.M88.4 R148, [R192] ;  /* 0x00000000c094783b */ /* 0x000eaa0000000200 */
[C---:B----4-:R-:W-:Y:S06]  /*a550*/  HMMA.16816.F32.BF16 R20, R144.reuse, R160, R20 ;  /* 0x000000a09014723c */ /* 0x050fec0000041814 */
[C---:B------:R-:W-:Y:S01]  /*a560*/  HMMA.16816.F32.BF16 R24, R144.reuse, R162, R24 ;  /* 0x000000a29018723c */ /* 0x040fe20000041818 */
[----:B------:R-:W3:Y:S05]  /*a570*/  LDSM.16.M88.4 R160, [R186+0x2000] ;  /* 0x00200000baa0783b */ /* 0x000eea0000000200 */
[C---:B-----5:R-:W-:Y:S06]  /*a580*/  HMMA.16816.F32.BF16 R28, R144.reuse, R140, R28 ;  /* 0x0000008c901c723c */ /* 0x060fec000004181c */
[----:B------:R-:W-:Y:S01]  /*a590*/  HMMA.16816.F32.BF16 R32, R144, R142, R32 ;  /* 0x0000008e9020723c */ /* 0x000fe20000041820 */
[----:B------:R-:W4:Y:S04]  /*a5a0*/  LDSM.16.M88.4 R140, [R182+0x8800] ;  /* 0x00880000b68c783b */ /* 0x000f280000000200 */
[----:B------:R-:W5:Y:S01]  /*a5b0*/  LDSM.16.M88.4 R144, [R182+0x9000] ;  /* 0x00900000b690783b */ /* 0x000f620000000200 */
        /* <DEDUP_REMOVED lines=22> */
[C---:B-1----:R-:W-:Y:S06]  /*a720*/  HMMA.16816.F32.BF16 R28, R160.reuse, R136, R28 ;  /* 0x00000088a01c723c */ /* 0x042fec000004181c */
[----:B------:R-:W-:Y:S01]  /*a730*/  HMMA.16816.F32.BF16 R32, R160, R138, R32 ;  /* 0x0000008aa020723c */ /* 0x000fe20000041820 */
[----:B------:R-:W1:Y:S04]  /*a740*/  LDSM.16.M88.4 R136, [R176+0xb000] ;  /* 0x00b00000b088783b */ /* 0x000e680000000200 */
[----:B------:R-:W5:Y:S01]  /*a750*/  LDSM.16.M88.4 R160, [R176+0xb800] ;  /* 0x00b80000b0a0783b */ /* 0x000f620000000200 */
[C---:B------:R-:W-:Y:S06]  /*a760*/  HMMA.16816.F32.BF16 R4, R152.reuse, R168, R4 ;  /* 0x000000a89804723c */ /* 0x040fec0000041804 */
[C---:B------:R-:W-:Y:S01]  /*a770*/  HMMA.16816.F32.BF16 R8, R152.reuse, R170, R8 ;  /* 0x000000aa9808723c */ /* 0x040fe20000041808 */
[----:B------:R-:W-:Y:S05]  /*a780*/  LDSM.16.M88.4 R168, [R182+0xa000] ;  /* 0x00a00000b6a8783b */ /* 0x000fea0000000200 */
[C---:B--2---:R-:W-:Y:S06]  /*a790*/  HMMA.16816.F32.BF16 R12, R152.reuse, R148, R12 ;  /* 0x00000094980c723c */ /* 0x044fec000004180c */
[C---:B------:R-:W-:Y:S01]  /*a7a0*/  HMMA.16816.F32.BF16 R16, R152.reuse, R150, R16 ;  /* 0x000000969810723c */ /* 0x040fe20000041810 */
[----:B------:R-:W-:Y:S05]  /*a7b0*/  LDSM.16.M88.4 R148, [R191] ;  /* 0x00000000bf94783b */ /* 0x000fea0000000200 */
[C---:B---3--:R-:W-:Y:S06]  /*a7c0*/  HMMA.16816.F32.BF16 R20, R152.reuse, R140, R20 ;  /* 0x0000008c9814723c */ /* 0x048fec0000041814 */
[C---:B------:R-:W-:Y:S01]  /*a7d0*/  HMMA.16816.F32.BF16 R24, R152.reuse, R142, R24 ;  /* 0x0000008e9818723c */ /* 0x040fe20000041818 */
[----:B------:R-:W2:Y:S05]  /*a7e0*/  LDSM.16.M88.4 R140, [R184+0x4000] ;  /* 0x00400000b88c783b */ /* 0x000eaa0000000200 */
[C---:B------:R-:W-:Y:S06]  /*a7f0*/  HMMA.16816.F32.BF16 R28, R152.reuse, R156, R28 ;  /* 0x0000009c981c723c */ /* 0x040fec000004181c */
[----:B------:R-:W-:Y:S01]  /*a800*/  HMMA.16816.F32.BF16 R32, R152, R158, R32 ;  /* 0x0000009e9820723c */ /* 0x000fe20000041820 */
[----:B------:R-:W3:Y:S04]  /*a810*/  LDSM.16.M88.4 R152, [R190] ;  /* 0x00000000be98783b */ /* 0x000ee80000000200 */
[----:B------:R-:W3:Y:S01]  /*a820*/  LDSM.16.M88.4 R156, [R189] ;  /* 0x00000000bd9c783b */ /* 0x000ee20000000200 */
[C---:B------:R-:W-:Y:S06]  /*a830*/  HMMA.16816.F32.BF16 R4, R164.reuse, R172, R4 ;  /* 0x000000aca404723c */ /* 0x040fec0000041804 */
[C---:B------:R-:W-:Y:S01]  /*a840*/  HMMA.16816.F32.BF16 R8, R164.reuse, R174, R8 ;  /* 0x000000aea408723c */ /* 0x040fe20000041808 */
[----:B------:R-:W-:Y:S05]  /*a850*/  LDSM.16.M88.4 R172, [R182+0xa800] ;  /* 0x00a80000b6ac783b */ /* 0x000fea0000000200 */
[C---:B----4-:R-:W-:Y:S06]  /*a860*/  HMMA.16816.F32.BF16 R12, R164.reuse, R144, R12 ;  /* 0x00000090a40c723c */ /* 0x050fec000004180c */
[C---:B------:R-:W-:Y:S01]  /*a870*/  HMMA.16816.F32.BF16 R16, R164.reuse, R146, R16 ;  /* 0x00000092a410723c */ /* 0x040fe20000041810 */
[----:B------:R-:W4:Y:S05]  /*a880*/  LDSM.16.M88.4 R144, [R188] ;  /* 0x00000000bc90783b */ /* 0x000f2a0000000200 */
[C---:B-1----:R-:W-:Y:S06]  /*a890*/  HMMA.16816.F32.BF16 R20, R164.reuse, R136, R20 ;  /* 0x00000088a414723c */ /* 0x042fec0000041814 */
[C---:B------:R-:W-:Y:S01]  /*a8a0*/  HMMA.16816.F32.BF16 R24, R164.reuse, R138, R24 ;  /* 0x0000008aa418723c */ /* 0x040fe20000041818 */
[----:B------:R-:W1:Y:S05]  /*a8b0*/  LDSM.16.M88.4 R136, [R186+0x4000] ;  /* 0x00400000ba88783b */ /* 0x000e6a0000000200 */
[C---:B-----5:R-:W-:Y:S06]  /*a8c0*/  HMMA.16816.F32.BF16 R28, R164.reuse, R160, R28 ;  /* 0x000000a0a41c723c */ /* 0x060fec000004181c */
[----:B------:R-:W-:Y:S01]  /*a8d0*/  HMMA.16816.F32.BF16 R32, R164, R162, R32 ;  /* 0x000000a2a420723c */ /* 0x000fe20000041820 */
[----:B------:R-:W5:Y:S05]  /*a8e0*/  LDSM.16.M88.4 R160, [R182+0xb000] ;  /* 0x00b00000b6a0783b */ /* 0x000f6a0000000200 */
[C---:B--2---:R-:W-:Y:S06]  /*a8f0*/  HMMA.16816.F32.BF16 R4, R140.reuse, R148, R4 ;  /* 0x000000948c04723c */ /* 0x044fec0000041804 */
[C---:B------:R-:W-:Y:S01]  /*a900*/  HMMA.16816.F32.BF16 R8, R140.reuse, R150, R8 ;  /* 0x000000968c08723c */ /* 0x040fe20000041808 */
[----:B------:R-:W2:Y:S05]  /*a910*/  LDSM.16.M88.4 R148, [R182+0xb800] ;  /* 0x00b80000b694783b */ /* 0x000eaa0000000200 */
[C---:B---3--:R-:W-:Y:S06]  /*a920*/  HMMA.16816.F32.BF16 R12, R140.reuse, R152, R12 ;  /* 0x000000988c0c723c */ /* 0x048fec000004180c */
[C---:B------:R-:W-:Y:S01]  /*a930*/  HMMA.16816.F32.BF16 R16, R140.reuse, R154, R16 ;  /* 0x0000009a8c10723c */ /* 0x040fe20000041810 */
[----:B------:R-:W-:Y:S05]  /*a940*/  LDSM.16.M88.4 R152, [R181+0x4800] ;  /* 0x00480000b598783b */ /* 0x000fea0000000200 */
[C---:B------:R-:W-:Y:S06]  /*a950*/  HMMA.16816.F32.BF16 R20, R140.reuse, R156, R20 ;  /* 0x0000009c8c14723c */ /* 0x040fec0000041814 */
[C---:B------:R-:W-:Y:S05]  /*a960*/  HMMA.16816.F32.BF16 R24, R140.reuse, R158, R24 ;  /* 0x0000009e8c18723c */ /* 0x040fea0000041818 */
[C---:B------:R-:W-:Y:S01]  /*a970*/  VIADD R157, R116.reuse, 0xffffffe8 ;  /* 0xffffffe8749d7836 */ /* 0x040fe20000000000 */
[C---:B----4-:R-:W-:Y:S05]  /*a980*/  HMMA.16816.F32.BF16 R28, R140.reuse, R144, R28 ;  /* 0x000000908c1c723c */ /* 0x050fea000004181c */
[C---:B------:R-:W-:Y:S01]  /*a990*/  VIADD R159, R116.reuse, 0xfffffff7 ;  /* 0xfffffff7749f7836 */ /* 0x040fe20000000000 */
[----:B------:R-:W-:Y:S01]  /*a9a0*/  HMMA.16816.F32.BF16 R32, R140, R146, R32 ;  /* 0x000000928c20723c */ /* 0x000fe20000041820 */
[----:B------:R-:W-:Y:S04]  /*a9b0*/  LDSM.16.M88.4 R140, [R185+0x4000] ;  /* 0x00400000b98c783b */ /* 0x000fe80000000200 */
[----:B------:R-:W3:Y:S01]  /*a9c0*/  LDSM.16.M88.4 R144, [R181+0x4000] ;  /* 0x00400000b590783b */ /* 0x000ee20000000200 */
[C---:B-1----:R-:W-:Y:S05]  /*a9d0*/  HMMA.16816.F32.BF16 R4, R136.reuse, R168, R4 ;  /* 0x000000a88804723c */ /* 0x042fea0000041804 */
[C---:B------:R-:W-:Y:S01]  /*a9e0*/  VIADD R156, R116.reuse, 0xffffffe7 ;  /* 0xffffffe7749c7836 */ /* 0x040fe20000000000 */
[C---:B------:R-:W-:Y:S05]  /*a9f0*/  HMMA.16816.F32.BF16 R8, R136.reuse, R170, R8 ;  /* 0x000000aa8808723c */ /* 0x040fea0000041808 */
[C---:B------:R-:W-:Y:S01]  /*aa00*/  VIADD R158, R116.reuse, 0xffffffd7 ;  /* 0xffffffd7749e7836 */ /* 0x040fe20000000000 */
[C---:B------:R-:W-:Y:S06]  /*aa10*/  HMMA.16816.F32.BF16 R12, R136.reuse, R172, R12 ;  /* 0x000000ac880c723c */ /* 0x040fec000004180c */
[C---:B------:R-:W-:Y:S06]  /*aa20*/  HMMA.16816.F32.BF16 R16, R136.reuse, R174, R16 ;  /* 0x000000ae8810723c */ /* 0x040fec0000041810 */
[C---:B-----5:R-:W-:Y:S06]  /*aa30*/  HMMA.16816.F32.BF16 R20, R136.reuse, R160, R20 ;  /* 0x000000a08814723c */ /* 0x060fec0000041814 */
[C---:B------:R-:W-:Y:S05]  /*aa40*/  HMMA.16816.F32.BF16 R24, R136.reuse, R162, R24 ;  /* 0x000000a28818723c */ /* 0x040fea0000041818 */
[C---:B------:R-:W-:Y:S01]  /*aa50*/  VIADD R161, R116.reuse, 0x7 ;  /* 0x0000000774a17836 */ /* 0x040fe20000000000 */
[C---:B--2---:R-:W-:Y:S04]  /*aa60*/  HMMA.16816.F32.BF16 R28, R136.reuse, R148, R28 ;  /* 0x00000094881c723c */ /* 0x044fe8000004181c */
[----:B------:R-:W-:Y:S01]  /*aa70*/  ISETP.GE.AND P0, PT, R161, RZ, PT ;  /* 0x000000ffa100720c */ /* 0x000fe20003f06270 */
[----:B------:R-:W-:Y:S01]  /*aa80*/  VIADD R162, R116, 0x8 ;  /* 0x0000000874a27836 */ /* 0x000fe20000000000 */
[----:B------:R-:W-:Y:S01]  /*aa90*/  IABS R163, R116 ;  /* 0x0000007400a37213 */ /* 0x000fe20000000000 */
[----:B------:R-:W-:Y:S01]  /*aaa0*/  HMMA.16816.F32.BF16 R32, R136, R150, R32 ;  /* 0x000000968820723c */ /* 0x000fe20000041820 */
[----:B------:R-:W1:Y:S02]  /*aab0*/  LDSM.16.M88.4 R136, [R181+0x5000] ;  /* 0x00500000b588783b */ /* 0x000e640000000200 */
[----:B------:R-:W-:Y:S01]  /*aac0*/  ISETP.GE.AND P2, PT, R162, RZ, PT ;  /* 0x000000ffa200720c */ /* 0x000fe20003f46270 */
[C---:B------:R-:W-:Y:S02]  /*aad0*/  VIADD R149, R116.reuse, 0xffffffff ;  /* 0xffffffff74957836 */ /* 0x040fe40000000000 */
[C---:B---3--:R-:W-:Y:S05]  /*aae0*/  HMMA.16816.F32.BF16 R4, R140.reuse, R144, R4 ;  /* 0x000000908c04723c */ /* 0x048fea0000041804 */
[----:B------:R-:W-:Y:S01]  /*aaf0*/  ISETP.GE.AND P6, PT, R149, RZ, PT ;  /* 0x000000ff9500720c */ /* 0x000fe20003fc6270 */
[C---:B------:R-:W-:Y:S01]  /*ab00*/  HMMA.16816.F32.BF16 R8, R140.reuse, R146, R8 ;  /* 0x000000928c08723c */ /* 0x040fe20000041808 */
[----:B------:R-:W2:Y:S01]  /*ab10*/  LDSM.16.M88.4 R144, [R181+0x5800] ;  /* 0x00580000b590783b */ /* 0x000ea20000000200 */
[----:B------:R-:W-:Y:S04]  /*ab20*/  DEPBAR.LE SB0, 0x0 ;  /* 0x000080000000791a */ /* 0x000fe80000000000 */
[C---:B------:R-:W-:Y:S01]  /*ab30*/  @!P2 IADD3 R162, -R116.reuse, -0x8, RZ ;  /* 0xfffffff874a2a810 */ /* 0x040fe20007ffe1ff */
[----:B------:R-:W-:Y:S01]  /*ab40*/  BAR.SYNC.DEFER_BLOCKING 0x0 ;  /* 0x0000000000007b1d */ /* 0x000fe20000010000 */
[----:B------:R-:W-:Y:S01]  /*ab50*/  ISETP.GE.AND P2, PT, R159, RZ, PT ;  /* 0x000000ff9f00720c */ /* 0x000fe20003f46270 */
[C---:B------:R-:W-:Y:S05]  /*ab60*/  HMMA.16816.F32.BF16 R12, R140.reuse, R152, R12 ;  /* 0x000000988c0c723c */ /* 0x040fea000004180c */
[C---:B------:R-:W-:Y:S01]  /*ab70*/  @!P0 IADD3 R161, -R116.reuse, -0x7, RZ ;  /* 0xfffffff974a18810 */ /* 0x040fe20007ffe1ff */
[C---:B------:R-:W-:Y:S01]  /*ab80*/  VIADD R160, R116.reuse, 0xfffffff8 ;  /* 0xfffffff874a07836 */ /* 0x040fe20000000000 */
[C---:B------:R-:W-:Y:S01]  /*ab90*/  @!P6 IADD3 R149, -R116.reuse, 0x1, RZ ;  /* 0x000000017495e810 */ /* 0x040fe20007ffe1ff */
[----:B------:R-:W-:Y:S01]  /*aba0*/  VIADD R148, R116, 0xffffffe0 ;  /* 0xffffffe074947836 */ /* 0x000fe20000000000 */
[----:B------:R-:W-:Y:S01]  /*abb0*/  ISETP.GE.AND P0, PT, R119, RZ, PT ;  /* 0x000000ff7700720c */ /* 0x000fe20003f06270 */
[C---:B------:R-:W-:Y:S03]  /*abc0*/  HMMA.16816.F32.BF16 R16, R140.reuse, R154, R16 ;  /* 0x0000009a8c10723c */ /* 0x040fe60000041810 */
[----:B------:R-:W-:Y:S01]  /*abd0*/  ISETP.GE.AND P5, PT, R160, RZ, PT ;  /* 0x000000ffa000720c */ /* 0x000fe20003fa6270 */
[C---:B------:R-:W-:Y:S01]  /*abe0*/  VIADD R150, R116.reuse, 0xffffffdf ;  /* 0xffffffdf74967836 */ /* 0x040fe20000000000 */
[C---:B------:R-:W-:Y:S01]  /*abf0*/  @!P2 IADD3 R159, -R116.reuse, 0x9, RZ ;  /* 0x00000009749fa810 */ /* 0x040fe20007ffe1ff */
[----:B------:R-:W-:Y:S01]  /*ac00*/  VIADD R151, R116, 0xffffffd8 ;  /* 0xffffffd874977836 */ /* 0x000fe20000000000 */
[----:B------:R-:W-:Y:S01]  /*ac10*/  ISETP.GE.AND P6, PT, R118, RZ, PT ;  /* 0x000000ff7600720c */ /* 0x000fe20003fc6270 */
[----:B------:R-:W-:Y:S01]  /*ac20*/  VIADD R153, R116, 0xffffffc8 ;  /* 0xffffffc874997836 */ /* 0x000fe20000000000 */
[----:B------:R-:W-:Y:S01]  /*ac30*/  ISETP.GE.AND P2, PT, R156, RZ, PT ;  /* 0x000000ff9c00720c */ /* 0x000fe20003f46270 */
[C---:B-1----:R-:W-:Y:S03]  /*ac40*/  HMMA.16816.F32.BF16 R20, R140.reuse, R136, R20 ;  /* 0x000000888c14723c */ /* 0x042fe60000041814 */
[C---:B------:R-:W-:Y:S01]  /*ac50*/  @!P0 IADD3 R119, -R116.reuse, 0x10, RZ ;  /* 0x0000001074778810 */ /* 0x040fe20007ffe1ff */
[----:B------:R-:W-:Y:S01]  /*ac60*/  VIADD R152, R116, 0xffffffc7 ;  /* 0xffffffc774987836 */ /* 0x000fe20000000000 */
[----:B------:R-:W-:Y:S01]  /*ac70*/  ISETP.GE.AND P0, PT, R148, RZ, PT ;  /* 0x000000ff9400720c */ /* 0x000fe20003f06270 */
[----:B------:R-:W-:Y:S01]  /*ac80*/  IMAD.MOV.U32 R154, RZ, RZ, R163 ;  /* 0x000000ffff9a7224 */ /* 0x000fe200078e00a3 */
[C---:B------:R-:W-:Y:S01]  /*ac90*/  @!P5 IADD3 R160, -R116.reuse, 0x8, RZ ;  /* 0x0000000874a0d810 */ /* 0x040fe20007ffe1ff */
[C---:B------:R-:W-:Y:S03]  /*aca0*/  HMMA.16816.F32.BF16 R24, R140.reuse, R138, R24 ;  /* 0x0000008a8c18723c */ /* 0x040fe60000041818 */
[----:B------:R-:W-:Y:S02]  /*acb0*/  ISETP.GE.AND P5, PT, R157, RZ, PT ;  /* 0x000000ff9d00720c */ /* 0x000fe40003fa6270 */
[----:B------:R-:W-:Y:S01]  /*acc0*/  @!P6 IADD3 R118, -R116, 0x11, RZ ;  /* 0x000000117476e810 */ /* 0x000fe20007ffe1ff */
[C---:B--2---:R-:W-:Y:S03]  /*acd0*/  HMMA.16816.F32.BF16 R28, R140.reuse, R144, R28 ;  /* 0x000000908c1c723c */ /* 0x044fe6000004181c */
[----:B------:R-:W-:Y:S02]  /*ace0*/  ISETP.GE.AND P6, PT, R150, RZ, PT ;  /* 0x000000ff9600720c */ /* 0x000fe40003fc6270 */
[----:B------:R-:W-:Y:S01]  /*acf0*/  @!P2 IADD3 R156, -R116, 0x19, RZ ;  /* 0x00000019749ca810 */ /* 0x000fe20007ffe1ff */
[----:B------:R-:W-:Y:S03]  /*ad00*/  HMMA.16816.F32.BF16 R32, R140, R146, R32 ;  /* 0x000000928c20723c */ /* 0x000fe60000041820 */
[----:B------:R-:W-:Y:S02]  /*ad10*/  ISETP.GE.AND P2, PT, R158, RZ, PT ;  /* 0x000000ff9e00720c */ /* 0x000fe40003f46270 */
[C---:B------:R-:W-:Y:S02]  /*ad20*/  @!P5 IADD3 R157, -R116.reuse, 0x18, RZ ;  /* 0x00000018749dd810 */ /* 0x040fe40007ffe1ff */
[----:B------:R-:W-:Y:S04]  /*ad30*/  ISETP.GE.AND P5, PT, R151, RZ, PT ;  /* 0x000000ff9700720c */ /* 0x000fe80003fa6270 */
[C---:B------:R-:W-:Y:S02]  /*ad40*/  @!P0 IADD3 R148, -R116.reuse, 0x20, RZ ;  /* 0x0000002074948810 */ /* 0x040fe40007ffe1ff */
[C---:B------:R-:W-:Y:S02]  /*ad50*/  @!P6 IADD3 R150, -R116.reuse, 0x21, RZ ;  /* 0x000000217496e810 */ /* 0x040fe40007ffe1ff */
[----:B------:R-:W-:Y:S02]  /*ad60*/  ISETP.GE.AND P0, PT, R3, RZ, PT ;  /* 0x000000ff0300720c */ /* 0x000fe40003f06270 */
[----:B------:R-:W-:Y:S02]  /*ad70*/  @!P2 IADD3 R158, -R116, 0x29, RZ ;  /* 0x00000029749ea810 */ /* 0x000fe40007ffe1ff */
[----:B------:R-:W-:Y:S02]  /*ad80*/  ISETP.GE.AND P6, PT, R2, RZ, PT ;  /* 0x000000ff0200720c */ /* 0x000fe40003fc6270 */
[----:B------:R-:W-:Y:S02]  /*ad90*/  @!P5 IADD3 R151, -R116, 0x28, RZ ;  /* 0x000000287497d810 */ /* 0x000fe40007ffe1ff */
[----:B------:R-:W-:Y:S02]  /*ada0*/  ISETP.GE.AND P5, PT, R153, RZ, PT ;  /* 0x000000ff9900720c */ /* 0x000fe40003fa6270 */
[----:B------:R-:W-:Y:S02]  /*adb0*/  ISETP.GE.AND P2, PT, R152, RZ, PT ;  /* 0x000000ff9800720c */ /* 0x000fe40003f46270 */
[----:B------:R-:W-:Y:S02]  /*adc0*/  I2FP.F32.S32 R149, R149 ;  /* 0x0000009500957245 */ /* 0x000fe40000201400 */
[C---:B------:R-:W-:Y:S02]  /*add0*/  @!P0 IADD3 R3, -R116.reuse, 0x30, RZ ;  /* 0x0000003074038810 */ /* 0x040fe40007ffe1ff */
[----:B------:R-:W-:Y:S01]  /*ade0*/  I2FP.F32.S32 R160, R160 ;  /* 0x000000a000a07245 */ /* 0x000fe20000201400 */
[C---:B------:R-:W-:Y:S01]  /*adf0*/  FFMA.FTZ R5, R149.reuse, -UR5, R5 ;  /* 0x8000000595057c23 */ /* 0x040fe20008010005 */
[----:B------:R-:W-:Y:S01]  /*ae00*/  @!P6 IADD3 R2, -R116, 0x31, RZ ;  /* 0x000000317402e810 */ /* 0x000fe20007ffe1ff */
[----:B------:R-:W-:Y:S01]  /*ae10*/  FFMA.FTZ R11, R149, -UR5, R11 ;  /* 0x80000005950b7c23 */ /* 0x000fe2000801000b */
[----:B------:R-:W-:Y:S01]  /*ae20*/  I2FP.F32.S32 R162, R162 ;  /* 0x000000a200a27245 */ /* 0x000fe20000201400 */
[----:B------:R-:W-:Y:S01]  /*ae30*/  FFMA.FTZ R8, R160, -UR5, R8 ;  /* 0x80000005a0087c23 */ /* 0x000fe20008010008 */
[----:B------:R-:W-:Y:S01]  /*ae40*/  @!P5 IADD3 R153, -R116, 0x38, RZ ;  /* 0x000000387499d810 */ /* 0x000fe20007ffe1ff */
[----:B------:R-:W-:Y:S01]  /*ae50*/  FFMA.FTZ R14, R160, -UR5, R14 ;  /* 0x80000005a00e7c23 */ /* 0x000fe2000801000e */
[----:B------:R-:W-:Y:S01]  /*ae60*/  @!P2 IADD3 R152, -R116, 0x39, RZ ;  /* 0x000000397498a810 */ /* 0x000fe20007ffe1ff */
[----:B------:R-:W-:Y:S01]  /*ae70*/  FFMA.FTZ R6, R162, -UR5, R6 ;  /* 0x80000005a2067c23 */ /* 0x000fe20008010006 */
[----:B------:R-:W-:Y:S02]  /*ae80*/  I2FP.F32.S32 R116, R154 ;  /* 0x0000009a00747245 */ /* 0x000fe40000201400 */
[----:B------:R-:W-:Y:S02]  /*ae90*/  I2FP.F32.S32 R159, R159 ;  /* 0x0000009f009f7245 */ /* 0x000fe40000201400 */
[----:B------:R-:W-:Y:S01]  /*aea0*/  I2FP.F32.S32 R119, R119 ;  /* 0x0000007700777245 */ /* 0x000fe20000201400 */
[C---:B------:R-:W-:Y:S01]  /*aeb0*/  FFMA.FTZ R4, R116.reuse, -UR5, R4 ;  /* 0x8000000574047c23 */ /* 0x040fe20008010004 */
[----:B------:R-:W-:Y:S01]  /*aec0*/  I2FP.F32.S32 R161, R161 ;  /* 0x000000a100a17245 */ /* 0x000fe20000201400 */
[----:B------:R-:W-:Y:S01]  /*aed0*/  FFMA.FTZ R10, R116, -UR5, R10 ;  /* 0x80000005740a7c23 */ /* 0x000fe2000801000a */
[----:B------:R-:W-:Y:S01]  /*aee0*/  I2FP.F32.S32 R118, R118 ;  /* 0x0000007600767245 */ /* 0x000fe20000201400 */
[----:B------:R-:W-:Y:S01]  /*aef0*/  FFMA.FTZ R9, R159, -UR5, R9 ;  /* 0x800000059f097c23 */ /* 0x000fe20008010009 */
[----:B------:R-:W-:Y:S01]  /*af00*/  FMNMX.FTZ R116, R4, R0, !PT ;  /* 0x0000000004747209 */ /* 0x000fe20007810000 */
[C---:B------:R-:W-:Y:S01]  /*af10*/  FFMA.FTZ R12, R119.reuse, -UR5, R12 ;  /* 0x80000005770c7c23 */ /* 0x040fe2000801000c */
[----:B------:R-:W-:Y:S01]  /*af20*/  FMNMX.FTZ R136, R6, R117, !PT ;  /* 0x0000007506887209 */ /* 0x000fe20007810000 */
[----:B------:R-:W-:Y:S01]  /*af30*/  FFMA.FTZ R18, R119, -UR5, R18 ;  /* 0x8000000577127c23 */ /* 0x000fe20008010012 */
[----:B------:R-:W-:Y:S01]  /*af40*/  FMNMX.FTZ R116, R5, R116, !PT ;  /* 0x0000007405747209 */ /* 0x000fe20007810000 */
[----:B------:R-:W-:Y:S01]  /*af50*/  FFMA.FTZ R7, R161, -UR5, R7 ;  /* 0x80000005a1077c23 */ /* 0x000fe20008010007 */
[----:B------:R-:W-:Y:S01]  /*af60*/  I2FP.F32.S32 R157, R157 ;  /* 0x0000009d009d7245 */ /* 0x000fe20000201400 */
[----:B------:R-:W-:Y:S01]  /*af70*/  FFMA.FTZ R13, R118, -UR5, R13 ;  /* 0x80000005760d7c23 */ /* 0x000fe2000801000d */
[----:B------:R-:W-:Y:S01]  /*af80*/  FMNMX.FTZ R119, R8, R116, !PT ;  /* 0x0000007408777209 */ /* 0x000fe20007810000 */
[----:B------:R-:W-:Y:S01]  /*af90*/  FFMA.FTZ R19, R118, -UR5, R19 ;  /* 0x8000000576137c23 */ /* 0x000fe20008010013 */
[----:B------:R-:W-:Y:S01]  /*afa0*/  I2FP.F32.S32 R118, R148 ;  /* 0x0000009400767245 */ /* 0x000fe20000201400 */
[----:B------:R-:W-:Y:S01]  /*afb0*/  FFMA.FTZ R16, R157, -UR5, R16 ;  /* 0x800000059d107c23 */ /* 0x000fe20008010010 */
[----:B------:R-:W-:Y:S01]  /*afc0*/  FMNMX.FTZ R119, R9, R119, !PT ;  /* 0x0000007709777209 */ /* 0x000fe20007810000 */
[----:B------:R-:W-:Y:S01]  /*afd0*/  FFMA.FTZ R15, R159, -UR5, R15 ;  /* 0x800000059f0f7c23 */ /* 0x000fe2000801000f */
[----:B------:R-:W-:Y:S01]  /*afe0*/  FMNMX.FTZ R136, R7, R136, !PT ;  /* 0x0000008807887209 */ /* 0x000fe20007810000 */
[----:B------:R-:W-:Y:S01]  /*aff0*/  FFMA.FTZ R20, R118, -UR5, R20 ;  /* 0x8000000576147c23 */ /* 0x000fe20008010014 */
[----:B------:R-:W-:Y:S01]  /*b000*/  FMNMX.FTZ R119, R12, R119, !PT ;  /* 0x000000770c777209 */ /* 0x000fe20007810000 */
[----:B------:R-:W-:Y:S01]  /*b010*/  FFMA.FTZ R26, R118, -UR5, R26 ;  /* 0x80000005761a7c23 */ /* 0x000fe2000801001a */
[----:B------:R-:W-:Y:S01]  /*b020*/  I2FP.F32.S32 R156, R156 ;  /* 0x0000009c009c7245 */ /* 0x000fe20000201400 */
[----:B------:R-:W-:Y:S01]  /*b030*/  FFMA.FTZ R22, R157, -UR5, R22 ;  /* 0x800000059d167c23 */ /* 0x000fe20008010016 */
[----:B------:R-:W-:Y:S02]  /*b040*/  I2FP.F32.S32 R116, R150 ;  /* 0x0000009600747245 */ /* 0x000fe40000201400 */
[----:B------:R-:W-:Y:S01]  /*b050*/  FMNMX.FTZ R118, R10, R136, !PT ;  /* 0x000000880a767209 */ /* 0x000fe20007810000 */
[----:B------:R-:W-:Y:S01]  /*b060*/  FFMA.FTZ R17, R156, -UR5, R17 ;  /* 0x800000059c117c23 */ /* 0x000fe20008010011 */
[----:B------:R-:W-:Y:S01]  /*b070*/  FMNMX.FTZ R119, R13, R119, !PT ;  /* 0x000000770d777209 */ /* 0x000fe20007810000 */
[C---:B------:R-:W-:Y:S01]  /*b080*/  FFMA.FTZ R21, R116.reuse, -UR5, R21 ;  /* 0x8000000574157c23 */ /* 0x040fe20008010015 */
[----:B------:R-:W-:Y:S01]  /*b090*/  FMNMX.FTZ R137, R11, R118, !PT ;  /* 0x000000760b897209 */ /* 0x000fe20007810000 */
[----:B------:R-:W-:Y:S01]  /*b0a0*/  FFMA.FTZ R27, R116, -UR5, R27 ;  /* 0x80000005741b7c23 */ /* 0x000fe2000801001b */
[----:B------:R-:W-:Y:S01]  /*b0b0*/  FMNMX.FTZ R136, R16, R119, !PT ;  /* 0x0000007710887209 */ /* 0x000fe20007810000 */
[----:B------:R-:W-:Y:S01]  /*b0c0*/  FFMA.FTZ R23, R156, -UR5, R23 ;  /* 0x800000059c177c23 */ /* 0x000fe20008010017 */
        /* <DEDUP_REMOVED lines=9> */
[----:B------:R-:W-:Y:S01]  /*b160*/  FMNMX.FTZ R116, R18, R116, !PT ;  /* 0x0000007412747209 */ /* 0x000fe20007810000 */
[----:B------:R-:W-:Y:S01]  /*b170*/  FFMA.FTZ R31, R118, -UR5, R31 ;  /* 0x80000005761f7c23 */ /* 0x000fe2000801001f */
        /* <DEDUP_REMOVED lines=9> */
[----:B------:R-:W-:Y:S02]  /*b210*/  PLOP3.LUT P0, PT, PT, PT, UP0, 0x80, 0x0 ;  /* 0x000000000000781c */ /* 0x000fe40003f0f008 */
        /* <DEDUP_REMOVED lines=11> */
[----:B------:R-:W-:Y:S01]  /*b2d0*/  FMNMX.FTZ R146, R33, R146, !PT ;  /* 0x0000009221927209 */ /* 0x000fe20007810000 */
[----:B------:R-:W-:Y:S06]  /*b2e0*/  @P0 BRA `(.L_x_1017) ;  /* 0xffffffdc00a00947 */ /* 0x000fec000383ffff */
.L_x_1016:
[----:B------:R-:W2:Y:S01]  /*b2f0*/  LDL.64 R208, [R1+0x20] ;  /* 0x0000200001d07983 */ /* 0x000ea20000100a00 */
[----:B------:R-:W-:Y:S01]  /*b300*/  FFMA.FTZ R34, R3, -UR5, R34 ;  /* 0x8000000503227c23 */ /* 0x000fe20008010022 */
[----:B------:R-:W-:Y:S01]  /*b310*/  FMNMX.FTZ R3, R31, R147, !PT ;  /* 0x000000931f037209 */ /* 0x000fe20007810000 */
[----:B------:R-:W-:Y:S01]  /*b320*/  FFMA.FTZ R35, R2, -UR5, R35 ;  /* 0x8000000502237c23 */ /* 0x000fe20008010023 */
[----:B-1----:R-:W-:Y:S01]  /*b330*/  IMAD.MOV.U32 R144, RZ, RZ, 0x7054 ;  /* 0x00007054ff907424 */ /* 0x002fe200078e00ff */
[----:B------:R-:W-:Y:S01]  /*b340*/  UIADD3 UR22, UR28, -0x61c88647, URZ ;  /* 0x9e3779b91c167890 */ /* 0x000fe2000fffe03f */
[----:B------:R-:W-:Y:S01]  /*b350*/  FMNMX.FTZ R2, R34, R3, !PT ;  /* 0x0000000322027209 */ /* 0x000fe20007810000 */
[----:B------:R-:W1:Y:S01]  /*b360*/  SHFL.BFLY PT, R116, R146, 0x2, 0x1f ;  /* 0x0c401f0092747f89 */ /* 0x000e6200000e0000 */
[----:B------:R-:W-:Y:S01]  /*b370*/  UIADD3 UR23, UR28, -0x4ab325aa, URZ ;  /* 0xb54cda561c177890 */ /* 0x000fe2000fffe03f */
[----:B------:R-:W-:Y:S01]  /*b380*/  IMAD.U32 R172, RZ, RZ, UR12 ;  /* 0x0000000cffac7e24 */ /* 0x000fe2000f8e00ff */
[----:B------:R-:W-:Y:S05]  /*b390*/  FMNMX.FTZ R2, R35, R2, !PT ;  /* 0x0000000223027209 */ /* 0x000fea0007810000 */
[----:B------:R-:W-:Y:S01]  /*b3a0*/  LDSM.16.MT88.4 R140, [R177+0xc000] ;  /* 0x00c00000b18c783b */ /* 0x000fe20000004200 */
[----:B------:R-:W-:Y:S01]  /*b3b0*/  UIADD3 UR10, UR29, -0x4498517b, URZ ;  /* 0xbb67ae851d0a7890 */ /* 0x000fe2000fffe03f */
[----:B------:R-:W-:Y:S01]  /*b3c0*/  PRMT R172, R172, R144, UR12 ;  /* 0x0000000cacac7e16 */ /* 0x000fe20008000090 */
[----:B------:R-:W-:Y:S02]  /*b3d0*/  UIADD3 UR19, UR29, 0x76cf5d0a, URZ ;  /* 0x76cf5d0a1d137890 */ /* 0x000fe4000fffe03f */
[----:B------:R-:W-:Y:S03]  /*b3e0*/  UIADD3 UR18, UR28, -0x255992d5, URZ ;  /* 0xdaa66d2b1c127890 */ /* 0x000fe6000fffe03f */
[----:B------:R-:W-:Y:S01]  /*b3f0*/  LDSM.16.MT88.4 R148, [R180+0xc000] ;  /* 0x00c00000b494783b */ /* 0x000fe20000004200 */
[----:B------:R-:W-:Y:S02]  /*b400*/  USHF.L.U32 UR26, UR33, 0x1, URZ ;  /* 0x00000001211a7899 */ /* 0x000fe4000800063f */
[----:B------:R-:W-:Y:S02]  /*b410*/  UIADD3 UR24, UR28, 0x3c6ef372, URZ ;  /* 0x3c6ef3721c187890 */ /* 0x000fe4000fffe03f */
[----:B------:R-:W-:Y:S02]  /*b420*/  ULOP3.LUT UR11, UR26, UR29, URZ, 0x3c, !UPT ;  /* 0x0000001d1a0b7292 */ /* 0x000fe4000f8e3c3f */
[----:B------:R-:W-:Y:S01]  /*b430*/  UIADD3 UR17, UR29, 0x32370b8f, URZ ;  /* 0x32370b8f1d117890 */ /* 0x000fe2000fffe03f */
[----:B------:R-:W3:Y:S01]  /*b440*/  SHFL.BFLY PT, R118, R2, 0x2, 0x1f ;  /* 0x0c401f0002767f89 */ /* 0x000ee200000e0000 */
[----:B------:R-:W-:Y:S02]  /*b450*/  UIADD3 UR16, UR28, 0x78dde6e4, URZ ;  /* 0x78dde6e41c107890 */ /* 0x000fe4000fffe03f */
[----:B------:R-:W-:Y:S01]  /*b460*/  LOP3.LUT R3, R219, UR11, RZ, 0x3c, !PT ;  /* 0x0000000bdb037c12 */ /* 0x000fe2000f8e3cff */
[----:B------:R-:W-:Y:S01]  /*b470*/  UIADD3 UR11, UR29, -0x126145ec, URZ ;  /* 0xed9eba141d0b7890 */ /* 0x000fe2000fffe03f */
[----:B-1----:R-:W-:Y:S01]  /*b480*/  FMNMX.FTZ R116, R146, R116, !PT ;  /* 0x0000007492747209 */ /* 0x002fe20007810000 */
[----:B------:R-:W-:Y:S02]  /*b490*/  UIADD3 UR26, UR26, 0x1, URZ ;  /* 0x000000011a1a7890 */ /* 0x000fe4000fffe03f */
[----:B------:R-:W-:Y:S01]  /*b4a0*/  LDSM.16.MT88.4 R144, [R178+0xc000] ;  /* 0x00c00000b290783b */ /* 0x000fe20000004200 */
[----:B------:R-:W-:Y:S01]  /*b4b0*/  IMAD.WIDE.U32 R138, R3, -0x326172a9, RZ ;  /* 0xcd9e8d57038a7825 */ /* 0x000fe200078e00ff */
[----:B------:R-:W-:Y:S06]  /*b4c0*/  ULOP3.LUT UR26, UR26, UR29, URZ, 0x3c, !UPT ;  /* 0x0000001d1a1a7292 */ /* 0x000fec000f8e3c3f */
[----:B------:R-:W1:Y:S01]  /*b4d0*/  SHFL.BFLY PT, R119, R116, 0x1, 0x1f ;  /* 0x0c201f0074777f89 */ /* 0x000e6200000e0000 */
[----:B---3--:R-:W-:Y:S02]  /*b4e0*/  FMNMX.FTZ R118, R2, R118, !PT ;  /* 0x0000007602767209 */ /* 0x008fe40007810000 */
[----:B------:R-:W-:Y:S01]  /*b4f0*/  LOP3.LUT R2, R217, UR10, R218, 0x96, !PT ;  /* 0x0000000ad9027c12 */ /* 0x000fe2000f8e96da */
[----:B------:R-:W-:Y:S04]  /*b500*/  UIADD3 UR10, UR29, -0x56f99767, URZ ;  /* 0xa90668991d0a7890 */ /* 0x000fe8000fffe03f */
        /* <DEDUP_REMOVED lines=18> */
[----:B------:R-:W-:Y:S06]  /*b630*/  FFMA.FTZ R24, R24, UR4, -R167 ;  /* 0x0000000418187c23 */ /* 0x000fec00080108a7 */
[----:B------:R-:W-:Y:S10]  /*b640*/  MUFU.EX2 R212, R12 ;  /* 0x0000000c00d47308 */ /* 0x000ff40000000800 */
[----:B------:R-:W1:Y:S10]  /*b650*/  MUFU.EX2 R201, R4 ;  /* 0x0000000400c97308 */ /* 0x000e740000000800 */
[----:B------:R-:W-:Y:S10]  /*b660*/  MUFU.EX2 R206, R9 ;  /* 0x0000000900ce7308 */ /* 0x000ff40000000800 */
[----:B------:R-:W4:Y:S01]  /*b670*/  MUFU.EX2 R214, R13 ;  /* 0x0000000d00d67308 */ /* 0x000f220000000800 */
[----:B-1----:R-:W-:Y:S04]  /*b680*/  F2FP.BF16.F32.PACK_AB R160, R202, R201 ;  /* 0x000000c9caa0723e */ /* 0x002fe800000010ff */
[----:B------:R-:W-:Y:S05]  /*b690*/  PRMT R119, R160, 0x7632, R119 ;  /* 0x00007632a0777816 */ /* 0x000fea0000000077 */
[----:B------:R-:W-:Y:S10]  /*b6a0*/  MUFU.EX2 R221, R16 ;  /* 0x0000001000dd7308 */ /* 0x000ff40000000800 */
[----:B------:R-:W1:Y:S01]  /*b6b0*/  MUFU.EX2 R222, R17 ;  /* 0x0000001100de7308 */ /* 0x000e620000000800 */
[----:B----4-:R-:W-:Y:S04]  /*b6c0*/  F2FP.BF16.F32.PACK_AB R157, R214, R212 ;  /* 0x000000d4d69d723e */ /* 0x010fe800000010ff */
[----:B------:R-:W-:Y:S02]  /*b6d0*/  PRMT R156, R157, 0x7632, R156 ;  /* 0x000076329d9c7816 */ /* 0x000fe4000000009c */
[----:B--2---:R-:W-:Y:S01]  /*b6e0*/  LOP3.LUT R2, R139, UR22, R208, 0x96, !PT ;  /* 0x000000168b027c12 */ /* 0x004fe2000f8e96d0 */
[----:B------:R-:W-:Y:S02]  /*b6f0*/  IMAD.WIDE.U32 R138, R138, -0x2daee0ad, RZ ;  /* 0xd2511f538a8a7825 */ /* 0x000fe400078e00ff */
[----:B------:R-:W-:Y:S02]  /*b700*/  MUFU.EX2 R209, R21 ;  /* 0x0000001500d17308 */ /* 0x000fe40000000800 */
        /* <DEDUP_REMOVED lines=10> */
[----:B------:R-:W-:Y:S01]  /*b7b0*/  IMAD.WIDE.U32 R4, R4, -0x2daee0ad, RZ ;  /* 0xd2511f5304047825 */ /* 0x000fe200078e00ff */
[----:B-1----:R-:W-:Y:S02]  /*b7c0*/  F2FP.BF16.F32.PACK_AB R153, R222, R221 ;  /* 0x000000ddde99723e */ /* 0x002fe400000010ff */
[----:B------:R-:W-:Y:S01]  /*b7d0*/  FSEL R118, R118, RZ, P0 ;  /* 0x000000ff76767208 */ /* 0x000fe20000000000 */
[----:B------:R-:W-:Y:S01]  /*b7e0*/  IMAD.WIDE.U32 R174, R136, -0x2daee0ad, RZ ;  /* 0xd2511f5388ae7825 */ /* 0x000fe200078e00ff */
[----:B------:R-:W-:Y:S03]  /*b7f0*/  LOP3.LUT R5, R5, UR11, R138, 0x96, !PT ;  /* 0x0000000b05057c12 */ /* 0x000fe6000f8e968a */
[----:B------:R-:W-:Y:S01]  /*b800*/  FFMA.FTZ R6, R6, UR4, -R118 ;  /* 0x0000000406067c23 */ /* 0x000fe20008010876 */
[----:B------:R-:W-:Y:S01]  /*b810*/  LOP3.LUT R168, R175, UR10, R4, 0x96, !PT ;  /* 0x0000000aafa87c12 */ /* 0x000fe2000f8e9604 */
[--C-:B------:R-:W-:Y:S01]  /*b820*/  FFMA.FTZ R7, R7, UR4, -R118.reuse ;  /* 0x0000000407077c23 */ /* 0x100fe20008010876 */
[----:B------:R-:W1:Y:S01]  /*b830*/  MUFU.EX2 R175, R8 ;  /* 0x0000000800af7308 */ /* 0x000e620000000800 */
[----:B------:R-:W-:Y:S04]  /*b840*/  IMAD.WIDE.U32 R170, R5, -0x326172a9, RZ ;  /* 0xcd9e8d5705aa7825 */ /* 0x000fe800078e00ff */
[--C-:B------:R-:W-:Y:S01]  /*b850*/  FFMA.FTZ R10, R10, UR4, -R118.reuse ;  /* 0x000000040a0a7c23 */ /* 0x100fe20008010876 */
[--C-:B------:R-:W-:Y:S01]  /*b860*/  FFMA.FTZ R11, R11, UR4, -R118.reuse ;  /* 0x000000040b0b7c23 */ /* 0x100fe20008010876 */
[----:B------:R-:W-:Y:S04]  /*b870*/  IMAD.WIDE.U32 R168, R168, -0x326172a9, RZ ;  /* 0xcd9e8d57a8a87825 */ /* 0x000fe800078e00ff */
[--C-:B------:R-:W-:Y:S01]  /*b880*/  FFMA.FTZ R14, R14, UR4, -R118.reuse ;  /* 0x000000040e0e7c23 */ /* 0x100fe20008010876 */
[----:B------:R2:W-:Y:S01]  /*b890*/  MUFU.EX2 R200, R6 ;  /* 0x0000000600c87308 */ /* 0x0005e20000000800 */
[--C-:B------:R-:W-:Y:S01]  /*b8a0*/  FFMA.FTZ R15, R15, UR4, -R118.reuse ;  /* 0x000000040f0f7c23 */ /* 0x100fe20008010876 */
[----:B------:R-:W-:Y:S01]  /*b8b0*/  LOP3.LUT R4, R168, 0xffff, RZ, 0xc0, !PT ;  /* 0x0000ffffa8047812 */ /* 0x000fe200078ec0ff */
[--C-:B------:R-:W-:Y:S01]  /*b8c0*/  FFMA.FTZ R18, R18, UR4, -R118.reuse ;  /* 0x0000000412127c23 */ /* 0x100fe20008010876 */
[----:B------:R-:W-:Y:S01]  /*b8d0*/  LOP3.LUT R2, R168, 0xff, RZ, 0xc0, !PT ;  /* 0x000000ffa8027812 */ /* 0x000fe200078ec0ff */
[----:B------:R-:W-:Y:S01]  /*b8e0*/  FFMA.FTZ R19, R19, UR4, -R118 ;  /* 0x0000000413137c23 */ /* 0x000fe20008010876 */
[----:B------:R-:W-:Y:S01]  /*b8f0*/  SHF.R.U32.HI R4, RZ, 0x8, R4 ;  /* 0x00000008ff047819 */ /* 0x000fe20000011604 */
[--C-:B------:R-:W-:Y:S03]  /*b900*/  FFMA.FTZ R22, R22, UR4, -R118.reuse ;  /* 0x0000000416167c23 */ /* 0x100fe60008010876 */
[----:B------:R3:W4:Y:S01]  /*b910*/  MUFU.EX2 R223, R7 ;  /* 0x0000000700df7308 */ /* 0x0007220000000800 */
[----:B-1----:R-:W-:Y:S01]  /*b920*/  F2FP.BF16.F32.PACK_AB R164, R206, R175 ;  /* 0x000000afcea4723e */ /* 0x002fe200000010ff */
[----:B------:R-:W-:Y:S01]  /*b930*/  FFMA.FTZ R26, R26, UR4, -R118 ;  /* 0x000000041a1a7c23 */ /* 0x000fe20008010876 */
[----:B------:R-:W-:Y:S01]  /*b940*/  PRMT R138, R2, 0x5410, R4 ;  /* 0x00005410028a7816 */ /* 0x000fe20000000004 */
[----:B------:R-:W-:Y:S01]  /*b950*/  FFMA.FTZ R27, R27, UR4, -R118 ;  /* 0x000000041b1b7c23 */ /* 0x000fe20008010876 */
[----:B------:R-:W-:Y:S02]  /*b960*/  SHF.R.U32.HI R4, RZ, 0x10, R168 ;  /* 0x00000010ff047819 */ /* 0x000fe400000116a8 */
[----:B------:R-:W-:Y:S03]  /*b970*/  LOP3.LUT R2, R169, UR23, R170, 0x96, !PT ;  /* 0x00000017a9027c12 */ /* 0x000fe6000f8e96aa */
[----:B------:R-:W-:Y:S01]  /*b980*/  MUFU.EX2 R205, R10 ;  /* 0x0000000a00cd7308 */ /* 0x000fe20000000800 */
[----:B------:R-:W-:Y:S02]  /*b990*/  LOP3.LUT R8, R4, 0xff, RZ, 0xc0, !PT ;  /* 0x000000ff04087812 */ /* 0x000fe400078ec0ff */
[C---:B------:R-:W-:Y:S02]  /*b9a0*/  LOP3.LUT R4, R2.reuse, 0xffff, RZ, 0xc0, !PT ;  /* 0x0000ffff02047812 */ /* 0x040fe400078ec0ff */
[----:B--2---:R-:W-:Y:S02]  /*b9b0*/  SHF.R.U32.HI R6, RZ, 0x10, R2 ;  /* 0x00000010ff067819 */ /* 0x004fe40000011602 */
[----:B------:R-:W-:Y:S03]  /*b9c0*/  SHF.R.U32.HI R5, RZ, 0x8, R4 ;  /* 0x00000008ff057819 */ /* 0x000fe60000011604 */
[----:B------:R-:W1:Y:S01]  /*b9d0*/  MUFU.EX2 R207, R11 ;  /* 0x0000000b00cf7308 */ /* 0x000e620000000800 */
[----:B---3--:R-:W-:Y:S02]  /*b9e0*/  LOP3.LUT R7, R2, 0xff, RZ, 0xc0, !PT ;  /* 0x000000ff02077812 */ /* 0x008fe400078ec0ff */
[----:B------:R-:W-:Y:S02]  /*b9f0*/  SHF.R.U32.HI R4, RZ, 0x18, R2 ;  /* 0x00000018ff047819 */ /* 0x000fe40000011602 */
[----:B------:R-:W-:Y:S02]  /*ba00*/  LOP3.LUT R2, R6, 0xff, RZ, 0xc0, !PT ;  /* 0x000000ff06027812 */ /* 0x000fe400078ec0ff */
[----:B------:R-:W-:Y:S03]  /*ba10*/  PRMT R5, R7, 0x5410, R5 ;  /* 0x0000541007057816 */ /* 0x000fe60000000005 */
[----:B------:R-:W-:Y:S01]  /*ba20*/  MUFU.EX2 R211, R14 ;  /* 0x0000000e00d37308 */ /* 0x000fe20000000800 */
[----:B------:R-:W-:Y:S01]  /*ba30*/  PRMT R4, R2, 0x5410, R4 ;  /* 0x0000541002047816 */ /* 0x000fe20000000004 */
[----:B------:R-:W-:Y:S01]  /*ba40*/  FMUL.FTZ R2, R0, UR4 ;  /* 0x0000000400027c20 */ /* 0x000fe20008410000 */
[----:B------:R-:W-:Y:S01]  /*ba50*/  FADD.FTZ R0, -R3, R117 ;  /* 0x0000007503007221 */ /* 0x000fe20000010100 */
[----:B----4-:R-:W-:Y:S02]  /*ba60*/  F2FP.BF16.F32.PACK_AB R165, R223, R200 ;  /* 0x000000c8dfa5723e */ /* 0x010fe400000010ff */
[--C-:B------:R-:W-:Y:S01]  /*ba70*/  HSET2.LE.AND R136, R5, R172.reuse, PT ;  /* 0x000000ac05887233 */ /* 0x100fe20003803000 */
[----:B------:R-:W-:Y:S01]  /*ba80*/  FMUL.FTZ R0, R0, UR4 ;  /* 0x0000000400007c20 */ /* 0x000fe20008410000 */
[--C-:B------:R-:W-:Y:S02]  /*ba90*/  HSET2.LE.AND R137, R4, R172.reuse, PT ;  /* 0x000000ac04897233 */ /* 0x100fe40003803000 */
[----:B------:R-:W2:Y:S01]  /*baa0*/  MUFU.EX2 R2, R2 ;  /* 0x0000000200027308 */ /* 0x000ea20000000800 */
[----:B------:R-:W-:Y:S02]  /*bab0*/  PRMT R4, R160, 0x5410, R119 ;  /* 0x00005410a0047816 */ /* 0x000fe40000000077 */
[C---:B------:R-:W-:Y:S02]  /*bac0*/  PRMT R166, R165.reuse, 0x7632, R166 ;  /* 0x00007632a5a67816 */ /* 0x040fe400000000a6 */
[----:B------:R-:W-:Y:S02]  /*bad0*/  LOP3.LUT R136, R136, R4, RZ, 0xc0, !PT ;  /* 0x0000000488887212 */ /* 0x000fe400078ec0ff */
[----:B------:R-:W-:Y:S03]  /*bae0*/  SHF.R.U32.HI R9, RZ, 0x18, R168 ;  /* 0x00000018ff097819 */ /* 0x000fe600000116a8 */
[----:B------:R-:W3:Y:S01]  /*baf0*/  MUFU.EX2 R0, R0 ;  /* 0x0000000000007308 */ /* 0x000ee20000000800 */
[----:B------:R-:W-:Y:S02]  /*bb00*/  PRMT R4, R165, 0x5410, R166 ;  /* 0x00005410a5047816 */ /* 0x000fe400000000a6 */
[----:B------:R-:W-:Y:S02]  /*bb10*/  PRMT R163, R164, 0x7632, R163 ;  /* 0x00007632a4a37816 */ /* 0x000fe400000000a3 */
[----:B-1----:R-:W-:Y:S02]  /*bb20*/  F2FP.BF16.F32.PACK_AB R162, R207, R205 ;  /* 0x000000cdcfa2723e */ /* 0x002fe400000010ff */
[----:B------:R-:W-:Y:S03]  /*bb30*/  PRMT R8, R8, 0x5410, R9 ;  /* 0x0000541008087816 */ /* 0x000fe60000000009 */
[----:B------:R1:W4:Y:S01]  /*bb40*/  MUFU.EX2 R213, R15 ;  /* 0x0000000f00d57308 */ /* 0x0003220000000800 */
[----:B------:R-:W-:Y:S01]  /*bb50*/  LOP3.LUT R137, R137, R4, RZ, 0xc0, !PT ;  /* 0x0000000489897212 */ /* 0x000fe200078ec0ff */
[C---:B--2---:R-:W-:Y:S01]  /*bb60*/  FMUL.FTZ R5, R2.reuse, R125 ;  /* 0x0000007d02057220 */ /* 0x044fe20000410000 */
[--C-:B------:R-:W-:Y:S01]  /*bb70*/  HSET2.LE.AND R138, R138, R172.reuse, PT ;  /* 0x000000ac8a8a7233 */ /* 0x100fe20003803000 */
[----:B------:R-:W-:Y:S01]  /*bb80*/  FMUL.FTZ R9, R2, R121 ;  /* 0x0000007902097220 */ /* 0x000fe20000410000 */
[----:B------:R-:W-:Y:S01]  /*bb90*/  PRMT R4, R164, 0x5410, R163 ;  /* 0x00005410a4047816 */ /* 0x000fe200000000a3 */
[----:B------:R-:W-:Y:S01]  /*bba0*/  FMUL.FTZ R36, R2, R36 ;  /* 0x0000002402247220 */ /* 0x000fe20000410000 */
[----:B------:R-:W-:Y:S01]  /*bbb0*/  PRMT R161, R162, 0x7632, R161 ;  /* 0x00007632a2a17816 */ /* 0x000fe200000000a1 */
[----:B------:R-:W-:Y:S01]  /*bbc0*/  FMUL.FTZ R37, R2, R37 ;  /* 0x0000002502257220 */ /* 0x000fe20000410000 */
[--C-:B------:R-:W-:Y:S01]  /*bbd0*/  HSET2.LE.AND R139, R8, R172.reuse, PT ;  /* 0x000000ac088b7233 */ /* 0x100fe20003803000 */
[----:B---3--:R-:W-:Y:S01]  /*bbe0*/  FMUL.FTZ R6, R0, R126 ;  /* 0x0000007e00067220 */ /* 0x008fe20000410000 */
[----:B------:R-:W-:Y:S01]  /*bbf0*/  LOP3.LUT R138, R138, R4, RZ, 0xc0, !PT ;  /* 0x000000048a8a7212 */ /* 0x000fe200078ec0ff */
[----:B------:R-:W-:Y:S01]  /*bc00*/  FMUL.FTZ R7, R0, R127 ;  /* 0x0000007f00077220 */ /* 0x000fe20000410000 */
[----:B------:R-:W-:Y:S01]  /*bc10*/  PRMT R4, R162, 0x5410, R161 ;  /* 0x00005410a2047816 */ /* 0x000fe200000000a1 */
[----:B------:R-:W-:Y:S01]  /*bc20*/  FMUL.FTZ R8, R2, R120 ;  /* 0x0000007802087220 */ /* 0x000fe20000410000 */
[C---:B------:R-:W-:Y:S01]  /*bc30*/  FMUL.FTZ R10, R0.reuse, R122 ;  /* 0x0000007a000a7220 */ /* 0x040fe20000410000 */
[----:B------:R-:W-:Y:S01]  /*bc40*/  FMUL.FTZ R11, R0, R123 ;  /* 0x0000007b000b7220 */ /* 0x000fe20000410000 */
[----:B------:R-:W-:Y:S01]  /*bc50*/  LOP3.LUT R139, R139, R4, RZ, 0xc0, !PT ;  /* 0x000000048b8b7212 */ /* 0x000fe200078ec0ff */
[----:B------:R-:W-:Y:S01]  /*bc60*/  FMUL.FTZ R4, R2, R124 ;  /* 0x0000007c02047220 */ /* 0x000fe20000410000 */
[----:B------:R-:W2:Y:S01]  /*bc70*/  LDSM.16.MT88.4 R120, [R179+0xc000] ;  /* 0x00c00000b378783b */ /* 0x000ea20000004200 */
[----:B-1----:R-:W-:Y:S01]  /*bc80*/  FMUL.FTZ R15, R0, R131 ;  /* 0x00000083000f7220 */ /* 0x002fe20000410000 */
[C---:B------:R-:W-:Y:S01]  /*bc90*/  FMUL.FTZ R52, R2.reuse, R52 ;  /* 0x0000003402347220 */ /* 0x040fe20000410000 */
[----:B------:R-:W-:Y:S01]  /*bca0*/  FMUL.FTZ R53, R2, R53 ;  /* 0x0000003502357220 */ /* 0x000fe20000410000 */
[C---:B------:R-:W-:Y:S01]  /*bcb0*/  FMUL.FTZ R54, R0.reuse, R54 ;  /* 0x0000003600367220 */ /* 0x040fe20000410000 */
[C---:B------:R-:W-:Y:S01]  /*bcc0*/  FMUL.FTZ R55, R0.reuse, R55 ;  /* 0x0000003700377220 */ /* 0x040fe20000410000 */
[C---:B------:R-:W-:Y:S01]  /*bcd0*/  HMMA.16816.F32.BF16 R4, R136.reuse, R140, R4 ;  /* 0x0000008c8804723c */ /* 0x040fe20000041804 */
[----:B------:R1:W-:Y:S01]  /*bce0*/  MUFU.EX2 R220, R18 ;  /* 0x0000001200dc7308 */ /* 0x0003e20000000800 */
[----:B------:R-:W3:Y:S03]  /*bcf0*/  LDSM.16.MT88.4 R124, [R177+0xe000] ;  /* 0x00e00000b17c783b */ /* 0x000ee60000004200 */
[C---:B------:R-:W-:Y:S01]  /*bd00*/  FMUL.FTZ R38, R0.reuse, R38 ;  /* 0x0000002600267220 */ /* 0x040fe20000410000 */
[C---:B------:R-:W-:Y:S05]  /*bd10*/  HMMA.16816.F32.BF16 R8, R136.reuse, R142, R8 ;  /* 0x0000008e8808723c */ /* 0x040fea0000041808 */
[----:B------:R5:W4:Y:S01]  /*bd20*/  MUFU.EX2 R215, R19 ;  /* 0x0000001300d77308 */ /* 0x000b220000000800 */
[----:B------:R-:W4:Y:S01]  /*bd30*/  LDSM.16.MT88.4 R140, [R178+0xe000] ;  /* 0x00e00000b28c783b */ /* 0x000f220000004200 */
[----:B------:R-:W-:Y:S01]  /*bd40*/  FMUL.FTZ R39, R0, R39 ;  /* 0x0000002700277220 */ /* 0x000fe20000410000 */
[C---:B------:R-:W-:Y:S03]  /*bd50*/  FMUL.FTZ R40, R2.reuse, R40 ;  /* 0x0000002802287220 */ /* 0x040fe60000410000 */
[----:B------:R-:W-:Y:S01]  /*bd60*/  FMUL.FTZ R41, R2, R41 ;  /* 0x0000002902297220 */ /* 0x000fe20000410000 */
[C---:B------:R-:W-:Y:S01]  /*bd70*/  FMUL.FTZ R42, R0.reuse, R42 ;  /* 0x0000002a002a7220 */ /* 0x040fe20000410000 */
[C---:B------:R-:W-:Y:S01]  /*bd80*/  FMUL.FTZ R43, R0.reuse, R43 ;  /* 0x0000002b002b7220 */ /* 0x040fe20000410000 */
[C---:B------:R-:W-:Y:S03]  /*bd90*/  HMMA.16816.F32.BF16 R36, R136.reuse, R144, R36 ;  /* 0x000000908824723c */ /* 0x040fe60000041824 */
[----:B-1----:R-:W-:Y:S01]  /*bda0*/  FMUL.FTZ R18, R0, R134 ;  /* 0x0000008600127220 */ /* 0x002fe20000410000 */
[C---:B------:R-:W-:Y:S01]  /*bdb0*/  FMUL.FTZ R56, R2.reuse, R56 ;  /* 0x0000003802387220 */ /* 0x040fe20000410000 */
[C---:B------:R-:W-:Y:S01]  /*bdc0*/  FMUL.FTZ R57, R2.reuse, R57 ;  /* 0x0000003902397220 */ /* 0x040fe20000410000 */
[C---:B------:R-:W-:Y:S05]  /*bdd0*/  HMMA.16816.F32.BF16 R40, R136.reuse, R146, R40 ;  /* 0x000000928828723c */ /* 0x040fea0000041828 */
[----:B------:R-:W-:Y:S01]  /*bde0*/  LOP3.LUT R117, R219, UR26, RZ, 0x3c, !PT ;  /* 0x0000001adb757c12 */ /* 0x000fe2000f8e3cff */
[C---:B------:R-:W-:Y:S01]  /*bdf0*/  FMUL.FTZ R44, R2.reuse, R44 ;  /* 0x0000002c022c7220 */ /* 0x040fe20000410000 */
[----:B------:R-:W-:Y:S01]  /*be00*/  FMUL.FTZ R45, R2, R45 ;  /* 0x0000002d022d7220 */ /* 0x000fe20000410000 */
[C---:B------:R-:W-:Y:S03]  /*be10*/  FMUL.FTZ R46, R0.reuse, R46 ;  /* 0x0000002e002e7220 */ /* 0x040fe60000410000 */
[----:B------:R-:W-:Y:S04]  /*be20*/  IMAD.WIDE.U32 R146, R117, -0x326172a9, RZ ;  /* 0xcd9e8d5775927825 */ /* 0x000fe800078e00ff */
[----:B------:R-:W-:Y:S01]  /*be30*/  FMUL.FTZ R47, R0, R47 ;  /* 0x0000002f002f7220 */ /* 0x000fe20000410000 */
[C---:B------:R-:W-:Y:S01]  /*be40*/  FMUL.FTZ R48, R2.reuse, R48 ;  /* 0x0000003002307220 */ /* 0x040fe20000410000 */
[----:B------:R-:W-:Y:S01]  /*be50*/  FMUL.FTZ R49, R2, R49 ;  /* 0x0000003102317220 */ /* 0x000fe20000410000 */
[----:B------:R-:W-:Y:S01]  /*be60*/  LOP3.LUT R144, R147, UR22, R208, 0x96, !PT ;  /* 0x0000001693907c12 */ /* 0x000fe2000f8e96d0 */
[C---:B------:R-:W-:Y:S01]  /*be70*/  FMUL.FTZ R50, R0.reuse, R50 ;  /* 0x0000003200327220 */ /* 0x040fe20000410000 */
[----:B------:R1:W4:Y:S02]  /*be80*/  LDL.S16 R208, [R1+0x4] ;  /* 0x0000040001d07983 */ /* 0x0003240000100600 */
[C---:B------:R-:W-:Y:S03]  /*be90*/  HMMA.16816.F32.BF16 R44, R136.reuse, R148, R44 ;  /* 0x00000094882c723c */ /* 0x040fe6000004182c */
[C---:B------:R-:W-:Y:S01]  /*bea0*/  FMUL.FTZ R51, R0.reuse, R51 ;  /* 0x0000003300337220 */ /* 0x040fe20000410000 */
[C---:B-----5:R-:W-:Y:S01]  /*beb0*/  FMUL.FTZ R19, R0.reuse, R135 ;  /* 0x0000008700137220 */ /* 0x060fe20000410000 */
[C---:B------:R-:W-:Y:S01]  /*bec0*/  FMUL.FTZ R58, R0.reuse, R58 ;  /* 0x0000003a003a7220 */ /* 0x040fe20000410000 */
[----:B------:R-:W-:Y:S01]  /*bed0*/  FMUL.FTZ R59, R0, R59 ;  /* 0x0000003b003b7220 */ /* 0x000fe20000410000 */
[C---:B------:R-:W-:Y:S01]  /*bee0*/  FMUL.FTZ R60, R2.reuse, R60 ;  /* 0x0000003c023c7220 */ /* 0x040fe20000410000 */
[----:B------:R-:W-:Y:S02]  /*bef0*/  FMUL.FTZ R61, R2, R61 ;  /* 0x0000003d023d7220 */ /* 0x000fe40000410000 */
[C---:B------:R-:W-:Y:S03]  /*bf00*/  HMMA.16816.F32.BF16 R48, R136.reuse, R150, R48 ;  /* 0x000000968830723c */ /* 0x040fe60000041830 */
[C---:B------:R-:W-:Y:S01]  /*bf10*/  FMUL.FTZ R62, R0.reuse, R62 ;  /* 0x0000003e003e7220 */ /* 0x040fe20000410000 */
[----:B------:R-:W-:Y:S01]  /*bf20*/  FMUL.FTZ R63, R0, R63 ;  /* 0x0000003f003f7220 */ /* 0x000fe20000410000 */
[C---:B------:R-:W-:Y:S01]  /*bf30*/  FMUL.FTZ R64, R2.reuse, R64 ;  /* 0x0000004002407220 */ /* 0x040fe20000410000 */
[C---:B--2---:R-:W-:Y:S05]  /*bf40*/  HMMA.16816.F32.BF16 R52, R136.reuse, R120, R52 ;  /* 0x000000788834723c */ /* 0x044fea0000041834 */
[----:B------:R-:W-:Y:S01]  /*bf50*/  FMUL.FTZ R65, R2, R65 ;  /* 0x0000004102417220 */ /* 0x000fe20000410000 */
[C---:B------:R-:W-:Y:S01]  /*bf60*/  HMMA.16816.F32.BF16 R56, R136.reuse, R122, R56 ;  /* 0x0000007a8838723c */ /* 0x040fe20000041838 */
[----:B------:R-:W2:Y:S04]  /*bf70*/  LDSM.16.MT88.4 R120, [R180+0xe000] ;  /* 0x00e00000b478783b */ /* 0x000ea80000004200 */
[C---:B------:R-:W-:Y:S01]  /*bf80*/  FMUL.FTZ R66, R0.reuse, R66 ;  /* 0x0000004200427220 */ /* 0x040fe20000410000 */
[C---:B---3--:R-:W-:Y:S05]  /*bf90*/  HMMA.16816.F32.BF16 R60, R136.reuse, R124, R60 ;  /* 0x0000007c883c723c */ /* 0x048fea000004183c */
[----:B------:R-:W-:Y:S01]  /*bfa0*/  FMUL.FTZ R67, R0, R67 ;  /* 0x0000004300437220 */ /* 0x000fe20000410000 */
[C---:B------:R-:W-:Y:S01]  /*bfb0*/  FMUL.FTZ R68, R2.reuse, R68 ;  /* 0x0000004402447220 */ /* 0x040fe20000410000 */
[----:B------:R-:W-:Y:S01]  /*bfc0*/  FMUL.FTZ R69, R2, R69 ;  /* 0x0000004502457220 */ /* 0x000fe20000410000 */
[C---:B------:R-:W-:Y:S03]  /*bfd0*/  FMUL.FTZ R70, R0.reuse, R70 ;  /* 0x0000004600467220 */ /* 0x040fe60000410000 */
[----:B------:R-:W-:Y:S01]  /*bfe0*/  FMUL.FTZ R71, R0, R71 ;  /* 0x0000004700477220 */ /* 0x000fe20000410000 */
[C---:B------:R-:W-:Y:S01]  /*bff0*/  HMMA.16816.F32.BF16 R64, R136.reuse, R126, R64 ;  /* 0x0000007e8840723c */ /* 0x040fe20000041840 */
[----:B------:R-:W3:Y:S02]  /*c000*/  LDSM.16.MT88.4 R124, [R179+0xe000] ;  /* 0x00e00000b37c783b */ /* 0x000ee40000004200 */
[C---:B------:R-:W-:Y:S01]  /*c010*/  FMUL.FTZ R72, R2.reuse, R72 ;  /* 0x0000004802487220 */ /* 0x040fe20000410000 */
[----:B------:R-:W-:Y:S01]  /*c020*/  FMUL.FTZ R73, R2, R73 ;  /* 0x0000004902497220 */ /* 0x000fe20000410000 */
[C---:B------:R-:W-:Y:S01]  /*c030*/  FMUL.FTZ R74, R0.reuse, R74 ;  /* 0x0000004a004a7220 */ /* 0x040fe20000410000 */
[C---:B----4-:R-:W-:Y:S05]  /*c040*/  HMMA.16816.F32.BF16 R68, R136.reuse, R140, R68 ;  /* 0x0000008c8844723c */ /* 0x050fea0000041844 */
[----:B------:R-:W-:Y:S01]  /*c050*/  FMUL.FTZ R75, R0, R75 ;  /* 0x0000004b004b7220 */ /* 0x000fe20000410000 */
[C---:B------:R-:W-:Y:S01]  /*c060*/  FMUL.FTZ R76, R2.reuse, R76 ;  /* 0x0000004c024c7220 */ /* 0x040fe20000410000 */
[----:B------:R-:W-:Y:S01]  /*c070*/  FMUL.FTZ R77, R2, R77 ;  /* 0x0000004d024d7220 */ /* 0x000fe20000410000 */
[C---:B------:R-:W-:Y:S03]  /*c080*/  FMUL.FTZ R78, R0.reuse, R78 ;  /* 0x0000004e004e7220 */ /* 0x040fe60000410000 */
[----:B------:R-:W-:Y:S01]  /*c090*/  FMUL.FTZ R79, R0, R79 ;  /* 0x0000004f004f7220 */ /* 0x000fe20000410000 */
[C---:B------:R-:W-:Y:S01]  /*c0a0*/  HMMA.16816.F32.BF16 R72, R136.reuse, R142, R72 ;  /* 0x0000008e8848723c */ /* 0x040fe20000041848 */
[----:B------:R-:W4:Y:S02]  /*c0b0*/  LDSM.16.MT88.4 R140, [R177+0x10000] ;  /* 0x01000000b18c783b */ /* 0x000f240000004200 */
[C---:B------:R-:W-:Y:S01]  /*c0c0*/  FMUL.FTZ R80, R2.reuse, R80 ;  /* 0x0000005002507220 */ /* 0x040fe20000410000 */
[----:B------:R-:W-:Y:S01]  /*c0d0*/  FMUL.FTZ R81, R2, R81 ;  /* 0x0000005102517220 */ /* 0x000fe20000410000 */
[C---:B------:R-:W-:Y:S01]  /*c0e0*/  FMUL.FTZ R82, R0.reuse, R82 ;  /* 0x0000005200527220 */ /* 0x040fe20000410000 */
[C---:B--2---:R-:W-:Y:S05]  /*c0f0*/  HMMA.16816.F32.BF16 R76, R136.reuse, R120, R76 ;  /* 0x00000078884c723c */ /* 0x044fea000004184c */
[----:B------:R-:W-:Y:S01]  /*c100*/  FMUL.FTZ R83, R0, R83 ;  /* 0x0000005300537220 */ /* 0x000fe20000410000 */
[C---:B------:R-:W-:Y:S01]  /*c110*/  FMUL.FTZ R84, R2.reuse, R84 ;  /* 0x0000005402547220 */ /* 0x040fe20000410000 */
[----:B------:R-:W-:Y:S01]  /*c120*/  FMUL.FTZ R85, R2, R85 ;  /* 0x0000005502557220 */ /* 0x000fe20000410000 */
[C---:B------:R-:W-:Y:S03]  /*c130*/  FMUL.FTZ R86, R0.reuse, R86 ;  /* 0x0000005600567220 */ /* 0x040fe60000410000 */
[----:B------:R-:W-:Y:S01]  /*c140*/  FMUL.FTZ R87, R0, R87 ;  /* 0x0000005700577220 */ /* 0x000fe20000410000 */
[C---:B------:R-:W-:Y:S01]  /*c150*/  HMMA.16816.F32.BF16 R80, R136.reuse, R122, R80 ;  /* 0x0000007a8850723c */ /* 0x040fe20000041850 */
[----:B------:R-:W2:Y:S02]  /*c160*/  LDSM.16.MT88.4 R120, [R178+0x10000] ;  /* 0x01000000b278783b */ /* 0x000ea40000004200 */
[----:B------:R-:W-:Y:S01]  /*c170*/  F2FP.BF16.F32.PACK_AB R158, R213, R211 ;  /* 0x000000d3d59e723e */ /* 0x000fe200000010ff */
[C---:B------:R-:W-:Y:S01]  /*c180*/  FMUL.FTZ R88, R2.reuse, R88 ;  /* 0x0000005802587220 */ /* 0x040fe20000410000 */
[----:B------:R-:W-:Y:S01]  /*c190*/  FMUL.FTZ R89, R2, R89 ;  /* 0x0000005902597220 */ /* 0x000fe20000410000 */
[----:B------:R-:W-:Y:S01]  /*c1a0*/  FMUL.FTZ R90, R0, R90 ;  /* 0x0000005a005a7220 */ /* 0x000fe20000410000 */
[----:B------:R-:W-:Y:S01]  /*c1b0*/  PRMT R159, R158, 0x7632, R159 ;  /* 0x000076329e9f7816 */ /* 0x000fe2000000009f */
[C---:B---3--:R-:W-:Y:S03]  /*c1c0*/  HMMA.16816.F32.BF16 R84, R136.reuse, R124, R84 ;  /* 0x0000007c8854723c */ /* 0x048fe60000041854 */
[----:B------:R-:W-:Y:S01]  /*c1d0*/  FMUL.FTZ R91, R0, R91 ;  /* 0x0000005b005b7220 */ /* 0x000fe20000410000 */
[C---:B------:R-:W-:Y:S01]  /*c1e0*/  FMUL.FTZ R92, R2.reuse, R92 ;  /* 0x0000005c025c7220 */ /* 0x040fe20000410000 */
[----:B------:R-:W-:Y:S01]  /*c1f0*/  FMUL.FTZ R93, R2, R93 ;  /* 0x0000005d025d7220 */ /* 0x000fe20000410000 */
[C---:B------:R-:W-:Y:S01]  /*c200*/  FMUL.FTZ R94, R0.reuse, R94 ;  /* 0x0000005e005e7220 */ /* 0x040fe20000410000 */
[----:B------:R-:W-:Y:S01]  /*c210*/  FMUL.FTZ R95, R0, R95 ;  /* 0x0000005f005f7220 */ /* 0x000fe20000410000 */
[C---:B------:R-:W-:Y:S02]  /*c220*/  FMUL.FTZ R96, R2.reuse, R96 ;  /* 0x0000006002607220 */ /* 0x040fe40000410000 */
[C---:B------:R-:W-:Y:S01]  /*c230*/  HMMA.16816.F32.BF16 R88, R136.reuse, R126, R88 ;  /* 0x0000007e8858723c */ /* 0x040fe20000041858 */
[----:B------:R-:W3:Y:S02]  /*c240*/  LDSM.16.MT88.4 R124, [R180+0x10000] ;  /* 0x01000000b47c783b */ /* 0x000ee40000004200 */
[----:B------:R-:W-:Y:S01]  /*c250*/  FMUL.FTZ R97, R2, R97 ;  /* 0x0000006102617220 */ /* 0x000fe20000410000 */
[C---:B------:R-:W-:Y:S01]  /*c260*/  FMUL.FTZ R98, R0.reuse, R98 ;  /* 0x0000006200627220 */ /* 0x040fe20000410000 */
[----:B------:R-:W-:Y:S01]  /*c270*/  FMUL.FTZ R99, R0, R99 ;  /* 0x0000006300637220 */ /* 0x000fe20000410000 */
[C---:B----4-:R-:W-:Y:S05]  /*c280*/  HMMA.16816.F32.BF16 R92, R136.reuse, R140, R92 ;  /* 0x0000008c885c723c */ /* 0x050fea000004185c */
[C---:B------:R-:W-:Y:S01]  /*c290*/  FMUL.FTZ R100, R2.reuse, R100 ;  /* 0x0000006402647220 */ /* 0x040fe20000410000 */
[----:B------:R-:W-:Y:S01]  /*c2a0*/  FMUL.FTZ R101, R2, R101 ;  /* 0x0000006502657220 */ /* 0x000fe20000410000 */
[----:B------:R-:W-:Y:S01]  /*c2b0*/  LOP3.LUT R140, R155, UR24, R146, 0x96, !PT ;  /* 0x000000189b8c7c12 */ /* 0x000fe2000f8e9692 */
[C---:B------:R-:W-:Y:S01]  /*c2c0*/  FMUL.FTZ R102, R0.reuse, R102 ;  /* 0x0000006600667220 */ /* 0x040fe20000410000 */
[C---:B------:R-:W-:Y:S03]  /*c2d0*/  HMMA.16816.F32.BF16 R96, R136.reuse, R142, R96 ;  /* 0x0000008e8860723c */ /* 0x040fe60000041860 */
[----:B------:R-:W-:Y:S01]  /*c2e0*/  F2FP.BF16.F32.PACK_AB R155, R215, R220 ;  /* 0x000000dcd79b723e */ /* 0x000fe200000010ff */
[----:B------:R-:W-:Y:S01]  /*c2f0*/  FMUL.FTZ R103, R0, R103 ;  /* 0x0000006700677220 */ /* 0x000fe20000410000 */
[C---:B------:R-:W-:Y:S01]  /*c300*/  FMUL.FTZ R104, R2.reuse, R104 ;  /* 0x0000006802687220 */ /* 0x040fe20000410000 */
[----:B------:R-:W-:Y:S01]  /*c310*/  FMUL.FTZ R105, R2, R105 ;  /* 0x0000006902697220 */ /* 0x000fe20000410000 */
[C---:B------:R-:W-:Y:S01]  /*c320*/  FMUL.FTZ R106, R0.reuse, R106 ;  /* 0x0000006a006a7220 */ /* 0x040fe20000410000 */
[----:B------:R-:W-:Y:S03]  /*c330*/  FMUL.FTZ R107, R0, R107 ;  /* 0x0000006b006b7220 */ /* 0x000fe60000410000 */
[C---:B--2---:R-:W-:Y:S03]  /*c340*/  HMMA.16816.F32.BF16 R100, R136.reuse, R120, R100 ;  /* 0x000000788864723c */ /* 0x044fe60000041864 */
[----:B------:R-:W-:Y:S04]  /*c350*/  IMAD.WIDE.U32 R144, R144, -0x2daee0ad, RZ ;  /* 0xd2511f5390907825 */ /* 0x000fe800078e00ff */
[----:B------:R-:W-:Y:S01]  /*c360*/  FMUL.FTZ R17, R2, R133 ;  /* 0x0000008502117220 */ /* 0x000fe20000410000 */
[C---:B------:R-:W-:Y:S01]  /*c370*/  HMMA.16816.F32.BF16 R104, R136.reuse, R122, R104 ;  /* 0x0000007a8868723c */ /* 0x040fe20000041868 */
[----:B------:R-:W2:Y:S02]  /*c380*/  LDSM.16.MT88.4 R120, [R179+0x10000] ;  /* 0x01000000b378783b */ /* 0x000ea40000004200 */
[----:B------:R-:W-:Y:S01]  /*c390*/  LOP3.LUT R117, R145, UR19, R216, 0x96, !PT ;  /* 0x0000001391757c12 */ /* 0x000fe2000f8e96d8 */
[----:B------:R-:W-:Y:S01]  /*c3a0*/  IMAD.WIDE.U32 R148, R140, -0x2daee0ad, RZ ;  /* 0xd2511f538c947825 */ /* 0x000fe200078e00ff */
[----:B------:R-:W-:Y:S06]  /*c3b0*/  UIADD3 UR19, UR28, 0x1715609d, URZ ;  /* 0x1715609d1c137890 */ /* 0x000fec000fffe03f */
[----:B------:R-:W-:Y:S01]  /*c3c0*/  LOP3.LUT R144, R149, UR17, R144, 0x96, !PT ;  /* 0x0000001195907c12 */ /* 0x000fe2000f8e9690 */
[----:B------:R-:W-:Y:S01]  /*c3d0*/  IMAD.WIDE.U32 R142, R117, -0x326172a9, RZ ;  /* 0xcd9e8d57758e7825 */ /* 0x000fe200078e00ff */
[--C-:B------:R-:W-:Y:S02]  /*c3e0*/  LOP3.LUT R140, R171, UR19, R152.reuse, 0x96, !PT ;  /* 0x00000013ab8c7c12 */ /* 0x100fe4000f8e9698 */
[----:B------:R-:W-:Y:S01]  /*c3f0*/  PRMT R152, R153, 0x7632, R152 ;  /* 0x0000763299987816 */ /* 0x000fe20000000098 */
[----:B------:R-:W-:Y:S01]  /*c400*/  IMAD.WIDE.U32 R146, R144, -0x326172a9, RZ ;  /* 0xcd9e8d5790927825 */ /* 0x000fe200078e00ff */
[--C-:B------:R-:W-:Y:S02]  /*c410*/  LOP3.LUT R149, R143, UR18, R154.reuse, 0x96, !PT ;  /* 0x000000128f957c12 */ /* 0x100fe4000f8e969a */
[----:B------:R-:W-:Y:S01]  /*c420*/  PRMT R154, R155, 0x7632, R154 ;  /* 0x000076329b9a7816 */ /* 0x000fe2000000009a */
[C---:B------:R-:W-:Y:S01]  /*c430*/  FMUL.FTZ R108, R2.reuse, R108 ;  /* 0x0000006c026c7220 */ /* 0x040fe20000410000 */
[----:B------:R-:W-:Y:S01]  /*c440*/  LOP3.LUT R150, R147, UR16, R142, 0x96, !PT ;  /* 0x0000001093967c12 */ /* 0x000fe2000f8e968e */
[----:B------:R-:W-:Y:S01]  /*c450*/  FMUL.FTZ R109, R2, R109 ;  /* 0x0000006d026d7220 */ /* 0x000fe20000410000 */
[C---:B------:R-:W-:Y:S01]  /*c460*/  FMUL.FTZ R110, R0.reuse, R110 ;  /* 0x0000006e006e7220 */ /* 0x040fe20000410000 */
[----:B------:R-:W-:Y:S01]  /*c470*/  FMUL.FTZ R111, R0, R111 ;  /* 0x0000006f006f7220 */ /* 0x000fe20000410000 */
[----:B------:R-:W-:Y:S01]  /*c480*/  IMAD.WIDE.U32 R140, R140, -0x2daee0ad, RZ ;  /* 0xd2511f538c8c7825 */ /* 0x000fe200078e00ff */
[----:B------:R-:W-:Y:S03]  /*c490*/  UIADD3 UR16, UR29, 0x646e171e, URZ ;  /* 0x646e171e1d107890 */ /* 0x000fe6000fffe03f */
[----:B------:R-:W-:Y:S01]  /*c4a0*/  FMUL.FTZ R112, R2, R112 ;  /* 0x0000007002707220 */ /* 0x000fe20000410000 */
[----:B------:R-:W-:Y:S01]  /*c4b0*/  IMAD.WIDE.U32 R150, R150, -0x2daee0ad, RZ ;  /* 0xd2511f5396967825 */ /* 0x000fe200078e00ff */
[----:B------:R-:W-:Y:S01]  /*c4c0*/  LOP3.LUT R13, R140, 0xffff, RZ, 0xc0, !PT ;  /* 0x0000ffff8c0d7812 */ /* 0x000fe200078ec0ff */
[C---:B---3--:R-:W-:Y:S03]  /*c4d0*/  HMMA.16816.F32.BF16 R108, R136.reuse, R124, R108 ;  /* 0x0000007c886c723c */ /* 0x048fe6000004186c */
[----:B------:R-:W-:Y:S01]  /*c4e0*/  LOP3.LUT R12, R141, UR16, R174, 0x96, !PT ;  /* 0x000000108d0c7c12 */ /* 0x000fe2000f8e96ae */
[----:B------:R-:W-:Y:S01]  /*c4f0*/  FMUL.FTZ R113, R2, R113 ;  /* 0x0000007102717220 */ /* 0x000fe20000410000 */
[----:B------:R-:W-:Y:S01]  /*c500*/  SHF.R.U32.HI R143, RZ, 0x8, R13 ;  /* 0x00000008ff8f7819 */ /* 0x000fe2000001160d */
[C---:B------:R-:W-:Y:S01]  /*c510*/  FMUL.FTZ R114, R0.reuse, R114 ;  /* 0x0000007200727220 */ /* 0x040fe20000410000 */
[----:B------:R-:W-:Y:S01]  /*c520*/  SHF.R.U32.HI R14, RZ, 0x10, R140 ;  /* 0x00000010ff0e7819 */ /* 0x000fe2000001168c */
[----:B------:R-:W-:Y:S03]  /*c530*/  FMUL.FTZ R115, R0, R115 ;  /* 0x0000007300737220 */ /* 0x000fe60000410000 */
[----:B------:R-:W-:Y:S02]  /*c540*/  LOP3.LUT R13, R12, 0xffff, RZ, 0xc0, !PT ;  /* 0x0000ffff0c0d7812 */ /* 0x000fe400078ec0ff */
[--C-:B------:R-:W-:Y:S02]  /*c550*/  SHF.R.U32.HI R16, RZ, 0x10, R12.reuse ;  /* 0x00000010ff107819 */ /* 0x100fe4000001160c */
[----:B------:R-:W-:Y:S01]  /*c560*/  LOP3.LUT R142, R14, 0xff, RZ, 0xc0, !PT ;  /* 0x000000ff0e8e7812 */ /* 0x000fe200078ec0ff */
[----:B------:R-:W-:Y:S01]  /*c570*/  FMUL.FTZ R14, R0, R130 ;  /* 0x00000082000e7220 */ /* 0x000fe20000410000 */
[----:B------:R-:W-:Y:S02]  /*c580*/  LOP3.LUT R125, R12, 0xff, RZ, 0xc0, !PT ;  /* 0x000000ff0c7d7812 */ /* 0x000fe400078ec0ff */
[----:B------:R-:W-:Y:S01]  /*c590*/  SHF.R.U32.HI R124, RZ, 0x18, R12 ;  /* 0x00000018ff7c7819 */ /* 0x000fe2000001160c */
[C---:B------:R-:W-:Y:S01]  /*c5a0*/  FMUL.FTZ R12, R2.reuse, R128 ;  /* 0x00000080020c7220 */ /* 0x040fe20000410000 */
[----:B------:R-:W-:Y:S01]  /*c5b0*/  SHF.R.U32.HI R117, RZ, 0x8, R13 ;  /* 0x00000008ff757819 */ /* 0x000fe2000001160d */
[----:B------:R-:W-:Y:S01]  /*c5c0*/  FMUL.FTZ R13, R2, R129 ;  /* 0x00000081020d7220 */ /* 0x000fe20000410000 */
[----:B------:R-:W-:Y:S01]  /*c5d0*/  SHF.R.U32.HI R144, RZ, 0x18, R140 ;  /* 0x00000018ff907819 */ /* 0x000fe2000001168c */
[----:B------:R-:W-:Y:S01]  /*c5e0*/  LDSM.16.MT88.4 R128, [R178+0xc800] ;  /* 0x00c80000b280783b */ /* 0x000fe20000004200 */
[----:B------:R-:W-:Y:S02]  /*c5f0*/  LOP3.LUT R16, R16, 0xff, RZ, 0xc0, !PT ;  /* 0x000000ff10107812 */ /* 0x000fe400078ec0ff */
[----:B------:R-:W-:Y:S02]  /*c600*/  PRMT R144, R142, 0x5410, R144 ;  /* 0x000054108e907816 */ /* 0x000fe40000000090 */
[C---:B------:R-:W-:Y:S03]  /*c610*/  HMMA.16816.F32.BF16 R12, R136.reuse, R126, R12 ;  /* 0x0000007e880c723c */ /* 0x040fe6000004180c */
[----:B------:R-:W-:Y:S02]  /*c620*/  PRMT R117, R125, 0x5410, R117 ;  /* 0x000054107d757816 */ /* 0x000fe40000000075 */
[----:B------:R-:W-:Y:S01]  /*c630*/  PRMT R142, R16, 0x5410, R124 ;  /* 0x00005410108e7816 */ /* 0x000fe2000000007c */
[----:B------:R-:W-:Y:S01]  /*c640*/  FMUL.FTZ R16, R2, R132 ;  /* 0x0000008402107220 */ /* 0x000fe20000410000 */
[----:B------:R-:W3:Y:S01]  /*c650*/  LDSM.16.MT88.4 R124, [R177+0xc800] ;  /* 0x00c80000b17c783b */ /* 0x000ee20000004200 */
[----:B------:R-:W-:Y:S03]  /*c660*/  LOP3.LUT R145, R140, 0xff, RZ, 0xc0, !PT ;  /* 0x000000ff8c917812 */ /* 0x000fe600078ec0ff */
[----:B------:R-:W-:Y:S01]  /*c670*/  IMAD.WIDE.U32 R132, R149, -0x2daee0ad, RZ ;  /* 0xd2511f5395847825 */ /* 0x000fe200078e00ff */
[----:B------:R-:W-:Y:S01]  /*c680*/  PRMT R143, R145, 0x5410, R143 ;  /* 0x00005410918f7816 */ /* 0x000fe2000000008f */
[C---:B--2---:R-:W-:Y:S06]  /*c690*/  HMMA.16816.F32.BF16 R16, R136.reuse, R120, R16 ;  /* 0x000000788810723c */ /* 0x044fec0000041810 */
[----:B------:R-:W-:Y:S05]  /*c6a0*/  HMMA.16816.F32.BF16 R112, R136, R122, R112 ;  /* 0x0000007a8870723c */ /* 0x000fea0000041870 */
[--C-:B------:R-:W-:Y:S02]  /*c6b0*/  HSET2.LE.AND R120, R117, R172.reuse, PT ;  /* 0x000000ac75787233 */ /* 0x100fe40003803000 */
[----:B------:R-:W-:Y:S04]  /*c6c0*/  PRMT R117, R157, 0x5410, R156 ;  /* 0x000054109d757816 */ /* 0x000fe8000000009c */
[----:B------:R-:W-:Y:S02]  /*c6d0*/  LOP3.LUT R120, R120, R117, RZ, 0xc0, !PT ;  /* 0x0000007578787212 */ /* 0x000fe400078ec0ff */
[--C-:B------:R-:W-:Y:S02]  /*c6e0*/  HSET2.LE.AND R121, R142, R172.reuse, PT ;  /* 0x000000ac8e797233 */ /* 0x100fe40003803000 */
[----:B------:R-:W-:Y:S02]  /*c6f0*/  PRMT R117, R158, 0x5410, R159 ;  /* 0x000054109e757816 */ /* 0x000fe4000000009f */
[--C-:B------:R-:W-:Y:S02]  /*c700*/  HSET2.LE.AND R122, R143, R172.reuse, PT ;  /* 0x000000ac8f7a7233 */ /* 0x100fe40003803000 */
[----:B------:R-:W-:Y:S02]  /*c710*/  LOP3.LUT R121, R121, R117, RZ, 0xc0, !PT ;  /* 0x0000007579797212 */ /* 0x000fe400078ec0ff */
[----:B------:R-:W-:Y:S02]  /*c720*/  PRMT R117, R153, 0x5410, R152 ;  /* 0x0000541099757816 */ /* 0x000fe40000000098 */
[----:B------:R-:W-:Y:S02]  /*c730*/  HSET2.LE.AND R123, R144, R172, PT ;  /* 0x000000ac907b7233 */ /* 0x000fe40003803000 */
[----:B------:R-:W-:Y:S02]  /*c740*/  LOP3.LUT R122, R122, R117, RZ, 0xc0, !PT ;  /* 0x000000757a7a7212 */ /* 0x000fe400078ec0ff */
[----:B------:R-:W-:Y:S02]  /*c750*/  PRMT R117, R155, 0x5410, R154 ;  /* 0x000054109b757816 */ /* 0x000fe4000000009a */
[----:B------:R-:W-:Y:S02]  /*c760*/  LOP3.LUT R138, R169, UR23, R170, 0x96, !PT ;  /* 0x00000017a98a7c12 */ /* 0x000fe4000f8e96aa */
[----:B------:R-:W-:Y:S02]  /*c770*/  LOP3.LUT R123, R123, R117, RZ, 0xc0, !PT ;  /* 0x000000757b7b7212 */ /* 0x000fe400078ec0ff */
[----:B------:R-:W-:Y:S02]  /*c780*/  LOP3.LUT R117, R168, 0xff, RZ, 0xc0, !PT ;  /* 0x000000ffa8757812 */ /* 0x000fe400078ec0ff */
[--C-:B------:R-:W-:Y:S02]  /*c790*/  SHF.R.U32.HI R139, RZ, 0x18, R168.reuse ;  /* 0x00000018ff8b7819 */ /* 0x100fe400000116a8 */
[----:B------:R-:W-:Y:S01]  /*c7a0*/  ISETP.LE.U32.AND P3, PT, R117, UR12, PT ;  /* 0x0000000c75007c0c */ /* 0x000fe2000bf63070 */
[C---:B---3--:R-:W-:Y:S05]  /*c7b0*/  HMMA.16816.F32.BF16 R4, R120.reuse, R124, R4 ;  /* 0x0000007c7804723c */ /* 0x048fea0000041804 */
[C---:B------:R-:W-:Y:S01]  /*c7c0*/  LOP3.LUT R117, R138.reuse, 0xffff, RZ, 0xc0, !PT ;  /* 0x0000ffff8a757812 */ /* 0x040fe200078ec0ff */
[C---:B------:R-:W-:Y:S03]  /*c7d0*/  HMMA.16816.F32.BF16 R8, R120.reuse, R126, R8 ;  /* 0x0000007e7808723c */ /* 0x040fe60000041808 */
[----:B------:R-:W-:Y:S02]  /*c7e0*/  ISETP.LE.U32.AND P2, PT, R139, UR12, PT ;  /* 0x0000000c8b007c0c */ /* 0x000fe4000bf43070 */
[----:B------:R-:W-:Y:S01]  /*c7f0*/  SHF.R.U32.HI R117, RZ, 0x8, R117 ;  /* 0x00000008ff757819 */ /* 0x000fe20000011675 */
[C---:B------:R-:W-:Y:S05]  /*c800*/  HMMA.16816.F32.BF16 R36, R120.reuse, R128, R36 ;  /* 0x000000807824723c */ /* 0x040fea0000041824 */
[----:B------:R-:W-:Y:S01]  /*c810*/  LOP3.LUT R117, R117, 0xffff, RZ, 0xc0, !PT ;  /* 0x0000ffff75757812 */ /* 0x000fe200078ec0ff */
[----:B------:R-:W-:Y:S01]  /*c820*/  @!P3 HFMA2.BF16_V2 R245, -RZ.H0_H0, RZ.H0_H0, -R164.H0_H0 ;  /* 0x200000fffff5b231 */ /* 0x000fe200003409a4 */
[----:B------:R-:W-:Y:S01]  /*c830*/  LOP3.LUT R128, R138, 0xff, RZ, 0xc0, !PT ;  /* 0x000000ff8a807812 */ /* 0x000fe200078ec0ff */
[C---:B------:R-:W-:Y:S03]  /*c840*/  HMMA.16816.F32.BF16 R40, R120.reuse, R130, R40 ;  /* 0x000000827828723c */ /* 0x040fe60000041828 */
[----:B------:R-:W-:Y:S01]  /*c850*/  LOP3.LUT R143, R168, 0xffff, RZ, 0xc0, !PT ;  /* 0x0000ffffa88f7812 */ /* 0x000fe200078ec0ff */
[----:B------:R-:W-:Y:S01]  /*c860*/  IMAD.MOV.U32 R169, RZ, RZ, R203 ;  /* 0x000000ffffa97224 */ /* 0x000fe200078e00cb */
[----:B------:R-:W-:Y:S01]  /*c870*/  SHF.R.U32.HI R144, RZ, 0x10, R168 ;  /* 0x00000010ff907819 */ /* 0x000fe200000116a8 */
[----:B------:R-:W-:Y:S01]  /*c880*/  IMAD.MOV.U32 R168, RZ, RZ, R204 ;  /* 0x000000ffffa87224 */ /* 0x000fe200078e00cc */
[----:B------:R-:W-:Y:S01]  /*c890*/  ISETP.LE.U32.AND P6, PT, R128, UR12, PT ;  /* 0x0000000c80007c0c */ /* 0x000fe2000bfc3070 */
[----:B------:R-:W-:Y:S01]  /*c8a0*/  @!P2 HFMA2.BF16_V2 R243, -RZ.H0_H0, RZ.H0_H0, -R161.H0_H0 ;  /* 0x200000fffff3a231 */ /* 0x000fe200003409a1 */
[----:B------:R-:W-:Y:S02]  /*c8b0*/  ISETP.LE.U32.AND P5, PT, R117, UR12, PT ;  /* 0x0000000c75007c0c */ /* 0x000fe4000bfa3070 */
[--C-:B------:R-:W-:Y:S01]  /*c8c0*/  SHF.R.U32.HI R128, RZ, 0x10, R138.reuse ;  /* 0x00000010ff807819 */ /* 0x100fe2000001168a */
[----:B------:R-:W-:Y:S01]  /*c8d0*/  IMAD.MOV.U32 R203, RZ, RZ, R205 ;  /* 0x000000ffffcb7224 */ /* 0x000fe200078e00cd */
[----:B------:R-:W-:Y:S02]  /*c8e0*/  IADD3 R170, P0, R168, UR34, RZ ;  /* 0x00000022a8aa7c10 */ /* 0x000fe4000ff1e0ff */
[----:B------:R-:W-:Y:S02]  /*c8f0*/  LOP3.LUT R128, R128, 0xff, RZ, 0xc0, !PT ;  /* 0x000000ff80807812 */ /* 0x000fe400078ec0ff */
[----:B------:R-:W-:Y:S02]  /*c900*/  SHF.R.U32.HI R138, RZ, 0x18, R138 ;  /* 0x00000018ff8a7819 */ /* 0x000fe4000001168a */
[----:B------:R-:W-:Y:S01]  /*c910*/  ISETP.LE.U32.AND P4, PT, R128, UR12, PT ;  /* 0x0000000c80007c0c */ /* 0x000fe2000bf83070 */
[----:B------:R-:W-:Y:S01]  /*c920*/  @!P6 HFMA2.BF16_V2 R251, -RZ.H0_H0, RZ.H0_H0, -R160.H0_H0 ;  /* 0x200000fffffbe231 */ /* 0x000fe200003409a0 */
[----:B------:R-:W-:Y:S01]  /*c930*/  LDSM.16.MT88.4 R128, [R177+0xe800] ;  /* 0x00e80000b180783b */ /* 0x000fe20000004200 */
[----:B------:R-:W-:Y:S01]  /*c940*/  IADD3.X R171, R169, UR35, RZ, P0, !PT ;  /* 0x00000023a9ab7c10 */ /* 0x000fe200087fe4ff */
[----:B------:R-:W-:Y:S01]  /*c950*/  @!P5 HFMA2.BF16_V2 R250, -RZ.H0_H0, RZ.H0_H0, -R119.H0_H0 ;  /* 0x200000fffffad231 */ /* 0x000fe20000340977 */
[----:B------:R-:W-:Y:S02]  /*c960*/  ISETP.LE.U32.AND P0, PT, R138, UR12, PT ;  /* 0x0000000c8a007c0c */ /* 0x000fe4000bf03070 */
[----:B------:R-:W-:Y:S02]  /*c970*/  SHF.R.U32.HI R138, RZ, 0x8, R143 ;  /* 0x00000008ff8a7819 */ /* 0x000fe4000001168f */
[----:B------:R-:W-:Y:S01]  /*c980*/  LOP3.LUT R117, R141, UR16, R174, 0x96, !PT ;  /* 0x000000108d757c12 */ /* 0x000fe2000f8e96ae */
[----:B------:R-:W-:Y:S01]  /*c990*/  IMAD.MOV.U32 R174, RZ, RZ, R207 ;  /* 0x000000ffffae7224 */ /* 0x000fe200078e00cf */
[----:B------:R-:W-:Y:S02]  /*c9a0*/  LOP3.LUT R138, R138, 0xffff, RZ, 0xc0, !PT ;  /* 0x0000ffff8a8a7812 */ /* 0x000fe400078ec0ff */
[----:B------:R-:W-:Y:S01]  /*c9b0*/  @!P5 PRMT R119, R250, 0x5410, RZ ;  /* 0x00005410fa77d816 */ /* 0x000fe200000000ff */
[----:B------:R-:W-:Y:S01]  /*c9c0*/  @!P4 HFMA2.BF16_V2 R249, -RZ.H0_H0, RZ.H0_H0, -R165.H0_H0 ;  /* 0x200000fffff9c231 */ /* 0x000fe200003409a5 */
[----:B------:R-:W-:Y:S02]  /*c9d0*/  ISETP.LE.U32.AND P5, PT, R138, UR12, PT ;  /* 0x0000000c8a007c0c */ /* 0x000fe4000bfa3070 */
[----:B------:R-:W-:Y:S01]  /*c9e0*/  LOP3.LUT R143, R144, 0xff, RZ, 0xc0, !PT ;  /* 0x000000ff908f7812 */ /* 0x000fe200078ec0ff */
[----:B------:R-:W-:Y:S01]  /*c9f0*/  STG.E.U16 desc[UR20][R168.64+0x2], R119 ;  /* 0x00000277a8007986 */ /* 0x000fe2000c101514 */
[----:B------:R-:W-:Y:S01]  /*ca00*/  LOP3.LUT R138, R117, 0xffff, RZ, 0xc0, !PT ;  /* 0x0000ffff758a7812 */ /* 0x000fe200078ec0ff */
[----:B------:R-:W-:Y:S01]  /*ca10*/  @!P0 HFMA2.BF16_V2 R246, -RZ.H0_H0, RZ.H0_H0, -R166.H0_H0 ;  /* 0x200000fffff68231 */ /* 0x000fe200003409a6 */
[----:B------:R-:W-:Y:S02]  /*ca20*/  @!P6 PRMT R160, R251, 0x5410, RZ ;  /* 0x00005410fba0e816 */ /* 0x000fe400000000ff */
[----:B------:R-:W-:Y:S02]  /*ca30*/  ISETP.LE.U32.AND P6, PT, R143, UR12, PT ;  /* 0x0000000c8f007c0c */ /* 0x000fe4000bfc3070 */
[----:B------:R-:W-:Y:S01]  /*ca40*/  LOP3.LUT R143, R117, 0xff, RZ, 0xc0, !PT ;  /* 0x000000ff758f7812 */ /* 0x000fe200078ec0ff */
[----:B------:R-:W-:Y:S01]  /*ca50*/  STG.E.U16 desc[UR20][R168.64], R160 ;  /* 0x000000a0a8007986 */ /* 0x000fe2000c101514 */
[----:B------:R-:W-:Y:S01]  /*ca60*/  SHF.R.U32.HI R138, RZ, 0x8, R138 ;  /* 0x00000008ff8a7819 */ /* 0x000fe2000001168a */
[----:B------:R-:W-:Y:S01]  /*ca70*/  @!P5 HFMA2.BF16_V2 R248, -RZ.H0_H0, RZ.H0_H0, -R163.H0_H0 ;  /* 0x200000fffff8d231 */ /* 0x000fe200003409a3 */
[----:B------:R-:W-:Y:S02]  /*ca80*/  @!P4 PRMT R165, R249, 0x5410, RZ ;  /* 0x00005410f9a5c816 */ /* 0x000fe400000000ff */
[----:B------:R-:W-:Y:S02]  /*ca90*/  LOP3.LUT R137, R133, UR11, R148, 0x96, !PT ;  /* 0x0000000b85897c12 */ /* 0x000fe4000f8e9694 */
[----:B------:R-:W-:Y:S01]  /*caa0*/  ISETP.LE.U32.AND P4, PT, R143, UR12, PT ;  /* 0x0000000c8f007c0c */ /* 0x000fe2000bf83070 */
[----:B------:R-:W-:Y:S01]  /*cab0*/  STG.E.U16 desc[UR20][R170.64], R165 ;  /* 0x000000a5aa007986 */ /* 0x000fe2000c101514 */
[----:B------:R-:W-:Y:S01]  /*cac0*/  LOP3.LUT R136, R151, UR10, R132, 0x96, !PT ;  /* 0x0000000a97887c12 */ /* 0x000fe2000f8e9684 */
[----:B------:R-:W-:Y:S01]  /*cad0*/  IMAD.WIDE.U32 R124, R137, -0x326172a9, RZ ;  /* 0xcd9e8d57897c7825 */ /* 0x000fe200078e00ff */
[--C-:B------:R-:W-:Y:S01]  /*cae0*/  SHF.R.U32.HI R143, RZ, 0x18, R117.reuse ;  /* 0x00000018ff8f7819 */ /* 0x100fe20000011675 */
[----:B------:R-:W2:Y:S01]  /*caf0*/  LDSM.16.MT88.4 R132, [R180+0xc800] ;  /* 0x00c80000b484783b */ /* 0x000ea20000004200 */
[----:B------:R-:W-:Y:S01]  /*cb00*/  LOP3.LUT R138, R138, 0xffff, RZ, 0xc0, !PT ;  /* 0x0000ffff8a8a7812 */ /* 0x000fe200078ec0ff */
[----:B------:R-:W-:Y:S01]  /*cb10*/  IMAD.WIDE.U32 R136, R136, -0x326172a9, RZ ;  /* 0xcd9e8d5788887825 */ /* 0x000fe200078e00ff */
[----:B------:R-:W-:Y:S02]  /*cb20*/  SHF.R.U32.HI R117, RZ, 0x10, R117 ;  /* 0x00000010ff757819 */ /* 0x000fe40000011675 */
[----:B------:R-:W-:Y:S01]  /*cb30*/  @!P3 PRMT R164, R245, 0x5410, RZ ;  /* 0x00005410f5a4b816 */ /* 0x000fe200000000ff */
[----:B------:R-:W-:Y:S01]  /*cb40*/  @!P6 HFMA2.BF16_V2 R244, -RZ.H0_H0, RZ.H0_H0, -R162.H0_H0 ;  /* 0x200000fffff4e231 */ /* 0x000fe200003409a2 */
[----:B------:R-:W-:Y:S01]  /*cb50*/  ISETP.LE.U32.AND P3, PT, R138, UR12, PT ;  /* 0x0000000c8a007c0c */ /* 0x000fe2000bf63070 */
[----:B------:R-:W-:Y:S01]  /*cb60*/  @!P4 HFMA2.BF16_V2 R242, -RZ.H0_H0, RZ.H0_H0, -R157.H0_H0 ;  /* 0x200000fffff2c231 */ /* 0x000fe2000034099d */
[----:B------:R-:W-:Y:S01]  /*cb70*/  LOP3.LUT R117, R117, 0xff, RZ, 0xc0, !PT ;  /* 0x000000ff75757812 */ /* 0x000fe200078ec0ff */
[----:B------:R-:W-:Y:S01]  /*cb80*/  IMAD.MOV.U32 R151, RZ, RZ, R206 ;  /* 0x000000ffff977224 */ /* 0x000fe200078e00ce */
[----:B------:R-:W-:Y:S01]  /*cb90*/  @!P5 PRMT R163, R248, 0x5410, RZ ;  /* 0x00005410f8a3d816 */ /* 0x000fe200000000ff */
[----:B------:R3:W-:Y:S01]  /*cba0*/  MUFU.EX2 R206, R24 ;  /* 0x0000001800ce7308 */ /* 0x0007e20000000800 */
[----:B------:R-:W-:Y:S02]  /*cbb0*/  ISETP.LE.U32.AND P5, PT, R117, UR12, PT ;  /* 0x0000000c75007c0c */ /* 0x000fe4000bfa3070 */
[----:B------:R-:W-:Y:S02]  /*cbc0*/  LOP3.LUT R117, R136, 0xff, RZ, 0xc0, !PT ;  /* 0x000000ff88757812 */ /* 0x000fe400078ec0ff */
[----:B------:R-:W-:Y:S02]  /*cbd0*/  LOP3.LUT R138, R140, 0xffff, RZ, 0xc0, !PT ;  /* 0x0000ffff8c8a7812 */ /* 0x000fe400078ec0ff */
[----:B------:R-:W-:Y:S01]  /*cbe0*/  @!P6 PRMT R162, R244, 0x5410, RZ ;  /* 0x00005410f4a2e816 */ /* 0x000fe200000000ff */
[----:B------:R-:W-:Y:S01]  /*cbf0*/  @!P3 HFMA2.BF16_V2 R241, -RZ.H0_H0, RZ.H0_H0, -R156.H0_H0 ;  /* 0x200000fffff1b231 */ /* 0x000fe2000034099c */
[----:B------:R-:W-:Y:S02]  /*cc00*/  ISETP.LE.U32.AND P6, PT, R117, UR12, PT ;  /* 0x0000000c75007c0c */ /* 0x000fe4000bfc3070 */
[----:B------:R-:W-:Y:S02]  /*cc10*/  SHF.R.U32.HI R117, RZ, 0x8, R138 ;  /* 0x00000008ff757819 */ /* 0x000fe4000001168a */
[----:B------:R-:W-:Y:S01]  /*cc20*/  @!P3 PRMT R156, R241, 0x5410, RZ ;  /* 0x00005410f19cb816 */ /* 0x000fe200000000ff */
[----:B------:R-:W-:Y:S01]  /*cc30*/  @!P5 HFMA2.BF16_V2 R230, -RZ.H0_H0, RZ.H0_H0, -R158.H0_H0 ;  /* 0x200000ffffe6d231 */ /* 0x000fe2000034099e */
[----:B------:R-:W-:Y:S02]  /*cc40*/  LOP3.LUT R117, R117, 0xffff, RZ, 0xc0, !PT ;  /* 0x0000ffff75757812 */ /* 0x000fe400078ec0ff */
[----:B------:R-:W-:Y:S02]  /*cc50*/  LOP3.LUT R173, R125, UR19, R146, 0x96, !PT ;  /* 0x000000137dad7c12 */ /* 0x000fe4000f8e9692 */
[----:B------:R-:W-:Y:S02]  /*cc60*/  ISETP.LE.U32.AND P3, PT, R117, UR12, PT ;  /* 0x0000000c75007c0c */ /* 0x000fe4000bf63070 */
[C-C-:B------:R-:W-:Y:S02]  /*cc70*/  LOP3.LUT R142, R137.reuse, UR23, R124.reuse, 0x96, !PT ;  /* 0x00000017898e7c12 */ /* 0x140fe4000f8e967c */
[----:B------:R-:W-:Y:S02]  /*cc80*/  LOP3.LUT R139, R137, UR23, R124, 0x96, !PT ;  /* 0x00000017898b7c12 */ /* 0x000fe4000f8e967c */
[----:B------:R-:W4:Y:S01]  /*cc90*/  LDSM.16.MT88.4 R124, [R179+0xc800] ;  /* 0x00c80000b37c783b */ /* 0x000f220000004200 */
[----:B------:R-:W-:Y:S01]  /*cca0*/  @!P0 PRMT R166, R246, 0x5410, RZ ;  /* 0x00005410f6a68816 */ /* 0x000fe200000000ff */
[C---:B--2---:R-:W-:Y:S03]  /*ccb0*/  HMMA.16816.F32.BF16 R44, R120.reuse, R132, R44 ;  /* 0x00000084782c723c */ /* 0x044fe6000004182c */
[----:B------:R-:W-:Y:S02]  /*ccc0*/  LOP3.LUT R117, R136, 0xffff, RZ, 0xc0, !PT ;  /* 0x0000ffff88757812 */ /* 0x000fe400078ec0ff */
[----:B------:R-:W-:Y:S01]  /*ccd0*/  @!P3 HFMA2.BF16_V2 R208, -RZ.H0_H0, RZ.H0_H0, -R152.H0_H0 ;  /* 0x200000ffffd0b231 */ /* 0x000fe20000340998 */
[----:B------:R-:W-:Y:S01]  /*cce0*/  STG.E.U16 desc[UR20][R170.64+0x2], R166 ;  /* 0x000002a6aa007986 */ /* 0x000fe2000c101514 */
[C---:B------:R-:W-:Y:S03]  /*ccf0*/  HMMA.16816.F32.BF16 R48, R120.reuse, R134, R48 ;  /* 0x000000867830723c */ /* 0x040fe60000041830 */
[----:B------:R-:W-:Y:S01]  /*cd00*/  @!P3 STL.S16 [R1+0x4], R208 ;  /* 0x000004d00100b387 */ /* 0x000fe20000100600 */
[----:B------:R-:W-:Y:S02]  /*cd10*/  ISETP.LE.U32.AND P0, PT, R143, UR12, PT ;  /* 0x0000000c8f007c0c */ /* 0x000fe4000bf03070 */
[----:B------:R-:W-:Y:S01]  /*cd20*/  @!P5 PRMT R158, R230, 0x5410, RZ ;  /* 0x00005410e69ed816 */ /* 0x000fe200000000ff */
[----:B------:R1:W2:Y:S01]  /*cd30*/  LDL.S16 R204, [R1] ;  /* 0x0000000001cc7983 */ /* 0x0002a20000100600 */
[----:B------:R-:W-:Y:S03]  /*cd40*/  @!P4 PRMT R157, R242, 0x5410, RZ ;  /* 0x00005410f29dc816 */ /* 0x000fe600000000ff */
[----:B------:R-:W5:Y:S01]  /*cd50*/  LDSM.16.MT88.4 R132, [R178+0xe800] ;  /* 0x00e80000b284783b */ /* 0x000f620000004200 */
[----:B------:R-:W-:Y:S02]  /*cd60*/  @!P2 PRMT R161, R243, 0x5410, RZ ;  /* 0x00005410f3a1a816 */ /* 0x000fe400000000ff */
[----:B---3--:R-:W-:Y:S02]  /*cd70*/  LOP3.LUT R24, R136, 0xffff, RZ, 0xc0, !PT ;  /* 0x0000ffff88187812 */ /* 0x008fe400078ec0ff */
[--C-:B------:R-:W-:Y:S01]  /*cd80*/  SHF.R.U32.HI R143, RZ, 0x18, R140.reuse ;  /* 0x00000018ff8f7819 */ /* 0x100fe2000001168c */
[----:B------:R-:W-:Y:S01]  /*cd90*/  @!P0 HFMA2.BF16_V2 R229, -RZ.H0_H0, RZ.H0_H0, -R159.H0_H0 ;  /* 0x200000ffffe58231 */ /* 0x000fe2000034099f */
[----:B------:R-:W-:Y:S01]  /*cda0*/  LOP3.LUT R141, R140, 0xff, RZ, 0xc0, !PT ;  /* 0x000000ff8c8d7812 */ /* 0x000fe200078ec0ff */
[----:B------:R-:W-:Y:S01]  /*cdb0*/  STG.E.U16 desc[UR20][R168.64+0x10], R164 ;  /* 0x000010a4a8007986 */ /* 0x000fe2000c101514 */
[----:B------:R-:W-:Y:S02]  /*cdc0*/  ISETP.LE.U32.AND P4, PT, R143, UR12, PT ;  /* 0x0000000c8f007c0c */ /* 0x000fe4000bf83070 */
[----:B------:R-:W-:Y:S01]  /*cdd0*/  @!P0 PRMT R159, R229, 0x5410, RZ ;  /* 0x00005410e59f8816 */ /* 0x000fe200000000ff */
[----:B------:R-:W-:Y:S01]  /*cde0*/  STG.E.U16 desc[UR20][R168.64+0x12], R163 ;  /* 0x000012a3a8007986 */ /* 0x000fe2000c101514 */
[----:B------:R-:W-:Y:S02]  /*cdf0*/  ISETP.LE.U32.AND P2, PT, R141, UR12, PT ;  /* 0x0000000c8d007c0c */ /* 0x000fe4000bf43070 */
[----:B------:R-:W-:Y:S01]  /*ce00*/  LOP3.LUT R141, R136, 0xff, RZ, 0xc0, !PT ;  /* 0x000000ff888d7812 */ /* 0x000fe200078ec0ff */
[----:B------:R-:W-:Y:S01]  /*ce10*/  STG.E.U16 desc[UR20][R170.64+0x10], R162 ;  /* 0x000010a2aa007986 */ /* 0x000fe2000c101514 */
[----:B------:R-:W-:Y:S02]  /*ce20*/  SHF.R.U32.HI R144, RZ, 0x10, R140 ;  /* 0x00000010ff907819 */ /* 0x000fe4000001168c */
[----:B------:R-:W-:Y:S01]  /*ce30*/  LOP3.LUT R140, R142, 0xff, RZ, 0xc0, !PT ;  /* 0x000000ff8e8c7812 */ /* 0x000fe200078ec0ff */
[C---:B----4-:R-:W-:Y:S01]  /*ce40*/  HMMA.16816.F32.BF16 R52, R120.reuse, R124, R52 ;  /* 0x0000007c7834723c */ /* 0x050fe20000041834 */
[----:B------:R-:W-:Y:S02]  /*ce50*/  STG.E.U16 desc[UR20][R170.64+0x12], R161 ;  /* 0x000012a1aa007986 */ /* 0x000fe4000c101514 */
[----:B------:R-:W-:Y:S02]  /*ce60*/  ISETP.LE.U32.AND P5, PT, R140, UR12, PT ;  /* 0x0000000c8c007c0c */ /* 0x000fe4000bfa3070 */
[----:B------:R-:W-:Y:S01]  /*ce70*/  STG.E.U16 desc[UR20][R168.64+0x20], R157 ;  /* 0x0000209da8007986 */ /* 0x000fe2000c101514 */
[C---:B------:R-:W-:Y:S03]  /*ce80*/  HMMA.16816.F32.BF16 R56, R120.reuse, R126, R56 ;  /* 0x0000007e7838723c */ /* 0x040fe60000041838 */
[----:B------:R-:W3:Y:S02]  /*ce90*/  LDSM.16.MT88.4 R124, [R180+0xe800] ;  /* 0x00e80000b47c783b */ /* 0x000ee40000004200 */
[----:B------:R-:W-:Y:S01]  /*cea0*/  @!P2 HFMA2.BF16_V2 R237, -RZ.H0_H0, RZ.H0_H0, -R153.H0_H0 ;  /* 0x200000ffffeda231 */ /* 0x000fe20000340999 */
[C---:B------:R-:W-:Y:S05]  /*ceb0*/  HMMA.16816.F32.BF16 R60, R120.reuse, R128, R60 ;  /* 0x00000080783c723c */ /* 0x040fea000004183c */
[----:B------:R-:W-:Y:S01]  /*cec0*/  STG.E.U16 desc[UR20][R168.64+0x22], R156 ;  /* 0x0000229ca8007986 */ /* 0x000fe2000c101514 */
[C---:B------:R-:W-:Y:S03]  /*ced0*/  HMMA.16816.F32.BF16 R64, R120.reuse, R130, R64 ;  /* 0x000000827840723c */ /* 0x040fe60000041840 */
[----:B------:R-:W4:Y:S02]  /*cee0*/  LDSM.16.MT88.4 R128, [R179+0xe800] ;  /* 0x00e80000b380783b */ /* 0x000f240000004200 */
[----:B------:R-:W-:Y:S01]  /*cef0*/  @!P2 PRMT R153, R237, 0x5410, RZ ;  /* 0x00005410ed99a816 */ /* 0x000fe200000000ff */
[C---:B-----5:R-:W-:Y:S05]  /*cf00*/  HMMA.16816.F32.BF16 R68, R120.reuse, R132, R68 ;  /* 0x000000847844723c */ /* 0x060fea0000041844 */
[----:B------:R-:W-:Y:S01]  /*cf10*/  STG.E.U16 desc[UR20][R170.64+0x20], R158 ;  /* 0x0000209eaa007986 */ /* 0x000fe2000c101514 */
[C---:B------:R-:W-:Y:S03]  /*cf20*/  HMMA.16816.F32.BF16 R72, R120.reuse, R134, R72 ;  /* 0x000000867848723c */ /* 0x040fe60000041848 */
[----:B------:R-:W5:Y:S02]  /*cf30*/  LDSM.16.MT88.4 R132, [R177+0x10800] ;  /* 0x01080000b184783b */ /* 0x000f640000004200 */
[----:B------:R-:W-:Y:S02]  /*cf40*/  SHF.R.U32.HI R138, RZ, 0x8, R117 ;  /* 0x00000008ff8a7819 */ /* 0x000fe40000011675 */
[----:B------:R-:W-:Y:S04]  /*cf50*/  SHF.R.U32.HI R24, RZ, 0x8, R24 ;  /* 0x00000008ff187819 */ /* 0x000fe80000011618 */
[----:B------:R-:W-:Y:S01]  /*cf60*/  STG.E.U16 desc[UR20][R170.64+0x22], R159 ;  /* 0x0000229faa007986 */ /* 0x000fe2000c101514 */
[----:B------:R-:W-:Y:S02]  /*cf70*/  LOP3.LUT R24, R24, 0xffff, RZ, 0xc0, !PT ;  /* 0x0000ffff18187812 */ /* 0x000fe400078ec0ff */
[--C-:B------:R-:W-:Y:S01]  /*cf80*/  PRMT R141, R141, 0x5410, R138.reuse ;  /* 0x000054108d8d7816 */ /* 0x100fe2000000008a */
[----:B------:R-:W-:Y:S01]  /*cf90*/  STG.E.U16 desc[UR20][R168.64+0x30], R153 ;  /* 0x00003099a8007986 */ /* 0x000fe2000c101514 */
[----:B------:R-:W-:Y:S02]  /*cfa0*/  PRMT R138, R208, 0x7610, R138 ;  /* 0x00007610d08a7816 */ /* 0x000fe4000000008a */
[----:B------:R-:W-:Y:S01]  /*cfb0*/  MUFU.EX2 R208, R22 ;  /* 0x0000001600d07308 */ /* 0x000fe20000000800 */
[C---:B---3--:R-:W-:Y:S03]  /*cfc0*/  HMMA.16816.F32.BF16 R76, R120.reuse, R124, R76 ;  /* 0x0000007c784c723c */ /* 0x048fe6000004184c */
[----:B------:R-:W-:Y:S02]  /*cfd0*/  @!P3 PRMT R152, R138, 0x5410, RZ ;  /* 0x000054108a98b816 */ /* 0x000fe400000000ff */
[----:B------:R-:W-:Y:S01]  /*cfe0*/  LOP3.LUT R138, R139, 0xff, RZ, 0xc0, !PT ;  /* 0x000000ff8b8a7812 */ /* 0x000fe200078ec0ff */
[C---:B------:R-:W-:Y:S02]  /*cff0*/  HMMA.16816.F32.BF16 R80, R120.reuse, R126, R80 ;  /* 0x0000007e7850723c */ /* 0x040fe40000041850 */
[----:B------:R-:W-:Y:S03]  /*d000*/  STG.E.U16 desc[UR20][R168.64+0x32], R152 ;  /* 0x00003298a8007986 */ /* 0x000fe6000c101514 */
[--C-:B------:R-:W-:Y:S01]  /*d010*/  SHF.R.U32.HI R124, RZ, 0x18, R136.reuse ;  /* 0x00000018ff7c7819 */ /* 0x100fe20000011688 */
[C---:B----4-:R-:W-:Y:S05]  /*d020*/  HMMA.16816.F32.BF16 R84, R120.reuse, R128, R84 ;  /* 0x000000807854723c */ /* 0x050fea0000041854 */
[----:B------:R-:W-:Y:S01]  /*d030*/  SHF.R.U32.HI R125, RZ, 0x10, R136 ;  /* 0x00000010ff7d7819 */ /* 0x000fe20000011688 */
[C---:B------:R-:W-:Y:S05]  /*d040*/  HMMA.16816.F32.BF16 R88, R120.reuse, R130, R88 ;  /* 0x000000827858723c */ /* 0x040fea0000041858 */
[--C-:B------:R-:W-:Y:S01]  /*d050*/  FFMA.FTZ R128, R20, UR4, -R167.reuse ;  /* 0x0000000414807c23 */ /* 0x100fe200080108a7 */
[C---:B-----5:R-:W-:Y:S03]  /*d060*/  HMMA.16816.F32.BF16 R92, R120.reuse, R132, R92 ;  /* 0x00000084785c723c */ /* 0x060fe6000004185c */
[----:B------:R-:W3:Y:S02]  /*d070*/  MUFU.EX2 R210, R128 ;  /* 0x0000008000d27308 */ /* 0x000ee40000000800 */
[----:B------:R-:W-:Y:S01]  /*d080*/  LOP3.LUT R117, R125, 0xff, RZ, 0xc0, !PT ;  /* 0x000000ff7d757812 */ /* 0x000fe200078ec0ff */
[C---:B------:R-:W-:Y:S05]  /*d090*/  HMMA.16816.F32.BF16 R96, R120.reuse, R134, R96 ;  /* 0x000000867860723c */ /* 0x040fea0000041860 */
[----:B------:R-:W-:Y:S01]  /*d0a0*/  SHF.R.U32.HI R125, RZ, 0x18, R142 ;  /* 0x00000018ff7d7819 */ /* 0x000fe2000001168e */
[----:B------:R-:W-:Y:S01]  /*d0b0*/  FFMA.FTZ R132, R23, UR4, -R118 ;  /* 0x0000000417847c23 */ /* 0x000fe20008010876 */
[----:B------:R-:W-:Y:S01]  /*d0c0*/  PRMT R140, R117, 0x5410, R124 ;  /* 0x00005410758c7816 */ /* 0x000fe2000000007c */
[----:B------:R-:W-:Y:S01]  /*d0d0*/  FFMA.FTZ R133, R31, UR4, -R118 ;  /* 0x000000041f857c23 */ /* 0x000fe20008010876 */
[----:B------:R-:W-:Y:S01]  /*d0e0*/  ISETP.LE.U32.AND P0, PT, R125, UR12, PT ;  /* 0x0000000c7d007c0c */ /* 0x000fe2000bf03070 */
[----:B------:R4:W5:Y:S01]  /*d0f0*/  MUFU.EX2 R207, R132 ;  /* 0x0000008400cf7308 */ /* 0x0009620000000800 */
[----:B------:R-:W1:Y:S01]  /*d100*/  LDSM.16.MT88.4 R124, [R178+0x10800] ;  /* 0x01080000b27c783b */ /* 0x000e620000004200 */
[----:B------:R-:W-:Y:S01]  /*d110*/  FFMA.FTZ R134, R32, UR4, -R167 ;  /* 0x0000000420867c23 */ /* 0x000fe200080108a7 */
[--C-:B------:R-:W-:Y:S02]  /*d120*/  SHF.R.U32.HI R117, RZ, 0x10, R136.reuse ;  /* 0x00000010ff757819 */ /* 0x100fe40000011688 */
[----:B------:R-:W-:Y:S02]  /*d130*/  SHF.R.U32.HI R136, RZ, 0x18, R136 ;  /* 0x00000018ff887819 */ /* 0x000fe40000011688 */
[----:B---3--:R-:W-:Y:S02]  /*d140*/  F2FP.BF16.F32.PACK_AB R149, R209, R210 ;  /* 0x000000d2d195723e */ /* 0x008fe400000010ff */
[----:B------:R-:W3:Y:S01]  /*d150*/  LDSM.16.MT88.4 R128, [R180+0x10800] ;  /* 0x01080000b480783b */ /* 0x000ee20000004200 */
[----:B------:R-:W-:Y:S02]  /*d160*/  LOP3.LUT R20, R144, 0xff, RZ, 0xc0, !PT ;  /* 0x000000ff90147812 */ /* 0x000fe400078ec0ff */
[----:B------:R-:W-:Y:S01]  /*d170*/  PRMT R148, R149, 0x7632, R148 ;  /* 0x0000763295947816 */ /* 0x000fe20000000094 */
[----:B------:R-:W-:Y:S01]  /*d180*/  @!P5 HFMA2.BF16_V2 R252, -RZ.H0_H0, RZ.H0_H0, -R149.H0_H0 ;  /* 0x200000fffffcd231 */ /* 0x000fe20000340995 */
[----:B------:R-:W-:Y:S02]  /*d190*/  ISETP.LE.U32.AND P3, PT, R20, UR12, PT ;  /* 0x0000000c14007c0c */ /* 0x000fe4000bf63070 */
[----:B------:R-:W-:Y:S01]  /*d1a0*/  LOP3.LUT R20, R139, 0xffff, RZ, 0xc0, !PT ;  /* 0x0000ffff8b147812 */ /* 0x000fe200078ec0ff */
[----:B----4-:R-:W-:Y:S01]  /*d1b0*/  FFMA.FTZ R132, R30, UR4, -R118 ;  /* 0x000000041e847c23 */ /* 0x010fe20008010876 */
[----:B-----5:R-:W-:Y:S02]  /*d1c0*/  F2FP.BF16.F32.PACK_AB R147, R207, R208 ;  /* 0x000000d0cf93723e */ /* 0x020fe400000010ff */
[----:B------:R-:W-:Y:S02]  /*d1d0*/  SHF.R.U32.HI R20, RZ, 0x8, R20 ;  /* 0x00000008ff147819 */ /* 0x000fe40000011614 */
[----:B------:R-:W-:Y:S02]  /*d1e0*/  PRMT R146, R147, 0x7632, R146 ;  /* 0x0000763293927816 */ /* 0x000fe40000000092 */
[----:B------:R-:W-:Y:S02]  /*d1f0*/  PRMT R138, R138, 0x5410, R20 ;  /* 0x000054108a8a7816 */ /* 0x000fe40000000014 */
[----:B------:R-:W4:Y:S01]  /*d200*/  LDSM.16.MT88.4 R20, [R179+0x10800] ;  /* 0x01080000b314783b */ /* 0x000f220000004200 */
[----:B------:R-:W-:Y:S01]  /*d210*/  @!P3 HFMA2.BF16_V2 R240, -RZ.H0_H0, RZ.H0_H0, -R155.H0_H0 ;  /* 0x200000fffff0b231 */ /* 0x000fe2000034099b */
[----:B------:R-:W-:Y:S01]  /*d220*/  LOP3.LUT R117, R117, 0xff, RZ, 0xc0, !PT ;  /* 0x000000ff75757812 */ /* 0x000fe200078ec0ff */
[----:B------:R-:W-:Y:S03]  /*d230*/  @!P0 HFMA2.BF16_V2 R238, -RZ.H0_H0, RZ.H0_H0, -R146.H0_H0 ;  /* 0x200000ffffee8231 */ /* 0x000fe60000340992 */
[----:B------:R-:W-:Y:S02]  /*d240*/  @!P3 PRMT R155, R240, 0x5410, RZ ;  /* 0x00005410f09bb816 */ /* 0x000fe400000000ff */
[----:B------:R-:W-:Y:S02]  /*d250*/  ISETP.LE.U32.AND P2, PT, R117, UR12, PT ;  /* 0x0000000c75007c0c */ /* 0x000fe4000bf43070 */
[--C-:B------:R-:W-:Y:S01]  /*d260*/  SHF.R.U32.HI R117, RZ, 0x10, R139.reuse ;  /* 0x00000010ff757819 */ /* 0x100fe2000001168b */
[----:B------:R-:W-:Y:S01]  /*d270*/  STG.E.U16 desc[UR20][R170.64+0x30], R155 ;  /* 0x0000309baa007986 */ /* 0x000fe2000c101514 */
[----:B------:R-:W-:Y:S02]  /*d280*/  SHF.R.U32.HI R139, RZ, 0x18, R139 ;  /* 0x00000018ff8b7819 */ /* 0x000fe4000001168b */
[----:B------:R-:W-:Y:S01]  /*d290*/  LOP3.LUT R117, R117, 0xff, RZ, 0xc0, !PT ;  /* 0x000000ff75757812 */ /* 0x000fe200078ec0ff */
[C---:B-1----:R-:W-:Y:S03]  /*d2a0*/  HMMA.16816.F32.BF16 R100, R120.reuse, R124, R100 ;  /* 0x0000007c7864723c */ /* 0x042fe60000041864 */
[----:B------:R-:W-:Y:S02]  /*d2b0*/  PRMT R139, R117, 0x5410, R139 ;  /* 0x00005410758b7816 */ /* 0x000fe4000000008b */
[----:B------:R-:W-:Y:S01]  /*d2c0*/  SHF.R.U32.HI R117, RZ, 0x10, R142 ;  /* 0x00000010ff757819 */ /* 0x000fe2000001168e */
[C---:B------:R-:W-:Y:S05]  /*d2d0*/  HMMA.16816.F32.BF16 R104, R120.reuse, R126, R104 ;  /* 0x0000007e7868723c */ /* 0x040fea0000041868 */
[----:B------:R-:W-:Y:S01]  /*d2e0*/  LOP3.LUT R117, R117, 0xff, RZ, 0xc0, !PT ;  /* 0x000000ff75757812 */ /* 0x000fe200078ec0ff */
[C---:B---3--:R-:W-:Y:S03]  /*d2f0*/  HMMA.16816.F32.BF16 R108, R120.reuse, R128, R108 ;  /* 0x00000080786c723c */ /* 0x048fe6000004186c */
[----:B------:R-:W-:Y:S02]  /*d300*/  ISETP.LE.U32.AND P3, PT, R117, UR12, PT ;  /* 0x0000000c75007c0c */ /* 0x000fe4000bf63070 */
[--C-:B------:R-:W-:Y:S01]  /*d310*/  FFMA.FTZ R117, R25, UR4, -R167.reuse ;  /* 0x0000000419757c23 */ /* 0x100fe200080108a7 */
[C---:B------:R-:W-:Y:S03]  /*d320*/  HMMA.16816.F32.BF16 R12, R120.reuse, R130, R12 ;  /* 0x00000082780c723c */ /* 0x040fe6000004180c */
[----:B------:R1:W3:Y:S02]  /*d330*/  MUFU.EX2 R205, R117 ;  /* 0x0000007500cd7308 */ /* 0x0002e40000000800 */
[----:B------:R-:W-:Y:S01]  /*d340*/  LOP3.LUT R25, R142, 0xffff, RZ, 0xc0, !PT ;  /* 0x0000ffff8e197812 */ /* 0x000fe200078ec0ff */
[----:B------:R-:W-:Y:S01]  /*d350*/  FFMA.FTZ R129, R28, UR4, -R167 ;  /* 0x000000041c817c23 */ /* 0x000fe200080108a7 */
[C---:B----4-:R-:W-:Y:S04]  /*d360*/  HMMA.16816.F32.BF16 R16, R120.reuse, R20, R16 ;  /* 0x000000147810723c */ /* 0x050fe80000041810 */
[----:B------:R-:W-:Y:S01]  /*d370*/  IMAD.MOV.U32 R130, RZ, RZ, R203 ;  /* 0x000000ffff827224 */ /* 0x000fe200078e00cb */
[----:B------:R-:W-:Y:S01]  /*d380*/  SHF.R.U32.HI R25, RZ, 0x8, R25 ;  /* 0x00000008ff197819 */ /* 0x000fe20000011619 */
[----:B------:R-:W-:Y:S01]  /*d390*/  HMMA.16816.F32.BF16 R112, R120, R22, R112 ;  /* 0x000000167870723c */ /* 0x000fe20000041870 */
[----:B------:R-:W-:Y:S01]  /*d3a0*/  MUFU.EX2 R203, R27 ;  /* 0x0000001b00cb7308 */ /* 0x000fe20000000800 */
[----:B------:R-:W-:Y:S03]  /*d3b0*/  LDSM.16.MT88.4 R120, [R177+0xf000] ;  /* 0x00f00000b178783b */ /* 0x000fe60000004200 */
[----:B------:R-:W-:Y:S01]  /*d3c0*/  IMAD.MOV.U32 R28, RZ, RZ, R151 ;  /* 0x000000ffff1c7224 */ /* 0x000fe200078e0097 */
[--C-:B------:R-:W-:Y:S01]  /*d3d0*/  HSET2.LE.AND R21, R139, R172.reuse, PT ;  /* 0x000000ac8b157233 */ /* 0x100fe20003803000 */
[--C-:B------:R-:W-:Y:S01]  /*d3e0*/  FFMA.FTZ R131, R29, UR4, -R167.reuse ;  /* 0x000000041d837c23 */ /* 0x100fe200080108a7 */
[----:B-1----:R-:W-:Y:S03]  /*d3f0*/  PRMT R117, R149, 0x5410, R148 ;  /* 0x0000541095757816 */ /* 0x002fe60000000094 */
[----:B------:R-:W-:Y:S01]  /*d400*/  @!P5 PRMT R149, R252, 0x5410, RZ ;  /* 0x00005410fc95d816 */ /* 0x000fe200000000ff */
[----:B------:R-:W-:Y:S01]  /*d410*/  FFMA.FTZ R151, R34, UR4, -R118 ;  /* 0x0000000422977c23 */ /* 0x000fe20008010876 */
[----:B---3--:R-:W-:Y:S01]  /*d420*/  F2FP.BF16.F32.PACK_AB R142, R205, R206 ;  /* 0x000000cecd8e723e */ /* 0x008fe200000010ff */
[----:B------:R-:W-:Y:S01]  /*d430*/  FFMA.FTZ R167, R33, UR4, -R167 ;  /* 0x0000000421a77c23 */ /* 0x000fe200080108a7 */
[--C-:B------:R-:W-:Y:S01]  /*d440*/  HSET2.LE.AND R20, R138, R172.reuse, PT ;  /* 0x000000ac8a147233 */ /* 0x100fe20003803000 */
[----:B------:R-:W-:Y:S01]  /*d450*/  IMAD.MOV.U32 R138, RZ, RZ, R28 ;  /* 0x000000ffff8a7224 */ /* 0x000fe200078e001c */
[----:B------:R-:W-:Y:S01]  /*d460*/  PRMT R143, R142, 0x7632, R143 ;  /* 0x000076328e8f7816 */ /* 0x000fe2000000008f */
[----:B------:R-:W-:Y:S01]  /*d470*/  LDSM.16.MT88.4 R28, [R180+0xd000] ;  /* 0x00d00000b41c783b */ /* 0x000fe20000004200 */
[--C-:B------:R-:W-:Y:S01]  /*d480*/  HSET2.LE.AND R22, R141, R172.reuse, PT ;  /* 0x000000ac8d167233 */ /* 0x100fe20003803000 */
[----:B------:R-:W-:Y:S01]  /*d490*/  FFMA.FTZ R118, R35, UR4, -R118 ;  /* 0x0000000423767c23 */ /* 0x000fe20008010876 */
[----:B------:R-:W-:Y:S01]  /*d4a0*/  HSET2.LE.AND R23, R140, R172, PT ;  /* 0x000000ac8c177233 */ /* 0x000fe20003803000 */
[----:B------:R-:W-:Y:S01]  /*d4b0*/  @!P3 HFMA2.BF16_V2 R236, -RZ.H0_H0, RZ.H0_H0, -R147.H0_H0 ;  /* 0x200000ffffecb231 */ /* 0x000fe20000340993 */
[----:B------:R-:W-:Y:S01]  /*d4c0*/  LOP3.LUT R20, R20, R117, RZ, 0xc0, !PT ;  /* 0x0000007514147212 */ /* 0x000fe200078ec0ff */
[----:B------:R-:W-:Y:S01]  /*d4d0*/  @!P6 HFMA2.BF16_V2 R228, -RZ.H0_H0, RZ.H0_H0, -R142.H0_H0 ;  /* 0x200000ffffe4e231 */ /* 0x000fe2000034098e */
[----:B------:R-:W-:Y:S01]  /*d4e0*/  MUFU.EX2 R151, R151 ;  /* 0x0000009700977308 */ /* 0x000fe20000000800 */
[----:B------:R-:W-:Y:S01]  /*d4f0*/  LDSM.16.MT88.4 R32, [R179+0xd000] ;  /* 0x00d00000b320783b */ /* 0x000fe20000004200 */
[----:B--2---:R-:W-:Y:S07]  /*d500*/  @!P4 HFMA2.BF16_V2 R204, -RZ.H0_H0, RZ.H0_H0, -R154.H0_H0 ;  /* 0x200000ffffccc231 */ /* 0x004fee000034099a */
[----:B------:R1:W-:Y:S01]  /*d510*/  @!P4 STL.S16 [R1], R204 ;  /* 0x000000cc0100c387 */ /* 0x0003e20000100600 */
[----:B------:R-:W-:Y:S03]  /*d520*/  PRMT R124, R204, 0x7610, R124 ;  /* 0x00007610cc7c7816 */ /* 0x000fe6000000007c */
[----:B------:R-:W2:Y:S01]  /*d530*/  LDL.LU R135, [R1+0x10] ;  /* 0x0000100001877983 */ /* 0x000ea20000300800 */
[----:B------:R-:W-:Y:S02]  /*d540*/  @!P4 PRMT R154, R124, 0x5410, RZ ;  /* 0x000054107c9ac816 */ /* 0x000fe400000000ff */
[----:B------:R-:W-:Y:S01]  /*d550*/  ISETP.LE.U32.AND P4, PT, R24, UR12, PT ;  /* 0x0000000c18007c0c */ /* 0x000fe2000bf83070 */
[----:B------:R-:W3:Y:S01]  /*d560*/  LDL.LU R128, [R1+0x14] ;  /* 0x0000140001807983 */ /* 0x000ee20000300800 */
[----:B------:R-:W-:Y:S03]  /*d570*/  LOP3.LUT R24, R25, 0xffff, RZ, 0xc0, !PT ;  /* 0x0000ffff19187812 */ /* 0x000fe600078ec0ff */
[----:B------:R-:W4:Y:S01]  /*d580*/  LDSM.16.MT88.4 R124, [R177+0xd000] ;  /* 0x00d00000b17c783b */ /* 0x000f220000004200 */
[----:B------:R-:W-:Y:S07]  /*d590*/  ISETP.LE.U32.AND P5, PT, R24, UR12, PT ;  /* 0x0000000c18007c0c */ /* 0x000fee000bfa3070 */
[----:B------:R-:W-:Y:S01]  /*d5a0*/  STG.E.U16 desc[UR20][R170.64+0x32], R154 ;  /* 0x0000329aaa007986 */ /* 0x000fe2000c101514 */
[----:B------:R-:W-:Y:S03]  /*d5b0*/  @!P4 HFMA2.BF16_V2 R235, -RZ.H0_H0, RZ.H0_H0, -R143.H0_H0 ;  /* 0x200000ffffebc231 */ /* 0x000fe6000034098f */
[----:B------:R-:W-:Y:S01]  /*d5c0*/  STG.E.U16 desc[UR20][R168.64+0x40], R149 ;  /* 0x00004095a8007986 */ /* 0x000fe2000c101514 */
[----:B-1----:R1:W5:Y:S01]  /*d5d0*/  MUFU.EX2 R204, R26 ;  /* 0x0000001a00cc7308 */ /* 0x0023620000000800 */
[----:B------:R-:W-:Y:S05]  /*d5e0*/  @!P5 HFMA2.BF16_V2 R239, -RZ.H0_H0, RZ.H0_H0, -R148.H0_H0 ;  /* 0x200000ffffefd231 */ /* 0x000fea0000340994 */
[----:B------:R-:W-:Y:S02]  /*d5f0*/  @!P5 PRMT R148, R239, 0x5410, RZ ;  /* 0x00005410ef94d816 */ /* 0x000fe400000000ff */
[----:B------:R-:W-:Y:S03]  /*d600*/  ISETP.LE.U32.AND P5, PT, R136, UR12, PT ;  /* 0x0000000c88007c0c */ /* 0x000fe6000bfa3070 */
[----:B------:R-:W-:Y:S04]  /*d610*/  STG.E.U16 desc[UR20][R168.64+0x42], R148 ;  /* 0x00004294a8007986 */ /* 0x000fe8000c101514 */
[----:B-1----:R-:W1:Y:S01]  /*d620*/  LDSM.16.MT88.4 R24, [R178+0xd000] ;  /* 0x00d00000b218783b */ /* 0x002e620000004200 */
[----:B-----5:R-:W-:Y:S04]  /*d630*/  F2FP.BF16.F32.PACK_AB R145, R203, R204 ;  /* 0x000000cccb91723e */ /* 0x020fe800000010ff */
[----:B------:R-:W-:Y:S01]  /*d640*/  PRMT R144, R145, 0x7632, R144 ;  /* 0x0000763291907816 */ /* 0x000fe20000000090 */
[----:B------:R-:W-:Y:S04]  /*d650*/  @!P2 HFMA2.BF16_V2 R227, -RZ.H0_H0, RZ.H0_H0, -R145.H0_H0 ;  /* 0x200000ffffe3a231 */ /* 0x000fe80000340991 */
[----:B------:R-:W-:Y:S02]  /*d660*/  @!P5 HFMA2.BF16_V2 R234, -RZ.H0_H0, RZ.H0_H0, -R144.H0_H0 ;  /* 0x200000ffffead231 */ /* 0x000fe40000340990 */
[----:B---3--:R-:W-:Y:S01]  /*d670*/  FFMA.FTZ R2, R2, R128, R201 ;  /* 0x0000008002027223 */ /* 0x008fe200000100c9 */
[----:B--2---:R-:W-:Y:S01]  /*d680*/  FFMA.FTZ R128, R0, R135, R200 ;  /* 0x0000008700807223 */ /* 0x004fe200000100c8 */
[----:B------:R-:W-:Y:S01]  /*d690*/  PRMT R0, R147, 0x5410, R146 ;  /* 0x0000541093007816 */ /* 0x000fe20000000092 */
[----:B------:R3:W2:Y:S01]  /*d6a0*/  LDL.S16 R135, [R1+0x8] ;  /* 0x0000080001877983 */ /* 0x0006a20000100600 */
[----:B------:R-:W-:Y:S01]  /*d6b0*/  @!P3 PRMT R147, R236, 0x5410, RZ ;  /* 0x00005410ec93b816 */ /* 0x000fe200000000ff */
[----:B------:R-:W-:Y:S01]  /*d6c0*/  FADD.FTZ R2, R202, R2 ;  /* 0x00000002ca027221 */ /* 0x000fe20000010000 */
[----:B------:R-:W-:Y:S01]  /*d6d0*/  LOP3.LUT R21, R21, R0, RZ, 0xc0, !PT ;  /* 0x0000000015157212 */ /* 0x000fe200078ec0ff */
[----:B------:R-:W-:Y:S01]  /*d6e0*/  MUFU.EX2 R202, R131 ;  /* 0x0000008300ca7308 */ /* 0x000fe20000000800 */
[----:B------:R-:W-:Y:S01]  /*d6f0*/  PRMT R0, R142, 0x5410, R143 ;  /* 0x000054108e007816 */ /* 0x000fe2000000008f */
[----:B------:R-:W-:Y:S01]  /*d700*/  STG.E.U16 desc[UR20][R170.64+0x40], R147 ;  /* 0x00004093aa007986 */ /* 0x000fe2000c101514 */
[----:B------:R-:W-:Y:S01]  /*d710*/  @!P6 PRMT R142, R228, 0x5410, RZ ;  /* 0x00005410e48ee816 */ /* 0x000fe200000000ff */
[----:B------:R-:W-:Y:S01]  /*d720*/  IMAD.MOV.U32 R200, RZ, RZ, R130 ;  /* 0x000000ffffc87224 */ /* 0x000fe200078e0082 */
[----:B------:R-:W-:Y:S01]  /*d730*/  LOP3.LUT R22, R22, R0, RZ, 0xc0, !PT ;  /* 0x0000000016167212 */ /* 0x000fe200078ec0ff */
[----:B------:R-:W-:Y:S01]  /*d740*/  FADD.FTZ R130, R175, R2 ;  /* 0x00000002af827221 */ /* 0x000fe20000010000 */
[----:B------:R-:W-:Y:S03]  /*d750*/  PRMT R0, R145, 0x5410, R144 ;  /* 0x0000541091007816 */ /* 0x000fe60000000090 */
[----:B------:R-:W-:Y:S01]  /*d760*/  MUFU.EX2 R175, R133 ;  /* 0x0000008500af7308 */ /* 0x000fe20000000800 */
[----:B------:R-:W-:Y:S01]  /*d770*/  @!P2 PRMT R145, R227, 0x5410, RZ ;  /* 0x00005410e391a816 */ /* 0x000fe200000000ff */
[----:B------:R-:W-:Y:S01]  /*d780*/  FADD.FTZ R130, R138, R130 ;  /* 0x000000828a827221 */ /* 0x000fe20000010000 */
[----:B------:R-:W-:Y:S01]  /*d790*/  LOP3.LUT R23, R23, R0, RZ, 0xc0, !PT ;  /* 0x0000000017177212 */ /* 0x000fe200078ec0ff */
[----:B------:R-:W-:Y:S01]  /*d7a0*/  LDSM.16.MT88.4 R136, [R180+0xf800] ;  /* 0x00f80000b488783b */ /* 0x000fe20000004200 */
[----:B------:R-:W-:Y:S01]  /*d7b0*/  @!P4 PRMT R143, R235, 0x5410, RZ ;  /* 0x00005410eb8fc816 */ /* 0x000fe200000000ff */
[----:B------:R-:W-:Y:S01]  /*d7c0*/  FADD.FTZ R128, R223, R128 ;  /* 0x00000080df807221 */ /* 0x000fe20000010000 */
[----:B------:R-:W-:Y:S03]  /*d7d0*/  @!P5 PRMT R144, R234, 0x5410, RZ ;  /* 0x00005410ea90d816 */ /* 0x000fe600000000ff */
[----:B------:R-:W5:Y:S01]  /*d7e0*/  MUFU.EX2 R201, R129 ;  /* 0x0000008100c97308 */ /* 0x000f620000000800 */
[----:B------:R-:W-:Y:S01]  /*d7f0*/  @!P0 PRMT R146, R238, 0x5410, RZ ;  /* 0x00005410ee928816 */ /* 0x000fe200000000ff */
[C---:B----4-:R-:W-:Y:S04]  /*d800*/  HMMA.16816.F32.BF16 R4, R20.reuse, R124, R4 ;  /* 0x0000007c1404723c */ /* 0x050fe80000041804 */
[----:B------:R-:W-:Y:S02]  /*d810*/  STG.E.U16 desc[UR20][R170.64+0x42], R146 ;  /* 0x00004292aa007986 */ /* 0x000fe4000c101514 */
[C---:B------:R-:W-:Y:S02]  /*d820*/  HMMA.16816.F32.BF16 R8, R20.reuse, R126, R8 ;  /* 0x0000007e1408723c */ /* 0x040fe40000041808 */
[----:B------:R-:W-:Y:S03]  /*d830*/  STG.E.U16 desc[UR20][R168.64+0x50], R142 ;  /* 0x0000508ea8007986 */ /* 0x000fe6000c101514 */
[----:B------:R-:W-:Y:S01]  /*d840*/  IMAD.WIDE.U32 R124, R173, -0x2daee0ad, RZ ;  /* 0xd2511f53ad7c7825 */ /* 0x000fe200078e00ff */
[C---:B-1----:R-:W-:Y:S01]  /*d850*/  HMMA.16816.F32.BF16 R36, R20.reuse, R24, R36 ;  /* 0x000000181424723c */ /* 0x042fe20000041824 */
[----:B------:R-:W-:Y:S01]  /*d860*/  STG.E.U16 desc[UR20][R168.64+0x52], R143 ;  /* 0x0000528fa8007986 */ /* 0x000fe2000c101514 */
[----:B------:R-:W-:Y:S03]  /*d870*/  MUFU.EX2 R173, R167 ;  /* 0x000000a700ad7308 */ /* 0x000fe60000000800 */
[----:B------:R-:W-:Y:S01]  /*d880*/  STG.E.U16 desc[UR20][R170.64+0x50], R145 ;  /* 0x00005091aa007986 */ /* 0x000fe2000c101514 */
[C---:B------:R-:W-:Y:S03]  /*d890*/  HMMA.16816.F32.BF16 R40, R20.reuse, R26, R40 ;  /* 0x0000001a1428723c */ /* 0x040fe60000041828 */
[----:B------:R-:W1:Y:S02]  /*d8a0*/  LDSM.16.MT88.4 R24, [R178+0xf000] ;  /* 0x00f00000b218783b */ /* 0x000e640000004200 */
[----:B-----5:R-:W-:Y:S01]  /*d8b0*/  F2FP.BF16.F32.PACK_AB R141, R202, R201 ;  /* 0x000000c9ca8d723e */ /* 0x020fe200000010ff */
[C---:B------:R-:W-:Y:S05]  /*d8c0*/  HMMA.16816.F32.BF16 R44, R20.reuse, R28, R44 ;  /* 0x0000001c142c723c */ /* 0x040fea000004182c */
[----:B------:R-:W-:Y:S01]  /*d8d0*/  STG.E.U16 desc[UR20][R170.64+0x52], R144 ;  /* 0x00005290aa007986 */ /* 0x000fe2000c101514 */
[C---:B------:R-:W-:Y:S03]  /*d8e0*/  HMMA.16816.F32.BF16 R48, R20.reuse, R30, R48 ;  /* 0x0000001e1430723c */ /* 0x040fe60000041830 */
[----:B------:R-:W4:Y:S02]  /*d8f0*/  LDSM.16.MT88.4 R28, [R180+0xf000] ;  /* 0x00f00000b41c783b */ /* 0x000f240000004200 */
[----:B------:R-:W-:Y:S01]  /*d900*/  FADD.FTZ R129, R200, R128 ;  /* 0x00000080c8817221 */ /* 0x000fe20000010000 */
[C---:B------:R-:W-:Y:S01]  /*d910*/  HMMA.16816.F32.BF16 R52, R20.reuse, R32, R52 ;  /* 0x000000201434723c */ /* 0x040fe20000041834 */
[----:B------:R-:W5:Y:S04]  /*d920*/  MUFU.EX2 R200, R132 ;  /* 0x0000008400c87308 */ /* 0x000f680000000800 */
[----:B------:R-:W-:Y:S01]  /*d930*/  FADD.FTZ R129, R174, R129 ;  /* 0x00000081ae817221 */ /* 0x000fe20000010000 */
[C---:B------:R-:W-:Y:S01]  /*d940*/  HMMA.16816.F32.BF16 R56, R20.reuse, R34, R56 ;  /* 0x000000221438723c */ /* 0x040fe20000041838 */
[----:B------:R-:W3:Y:S04]  /*d950*/  LDSM.16.MT88.4 R32, [R179+0xf000] ;  /* 0x00f00000b320783b */ /* 0x000ee80000004200 */
[----:B------:R-:W5:Y:S01]  /*d960*/  MUFU.EX2 R174, R134 ;  /* 0x0000008600ae7308 */ /* 0x000f620000000800 */
[----:B------:R-:W-:Y:S01]  /*d970*/  PRMT R140, R141, 0x7632, R140 ;  /* 0x000076328d8c7816 */ /* 0x000fe2000000008c */
[C---:B------:R-:W-:Y:S04]  /*d980*/  HMMA.16816.F32.BF16 R60, R20.reuse, R120, R60 ;  /* 0x00000078143c723c */ /* 0x040fe8000004183c */
[----:B------:R-:W-:Y:S02]  /*d990*/  LOP3.LUT R128, R124, 0xff, RZ, 0xc0, !PT ;  /* 0x000000ff7c807812 */ /* 0x000fe400078ec0ff */
[C---:B------:R-:W-:Y:S01]  /*d9a0*/  HMMA.16816.F32.BF16 R64, R20.reuse, R122, R64 ;  /* 0x0000007a1440723c */ /* 0x040fe20000041840 */
[----:B------:R-:W5:Y:S04]  /*d9b0*/  LDSM.16.MT88.4 R120, [R177+0x11000] ;  /* 0x01100000b178783b */ /* 0x000f680000004200 */
[----:B------:R-:W-:Y:S01]  /*d9c0*/  LOP3.LUT R0, R125, UR16, R150, 0x96, !PT ;  /* 0x000000107d007c12 */ /* 0x000fe2000f8e9696 */
[C---:B-1----:R-:W-:Y:S05]  /*d9d0*/  HMMA.16816.F32.BF16 R68, R20.reuse, R24, R68 ;  /* 0x000000181444723c */ /* 0x042fea0000041844 */
[----:B------:R-:W-:Y:S01]  /*d9e0*/  LOP3.LUT R2, R0, 0xff, RZ, 0xc0, !PT ;  /* 0x000000ff00027812 */ /* 0x000fe200078ec0ff */
[C---:B------:R-:W-:Y:S03]  /*d9f0*/  HMMA.16816.F32.BF16 R72, R20.reuse, R26, R72 ;  /* 0x0000001a1448723c */ /* 0x040fe60000041848 */
[----:B------:R-:W-:Y:S02]  /*da00*/  ISETP.LE.U32.AND P3, PT, R2, UR12, PT ;  /* 0x0000000c02007c0c */ /* 0x000fe4000bf63070 */
[----:B------:R-:W-:Y:S01]  /*da10*/  LOP3.LUT R25, R0, 0xffff, RZ, 0xc0, !PT ;  /* 0x0000ffff00197812 */ /* 0x000fe200078ec0ff */
[C---:B----4-:R-:W-:Y:S05]  /*da20*/  HMMA.16816.F32.BF16 R76, R20.reuse, R28, R76 ;  /* 0x0000001c144c723c */ /* 0x050fea000004184c */
[--C-:B------:R-:W-:Y:S01]  /*da30*/  SHF.R.U32.HI R2, RZ, 0x10, R0.reuse ;  /* 0x00000010ff027819 */ /* 0x100fe20000011600 */
[C---:B------:R-:W-:Y:S01]  /*da40*/  HMMA.16816.F32.BF16 R80, R20.reuse, R30, R80 ;  /* 0x0000001e1450723c */ /* 0x040fe20000041850 */
[----:B------:R-:W-:Y:S04]  /*da50*/  LDSM.16.MT88.4 R28, [R180+0x11000] ;  /* 0x01100000b41c783b */ /* 0x000fe80000004200 */
[----:B------:R-:W-:Y:S01]  /*da60*/  SHF.R.U32.HI R117, RZ, 0x18, R0 ;  /* 0x00000018ff757819 */ /* 0x000fe20000011600 */
[C---:B---3--:R-:W-:Y:S03]  /*da70*/  HMMA.16816.F32.BF16 R84, R20.reuse, R32, R84 ;  /* 0x000000201454723c */ /* 0x048fe60000041854 */
[----:B------:R-:W-:Y:S02]  /*da80*/  ISETP.LE.U32.AND P6, PT, R117, UR12, PT ;  /* 0x0000000c75007c0c */ /* 0x000fe4000bfc3070 */
[--C-:B------:R-:W-:Y:S01]  /*da90*/  SHF.R.U32.HI R0, RZ, 0x10, R124.reuse ;  /* 0x00000010ff007819 */ /* 0x100fe2000001167c */
[C---:B------:R-:W-:Y:S05]  /*daa0*/  HMMA.16816.F32.BF16 R88, R20.reuse, R34, R88 ;  /* 0x000000221458723c */ /* 0x040fea0000041858 */
[----:B------:R-:W-:Y:S01]  /*dab0*/  SHF.R.U32.HI R25, RZ, 0x8, R25 ;  /* 0x00000008ff197819 */ /* 0x000fe20000011619 */
[C---:B-----5:R-:W-:Y:S05]  /*dac0*/  HMMA.16816.F32.BF16 R92, R20.reuse, R120, R92 ;  /* 0x00000078145c723c */ /* 0x060fea000004185c */
[----:B------:R-:W-:Y:S01]  /*dad0*/  LOP3.LUT R24, R0, 0xff, RZ, 0xc0, !PT ;  /* 0x000000ff00187812 */ /* 0x000fe200078ec0ff */
[C---:B------:R-:W-:Y:S03]  /*dae0*/  HMMA.16816.F32.BF16 R96, R20.reuse, R122, R96 ;  /* 0x0000007a1460723c */ /* 0x040fe60000041860 */
[----:B------:R-:W-:Y:S02]  /*daf0*/  ISETP.LE.U32.AND P2, PT, R24, UR12, PT ;  /* 0x0000000c18007c0c */ /* 0x000fe4000bf43070 */
[----:B------:R-:W-:Y:S02]  /*db00*/  LOP3.LUT R0, R25, 0xffff, RZ, 0xc0, !PT ;  /* 0x0000ffff19007812 */ /* 0x000fe400078ec0ff */
[----:B------:R-:W1:Y:S01]  /*db10*/  LDSM.16.MT88.4 R24, [R178+0x11000] ;  /* 0x01100000b218783b */ /* 0x000e620000004200 */
[----:B------:R-:W-:Y:S02]  /*db20*/  LOP3.LUT R117, R124, 0xff, RZ, 0xc0, !PT ;  /* 0x000000ff7c757812 */ /* 0x000fe400078ec0ff */
[----:B------:R-:W-:Y:S02]  /*db30*/  ISETP.LE.U32.AND P5, PT, R0, UR12, PT ;  /* 0x0000000c00007c0c */ /* 0x000fe4000bfa3070 */
[----:B------:R-:W-:Y:S02]  /*db40*/  ISETP.LE.U32.AND P4, PT, R117, UR12, PT ;  /* 0x0000000c75007c0c */ /* 0x000fe4000bf83070 */
[----:B------:R-:W-:Y:S02]  /*db50*/  LOP3.LUT R117, R124, 0xffff, RZ, 0xc0, !PT ;  /* 0x0000ffff7c757812 */ /* 0x000fe400078ec0ff */
[----:B------:R-:W-:Y:S02]  /*db60*/  LOP3.LUT R2, R2, 0xff, RZ, 0xc0, !PT ;  /* 0x000000ff02027812 */ /* 0x000fe400078ec0ff */
[----:B------:R-:W-:Y:S02]  /*db70*/  SHF.R.U32.HI R0, RZ, 0x10, R124 ;  /* 0x00000010ff007819 */ /* 0x000fe4000001167c */
[----:B------:R-:W-:Y:S02]  /*db80*/  SHF.R.U32.HI R32, RZ, 0x8, R117 ;  /* 0x00000008ff207819 */ /* 0x000fe40000011675 */
[----:B------:R-:W-:Y:S01]  /*db90*/  ISETP.LE.U32.AND P0, PT, R2, UR12, PT ;  /* 0x0000000c02007c0c */ /* 0x000fe2000bf03070 */
[----:B------:R-:W-:Y:S01]  /*dba0*/  @!P5 HFMA2.BF16_V2 R247, -RZ.H0_H0, RZ.H0_H0, -R140.H0_H0 ;  /* 0x200000fffff7d231 */ /* 0x000fe2000034098c */
[----:B------:R-:W-:Y:S02]  /*dbb0*/  LOP3.LUT R2, R125, UR16, R150, 0x96, !PT ;  /* 0x000000107d027c12 */ /* 0x000fe4000f8e9696 */
[--C-:B------:R-:W-:Y:S01]  /*dbc0*/  SHF.R.U32.HI R127, RZ, 0x18, R124.reuse ;  /* 0x00000018ff7f7819 */ /* 0x100fe2000001167c */
[----:B------:R3:W4:Y:S01]  /*dbd0*/  MUFU.EX2 R150, R118 ;  /* 0x0000007600967308 */ /* 0x0007220000000800 */
[----:B------:R-:W-:Y:S02]  /*dbe0*/  LOP3.LUT R125, R124, 0xffff, RZ, 0xc0, !PT ;  /* 0x0000ffff7c7d7812 */ /* 0x000fe400078ec0ff */
[----:B------:R-:W-:Y:S02]  /*dbf0*/  SHF.R.U32.HI R126, RZ, 0x18, R124 ;  /* 0x00000018ff7e7819 */ /* 0x000fe4000001167c */
[----:B------:R-:W-:Y:S02]  /*dc00*/  PRMT R124, R141, 0x5410, R140 ;  /* 0x000054108d7c7816 */ /* 0x000fe4000000008c */
[----:B------:R-:W-:Y:S02]  /*dc10*/  LOP3.LUT R0, R0, 0xff, RZ, 0xc0, !PT ;  /* 0x000000ff00007812 */ /* 0x000fe400078ec0ff */
[----:B------:R-:W-:Y:S02]  /*dc20*/  PRMT R128, R128, 0x5410, R32 ;  /* 0x0000541080807816 */ /* 0x000fe40000000020 */
[----:B------:R-:W-:Y:S02]  /*dc30*/  PRMT R126, R0, 0x5410, R126 ;  /* 0x00005410007e7816 */ /* 0x000fe4000000007e */
[C---:B------:R-:W-:Y:S02]  /*dc40*/  LOP3.LUT R120, R2.reuse, 0xffff, RZ, 0xc0, !PT ;  /* 0x0000ffff02787812 */ /* 0x040fe400078ec0ff */
[--C-:B------:R-:W-:Y:S02]  /*dc50*/  SHF.R.U32.HI R0, RZ, 0x10, R2.reuse ;  /* 0x00000010ff007819 */ /* 0x100fe40000011602 */
[----:B------:R-:W-:Y:S02]  /*dc60*/  SHF.R.U32.HI R122, RZ, 0x18, R2 ;  /* 0x00000018ff7a7819 */ /* 0x000fe40000011602 */
[----:B------:R-:W-:Y:S01]  /*dc70*/  SHF.R.U32.HI R120, RZ, 0x8, R120 ;  /* 0x00000008ff787819 */ /* 0x000fe20000011678 */
[C---:B-1----:R-:W-:Y:S03]  /*dc80*/  HMMA.16816.F32.BF16 R100, R20.reuse, R24, R100 ;  /* 0x000000181464723c */ /* 0x042fe60000041864 */
[----:B------:R-:W-:Y:S02]  /*dc90*/  LOP3.LUT R117, R2, 0xff, RZ, 0xc0, !PT ;  /* 0x000000ff02757812 */ /* 0x000fe400078ec0ff */
[----:B------:R-:W-:Y:S01]  /*dca0*/  SHF.R.U32.HI R121, RZ, 0x8, R125 ;  /* 0x00000008ff797819 */ /* 0x000fe2000001167d */
[C---:B------:R-:W-:Y:S05]  /*dcb0*/  HMMA.16816.F32.BF16 R104, R20.reuse, R26, R104 ;  /* 0x0000001a1468723c */ /* 0x040fea0000041868 */
[----:B------:R-:W-:Y:S01]  /*dcc0*/  LOP3.LUT R2, R0, 0xff, RZ, 0xc0, !PT ;  /* 0x000000ff00027812 */ /* 0x000fe200078ec0ff */
[C---:B------:R-:W-:Y:S05]  /*dcd0*/  HMMA.16816.F32.BF16 R108, R20.reuse, R28, R108 ;  /* 0x0000001c146c723c */ /* 0x040fea000004186c */
[----:B------:R-:W-:Y:S01]  /*dce0*/  PRMT R117, R117, 0x5410, R120 ;  /* 0x0000541075757816 */ /* 0x000fe20000000078 */
[C---:B------:R-:W-:Y:S01]  /*dcf0*/  HMMA.16816.F32.BF16 R12, R20.reuse, R30, R12 ;  /* 0x0000001e140c723c */ /* 0x040fe2000004180c */
[----:B------:R-:W-:Y:S04]  /*dd00*/  LDSM.16.MT88.4 R28, [R178+0xd800] ;  /* 0x00d80000b21c783b */ /* 0x000fe80000004200 */
[----:B------:R-:W-:Y:S01]  /*dd10*/  LOP3.LUT R0, R121, 0xffff, RZ, 0xc0, !PT ;  /* 0x0000ffff79007812 */ /* 0x000fe200078ec0ff */
[----:B------:R-:W-:Y:S01]  /*dd20*/  FADD.FTZ R125, R211, R129 ;  /* 0x00000081d37d7221 */ /* 0x000fe20000010000 */
[----:B------:R-:W-:Y:S02]  /*dd30*/  PRMT R2, R2, 0x5410, R122 ;  /* 0x0000541002027816 */ /* 0x000fe4000000007a */
[----:B------:R-:W-:Y:S02]  /*dd40*/  LDSM.16.MT88.4 R120, [R177+0xd800] ;  /* 0x00d80000b178783b */ /* 0x000fe40000004200 */
[----:B---3--:R-:W-:Y:S01]  /*dd50*/  F2FP.BF16.F32.PACK_AB R118, R175, R200 ;  /* 0x000000c8af76723e */ /* 0x008fe200000010ff */
[----:B------:R-:W-:Y:S01]  /*dd60*/  FADD.FTZ R160, R213, R125 ;  /* 0x0000007dd5a07221 */ /* 0x000fe20000010000 */
[----:B------:R-:W-:Y:S02]  /*dd70*/  HSET2.LE.AND R24, R117, R172, PT ;  /* 0x000000ac75187233 */ /* 0x000fe40003803000 */
[----:B------:R-:W-:Y:S01]  /*dd80*/  @!P5 PRMT R140, R247, 0x5410, RZ ;  /* 0x00005410f78cd816 */ /* 0x000fe200000000ff */
[----:B------:R-:W-:Y:S01]  /*dd90*/  @!P0 HFMA2.BF16_V2 R226, -RZ.H0_H0, RZ.H0_H0, -R118.H0_H0 ;  /* 0x200000ffffe28231 */ /* 0x000fe20000340976 */
[----:B------:R-:W-:Y:S02]  /*dda0*/  ISETP.LE.U32.AND P5, PT, R0, UR12, PT ;  /* 0x0000000c00007c0c */ /* 0x000fe4000bfa3070 */
[----:B------:R-:W-:Y:S01]  /*ddb0*/  PRMT R117, R118, 0x7632, R117 ;  /* 0x0000763276757816 */ /* 0x000fe20000000075 */
[----:B------:R-:W-:Y:S01]  /*ddc0*/  STG.E.U16 desc[UR20][R168.64+0x62], R140 ;  /* 0x0000628ca8007986 */ /* 0x000fe2000c101514 */
[----:B------:R-:W-:Y:S02]  /*ddd0*/  F2FP.BF16.F32.PACK_AB R0, R173, R174 ;  /* 0x000000aead00723e */ /* 0x000fe400000010ff */
[----:B------:R-:W-:Y:S01]  /*dde0*/  HSET2.LE.AND R26, R128, R172, PT ;  /* 0x000000ac801a7233 */ /* 0x000fe20003803000 */
[----:B------:R-:W-:Y:S01]  /*ddf0*/  @!P6 HFMA2.BF16_V2 R225, -RZ.H0_H0, RZ.H0_H0, -R117.H0_H0 ;  /* 0x200000ffffe1e231 */ /* 0x000fe20000340975 */
[----:B------:R-:W-:Y:S01]  /*de00*/  LOP3.LUT R24, R24, R124, RZ, 0xc0, !PT ;  /* 0x0000007c18187212 */ /* 0x000fe200078ec0ff */
[----:B------:R-:W-:Y:S01]  /*de10*/  @!P4 HFMA2.BF16_V2 R224, -RZ.H0_H0, RZ.H0_H0, -R0.H0_H0 ;  /* 0x200000ffffe0c231 */ /* 0x000fe20000340900 */
[--C-:B------:R-:W-:Y:S02]  /*de20*/  HSET2.LE.AND R25, R2, R172.reuse, PT ;  /* 0x000000ac02197233 */ /* 0x100fe40003803000 */
[----:B------:R-:W-:Y:S02]  /*de30*/  PRMT R124, R118, 0x5410, R117 ;  /* 0x00005410767c7816 */ /* 0x000fe40000000075 */
[----:B------:R-:W-:Y:S02]  /*de40*/  PRMT R2, R0, 0x7632, R2 ;  /* 0x0000763200027816 */ /* 0x000fe40000000002 */
[----:B------:R-:W-:Y:S02]  /*de50*/  HSET2.LE.AND R27, R126, R172, PT ;  /* 0x000000ac7e1b7233 */ /* 0x000fe40003803000 */
[----:B------:R-:W-:Y:S01]  /*de60*/  LOP3.LUT R25, R25, R124, RZ, 0xc0, !PT ;  /* 0x0000007c19197212 */ /* 0x000fe200078ec0ff */
[----:B------:R-:W-:Y:S01]  /*de70*/  @!P5 HFMA2.BF16_V2 R231, -RZ.H0_H0, RZ.H0_H0, -R2.H0_H0 ;  /* 0x200000ffffe7d231 */ /* 0x000fe20000340902 */
[----:B----4-:R-:W-:Y:S02]  /*de80*/  F2FP.BF16.F32.PACK_AB R119, R150, R151 ;  /* 0x000000979677723e */ /* 0x010fe400000010ff */
[----:B------:R-:W-:Y:S02]  /*de90*/  PRMT R124, R0, 0x5410, R2 ;  /* 0x00005410007c7816 */ /* 0x000fe40000000002 */
[----:B------:R-:W-:Y:S01]  /*dea0*/  LOP3.LUT R27, R27, R119, RZ, 0xc0, !PT ;  /* 0x000000771b1b7212 */ /* 0x000fe200078ec0ff */
[----:B------:R-:W-:Y:S01]  /*deb0*/  @!P2 HFMA2.BF16_V2 R233, -RZ.H0_H0, RZ.H0_H0, -R119.H0_H0 ;  /* 0x200000ffffe9a231 */ /* 0x000fe20000340977 */
[----:B------:R-:W-:Y:S02]  /*dec0*/  LOP3.LUT R26, R26, R124, RZ, 0xc0, !PT ;  /* 0x0000007c1a1a7212 */ /* 0x000fe400078ec0ff */
[----:B------:R-:W-:Y:S02]  /*ded0*/  @!P0 PRMT R118, R226, 0x5410, RZ ;  /* 0x00005410e2768816 */ /* 0x000fe400000000ff */
[----:B------:R-:W-:Y:S02]  /*dee0*/  @!P6 PRMT R117, R225, 0x5410, RZ ;  /* 0x00005410e175e816 */ /* 0x000fe400000000ff */
[----:B------:R-:W-:Y:S02]  /*def0*/  @!P4 PRMT R0, R224, 0x5410, RZ ;  /* 0x00005410e000c816 */ /* 0x000fe400000000ff */
[----:B------:R-:W-:Y:S01]  /*df00*/  @!P5 PRMT R2, R231, 0x5410, RZ ;  /* 0x00005410e702d816 */ /* 0x000fe200000000ff */
[----:B--2---:R-:W-:Y:S05]  /*df10*/  @!P3 HFMA2.BF16_V2 R135, -RZ.H0_H0, RZ.H0_H0, -R141.H0_H0 ;  /* 0x200000ffff87b231 */ /* 0x004fea000034098d */
[----:B------:R-:W-:Y:S01]  /*df20*/  PRMT R33, R135, 0x7610, R33 ;  /* 0x0000761087217816 */ /* 0x000fe20000000021 */
[----:B------:R-:W-:Y:S03]  /*df30*/  @!P3 STL.S16 [R1+0x8], R135 ;  /* 0x000008870100b387 */ /* 0x000fe60000100600 */
[----:B------:R-:W-:Y:S01]  /*df40*/  @!P3 PRMT R141, R33, 0x5410, RZ ;  /* 0x00005410218db816 */ /* 0x000fe200000000ff */
[----:B------:R-:W-:Y:S01]  /*df50*/  LDSM.16.MT88.4 R132, [R179+0xd800] ;  /* 0x00d80000b384783b */ /* 0x000fe20000004200 */
[----:B------:R-:W-:Y:S01]  /*df60*/  ISETP.LE.U32.AND P3, PT, R127, UR12, PT ;  /* 0x0000000c7f007c0c */ /* 0x000fe2000bf63070 */
[----:B------:R-:W-:Y:S04]  /*df70*/  FADD.FTZ R127, R212, R130 ;  /* 0x00000082d47f7221 */ /* 0x000fe80000010000 */
[----:B------:R-:W-:Y:S02]  /*df80*/  FADD.FTZ R167, R214, R127 ;  /* 0x0000007fd6a77221 */ /* 0x000fe40000010000 */
[----:B------:R-:W1:Y:S06]  /*df90*/  LDSM.16.MT88.4 R32, [R179+0x11000] ;  /* 0x01100000b320783b */ /* 0x000e6c0000004200 */
[----:B------:R-:W-:Y:S02]  /*dfa0*/  @!P3 HFMA2.BF16_V2 R232, -RZ.H0_H0, RZ.H0_H0, -R119.H1_H1 ;  /* 0x200000ffffe8b231 */ /* 0x000fe40000360977 */
[----:B------:R-:W2:Y:S08]  /*dfb0*/  LDSM.16.MT88.4 R128, [R180+0xd800] ;  /* 0x00d80000b480783b */ /* 0x000eb00000004200 */
[----:B------:R-:W-:Y:S04]  /*dfc0*/  STG.E.U16 desc[UR20][R168.64+0x60], R141 ;  /* 0x0000608da8007986 */ /* 0x000fe8000c101514 */
[----:B------:R-:W-:Y:S04]  /*dfd0*/  STG.E.U16 desc[UR20][R170.64+0x60], R118 ;  /* 0x00006076aa007986 */ /* 0x000fe8000c101514 */
[----:B------:R3:W-:Y:S04]  /*dfe0*/  STG.E.U16 desc[UR20][R170.64+0x62], R117 ;  /* 0x00006275aa007986 */ /* 0x0007e8000c101514 */
[----:B------:R-:W-:Y:S04]  /*dff0*/  STG.E.U16 desc[UR20][R168.64+0x70], R0 ;  /* 0x00007000a8007986 */ /* 0x000fe8000c101514 */
[----:B------:R-:W-:Y:S01]  /*e000*/  STG.E.U16 desc[UR20][R168.64+0x72], R2 ;  /* 0x00007202a8007986 */ /* 0x000fe2000c101514 */
[C---:B-1----:R-:W-:Y:S06]  /*e010*/  HMMA.16816.F32.BF16 R16, R20.reuse, R32, R16 ;  /* 0x000000201410723c */ /* 0x042fec0000041810 */
[----:B------:R-:W-:Y:S01]  /*e020*/  HMMA.16816.F32.BF16 R112, R20, R34, R112 ;  /* 0x000000221470723c */ /* 0x000fe20000041870 */
[----:B------:R-:W1:Y:S04]  /*e030*/  LDSM.16.MT88.4 R20, [R177+0xf800] ;  /* 0x00f80000b114783b */ /* 0x000e680000004200 */
[----:B---3--:R-:W-:Y:S01]  /*e040*/  IMAD.MOV.U32 R117, RZ, RZ, R3 ;  /* 0x000000ffff757224 */ /* 0x008fe200078e0003 */
[C---:B------:R-:W-:Y:S03]  /*e050*/  HMMA.16816.F32.BF16 R124, R24.reuse, R120, R4 ;  /* 0x00000078187c723c */ /* 0x040fe60000041804 */
[----:B------:R-:W3:Y:S03]  /*e060*/  LDSM.16.MT88.4 R32, [R178+0xf800] ;  /* 0x00f80000b220783b */ /* 0x000ee60000004200 */
[C---:B------:R-:W-:Y:S05]  /*e070*/  HMMA.16816.F32.BF16 R120, R24.reuse, R122, R8 ;  /* 0x0000007a1878723c */ /* 0x040fea0000041808 */
[----:B------:R-:W4:Y:S01]  /*e080*/  LDSM.16.MT88.4 R4, [R179+0xf800] ;  /* 0x00f80000b304783b */ /* 0x000f220000004200 */
[C---:B------:R-:W-:Y:S06]  /*e090*/  HMMA.16816.F32.BF16 R36, R24.reuse, R28, R36 ;  /* 0x0000001c1824723c */ /* 0x040fec0000041824 */
[C---:B------:R-:W-:Y:S01]  /*e0a0*/  HMMA.16816.F32.BF16 R40, R24.reuse, R30, R40 ;  /* 0x0000001e1828723c */ /* 0x040fe20000041828 */
[----:B------:R-:W5:Y:S04]  /*e0b0*/  LDSM.16.MT88.4 R8, [R177+0x11800] ;  /* 0x01180000b108783b */ /* 0x000f680000004200 */
[----:B------:R-:W-:Y:S01]  /*e0c0*/  @P3 PRMT R28, R119, 0x7632, R28 ;  /* 0x00007632771c3816 */ /* 0x000fe2000000001c */
[C---:B--2---:R-:W-:Y:S05]  /*e0d0*/  HMMA.16816.F32.BF16 R44, R24.reuse, R128, R44 ;  /* 0x00000080182c723c */ /* 0x044fea000004182c */
[----:B------:R-:W-:Y:S01]  /*e0e0*/  @!P2 PRMT R119, R233, 0x5410, RZ ;  /* 0x00005410e977a816 */ /* 0x000fe200000000ff */
[C---:B------:R-:W-:Y:S01]  /*e0f0*/  HMMA.16816.F32.BF16 R48, R24.reuse, R130, R48 ;  /* 0x000000821830723c */ /* 0x040fe20000041830 */
[----:B------:R-:W-:Y:S01]  /*e100*/  LDSM.16.MT88.4 R128, [R180+0x11800] ;  /* 0x01180000b480783b */ /* 0x000fe20000004200 */
[----:B------:R-:W-:Y:S01]  /*e110*/  ISETP.LT.AND P2, PT, RZ, UR33, PT ;  /* 0x00000021ff007c0c */ /* 0x000fe2000bf41270 */
[----:B------:R-:W-:Y:S02]  /*e120*/  UIADD3 UR33, UR33, -0x1, URZ ;  /* 0xffffffff21217890 */ /* 0x000fe4000fffe03f */
[----:B------:R-:W-:Y:S01]  /*e130*/  @!P3 PRMT R28, R232, 0x5410, RZ ;  /* 0x00005410e81cb816 */ /* 0x000fe200000000ff */
[C---:B------:R-:W-:Y:S03]  /*e140*/  HMMA.16816.F32.BF16 R52, R24.reuse, R132, R52 ;  /* 0x000000841834723c */ /* 0x040fe60000041834 */
[----:B------:R-:W-:Y:S02]  /*e150*/  STG.E.U16 desc[UR20][R170.64+0x70], R119 ;  /* 0x00007077aa007986 */ /* 0x000fe4000c101514 */
[----:B------:R-:W-:Y:S01]  /*e160*/  FADD.FTZ R29, R221, R167 ;  /* 0x000000a7dd1d7221 */ /* 0x000fe20000010000 */
[C---:B------:R-:W-:Y:S01]  /*e170*/  HMMA.16816.F32.BF16 R56, R24.reuse, R134, R56 ;  /* 0x000000861838723c */ /* 0x040fe20000041838 */
[----:B------:R-:W-:Y:S04]  /*e180*/  STG.E.U16 desc[UR20][R170.64+0x72], R28 ;  /* 0x0000721caa007986 */ /* 0x000fe8000c101514 */
[----:B------:R-:W-:Y:S01]  /*e190*/  FADD.FTZ R29, R222, R29 ;  /* 0x0000001dde1d7221 */ /* 0x000fe20000010000 */
[C---:B-1----:R-:W-:Y:S05]  /*e1a0*/  HMMA.16816.F32.BF16 R60, R24.reuse, R20, R60 ;  /* 0x00000014183c723c */ /* 0x042fea000004183c */
[----:B------:R-:W-:Y:S01]  /*e1b0*/  FADD.FTZ R29, R210, R29 ;  /* 0x0000001dd21d7221 */ /* 0x000fe20000010000 */
[C---:B------:R-:W-:Y:S01]  /*e1c0*/  HMMA.16816.F32.BF16 R64, R24.reuse, R22, R64 ;  /* 0x000000161840723c */ /* 0x040fe20000041840 */
[----:B------:R-:W1:Y:S05]  /*e1d0*/  LDSM.16.MT88.4 R20, [R178+0x11800] ;  /* 0x01180000b214783b */ /* 0x000e6a0000004200 */
[C---:B---3--:R-:W-:Y:S06]  /*e1e0*/  HMMA.16816.F32.BF16 R68, R24.reuse, R32, R68 ;  /* 0x000000201844723c */ /* 0x048fec0000041844 */
[C---:B------:R-:W-:Y:S06]  /*e1f0*/  HMMA.16816.F32.BF16 R72, R24.reuse, R34, R72 ;  /* 0x000000221848723c */ /* 0x040fec0000041848 */
[C---:B------:R-:W-:Y:S06]  /*e200*/  HMMA.16816.F32.BF16 R76, R24.reuse, R136, R76 ;  /* 0x00000088184c723c */ /* 0x040fec000004184c */
[C---:B------:R-:W-:Y:S06]  /*e210*/  HMMA.16816.F32.BF16 R80, R24.reuse, R138, R80 ;  /* 0x0000008a1850723c */ /* 0x040fec0000041850 */
[C---:B----4-:R-:W-:Y:S06]  /*e220*/  HMMA.16816.F32.BF16 R84, R24.reuse, R4, R84 ;  /* 0x000000041854723c */ /* 0x050fec0000041854 */
[C---:B------:R-:W-:Y:S05]  /*e230*/  HMMA.16816.F32.BF16 R88, R24.reuse, R6, R88 ;  /* 0x000000061858723c */ /* 0x040fea0000041858 */
[----:B------:R-:W-:Y:S01]  /*e240*/  FADD.FTZ R4, R220, R160 ;  /* 0x000000a0dc047221 */ /* 0x000fe20000010000 */
[C---:B-----5:R-:W-:Y:S05]  /*e250*/  HMMA.16816.F32.BF16 R92, R24.reuse, R8, R92 ;  /* 0x00000008185c723c */ /* 0x060fea000004185c */
[----:B------:R-:W-:Y:S01]  /*e260*/  FADD.FTZ R30, R215, R4 ;  /* 0x00000004d71e7221 */ /* 0x000fe20000010000 */
[C---:B------:R-:W-:Y:S01]  /*e270*/  HMMA.16816.F32.BF16 R96, R24.reuse, R10, R96 ;  /* 0x0000000a1860723c */ /* 0x040fe20000041860 */
[----:B------:R-:W2:Y:S04]  /*e280*/  LDSM.16.MT88.4 R4, [R179+0x11800] ;  /* 0x01180000b304783b */ /* 0x000ea80000004200 */
[----:B------:R-:W-:Y:S01]  /*e290*/  FADD.FTZ R30, R208, R30 ;  /* 0x0000001ed01e7221 */ /* 0x000fe20000010000 */
[C---:B-1----:R-:W-:Y:S05]  /*e2a0*/  HMMA.16816.F32.BF16 R100, R24.reuse, R20, R100 ;  /* 0x000000141864723c */ /* 0x042fea0000041864 */
[----:B------:R-:W-:Y:S01]  /*e2b0*/  FADD.FTZ R8, R209, R29 ;  /* 0x0000001dd1087221 */ /* 0x000fe20000010000 */
[C---:B------:R-:W-:Y:S05]  /*e2c0*/  HMMA.16816.F32.BF16 R104, R24.reuse, R22, R104 ;  /* 0x000000161868723c */ /* 0x040fea0000041868 */
[----:B------:R-:W-:Y:S01]  /*e2d0*/  FADD.FTZ R9, R207, R30 ;  /* 0x0000001ecf097221 */ /* 0x000fe20000010000 */
[C---:B------:R-:W-:Y:S05]  /*e2e0*/  HMMA.16816.F32.BF16 R108, R24.reuse, R128, R108 ;  /* 0x00000080186c723c */ /* 0x040fea000004186c */
[----:B------:R-:W-:Y:S01]  /*e2f0*/  FADD.FTZ R8, R206, R8 ;  /* 0x00000008ce087221 */ /* 0x000fe20000010000 */
[C---:B------:R-:W-:Y:S05]  /*e300*/  HMMA.16816.F32.BF16 R128, R24.reuse, R130, R12 ;  /* 0x000000821880723c */ /* 0x040fea000004180c */
[----:B------:R-:W-:Y:S01]  /*e310*/  FADD.FTZ R9, R204, R9 ;  /* 0x00000009cc097221 */ /* 0x000fe20000010000 */
[----:B------:R-:W-:Y:S01]  /*e320*/  FADD.FTZ R8, R205, R8 ;  /* 0x00000008cd087221 */ /* 0x000fe20000010000 */
[----:B------:R-:W-:Y:S04]  /*e330*/  IADD3 R204, P0, R168, -0x80, RZ ;  /* 0xffffff80a8cc7810 */ /* 0x000fe80007f1e0ff */
[----:B------:R-:W-:Y:S01]  /*e340*/  FADD.FTZ R9, R203, R9 ;  /* 0x00000009cb097221 */ /* 0x000fe20000010000 */
[----:B------:R-:W-:Y:S01]  /*e350*/  FADD.FTZ R8, R201, R8 ;  /* 0x00000008c9087221 */ /* 0x000fe20000010000 */
[----:B------:R-:W-:Y:S02]  /*e360*/  IADD3.X R203, R169, -0x1, RZ, P0, !PT ;  /* 0xffffffffa9cb7810 */ /* 0x000fe400007fe4ff */
[----:B------:R-:W-:Y:S01]  /*e370*/  FADD.FTZ R0, R200, R9 ;  /* 0x00000009c8007221 */ /* 0x000fe20000010000 */
[----:B------:R-:W-:Y:S01]  /*e380*/  FADD.FTZ R2, R202, R8 ;  /* 0x00000008ca027221 */ /* 0x000fe20000010000 */
[C---:B--2---:R-:W-:Y:S03]  /*e390*/  HMMA.16816.F32.BF16 R132, R24.reuse, R4, R16 ;  /* 0x000000041884723c */ /* 0x044fe60000041810 */
[----:B------:R-:W-:Y:S01]  /*e3a0*/  FADD.FTZ R0, R175, R0 ;  /* 0x00000000af007221 */ /* 0x000fe20000010000 */
[----:B------:R-:W-:Y:S02]  /*e3b0*/  FADD.FTZ R2, R174, R2 ;  /* 0x00000002ae027221 */ /* 0x000fe40000010000 */
[----:B------:R-:W-:Y:S05]  /*e3c0*/  HMMA.16816.F32.BF16 R112, R24, R6, R112 ;  /* 0x000000061870723c */ /* 0x000fea0000041870 */
[----:B------:R-:W-:Y:S01]  /*e3d0*/  FADD.FTZ R151, R151, R0 ;  /* 0x0000000097977221 */ /* 0x000fe20000010000 */
[----:B------:R-:W-:Y:S05]  /*e3e0*/  FADD.FTZ R0, R173, R2 ;  /* 0x00000002ad007221 */ /* 0x000fea0000010000 */
[----:B------:R1:W-:Y:S01]  /*e3f0*/  STL [R1+0x14], R0 ;  /* 0x0000140001007387 */ /* 0x0003e20000100800 */
[----:B------:R-:W-:Y:S05]  /*e400*/  FADD.FTZ R2, R150, R151 ;  /* 0x0000009796027221 */ /* 0x000fea0000010000 */
[----:B------:R3:W-:Y:S01]  /*e410*/  STL [R1+0x10], R2 ;  /* 0x0000100201007387 */ /* 0x0007e20000100800 */
[----:B-1----:R-:W-:Y:S01]  /*e420*/  IMAD.MOV.U32 R0, RZ, RZ, R116 ;  /* 0x000000ffff007224 */ /* 0x002fe200078e0074 */
[----:B------:R-:W-:Y:S06]  /*e430*/  @P2 BRA `(.L_x_1015) ;  /* 0xffffffb400202947 */ /* 0x000fec000383ffff */
.L_x_1014:
[----:B--2---:R-:W3:Y:S01]  /*e440*/  LDL.LU R5, [R1+0x14] ;  /* 0x0000140001057983 */ /* 0x004ee20000300800 */
[----:B------:R-:W-:-:S03]  /*e450*/  ULDC UR4, c[0x0][0x38c] ;  /* 0x0000e30000047ab9 */ /* 0x000fc60000000800 */
[----:B------:R-:W2:Y:S01]  /*e460*/  LDL.LU R4, [R1+0x10] ;  /* 0x0000100001047983 */ /* 0x000ea20000300800 */
[----:B------:R-:W-:Y:S01]  /*e470*/  UMOV UR5, 0x400 ;  /* 0x0000040000057882 */ /* 0x000fe20000000000 */
[----:B------:R-:W-:Y:S01]  /*e480*/  UISETP.NE.AND UP0, UPT, UR13, -0x1, UPT ;  /* 0xffffffff0d00788c */ /* 0x000fe2000bf05270 */
[----:B------:R-:W1:Y:S02]  /*e490*/  S2R R137, SR_TID.X ;  /* 0x0000000000897919 */ /* 0x000e640000002100 */
[----:B-1----:R-:W-:-:S04]  /*e4a0*/  SHF.R.S32.HI R138, RZ, 0x1f, R137 ;  /* 0x0000001fff8a7819 */ /* 0x002fc80000011489 */
[CC--:B------:R-:W-:Y:S02]  /*e4b0*/  LEA.HI R6, R138.reuse, R137.reuse, RZ, 0x2 ;  /* 0x000000898a067211 */ /* 0x0c0fe400078f10ff */
[----:B------:R-:W-:-:S04]  /*e4c0*/  LEA.HI R136, R138, R137, RZ, 0x5 ;  /* 0x000000898a887211 */ /* 0x000fc800078f28ff */
[----:B------:R-:W-:Y:S01]  /*e4d0*/  SHF.R.S32.HI R7, RZ, 0x5, R136 ;  /* 0x00000005ff077819 */ /* 0x000fe20000011488 */
[----:B---3--:R-:W1:Y:S04]  /*e4e0*/  SHFL.BFLY PT, R2, R5, 0x2, 0x1f ;  /* 0x0c401f0005027f89 */ /* 0x008e6800000e0000 */
[----:B--2---:R-:W2:Y:S01]  /*e4f0*/  SHFL.BFLY PT, R0, R4, 0x2, 0x1f ;  /* 0x0c401f0004007f89 */ /* 0x004ea200000e0000 */
[----:B-1----:R-:W-:Y:S01]  /*e500*/  FADD.FTZ R2, R2, R5 ;  /* 0x0000000502027221 */ /* 0x002fe20000010000 */
[----:B--2---:R-:W-:-:S04]  /*e510*/  FADD.FTZ R0, R0, R4 ;  /* 0x0000000400007221 */ /* 0x004fc80000010000 */
[----:B------:R-:W1:Y:S04]  /*e520*/  SHFL.BFLY PT, R5, R2, 0x1, 0x1f ;  /* 0x0c201f0002057f89 */ /* 0x000e6800000e0000 */
[----:B------:R-:W2:Y:S01]  /*e530*/  SHFL.BFLY PT, R4, R0, 0x1, 0x1f ;  /* 0x0c201f0000047f89 */ /* 0x000ea200000e0000 */
[----:B-1----:R-:W-:Y:S01]  /*e540*/  FADD.FTZ R117, R2, R5 ;  /* 0x0000000502757221 */ /* 0x002fe20000010000 */
[----:B------:R-:W-:Y:S02]  /*e550*/  MOV R2, 0x3f800000 ;  /* 0x3f80000000027802 */ /* 0x000fe40000000f00 */
[----:B------:R-:W-:Y:S01]  /*e560*/  SHF.R.S32.HI R5, RZ, 0x1f, R6 ;  /* 0x0000001fff057819 */ /* 0x000fe20000011406 */
[----:B--2---:R-:W-:Y:S01]  /*e570*/  FADD.FTZ R118, R0, R4 ;  /* 0x0000000400767221 */ /* 0x004fe20000010000 */
        /* <DEDUP_REMOVED lines=199> */
.L_x_1018:
        /* <DEDUP_REMOVED lines=24> */
.L_x_1019:
        /* <DEDUP_REMOVED lines=47> */
[----:B-1----:R-:W1:Y:S08]  /*f660*/  @P0 LDC R14, c[0x0][0x2e8] ;  /* 0x0000ba00ff0e0b82 */ /* 0x002e700000000800 */
[----:B------:R-:W-:Y:S01]  /*f670*/  BAR.SYNC.DEFER_BLOCKING 0x0 ;  /* 0x0000000000007b1d */ /* 0x000fe20000010000 */
[----:B---3--:R-:W-:-:S07]  /*f680*/  SHF.R.S32.HI R12, RZ, 0x3, R16 ;  /* 0x00000003ff0c7819 */ /* 0x008fce0000011410 */
[----:B------:R-:W3:Y:S01]  /*f690*/  @!P1 LDC R13, c[0x0][0x270] ;  /* 0x00009c00ff0d9b82 */ /* 0x000ee20000000800 */
[----:B------:R-:W1:Y:S01]  /*f6a0*/  S2R R15, SR_CTAID.Y ;  /* 0x00000000000f7919 */ /* 0x000e620000002600 */
[----:B------:R-:W-:Y:S01]  /*f6b0*/  IMAD.IADD R11, R40, 0x1, -R0 ;  /* 0x00000001280b7824 */ /* 0x000fe200078e0a00 */
        /* <DEDUP_REMOVED lines=11> */
[----:B------:R1:W4:Y:S04]  /*f770*/  LDS.128 R36, [R199+0x1800] ;  /* 0x00180000c7247984 */ /* 0x0003280000000c00 */
[----:B------:R4:W4:Y:S01]  /*f780*/  LDS.128 R32, [R199+0x3800] ;  /* 0x00380000c7207984 */ /* 0x0009220000000c00 */
[----:B------:R-:W-:-:S02]  /*f790*/  IMAD.IADD R9, R137, 0x1, -R6 ;  /* 0x0000000189097824 */ /* 0x000fc400078e0a06 */
[----:B--2---:R-:W-:Y:S01]  /*f7a0*/  @P3 FMUL.FTZ R5, R7, 0.69314718246459960938 ;  /* 0x3f31721807053820 */ /* 0x004fe20000410000 */
[----:B---3--:R-:W-:Y:S01]  /*f7b0*/  @!P1 IMAD R2, R29, R13, RZ ;  /* 0x0000000d1d029224 */ /* 0x008fe200078e02ff */
[----:B------:R-:W2:Y:S01]  /*f7c0*/  @P0 MUFU.LG2 R6, R118 ;  /* 0x0000007600060308 */ /* 0x000ea20000000c00 */
[----:B------:R-:W-:Y:S02]  /*f7d0*/  IMAD.MOV.U32 R13, RZ, RZ, 0x7f800000 ;  /* 0x7f800000ff0d7424 */ /* 0x000fe400078e00ff */
[----:B------:R-:W-:Y:S02]  /*f7e0*/  @!P1 IMAD.MOV.U32 R8, RZ, RZ, 0x1 ;  /* 0x00000001ff089424 */ /* 0x000fe400078e00ff */
[----:B-1----:R-:W-:Y:S01]  /*f7f0*/  IMAD R4, R15, R2, RZ ;  /* 0x000000020f047224 */ /* 0x002fe200078e02ff */
[----:B------:R-:W-:Y:S01]  /*f800*/  LEA.HI.SX32 R2, R16, 0x20, 0x1d ;  /* 0x0000002010027811 */ /* 0x000fe200078feaff */
[----:B------:R-:W-:-:S03]  /*f810*/  IMAD.MOV.U32 R15, RZ, RZ, 0x7f800000 ;  /* 0x7f800000ff0f7424 */ /* 0x000fc600078e00ff */
[----:B------:R-:W-:Y:S01]  /*f820*/  ISETP.GE.AND P1, PT, R2, UR7, PT ;  /* 0x0000000702007c0c */ /* 0x000fe2000bf26270 */
[----:B----4-:R-:W-:Y:S01]  /*f830*/  @P3 FFMA.FTZ R15, R116, R10, R5 ;  /* 0x0000000a740f3223 */ /* 0x010fe20000010005 */
[----:B------:R-:W-:Y:S01]  /*f840*/  SEL R2, R4, RZ, !P5 ;  /* 0x000000ff04027207 */ /* 0x000fe20006800000 */
[----:B------:R-:W-:Y:S01]  /*f850*/  IMAD R4, R8, UR4, RZ ;  /* 0x0000000408047c24 */ /* 0x000fe2000f8e02ff */
        /* <DEDUP_REMOVED lines=42> */
.L_x_1021:
[----:B------:R-:W-:Y:S05]  /*fb00*/  BSYNC B0 ;  /* 0x0000000000007941 */ /* 0x000fea0003800000 */
.L_x_1020:
        /* <DEDUP_REMOVED lines=38> */
.L_x_1023:
[----:B------:R-:W-:Y:S05]  /*fd70*/  BSYNC B0 ;  /* 0x0000000000007941 */ /* 0x000fea0003800000 */
.L_x_1022:
        /* <DEDUP_REMOVED lines=24> */
.L_x_1025:
[----:B------:R-:W-:Y:S05]  /*ff00*/  BSYNC B0 ;  /* 0x0000000000007941 */ /* 0x000fea0003800000 */
.L_x_1024:
        /* <DEDUP_REMOVED lines=24> */
.L_x_1027:
[----:B------:R-:W-:Y:S05]  /*10090*/  BSYNC B0 ;  /* 0x0000000000007941 */ /* 0x000fea0003800000 */
.L_x_1026:
        /* <DEDUP_REMOVED lines=23> */
.L_x_984:
[----:B------:R-:W-:Y:S01]  /*10210*/  UISETP.NE.AND UP2, UPT, UR13, -0x1, UPT ;  /* 0xffffffff0d00788c */ /* 0x000fe2000bf45270 */
[----:B------:R-:W1:Y:S01]  /*10220*/  S2R R2, SR_TID.X ;  /* 0x0000000000027919 */ /* 0x000e620000002100 */
[----:B------:R-:W-:Y:S01]  /*10230*/  ULDC.U8 UR7, c[0x0][0x3d8] ;  /* 0x0000f60000077ab9 */ /* 0x000fe20000000000 */
[----:B------:R-:W-:Y:S01]  /*10240*/  IMAD.U32 R6, RZ, RZ, UR14 ;  /* 0x0000000eff067e24 */ /* 0x000fe2000f8e00ff */
[----:B------:R-:W-:-:S07]  /*10250*/  UISETP.NE.AND UP3, UPT, UR7, URZ, UPT ;  /* 0x0000003f0700728c */ /* 0x000fce000bf65270 */
[----:B------:R-:W-:Y:S01]  /*10260*/  @UP2 ULDC.64 UR4, c[0x0][0x298] ;  /* 0x0000a60000042ab9 */ /* 0x000fe20000000a00 */
[----:B------:R-:W-:Y:S02]  /*10270*/  @!UP2 USHF.R.S32.HI UR10, URZ, 0x1f, UR26 ;  /* 0x0000001f3f0aa899 */ /* 0x000fe4000801141a */
[----:B------:R-:W-:-:S04]  /*10280*/  @UP2 UIMAD.WIDE.U32 UR8, UR13, UR4, URZ ;  /* 0x000000040d0822a5 */ /* 0x000fc8000f8e003f */
[----:B------:R-:W-:-:S03]  /*10290*/  @UP2 UIMAD UR6, UR13, UR5, UR9 ;  /* 0x000000050d0622a4 */ /* 0x000fc6000f8e0209 */
[----:B------:R-:W-:Y:S01]  /*102a0*/  ULDC.U8 UR9, c[0x0][0x3d9] ;  /* 0x0000f64000097ab9 */ /* 0x000fe20000000000 */
[----:B------:R-:W-:Y:S01]  /*102b0*/  @!UP2 ULDC.64 UR4, c[0x0][0x290] ;  /* 0x0000a4000004aab9 */ /* 0x000fe20000000a00 */
[----:B------:R-:W-:Y:S02]  /*102c0*/  UISETP.NE.AND UP1, UPT, UR9, URZ, UPT ;  /* 0x0000003f0900728c */ /* 0x000fe4000bf25270 */
[----:B------:R-:W-:Y:S02]  /*102d0*/  UISETP.EQ.AND UP3, UPT, UR9, URZ, UP3 ;  /* 0x0000003f0900728c */ /* 0x000fe40009f62270 */
[----:B------:R-:W-:Y:S02]  /*102e0*/  @!UP2 UIMAD UR9, UR10, UR4, URZ ;  /* 0x000000040a09a2a4 */ /* 0x000fe4000f8e023f */
[----:B------:R-:W-:Y:S01]  /*102f0*/  UISETP.NE.OR UP0, UPT, UR13, -0x1, !UP3 ;  /* 0xffffffff0d00788c */ /* 0x000fe2000df05670 */
[----:B------:R-:W-:Y:S01]  /*10300*/  PLOP3.LUT P0, PT, PT, PT, UP1, 0x80, 0x0 ;  /* 0x000000000000781c */ /* 0x000fe20003f0f018 */
[----:B------:R-:W-:-:S02]  /*10310*/  @!UP2 UIMAD.WIDE.U32 UR16, UR26, UR4, URZ ;  /* 0x000000041a10a2a5 */ /* 0x000fc4000f8e003f */
[----:B------:R-:W-:Y:S01]  /*10320*/  @!UP2 UIMAD UR9, UR26, UR5, UR9 ;  /* 0x000000051a09a2a4 */ /* 0x000fe2000f8e0209 */
[----:B-1----:R-:W-:Y:S01]  /*10330*/  LEA.HI R10, R26, R2, RZ, 0x3 ;  /* 0x000000021a0a7211 */ /* 0x002fe200078f18ff */
[----:B------:R-:W-:Y:S01]  /*10340*/  @UP1 ULDC UR12, c[0x0][0x2c0] ;  /* 0x0000b000000c1ab9 */ /* 0x000fe20000000800 */
[----:B------:R-:W-:Y:S01]  /*10350*/  @UP1 ULDC.64 UR4, c[0x0][0x2c0] ;  /* 0x0000b00000041ab9 */ /* 0x000fe20000000a00 */
[----:B------:R-:W-:Y:S01]  /*10360*/  @!UP3 UMOV UR18, URZ ;  /* 0x0000003f0012bc82 */ /* 0x000fe20008000000 */
[----:B------:R-:W-:Y:S01]  /*10370*/  @UP1 UIMAD UR11, UR5, UR4, URZ ;  /* 0x00000004050b12a4 */ /* 0x000fe2000f8e023f */
[----:B------:R-:W-:Y:S01]  /*10380*/  LOP3.LUT R0, R10, 0xfffffff8, RZ, 0xc0, !PT ;  /* 0xfffffff80a007812 */ /* 0x000fe200078ec0ff */
[----:B------:R-:W-:Y:S01]  /*10390*/  @!UP3 UMOV UR19, URZ ;  /* 0x0000003f0013bc82 */ /* 0x000fe20008000000 */
[----:B------:R-:W-:Y:S01]  /*103a0*/  @UP3 ULDC UR4, c[0x0][0x2c4] ;  /* 0x0000b10000043ab9 */ /* 0x000fe20000000800 */
[----:B------:R-:W-:Y:S01]  /*103b0*/  SHF.R.S32.HI R10, RZ, 0x3, R10 ;  /* 0x00000003ff0a7819 */ /* 0x000fe2000001140a */
[----:B------:R-:W-:Y:S01]  /*103c0*/  @!UP0 UIMAD UR13, UR26, UR4, URZ ;  /* 0x000000041a0d82a4 */ /* 0x000fe2000f8e023f */
[----:B------:R-:W-:Y:S01]  /*103d0*/  @UP1 UMOV UR10, 0x1 ;  /* 0x00000001000a1882 */ /* 0x000fe20000000000 */
[----:B------:R-:W-:Y:S01]  /*103e0*/  @!UP2 UIADD3 UR6, UR17, UR9, URZ ;  /* 0x000000091106a290 */ /* 0x000fe2000fffe03f */
[----:B------:R-:W-:Y:S01]  /*103f0*/  SHF.R.S32.HI R11, RZ, 0x1f, R10 ;  /* 0x0000001fff0b7819 */ /* 0x000fe2000001140a */
[----:B------:R-:W-:Y:S01]  /*10400*/  @UP3 USHF.R.S32.HI UR4, URZ, 0x1f, UR13 ;  /* 0x0000001f3f043899 */ /* 0x000fe2000801140d */
[----:B------:R-:W-:-:S02]  /*10410*/  @!UP2 UMOV UR8, UR16 ;  /* 0x000000100008ac82 */ /* 0x000fc40008000000 */
        /* <DEDUP_REMOVED lines=9> */
.L_x_1028:
[----:B------:R-:W-:Y:S01]  /*104b0*/  IMAD.IADD R0, R2, 0x1, -R0 ;  /* 0x0000000102007824 */ /* 0x000fe200078e0a00 */
[----:B------:R-:W-:Y:S01]  /*104c0*/  UIADD3 UR15, -UR22, UR15, URZ ;  /* 0x0000000f160f7290 */ /* 0x000fe2000fffe13f */
[C---:B------:R-:W-:Y:S01]  /*104d0*/  VIADD R14, R10.reuse, 0x10 ;  /* 0x000000100a0e7836 */ /* 0x040fe20000000000 */
[----:B------:R-:W-:Y:S01]  /*104e0*/  UIMAD UR10, UR26, UR10, URZ ;  /* 0x0000000a1a0a72a4 */ /* 0x000fe2000f8e023f */
[----:B------:R-:W-:Y:S01]  /*104f0*/  IADD3 R15, R10, 0x20, RZ ;  /* 0x000000200a0f7810 */ /* 0x000fe20007ffe0ff */
[----:B------:R-:W-:Y:S01]  /*10500*/  USHF.R.S32.HI UR7, URZ, 0x1f, UR24 ;  /* 0x0000001f3f077899 */ /* 0x000fe20008011418 */
[C---:B------:R-:W-:Y:S01]  /*10510*/  ISETP.NE.AND P3, PT, R0.reuse, RZ, PT ;  /* 0x000000ff0000720c */ /* 0x040fe20003f65270 */
[----:B------:R-:W-:Y:S01]  /*10520*/  ULDC.64 UR4, c[0x0][0x2a0] ;  /* 0x0000a80000047ab9 */ /* 0x000fe20000000a00 */
[----:B------:R-:W-:Y:S01]  /*10530*/  SHF.L.U32 R0, R0, 0x3, RZ ;  /* 0x0000000300007819 */ /* 0x000fe200000006ff */
[----:B------:R-:W-:Y:S01]  /*10540*/  USEL UR10, UR10, URZ, !UP3 ;  /* 0x0000003f0a0a7287 */ /* 0x000fe2000d800000 */
[----:B------:R-:W-:Y:S01]  /*10550*/  ISETP.GE.AND P0, PT, R10, UR15, PT ;  /* 0x0000000f0a007c0c */ /* 0x000fe2000bf06270 */
[----:B------:R-:W-:Y:S01]  /*10560*/  UIMAD UR7, UR7, UR4, URZ ;  /* 0x00000004070772a4 */ /* 0x000fe2000f8e023f */
[C---:B------:R-:W-:Y:S01]  /*10570*/  IADD3 R2, P1, R0.reuse, UR8, RZ ;  /* 0x0000000800027c10 */ /* 0x040fe2000ff3e0ff */
[----:B------:R-:W-:Y:S01]  /*10580*/  IMAD.U32 R12, RZ, RZ, UR4 ;  /* 0x00000004ff0c7e24 */ /* 0x000fe2000f8e00ff */
[----:B------:R-:W-:Y:S01]  /*10590*/  UIMAD UR22, UR22, UR12, URZ ;  /* 0x0000000c161672a4 */ /* 0x000fe2000f8e023f */
[----:B------:R-:W-:Y:S01]  /*105a0*/  BSSY B0, `(.L_x_1029) ;  /* 0x0000021000007945 */ /* 0x000fe20003800000 */
[----:B------:R-:W-:Y:S01]  /*105b0*/  LEA.HI.X.SX32 R3, R0, UR6, 0x1, P1 ;  /* 0x0000000600037c11 */ /* 0x000fe200088f0eff */
[----:B------:R-:W-:Y:S01]  /*105c0*/  UIMAD UR10, UR24, UR11, UR10 ;  /* 0x0000000b180a72a4 */ /* 0x000fe2000f8e020a */
[----:B------:R-:W-:Y:S01]  /*105d0*/  IMAD.WIDE R6, R6, 0x40, R10 ;  /* 0x0000004006067825 */ /* 0x000fe200078e020a */
[----:B------:R-:W-:Y:S01]  /*105e0*/  UIMAD UR5, UR24, UR5, UR7 ;  /* 0x00000005180572a4 */ /* 0x000fe2000f8e0207 */
[----:B------:R-:W-:Y:S01]  /*105f0*/  ISETP.GE.AND P2, PT, R14, UR15, PT ;  /* 0x0000000f0e007c0c */ /* 0x000fe2000bf46270 */
[----:B------:R-:W-:Y:S01]  /*10600*/  USHF.R.S32.HI UR4, URZ, 0x1f, UR22 ;  /* 0x0000001f3f047899 */ /* 0x000fe20008011416 */
[----:B------:R-:W-:Y:S01]  /*10610*/  IMAD.WIDE.U32 R12, R12, UR24, R2 ;  /* 0x000000180c0c7c25 */ /* 0x000fe2000f8e0002 */
[----:B------:R-:W-:Y:S01]  /*10620*/  USHF.R.S32.HI UR7, URZ, 0x1f, UR10 ;  /* 0x0000001f3f077899 */ /* 0x000fe2000801140a */
[----:B------:R-:W-:Y:S01]  /*10630*/  ISETP.GE.AND P1, PT, R15, UR15, PT ;  /* 0x0000000f0f007c0c */ /* 0x000fe2000bf26270 */
[----:B------:R-:W-:Y:S01]  /*10640*/  UIADD3 UR6, UP1, UP0, UR22, UR18, UR10 ;  /* 0x0000001216067290 */ /* 0x000fe2000f83e00a */
[----:B------:R-:W-:Y:S01]  /*10650*/  VIADD R16, R10, 0x30 ;  /* 0x000000300a107836 */ /* 0x000fe20000000000 */
[----:B------:R-:W-:Y:S01]  /*10660*/  IADD3 R9, R13, UR5, RZ ;  /* 0x000000050d097c10 */ /* 0x000fe2000fffe0ff */
[C---:B------:R-:W-:Y:S01]  /*10670*/  VIADD R17, R0.reuse, 0x80 ;  /* 0x0000008000117836 */ /* 0x040fe20000000000 */
[----:B------:R-:W-:Y:S01]  /*10680*/  UIADD3.X UR18, UR4, UR19, UR7, UP1, UP0 ;  /* 0x0000001304127290 */ /* 0x000fe20008fe0407 */
[----:B------:R-:W-:Y:S01]  /*10690*/  IADD3 R18, R0, 0x40, RZ ;  /* 0x0000004000127810 */ /* 0x000fe20007ffe0ff */
[----:B------:R-:W-:Y:S10]  /*106a0*/  @P0 BRA `(.L_x_1030) ;  /* 0x0000000000400947 */ /* 0x000ff40003800000 */
        /* <DEDUP_REMOVED lines=16> */
.L_x_1030:
[----:B------:R-:W-:Y:S05]  /*107b0*/  BSYNC B0 ;  /* 0x0000000000007941 */ /* 0x000fea0003800000 */
.L_x_1029:
        /* <DEDUP_REMOVED lines=22> */
.L_x_1032:
[----:B------:R-:W-:Y:S05]  /*10920*/  BSYNC B0 ;  /* 0x0000000000007941 */ /* 0x000fea0003800000 */
.L_x_1031:
        /* <DEDUP_REMOVED lines=22> */
.L_x_1034:
[----:B------:R-:W-:Y:S05]  /*10a90*/  BSYNC B0 ;  /* 0x0000000000007941 */ /* 0x000fea0003800000 */
.L_x_1033:
        /* <DEDUP_REMOVED lines=24> */
.L_x_1036:
[----:B------:R-:W-:Y:S05]  /*10c20*/  BSYNC B0 ;  /* 0x0000000000007941 */ /* 0x000fea0003800000 */
.L_x_1035:
        /* <DEDUP_REMOVED lines=10> */
.L_x_1038:
[----:B------:R-:W-:Y:S05]  /*10cd0*/  BSYNC B0 ;  /* 0x0000000000007941 */ /* 0x000fea0003800000 */
.L_x_1037:
        /* <DEDUP_REMOVED lines=10> */
.L_x_1040:
[----:B------:R-:W-:Y:S05]  /*10d80*/  BSYNC B0 ;  /* 0x0000000000007941 */ /* 0x000fea0003800000 */
.L_x_1039:
        /* <DEDUP_REMOVED lines=10> */
.L_x_1042:
[----:B------:R-:W-:Y:S05]  /*10e30*/  BSYNC B0 ;  /* 0x0000000000007941 */ /* 0x000fea0003800000 */
.L_x_1041:
        /* <DEDUP_REMOVED lines=10> */
.L_x_1043:
        /* <DEDUP_REMOVED lines=10> */
.L_x_1527:


//--------------------- .text._ZN5flash16flash_fwd_kernelI23Flash_fwd_kernel_traitsILi192ELi64ELi64ELi4ELb0ELb0EN7cutlass10bfloat16_tE19Flash_kernel_traitsILi192ELi64ELi64ELi4ES3_EELb0ELb0ELb0ELb1ELb0ELb0ELb1ELb0EEEvNS_16Flash_fwd_paramsE --------------------------
	.section	.text._ZN5flash16flash_fwd_kernelI23Flash_fwd_kernel_traitsILi192ELi64ELi64ELi4ELb0ELb0EN7cutlass10bfloat16_tE19Flash_kernel_traitsILi192ELi64ELi64ELi4ES3_EELb0ELb0ELb0ELb1ELb0ELb0ELb1ELb0EEEvNS_16Flash_fwd_paramsE,"ax",@progbits
	.align	128
        .global         _ZN5flash16flash_fwd_kernelI23Flash_fwd_kernel_traitsILi192ELi64ELi64ELi4ELb0ELb0EN7cutlass10bfloat16_tE19Flash_kernel_traitsILi192ELi64ELi64ELi4ES3_EELb0ELb0ELb0ELb1ELb0ELb0ELb1ELb0EEEvNS_16Flash_fwd_paramsE
        .type           _ZN5flash16flash_fwd_kernelI23Flash_fwd_kernel_traitsILi192ELi64ELi64ELi4ELb0ELb0EN7cutlass10bfloat16_tE19Flash_kernel_traitsILi192ELi64ELi64ELi4ES3_EELb0ELb0ELb0ELb1ELb0ELb0ELb1ELb0EEEvNS_16Flash_fwd_paramsE,@function
        .size           _ZN5flash16flash_fwd_kernelI23Flash_fwd_kernel_traitsILi192ELi64ELi64ELi4ELb0ELb0EN7cutlass10bfloat16_tE19Flash_kernel_traitsILi192ELi64ELi64ELi4ES3_EELb0ELb0ELb0ELb1ELb0ELb0ELb1ELb0EEEvNS_16Flash_fwd_paramsE,(.L_x_1528 - _ZN5flash16flash_fwd_kernelI23Flash_fwd_kernel_traitsILi192ELi64ELi64ELi4ELb0ELb0EN7cutlass10bfloat16_tE19Flash_kernel_traitsILi192ELi64ELi64ELi4ES3_EELb0ELb0ELb0ELb1ELb0ELb0ELb1ELb0EEEvNS_16Flash_fwd_paramsE)
        .other          _ZN5flash16flash_fwd_kernelI23Flash_fwd_kernel_traitsILi192ELi64ELi64ELi4ELb0ELb0EN7cutlass10bfloat16_tE19Flash_kernel_traitsILi192ELi64ELi64ELi4ES3_EELb0ELb0ELb0ELb1ELb0ELb0ELb1ELb0EEEvNS_16Flash_fwd_paramsE,@"STO_CUDA_ENTRY STV_DEFAULT"
_ZN5flash16flash_fwd_kernelI23Flash_fwd_kernel_traitsILi192ELi64ELi64ELi4ELb0ELb0EN7cutlass10bfloat16_tE19Flash_kernel_traitsILi192ELi64ELi64ELi4ES3_EELb0ELb0ELb0ELb1ELb0ELb0ELb1ELb0EEEvNS_16Flash_fwd_paramsE:
.text._ZN5flash16flash_fwd_kernelI23Flash_fwd_kernel_traitsILi192ELi64ELi64ELi4ELb0ELb0EN7cutlass10bfloat16_tE19Flash_kernel_traitsILi192ELi64ELi64ELi4ES3_EELb0ELb0ELb0ELb1ELb0ELb0ELb1ELb0EEEvNS_16Flash_fwd_paramsE:
        /* <DEDUP_REMOVED lines=17> */
[----:B------:R-:W1:Y:S01]  /*0110*/  @P1 LDC.64 R4, c[0x0][0x300] ;  /* 0x0000c000ff041b82 */ /* 0x000e620000000a00 */
[----:B---3--:R-:W-:Y:S01]  /*0120*/  ISETP.NE.AND P3, PT, R0, RZ, PT ;  /* 0x000000ff0000720c */ /* 0x008fe20003f65270 */
[----:B------:R-:W-:-:S02]  /*0130*/  IMAD.MOV.U32 R0, RZ, RZ, RZ ;  /* 0x000000ffff007224 */ /* 0x000fc400078e00ff */
[----:B-1----:R-:W-:-:S05]  /*0140*/  @P1 IMAD.WIDE R4, R24, 0x4, R4 ;  /* 0x0000000418041825 */ /* 0x002fca00078e0204 */
[----:B------:R1:W5:Y:S01]  /*0150*/  @P1 LDG.E R0, desc[UR10][R4.64] ;  /* 0x0000000a04001981 */ /* 0x000362000c1e1900 */
[----:B--2---:R-:W-:-:S04]  /*0160*/  ISETP.EQ.U32.AND P0, PT, R2, RZ, PT ;  /* 0x000000ff0200720c */ /* 0x004fc80003f02070 */
[----:B------:R-:W-:Y:S01]  /*0170*/  ISETP.EQ.OR.EX P0, PT, R3, RZ, !P3, P0 ;  /* 0x000000ff0300720c */ /* 0x000fe20005f02700 */
[----:B------:R-:W-:Y:S02]  /*0180*/  IMAD.MOV.U32 R13, RZ, RZ, -0x1 ;  /* 0xffffffffff0d7424 */ /* 0x000fe400078e00ff */
[----:B------:R-:W-:Y:S01]  /*0190*/  IMAD.WIDE R6, R24, 0x4, R6 ;  /* 0x0000000418067825 */ /* 0x000fe200078e0206 */
[----:B------:R-:W2:Y:S01]  /*01a0*/  S2R R220, SR_CTAID.X ;  /* 0x0000000000dc7919 */ /* 0x000ea20000002500 */
[----:B------:R-:W3:Y:S01]  /*01b0*/  S2R R26, SR_CTAID.Z ;  /* 0x00000000001a7919 */ /* 0x000ee20000002700 */
        /* <DEDUP_REMOVED lines=11> */
.L_x_1044:
[----:B------:R-:W1:Y:S02]  /*0270*/  LDC R5, c[0x0][0x2c8] ;  /* 0x0000b200ff057b82 */ /* 0x000e640000000800 */
.L_x_1045:
        /* <DEDUP_REMOVED lines=16> */
[----:B------:R-:W-:-:S13]  /*0380*/  ISETP.GE.AND P0, PT, R135, 0x1, PT ;  /* 0x000000018700780c */ /* 0x000fda0003f06270 */
[----:B------:R-:W-:Y:S05]  /*0390*/  @!P0 BRA `(.L_x_1046) ;  /* 0x000000b800988947 */ /* 0x000fea0003800000 */
[----:B------:R-:W1:Y:S01]  /*03a0*/  LDC R11, c[0x0][0x278] ;  /* 0x00009e00ff0b7b82 */ /* 0x000e620000000800 */
[----:B------:R-:W-:Y:S02]  /*03b0*/  ISETP.NE.AND P3, PT, R219, -0x1, PT ;  /* 0xffffffffdb00780c */ /* 0x000fe40003f65270 */
[----:B------:R-:W-:Y:S02]  /*03c0*/  SHF.R.S32.HI R82, RZ, 0x1f, R145 ;  /* 0x0000001fff527819 */ /* 0x000fe40000011491 */
[----:B------:R-:W-:Y:S02]  /*03d0*/  ISETP.NE.AND P0, PT, R13, -0x1, PT ;  /* 0xffffffff0d00780c */ /* 0x000fe40003f05270 */
[CC--:B------:R-:W-:Y:S02]  /*03e0*/  LEA.HI R8, R82.reuse, R145.reuse, RZ, 0x3 ;  /* 0x0000009152087211 */ /* 0x0c0fe400078f18ff */
[----:B------:R-:W-:Y:S02]  /*03f0*/  LEA.HI R12, R82, R145, RZ, 0x6 ;  /* 0x00000091520c7211 */ /* 0x000fe400078f30ff */
[----:B------:R-:W-:-:S02]  /*0400*/  SHF.R.S32.HI R22, RZ, 0x3, R8 ;  /* 0x00000003ff167819 */ /* 0x000fc40000011408 */
[----:B------:R-:W-:Y:S01]  /*0410*/  LOP3.LUT R8, R8, 0xfffffff8, RZ, 0xc0, !PT ;  /* 0xfffffff808087812 */ /* 0x000fe200078ec0ff */
[----:B------:R-:W-:Y:S01]  /*0420*/  IMAD.SHL.U32 R12, R12, 0x8, RZ ;  /* 0x000000080c0c7824 */ /* 0x000fe200078e00ff */
[----:B------:R-:W-:Y:S01]  /*0430*/  @!P3 SHF.R.S32.HI R17, RZ, 0x1f, R24 ;  /* 0x0000001fff11b819 */ /* 0x000fe20000011418 */
[----:B------:R-:W-:Y:S01]  /*0440*/  IMAD.SHL.U32 R221, R22, 0x40, RZ ;  /* 0x0000004016dd7824 */ /* 0x000fe200078e00ff */
[----:B------:R-:W-:Y:S01]  /*0450*/  SHF.R.S32.HI R23, RZ, 0x1f, R22 ;  /* 0x0000001fff177819 */ /* 0x000fe20000011416 */
[----:B------:R-:W2:Y:S03]  /*0460*/  @P0 LDC.64 R14, c[0x0][0x248] ;  /* 0x00009200ff0e0b82 */ /* 0x000ea60000000a00 */
[----:B------:R-:W-:Y:S02]  /*0470*/  LOP3.LUT R221, R221, 0x1c0, RZ, 0xc0, !PT ;  /* 0x000001c0dddd7812 */ /* 0x000fe400078ec0ff */
[----:B-1----:R-:W-:-:S04]  /*0480*/  IABS R2, R11 ;  /* 0x0000000b00027213 */ /* 0x002fc80000000000 */
[----:B------:R-:W1:Y:S08]  /*0490*/  I2F.RP R5, R2 ;  /* 0x0000000200057306 */ /* 0x000e700000209400 */
[----:B-1----:R-:W1:Y:S02]  /*04a0*/  MUFU.RCP R6, R5 ;  /* 0x0000000500067308 */ /* 0x002e640000001000 */
[----:B-1----:R-:W-:-:S06]  /*04b0*/  VIADD R6, R6, 0xffffffe ;  /* 0x0ffffffe06067836 */ /* 0x002fcc0000000000 */
[----:B------:R-:W1:Y:S02]  /*04c0*/  F2I.FTZ.U32.TRUNC.NTZ R7, R6 ;  /* 0x0000000600077305 */ /* 0x000e64000021f000 */
[----:B-1----:R-:W-:Y:S02]  /*04d0*/  IMAD.MOV R3, RZ, RZ, -R7 ;  /* 0x000000ffff037224 */ /* 0x002fe400078e0a07 */
[----:B------:R-:W-:Y:S02]  /*04e0*/  IMAD.MOV.U32 R6, RZ, RZ, RZ ;  /* 0x000000ffff067224 */ /* 0x000fe400078e00ff */
[----:B------:R-:W-:Y:S01]  /*04f0*/  IMAD R4, R3, R2, RZ ;  /* 0x0000000203047224 */ /* 0x000fe200078e02ff */
[----:B------:R-:W-:-:S03]  /*0500*/  IABS R3, R26 ;  /* 0x0000001a00037213 */ /* 0x000fc60000000000 */
[----:B------:R-:W-:Y:S02]  /*0510*/  IMAD.HI.U32 R4, R7, R4, R6 ;  /* 0x0000000407047227 */ /* 0x000fe400078e0006 */
[----:B------:R-:W1:Y:S04]  /*0520*/  @P3 LDC.64 R6, c[0x0][0x240] ;  /* 0x00009000ff063b82 */ /* 0x000e680000000a00 */
[----:B------:R-:W-:-:S04]  /*0530*/  IMAD.HI.U32 R21, R4, R3, RZ ;  /* 0x0000000304157227 */ /* 0x000fc800078e00ff */
[----:B------:R-:W3:Y:S01]  /*0540*/  @!P3 LDC.64 R4, c[0x0][0x228] ;  /* 0x00008a00ff04bb82 */ /* 0x000ee20000000a00 */
[----:B------:R-:W-:-:S05]  /*0550*/  IADD3 R19, -R21, RZ, RZ ;  /* 0x000000ff15137210 */ /* 0x000fca0007ffe1ff */
[C---:B------:R-:W-:Y:S02]  /*0560*/  IMAD R19, R2.reuse, R19, R3 ;  /* 0x0000001302137224 */ /* 0x040fe400078e0203 */
[----:B------:R-:W-:Y:S02]  /*0570*/  IMAD.IADD R3, R145, 0x1, -R8 ;  /* 0x0000000191037824 */ /* 0x000fe400078e0a08 */
[----:B------:R-:W4:Y:S01]  /*0580*/  @P0 LDC.64 R8, c[0x0][0x250] ;  /* 0x00009400ff080b82 */ /* 0x000f220000000a00 */
[----:B------:R-:W-:Y:S02]  /*0590*/  ISETP.GT.U32.AND P2, PT, R2, R19, PT ;  /* 0x000000130200720c */ /* 0x000fe40003f44070 */
[----:B------:R-:W-:-:S04]  /*05a0*/  SHF.L.U32 R146, R3, 0x3, RZ ;  /* 0x0000000303927819 */ /* 0x000fc800000006ff */
[--C-:B------:R-:W-:Y:S02]  /*05b0*/  LOP3.LUT R10, R221, 0x38, R146.reuse, 0xf8, !PT ;  /* 0x00000038dd0a7812 */ /* 0x100fe400078ef892 */
[----:B------:R-:W-:Y:S02]  /*05c0*/  SHF.R.U32.HI R221, RZ, 0x3, R221 ;  /* 0x00000003ffdd7819 */ /* 0x000fe400000116dd */
[----:B------:R-:W-:Y:S02]  /*05d0*/  SHF.R.S32.HI R147, RZ, 0x1f, R146 ;  /* 0x0000001fff937819 */ /* 0x000fe40000011492 */
[----:B------:R-:W-:Y:S01]  /*05e0*/  LOP3.LUT R221, R10, R221, RZ, 0x3c, !PT ;  /* 0x000000dd0add7212 */ /* 0x000fe200078e3cff */
[----:B------:R-:W-:Y:S01]  /*05f0*/  @!P2 IMAD.IADD R19, R19, 0x1, -R2 ;  /* 0x000000011313a824 */ /* 0x000fe200078e0a02 */
[----:B------:R-:W-:Y:S02]  /*0600*/  LOP3.LUT R10, R26, R11, RZ, 0x3c, !PT ;  /* 0x0000000b1a0a7212 */ /* 0x000fe400078e3cff */
[----:B------:R-:W-:-:S02]  /*0610*/  @!P2 IADD3 R21, R21, 0x1, RZ ;  /* 0x000000011515a810 */ /* 0x000fc40007ffe0ff */
[----:B------:R-:W-:Y:S01]  /*0620*/  ISETP.GE.U32.AND P4, PT, R19, R2, PT ;  /* 0x000000021300720c */ /* 0x000fe20003f86070 */
[-C--:B---3--:R-:W-:Y:S01]  /*0630*/  @!P3 IMAD R2, R17, R4.reuse, RZ ;  /* 0x000000041102b224 */ /* 0x088fe200078e02ff */
[----:B------:R-:W-:Y:S01]  /*0640*/  ISETP.GE.AND P1, PT, R10, RZ, PT ;  /* 0x000000ff0a00720c */ /* 0x000fe20003f26270 */
[----:B------:R-:W-:Y:S01]  /*0650*/  @!P3 IMAD.WIDE.U32 R16, R24, R4, RZ ;  /* 0x000000041810b225 */ /* 0x000fe200078e00ff */
[----:B------:R-:W-:Y:S02]  /*0660*/  ISETP.NE.AND P2, PT, R11, RZ, PT ;  /* 0x000000ff0b00720c */ /* 0x000fe40003f45270 */
[----:B------:R-:W-:Y:S01]  /*0670*/  LOP3.LUT R221, R221, 0xfffffe00, R12, 0xf8, !PT ;  /* 0xfffffe00dddd7812 */ /* 0x000fe200078ef80c */
[----:B-1----:R-:W-:-:S04]  /*0680*/  @P3 IMAD.WIDE.U32 R18, R219, R6, RZ ;  /* 0x00000006db123225 */ /* 0x002fc800078e00ff */
[C-C-:B------:R-:W-:Y:S02]  /*0690*/  @P0 IMAD.IADD R4, R0.reuse, 0x1, R13.reuse ;  /* 0x0000000100040824 */ /* 0x140fe400078e020d */
[----:B------:R-:W-:Y:S02]  /*06a0*/  @P0 IMAD.IADD R13, R0, 0x1, R13 ;  /* 0x00000001000d0824 */ /* 0x000fe400078e020d */
[----:B------:R-:W-:Y:S01]  /*06b0*/  @!P3 IMAD R5, R24, R5, R2 ;  /* 0x000000051805b224 */ /* 0x000fe200078e0202 */
[----:B------:R-:W-:Y:S01]  /*06c0*/  @P3 MOV R2, R18 ;  /* 0x0000001200023202 */ /* 0x000fe20000000f00 */
[----:B------:R-:W-:Y:S02]  /*06d0*/  @P4 VIADD R21, R21, 0x1 ;  /* 0x0000000115154836 */ /* 0x000fe40000000000 */
[----:B------:R-:W-:Y:S02]  /*06e0*/  @P3 IMAD R7, R219, R7, R19 ;  /* 0x00000007db073224 */ /* 0x000fe400078e0213 */
[----:B--2---:R-:W-:Y:S01]  /*06f0*/  @P0 IMAD R6, R13, R15, RZ ;  /* 0x0000000f0d060224 */ /* 0x004fe200078e02ff */
[----:B------:R-:W-:Y:S01]  /*0700*/  @!P1 IADD3 R21, -R21, RZ, RZ ;  /* 0x000000ff15159210 */ /* 0x000fe20007ffe1ff */
[----:B------:R-:W-:Y:S01]  /*0710*/  @!P3 IMAD.IADD R7, R17, 0x1, R5 ;  /* 0x000000011107b824 */ /* 0x000fe200078e0205 */
[----:B------:R-:W-:Y:S01]  /*0720*/  @!P2 LOP3.LUT R21, RZ, R11, RZ, 0x33, !PT ;  /* 0x0000000bff15a212 */ /* 0x000fe200078e33ff */
[----:B----4-:R-:W-:-:S04]  /*0730*/  @P0 IMAD.WIDE.U32 R18, R4, R8, RZ ;  /* 0x0000000804120225 */ /* 0x010fc800078e00ff */
[----:B------:R-:W-:-:S04]  /*0740*/  @P0 IMAD.WIDE.U32 R12, R13, R14, RZ ;  /* 0x0000000e0d0c0225 */ /* 0x000fc800078e00ff */
[----:B------:R-:W-:Y:S01]  /*0750*/  @P0 IMAD R5, R4, R9, RZ ;  /* 0x0000000904050224 */ /* 0x000fe200078e02ff */
[----:B------:R-:W-:Y:S01]  /*0760*/  @P0 MOV R10, R12 ;  /* 0x0000000c000a0202 */ /* 0x000fe20000000f00 */
[----:B------:R-:W-:Y:S01]  /*0770*/  @!P3 IMAD.MOV.U32 R2, RZ, RZ, R16 ;  /* 0x000000ffff02b224 */ /* 0x000fe200078e0010 */
        /* <DEDUP_REMOVED lines=17> */
.L_x_1047:
        /* <DEDUP_REMOVED lines=13> */
.L_x_1048:
[----:B------:R-:W1:Y:S01]  /*0960*/  S2UR UR8, SR_CgaCtaId ;  /* 0x00000000000879c3 */ /* 0x000e620000008800 */
[C---:B------:R-:W-:Y:S01]  /*0970*/  IMAD R5, R23.reuse, R14, RZ ;  /* 0x0000000e17057224 */ /* 0x040fe200078e02ff */
[----:B------:R-:W-:Y:S01]  /*0980*/  IADD3 R4, P0, R146, R2, RZ ;  /* 0x0000000292047210 */ /* 0x000fe20007f1e0ff */
[C---:B------:R-:W-:Y:S01]  /*0990*/  IMAD.WIDE.U32 R28, R22.reuse, R14, R146 ;  /* 0x0000000e161c7225 */ /* 0x040fe200078e0092 */
[----:B------:R-:W-:Y:S01]  /*09a0*/  ULDC.64 UR4, c[0x0][0x260] ;  /* 0x0000980000047ab9 */ /* 0x000fe20000000a00 */
[----:B------:R-:W-:Y:S01]  /*09b0*/  SHF.R.S32.HI R27, RZ, 0x1f, R26 ;  /* 0x0000001fff1b7819 */ /* 0x000fe2000001141a */
[----:B------:R-:W-:Y:S01]  /*09c0*/  ULDC.64 UR6, c[0x0][0x268] ;  /* 0x00009a0000067ab9 */ /* 0x000fe20000000a00 */
[----:B------:R-:W-:Y:S01]  /*09d0*/  IMAD.WIDE.U32 R18, R22, R8, R146 ;  /* 0x0000000816127225 */ /* 0x000fe200078e0092 */
[----:B------:R-:W2:Y:S01]  /*09e0*/  LDC.64 R12, c[0x0][0x3c8] ;  /* 0x0000f200ff0c7b82 */ /* 0x000ea20000000a00 */
[----:B------:R-:W-:Y:S01]  /*09f0*/  IADD3 R228, P2, R10, R28, RZ ;  /* 0x0000001c0ae47210 */ /* 0x000fe20007f5e0ff */
[----:B------:R-:W-:Y:S01]  /*0a00*/  BSSY B0, `(.L_x_1049) ;  /* 0x000004a000007945 */ /* 0x000fe20003800000 */
[----:B------:R-:W-:Y:S01]  /*0a10*/  IMAD R0, R23, R8, RZ ;  /* 0x0000000817007224 */ /* 0x000fe200078e02ff */
[----:B------:R-:W-:Y:S01]  /*0a20*/  IADD3 R226, P1, R16, R18, RZ ;  /* 0x0000001210e27210 */ /* 0x000fe20007f3e0ff */
[C---:B------:R-:W-:Y:S01]  /*0a30*/  IMAD R17, R22.reuse, R15, R5 ;  /* 0x0000000f16117224 */ /* 0x040fe200078e0205 */
[----:B------:R-:W-:Y:S01]  /*0a40*/  IADD3.X R5, R147, R7, RZ, P0, !PT ;  /* 0x0000000793057210 */ /* 0x000fe200007fe4ff */
[----:B------:R-:W-:Y:S01]  /*0a50*/  IMAD R2, R22, R9, R0 ;  /* 0x0000000916027224 */ /* 0x000fe200078e0200 */
[----:B------:R-:W-:Y:S01]  /*0a60*/  SHF.R.S32.HI R0, RZ, 0x1f, R21 ;  /* 0x0000001fff007819 */ /* 0x000fe20000011415 */
[----:B------:R-:W-:Y:S01]  /*0a70*/  IMAD.IADD R207, R224, 0x1, -R83 ;  /* 0x00000001e0cf7824 */ /* 0x000fe200078e0a53 */
[----:B------:R-:W-:Y:S01]  /*0a80*/  IADD3.X R229, R6, R29, R17, P2, !PT ;  /* 0x0000001d06e57210 */ /* 0x000fe200017fe411 */
[----:B------:R-:W-:Y:S01]  /*0a90*/  IMAD.WIDE R28, R220, 0x40, R22 ;  /* 0x00000040dc1c7825 */ /* 0x000fe200078e0216 */
[----:B------:R-:W-:-:S02]  /*0aa0*/  IADD3.X R227, R11, R19, R2, P1, !PT ;  /* 0x000000130be37210 */ /* 0x000fc40000ffe402 */
[----:B------:R-:W-:Y:S01]  /*0ab0*/  ISETP.GE.AND P2, PT, R22, R207, PT ;  /* 0x000000cf1600720c */ /* 0x000fe20003f46270 */
[----:B------:R-:W-:Y:S01]  /*0ac0*/  IMAD R2, R0, UR4, RZ ;  /* 0x0000000400027c24 */ /* 0x000fe2000f8e02ff */
[----:B------:R-:W-:Y:S01]  /*0ad0*/  IADD3 R11, R135, 0x3f, RZ ;  /* 0x0000003f870b7810 */ /* 0x000fe20007ffe0ff */
[C---:B------:R-:W-:Y:S01]  /*0ae0*/  IMAD.WIDE.U32 R228, R21.reuse, UR4, R228 ;  /* 0x0000000415e47c25 */ /* 0x040fe2000f8e00e4 */
[----:B------:R-:W-:Y:S02]  /*0af0*/  LEA.HI R10, R82, R145, RZ, 0x4 ;  /* 0x00000091520a7211 */ /* 0x000fe400078f20ff */
[----:B------:R-:W-:Y:S01]  /*0b00*/  SHF.R.S32.HI R134, RZ, 0x1f, R11 ;  /* 0x0000001fff867819 */ /* 0x000fe2000001140b */
[----:B------:R-:W-:Y:S01]  /*0b10*/  IMAD R231, R21, UR5, R2 ;  /* 0x0000000515e77c24 */ /* 0x000fe2000f8e0202 */
[----:B------:R-:W-:Y:S01]  /*0b20*/  ULDC.64 UR4, c[0x0][0x258] ;  /* 0x0000960000047ab9 */ /* 0x000fe20000000a00 */
[----:B------:R-:W-:Y:S01]  /*0b30*/  IMAD R0, R0, UR6, RZ ;  /* 0x0000000600007c24 */ /* 0x000fe2000f8e02ff */
[----:B--2---:R-:W-:Y:S01]  /*0b40*/  ISETP.NE.U32.AND P0, PT, R12, RZ, PT ;  /* 0x000000ff0c00720c */ /* 0x004fe20003f05070 */
[----:B------:R-:W-:Y:S01]  /*0b50*/  IMAD R19, R27, UR4, RZ ;  /* 0x000000041b137c24 */ /* 0x000fe2000f8e02ff */
[----:B------:R-:W-:Y:S01]  /*0b60*/  IADD3 R20, R22, 0x30, RZ ;  /* 0x0000003016147810 */ /* 0x000fe20007ffe0ff */
[----:B------:R-:W-:Y:S01]  /*0b70*/  IMAD.WIDE.U32 R16, R26, UR4, R4 ;  /* 0x000000041a107c25 */ /* 0x000fe2000f8e0004 */
[----:B------:R-:W-:Y:S01]  /*0b80*/  UMOV UR4, 0x400 ;  /* 0x0000040000047882 */ /* 0x000fe20000000000 */
[----:B------:R-:W-:Y:S01]  /*0b90*/  ISETP.NE.AND.EX P0, PT, R13, RZ, PT, P0 ;  /* 0x000000ff0d00720c */ /* 0x000fe20003f05300 */
[----:B-1----:R-:W-:Y:S01]  /*0ba0*/  ULEA UR4, UR8, UR4, 0x18 ;  /* 0x0000000408047291 */ /* 0x002fe2000f8ec03f */
[----:B------:R-:W-:Y:S01]  /*0bb0*/  IMAD.WIDE.U32 R226, R21, UR6, R226 ;  /* 0x0000000615e27c25 */ /* 0x000fe2000f8e00e2 */
[----:B------:R-:W-:-:S03]  /*0bc0*/  IADD3 R222, R146, 0x80, RZ ;  /* 0x0000008092de7810 */ /* 0x000fc60007ffe0ff */
[----:B------:R-:W-:Y:S01]  /*0bd0*/  IMAD R21, R21, UR7, R0 ;  /* 0x0000000715157c24 */ /* 0x000fe2000f8e0200 */
[C---:B------:R-:W-:Y:S01]  /*0be0*/  IADD3 R0, R22.reuse, 0x10, RZ ;  /* 0x0000001016007810 */ /* 0x040fe20007ffe0ff */
[----:B------:R-:W-:Y:S01]  /*0bf0*/  VIADD R2, R22, 0x20 ;  /* 0x0000002016027836 */ /* 0x000fe20000000000 */
[----:B------:R-:W-:Y:S01]  /*0c00*/  LEA R221, R221, UR4, 0x1 ;  /* 0x00000004dddd7c11 */ /* 0x000fe2000f8e08ff */
[----:B------:R-:W-:Y:S01]  /*0c10*/  IMAD R19, R26, UR5, R19 ;  /* 0x000000051a137c24 */ /* 0x000fe2000f8e0213 */
[-C--:B------:R-:W-:Y:S01]  /*0c20*/  ISETP.GE.AND P1, PT, R0, R207.reuse, PT ;  /* 0x000000cf0000720c */ /* 0x080fe20003f26270 */
[----:B------:R-:W-:Y:S01]  /*0c30*/  VIADD R223, R146, 0x40 ;  /* 0x0000004092df7836 */ /* 0x000fe20000000000 */
[----:B------:R-:W-:Y:S01]  /*0c40*/  ISETP.GE.AND P6, PT, R2, R207, PT ;  /* 0x000000cf0200720c */ /* 0x000fe20003fc6270 */
[----:B------:R-:W-:Y:S01]  /*0c50*/  IMAD.IADD R19, R17, 0x1, R19 ;  /* 0x0000000111137824 */ /* 0x000fe200078e0213 */
[----:B------:R-:W-:Y:S11]  /*0c60*/  @P2 BRA `(.L_x_1050) ;  /* 0x00000000008c2947 */ /* 0x000ff60003800000 */
        /* <DEDUP_REMOVED lines=35> */
.L_x_1050:
[----:B------:R-:W-:Y:S05]  /*0ea0*/  BSYNC B0 ;  /* 0x0000000000007941 */ /* 0x000fea0003800000 */
.L_x_1049:
[----:B-12---:R-:W-:Y:S01]  /*0eb0*/  LOP3.LUT R4, R10, 0xfffffff0, RZ, 0xc0, !PT ;  /* 0xfffffff00a047812 */ /* 0x006fe200078ec0ff */
[----:B------:R-:W-:Y:S01]  /*0ec0*/  BSSY B0, `(.L_x_1051) ;  /* 0x000002d000007945 */ /* 0x000fe20003800000 */
[----:B------:R-:W-:Y:S02]  /*0ed0*/  LEA.HI R134, R134, R11, RZ, 0x6 ;  /* 0x0000000b86867211 */ /* 0x000fe400078f30ff */
[----:B------:R-:W-:Y:S01]  /*0ee0*/  ISETP.GE.AND P5, PT, R20, R207, PT ;  /* 0x000000cf1400720c */ /* 0x000fe20003fa6270 */
[----:B------:R-:W-:Y:S01]  /*0ef0*/  IMAD.IADD R25, R145, 0x1, -R4 ;  /* 0x0000000191197824 */ /* 0x000fe200078e0a04 */
[----:B------:R-:W-:Y:S02]  /*0f00*/  SHF.R.S32.HI R205, RZ, 0x4, R10 ;  /* 0x00000004ffcd7819 */ /* 0x000fe4000001140a */
[----:B------:R-:W-:Y:S01]  /*0f10*/  LEA.HI.SX32 R80, R134, 0xffffffff, 0x1a ;  /* 0xffffffff86507811 */ /* 0x000fe200078fd2ff */
[----:B------:R-:W-:Y:S08]  /*0f20*/  @P1 BRA `(.L_x_1052) ;  /* 0x0000000000981947 */ /* 0x000ff00003800000 */
        /* <DEDUP_REMOVED lines=14> */
[----:B------:R-:W3:Y:S01]  /*1010*/  @!P3 LDC.64 R4, c[0x0][0x210] ;  /* 0x00008400ff04bb82 */ /* 0x000ee20000000a00 */
[----:B-1----:R-:W-:Y:S01]  /*1020*/  @!P4 LEA R30, P2, R32, R6, 0x1 ;  /* 0x00000006201ec211 */ /* 0x002fe200078408ff */
[----:B------:R-:W-:-:S05]  /*1030*/  IMAD.IADD R6, R33, 0x1, R11 ;  /* 0x0000000121067824 */ /* 0x000fca00078e020b */
        /* <DEDUP_REMOVED lines=21> */
.L_x_1052:
[----:B------:R-:W-:Y:S05]  /*1190*/  BSYNC B0 ;  /* 0x0000000000007941 */ /* 0x000fea0003800000 */
.L_x_1051:
[----:B------:R-:W-:Y:S04]  /*11a0*/  BSSY B0, `(.L_x_1053) ;  /* 0x0000028000007945 */ /* 0x000fe80003800000 */
[----:B------:R-:W-:Y:S05]  /*11b0*/  @P6 BRA `(.L_x_1054) ;  /* 0x0000000000986947 */ /* 0x000fea0003800000 */
[----:B------:R-:W-:Y:S01]  /*11c0*/  ULDC UR5, c[0x0][0x2d0] ;  /* 0x0000b40000057ab9 */ /* 0x000fe20000000800 */
[----:B--2---:R-:W-:Y:S01]  /*11d0*/  IADD3 R30, P1, R28, 0x20, RZ ;  /* 0x000000201c1e7810 */ /* 0x004fe20007f3e0ff */
        /* <DEDUP_REMOVED lines=9> */
[----:B------:R-:W2:Y:S01]  /*1270*/  @!P4 LDC.64 R6, c[0x0][0x210] ;  /* 0x00008400ff06cb82 */ /* 0x000ea20000000a00 */
        /* <DEDUP_REMOVED lines=26> */
.L_x_1054:
[----:B------:R-:W-:Y:S05]  /*1420*/  BSYNC B0 ;  /* 0x0000000000007941 */ /* 0x000fea0003800000 */
.L_x_1053:
        /* <DEDUP_REMOVED lines=12> */
[----:B------:R-:W5:Y:S01]  /*14f0*/  @!P4 LDC.64 R6, c[0x0][0x210] ;  /* 0x00008400ff06cb82 */ /* 0x000f620000000a00 */
[----:B------:R-:W-:Y:S01]  /*1500*/  IMAD R18, R11, UR7, R18 ;  /* 0x000000070b127c24 */ /* 0x000fe2000f8e0212 */
[----:B------:R5:W-:Y:S03]  /*1510*/  @P4 STS.128 [R221+0x1800], RZ ;  /* 0x001800ffdd004388 */ /* 0x000be60000000c00 */
[----:B------:R-:W-:-:S03]  /*1520*/  IMAD.IADD R18, R17, 0x1, R18 ;  /* 0x0000000111127824 */ /* 0x000fc600078e0212 */
[----:B-1234-:R-:W1:Y:S01]  /*1530*/  @!P3 LDC.64 R4, c[0x0][0x210] ;  /* 0x00008400ff04bb82 */ /* 0x01ee620000000a00 */
[----:B-----5:R-:W-:-:S04]  /*1540*/  @!P4 LEA R6, P5, R16, R6, 0x1 ;  /* 0x000000061006c211 */ /* 0x020fc800078a08ff */
        /* <DEDUP_REMOVED lines=21> */
.L_x_1056:
[----:B------:R-:W-:Y:S05]  /*16a0*/  BSYNC B0 ;  /* 0x0000000000007941 */ /* 0x000fea0003800000 */
.L_x_1055:
[----:B------:R-:W-:Y:S01]  /*16b0*/  LEA.HI R16, R10, R205, RZ, 0x1 ;  /* 0x000000cd0a107211 */ /* 0x000fe200078f08ff */
[----:B-1234-:R-:W-:Y:S01]  /*16c0*/  IMAD R5, R80, -0x40, R135 ;  /* 0xffffffc050057824 */ /* 0x01efe200078e0287 */
[----:B------:R-:W1:Y:S01]  /*16d0*/  @P0 LDC.64 R10, c[0x0][0x3d0] ;  /* 0x0000f400ff0a0b82 */ /* 0x000e620000000a00 */
[C---:B------:R-:W-:Y:S01]  /*16e0*/  SHF.L.U64.HI R4, R14.reuse, 0x6, R15 ;  /* 0x000000060e047819 */ /* 0x040fe2000001020f */
[----:B------:R-:W-:Y:S01]  /*16f0*/  IMAD.IADD R231, R229, 0x1, R231 ;  /* 0x00000001e5e77824 */ /* 0x000fe200078e02e7 */
[----:B------:R-:W-:Y:S01]  /*1700*/  SHF.R.S32.HI R6, RZ, 0x1f, R80 ;  /* 0x0000001fff067819 */ /* 0x000fe20000011450 */
[----:B------:R-:W-:Y:S01]  /*1710*/  IMAD.SHL.U32 R7, R14, 0x40, RZ ;  /* 0x000000400e077824 */ /* 0x000fe200078e00ff */
[----:B------:R-:W-:Y:S01]  /*1720*/  ISETP.GE.AND P1, PT, R22, R5, PT ;  /* 0x000000051600720c */ /* 0x000fe20003f26270 */
[----:B------:R-:W-:Y:S01]  /*1730*/  IMAD R33, R4, R80, RZ ;  /* 0x0000005004217224 */ /* 0x000fe200078e02ff */
[----:B------:R-:W-:Y:S01]  /*1740*/  SHF.R.S32.HI R28, RZ, 0x1f, R25 ;  /* 0x0000001fff1c7819 */ /* 0x000fe20000011419 */
[----:B------:R-:W-:Y:S01]  /*1750*/  IMAD.MOV.U32 R230, RZ, RZ, R228 ;  /* 0x000000ffffe67224 */ /* 0x000fe200078e00e4 */
[----:B------:R-:W-:Y:S01]  /*1760*/  LOP3.LUT R16, R16, 0xfffffffe, RZ, 0xc0, !PT ;  /* 0xfffffffe10107812 */ /* 0x000fe200078ec0ff */
[----:B------:R-:W-:Y:S01]  /*1770*/  IMAD R33, R6, R7, R33 ;  /* 0x0000000706217224 */ /* 0x000fe200078e0221 */
[----:B------:R-:W-:Y:S01]  /*1780*/  LEA.HI R28, R28, R25, RZ, 0x3 ;  /* 0x000000191c1c7211 */ /* 0x000fe200078f18ff */
[----:B------:R-:W-:Y:S01]  /*1790*/  IMAD.WIDE.U32 R30, R80, R7, R230 ;  /* 0x00000007501e7225 */ /* 0x000fe200078e00e6 */
[----:B------:R-:W-:Y:S01]  /*17a0*/  BSSY B0, `(.L_x_1057) ;  /* 0x0000025000007945 */ /* 0x000fe20003800000 */
[----:B------:R-:W-:-:S02]  /*17b0*/  ISETP.GE.AND P6, PT, R0, R5, PT ;  /* 0x000000050000720c */ /* 0x000fc40003fc6270 */
[----:B------:R-:W-:Y:S01]  /*17c0*/  ISETP.GE.AND P2, PT, R2, R5, PT ;  /* 0x000000050200720c */ /* 0x000fe20003f46270 */
[----:B------:R-:W-:Y:S01]  /*17d0*/  IMAD.IADD R205, R205, 0x1, -R16 ;  /* 0x00000001cdcd7824 */ /* 0x000fe200078e0a10 */
[----:B------:R-:W-:Y:S01]  /*17e0*/  @P0 SHF.R.S32.HI R29, RZ, 0x1f, R24 ;  /* 0x0000001fff1d0819 */ /* 0x000fe20000011418 */
[----:B------:R-:W-:Y:S01]  /*17f0*/  IMAD.IADD R33, R31, 0x1, R33 ;  /* 0x000000011f217824 */ /* 0x000fe200078e0221 */
[----:B------:R-:W-:Y:S01]  /*1800*/  LOP3.LUT R32, R28, 0xfffffff8, RZ, 0xc0, !PT ;  /* 0xfffffff81c207812 */ /* 0x000fe200078ec0ff */
[----:B------:R-:W-:Y:S08]  /*1810*/  @P1 BRA `(.L_x_1058) ;  /* 0x0000000000741947 */ /* 0x000ff00003800000 */
        /* <DEDUP_REMOVED lines=29> */
.L_x_1058:
[----:B------:R-:W-:Y:S05]  /*19f0*/  BSYNC B0 ;  /* 0x0000000000007941 */ /* 0x000fea0003800000 */
.L_x_1057:
        /* <DEDUP_REMOVED lines=35> */
.L_x_1060:
[----:B------:R-:W-:Y:S05]  /*1c30*/  BSYNC B0 ;  /* 0x0000000000007941 */ /* 0x000fea0003800000 */
.L_x_1059:
[----:B------:R-:W-:Y:S01]  /*1c40*/  ISETP.GE.AND P1, PT, R0, R5, PT ;  /* 0x000000050000720c */ /* 0x000fe20003f26270 */
[----:B-1----:R-:W-:Y:S01]  /*1c50*/  @P0 IMAD R29, R29, R10, RZ ;  /* 0x0000000a1d1d0224 */ /* 0x002fe200078e02ff */
[----:B------:R-:W-:Y:S01]  /*1c60*/  IADD3 R0, R25, -R32, RZ ;  /* 0x8000002019007210 */ /* 0x000fe20007ffe0ff */
[----:B------:R-:W-:Y:S01]  /*1c70*/  BSSY B0, `(.L_x_1061) ;  /* 0x0000024000007945 */ /* 0x000fe20003800000 */
[----:B------:R-:W-:-:S04]  /*1c80*/  @P0 IMAD.WIDE.U32 R26, R24, R10, R26 ;  /* 0x0000000a181a0225 */ /* 0x000fc800078e001a */
[----:B------:R-:W-:Y:S01]  /*1c90*/  @P0 IMAD R29, R24, R11, R29 ;  /* 0x0000000b181d0224 */ /* 0x000fe200078e021d */
[----:B------:R-:W-:Y:S01]  /*1ca0*/  SHF.L.U32 R24, R0, 0x6, RZ ;  /* 0x0000000600187819 */ /* 0x000fe200000006ff */
[----:B------:R-:W-:Y:S06]  /*1cb0*/  @P2 BRA `(.L_x_1062) ;  /* 0x00000000007c2947 */ /* 0x000fec0003800000 */
[----:B------:R-:W-:Y:S01]  /*1cc0*/  ULDC UR5, c[0x0][0x2d0] ;  /* 0x0000b40000057ab9 */ /* 0x000fe20000000800 */
[----:B---34-:R-:W-:Y:S02]  /*1cd0*/  LEA R19, P3, R14, R30, 0x5 ;  /* 0x0000001e0e137211 */ /* 0x018fe400078628ff */
[----:B------:R-:W-:Y:S02]  /*1ce0*/  ISETP.GE.AND P5, PT, R146, UR5, PT ;  /* 0x0000000592007c0c */ /* 0x000fe4000bfa6270 */
[----:B------:R-:W-:Y:S02]  /*1cf0*/  ISETP.GE.AND P4, PT, R223, UR5, PT ;  /* 0x00000005df007c0c */ /* 0x000fe4000bf86270 */
[----:B------:R-:W-:Y:S02]  /*1d00*/  ISETP.GE.AND P2, PT, R222, UR5, PT ;  /* 0x00000005de007c0c */ /* 0x000fe4000bf46270 */
[----:B------:R-:W-:-:S07]  /*1d10*/  LEA.HI.X R18, R14, R33, R15, 0x5, P3 ;  /* 0x000000210e127211 */ /* 0x000fce00018f2c0f */
[----:B--2---:R-:W1:Y:S01]  /*1d20*/  @!P5 LDC.64 R16, c[0x0][0x218] ;  /* 0x00008600ff10db82 */ /* 0x004e620000000a00 */
        /* <DEDUP_REMOVED lines=24> */
.L_x_1062:
[----:B------:R-:W-:Y:S05]  /*1eb0*/  BSYNC B0 ;  /* 0x0000000000007941 */ /* 0x000fea0003800000 */
.L_x_1061:
[----:B------:R-:W-:Y:S01]  /*1ec0*/  ISETP.GE.AND P3, PT, R20, R5, PT ;  /* 0x000000051400720c */ /* 0x000fe20003f66270 */
[----:B---34-:R-:W-:Y:S01]  /*1ed0*/  IMAD.SHL.U32 R19, R205, 0x8, RZ ;  /* 0x00000008cd137824 */ /* 0x018fe200078e00ff */
[----:B------:R-:W-:Y:S01]  /*1ee0*/  LOP3.LUT R24, R24, 0x1c0, RZ, 0xc0, !PT ;  /* 0x000001c018187812 */ /* 0x000fe200078ec0ff */
[----:B------:R-:W-:Y:S01]  /*1ef0*/  BSSY B0, `(.L_x_1063) ;  /* 0x0000027000007945 */ /* 0x000fe20003800000 */
[----:B------:R-:W-:Y:S01]  /*1f00*/  @P0 LEA R34, P2, R26, R12, 0x2 ;  /* 0x0000000c1a220211 */ /* 0x000fe200078410ff */
[----:B------:R-:W-:Y:S01]  /*1f10*/  @P0 IMAD.IADD R29, R27, 0x1, R29 ;  /* 0x000000011b1d0824 */ /* 0x000fe200078e021d */
[----:B------:R-:W-:Y:S02]  /*1f20*/  LOP3.LUT R19, R24, 0x8, R19, 0xf8, !PT ;  /* 0x0000000818137812 */ /* 0x000fe400078ef813 */
[----:B------:R-:W-:-:S05]  /*1f30*/  SHF.R.U32.HI R12, RZ, 0x3, R24 ;  /* 0x00000003ff0c7819 */ /* 0x000fca0000011618 */
        /* <DEDUP_REMOVED lines=34> */
.L_x_1064:
[----:B------:R-:W-:Y:S05]  /*2160*/  BSYNC B0 ;  /* 0x0000000000007941 */ /* 0x000fea0003800000 */
.L_x_1063:
[----:B------:R-:W0:Y:S01]  /*2170*/  LDGDEPBAR ;  /* 0x00000000000079af */ /* 0x000e220000000000 */
[----:B------:R-:W-:Y:S01]  /*2180*/  @P0 LEA.HI.X R35, R26, R13, R29, 0x2, P2 ;  /* 0x0000000d1a230211 */ /* 0x000fe200010f141d */
[----:B-1234-:R-:W-:Y:S01]  /*2190*/  IMAD R11, R6, R8, RZ ;  /* 0x00000008060b7224 */ /* 0x01efe200078e02ff */
[-C--:B------:R-:W-:Y:S01]  /*21a0*/  ISETP.GE.AND P3, PT, R22, R5.reuse, PT ;  /* 0x000000051600720c */ /* 0x080fe20003f66270 */
[----:B------:R-:W-:Y:S01]  /*21b0*/  IMAD.SHL.U32 R15, R3, 0x40, RZ ;  /* 0x00000040030f7824 */ /* 0x000fe200078e00ff */
[----:B------:R-:W-:Y:S01]  /*21c0*/  ISETP.GE.AND P6, PT, R2, R5, PT ;  /* 0x000000050200720c */ /* 0x000fe20003fc6270 */
[----:B------:R1:W5:Y:S01]  /*21d0*/  @P0 LDG.E R6, desc[UR10][R34.64] ;  /* 0x0000000a22060981 */ /* 0x000362000c1e1900 */
[----:B------:R-:W-:Y:S01]  /*21e0*/  IMAD.SHL.U32 R16, R22, 0x8, RZ ;  /* 0x0000000816107824 */ /* 0x000fe200078e00ff */
[----:B------:R-:W-:Y:S01]  /*21f0*/  LOP3.LUT R2, R19, R12, RZ, 0x3c, !PT ;  /* 0x0000000c13027212 */ /* 0x000fe200078e3cff */
[----:B------:R-:W-:Y:S01]  /*2200*/  IMAD.WIDE.U32 R18, R80, R8, RZ ;  /* 0x0000000850127225 */ /* 0x000fe200078e00ff */
[----:B------:R-:W-:-:S02]  /*2210*/  LOP3.LUT R15, R15, 0x1c0, RZ, 0xc0, !PT ;  /* 0x000001c00f0f7812 */ /* 0x000fc400078ec0ff */
[----:B------:R-:W-:Y:S01]  /*2220*/  LEA.HI R82, R82, R145, RZ, 0x5 ;  /* 0x0000009152527211 */ /* 0x000fe200078f28ff */
[----:B------:R-:W-:Y:S01]  /*2230*/  IMAD R11, R80, R9, R11 ;  /* 0x00000009500b7224 */ /* 0x000fe200078e020b */
[----:B------:R-:W-:Y:S01]  /*2240*/  LOP3.LUT R16, R15, 0x8, R16, 0xf8, !PT ;  /* 0x000000080f107812 */ /* 0x000fe200078ef810 */
[----:B------:R-:W-:Y:S01]  /*2250*/  IMAD.SHL.U32 R13, R28, 0x40, RZ ;  /* 0x000000401c0d7824 */ /* 0x000fe200078e00ff */
[----:B------:R-:W-:Y:S01]  /*2260*/  SHF.R.U32.HI R15, RZ, 0x3, R15 ;  /* 0x00000003ff0f7819 */ /* 0x000fe2000001160f */
[----:B------:R-:W-:Y:S01]  /*2270*/  IMAD.IADD R216, R227, 0x1, R21 ;  /* 0x00000001e3d87824 */ /* 0x000fe200078e0215 */
[----:B------:R-:W-:Y:S01]  /*2280*/  LEA R14, P2, R18, R226, 0x6 ;  /* 0x000000e2120e7211 */ /* 0x000fe200078430ff */
[----:B------:R-:W-:Y:S01]  /*2290*/  IMAD.IADD R11, R19, 0x1, R11 ;  /* 0x00000001130b7824 */ /* 0x000fe200078e020b */
[----:B------:R-:W-:Y:S01]  /*22a0*/  BSSY B0, `(.L_x_1065) ;  /* 0x0000028000007945 */ /* 0x000fe20003800000 */
[----:B------:R-:W-:Y:S02]  /*22b0*/  LOP3.LUT R16, R16, R15, RZ, 0x3c, !PT ;  /* 0x0000000f10107212 */ /* 0x000fe400078e3cff */
[----:B------:R-:W-:Y:S01]  /*22c0*/  LOP3.LUT R2, R2, 0xfffffe00, R13, 0xf8, !PT ;  /* 0xfffffe0002027812 */ /* 0x000fe200078ef80d */
[----:B------:R-:W-:-:S04]  /*22d0*/  DEPBAR.LE SB0, 0x0 ;  /* 0x000080000000791a */ /* 0x000fc80000000000 */
[----:B------:R-:W-:Y:S01]  /*22e0*/  BAR.SYNC.DEFER_BLOCKING 0x0 ;  /* 0x0000000000007b1d */ /* 0x000fe20000010000 */
[----:B------:R-:W-:Y:S02]  /*22f0*/  LEA.HI.X R15, R18, R216, R11, 0x6, P2 ;  /* 0x000000d8120f7211 */ /* 0x000fe400010f340b */
[----:B------:R-:W-:-:S03]  /*2300*/  SHF.R.S32.HI R81, RZ, 0x5, R82 ;  /* 0x00000005ff517819 */ /* 0x000fc60000011452 */
        /* <DEDUP_REMOVED lines=33> */
.L_x_1066:
[----:B------:R-:W-:Y:S05]  /*2520*/  BSYNC B0 ;  /* 0x0000000000007941 */ /* 0x000fea0003800000 */
.L_x_1065:
[----:B------:R4:W-:Y:S01]  /*2530*/  @P1 STS.128 [R221+0xc800], RZ ;  /* 0x00c800ffdd001388 */ /* 0x0009e20000000c00 */
[----:B------:R-:W-:Y:S01]  /*2540*/  IMAD R205, R205, 0x200, R16 ;  /* 0x00000200cdcd7824 */ /* 0x000fe200078e0210 */
[----:B------:R-:W-:Y:S01]  /*2550*/  BSSY B0, `(.L_x_1067) ;  /* 0x0000029000007945 */ /* 0x000fe20003800000 */
[----:B------:R-:W-:Y:S01]  /*2560*/  IMAD R206, R81, 0x400, R2 ;  /* 0x0000040051ce7824 */ /* 0x000fe200078e0202 */
[----:B------:R4:W-:Y:S01]  /*2570*/  @P1 STS.128 [R221+0xe800], RZ ;  /* 0x00e800ffdd001388 */ /* 0x0009e20000000c00 */
[----:B------:R-:W-:Y:S02]  /*2580*/  ISETP.GE.AND P5, PT, R20, R5, PT ;  /* 0x000000051400720c */ /* 0x000fe40003fa6270 */
[----:B------:R-:W-:Y:S01]  /*2590*/  LEA R205, R205, UR4, 0x1 ;  /* 0x00000004cdcd7c11 */ /* 0x000fe2000f8e08ff */
[----:B------:R4:W-:Y:S01]  /*25a0*/  @P1 STS.128 [R221+0x10800], RZ ;  /* 0x010800ffdd001388 */ /* 0x0009e20000000c00 */
[----:B------:R-:W-:Y:S01]  /*25b0*/  LEA R206, R206, UR4, 0x1 ;  /* 0x00000004cece7c11 */ /* 0x000fe2000f8e08ff */
[----:B------:R-:W-:Y:S08]  /*25c0*/  @P1 BRA `(.L_x_1068) ;  /* 0x0000000000841947 */ /* 0x000ff00003800000 */
        /* <DEDUP_REMOVED lines=33> */
.L_x_1068:
[----:B------:R-:W-:Y:S05]  /*27e0*/  BSYNC B0 ;  /* 0x0000000000007941 */ /* 0x000fea0003800000 */
.L_x_1067:
        /* <DEDUP_REMOVED lines=36> */
.L_x_1070:
[----:B------:R-:W-:Y:S05]  /*2a30*/  BSYNC B0 ;  /* 0x0000000000007941 */ /* 0x000fea0003800000 */
.L_x_1069:
        /* <DEDUP_REMOVED lines=37> */
.L_x_1072:
[----:B------:R-:W-:Y:S05]  /*2c90*/  BSYNC B0 ;  /* 0x0000000000007941 */ /* 0x000fea0003800000 */
.L_x_1071:
[----:B-1-3--:R-:W-:Y:S01]  /*2ca0*/  LDSM.16.M88.4 R12, [R206] ;  /* 0x00000000ce0c783b */ /* 0x00afe20000000200 */
[----:B------:R-:W-:Y:S01]  /*2cb0*/  R2P PR, R3, 0x6 ;  /* 0x0000000603007804 */ /* 0x000fe20000000000 */
[----:B------:R-:W-:Y:S01]  /*2cc0*/  IMAD.MOV.U32 R5, RZ, RZ, 0x10 ;  /* 0x00000010ff057424 */ /* 0x000fe200078e00ff */
[----:B------:R-:W-:Y:S01]  /*2cd0*/  LOP3.LUT P3, RZ, R0, 0x2, RZ, 0xc0, !PT ;  /* 0x0000000200ff7812 */ /* 0x000fe2000786c0ff */
[----:B------:R-:W1:Y:S01]  /*2ce0*/  LDSM.16.M88.4 R36, [R205+0x6000] ;  /* 0x00600000cd24783b */ /* 0x000e620000000200 */
[C---:B------:R-:W-:Y:S01]  /*2cf0*/  VIADD R3, R205.reuse, 0x6000 ;  /* 0x00006000cd037836 */ /* 0x040fe20000000000 */
[----:B------:R-:W-:Y:S01]  /*2d00*/  LOP3.LUT R82, R82, 0xffffffe0, RZ, 0xc0, !PT ;  /* 0xffffffe052527812 */ /* 0x000fe200078ec0ff */
[----:B------:R-:W-:Y:S01]  /*2d10*/  VIADD R203, R205, 0x6020 ;  /* 0x00006020cdcb7836 */ /* 0x000fe20000000000 */
[----:B------:R-:W3:Y:S01]  /*2d20*/  LDSM.16.M88.4 R28, [R205+0x6800] ;  /* 0x00680000cd1c783b */ /* 0x000ee20000000200 */
[----:B------:R-:W-:Y:S01]  /*2d30*/  SEL R5, R5, 0xfffffff0, !P3 ;  /* 0xfffffff005057807 */ /* 0x000fe20005800000 */
[----:B------:R-:W-:Y:S01]  /*2d40*/  ULDC UR5, c[0x0][0x39c] ;  /* 0x0000e70000057ab9 */ /* 0x000fe20000000800 */
[----:B------:R-:W-:Y:S01]  /*2d50*/  IMAD.IADD R82, R145, 0x1, -R82 ;  /* 0x0000000191527824 */ /* 0x000fe200078e0a52 */
[----:B------:R-:W4:Y:S02]  /*2d60*/  LDSM.16.M88.4 R20, [R205+0x7000] ;  /* 0x00700000cd14783b */ /* 0x000f240000000200 */
[----:B------:R-:W-:-:S02]  /*2d70*/  IMAD R204, R5, 0x2, R206 ;  /* 0x0000000205cc7824 */ /* 0x000fc400078e02ce */
[----:B------:R-:W4:Y:S01]  /*2d80*/  LDSM.16.M88.4 R16, [R205+0x7800] ;  /* 0x00780000cd10783b */ /* 0x000f220000000200 */
[----:B------:R-:W-:Y:S01]  /*2d90*/  @P1 VIADD R203, R3, 0xffffffe0 ;  /* 0xffffffe003cb1836 */ /* 0x000fe20000000000 */
[----:B------:R-:W-:Y:S01]  /*2da0*/  LOP3.LUT P1, RZ, R0, 0x4, RZ, 0xc0, !PT ;  /* 0x0000000400ff7812 */ /* 0x000fe2000782c0ff */
[----:B------:R-:W-:Y:S01]  /*2db0*/  IMAD.MOV.U32 R3, RZ, RZ, 0x20 ;  /* 0x00000020ff037424 */ /* 0x000fe200078e00ff */
[----:B--2---:R-:W-:Y:S01]  /*2dc0*/  LDSM.16.M88.4 R8, [R204] ;  /* 0x00000000cc08783b */ /* 0x004fe20000000200 */
[----:B------:R-:W-:Y:S01]  /*2dd0*/  IMAD.MOV.U32 R0, RZ, RZ, 0x40 ;  /* 0x00000040ff007424 */ /* 0x000fe200078e00ff */
[C---:B------:R-:W-:Y:S01]  /*2de0*/  IADD3 R189, R203.reuse, 0x3000, RZ ;  /* 0x00003000cbbd7810 */ /* 0x040fe20007ffe0ff */
[----:B------:R-:W-:Y:S01]  /*2df0*/  VIADD R195, R203, 0x800 ;  /* 0x00000800cbc37836 */ /* 0x000fe20000000000 */
[----:B------:R-:W2:Y:S01]  /*2e00*/  LDSM.16.M88.4 R44, [R203] ;  /* 0x00000000cb2c783b */ /* 0x000ea20000000200 */
[----:B------:R-:W-:Y:S01]  /*2e10*/  SEL R3, R3, 0xffffffe0, !P1 ;  /* 0xffffffe003037807 */ /* 0x000fe20004800000 */
[C---:B------:R-:W-:Y:S01]  /*2e20*/  VIADD R194, R203.reuse, 0x1000 ;  /* 0x00001000cbc27836 */ /* 0x040fe20000000000 */
[----:B------:R-:W-:Y:S01]  /*2e30*/  SEL R0, R0, 0xffffffc0, !P2 ;  /* 0xffffffc000007807 */ /* 0x000fe20005000000 */
[----:B------:R-:W2:Y:S01]  /*2e40*/  LDSM.16.M88.4 R60, [R203+0x800] ;  /* 0x00080000cb3c783b */ /* 0x000ea20000000200 */
[----:B------:R-:W-:-:S02]  /*2e50*/  VIADD R193, R203, 0x1800 ;  /* 0x00001800cbc17836 */ /* 0x000fc40000000000 */
[----:B------:R-:W-:Y:S01]  /*2e60*/  IMAD R202, R3, 0x2, R206 ;  /* 0x0000000203ca7824 */ /* 0x000fe200078e02ce */
[----:B------:R-:W2:Y:S01]  /*2e70*/  LDSM.16.M88.4 R56, [R203+0x1000] ;  /* 0x00100000cb38783b */ /* 0x000ea20000000200 */
[----:B------:R-:W-:Y:S01]  /*2e80*/  IADD3 R199, R205, R0, RZ ;  /* 0x00000000cdc77210 */ /* 0x000fe20007ffe0ff */
[----:B------:R-:W-:Y:S02]  /*2e90*/  IMAD R201, R3, 0x2, R204 ;  /* 0x0000000203c97824 */ /* 0x000fe400078e02cc */
[----:B------:R-:W2:Y:S01]  /*2ea0*/  LDSM.16.M88.4 R52, [R203+0x1800] ;  /* 0x00180000cb34783b */ /* 0x000ea20000000200 */
[----:B------:R-:W-:Y:S02]  /*2eb0*/  IMAD.IADD R192, R0, 0x1, R203 ;  /* 0x0000000100c07824 */ /* 0x000fe400078e02cb */
[----:B------:R-:W2:Y:S01]  /*2ec0*/  @P0 LDC R0, c[0x0][0x2e8] ;  /* 0x0000ba00ff000b82 */ /* 0x000ea20000000800 */
        /* <DEDUP_REMOVED lines=12> */
[----:B---3--:R-:W-:Y:S01]  /*2f90*/  HMMA.16816.F32.BF16 R32, R12, R28, RZ ;  /* 0x0000001c0c20723c */ /* 0x008fe200000418ff */
        /* <DEDUP_REMOVED lines=8> */
[C---:B--2---:R-:W-:Y:S06]  /*3020*/  HMMA.16816.F32.BF16 R40, R8.reuse, R44, R40 ;  /* 0x0000002c0828723c */ /* 0x044fec0000041828 */
        /* <DEDUP_REMOVED lines=99> */
[----:B---3--:R-:W-:Y:S06]  /*3660*/  HMMA.16816.F32.BF16 R64, R44, R50, R64 ;  /* 0x000000322c40723c */ /* 0x008fec0000041840 */
[----:B----4-:R-:W-:Y:S06]  /*3670*/  HMMA.16816.F32.BF16 R40, R76, R16, R40 ;  /* 0x000000104c28723c */ /* 0x010fec0000041828 */
[----:B------:R-:W-:Y:S01]  /*3680*/  HMMA.16816.F32.BF16 R68, R44, R48, R68 ;  /* 0x000000302c44723c */ /* 0x000fe20000041844 */
[----:B------:R-:W3:Y:S04]  /*3690*/  LDSM.16.M88.4 R48, [R199+0xb000] ;  /* 0x00b00000c730783b */ /* 0x000ee80000000200 */
[----:B------:R-:W4:Y:S01]  /*36a0*/  LDSM.16.M88.4 R44, [R199+0xb800] ;  /* 0x00b80000c72c783b */ /* 0x000f220000000200 */
[C---:B------:R-:W-:Y:S03]  /*36b0*/  HMMA.16816.F32.BF16 R36, R76.reuse, R18, R36 ;  /* 0x000000124c24723c */ /* 0x040fe60000041824 */
[----:B------:R-:W-:Y:S03]  /*36c0*/  LDSM.16.M88.4 R16, [R192+0x4000] ;  /* 0x00400000c010783b */ /* 0x000fe60000000200 */
[C---:B--2---:R-:W-:Y:S06]  /*36d0*/  HMMA.16816.F32.BF16 R32, R76.reuse, R8, R32 ;  /* 0x000000084c20723c */ /* 0x044fec0000041820 */
[C---:B------:R-:W-:Y:S01]  /*36e0*/  HMMA.16816.F32.BF16 R28, R76.reuse, R10, R28 ;  /* 0x0000000a4c1c723c */ /* 0x040fe2000004181c */
[----:B------:R-:W2:Y:S05]  /*36f0*/  LDSM.16.M88.4 R8, [R201+0x4000] ;  /* 0x00400000c908783b */ /* 0x000eaa0000000200 */
[C---:B------:R-:W-:Y:S06]  /*3700*/  HMMA.16816.F32.BF16 R24, R76.reuse, R12, R24 ;  /* 0x0000000c4c18723c */ /* 0x040fec0000041818 */
[C---:B------:R-:W-:Y:S01]  /*3710*/  HMMA.16816.F32.BF16 R20, R76.reuse, R14, R20 ;  /* 0x0000000e4c14723c */ /* 0x040fe20000041814 */
[----:B------:R-:W2:Y:S05]  /*3720*/  LDSM.16.M88.4 R12, [R192+0x4800] ;  /* 0x00480000c00c783b */ /* 0x000eaa0000000200 */
[----:B------:R-:W-:Y:S06]  /*3730*/  HMMA.16816.F32.BF16 R64, R76, R74, R64 ;  /* 0x0000004a4c40723c */ /* 0x000fec0000041840 */
[----:B-1----:R-:W-:Y:S06]  /*3740*/  HMMA.16816.F32.BF16 R40, R60, R56, R40 ;  /* 0x000000383c28723c */ /* 0x002fec0000041828 */
[----:B------:R-:W-:Y:S06]  /*3750*/  HMMA.16816.F32.BF16 R68, R76, R72, R68 ;  /* 0x000000484c44723c */ /* 0x000fec0000041844 */
[C---:B------:R-:W-:Y:S01]  /*3760*/  HMMA.16816.F32.BF16 R36, R60.reuse, R58, R36 ;  /* 0x0000003a3c24723c */ /* 0x040fe20000041824 */
[----:B------:R-:W1:Y:S05]  /*3770*/  LDSM.16.M88.4 R56, [R192+0x5000] ;  /* 0x00500000c038783b */ /* 0x000e6a0000000200 */
[C---:B------:R-:W-:Y:S06]  /*3780*/  HMMA.16816.F32.BF16 R32, R60.reuse, R52, R32 ;  /* 0x000000343c20723c */ /* 0x040fec0000041820 */
[----:B------:R-:W-:Y:S01]  /*3790*/  HMMA.16816.F32.BF16 R52, R60, R54, R28 ;  /* 0x000000363c34723c */ /* 0x000fe2000004181c */
[----:B------:R-:W1:Y:S01]  /*37a0*/  LDSM.16.M88.4 R28, [R192+0x5800] ;  /* 0x00580000c01c783b */ /* 0x000e620000000200 */
[----:B------:R-:W-:-:S04]  /*37b0*/  DEPBAR.LE SB0, 0x0 ;  /* 0x000080000000791a */ /* 0x000fc80000000000 */
[C---:B---3--:R-:W-:Y:S06]  /*37c0*/  HMMA.16816.F32.BF16 R20, R60.reuse, R50, R20 ;  /* 0x000000323c14723c */ /* 0x048fec0000041814 */
[----:B----4-:R-:W-:Y:S06]  /*37d0*/  HMMA.16816.F32.BF16 R64, R60, R46, R64 ;  /* 0x0000002e3c40723c */ /* 0x010fec0000041840 */
[----:B--2---:R-:W-:Y:S06]  /*37e0*/  HMMA.16816.F32.BF16 R40, R8, R16, R40 ;  /* 0x000000100828723c */ /* 0x004fec0000041828 */
[C---:B------:R-:W-:Y:S06]  /*37f0*/  HMMA.16816.F32.BF16 R24, R60.reuse, R48, R24 ;  /* 0x000000303c18723c */ /* 0x040fec0000041818 */
[----:B------:R-:W-:Y:S06]  /*3800*/  HMMA.16816.F32.BF16 R68, R60, R44, R68 ;  /* 0x0000002c3c44723c */ /* 0x000fec0000041844 */
[C---:B------:R-:W-:Y:S06]  /*3810*/  HMMA.16816.F32.BF16 R32, R8.reuse, R12, R32 ;  /* 0x0000000c0820723c */ /* 0x040fec0000041820 */
[----:B------:R-:W-:Y:S01]  /*3820*/  HMMA.16816.F32.BF16 R52, R8, R14, R52 ;  /* 0x0000000e0834723c */ /* 0x000fe20000041834 */
[----:B------:R-:W-:Y:S01]  /*3830*/  SHF.R.S32.HI R13, RZ, 0x1f, R82 ;  /* 0x0000001fff0d7819 */ /* 0x000fe20000011452 */
[----:B------:R-:W-:Y:S01]  /*3840*/  FMUL.FTZ R40, R40, UR5 ;  /* 0x0000000528287c20 */ /* 0x000fe20008410000 */
[----:B------:R-:W-:-:S02]  /*3850*/  FMUL.FTZ R43, R43, UR5 ;  /* 0x000000052b2b7c20 */ /* 0x000fc40008410000 */
[----:B------:R-:W-:Y:S01]  /*3860*/  LEA.HI R82, R13, R82, RZ, 0x2 ;  /* 0x000000520d527211 */ /* 0x000fe200078f10ff */
[----:B------:R-:W-:Y:S01]  /*3870*/  HMMA.16816.F32.BF16 R36, R8, R18, R36 ;  /* 0x000000120824723c */ /* 0x000fe20000041824 */
[----:B------:R-:W-:Y:S01]  /*3880*/  IMAD.SHL.U32 R15, R145, 0x2, RZ ;  /* 0x00000002910f7824 */ /* 0x000fe200078e00ff */
[----:B------:R2:W3:Y:S01]  /*3890*/  @P0 MUFU.RCP R13, R0 ;  /* 0x00000000000d0308 */ /* 0x0004e20000001000 */
[----:B------:R-:W-:-:S03]  /*38a0*/  SHF.R.S32.HI R82, RZ, 0x2, R82 ;  /* 0x00000002ff527819 */ /* 0x000fc60000011452 */
[----:B------:R-:W-:Y:S01]  /*38b0*/  LOP3.LUT R15, R15, 0x6, RZ, 0xc0, !PT ;  /* 0x000000060f0f7812 */ /* 0x000fe200078ec0ff */
[----:B-1----:R-:W-:Y:S01]  /*38c0*/  HMMA.16816.F32.BF16 R20, R8, R58, R20 ;  /* 0x0000003a0814723c */ /* 0x002fe20000041814 */
[----:B------:R-:W-:-:S03]  /*38d0*/  IMAD R144, R81, 0x10, R82 ;  /* 0x0000001051907824 */ /* 0x000fc600078e0252 */
[----:B------:R-:W-:Y:S02]  /*38e0*/  IMAD R80, R80, 0x40, R15 ;  /* 0x0000004050507824 */ /* 0x000fe400078e020f */
[----:B------:R-:W-:Y:S01]  /*38f0*/  FMUL.FTZ R33, R33, UR5 ;  /* 0x0000000521217c20 */ /* 0x000fe20008410000 */
[----:B------:R-:W-:Y:S01]  /*3900*/  IMAD.IADD R144, R83, 0x1, R144 ;  /* 0x0000000153907824 */ /* 0x000fe200078e0290 */
[C---:B------:R-:W-:Y:S01]  /*3910*/  HMMA.16816.F32.BF16 R64, R8.reuse, R30, R64 ;  /* 0x0000001e0840723c */ /* 0x040fe20000041840 */
[----:B------:R-:W-:Y:S01]  /*3920*/  FMUL.FTZ R32, R32, UR5 ;  /* 0x0000000520207c20 */ /* 0x000fe20008410000 */
[----:B------:R-:W-:Y:S01]  /*3930*/  IADD3 R18, R80, 0x1, RZ ;  /* 0x0000000150127810 */ /* 0x000fe20007ffe0ff */
[----:B------:R-:W-:Y:S01]  /*3940*/  FMUL.FTZ R15, R42, UR5 ;  /* 0x000000052a0f7c20 */ /* 0x000fe20008410000 */
[----:B------:R-:W-:Y:S01]  /*3950*/  FMUL.FTZ R52, R52, UR5 ;  /* 0x0000000534347c20 */ /* 0x000fe20008410000 */
[----:B--2---:R-:W-:Y:S01]  /*3960*/  IMAD.MOV.U32 R0, RZ, RZ, RZ ;  /* 0x000000ffff007224 */ /* 0x004fe200078e00ff */
[C---:B------:R-:W-:Y:S01]  /*3970*/  HMMA.16816.F32.BF16 R24, R8.reuse, R56, R24 ;  /* 0x000000380818723c */ /* 0x040fe20000041818 */
[----:B------:R-:W-:Y:S01]  /*3980*/  FMUL.FTZ R31, R41, UR5 ;  /* 0x00000005291f7c20 */ /* 0x000fe20008410000 */
[----:B---3-5:R-:W-:Y:S01]  /*3990*/  @P0 FMUL.FTZ R0, R6, R13 ;  /* 0x0000000d06000220 */ /* 0x028fe20000410000 */
[----:B------:R-:W-:Y:S01]  /*39a0*/  MUFU.TANH R33, R33 ;  /* 0x0000002100217308 */ /* 0x000fe20000002400 */
[----:B------:R-:W-:Y:S01]  /*39b0*/  FMUL.FTZ R36, R36, UR5 ;  /* 0x0000000524247c20 */ /* 0x000fe20008410000 */
[----:B------:R-:W-:Y:S01]  /*39c0*/  FMUL.FTZ R38, R38, UR5 ;  /* 0x0000000526267c20 */ /* 0x000fe20008410000 */
[----:B------:R-:W-:Y:S01]  /*39d0*/  HMMA.16816.F32.BF16 R68, R8, R28, R68 ;  /* 0x0000001c0844723c */ /* 0x000fe20000041844 */
[----:B------:R-:W-:-:S02]  /*39e0*/  VIADD R16, R80, 0x8 ;  /* 0x0000000850107836 */ /* 0x000fc40000000000 */
[----:B------:R-:W-:Y:S01]  /*39f0*/  FMUL.FTZ R37, R37, UR5 ;  /* 0x0000000525257c20 */ /* 0x000fe20008410000 */
[----:B------:R-:W-:Y:S01]  /*3a00*/  VIADD R42, R80, 0x9 ;  /* 0x00000009502a7836 */ /* 0x000fe20000000000 */
[-C--:B------:R-:W-:Y:S01]  /*3a10*/  ISETP.GE.AND P0, PT, R18, R135.reuse, PT ;  /* 0x000000871200720c */ /* 0x080fe20003f06270 */
[----:B------:R1:W2:Y:S01]  /*3a20*/  MUFU.TANH R11, R40 ;  /* 0x00000028000b7308 */ /* 0x0002a20000002400 */
[----:B------:R-:W-:Y:S01]  /*3a30*/  FMUL.FTZ R19, R23, UR5 ;  /* 0x0000000517137c20 */ /* 0x000fe20008410000 */
[----:B------:R-:W-:Y:S01]  /*3a40*/  IADD3 R29, R135, R144, -R224 ;  /* 0x00000090871d7210 */ /* 0x000fe20007ffe8e0 */
[----:B------:R-:W-:Y:S01]  /*3a50*/  FMUL.FTZ R9, R39, UR5 ;  /* 0x0000000527097c20 */ /* 0x000fe20008410000 */
[----:B------:R-:W-:Y:S01]  /*3a60*/  FMUL.FTZ R39, R21, UR5 ;  /* 0x0000000515277c20 */ /* 0x000fe20008410000 */
[----:B------:R-:W-:Y:S01]  /*3a70*/  FMUL.FTZ R21, R22, UR5 ;  /* 0x0000000516157c20 */ /* 0x000fe20008410000 */
[----:B------:R-:W-:Y:S01]  /*3a80*/  IADD3 R28, R80, 0x11, RZ ;  /* 0x00000011501c7810 */ /* 0x000fe20007ffe0ff */
[C---:B------:R-:W-:Y:S01]  /*3a90*/  IMAD.IADD R8, R29.reuse, 0x1, -R80 ;  /* 0x000000011d087824 */ /* 0x040fe200078e0a50 */
[----:B------:R-:W3:Y:S01]  /*3aa0*/  MUFU.TANH R31, R31 ;  /* 0x0000001f001f7308 */ /* 0x000ee20000002400 */
[----:B------:R-:W-:Y:S01]  /*3ab0*/  IMAD.IADD R10, R29, 0x1, -R18 ;  /* 0x000000011d0a7824 */ /* 0x000fe200078e0a12 */
[-C--:B------:R-:W-:Y:S01]  /*3ac0*/  ISETP.GE.AND P5, PT, R16, R135.reuse, PT ;  /* 0x000000871000720c */ /* 0x080fe20003fa6270 */
[----:B------:R-:W-:Y:S01]  /*3ad0*/  VIADD R22, R80, 0x18 ;  /* 0x0000001850167836 */ /* 0x000fe20000000000 */
[----:B------:R-:W-:Y:S01]  /*3ae0*/  IABS R8, R8 ;  /* 0x0000000800087213 */ /* 0x000fe20000000000 */
[----:B------:R-:W-:Y:S01]  /*3af0*/  FMUL.FTZ R17, R27, UR5 ;  /* 0x000000051b117c20 */ /* 0x000fe20008410000 */
[----:B------:R-:W-:Y:S01]  /*3b00*/  IABS R10, R10 ;  /* 0x0000000a000a7213 */ /* 0x000fe20000000000 */
[----:B------:R-:W-:Y:S01]  /*3b10*/  FMUL.FTZ R24, R24, UR5 ;  /* 0x0000000518187c20 */ /* 0x000fe20008410000 */
[----:B------:R-:W-:Y:S01]  /*3b20*/  I2FP.F32.S32 R8, R8 ;  /* 0x0000000800087245 */ /* 0x000fe20000201400 */
[----:B------:R4:W-:Y:S01]  /*3b30*/  MUFU.TANH R41, R36 ;  /* 0x0000002400297308 */ /* 0x0009e20000002400 */
[----:B------:R-:W-:Y:S01]  /*3b40*/  I2FP.F32.S32 R6, R10 ;  /* 0x0000000a00067245 */ /* 0x000fe20000201400 */
[C---:B------:R-:W-:Y:S01]  /*3b50*/  IMAD.IADD R10, R29.reuse, 0x1, -R28 ;  /* 0x000000011d0a7824 */ /* 0x040fe200078e0a1c */
[----:B-1----:R-:W-:Y:S01]  /*3b60*/  IADD3 R40, R80, 0x20, RZ ;  /* 0x0000002050287810 */ /* 0x002fe20007ffe0ff */
[----:B--2---:R-:W-:Y:S01]  /*3b70*/  FFMA.FTZ R13, R8, -R0, R11 ;  /* 0x80000000080d7223 */ /* 0x004fe2000001000b */
[C---:B------:R-:W-:Y:S01]  /*3b80*/  IMAD.IADD R8, R29.reuse, 0x1, -R22 ;  /* 0x000000011d087824 */ /* 0x040fe200078e0a16 */
[----:B------:R-:W-:Y:S01]  /*3b90*/  ISETP.GE.AND P6, PT, R42, R135, PT ;  /* 0x000000872a00720c */ /* 0x000fe20003fc6270 */
[----:B------:R-:W-:-:S02]  /*3ba0*/  IMAD.IADD R30, R29, 0x1, -R16 ;  /* 0x000000011d1e7824 */ /* 0x000fc400078e0a10 */
[----:B---3--:R-:W-:Y:S01]  /*3bb0*/  FFMA.FTZ R11, R6, -R0, R31 ;  /* 0x80000000060b7223 */ /* 0x008fe2000001001f */
[----:B------:R-:W-:Y:S01]  /*3bc0*/  MUFU.TANH R27, R32 ;  /* 0x00000020001b7308 */ /* 0x000fe20000002400 */
[----:B------:R-:W-:Y:S01]  /*3bd0*/  IABS R10, R10 ;  /* 0x0000000a000a7213 */ /* 0x000fe20000000000 */
[----:B------:R-:W-:Y:S01]  /*3be0*/  IMAD.IADD R14, R29, 0x1, -R42 ;  /* 0x000000011d0e7824 */ /* 0x000fe200078e0a2a */
[----:B------:R-:W-:Y:S01]  /*3bf0*/  IABS R8, R8 ;  /* 0x0000000800087213 */ /* 0x000fe20000000000 */
[----:B------:R-:W-:Y:S01]  /*3c00*/  FMUL.FTZ R26, R26, UR5 ;  /* 0x000000051a1a7c20 */ /* 0x000fe20008410000 */
[----:B------:R-:W-:Y:S01]  /*3c10*/  I2FP.F32.S32 R10, R10 ;  /* 0x0000000a000a7245 */ /* 0x000fe20000201400 */
[----:B------:R-:W-:Y:S01]  /*3c20*/  FMUL.FTZ R53, R53, UR5 ;  /* 0x0000000535357c20 */ /* 0x000fe20008410000 */
[----:B------:R-:W-:Y:S01]  /*3c30*/  I2FP.F32.S32 R8, R8 ;  /* 0x0000000800087245 */ /* 0x000fe20000201400 */
[----:B------:R-:W1:Y:S01]  /*3c40*/  MUFU.TANH R31, R52 ;  /* 0x00000034001f7308 */ /* 0x000e620000002400 */
[----:B----4-:R-:W-:-:S02]  /*3c50*/  VIADD R36, R80, 0x10 ;  /* 0x0000001050247836 */ /* 0x010fc40000000000 */
[----:B------:R-:W-:Y:S01]  /*3c60*/  FFMA.FTZ R10, R10, -R0, R33 ;  /* 0x800000000a0a7223 */ /* 0x000fe20000010021 */
[----:B------:R-:W-:Y:S01]  /*3c70*/  FMUL.FTZ R55, R55, UR5 ;  /* 0x0000000537377c20 */ /* 0x000fe20008410000 */
[----:B------:R-:W-:Y:S01]  /*3c80*/  FMUL.FTZ R54, R54, UR5 ;  /* 0x0000000536367c20 */ /* 0x000fe20008410000 */
[----:B------:R-:W-:Y:S01]  /*3c90*/  IMAD.IADD R12, R29, 0x1, -R36 ;  /* 0x000000011d0c7824 */ /* 0x000fe200078e0a24 */
[----:B------:R-:W-:Y:S01]  /*3ca0*/  IABS R14, R14 ;  /* 0x0000000e000e7213 */ /* 0x000fe20000000000 */
[----:B------:R-:W-:Y:S01]  /*3cb0*/  FMUL.FTZ R34, R34, UR5 ;  /* 0x0000000522227c20 */ /* 0x000fe20008410000 */
[----:B------:R2:W-:Y:S01]  /*3cc0*/  MUFU.TANH R23, R43 ;  /* 0x0000002b00177308 */ /* 0x0005e20000002400 */
[----:B------:R-:W-:Y:S01]  /*3cd0*/  FMUL.FTZ R35, R35, UR5 ;  /* 0x0000000523237c20 */ /* 0x000fe20008410000 */
[----:B------:R-:W-:Y:S01]  /*3ce0*/  IABS R12, R12 ;  /* 0x0000000c000c7213 */ /* 0x000fe20000000000 */
[----:B------:R-:W-:Y:S01]  /*3cf0*/  FMUL.FTZ R45, R20, UR5 ;  /* 0x00000005142d7c20 */ /* 0x000fe20008410000 */
[----:B------:R-:W-:Y:S01]  /*3d00*/  VIADD R20, R80, 0x19 ;  /* 0x0000001950147836 */ /* 0x000fe20000000000 */
[----:B------:R-:W-:Y:S01]  /*3d10*/  I2FP.F32.S32 R14, R14 ;  /* 0x0000000e000e7245 */ /* 0x000fe20000201400 */
[----:B------:R-:W-:Y:S01]  /*3d20*/  FMUL.FTZ R25, R25, UR5 ;  /* 0x0000000519197c20 */ /* 0x000fe20008410000 */
[----:B------:R-:W-:Y:S01]  /*3d30*/  I2FP.F32.S32 R12, R12 ;  /* 0x0000000c000c7245 */ /* 0x000fe20000201400 */
[----:B------:R3:W-:Y:S01]  /*3d40*/  MUFU.TANH R33, R38 ;  /* 0x0000002600217308 */ /* 0x0007e20000002400 */
[----:B-1----:R-:W-:Y:S01]  /*3d50*/  FFMA.FTZ R8, R8, -R0, R31 ;  /* 0x8000000008087223 */ /* 0x002fe2000001001f */
[----:B------:R-:W-:Y:S01]  /*3d60*/  ISETP.GE.AND P1, PT, R80, R135, PT ;  /* 0x000000875000720c */ /* 0x000fe20003f26270 */
[----:B------:R-:W-:-:S02]  /*3d70*/  IMAD.IADD R6, R29, 0x1, -R20 ;  /* 0x000000011d067824 */ /* 0x000fc400078e0a14 */
[----:B------:R-:W-:Y:S01]  /*3d80*/  FFMA.FTZ R12, R12, -R0, R27 ;  /* 0x800000000c0c7223 */ /* 0x000fe2000001001b */
[C---:B------:R-:W-:Y:S01]  /*3d90*/  IMAD.IADD R27, R29.reuse, 0x1, -R40 ;  /* 0x000000011d1b7824 */ /* 0x040fe200078e0a28 */
[----:B------:R-:W-:Y:S01]  /*3da0*/  ISETP.GE.AND P3, PT, R28, R135, PT ;  /* 0x000000871c00720c */ /* 0x000fe20003f66270 */
[C---:B------:R-:W-:Y:S01]  /*3db0*/  VIADD R46, R80.reuse, 0x21 ;  /* 0x00000021502e7836 */ /* 0x040fe20000000000 */
[----:B------:R-:W1:Y:S01]  /*3dc0*/  MUFU.TANH R31, R24 ;  /* 0x00000018001f7308 */ /* 0x000e620000002400 */
[----:B--2---:R-:W-:Y:S01]  /*3dd0*/  VIADD R43, R29, 0x8 ;  /* 0x000000081d2b7836 */ /* 0x004fe20000000000 */
[----:B------:R-:W-:Y:S01]  /*3de0*/  IABS R27, R27 ;  /* 0x0000001b001b7213 */ /* 0x000fe20000000000 */
[----:B------:R-:W-:Y:S01]  /*3df0*/  VIADD R44, R80, 0x29 ;  /* 0x00000029502c7836 */ /* 0x000fe20000000000 */
[----:B------:R-:W-:Y:S01]  /*3e00*/  IABS R30, R30 ;  /* 0x0000001e001e7213 */ /* 0x000fe20000000000 */
[C---:B------:R-:W-:Y:S01]  /*3e10*/  IMAD.IADD R18, R43.reuse, 0x1, -R18 ;  /* 0x000000012b127824 */ /* 0x040fe200078e0a12 */
[----:B------:R-:W-:Y:S01]  /*3e20*/  I2FP.F32.S32 R162, R27 ;  /* 0x0000001b00a27245 */ /* 0x000fe20000201400 */
[C---:B------:R-:W-:Y:S01]  /*3e30*/  IMAD.IADD R16, R43.reuse, 0x1, -R16 ;  /* 0x000000012b107824 */ /* 0x040fe200078e0a10 */
[----:B------:R-:W2:Y:S01]  /*3e40*/  MUFU.TANH R9, R9 ;  /* 0x0000000900097308 */ /* 0x000ea20000002400 */
[C---:B------:R-:W-:Y:S01]  /*3e50*/  IMAD.IADD R42, R43.reuse, 0x1, -R42 ;  /* 0x000000012b2a7824 */ /* 0x040fe200078e0a2a */
[----:B------:R-:W-:Y:S01]  /*3e60*/  IABS R18, R18 ;  /* 0x0000001200127213 */ /* 0x000fe20000000000 */
[----:B------:R-:W-:Y:S01]  /*3e70*/  IMAD.IADD R32, R43, 0x1, -R80 ;  /* 0x000000012b207824 */ /* 0x000fe200078e0a50 */
[----:B------:R-:W-:Y:S01]  /*3e80*/  IABS R16, R16 ;  /* 0x0000001000107213 */ /* 0x000fe20000000000 */
[----:B---3--:R-:W-:Y:S01]  /*3e90*/  IMAD.IADD R38, R29, 0x1, -R44 ;  /* 0x000000011d267824 */ /* 0x008fe200078e0a2c */
[----:B------:R-:W-:Y:S01]  /*3ea0*/  IABS R42, R42 ;  /* 0x0000002a002a7213 */ /* 0x000fe20000000000 */
[----:B------:R-:W-:Y:S01]  /*3eb0*/  FMUL.FTZ R71, R71, UR5 ;  /* 0x0000000547477c20 */ /* 0x000fe20008410000 */
[----:B------:R-:W3:Y:S01]  /*3ec0*/  MUFU.TANH R15, R15 ;  /* 0x0000000f000f7308 */ /* 0x000ee20000002400 */
[----:B------:R-:W-:Y:S01]  /*3ed0*/  IABS R32, R32 ;  /* 0x0000002000207213 */ /* 0x000fe20000000000 */
[----:B-1----:R-:W-:Y:S01]  /*3ee0*/  FFMA.FTZ R162, R162, -R0, R31 ;  /* 0x80000000a2a27223 */ /* 0x002fe2000001001f */
[----:B------:R-:W-:Y:S01]  /*3ef0*/  I2FP.F32.S32 R18, R18 ;  /* 0x0000001200127245 */ /* 0x000fe20000201400 */
[----:B------:R-:W-:Y:S01]  /*3f00*/  IMAD.IADD R24, R43, 0x1, -R36 ;  /* 0x000000012b187824 */ /* 0x000fe200078e0a24 */
[----:B------:R-:W-:Y:S01]  /*3f10*/  I2FP.F32.S32 R16, R16 ;  /* 0x0000001000107245 */ /* 0x000fe20000201400 */
[----:B------:R-:W-:Y:S01]  /*3f20*/  FMUL.FTZ R65, R65, UR5 ;  /* 0x0000000541417c20 */ /* 0x000fe20008410000 */
[----:B------:R-:W-:Y:S01]  /*3f30*/  I2FP.F32.S32 R42, R42 ;  /* 0x0000002a002a7245 */ /* 0x000fe20000201400 */
[----:B------:R-:W1:Y:S01]  /*3f40*/  MUFU.TANH R37, R37 ;  /* 0x0000002500257308 */ /* 0x000e620000002400 */
[----:B------:R-:W-:Y:S01]  /*3f50*/  I2FP.F32.S32 R32, R32 ;  /* 0x0000002000207245 */ /* 0x000fe20000201400 */
[-C--:B------:R-:W-:Y:S01]  /*3f60*/  FFMA.FTZ R18, R18, -R0.reuse, R23 ;  /* 0x8000000012127223 */ /* 0x080fe20000010017 */
[-C--:B------:R-:W-:Y:S01]  /*3f70*/  FFMA.FTZ R33, R16, -R0.reuse, R33 ;  /* 0x8000000010217223 */ /* 0x080fe20000010021 */
[-C--:B--2---:R-:W-:Y:S01]  /*3f80*/  FFMA.FTZ R31, R42, -R0.reuse, R9 ;  /* 0x800000002a1f7223 */ /* 0x084fe20000010009 */
[----:B------:R-:W-:Y:S01]  /*3f90*/  IMAD.IADD R16, R43, 0x1, -R40 ;  /* 0x000000012b107824 */ /* 0x000fe200078e0a28 */
[----:B------:R-:W-:Y:S01]  /*3fa0*/  IADD3 R28, -R28, R43, RZ ;  /* 0x0000002b1c1c7210 */ /* 0x000fe20007ffe1ff */
[----:B------:R-:W-:Y:S01]  /*3fb0*/  IMAD.IADD R42, R29, 0x1, -R46 ;  /* 0x000000011d2a7824 */ /* 0x000fe200078e0a2e */
[----:B------:R-:W2:Y:S01]  /*3fc0*/  MUFU.TANH R183, R26 ;  /* 0x0000001a00b77308 */ /* 0x000ea20000002400 */
[----:B---3--:R-:W-:Y:S01]  /*3fd0*/  FFMA.FTZ R15, R32, -R0, R15 ;  /* 0x80000000200f7223 */ /* 0x008fe2000001000f */
[----:B------:R-:W-:Y:S01]  /*3fe0*/  FSEL R32, R11, -INF , !P0 ;  /* 0xff8000000b207808 */ /* 0x000fe20004000000 */
[C---:B------:R-:W-:Y:S01]  /*3ff0*/  IMAD.IADD R11, R43.reuse, 0x1, -R22 ;  /* 0x000000012b0b7824 */ /* 0x040fe200078e0a16 */
[----:B------:R-:W-:Y:S01]  /*4000*/  IABS R16, R16 ;  /* 0x0000001000107213 */ /* 0x000fe20000000000 */
[----:B------:R-:W-:Y:S01]  /*4010*/  IMAD.IADD R23, R43, 0x1, -R44 ;  /* 0x000000012b177824 */ /* 0x000fe200078e0a2c */
[----:B------:R-:W-:Y:S01]  /*4020*/  ISETP.GE.AND P2, PT, R22, R135, PT ;  /* 0x000000871600720c */ /* 0x000fe20003f46270 */
[----:B------:R-:W-:Y:S01]  /*4030*/  FMUL.FTZ R67, R67, UR5 ;  /* 0x0000000543437c20 */ /* 0x000fe20008410000 */
[----:B------:R-:W-:Y:S01]  /*4040*/  MUFU.TANH R9, R54 ;  /* 0x0000003600097308 */ /* 0x000fe20000002400 */
[----:B-1----:R-:W-:Y:S01]  /*4050*/  FFMA.FTZ R14, R14, -R0, R37 ;  /* 0x800000000e0e7223 */ /* 0x002fe20000010025 */
[----:B------:R-:W-:Y:S01]  /*4060*/  FSEL R37, R15, -INF , !P1 ;  /* 0xff8000000f257808 */ /* 0x000fe20004800000 */
[----:B------:R-:W-:Y:S01]  /*4070*/  FMUL.FTZ R70, R70, UR5 ;  /* 0x0000000546467c20 */ /* 0x000fe20008410000 */
[----:B------:R-:W-:Y:S01]  /*4080*/  I2FP.F32.S32 R16, R16 ;  /* 0x0000001000107245 */ /* 0x000fe20000201400 */
[----:B------:R-:W-:Y:S01]  /*4090*/  FMUL.FTZ R64, R64, UR5 ;  /* 0x0000000540407c20 */ /* 0x000fe20008410000 */
[----:B------:R-:W-:Y:S01]  /*40a0*/  IABS R6, R6 ;  /* 0x0000000600067213 */ /* 0x000fe20000000000 */
[----:B------:R-:W-:Y:S01]  /*40b0*/  FMUL.FTZ R66, R66, UR5 ;  /* 0x0000000542427c20 */ /* 0x000fe20008410000 */
[----:B------:R-:W1:Y:S01]  /*40c0*/  MUFU.TANH R53, R53 ;  /* 0x0000003500357308 */ /* 0x000e620000002400 */
[----:B------:R-:W-:Y:S01]  /*40d0*/  IABS R24, R24 ;  /* 0x0000001800187213 */ /* 0x000fe20000000000 */
[----:B--2---:R-:W-:Y:S01]  /*40e0*/  FFMA.FTZ R183, R16, -R0, R183 ;  /* 0x8000000010b77223 */ /* 0x004fe200000100b7 */
[----:B------:R-:W-:Y:S01]  /*40f0*/  IABS R22, R28 ;  /* 0x0000001c00167213 */ /* 0x000fe20000000000 */
[----:B------:R-:W-:Y:S01]  /*4100*/  VIADD R16, R80, 0x39 ;  /* 0x0000003950107836 */ /* 0x000fe20000000000 */
[----:B------:R-:W-:-:S02]  /*4110*/  I2FP.F32.S32 R30, R30 ;  /* 0x0000001e001e7245 */ /* 0x000fc40000201400 */
[----:B------:R-:W-:Y:S01]  /*4120*/  I2FP.F32.S32 R6, R6 ;  /* 0x0000000600067245 */ /* 0x000fe20000201400 */
[----:B------:R2:W3:Y:S01]  /*4130*/  MUFU.TANH R27, R34 ;  /* 0x00000022001b7308 */ /* 0x0004e20000002400 */
[----:B------:R-:W-:Y:S01]  /*4140*/  I2FP.F32.S32 R24, R24 ;  /* 0x0000001800187245 */ /* 0x000fe20000201400 */
[----:B------:R-:W-:Y:S01]  /*4150*/  FFMA.FTZ R30, R30, -R0, R41 ;  /* 0x800000001e1e7223 */ /* 0x000fe20000010029 */
[----:B------:R-:W-:Y:S01]  /*4160*/  I2FP.F32.S32 R22, R22 ;  /* 0x0000001600167245 */ /* 0x000fe20000201400 */
[----:B------:R-:W-:Y:S01]  /*4170*/  IMAD.IADD R26, R29, 0x1, -R16 ;  /* 0x000000011d1a7824 */ /* 0x000fe200078e0a10 */
[----:B------:R-:W-:Y:S02]  /*4180*/  ISETP.GE.AND P4, PT, R36, R135, PT ;  /* 0x000000872400720c */ /* 0x000fe40003f86270 */
[----:B------:R-:W-:Y:S01]  /*4190*/  FSEL R14, R14, -INF , !P6 ;  /* 0xff8000000e0e7808 */ /* 0x000fe20007000000 */
[----:B------:R4:W4:Y:S01]  /*41a0*/  MUFU.TANH R47, R35 ;  /* 0x00000023002f7308 */ /* 0x0009220000002400 */
[----:B-1----:R-:W-:Y:S01]  /*41b0*/  FFMA.FTZ R6, R6, -R0, R53 ;  /* 0x8000000006067223 */ /* 0x002fe20000010035 */
[----:B------:R-:W-:-:S02]  /*41c0*/  FSEL R31, R31, -INF , !P6 ;  /* 0xff8000001f1f7808 */ /* 0x000fc40007000000 */
[----:B------:R-:W-:Y:S02]  /*41d0*/  FSEL R10, R10, -INF , !P3 ;  /* 0xff8000000a0a7808 */ /* 0x000fe40005800000 */
[----:B------:R-:W-:Y:S02]  /*41e0*/  FSEL R8, R8, -INF , !P2 ;  /* 0xff80000008087808 */ /* 0x000fe40005000000 */
[----:B------:R-:W1:Y:S01]  /*41f0*/  MUFU.TANH R55, R55 ;  /* 0x0000003700377308 */ /* 0x000e620000002400 */
[----:B--2---:R-:W-:Y:S01]  /*4200*/  FSEL R34, R13, -INF , !P1 ;  /* 0xff8000000d227808 */ /* 0x004fe20004800000 */
[----:B---3--:R-:W-:Y:S01]  /*4210*/  FFMA.FTZ R15, R24, -R0, R27 ;  /* 0x80000000180f7223 */ /* 0x008fe2000001001b */
[----:B------:R-:W-:Y:S01]  /*4220*/  ISETP.GE.AND P1, PT, R20, R135, PT ;  /* 0x000000871400720c */ /* 0x000fe20003f26270 */
[----:B------:R-:W-:Y:S01]  /*4230*/  VIADD R24, R80, 0x28 ;  /* 0x0000002850187836 */ /* 0x000fe20000000000 */
[----:B------:R-:W-:Y:S02]  /*4240*/  IABS R26, R26 ;  /* 0x0000001a001a7213 */ /* 0x000fe40000000000 */
[----:B------:R-:W-:Y:S01]  /*4250*/  FSEL R6, R6, -INF , !P1 ;  /* 0xff80000006067808 */ /* 0x000fe20004800000 */
[----:B------:R2:W3:Y:S01]  /*4260*/  MUFU.TANH R41, R25 ;  /* 0x0000001900297308 */ /* 0x0004e20000002400 */
[----:B----4-:R-:W-:Y:S01]  /*4270*/  FSEL R35, R18, -INF , !P0 ;  /* 0xff80000012237808 */ /* 0x010fe20004000000 */
[----:B------:R-:W-:Y:S01]  /*4280*/  IMAD.IADD R18, R43, 0x1, -R20 ;  /* 0x000000012b127824 */ /* 0x000fe200078e0a14 */
[----:B------:R-:W-:Y:S01]  /*4290*/  IABS R20, R11 ;  /* 0x0000000b00147213 */ /* 0x000fe20000000000 */
[----:B------:R-:W-:Y:S01]  /*42a0*/  FFMA.FTZ R13, R22, -R0, R47 ;  /* 0x80000000160d7223 */ /* 0x000fe2000001002f */
[----:B------:R-:W-:Y:S01]  /*42b0*/  ISETP.GE.AND P0, PT, R40, R135, PT ;  /* 0x000000872800720c */ /* 0x000fe20003f06270 */
[----:B------:R-:W-:Y:S01]  /*42c0*/  VIADD R22, R80, 0x30 ;  /* 0x0000003050167836 */ /* 0x000fe20000000000 */
[----:B------:R-:W-:Y:S01]  /*42d0*/  IABS R18, R18 ;  /* 0x0000001200127213 */ /* 0x000fe20000000000 */
[----:B------:R-:W4:Y:S01]  /*42e0*/  MUFU.TANH R17, R17 ;  /* 0x0000001100117308 */ /* 0x000f220000002400 */
[----:B------:R-:W-:Y:S01]  /*42f0*/  I2FP.F32.S32 R20, R20 ;  /* 0x0000001400147245 */ /* 0x000fe20000201400 */
[C---:B------:R-:W-:Y:S01]  /*4300*/  IMAD.IADD R40, R29.reuse, 0x1, -R24 ;  /* 0x000000011d287824 */ /* 0x040fe200078e0a18 */
[----:B------:R-:W-:Y:S01]  /*4310*/  I2FP.F32.S32 R18, R18 ;  /* 0x0000001200127245 */ /* 0x000fe20000201400 */
[----:B------:R-:W-:Y:S01]  /*4320*/  IMAD.IADD R36, R29, 0x1, -R22 ;  /* 0x000000011d247824 */ /* 0x000fe200078e0a16 */
[----:B------:R-:W-:Y:S01]  /*4330*/  FSEL R13, R13, -INF , !P3 ;  /* 0xff8000000d0d7808 */ /* 0x000fe20005800000 */
[-C--:B------:R-:W-:Y:S01]  /*4340*/  FFMA.FTZ R11, R20, -R0.reuse, R9 ;  /* 0x80000000140b7223 */ /* 0x080fe20000010009 */
[----:B------:R-:W-:Y:S01]  /*4350*/  IADD3 R20, R80, 0x31, RZ ;  /* 0x0000003150147810 */ /* 0x000fe20007ffe0ff */
[----:B-1----:R-:W-:Y:S01]  /*4360*/  FFMA.FTZ R9, R18, -R0, R55 ;  /* 0x8000000012097223 */ /* 0x002fe20000010037 */
[----:B------:R-:W-:Y:S01]  /*4370*/  VIADD R18, R80, 0x38 ;  /* 0x0000003850127836 */ /* 0x000fe20000000000 */
[----:B------:R-:W-:Y:S01]  /*4380*/  FSEL R162, R162, -INF , !P0 ;  /* 0xff800000a2a27808 */ /* 0x000fe20004000000 */
[----:B--2---:R-:W-:Y:S01]  /*4390*/  IMAD.IADD R25, R43, 0x1, -R46 ;  /* 0x000000012b197824 */ /* 0x004fe200078e0a2e */
[----:B------:R-:W-:Y:S01]  /*43a0*/  FSEL R11, R11, -INF , !P2 ;  /* 0xff8000000b0b7808 */ /* 0x000fe20005000000 */
[----:B------:R-:W-:Y:S01]  /*43b0*/  IMAD.IADD R28, R29, 0x1, -R20 ;  /* 0x000000011d1c7824 */ /* 0x000fe200078e0a14 */
[----:B------:R-:W-:Y:S01]  /*43c0*/  FSEL R9, R9, -INF , !P1 ;  /* 0xff80000009097808 */ /* 0x000fe20004800000 */
[----:B------:R-:W1:Y:S01]  /*43d0*/  MUFU.TANH R21, R21 ;  /* 0x0000001500157308 */ /* 0x000e620000002400 */
[----:B------:R-:W-:-:S02]  /*43e0*/  FSEL R183, R183, -INF , !P0 ;  /* 0xff800000b7b77808 */ /* 0x000fc40004000000 */
[-C--:B------:R-:W-:Y:S01]  /*43f0*/  ISETP.GE.AND P6, PT, R24, R135.reuse, PT ;  /* 0x000000871800720c */ /* 0x080fe20003fc6270 */
[C---:B------:R-:W-:Y:S01]  /*4400*/  IMAD.IADD R24, R43.reuse, 0x1, -R24 ;  /* 0x000000012b187824 */ /* 0x040fe200078e0a18 */
[-C--:B------:R-:W-:Y:S01]  /*4410*/  ISETP.GE.AND P3, PT, R22, R135.reuse, PT ;  /* 0x000000871600720c */ /* 0x080fe20003f66270 */
[C---:B------:R-:W-:Y:S01]  /*4420*/  IMAD.IADD R22, R43.reuse, 0x1, -R22 ;  /* 0x000000012b167824 */ /* 0x040fe200078e0a16 */
[-C--:B------:R-:W-:Y:S01]  /*4430*/  ISETP.GE.AND P2, PT, R20, R135.reuse, PT ;  /* 0x000000871400720c */ /* 0x080fe20003f46270 */
[C---:B------:R-:W-:Y:S01]  /*4440*/  IMAD.IADD R20, R43.reuse, 0x1, -R20 ;  /* 0x000000012b147824 */ /* 0x040fe200078e0a14 */
[-C--:B------:R-:W-:Y:S01]  /*4450*/  ISETP.GE.AND P1, PT, R18, R135.reuse, PT ;  /* 0x000000871200720c */ /* 0x080fe20003f26270 */
[----:B------:R-:W2:Y:S01]  /*4460*/  MUFU.TANH R45, R45 ;  /* 0x0000002d002d7308 */ /* 0x000ea20000002400 */
[----:B------:R-:W-:Y:S01]  /*4470*/  ISETP.GE.AND P0, PT, R16, R135, PT ;  /* 0x000000871000720c */ /* 0x000fe20003f06270 */
[----:B------:R-:W-:Y:S01]  /*4480*/  IMAD.IADD R16, R43, 0x1, -R16 ;  /* 0x000000012b107824 */ /* 0x000fe200078e0a10 */
[----:B------:R-:W-:Y:S01]  /*4490*/  IADD3 R27, R29, -R18, RZ ;  /* 0x800000121d1b7210 */ /* 0x000fe20007ffe0ff */
[----:B------:R-:W-:Y:S01]  /*44a0*/  FMUL.FTZ R29, R68, UR5 ;  /* 0x00000005441d7c20 */ /* 0x000fe20008410000 */
[----:B------:R-:W-:-:S02]  /*44b0*/  IABS R42, R42 ;  /* 0x0000002a002a7213 */ /* 0x000fc40000000000 */
[----:B------:R-:W-:Y:S01]  /*44c0*/  IABS R25, R25 ;  /* 0x0000001900197213 */ /* 0x000fe20000000000 */
[----:B------:R-:W2:Y:S01]  /*44d0*/  MUFU.TANH R39, R39 ;  /* 0x0000002700277308 */ /* 0x000ea20000002400 */
[----:B------:R-:W-:Y:S01]  /*44e0*/  IADD3 R18, -R18, R43, RZ ;  /* 0x0000002b12127210 */ /* 0x000fe20007ffe1ff */
[----:B------:R-:W-:Y:S01]  /*44f0*/  FMUL.FTZ R43, R69, UR5 ;  /* 0x00000005452b7c20 */ /* 0x000fe20008410000 */
[----:B------:R-:W-:Y:S02]  /*4500*/  I2FP.F32.S32 R172, R26 ;  /* 0x0000001a00ac7245 */ /* 0x000fe40000201400 */
[----:B------:R-:W-:Y:S02]  /*4510*/  I2FP.F32.S32 R42, R42 ;  /* 0x0000002a002a7245 */ /* 0x000fe40000201400 */
[----:B------:R-:W-:Y:S01]  /*4520*/  I2FP.F32.S32 R26, R25 ;  /* 0x00000019001a7245 */ /* 0x000fe20000201400 */
[----:B------:R-:W-:Y:S01]  /*4530*/  MUFU.TANH R19, R19 ;  /* 0x0000001300137308 */ /* 0x000fe20000002400 */
[----:B------:R-:W-:Y:S01]  /*4540*/  FSEL R30, R30, -INF , !P5 ;  /* 0xff8000001e1e7808 */ /* 0x000fe20006800000 */
[-C--:B---3--:R-:W-:Y:S01]  /*4550*/  FFMA.FTZ R41, R42, -R0.reuse, R41 ;  /* 0x800000002a297223 */ /* 0x088fe20000010029 */
[----:B------:R-:W-:Y:S01]  /*4560*/  FSEL R33, R33, -INF , !P5 ;  /* 0xff80000021217808 */ /* 0x000fe20006800000 */
[----:B----4-:R-:W-:Y:S01]  /*4570*/  FFMA.FTZ R17, R26, -R0, R17 ;  /* 0x800000001a117223 */ /* 0x010fe20000010011 */
[----:B------:R-:W-:-:S02]  /*4580*/  ISETP.GE.AND P5, PT, R46, R135, PT ;  /* 0x000000872e00720c */ /* 0x000fc40003fa6270 */
[----:B------:R-:W-:Y:S01]  /*4590*/  IABS R24, R24 ;  /* 0x0000001800187213 */ /* 0x000fe20000000000 */
[----:B------:R-:W3:Y:S01]  /*45a0*/  MUFU.TANH R29, R29 ;  /* 0x0000001d001d7308 */ /* 0x000ee20000002400 */
[----:B------:R-:W-:Y:S02]  /*45b0*/  FSEL R170, R41, -INF , !P5 ;  /* 0xff80000029aa7808 */ /* 0x000fe40006800000 */
[----:B------:R-:W-:Y:S02]  /*45c0*/  I2FP.F32.S32 R24, R24 ;  /* 0x0000001800187245 */ /* 0x000fe40000201400 */
[----:B------:R-:W-:Y:S02]  /*45d0*/  FSEL R169, R17, -INF , !P5 ;  /* 0xff80000011a97808 */ /* 0x000fe40006800000 */
[----:B------:R-:W-:Y:S01]  /*45e0*/  ISETP.GE.AND P5, PT, R135, 0x41, PT ;  /* 0x000000418700780c */ /* 0x000fe20003fa6270 */
[----:B------:R-:W4:Y:S01]  /*45f0*/  MUFU.TANH R43, R43 ;  /* 0x0000002b002b7308 */ /* 0x000f220000002400 */
[----:B------:R-:W-:Y:S01]  /*4600*/  IABS R40, R40 ;  /* 0x0000002800287213 */ /* 0x000fe20000000000 */
[----:B-1----:R-:W-:Y:S01]  /*4610*/  FFMA.FTZ R21, R24, -R0, R21 ;  /* 0x8000000018157223 */ /* 0x002fe20000010015 */
        /* <DEDUP_REMOVED lines=8> */
[----:B------:R-:W1:Y:S01]  /*46a0*/  MUFU.TANH R49, R64 ;  /* 0x0000004000317308 */ /* 0x000e620000002400 */
[----:B------:R-:W-:-:S02]  /*46b0*/  IABS R18, R18 ;  /* 0x0000001200127213 */ /* 0x000fc40000000000 */
[----:B------:R-:W-:Y:S02]  /*46c0*/  IABS R16, R16 ;  /* 0x0000001000107213 */ /* 0x000fe40000000000 */
[----:B------:R-:W-:Y:S02]  /*46d0*/  I2FP.F32.S32 R164, R40 ;  /* 0x0000002800a47245 */ /* 0x000fe40000201400 */
[----:B------:R-:W-:Y:S01]  /*46e0*/  I2FP.F32.S32 R166, R38 ;  /* 0x0000002600a67245 */ /* 0x000fe20000201400 */
[----:B------:R-:W1:Y:S01]  /*46f0*/  MUFU.TANH R65, R65 ;  /* 0x0000004100417308 */ /* 0x000e620000002400 */
[----:B------:R-:W-:Y:S01]  /*4700*/  I2FP.F32.S32 R178, R36 ;  /* 0x0000002400b27245 */ /* 0x000fe20000201400 */
[----:B--2---:R-:W-:Y:S01]  /*4710*/  FFMA.FTZ R164, R164, -R0, R45 ;  /* 0x80000000a4a47223 */ /* 0x004fe2000001002d */
[----:B------:R-:W-:Y:S01]  /*4720*/  I2FP.F32.S32 R28, R28 ;  /* 0x0000001c001c7245 */ /* 0x000fe20000201400 */
[-C--:B------:R-:W-:Y:S01]  /*4730*/  FFMA.FTZ R166, R166, -R0.reuse, R39 ;  /* 0x80000000a6a67223 */ /* 0x080fe20000010027 */
[----:B------:R-:W-:Y:S01]  /*4740*/  I2FP.F32.S32 R174, R27 ;  /* 0x0000001b00ae7245 */ /* 0x000fe20000201400 */
[----:B---3--:R-:W-:Y:S01]  /*4750*/  FFMA.FTZ R178, R178, -R0, R29 ;  /* 0x80000000b2b27223 */ /* 0x008fe2000001001d */
[----:B------:R-:W-:Y:S01]  /*4760*/  I2FP.F32.S32 R24, R23 ;  /* 0x0000001700187245 */ /* 0x000fe20000201400 */
[----:B------:R-:W2:Y:S01]  /*4770*/  MUFU.TANH R71, R71 ;  /* 0x0000004700477308 */ /* 0x000ea20000002400 */
[----:B------:R-:W-:Y:S01]  /*4780*/  I2FP.F32.S32 R22, R22 ;  /* 0x0000001600167245 */ /* 0x000fe20000201400 */
[----:B----4-:R-:W-:Y:S01]  /*4790*/  FFMA.FTZ R176, R28, -R0, R43 ;  /* 0x800000001cb07223 */ /* 0x010fe2000001002b */
[----:B------:R-:W-:Y:S01]  /*47a0*/  I2FP.F32.S32 R20, R20 ;  /* 0x0000001400147245 */ /* 0x000fe20000201400 */
[----:B-1----:R-:W-:Y:S01]  /*47b0*/  FFMA.FTZ R174, R174, -R0, R49 ;  /* 0x80000000aeae7223 */ /* 0x002fe20000010031 */
[----:B------:R-:W-:Y:S01]  /*47c0*/  I2FP.F32.S32 R18, R18 ;  /* 0x0000001200127245 */ /* 0x000fe20000201400 */
[----:B------:R-:W-:Y:S01]  /*47d0*/  FFMA.FTZ R19, R24, -R0, R19 ;  /* 0x8000000018137223 */ /* 0x000fe20000010013 */
[----:B------:R-:W-:Y:S01]  /*47e0*/  I2FP.F32.S32 R16, R16 ;  /* 0x0000001000107245 */ /* 0x000fe20000201400 */
[----:B------:R-:W1:Y:S01]  /*47f0*/  MUFU.TANH R171, R66 ;  /* 0x0000004200ab7308 */ /* 0x000e620000002400 */
[----:B------:R-:W-:Y:S01]  /*4800*/  FSEL R12, R12, -INF , !P4 ;  /* 0xff8000000c0c7808 */ /* 0x000fe20006000000 */
[-C--:B------:R-:W-:Y:S01]  /*4810*/  FFMA.FTZ R172, R172, -R0.reuse, R65 ;  /* 0x80000000acac7223 */ /* 0x080fe20000010041 */
[----:B------:R-:W-:Y:S01]  /*4820*/  FSEL R15, R15, -INF , !P4 ;  /* 0xff8000000f0f7808 */ /* 0x000fe20006000000 */
[----:B------:R-:W-:Y:S01]  /*4830*/  FFMA.FTZ R47, R22, -R0, R47 ;  /* 0x80000000162f7223 */ /* 0x000fe2000001002f */
[----:B------:R-:W-:-:S02]  /*4840*/  ISETP.GE.AND P4, PT, R44, R135, PT ;  /* 0x000000872c00720c */ /* 0x000fc40003f86270 */
[----:B------:R-:W-:Y:S01]  /*4850*/  FSEL R164, R164, -INF , !P6 ;  /* 0xff800000a4a47808 */ /* 0x000fe20007000000 */
[----:B------:R-:W3:Y:S01]  /*4860*/  MUFU.TANH R67, R67 ;  /* 0x0000004300437308 */ /* 0x000ee20000002400 */
[-C--:B--2---:R-:W-:Y:S01]  /*4870*/  FFMA.FTZ R173, R20, -R0.reuse, R71 ;  /* 0x8000000014ad7223 */ /* 0x084fe20000010047 */
[----:B------:R-:W-:Y:S02]  /*4880*/  FSEL R181, R21, -INF , !P6 ;  /* 0xff80000015b57808 */ /* 0x000fe40007000000 */
[----:B------:R-:W-:Y:S02]  /*4890*/  FSEL R166, R166, -INF , !P4 ;  /* 0xff800000a6a67808 */ /* 0x000fe40006000000 */
[----:B------:R-:W-:Y:S02]  /*48a0*/  FSEL R175, R19, -INF , !P4 ;  /* 0xff80000013af7808 */ /* 0x000fe40006000000 */
[----:B------:R-:W-:Y:S01]  /*48b0*/  FSEL R178, R178, -INF , !P3 ;  /* 0xff800000b2b27808 */ /* 0x000fe20005800000 */
[----:B-1----:R-:W-:Y:S01]  /*48c0*/  FFMA.FTZ R171, R18, -R0, R171 ;  /* 0x8000000012ab7223 */ /* 0x002fe200000100ab */
        /* <DEDUP_REMOVED lines=22> */
[----:B------:R-:W-:Y:S01]  /*4a30*/  IMAD.IADD R4, R39, 0x1, R7 ;  /* 0x0000000127047824 */ /* 0x000fe200078e0207 */
[----:B------:R-:W-:-:S05]  /*4a40*/  IADD3 R7, P6, R218, R38, RZ ;  /* 0x00000026da077210 */ /* 0x000fca0007fde0ff */
[----:B------:R-:W3:Y:S01]  /*4a50*/  @!P3 LDC.64 R20, c[0x0][0x218] ;  /* 0x00008600ff14bb82 */ /* 0x000ee20000000a00 */
[----:B------:R-:W-:-:S07]  /*4a60*/  IMAD.X R36, R217, 0x1, R4, P6 ;  /* 0x00000001d9247824 */ /* 0x000fce00030e0604 */
        /* <DEDUP_REMOVED lines=98> */
.L_x_1075:
[----:B------:R-:W-:Y:S05]  /*5090*/  BSYNC B0 ;  /* 0x0000000000007941 */ /* 0x000fea0003800000 */
.L_x_1074:
[----:B------:R-:W0:Y:S02]  /*50a0*/  LDGDEPBAR ;  /* 0x00000000000079af */ /* 0x000e240000000000 */
.L_x_1073:
        /* <DEDUP_REMOVED lines=77> */
[----:B------:R-:W1:Y:S01]  /*5580*/  LDSM.16.MT88.4 R12, [R198+0xc800] ;  /* 0x00c80000c60c783b */ /* 0x000e620000004200 */
[----:B------:R-:W2:Y:S01]  /*5590*/  MUFU.EX2 R158, R158 ;  /* 0x0000009e009e7308 */ /* 0x000ea20000000800 */
[--C-:B------:R-:W-:Y:S01]  /*55a0*/  FFMA.FTZ R2, R6, UR5, -R179.reuse ;  /* 0x0000000506027c23 */ /* 0x100fe200080108b3 */
[--C-:B------:R-:W-:Y:S01]  /*55b0*/  FFMA.FTZ R163, R170, UR5, -R179.reuse ;  /* 0x00000005aaa37c23 */ /* 0x100fe200080108b3 */
[----:B------:R-:W4:Y:S01]  /*55c0*/  LDSM.16.MT88.4 R8, [R200+0xe800] ;  /* 0x00e80000c808783b */ /* 0x000f220000004200 */
        /* <DEDUP_REMOVED lines=12> */
[----:B------:R-:W5:Y:S01]  /*5690*/  MUFU.EX2 R154, R154 ;  /* 0x0000009a009a7308 */ /* 0x000f620000000800 */
[----:B--2---:R-:W-:Y:S01]  /*56a0*/  F2FP.BF16.F32.PACK_AB R96, R158, R159 ;  /* 0x0000009f9e60723e */ /* 0x004fe200000010ff */
        /* <DEDUP_REMOVED lines=8> */
[--C-:B------:R-:W-:Y:S01]  /*5730*/  FFMA.FTZ R171, R171, UR5, -R168.reuse ;  /* 0x00000005abab7c23 */ /* 0x100fe200080108a8 */
[----:B------:R-:W-:Y:S01]  /*5740*/  LDSM.16.MT88.4 R24, [R198+0xe800] ;  /* 0x00e80000c618783b */ /* 0x000fe20000004200 */
        /* <DEDUP_REMOVED lines=200> */
[----:B------:R-:W-:Y:S01]  /*63d0*/  LOP3.LUT R145, R145, 0x3, RZ, 0xc0, !PT ;  /* 0x0000000391917812 */ /* 0x000fe200078ec0ff */
[----:B------:R-:W-:Y:S01]  /*63e0*/  IMAD.MOV.U32 R3, RZ, RZ, R132 ;  /* 0x000000ffff037224 */ /* 0x000fe200078e0084 */
[----:B------:R-:W-:Y:S01]  /*63f0*/  ISETP.GE.AND P4, PT, R146, UR4, PT ;  /* 0x0000000492007c0c */ /* 0x000fe2000bf86270 */
[----:B------:R-:W-:Y:S01]  /*6400*/  IMAD.MOV.U32 R2, RZ, RZ, R133 ;  /* 0x000000ffff027224 */ /* 0x000fe200078e0085 */
[----:B------:R-:W-:Y:S01]  /*6410*/  LEA.HI.SX32 R232, R134, 0xfffffffe, 0x1a ;  /* 0xfffffffe86e87811 */ /* 0x000fe200078fd2ff */
[----:B------:R-:W-:Y:S01]  /*6420*/  IMAD R145, R145, -0x2, R144 ;  /* 0xfffffffe91917824 */ /* 0x000fe200078e0290 */
[----:B------:R-:W-:Y:S01]  /*6430*/  ULDC.64 UR8, c[0x0][0x250] ;  /* 0x0000940000087ab9 */ /* 0x000fe20000000a00 */
[----:B------:R-:W-:Y:S01]  /*6440*/  ULDC UR12, c[0x0][0x2d0] ;  /* 0x0000b400000c7ab9 */ /* 0x000fe20000000800 */
[----:B------:R-:W-:Y:S02]  /*6450*/  USHF.L.U64.HI UR13, UR8, 0x4, UR9 ;  /* 0x00000004080d7899 */ /* 0x000fe40008010209 */
[----:B------:R-:W-:Y:S01]  /*6460*/  IADD3 R225, R135, R145, -R224 ;  /* 0x0000009187e17210 */ /* 0x000fe20007ffe8e0 */
[----:B------:R-:W-:Y:S01]  /*6470*/  USHF.L.U32 UR14, UR8, 0x4, URZ ;  /* 0x00000004080e7899 */ /* 0x000fe2000800063f */
[----:B------:R-:W-:Y:S01]  /*6480*/  ULDC UR5, c[0x0][0x39c] ;  /* 0x0000e70000057ab9 */ /* 0x000fe20000000800 */
[----:B------:R-:W-:-:S02]  /*6490*/  ULDC UR4, c[0x0][0x2ec] ;  /* 0x0000bb0000047ab9 */ /* 0x000fc40000000800 */
[----:B------:R-:W1:Y:S01]  /*64a0*/  @!P4 LDC.64 R214, c[0x0][0x220] ;  /* 0x00008800ffd6cb82 */ /* 0x000e620000000a00 */
[----:B------:R-:W-:-:S07]  /*64b0*/  ULDC.64 UR6, c[0x0][0x248] ;  /* 0x0000920000067ab9 */ /* 0x000fce0000000a00 */
[----:B------:R-:W2:Y:S08]  /*64c0*/  @!P4 LDC.64 R212, c[0x0][0x220] ;  /* 0x00008800ffd4cb82 */ /* 0x000eb00000000a00 */
[----:B------:R-:W3:Y:S08]  /*64d0*/  @!P4 LDC.64 R210, c[0x0][0x220] ;  /* 0x00008800ffd2cb82 */ /* 0x000ef00000000a00 */
[----:B------:R-:W4:Y:S01]  /*64e0*/  @!P4 LDC.64 R208, c[0x0][0x220] ;  /* 0x00008800ffd0cb82 */ /* 0x000f220000000a00 */
[----:B------:R-:W-:Y:S05]  /*64f0*/  BRA `(.L_x_1077) ;  /* 0x0000000400c07947 */ /* 0x000fea0003800000 */
.L_x_1079:
        /* <DEDUP_REMOVED lines=112> */
.L_x_1077:
[----:B------:R-:W-:Y:S04]  /*6c00*/  DEPBAR.LE SB0, 0x0 ;  /* 0x000080000000791a */ /* 0x000fe80000000000 */
[----:B------:R-:W-:Y:S01]  /*6c10*/  BAR.SYNC.DEFER_BLOCKING 0x0 ;  /* 0x0000000000007b1d */ /* 0x000fe20000010000 */
[----:B------:R-:W-:Y:S01]  /*6c20*/  SHF.R.S32.HI R132, RZ, 0x1f, R232 ;  /* 0x0000001fff847819 */ /* 0x000fe200000114e8 */
[----:B------:R-:W-:Y:S01]  /*6c30*/  IMAD.WIDE.U32 R242, R232, UR8, RZ ;  /* 0x00000008e8f27c25 */ /* 0x000fe2000f8e00ff */
[----:B------:R-:W-:Y:S02]  /*6c40*/  ISETP.GE.AND P3, PT, R223, UR12, PT ;  /* 0x0000000cdf007c0c */ /* 0x000fe4000bf66270 */
[----:B------:R-:W-:Y:S01]  /*6c50*/  ISETP.GE.AND P2, PT, R222, UR12, PT ;  /* 0x0000000cde007c0c */ /* 0x000fe2000bf46270 */
[----:B------:R-:W-:Y:S01]  /*6c60*/  IMAD R132, R132, UR8, RZ ;  /* 0x0000000884847c24 */ /* 0x000fe2000f8e02ff */
[----:B------:R-:W-:Y:S03]  /*6c70*/  LEA R239, P0, R242, R226, 0x6 ;  /* 0x000000e2f2ef7211 */ /* 0x000fe600078030ff */
[----:B------:R-:W-:Y:S01]  /*6c80*/  IMAD R132, R232, UR9, R132 ;  /* 0x00000009e8847c24 */ /* 0x000fe2000f8e0284 */
[C---:B-1----:R-:W-:Y:S02]  /*6c90*/  @!P4 LEA R244, P1, R239.reuse, R214, 0x1 ;  /* 0x000000d6eff4c211 */ /* 0x042fe400078208ff */
[----:B------:R-:W-:Y:S01]  /*6ca0*/  IADD3 R235, P5, R239, UR14, RZ ;  /* 0x0000000eefeb7c10 */ /* 0x000fe2000ffbe0ff */
[----:B------:R-:W-:Y:S05]  /*6cb0*/  IMAD.IADD R133, R243, 0x1, R132 ;  /* 0x00000001f3857824 */ /* 0x000fea00078e0284 */
[----:B------:R-:W-:Y:S04]  /*6cc0*/  LEA.HI.X R242, R242, R216, R133, 0x6, P0 ;  /* 0x000000d8f2f27211 */ /* 0x000fe800000f3485 */
[--C-:B------:R-:W-:Y:S01]  /*6cd0*/  @!P4 LEA.HI.X R245, R239, R215, R242.reuse, 0x1, P1 ;  /* 0x000000d7eff5c211 */ /* 0x100fe200008f0cf2 */
[----:B------:R-:W1:Y:S01]  /*6ce0*/  @!P3 LDC.64 R236, c[0x0][0x220] ;  /* 0x00008800ffecbb82 */ /* 0x000e620000000a00 */
[----:B------:R-:W-:Y:S05]  /*6cf0*/  @P4 STS.128 [R221+0xc000], RZ ;  /* 0x00c000ffdd004388 */ /* 0x000fea0000000c00 */
[----:B------:R-:W-:Y:S01]  /*6d00*/  @!PT LDS RZ, [RZ] ;  /* 0x00000000fffff984 */ /* 0x000fe20000000800 */
[----:B------:R-:W-:Y:S01]  /*6d10*/  @!PT LDS RZ, [RZ] ;  /* 0x00000000fffff984 */ /* 0x000fe20000000800 */
[----:B------:R-:W-:Y:S01]  /*6d20*/  @!PT LDS RZ, [RZ] ;  /* 0x00000000fffff984 */ /* 0x000fe20000000800 */
[----:B------:R2:W-:Y:S02]  /*6d30*/  @!P4 LDGSTS.E.BYPASS.LTC128B.128 [R221+0xc000], desc[UR10][R244.64] ;  /* 0x0c000000f4ddcfae */ /* 0x0005e4000b901d4a */
[----:B------:R-:W5:Y:S03]  /*6d40*/  @!P2 LDC.64 R134, c[0x0][0x220] ;  /* 0x00008800ff86ab82 */ /* 0x000f660000000a00 */
[----:B------:R-:W-:Y:S05]  /*6d50*/  @P3 STS.128 [R221+0xe000], RZ ;  /* 0x00e000ffdd003388 */ /* 0x000fea0000000c00 */
[----:B------:R-:W3:Y:S08]  /*6d60*/  @!P3 LDC.64 R132, c[0x0][0x220] ;  /* 0x00008800ff84bb82 */ /* 0x000ef00000000a00 */
[----:B------:R-:W4:Y:S01]  /*6d70*/  @!P2 LDC.64 R240, c[0x0][0x220] ;  /* 0x00008800fff0ab82 */ /* 0x000f220000000a00 */
[----:B--2---:R-:W-:Y:S02]  /*6d80*/  @!P4 LEA R244, P1, R235, R212, 0x1 ;  /* 0x000000d4ebf4c211 */ /* 0x004fe400078208ff */
[C---:B-1----:R-:W-:Y:S04]  /*6d90*/  @!P3 LEA R250, P0, R239.reuse, R236, 0x1 ;  /* 0x000000eceffab211 */ /* 0x042fe800078008ff */
[C-C-:B------:R-:W-:Y:S02]  /*6da0*/  @!P3 LEA.HI.X R251, R239.reuse, R237, R242.reuse, 0x1, P0 ;  /* 0x000000edeffbb211 */ /* 0x140fe400000f0cf2 */
[C---:B-----5:R-:W-:Y:S01]  /*6db0*/  @!P2 LEA R248, P0, R239.reuse, R134, 0x1 ;  /* 0x00000086eff8a211 */ /* 0x060fe200078008ff */
[----:B------:R-:W1:Y:S02]  /*6dc0*/  @!P2 LDC.64 R236, c[0x0][0x220] ;  /* 0x00008800ffecab82 */ /* 0x000e640000000a00 */
[----:B------:R-:W-:Y:S01]  /*6dd0*/  @!PT LDS RZ, [RZ] ;  /* 0x00000000fffff984 */ /* 0x000fe20000000800 */
[----:B------:R-:W-:Y:S01]  /*6de0*/  @!PT LDS RZ, [RZ] ;  /* 0x00000000fffff984 */ /* 0x000fe20000000800 */
[----:B------:R-:W-:Y:S01]  /*6df0*/  @!PT LDS RZ, [RZ] ;  /* 0x00000000fffff984 */ /* 0x000fe20000000800 */
[----:B------:R2:W-:Y:S01]  /*6e00*/  @!P3 LDGSTS.E.BYPASS.LTC128B.128 [R221+0xe000], desc[UR10][R250.64+0x80] ;  /* 0x0e000080faddbfae */ /* 0x0005e2000b901d4a */
[----:B------:R-:W-:Y:S02]  /*6e10*/  @!P2 LEA.HI.X R249, R239, R135, R242, 0x1, P0 ;  /* 0x00000087eff9a211 */ /* 0x000fe400000f0cf2 */
[----:B------:R-:W-:Y:S02]  /*6e20*/  IADD3.X R242, R242, UR13, RZ, P5, !PT ;  /* 0x0000000df2f27c10 */ /* 0x000fe4000affe4ff */
[----:B------:R-:W-:Y:S01]  /*6e30*/  @P2 STS.128 [R221+0x10000], RZ ;  /* 0x010000ffdd002388 */ /* 0x000fe20000000c00 */
[C---:B---3--:R-:W-:Y:S01]  /*6e40*/  @!P3 LEA R246, P0, R235.reuse, R132, 0x1 ;  /* 0x00000084ebf6b211 */ /* 0x048fe200078008ff */
[----:B------:R-:W3:Y:S01]  /*6e50*/  @!P3 LDC.64 R238, c[0x0][0x220] ;  /* 0x00008800ffeebb82 */ /* 0x000ee20000000a00 */
[C-C-:B------:R-:W-:Y:S02]  /*6e60*/  @!P4 LEA.HI.X R245, R235.reuse, R213, R242.reuse, 0x1, P1 ;  /* 0x000000d5ebf5c211 */ /* 0x140fe400008f0cf2 */
[----:B------:R-:W-:Y:S01]  /*6e70*/  @!PT LDS RZ, [RZ] ;  /* 0x00000000fffff984 */ /* 0x000fe20000000800 */
[----:B------:R-:W-:Y:S01]  /*6e80*/  @!PT LDS RZ, [RZ] ;  /* 0x00000000fffff984 */ /* 0x000fe20000000800 */
[----:B------:R-:W-:Y:S01]  /*6e90*/  @!PT LDS RZ, [RZ] ;  /* 0x00000000fffff984 */ /* 0x000fe20000000800 */
[----:B------:R-:W-:Y:S01]  /*6ea0*/  @!P2 LDGSTS.E.BYPASS.LTC128B.128 [R221+0x10000], desc[UR10][R248.64+0x100] ;  /* 0x10000100f8ddafae */ /* 0x000fe2000b901d4a */
[C-C-:B------:R-:W-:Y:S02]  /*6eb0*/  @!P3 LEA.HI.X R247, R235.reuse, R133, R242.reuse, 0x1, P0 ;  /* 0x00000085ebf7b211 */ /* 0x140fe400000f0cf2 */
[C---:B----4-:R-:W-:Y:S02]  /*6ec0*/  @!P2 LEA R240, P0, R235.reuse, R240, 0x1 ;  /* 0x000000f0ebf0a211 */ /* 0x050fe400078008ff */
[----:B------:R-:W-:Y:S01]  /*6ed0*/  @P4 STS.128 [R221+0xc800], RZ ;  /* 0x00c800ffdd004388 */ /* 0x000fe20000000c00 */
[C---:B------:R-:W-:Y:S01]  /*6ee0*/  IADD3 R243, P1, R235.reuse, UR14, RZ ;  /* 0x0000000eebf37c10 */ /* 0x040fe2000ff3e0ff */
[----:B------:R-:W4:Y:S01]  /*6ef0*/  @!P3 LDC.64 R134, c[0x0][0x220] ;  /* 0x00008800ff86bb82 */ /* 0x000f220000000a00 */
[----:B------:R-:W-:Y:S02]  /*6f00*/  @!P2 LEA.HI.X R241, R235, R241, R242, 0x1, P0 ;  /* 0x000000f1ebf1a211 */ /* 0x000fe400000f0cf2 */
[----:B------:R-:W-:Y:S01]  /*6f10*/  @!PT LDS RZ, [RZ] ;  /* 0x00000000fffff984 */ /* 0x000fe20000000800 */
[----:B------:R-:W-:Y:S01]  /*6f20*/  @!PT LDS RZ, [RZ] ;  /* 0x00000000fffff984 */ /* 0x000fe20000000800 */
[----:B------:R-:W-:Y:S01]  /*6f30*/  @!PT LDS RZ, [RZ] ;  /* 0x00000000fffff984 */ /* 0x000fe20000000800 */
[----:B------:R5:W-:Y:S01]  /*6f40*/  @!P4 LDGSTS.E.BYPASS.LTC128B.128 [R221+0xc800], desc[UR10][R244.64] ;  /* 0x0c800000f4ddcfae */ /* 0x000be2000b901d4a */
[----:B------:R-:W-:Y:S02]  /*6f50*/  IADD3.X R242, R242, UR13, RZ, P1, !PT ;  /* 0x0000000df2f27c10 */ /* 0x000fe40008ffe4ff */
[C---:B------:R-:W-:Y:S02]  /*6f60*/  IADD3 R235, P6, R243.reuse, UR14, RZ ;  /* 0x0000000ef3eb7c10 */ /* 0x040fe4000ffde0ff */
[----:B------:R-:W-:Y:S01]  /*6f70*/  @P3 STS.128 [R221+0xe800], RZ ;  /* 0x00e800ffdd003388 */ /* 0x000fe20000000c00 */
[----:B------:R-:W5:Y:S04]  /*6f80*/  @!P2 LDC.64 R132, c[0x0][0x220] ;  /* 0x00008800ff84ab82 */ /* 0x000f680000000a00 */
[----:B------:R-:W-:Y:S01]  /*6f90*/  @!PT LDS RZ, [RZ] ;  /* 0x00000000fffff984 */ /* 0x000fe20000000800 */
[----:B------:R-:W-:Y:S01]  /*6fa0*/  @!PT LDS RZ, [RZ] ;  /* 0x00000000fffff984 */ /* 0x000fe20000000800 */
[----:B------:R-:W-:Y:S01]  /*6fb0*/  @!PT LDS RZ, [RZ] ;  /* 0x00000000fffff984 */ /* 0x000fe20000000800 */
[----:B------:R-:W-:Y:S01]  /*6fc0*/  @!P3 LDGSTS.E.BYPASS.LTC128B.128 [R221+0xe800], desc[UR10][R246.64+0x80] ;  /* 0x0e800080f6ddbfae */ /* 0x000fe2000b901d4a */
[C---:B--2---:R-:W-:Y:S04]  /*6fd0*/  @!P4 LEA R250, P0, R243.reuse, R210, 0x1 ;  /* 0x000000d2f3fac211 */ /* 0x044fe800078008ff */
[----:B------:R-:W-:Y:S01]  /*6fe0*/  @P2 STS.128 [R221+0x10800], RZ ;  /* 0x010800ffdd002388 */ /* 0x000fe20000000c00 */
[C---:B---3--:R-:W-:Y:S04]  /*6ff0*/  @!P3 LEA R238, P1, R243.reuse, R238, 0x1 ;  /* 0x000000eef3eeb211 */ /* 0x048fe800078208ff */
[----:B------:R-:W-:Y:S01]  /*7000*/  @!PT LDS RZ, [RZ] ;  /* 0x00000000fffff984 */ /* 0x000fe20000000800 */
[----:B------:R-:W-:Y:S01]  /*7010*/  @!PT LDS RZ, [RZ] ;  /* 0x00000000fffff984 */ /* 0x000fe20000000800 */
[----:B------:R-:W-:Y:S01]  /*7020*/  @!PT LDS RZ, [RZ] ;  /* 0x00000000fffff984 */ /* 0x000fe20000000800 */
[----:B------:R2:W-:Y:S01]  /*7030*/  @!P2 LDGSTS.E.BYPASS.LTC128B.128 [R221+0x10800], desc[UR10][R240.64+0x100] ;  /* 0x10800100f0ddafae */ /* 0x0005e2000b901d4a */
[C-C-:B------:R-:W-:Y:S02]  /*7040*/  @!P4 LEA.HI.X R251, R243.reuse, R211, R242.reuse, 0x1, P0 ;  /* 0x000000d3f3fbc211 */ /* 0x140fe400000f0cf2 */
[C-C-:B------:R-:W-:Y:S02]  /*7050*/  @!P3 LEA.HI.X R239, R243.reuse, R239, R242.reuse, 0x1, P1 ;  /* 0x000000eff3efb211 */ /* 0x140fe400008f0cf2 */
[----:B------:R-:W-:Y:S01]  /*7060*/  @P4 STS.128 [R221+0xd000], RZ ;  /* 0x00d000ffdd004388 */ /* 0x000fe20000000c00 */
[----:B-1----:R-:W-:Y:S02]  /*7070*/  @!P2 LEA R236, P0, R243, R236, 0x1 ;  /* 0x000000ecf3eca211 */ /* 0x002fe400078008ff */
[----:B----4-:R-:W-:Y:S02]  /*7080*/  @!P3 LEA R134, P1, R235, R134, 0x1 ;  /* 0x00000086eb86b211 */ /* 0x010fe400078208ff */
[----:B------:R-:W-:Y:S01]  /*7090*/  @!PT LDS RZ, [RZ] ;  /* 0x00000000fffff984 */ /* 0x000fe20000000800 */
[----:B------:R-:W-:Y:S01]  /*70a0*/  @!PT LDS RZ, [RZ] ;  /* 0x00000000fffff984 */ /* 0x000fe20000000800 */
[----:B------:R-:W-:Y:S01]  /*70b0*/  @!PT LDS RZ, [RZ] ;  /* 0x00000000fffff984 */ /* 0x000fe20000000800 */
[----:B------:R-:W-:Y:S01]  /*70c0*/  @!P4 LDGSTS.E.BYPASS.LTC128B.128 [R221+0xd000], desc[UR10][R250.64] ;  /* 0x0d000000faddcfae */ /* 0x000fe2000b901d4a */
[----:B------:R-:W-:Y:S02]  /*70d0*/  @!P2 LEA.HI.X R237, R243, R237, R242, 0x1, P0 ;  /* 0x000000edf3eda211 */ /* 0x000fe400000f0cf2 */
[C---:B-----5:R-:W-:Y:S02]  /*70e0*/  @!P4 LEA R244, P5, R235.reuse, R208, 0x1 ;  /* 0x000000d0ebf4c211 */ /* 0x060fe400078a08ff */
[----:B------:R-:W-:Y:S01]  /*70f0*/  @P3 STS.128 [R221+0xf000], RZ ;  /* 0x00f000ffdd003388 */ /* 0x000fe20000000c00 */
[----:B------:R-:W-:Y:S02]  /*7100*/  IADD3.X R242, R242, UR13, RZ, P6, !PT ;  /* 0x0000000df2f27c10 */ /* 0x000fe4000b7fe4ff */
[C---:B------:R-:W-:Y:S02]  /*7110*/  @!P2 LEA R132, P0, R235.reuse, R132, 0x1 ;  /* 0x00000084eb84a211 */ /* 0x040fe400078008ff */
[----:B------:R-:W-:Y:S01]  /*7120*/  @!PT LDS RZ, [RZ] ;  /* 0x00000000fffff984 */ /* 0x000fe20000000800 */
[----:B------:R-:W-:Y:S01]  /*7130*/  @!PT LDS RZ, [RZ] ;  /* 0x00000000fffff984 */ /* 0x000fe20000000800 */
[----:B------:R-:W-:Y:S01]  /*7140*/  @!PT LDS RZ, [RZ] ;  /* 0x00000000fffff984 */ /* 0x000fe20000000800 */
[----:B------:R-:W-:Y:S01]  /*7150*/  @!P3 LDGSTS.E.BYPASS.LTC128B.128 [R221+0xf000], desc[UR10][R238.64+0x80] ;  /* 0x0f000080eeddbfae */ /* 0x000fe2000b901d4a */
[C-C-:B------:R-:W-:Y:S02]  /*7160*/  @!P4 LEA.HI.X R245, R235.reuse, R209, R242.reuse, 0x1, P5 ;  /* 0x000000d1ebf5c211 */ /* 0x140fe400028f0cf2 */
[C-C-:B------:R-:W-:Y:S02]  /*7170*/  @!P3 LEA.HI.X R135, R235.reuse, R135, R242.reuse, 0x1, P1 ;  /* 0x00000087eb87b211 */ /* 0x140fe400008f0cf2 */
[----:B------:R-:W-:Y:S01]  /*7180*/  @P2 STS.128 [R221+0x11000], RZ ;  /* 0x011000ffdd002388 */ /* 0x000fe20000000c00 */
[----:B------:R-:W-:Y:S04]  /*7190*/  @!P2 LEA.HI.X R133, R235, R133, R242, 0x1, P0 ;  /* 0x00000085eb85a211 */ /* 0x000fe800000f0cf2 */
[----:B------:R-:W-:Y:S01]  /*71a0*/  @!PT LDS RZ, [RZ] ;  /* 0x00000000fffff984 */ /* 0x000fe20000000800 */
[----:B------:R-:W-:Y:S01]  /*71b0*/  @!PT LDS RZ, [RZ] ;  /* 0x00000000fffff984 */ /* 0x000fe20000000800 */
[----:B------:R-:W-:Y:S01]  /*71c0*/  @!PT LDS RZ, [RZ] ;  /* 0x00000000fffff984 */ /* 0x000fe20000000800 */
[----:B------:R-:W-:Y:S01]  /*71d0*/  @!P2 LDGSTS.E.BYPASS.LTC128B.128 [R221+0x11000], desc[UR10][R236.64+0x100] ;  /* 0x11000100ecddafae */ /* 0x000fe2000b901d4a */
[----:B--2---:R-:W-:Y:S04]  /*71e0*/  IMAD R240, R232, -0x40, R225 ;  /* 0xffffffc0e8f07824 */ /* 0x004fe800078e02e1 */
[----:B------:R-:W-:Y:S01]  /*71f0*/  @P4 STS.128 [R221+0xd800], RZ ;  /* 0x00d800ffdd004388 */ /* 0x000fe20000000c00 */
[C---:B------:R-:W-:Y:S04]  /*7200*/  VIADD R242, R240.reuse, 0x8 ;  /* 0x00000008f0f27836 */ /* 0x040fe80000000000 */
[----:B------:R-:W-:Y:S01]  /*7210*/  @!PT LDS RZ, [RZ] ;  /* 0x00000000fffff984 */ /* 0x000fe20000000800 */
[----:B------:R-:W-:Y:S01]  /*7220*/  @!PT LDS RZ, [RZ] ;  /* 0x00000000fffff984 */ /* 0x000fe20000000800 */
[----:B------:R-:W-:Y:S01]  /*7230*/  @!PT LDS RZ, [RZ] ;  /* 0x00000000fffff984 */ /* 0x000fe20000000800 */
[----:B------:R-:W-:Y:S01]  /*7240*/  @!P4 LDGSTS.E.BYPASS.LTC128B.128 [R221+0xd800], desc[UR10][R244.64] ;  /* 0x0d800000f4ddcfae */ /* 0x000fe2000b901d4a */
[----:B------:R-:W-:Y:S04]  /*7250*/  VIADD R243, R240, 0x7 ;  /* 0x00000007f0f37836 */ /* 0x000fe80000000000 */
[----:B------:R-:W-:Y:S01]  /*7260*/  @P3 STS.128 [R221+0xf800], RZ ;  /* 0x00f800ffdd003388 */ /* 0x000fe20000000c00 */
[----:B------:R-:W-:Y:S02]  /*7270*/  ISETP.GE.AND P1, PT, R242, RZ, PT ;  /* 0x000000fff200720c */ /* 0x000fe40003f26270 */
[----:B------:R-:W-:Y:S02]  /*7280*/  ISETP.GE.AND P0, PT, R243, RZ, PT ;  /* 0x000000fff300720c */ /* 0x000fe40003f06270 */
        /* <DEDUP_REMOVED lines=8> */
[----:B------:R1:W-:Y:S01]  /*7310*/  @!P2 LDGSTS.E.BYPASS.LTC128B.128 [R221+0x11800], desc[UR10][R132.64+0x100] ;  /* 0x1180010084ddafae */ /* 0x0003e2000b901d4a */
[C---:B------:R-:W-:Y:S04]  /*7320*/  @!P1 IADD3 R242, -R240.reuse, -0x8, RZ ;  /* 0xfffffff8f0f29810 */ /* 0x040fe80007ffe1ff */
[----:B------:R-:W-:Y:S01]  /*7330*/  LDSM.16.M88.4 R136, [R206] ;  /* 0x00000000ce88783b */ /* 0x000fe20000000200 */
[C---:B------:R-:W-:Y:S04]  /*7340*/  @!P0 IADD3 R243, -R240.reuse, -0x7, RZ ;  /* 0xfffffff9f0f38810 */ /* 0x040fe80007ffe1ff */
[----:B------:R-:W2:Y:S01]  /*7350*/  LDSM.16.M88.4 R140, [R205+0x6000] ;  /* 0x00600000cd8c783b */ /* 0x000ea20000000200 */
[----:B------:R-:W-:Y:S04]  /*7360*/  I2FP.F32.S32 R243, R243 ;  /* 0x000000f300f37245 */ /* 0x000fe80000201400 */
[----:B------:R-:W3:Y:S05]  /*7370*/  LDSM.16.M88.4 R144, [R205+0x6800] ;  /* 0x00680000cd90783b */ /* 0x000eea0000000200 */
[----:B------:R-:W4:Y:S05]  /*7380*/  LDSM.16.M88.4 R148, [R205+0x7000] ;  /* 0x00700000cd94783b */ /* 0x000f2a0000000200 */
[----:B------:R-:W5:Y:S05]  /*7390*/  LDSM.16.M88.4 R152, [R205+0x7800] ;  /* 0x00780000cd98783b */ /* 0x000f6a0000000200 */
[----:B------:R-:W0:Y:S05]  /*73a0*/  LDGDEPBAR ;  /* 0x00000000000079af */ /* 0x000e2a0000000000 */
[----:B------:R-:W-:Y:S05]  /*73b0*/  LDSM.16.M88.4 R156, [R204] ;  /* 0x00000000cc9c783b */ /* 0x000fea0000000200 */
[----:B------:R-:W5:Y:S05]  /*73c0*/  LDSM.16.M88.4 R160, [R203] ;  /* 0x00000000cba0783b */ /* 0x000f6a0000000200 */
[----:B------:R-:W5:Y:S05]  /*73d0*/  LDSM.16.M88.4 R164, [R195] ;  /* 0x00000000c3a4783b */ /* 0x000f6a0000000200 */
[----:B------:R-:W5:Y:S01]  /*73e0*/  LDSM.16.M88.4 R168, [R194] ;  /* 0x00000000c2a8783b */ /* 0x000f620000000200 */
[C---:B--2---:R-:W-:Y:S04]  /*73f0*/  HMMA.16816.F32.BF16 R4, R136.reuse, R140, RZ ;  /* 0x0000008c8804723c */ /* 0x044fe800000418ff */
[----:B------:R-:W2:Y:S02]  /*7400*/  LDSM.16.M88.4 R172, [R193] ;  /* 0x00000000c1ac783b */ /* 0x000ea40000000200 */
[C---:B------:R-:W-:Y:S03]  /*7410*/  HMMA.16816.F32.BF16 R8, R136.reuse, R142, RZ ;  /* 0x0000008e8808723c */ /* 0x040fe600000418ff */
[----:B------:R-:W-:Y:S03]  /*7420*/  LDSM.16.M88.4 R176, [R202] ;  /* 0x00000000cab0783b */ /* 0x000fe60000000200 */
[C---:B---3--:R-:W-:Y:S02]  /*7430*/  HMMA.16816.F32.BF16 R12, R136.reuse, R144, RZ ;  /* 0x00000090880c723c */ /* 0x048fe400000418ff */
[----:B------:R-:W3:Y:S04]  /*7440*/  LDSM.16.M88.4 R180, [R199+0x6000] ;  /* 0x00600000c7b4783b */ /* 0x000ee80000000200 */
[C---:B------:R-:W-:Y:S01]  /*7450*/  HMMA.16816.F32.BF16 R16, R136.reuse, R146, RZ ;  /* 0x000000928810723c */ /* 0x040fe200000418ff */
[----:B-1----:R-:W1:Y:S05]  /*7460*/  LDSM.16.M88.4 R132, [R199+0x6800] ;  /* 0x00680000c784783b */ /* 0x002e6a0000000200 */
[C---:B----4-:R-:W-:Y:S01]  /*7470*/  HMMA.16816.F32.BF16 R20, R136.reuse, R148, RZ ;  /* 0x000000948814723c */ /* 0x050fe200000418ff */
[----:B------:R-:W-:Y:S05]  /*7480*/  LDSM.16.M88.4 R140, [R199+0x7800] ;  /* 0x00780000c78c783b */ /* 0x000fea0000000200 */
[C---:B------:R-:W-:Y:S01]  /*7490*/  HMMA.16816.F32.BF16 R24, R136.reuse, R150, RZ ;  /* 0x000000968818723c */ /* 0x040fe200000418ff */
[----:B------:R-:W-:Y:S05]  /*74a0*/  LDSM.16.M88.4 R144, [R201] ;  /* 0x00000000c990783b */ /* 0x000fea0000000200 */
[C---:B-----5:R-:W-:Y:S01]  /*74b0*/  HMMA.16816.F32.BF16 R28, R136.reuse, R152, RZ ;  /* 0x00000098881c723c */ /* 0x060fe200000418ff */
[----:B------:R-:W-:Y:S05]  /*74c0*/  LDSM.16.M88.4 R148, [R192] ;  /* 0x00000000c094783b */ /* 0x000fea0000000200 */
[----:B------:R-:W-:Y:S01]  /*74d0*/  HMMA.16816.F32.BF16 R32, R136, R154, RZ ;  /* 0x0000009a8820723c */ /* 0x000fe200000418ff */
[----:B------:R-:W4:Y:S05]  /*74e0*/  LDSM.16.M88.4 R136, [R199+0x7000] ;  /* 0x00700000c788783b */ /* 0x000f2a0000000200 */
[C---:B------:R-:W-:Y:S01]  /*74f0*/  HMMA.16816.F32.BF16 R4, R156.reuse, R160, R4 ;  /* 0x000000a09c04723c */ /* 0x040fe20000041804 */
[----:B------:R-:W5:Y:S05]  /*7500*/  LDSM.16.M88.4 R152, [R192+0x800] ;  /* 0x00080000c098783b */ /* 0x000f6a0000000200 */
        /* <DEDUP_REMOVED lines=13> */
[C---:B------:R-:W-:Y:S06]  /*75e0*/  HMMA.16816.F32.BF16 R8, R176.reuse, R182, R8 ;  /* 0x000000b6b008723c */ /* 0x040fec0000041808 */
[C---:B-1----:R-:W-:Y:S06]  /*75f0*/  HMMA.16816.F32.BF16 R12, R176.reuse, R132, R12 ;  /* 0x00000084b00c723c */ /* 0x042fec000004180c */
[C---:B------:R-:W-:Y:S01]  /*7600*/  HMMA.16816.F32.BF16 R16, R176.reuse, R134, R16 ;  /* 0x00000086b010723c */ /* 0x040fe20000041810 */
[----:B------:R-:W1:Y:S05]  /*7610*/  LDSM.16.M88.4 R132, [R205+0x8800] ;  /* 0x00880000cd84783b */ /* 0x000e6a0000000200 */
[C---:B----4-:R-:W-:Y:S06]  /*7620*/  HMMA.16816.F32.BF16 R20, R176.reuse, R136, R20 ;  /* 0x00000088b014723c */ /* 0x050fec0000041814 */
[C---:B------:R-:W-:Y:S01]  /*7630*/  HMMA.16816.F32.BF16 R24, R176.reuse, R138, R24 ;  /* 0x0000008ab018723c */ /* 0x040fe20000041818 */
[----:B------:R-:W3:Y:S05]  /*7640*/  LDSM.16.M88.4 R136, [R205+0x9000] ;  /* 0x00900000cd88783b */ /* 0x000eea0000000200 */
[C---:B------:R-:W-:Y:S06]  /*7650*/  HMMA.16816.F32.BF16 R28, R176.reuse, R140, R28 ;  /* 0x0000008cb01c723c */ /* 0x040fec000004181c */
[----:B------:R-:W-:Y:S01]  /*7660*/  HMMA.16816.F32.BF16 R32, R176, R142, R32 ;  /* 0x0000008eb020723c */ /* 0x000fe20000041820 */
[----:B------:R-:W4:Y:S05]  /*7670*/  LDSM.16.M88.4 R140, [R205+0x9800] ;  /* 0x00980000cd8c783b */ /* 0x000f2a0000000200 */
[C---:B------:R-:W-:Y:S01]  /*7680*/  HMMA.16816.F32.BF16 R4, R144.reuse, R148, R4 ;  /* 0x000000949004723c */ /* 0x040fe20000041804 */
[----:B------:R-:W4:Y:S05]  /*7690*/  LDSM.16.M88.4 R176, [R191] ;  /* 0x00000000bfb0783b */ /* 0x000f2a0000000200 */
[C---:B------:R-:W-:Y:S01]  /*76a0*/  HMMA.16816.F32.BF16 R8, R144.reuse, R150, R8 ;  /* 0x000000969008723c */ /* 0x040fe20000041808 */
[----:B------:R-:W-:Y:S05]  /*76b0*/  LDSM.16.M88.4 R148, [R189] ;  /* 0x00000000bd94783b */ /* 0x000fea0000000200 */
[C---:B-----5:R-:W-:Y:S06]  /*76c0*/  HMMA.16816.F32.BF16 R12, R144.reuse, R152, R12 ;  /* 0x00000098900c723c */ /* 0x060fec000004180c */
[C---:B------:R-:W-:Y:S01]  /*76d0*/  HMMA.16816.F32.BF16 R16, R144.reuse, R154, R16 ;  /* 0x0000009a9010723c */ /* 0x040fe20000041810 */
[----:B------:R-:W-:Y:S05]  /*76e0*/  LDSM.16.M88.4 R152, [R188] ;  /* 0x00000000bc98783b */ /* 0x000fea0000000200 */
[C---:B--2---:R-:W-:Y:S06]  /*76f0*/  HMMA.16816.F32.BF16 R20, R144.reuse, R156, R20 ;  /* 0x0000009c9014723c */ /* 0x044fec0000041814 */
[C---:B------:R-:W-:Y:S01]  /*7700*/  HMMA.16816.F32.BF16 R24, R144.reuse, R158, R24 ;  /* 0x0000009e9018723c */ /* 0x040fe20000041818 */
[----:B------:R-:W-:Y:S05]  /*7710*/  LDSM.16.M88.4 R156, [R202+0x2000] ;  /* 0x00200000ca9c783b */ /* 0x000fea0000000200 */
[C---:B------:R-:W-:Y:S06]  /*7720*/  HMMA.16816.F32.BF16 R28, R144.reuse, R160, R28 ;  /* 0x000000a0901c723c */ /* 0x040fec000004181c */
[----:B------:R-:W-:Y:S01]  /*7730*/  HMMA.16816.F32.BF16 R32, R144, R162, R32 ;  /* 0x000000a29020723c */ /* 0x000fe20000041820 */
[----:B------:R-:W2:Y:S05]  /*7740*/  LDSM.16.M88.4 R144, [R190] ;  /* 0x00000000be90783b */ /* 0x000eaa0000000200 */
[C---:B------:R-:W-:Y:S01]  /*7750*/  HMMA.16816.F32.BF16 R4, R164.reuse, R168, R4 ;  /* 0x000000a8a404723c */ /* 0x040fe20000041804 */
[----:B------:R-:W5:Y:S05]  /*7760*/  LDSM.16.M88.4 R160, [R199+0x8000] ;  /* 0x00800000c7a0783b */ /* 0x000f6a0000000200 */
[C---:B------:R-:W-:Y:S01]  /*7770*/  HMMA.16816.F32.BF16 R8, R164.reuse, R170, R8 ;  /* 0x000000aaa408723c */ /* 0x040fe20000041808 */
[----:B------:R-:W-:Y:S05]  /*7780*/  LDSM.16.M88.4 R168, [R192+0x2000] ;  /* 0x00200000c0a8783b */ /* 0x000fea0000000200 */
[C---:B-1----:R-:W-:Y:S06]  /*7790*/  HMMA.16816.F32.BF16 R12, R164.reuse, R132, R12 ;  /* 0x00000084a40c723c */ /* 0x042fec000004180c */
[C---:B------:R-:W-:Y:S01]  /*77a0*/  HMMA.16816.F32.BF16 R16, R164.reuse, R134, R16 ;  /* 0x00000086a410723c */ /* 0x040fe20000041810 */
[----:B------:R-:W1:Y:S05]  /*77b0*/  LDSM.16.M88.4 R132, [R199+0x8800] ;  /* 0x00880000c784783b */ /* 0x000e6a0000000200 */
[C---:B---3--:R-:W-:Y:S06]  /*77c0*/  HMMA.16816.F32.BF16 R20, R164.reuse, R136, R20 ;  /* 0x00000088a414723c */ /* 0x048fec0000041814 */
[C---:B------:R-:W-:Y:S01]  /*77d0*/  HMMA.16816.F32.BF16 R24, R164.reuse, R138, R24 ;  /* 0x0000008aa418723c */ /* 0x040fe20000041818 */
[----:B------:R-:W3:Y:S05]  /*77e0*/  LDSM.16.M88.4 R136, [R199+0x9000] ;  /* 0x00900000c788783b */ /* 0x000eea0000000200 */
[C---:B----4-:R-:W-:Y:S06]  /*77f0*/  HMMA.16816.F32.BF16 R28, R164.reuse, R140, R28 ;  /* 0x0000008ca41c723c */ /* 0x050fec000004181c */
[----:B------:R-:W-:Y:S01]  /*7800*/  HMMA.16816.F32.BF16 R32, R164, R142, R32 ;  /* 0x0000008ea420723c */ /* 0x000fe20000041820 */
[----:B------:R-:W4:Y:S05]  /*7810*/  LDSM.16.M88.4 R140, [R199+0x9800] ;  /* 0x00980000c78c783b */ /* 0x000f2a0000000200 */
[C---:B------:R-:W-:Y:S01]  /*7820*/  HMMA.16816.F32.BF16 R4, R172.reuse, R176, R4 ;  /* 0x000000b0ac04723c */ /* 0x040fe20000041804 */
[----:B------:R-:W4:Y:S05]  /*7830*/  LDSM.16.M88.4 R164, [R201+0x2000] ;  /* 0x00200000c9a4783b */ /* 0x000f2a0000000200 */
        /* <DEDUP_REMOVED lines=11> */
[C---:B-----5:R-:W-:Y:S01]  /*78f0*/  HMMA.16816.F32.BF16 R4, R156.reuse, R160, R4 ;  /* 0x000000a09c04723c */ /* 0x060fe20000041804 */
[----:B------:R-:W5:Y:S05]  /*7900*/  LDSM.16.M88.4 R172, [R206+0x4000] ;  /* 0x00400000ceac783b */ /* 0x000f6a0000000200 */
[C---:B------:R-:W-:Y:S01]  /*7910*/  HMMA.16816.F32.BF16 R8, R156.reuse, R162, R8 ;  /* 0x000000a29c08723c */ /* 0x040fe20000041808 */
[----:B------:R-:W-:Y:S05]  /*7920*/  LDSM.16.M88.4 R160, [R187] ;  /* 0x00000000bba0783b */ /* 0x000fea0000000200 */
        /* <DEDUP_REMOVED lines=22> */
[C---:B-----5:R-:W-:Y:S01]  /*7a90*/  HMMA.16816.F32.BF16 R4, R172.reuse, R176, R4 ;  /* 0x000000b0ac04723c */ /* 0x060fe20000041804 */
        /* <DEDUP_REMOVED lines=14> */
[C---:B------:R-:W-:Y:S06]  /*7b80*/  HMMA.16816.F32.BF16 R8, R156.reuse, R162, R8 ;  /* 0x000000a29c08723c */ /* 0x040fec0000041808 */
[C---:B--2---:R-:W-:Y:S06]  /*7b90*/  HMMA.16816.F32.BF16 R12, R156.reuse, R144, R12 ;  /* 0x000000909c0c723c */ /* 0x044fec000004180c */
[C---:B------:R-:W-:Y:S06]  /*7ba0*/  HMMA.16816.F32.BF16 R16, R156.reuse, R146, R16 ;  /* 0x000000929c10723c */ /* 0x040fec0000041810 */
[C---:B------:R-:W-:Y:S06]  /*7bb0*/  HMMA.16816.F32.BF16 R20, R156.reuse, R148, R20 ;  /* 0x000000949c14723c */ /* 0x040fec0000041814 */
[C---:B------:R-:W-:Y:S06]  /*7bc0*/  HMMA.16816.F32.BF16 R24, R156.reuse, R150, R24 ;  /* 0x000000969c18723c */ /* 0x040fec0000041818 */
[C---:B------:R-:W-:Y:S06]  /*7bd0*/  HMMA.16816.F32.BF16 R28, R156.reuse, R152, R28 ;  /* 0x000000989c1c723c */ /* 0x040fec000004181c */
[----:B------:R-:W-:Y:S06]  /*7be0*/  HMMA.16816.F32.BF16 R32, R156, R154, R32 ;  /* 0x0000009a9c20723c */ /* 0x000fec0000041820 */
[C---:B-----5:R-:W-:Y:S06]  /*7bf0*/  HMMA.16816.F32.BF16 R4, R164.reuse, R168, R4 ;  /* 0x000000a8a404723c */ /* 0x060fec0000041804 */
[C---:B------:R-:W-:Y:S05]  /*7c00*/  HMMA.16816.F32.BF16 R8, R164.reuse, R170, R8 ;  /* 0x000000aaa408723c */ /* 0x040fea0000041808 */
[C---:B------:R-:W-:Y:S01]  /*7c10*/  VIADD R169, R240.reuse, 0xfffffff0 ;  /* 0xfffffff0f0a97836 */ /* 0x040fe20000000000 */
[C---:B-1----:R-:W-:Y:S04]  /*7c20*/  HMMA.16816.F32.BF16 R12, R164.reuse, R132, R12 ;  /* 0x00000084a40c723c */ /* 0x042fe8000004180c */
[----:B------:R-:W-:Y:S01]  /*7c30*/  ISETP.GE.AND P0, PT, R169, RZ, PT ;  /* 0x000000ffa900720c */ /* 0x000fe20003f06270 */
[C---:B------:R-:W-:Y:S01]  /*7c40*/  VIADD R171, R240.reuse, 0xfffffff7 ;  /* 0xfffffff7f0ab7836 */ /* 0x040fe20000000000 */
[C---:B------:R-:W-:Y:S01]  /*7c50*/  HMMA.16816.F32.BF16 R16, R164.reuse, R134, R16 ;  /* 0x00000086a410723c */ /* 0x040fe20000041810 */
[----:B------:R-:W1:Y:S03]  /*7c60*/  LDSM.16.M88.4 R132, [R192+0x4800] ;  /* 0x00480000c084783b */ /* 0x000e660000000200 */
[----:B------:R-:W-:Y:S02]  /*7c70*/  ISETP.GE.AND P1, PT, R171, RZ, PT ;  /* 0x000000ffab00720c */ /* 0x000fe40003f26270 */
[C---:B---3--:R-:W-:Y:S05]  /*7c80*/  HMMA.16816.F32.BF16 R20, R164.reuse, R136, R20 ;  /* 0x00000088a414723c */ /* 0x048fea0000041814 */
[C---:B------:R-:W-:Y:S01]  /*7c90*/  @!P0 IADD3 R169, -R240.reuse, 0x10, RZ ;  /* 0x00000010f0a98810 */ /* 0x040fe20007ffe1ff */
[C---:B------:R-:W-:Y:S01]  /*7ca0*/  HMMA.16816.F32.BF16 R24, R164.reuse, R138, R24 ;  /* 0x0000008aa418723c */ /* 0x040fe20000041818 */
[----:B------:R-:W2:Y:S04]  /*7cb0*/  LDSM.16.M88.4 R136, [R192+0x5000] ;  /* 0x00500000c088783b */ /* 0x000ea80000000200 */
[C---:B------:R-:W-:Y:S01]  /*7cc0*/  @!P1 IADD3 R171, -R240.reuse, 0x9, RZ ;  /* 0x00000009f0ab9810 */ /* 0x040fe20007ffe1ff */
[C---:B----4-:R-:W-:Y:S06]  /*7cd0*/  HMMA.16816.F32.BF16 R28, R164.reuse, R140, R28 ;  /* 0x0000008ca41c723c */ /* 0x050fec000004181c */
[----:B------:R-:W-:Y:S06]  /*7ce0*/  HMMA.16816.F32.BF16 R32, R164, R142, R32 ;  /* 0x0000008ea420723c */ /* 0x000fec0000041820 */
[C---:B------:R-:W-:Y:S05]  /*7cf0*/  HMMA.16816.F32.BF16 R4, R172.reuse, R176, R4 ;  /* 0x000000b0ac04723c */ /* 0x040fea0000041804 */
[C---:B------:R-:W-:Y:S01]  /*7d00*/  VIADD R167, R240.reuse, 0xffffffef ;  /* 0xffffffeff0a77836 */ /* 0x040fe20000000000 */
[C---:B------:R-:W-:Y:S05]  /*7d10*/  HMMA.16816.F32.BF16 R8, R172.reuse, R178, R8 ;  /* 0x000000b2ac08723c */ /* 0x040fea0000041808 */
[C---:B------:R-:W-:Y:S01]  /*7d20*/  VIADD R177, R240.reuse, 0xfffffff8 ;  /* 0xfffffff8f0b17836 */ /* 0x040fe20000000000 */
[C---:B-1----:R-:W-:Y:S04]  /*7d30*/  HMMA.16816.F32.BF16 R12, R172.reuse, R132, R12 ;  /* 0x00000084ac0c723c */ /* 0x042fe8000004180c */
[----:B------:R-:W-:Y:S01]  /*7d40*/  ISETP.GE.AND P5, PT, R177, RZ, PT ;  /* 0x000000ffb100720c */ /* 0x000fe20003fa6270 */
[C---:B------:R-:W-:Y:S01]  /*7d50*/  VIADD R179, R240.reuse, 0xffffffff ;  /* 0xfffffffff0b37836 */ /* 0x040fe20000000000 */
[C---:B------:R-:W-:Y:S04]  /*7d60*/  HMMA.16816.F32.BF16 R16, R172.reuse, R134, R16 ;  /* 0x00000086ac10723c */ /* 0x040fe80000041810 */
[----:B------:R-:W-:Y:S01]  /*7d70*/  ISETP.GE.AND P6, PT, R179, RZ, PT ;  /* 0x000000ffb300720c */ /* 0x000fe20003fc6270 */
[C---:B------:R-:W-:Y:S01]  /*7d80*/  VIADD R165, R240.reuse, 0xffffffe8 ;  /* 0xffffffe8f0a57836 */ /* 0x040fe20000000000 */
[C---:B--2---:R-:W-:Y:S05]  /*7d90*/  HMMA.16816.F32.BF16 R20, R172.reuse, R136, R20 ;  /* 0x00000088ac14723c */ /* 0x044fea0000041814 */
[----:B------:R-:W-:Y:S01]  /*7da0*/  @!P5 IADD3 R177, -R240, 0x8, RZ ;  /* 0x00000008f0b1d810 */ /* 0x000fe20007ffe1ff */
[----:B------:R-:W-:Y:S01]  /*7db0*/  FMUL.FTZ R239, R6, UR5 ;  /* 0x0000000506ef7c20 */ /* 0x000fe20008410000 */
[----:B------:R-:W-:Y:S01]  /*7dc0*/  ISETP.GE.AND P5, PT, R165, RZ, PT ;  /* 0x000000ffa500720c */ /* 0x000fe20003fa6270 */
[C---:B------:R-:W-:Y:S02]  /*7dd0*/  HMMA.16816.F32.BF16 R24, R172.reuse, R138, R24 ;  /* 0x0000008aac18723c */ /* 0x040fe40000041818 */
[----:B------:R1:W-:Y:S01]  /*7de0*/  MUFU.TANH R170, R239 ;  /* 0x000000ef00aa7308 */ /* 0x0003e20000002400 */
[----:B------:R-:W-:Y:S01]  /*7df0*/  @!P6 IADD3 R179, -R240, 0x1, RZ ;  /* 0x00000001f0b3e810 */ /* 0x000fe20007ffe1ff */
[----:B------:R-:W-:Y:S01]  /*7e00*/  FMUL.FTZ R134, R15, UR5 ;  /* 0x000000050f867c20 */ /* 0x000fe20008410000 */
[----:B------:R-:W-:Y:S01]  /*7e10*/  FMUL.FTZ R132, R14, UR5 ;  /* 0x000000050e847c20 */ /* 0x000fe20008410000 */
[----:B------:R-:W-:Y:S01]  /*7e20*/  FMUL.FTZ R236, R7, UR5 ;  /* 0x0000000507ec7c20 */ /* 0x000fe20008410000 */
[----:B------:R-:W-:Y:S01]  /*7e30*/  ISETP.GE.AND P6, PT, R167, RZ, PT ;  /* 0x000000ffa700720c */ /* 0x000fe20003fc6270 */
[----:B------:R-:W-:Y:S04]  /*7e40*/  VIADD R14, R240, 0xffffffd8 ;  /* 0xffffffd8f00e7836 */ /* 0x000fe80000000000 */
[----:B------:R2:W-:Y:S01]  /*7e50*/  MUFU.TANH R163, R132 ;  /* 0x0000008400a37308 */ /* 0x0005e20000002400 */
[----:B------:R-:W-:Y:S01]  /*7e60*/  FMUL.FTZ R133, R18, UR5 ;  /* 0x0000000512857c20 */ /* 0x000fe20008410000 */
[----:B------:R-:W-:Y:S01]  /*7e70*/  FMUL.FTZ R249, R17, UR5 ;  /* 0x0000000511f97c20 */ /* 0x000fe20008410000 */
[C---:B------:R-:W-:Y:S01]  /*7e80*/  VIADD R18, R240.reuse, 0xffffffe0 ;  /* 0xffffffe0f0127836 */ /* 0x040fe20000000000 */
[C---:B------:R-:W-:Y:S01]  /*7e90*/  @!P5 IADD3 R165, -R240.reuse, 0x18, RZ ;  /* 0x00000018f0a5d810 */ /* 0x040fe20007ffe1ff */
[----:B------:R-:W-:Y:S01]  /*7ea0*/  VIADD R17, R240, 0xffffffdf ;  /* 0xffffffdff0117836 */ /* 0x000fe20000000000 */
[----:B------:R-:W-:Y:S01]  /*7eb0*/  ISETP.GE.AND P5, PT, R14, RZ, PT ;  /* 0x000000ff0e00720c */ /* 0x000fe20003fa6270 */
[----:B------:R-:W-:Y:S03]  /*7ec0*/  VIADD R15, R240, 0xffffffd7 ;  /* 0xffffffd7f00f7836 */ /* 0x000fe60000000000 */
[----:B------:R-:W-:Y:S01]  /*7ed0*/  MUFU.TANH R182, R134 ;  /* 0x0000008600b67308 */ /* 0x000fe20000002400 */
[----:B------:R-:W-:Y:S01]  /*7ee0*/  ISETP.GE.AND P0, PT, R18, RZ, PT ;  /* 0x000000ff1200720c */ /* 0x000fe20003f06270 */
[----:B------:R-:W-:Y:S01]  /*7ef0*/  FMUL.FTZ R237, R4, UR5 ;  /* 0x0000000504ed7c20 */ /* 0x000fe20008410000 */
[----:B------:R-:W-:Y:S01]  /*7f00*/  @!P6 IADD3 R167, -R240, 0x11, RZ ;  /* 0x00000011f0a7e810 */ /* 0x000fe20007ffe1ff */
[----:B------:R-:W-:Y:S01]  /*7f10*/  FMUL.FTZ R238, R10, UR5 ;  /* 0x000000050aee7c20 */ /* 0x000fe20008410000 */
[----:B------:R-:W-:Y:S01]  /*7f20*/  ISETP.GE.AND P6, PT, R17, RZ, PT ;  /* 0x000000ff1100720c */ /* 0x000fe20003fc6270 */
[----:B------:R-:W-:Y:S01]  /*7f30*/  FMUL.FTZ R241, R11, UR5 ;  /* 0x000000050bf17c20 */ /* 0x000fe20008410000 */
[----:B-1----:R-:W-:Y:S03]  /*7f40*/  FMUL.FTZ R239, R9, UR5 ;  /* 0x0000000509ef7c20 */ /* 0x002fe60008410000 */
[----:B------:R-:W-:Y:S01]  /*7f50*/  MUFU.TANH R178, R133 ;  /* 0x0000008500b27308 */ /* 0x000fe20000002400 */
[----:B--2---:R-:W-:Y:S01]  /*7f60*/  FMUL.FTZ R132, R19, UR5 ;  /* 0x0000000513847c20 */ /* 0x004fe20008410000 */
[----:B------:R-:W-:Y:S01]  /*7f70*/  FMUL.FTZ R252, R13, UR5 ;  /* 0x000000050dfc7c20 */ /* 0x000fe20008410000 */
[----:B------:R-:W-:Y:S02]  /*7f80*/  VIADD R19, R240, 0xffffffe7 ;  /* 0xffffffe7f0137836 */ /* 0x000fe40000000000 */
[----:B------:R-:W-:Y:S01]  /*7f90*/  FMUL.FTZ R248, R22, UR5 ;  /* 0x0000000516f87c20 */ /* 0x000fe20008410000 */
[C---:B------:R-:W-:Y:S02]  /*7fa0*/  VIADD R13, R240.reuse, 0xffffffd0 ;  /* 0xffffffd0f00d7836 */ /* 0x040fe40000000000 */
[----:B------:R-:W-:Y:S01]  /*7fb0*/  FMUL.FTZ R22, R27, UR5 ;  /* 0x000000051b167c20 */ /* 0x000fe20008410000 */
[C---:B------:R-:W-:Y:S01]  /*7fc0*/  VIADD R11, R240.reuse, 0xffffffcf ;  /* 0xffffffcff00b7836 */ /* 0x040fe20000000000 */
[----:B------:R1:W-:Y:S01]  /*7fd0*/  MUFU.TANH R162, R132 ;  /* 0x0000008400a27308 */ /* 0x0003e20000002400 */
[----:B------:R-:W-:Y:S01]  /*7fe0*/  ISETP.GE.AND P1, PT, R19, RZ, PT ;  /* 0x000000ff1300720c */ /* 0x000fe20003f26270 */
[C---:B------:R-:W-:Y:S01]  /*7ff0*/  VIADD R10, R240.reuse, 0xffffffc8 ;  /* 0xffffffc8f00a7836 */ /* 0x040fe20000000000 */
[C---:B------:R-:W-:Y:S01]  /*8000*/  @!P0 IADD3 R18, -R240.reuse, 0x20, RZ ;  /* 0x00000020f0128810 */ /* 0x040fe20007ffe1ff */
[C---:B------:R-:W-:Y:S01]  /*8010*/  VIADD R9, R240.reuse, 0xffffffc7 ;  /* 0xffffffc7f0097836 */ /* 0x040fe20000000000 */
[C---:B------:R-:W-:Y:S01]  /*8020*/  @!P6 IADD3 R17, -R240.reuse, 0x21, RZ ;  /* 0x00000021f011e810 */ /* 0x040fe20007ffe1ff */
[----:B------:R-:W-:Y:S01]  /*8030*/  FMUL.FTZ R245, R21, UR5 ;  /* 0x0000000515f57c20 */ /* 0x000fe20008410000 */
[----:B------:R-:W-:Y:S03]  /*8040*/  @!P5 IADD3 R14, -R240, 0x28, RZ ;  /* 0x00000028f00ed810 */ /* 0x000fe60007ffe1ff */
[----:B------:R2:W3:Y:S01]  /*8050*/  MUFU.TANH R166, R236 ;  /* 0x000000ec00a67308 */ /* 0x0004e20000002400 */
[----:B------:R-:W-:Y:S01]  /*8060*/  ISETP.GE.AND P0, PT, R13, RZ, PT ;  /* 0x000000ff0d00720c */ /* 0x000fe20003f06270 */
[----:B------:R-:W-:Y:S01]  /*8070*/  FMUL.FTZ R235, R5, UR5 ;  /* 0x0000000505eb7c20 */ /* 0x000fe20008410000 */
[----:B------:R-:W-:Y:S01]  /*8080*/  ISETP.GE.AND P6, PT, R11, RZ, PT ;  /* 0x000000ff0b00720c */ /* 0x000fe20003fc6270 */
[----:B------:R-:W-:Y:S01]  /*8090*/  FMUL.FTZ R251, R16, UR5 ;  /* 0x0000000510fb7c20 */ /* 0x000fe20008410000 */
[----:B------:R-:W-:Y:S01]  /*80a0*/  ISETP.GE.AND P5, PT, R10, RZ, PT ;  /* 0x000000ff0a00720c */ /* 0x000fe20003fa6270 */
[----:B------:R-:W-:Y:S01]  /*80b0*/  FMUL.FTZ R244, R26, UR5 ;  /* 0x000000051af47c20 */ /* 0x000fe20008410000 */
[----:B------:R-:W-:Y:S03]  /*80c0*/  @!P1 IADD3 R19, -R240, 0x19, RZ ;  /* 0x00000019f0139810 */ /* 0x000fe60007ffe1ff */
[----:B------:R-:W4:Y:S01]  /*80d0*/  MUFU.TANH R237, R237 ;  /* 0x000000ed00ed7308 */ /* 0x000f220000002400 */
[----:B-1----:R-:W1:Y:S01]  /*80e0*/  LDSM.16.M88.4 R132, [R192+0x5800] ;  /* 0x00580000c084783b */ /* 0x002e620000000200 */
[----:B------:R-:W-:Y:S04]  /*80f0*/  DEPBAR.LE SB0, 0x0 ;  /* 0x000080000000791a */ /* 0x000fe80000000000 */
[----:B------:R-:W-:Y:S01]  /*8100*/  IABS R21, R240 ;  /* 0x000000f000157213 */ /* 0x000fe20000000000 */
[----:B------:R-:W-:Y:S03]  /*8110*/  FMUL.FTZ R246, R23, UR5 ;  /* 0x0000000517f67c20 */ /* 0x000fe60008410000 */
[----:B------:R-:W5:Y:S01]  /*8120*/  MUFU.TANH R238, R238 ;  /* 0x000000ee00ee7308 */ /* 0x000f620000002400 */
[----:B------:R-:W-:Y:S01]  /*8130*/  BAR.SYNC.DEFER_BLOCKING 0x0 ;  /* 0x0000000000007b1d */ /* 0x000fe20000010000 */
[----:B------:R-:W-:Y:S01]  /*8140*/  ISETP.GE.AND P1, PT, R15, RZ, PT ;  /* 0x000000ff0f00720c */ /* 0x000fe20003f26270 */
[----:B--2---:R-:W-:Y:S01]  /*8150*/  FMUL.FTZ R236, R8, UR5 ;  /* 0x0000000508ec7c20 */ /* 0x004fe20008410000 */
[----:B------:R-:W-:Y:S01]  /*8160*/  @!P0 IADD3 R13, -R240, 0x30, RZ ;  /* 0x00000030f00d8810 */ /* 0x000fe20007ffe1ff */
[----:B------:R-:W-:Y:S01]  /*8170*/  FMUL.FTZ R250, R12, UR5 ;  /* 0x000000050cfa7c20 */ /* 0x000fe20008410000 */
[C---:B------:R-:W-:Y:S01]  /*8180*/  @!P6 IADD3 R11, -R240.reuse, 0x31, RZ ;  /* 0x00000031f00be810 */ /* 0x040fe20007ffe1ff */
[----:B---3--:R-:W-:Y:S03]  /*8190*/  FFMA.FTZ R166, R243, -R0, R166 ;  /* 0x80000000f3a67223 */ /* 0x008fe600000100a6 */
[----:B------:R-:W-:Y:S01]  /*81a0*/  MUFU.TANH R241, R241 ;  /* 0x000000f100f17308 */ /* 0x000fe20000002400 */
[----:B------:R-:W-:Y:S01]  /*81b0*/  @!P5 IADD3 R10, -R240, 0x38, RZ ;  /* 0x00000038f00ad810 */ /* 0x000fe20007ffe1ff */
[----:B------:R-:W-:Y:S01]  /*81c0*/  FMUL.FTZ R247, R20, UR5 ;  /* 0x0000000514f77c20 */ /* 0x000fe20008410000 */
[----:B------:R-:W-:Y:S02]  /*81d0*/  I2FP.F32.S32 R14, R14 ;  /* 0x0000000e000e7245 */ /* 0x000fe40000201400 */
[----:B------:R-:W-:Y:S02]  /*81e0*/  I2FP.F32.S32 R5, R11 ;  /* 0x0000000b00057245 */ /* 0x000fe40000201400 */
[----:B------:R-:W-:Y:S03]  /*81f0*/  @!P1 IADD3 R15, -R240, 0x29, RZ ;  /* 0x00000029f00f9810 */ /* 0x000fe60007ffe1ff */
[----:B------:R-:W-:Y:S01]  /*8200*/  MUFU.TANH R236, R236 ;  /* 0x000000ec00ec7308 */ /* 0x000fe20000002400 */
[----:B------:R-:W-:Y:S02]  /*8210*/  ISETP.GE.AND P1, PT, R9, RZ, PT ;  /* 0x000000ff0900720c */ /* 0x000fe40003f26270 */
[----:B------:R-:W-:Y:S02]  /*8220*/  ISETP.GT.AND P5, PT, R232, RZ, PT ;  /* 0x000000ffe800720c */ /* 0x000fe40003fa4270 */
[----:B------:R-:W-:Y:S05]  /*8230*/  I2FP.F32.S32 R11, R10 ;  /* 0x0000000a000b7245 */ /* 0x000fea0000201400 */
[----:B------:R-:W-:Y:S04]  /*8240*/  MUFU.TANH R252, R252 ;  /* 0x000000fc00fc7308 */ /* 0x000fe80000002400 */
[----:B------:R-:W-:Y:S06]  /*8250*/  @!P1 IADD3 R9, -R240, 0x39, RZ ;  /* 0x00000039f0099810 */ /* 0x000fec0007ffe1ff */
[----:B------:R-:W2:Y:S01]  /*8260*/  MUFU.TANH R235, R235 ;  /* 0x000000eb00eb7308 */ /* 0x000ea20000002400 */
[C---:B-1----:R-:W-:Y:S05]  /*8270*/  HMMA.16816.F32.BF16 R28, R172.reuse, R132, R28 ;  /* 0x00000084ac1c723c */ /* 0x042fea000004181c */
[----:B------:R-:W-:Y:S01]  /*8280*/  I2FP.F32.S32 R240, R179 ;  /* 0x000000b300f07245 */ /* 0x000fe20000201400 */
[----:B------:R-:W-:Y:S03]  /*8290*/  HMMA.16816.F32.BF16 R32, R172, R134, R32 ;  /* 0x00000086ac20723c */ /* 0x000fe60000041820 */
[----:B------:R-:W1:Y:S02]  /*82a0*/  MUFU.TANH R251, R251 ;  /* 0x000000fb00fb7308 */ /* 0x000e640000002400 */
[----:B------:R-:W-:Y:S02]  /*82b0*/  I2FP.F32.S32 R133, R242 ;  /* 0x000000f200857245 */ /* 0x000fe40000201400 */
[----:B------:R-:W-:Y:S01]  /*82c0*/  I2FP.F32.S32 R132, R21 ;  /* 0x0000001500847245 */ /* 0x000fe20000201400 */
[----:B------:R-:W-:Y:S05]  /*82d0*/  FMUL.FTZ R21, R24, UR5 ;  /* 0x0000000518157c20 */ /* 0x000fea0008410000 */
[----:B------:R3:W-:Y:S01]  /*82e0*/  MUFU.TANH R242, R22 ;  /* 0x0000001600f27308 */ /* 0x0007e20000002400 */
[-C--:B------:R-:W-:Y:S01]  /*82f0*/  FFMA.FTZ R170, R133, -R0.reuse, R170 ;  /* 0x8000000085aa7223 */ /* 0x080fe200000100aa */
[CC--:B----4-:R-:W-:Y:S01]  /*8300*/  FFMA.FTZ R27, R132.reuse, -R0.reuse, R237 ;  /* 0x80000000841b7223 */ /* 0x0d0fe200000100ed */
[-C--:B-----5:R-:W-:Y:S01]  /*8310*/  FFMA.FTZ R26, R132, -R0.reuse, R238 ;  /* 0x80000000841a7223 */ /* 0x0a0fe200000100ee */
[----:B------:R-:W-:Y:S01]  /*8320*/  FMUL.FTZ R132, R25, UR5 ;  /* 0x0000000519847c20 */ /* 0x000fe20008410000 */
[----:B------:R-:W-:Y:S01]  /*8330*/  I2FP.F32.S32 R133, R177 ;  /* 0x000000b100857245 */ /* 0x000fe20000201400 */
[-C--:B--2---:R-:W-:Y:S04]  /*8340*/  FFMA.FTZ R25, R240, -R0.reuse, R235 ;  /* 0x80000000f0197223 */ /* 0x084fe800000100eb */
[----:B------:R-:W2:Y:S01]  /*8350*/  MUFU.TANH R248, R248 ;  /* 0x000000f800f87308 */ /* 0x000ea20000002400 */
[----:B------:R-:W-:Y:S01]  /*8360*/  I2FP.F32.S32 R134, R165 ;  /* 0x000000a500867245 */ /* 0x000fe20000201400 */
[----:B------:R-:W-:Y:S01]  /*8370*/  FMUL.FTZ R238, R31, UR5 ;  /* 0x000000051fee7c20 */ /* 0x000fe20008410000 */
[CC--:B------:R-:W-:Y:S01]  /*8380*/  FFMA.FTZ R23, R133.reuse, -R0.reuse, R236 ;  /* 0x8000000085177223 */ /* 0x0c0fe200000100ec */
[-C--:B------:R-:W-:Y:S01]  /*8390*/  FFMA.FTZ R163, R133, -R0.reuse, R163 ;  /* 0x8000000085a37223 */ /* 0x080fe200000100a3 */
[----:B------:R-:W-:Y:S01]  /*83a0*/  I2FP.F32.S32 R133, R167 ;  /* 0x000000a700857245 */ /* 0x000fe20000201400 */
[-C--:B-1----:R-:W-:Y:S01]  /*83b0*/  FFMA.FTZ R251, R134, -R0.reuse, R251 ;  /* 0x8000000086fb7223 */ /* 0x082fe200000100fb */
[----:B------:R-:W-:Y:S03]  /*83c0*/  I2FP.F32.S32 R237, R171 ;  /* 0x000000ab00ed7245 */ /* 0x000fe60000201400 */
[----:B------:R-:W1:Y:S01]  /*83d0*/  MUFU.TANH R249, R249 ;  /* 0x000000f900f97308 */ /* 0x000e620000002400 */
[-C--:B---3--:R-:W-:Y:S01]  /*83e0*/  FFMA.FTZ R22, R240, -R0.reuse, R241 ;  /* 0x80000000f0167223 */ /* 0x088fe200000100f1 */
[CC--:B------:R-:W-:Y:S01]  /*83f0*/  FFMA.FTZ R252, R133.reuse, -R0.reuse, R252 ;  /* 0x8000000085fc7223 */ /* 0x0c0fe200000100fc */
[-C--:B------:R-:W-:Y:S01]  /*8400*/  FFMA.FTZ R162, R133, -R0.reuse, R162 ;  /* 0x8000000085a27223 */ /* 0x080fe200000100a2 */
[----:B------:R-:W-:Y:S01]  /*8410*/  FMNMX.FTZ R133, R170, R3, !PT ;  /* 0x00000003aa857209 */ /* 0x000fe20007810000 */
[----:B------:R-:W-:Y:S01]  /*8420*/  FMUL.FTZ R240, R30, UR5 ;  /* 0x000000051ef07c20 */ /* 0x000fe20008410000 */
[----:B------:R-:W-:Y:S01]  /*8430*/  I2FP.F32.S32 R235, R169 ;  /* 0x000000a900eb7245 */ /* 0x000fe20000201400 */
[-C--:B------:R-:W-:Y:S03]  /*8440*/  FFMA.FTZ R182, R237, -R0.reuse, R182 ;  /* 0x80000000edb67223 */ /* 0x080fe600000100b6 */
[----:B------:R3:W-:Y:S01]  /*8450*/  MUFU.TANH R241, R132 ;  /* 0x0000008400f17308 */ /* 0x0007e20000002400 */
[----:B--2---:R-:W-:Y:S01]  /*8460*/  FFMA.FTZ R248, R134, -R0, R248 ;  /* 0x8000000086f87223 */ /* 0x004fe200000100f8 */
[----:B------:R-:W-:Y:S01]  /*8470*/  FMNMX.FTZ R134, R27, R2, !PT ;  /* 0x000000021b867209 */ /* 0x000fe20007810000 */
[----:B------:R-:W-:Y:S01]  /*8480*/  FFMA.FTZ R178, R235, -R0, R178 ;  /* 0x80000000ebb27223 */ /* 0x000fe200000100b2 */
[----:B------:R-:W-:Y:S01]  /*8490*/  FMNMX.FTZ R133, R166, R133, !PT ;  /* 0x00000085a6857209 */ /* 0x000fe20007810000 */
[----:B------:R-:W-:Y:S01]  /*84a0*/  FMUL.FTZ R236, R32, UR5 ;  /* 0x0000000520ec7c20 */ /* 0x000fe20008410000 */
[----:B------:R-:W-:Y:S04]  /*84b0*/  FMNMX.FTZ R134, R25, R134, !PT ;  /* 0x0000008619867209 */ /* 0x000fe80007810000 */
[----:B------:R-:W2:Y:S01]  /*84c0*/  MUFU.TANH R246, R246 ;  /* 0x000000f600f67308 */ /* 0x000ea20000002400 */
[----:B------:R-:W-:Y:S02]  /*84d0*/  FMNMX.FTZ R133, R26, R133, !PT ;  /* 0x000000851a857209 */ /* 0x000fe40007810000 */
[----:B------:R-:W-:Y:S02]  /*84e0*/  FMNMX.FTZ R134, R23, R134, !PT ;  /* 0x0000008617867209 */ /* 0x000fe40007810000 */
[----:B------:R-:W-:Y:S05]  /*84f0*/  I2FP.F32.S32 R135, R18 ;  /* 0x0000001200877245 */ /* 0x000fea0000201400 */
[----:B------:R-:W4:Y:S01]  /*8500*/  MUFU.TANH R239, R239 ;  /* 0x000000ef00ef7308 */ /* 0x000f220000002400 */
[----:B---3--:R-:W-:Y:S05]  /*8510*/  I2FP.F32.S32 R132, R19 ;  /* 0x0000001300847245 */ /* 0x008fea0000201400 */
[CC--:B-1----:R-:W-:Y:S04]  /*8520*/  FFMA.FTZ R249, R132.reuse, -R0.reuse, R249 ;  /* 0x8000000084f97223 */ /* 0x0c2fe800000100f9 */
[----:B------:R4:W1:Y:S01]  /*8530*/  MUFU.TANH R243, R21 ;  /* 0x0000001500f37308 */ /* 0x0008620000002400 */
[-C--:B--2---:R-:W-:Y:S01]  /*8540*/  FFMA.FTZ R246, R132, -R0.reuse, R246 ;  /* 0x8000000084f67223 */ /* 0x084fe200000100f6 */
[----:B------:R-:W-:Y:S05]  /*8550*/  I2FP.F32.S32 R132, R17 ;  /* 0x0000001100847245 */ /* 0x000fea0000201400 */
[-C--:B------:R-:W-:Y:S03]  /*8560*/  FFMA.FTZ R242, R132, -R0.reuse, R242 ;  /* 0x8000000084f27223 */ /* 0x080fe600000100f2 */
[----:B------:R-:W2:Y:S10]  /*8570*/  MUFU.TANH R245, R245 ;  /* 0x000000f500f57308 */ /* 0x000eb40000002400 */
[----:B------:R-:W3:Y:S01]  /*8580*/  MUFU.TANH R250, R250 ;  /* 0x000000fa00fa7308 */ /* 0x000ee20000002400 */
[-C--:B----4-:R-:W-:Y:S01]  /*8590*/  FFMA.FTZ R21, R237, -R0.reuse, R239 ;  /* 0x80000000ed157223 */ /* 0x090fe200000100ef */
[----:B------:R-:W-:Y:S01]  /*85a0*/  FMUL.FTZ R239, R28, UR5 ;  /* 0x000000051cef7c20 */ /* 0x000fe20008410000 */
[----:B------:R-:W-:Y:S01]  /*85b0*/  FMUL.FTZ R237, R29, UR5 ;  /* 0x000000051ded7c20 */ /* 0x000fe20008410000 */
[-C--:B-1----:R-:W-:Y:S06]  /*85c0*/  FFMA.FTZ R243, R14, -R0.reuse, R243 ;  /* 0x800000000ef37223 */ /* 0x082fec00000100f3 */
[----:B------:R-:W1:Y:S01]  /*85d0*/  MUFU.TANH R247, R247 ;  /* 0x000000f700f77308 */ /* 0x000e620000002400 */
[----:B--2---:R-:W-:Y:S01]  /*85e0*/  FFMA.FTZ R245, R132, -R0, R245 ;  /* 0x8000000084f57223 */ /* 0x004fe200000100f5 */
[----:B------:R-:W-:Y:S02]  /*85f0*/  FMNMX.FTZ R132, R22, R133, !PT ;  /* 0x0000008516847209 */ /* 0x000fe40007810000 */
[----:B------:R-:W-:Y:S01]  /*8600*/  FMNMX.FTZ R133, R21, R134, !PT ;  /* 0x0000008615857209 */ /* 0x000fe20007810000 */
[----:B------:R-:W-:Y:S01]  /*8610*/  FMUL.FTZ R134, R35, UR5 ;  /* 0x0000000523867c20 */ /* 0x000fe20008410000 */
[----:B------:R-:W-:Y:S04]  /*8620*/  FMNMX.FTZ R132, R163, R132, !PT ;  /* 0x00000084a3847209 */ /* 0x000fe80007810000 */
[----:B------:R-:W2:Y:S01]  /*8630*/  MUFU.TANH R244, R244 ;  /* 0x000000f400f47308 */ /* 0x000ea20000002400 */
[----:B---3--:R-:W-:Y:S01]  /*8640*/  FFMA.FTZ R250, R235, -R0, R250 ;  /* 0x80000000ebfa7223 */ /* 0x008fe200000100fa */
[----:B------:R-:W-:Y:S01]  /*8650*/  FMNMX.FTZ R132, R182, R132, !PT ;  /* 0x00000084b6847209 */ /* 0x000fe20007810000 */
[----:B------:R-:W-:Y:S03]  /*8660*/  FMUL.FTZ R235, R33, UR5 ;  /* 0x0000000521eb7c20 */ /* 0x000fe60008410000 */
[----:B------:R-:W-:Y:S04]  /*8670*/  FMNMX.FTZ R17, R250, R133, !PT ;  /* 0x00000085fa117209 */ /* 0x000fe80007810000 */
[----:B------:R-:W3:Y:S01]  /*8680*/  MUFU.TANH R240, R240 ;  /* 0x000000f000f07308 */ /* 0x000ee20000002400 */
[----:B-1----:R-:W-:Y:S01]  /*8690*/  FFMA.FTZ R247, R135, -R0, R247 ;  /* 0x8000000087f77223 */ /* 0x002fe200000100f7 */
[----:B------:R-:W-:Y:S02]  /*86a0*/  FMNMX.FTZ R18, R252, R17, !PT ;  /* 0x00000011fc127209 */ /* 0x000fe40007810000 */
[----:B------:R-:W-:Y:S02]  /*86b0*/  FMNMX.FTZ R132, R178, R132, !PT ;  /* 0x00000084b2847209 */ /* 0x000fe40007810000 */
[----:B------:R-:W-:Y:S04]  /*86c0*/  FMNMX.FTZ R18, R251, R18, !PT ;  /* 0x00000012fb127209 */ /* 0x000fe80007810000 */
[----:B------:R-:W1:Y:S01]  /*86d0*/  MUFU.TANH R238, R238 ;  /* 0x000000ee00ee7308 */ /* 0x000e620000002400 */
[----:B--2---:R-:W-:Y:S01]  /*86e0*/  FFMA.FTZ R244, R135, -R0, R244 ;  /* 0x8000000087f47223 */ /* 0x004fe200000100f4 */
[----:B------:R-:W-:Y:S01]  /*86f0*/  FMUL.FTZ R135, R34, UR5 ;  /* 0x0000000522877c20 */ /* 0x000fe20008410000 */
[----:B------:R-:W-:Y:S02]  /*8700*/  I2FP.F32.S32 R133, R15 ;  /* 0x0000000f00857245 */ /* 0x000fe40000201400 */
[----:B------:R-:W-:Y:S02]  /*8710*/  FMNMX.FTZ R132, R162, R132, !PT ;  /* 0x00000084a2847209 */ /* 0x000fe40007810000 */
[----:B------:R-:W-:Y:S03]  /*8720*/  FMNMX.FTZ R18, R249, R18, !PT ;  /* 0x00000012f9127209 */ /* 0x000fe60007810000 */
[----:B------:R-:W2:Y:S01]  /*8730*/  MUFU.TANH R239, R239 ;  /* 0x000000ef00ef7308 */ /* 0x000ea20000002400 */
[----:B---3--:R-:W-:Y:S01]  /*8740*/  FFMA.FTZ R240, R14, -R0, R240 ;  /* 0x800000000ef07223 */ /* 0x008fe200000100f0 */
[----:B------:R-:W-:Y:S01]  /*8750*/  FMNMX.FTZ R132, R248, R132, !PT ;  /* 0x00000084f8847209 */ /* 0x000fe20007810000 */
[----:B------:R-:W-:Y:S01]  /*8760*/  FFMA.FTZ R241, R133, -R0, R241 ;  /* 0x8000000085f17223 */ /* 0x000fe200000100f1 */
[----:B------:R-:W-:Y:S02]  /*8770*/  FMNMX.FTZ R14, R247, R18, !PT ;  /* 0x00000012f70e7209 */ /* 0x000fe40007810000 */
[----:B------:R-:W-:Y:S04]  /*8780*/  FMNMX.FTZ R132, R246, R132, !PT ;  /* 0x00000084f6847209 */ /* 0x000fe80007810000 */
[----:B------:R-:W3:Y:S01]  /*8790*/  MUFU.TANH R135, R135 ;  /* 0x0000008700877308 */ /* 0x000ee20000002400 */
[----:B-1----:R-:W-:Y:S01]  /*87a0*/  FFMA.FTZ R238, R133, -R0, R238 ;  /* 0x8000000085ee7223 */ /* 0x002fe200000100ee */
[----:B------:R-:W-:Y:S02]  /*87b0*/  I2FP.F32.S32 R133, R13 ;  /* 0x0000000d00857245 */ /* 0x000fe40000201400 */
[----:B------:R-:W-:Y:S06]  /*87c0*/  FMNMX.FTZ R14, R245, R14, !PT ;  /* 0x0000000ef50e7209 */ /* 0x000fec0007810000 */
[----:B------:R-:W1:Y:S01]  /*87d0*/  MUFU.TANH R237, R237 ;  /* 0x000000ed00ed7308 */ /* 0x000e620000002400 */
[CC--:B--2---:R-:W-:Y:S09]  /*87e0*/  FFMA.FTZ R239, R133.reuse, -R0.reuse, R239 ;  /* 0x8000000085ef7223 */ /* 0x0c4ff200000100ef */
[----:B------:R-:W2:Y:S01]  /*87f0*/  MUFU.TANH R236, R236 ;  /* 0x000000ec00ec7308 */ /* 0x000ea20000002400 */
[----:B---3--:R-:W-:Y:S01]  /*8800*/  FFMA.FTZ R135, R133, -R0, R135 ;  /* 0x8000000085877223 */ /* 0x008fe20000010087 */
[----:B------:R-:W-:Y:S02]  /*8810*/  FMNMX.FTZ R133, R244, R132, !PT ;  /* 0x00000084f4857209 */ /* 0x000fe40007810000 */
[----:B------:R-:W-:Y:S02]  /*8820*/  FMNMX.FTZ R132, R243, R14, !PT ;  /* 0x0000000ef3847209 */ /* 0x000fe40007810000 */
[----:B------:R-:W-:Y:S02]  /*8830*/  FMNMX.FTZ R13, R242, R133, !PT ;  /* 0x00000085f20d7209 */ /* 0x000fe40007810000 */
[----:B------:R-:W-:Y:S02]  /*8840*/  FMNMX.FTZ R133, R241, R132, !PT ;  /* 0x00000084f1857209 */ /* 0x000fe40007810000 */
[----:B------:R-:W3:Y:S01]  /*8850*/  MUFU.TANH R134, R134 ;  /* 0x0000008600867308 */ /* 0x000ee20000002400 */
[----:B------:R-:W-:Y:S01]  /*8860*/  I2FP.F32.S32 R132, R9 ;  /* 0x0000000900847245 */ /* 0x000fe20000201400 */
[-C--:B-1----:R-:W-:Y:S01]  /*8870*/  FFMA.FTZ R237, R5, -R0.reuse, R237 ;  /* 0x8000000005ed7223 */ /* 0x082fe200000100ed */
[----:B------:R-:W-:Y:S02]  /*8880*/  FMNMX.FTZ R9, R240, R13, !PT ;  /* 0x0000000df0097209 */ /* 0x000fe40007810000 */
[----:B------:R-:W-:Y:S02]  /*8890*/  FMNMX.FTZ R133, R239, R133, !PT ;  /* 0x00000085ef857209 */ /* 0x000fe40007810000 */
[----:B------:R-:W-:Y:S03]  /*88a0*/  FMNMX.FTZ R4, R238, R9, !PT ;  /* 0x00000009ee047209 */ /* 0x000fe60007810000 */
[----:B------:R-:W1:Y:S01]  /*88b0*/  MUFU.TANH R235, R235 ;  /* 0x000000eb00eb7308 */ /* 0x000e620000002400 */
[----:B------:R-:W-:Y:S01]  /*88c0*/  FMNMX.FTZ R133, R237, R133, !PT ;  /* 0x00000085ed857209 */ /* 0x000fe20007810000 */
[-C--:B--2---:R-:W-:Y:S01]  /*88d0*/  FFMA.FTZ R236, R11, -R0.reuse, R236 ;  /* 0x800000000bec7223 */ /* 0x084fe200000100ec */
[----:B---3--:R-:W-:Y:S01]  /*88e0*/  FFMA.FTZ R134, R5, -R0, R134 ;  /* 0x8000000005867223 */ /* 0x008fe20000010086 */
[----:B------:R-:W-:Y:S04]  /*88f0*/  FMNMX.FTZ R5, R135, R4, !PT ;  /* 0x0000000487057209 */ /* 0x000fe80007810000 */
[----:B------:R-:W-:Y:S01]  /*8900*/  FMNMX.FTZ R5, R134, R5, !PT ;  /* 0x0000000586057209 */ /* 0x000fe20007810000 */
[----:B-1----:R-:W-:Y:S01]  /*8910*/  FFMA.FTZ R235, R132, -R0, R235 ;  /* 0x8000000084eb7223 */ /* 0x002fe200000100eb */
[----:B------:R-:W-:Y:S04]  /*8920*/  FMNMX.FTZ R132, R236, R133, !PT ;  /* 0x00000085ec847209 */ /* 0x000fe80007810000 */
[----:B------:R-:W-:Y:S01]  /*8930*/  FMNMX.FTZ R29, R235, R132, !PT ;  /* 0x00000084eb1d7209 */ /* 0x000fe20007810000 */
[----:B------:R-:W-:Y:S06]  /*8940*/  @P5 BRA `(.L_x_1079) ;  /* 0xffffffd800ec5947 */ /* 0x000fec000383ffff */
.L_x_1078:
[----:B------:R-:W1:Y:S01]  /*8950*/  SHFL.BFLY PT, R4, R5, 0x2, 0x1f ;  /* 0x0c401f0005047f89 */ /* 0x000e6200000e0000 */
[----:B------:R-:W-:Y:S07]  /*8960*/  IADD3 R232, R232, -0x1, RZ ;  /* 0xffffffffe8e87810 */ /* 0x000fee0007ffe0ff */
[----:B---3--:R-:W2:Y:S08]  /*8970*/  SHFL.BFLY PT, R8, R29, 0x2, 0x1f ;  /* 0x0c401f001d087f89 */ /* 0x008eb000000e0000 */
[----:B------:R-:W-:Y:S08]  /*8980*/  LDSM.16.MT88.4 R16, [R200+0xc000] ;  /* 0x00c00000c810783b */ /* 0x000ff00000004200 */
        /* <DEDUP_REMOVED lines=34> */
[--C-:B------:R-:W-:Y:S01]  /*8bb0*/  FFMA.FTZ R176, R250, UR4, -R144.reuse ;  /* 0x00000004fab07c23 */ /* 0x100fe20008010890 */
[--C-:B------:R-:W-:Y:S01]  /*8bc0*/  FFMA.FTZ R177, R252, UR4, -R144.reuse ;  /* 0x00000004fcb17c23 */ /* 0x100fe20008010890 */
[--C-:B------:R-:W-:Y:S01]  /*8bd0*/  FFMA.FTZ R179, R249, UR4, -R144.reuse ;  /* 0x00000004f9b37c23 */ /* 0x100fe20008010890 */
[--C-:B------:R-:W-:Y:S01]  /*8be0*/  FFMA.FTZ R245, R245, UR4, -R144.reuse ;  /* 0x00000004f5f57c23 */ /* 0x100fe20008010890 */
[----:B------:R-:W-:Y:S03]  /*8bf0*/  LDSM.16.MT88.4 R160, [R200+0x11800] ;  /* 0x01180000c8a0783b */ /* 0x000fe60000004200 */
[----:B------:R-:W3:Y:S01]  /*8c00*/  MUFU.EX2 R3, R5 ;  /* 0x0000000500037308 */ /* 0x000ee20000000800 */
        /* <DEDUP_REMOVED lines=16> */
[C---:B---3--:R-:W-:Y:S01]  /*8d10*/  FMUL.FTZ R4, R3.reuse, R128 ;  /* 0x0000008003047220 */ /* 0x048fe20000410000 */
[C---:B------:R-:W-:Y:S01]  /*8d20*/  FMUL.FTZ R5, R3.reuse, R129 ;  /* 0x0000008103057220 */ /* 0x040fe20000410000 */
[C---:B------:R-:W-:Y:S01]  /*8d30*/  FMUL.FTZ R8, R3.reuse, R124 ;  /* 0x0000007c03087220 */ /* 0x040fe20000410000 */
[C---:B------:R-:W-:Y:S01]  /*8d40*/  FMUL.FTZ R9, R3.reuse, R125 ;  /* 0x0000007d03097220 */ /* 0x040fe20000410000 */
[C---:B------:R-:W-:Y:S01]  /*8d50*/  FMUL.FTZ R12, R3.reuse, R120 ;  /* 0x00000078030c7220 */ /* 0x040fe20000410000 */
[C---:B------:R-:W-:Y:S01]  /*8d60*/  FMUL.FTZ R13, R3.reuse, R121 ;  /* 0x00000079030d7220 */ /* 0x040fe20000410000 */
[C---:B------:R-:W-:Y:S03]  /*8d70*/  FMUL.FTZ R23, R2.reuse, R115 ;  /* 0x0000007302177220 */ /* 0x040fe60000410000 */
[----:B------:R-:W-:Y:S01]  /*8d80*/  MUFU.EX2 R165, R165 ;  /* 0x000000a500a57308 */ /* 0x000fe20000000800 */
[----:B------:R-:W3:Y:S01]  /*8d90*/  LDSM.16.MT88.4 R120, [R200+0xe000] ;  /* 0x00e00000c878783b */ /* 0x000ee20000004200 */
[C---:B------:R-:W-:Y:S01]  /*8da0*/  FMUL.FTZ R20, R3.reuse, R112 ;  /* 0x0000007003147220 */ /* 0x040fe20000410000 */
[C---:B------:R-:W-:Y:S01]  /*8db0*/  FMUL.FTZ R21, R3.reuse, R113 ;  /* 0x0000007103157220 */ /* 0x040fe20000410000 */
[C---:B------:R-:W-:Y:S01]  /*8dc0*/  FMUL.FTZ R30, R2.reuse, R106 ;  /* 0x0000006a021e7220 */ /* 0x040fe20000410000 */
[----:B------:R-:W-:Y:S01]  /*8dd0*/  FMUL.FTZ R31, R2, R107 ;  /* 0x0000006b021f7220 */ /* 0x000fe20000410000 */
[C---:B------:R-:W-:Y:S01]  /*8de0*/  FMUL.FTZ R28, R3.reuse, R104 ;  /* 0x00000068031c7220 */ /* 0x040fe20000410000 */
[C---:B------:R-:W-:Y:S03]  /*8df0*/  FMUL.FTZ R29, R3.reuse, R105 ;  /* 0x00000069031d7220 */ /* 0x040fe60000410000 */
[----:B------:R-:W4:Y:S01]  /*8e00*/  MUFU.EX2 R164, R164 ;  /* 0x000000a400a47308 */ /* 0x000f220000000800 */
        /* <DEDUP_REMOVED lines=15> */
[----:B------:R-:W5:Y:S01]  /*8f00*/  MUFU.EX2 R169, R169 ;  /* 0x000000a900a97308 */ /* 0x000f620000000800 */
[----:B----4-:R-:W-:Y:S01]  /*8f10*/  F2FP.BF16.F32.PACK_AB R131, R164, R165 ;  /* 0x000000a5a483723e */ /* 0x010fe200000010ff */
        /* <DEDUP_REMOVED lines=14> */
[----:B------:R-:W4:Y:S01]  /*9000*/  MUFU.EX2 R167, R167 ;  /* 0x000000a700a77308 */ /* 0x000f220000000800 */
[----:B-----5:R-:W-:Y:S01]  /*9010*/  F2FP.BF16.F32.PACK_AB R128, R169, R170 ;  /* 0x000000aaa980723e */ /* 0x020fe200000010ff */
        /* <DEDUP_REMOVED lines=15> */
[----:B----4-:R-:W-:Y:S01]  /*9110*/  F2FP.BF16.F32.PACK_AB R130, R167, R168 ;  /* 0x000000a8a782723e */ /* 0x010fe200000010ff */
        /* <DEDUP_REMOVED lines=10> */
[----:B------:R-:W4:Y:S01]  /*91c0*/  MUFU.EX2 R173, R173 ;  /* 0x000000ad00ad7308 */ /* 0x000f220000000800 */
[C---:B------:R-:W-:Y:S01]  /*91d0*/  FMUL.FTZ R16, R3.reuse, R116 ;  /* 0x0000007403107220 */ /* 0x040fe20000410000 */
[C---:B-1----:R-:W-:Y:S04]  /*91e0*/  HMMA.16816.F32.BF16 R12, R128.reuse, R24, R12 ;  /* 0x00000018800c723c */ /* 0x042fe8000004180c */
        /* <DEDUP_REMOVED lines=14> */
[----:B------:R-:W1:Y:S04]  /*92d0*/  MUFU.EX2 R175, R175 ;  /* 0x000000af00af7308 */ /* 0x000e680000000800 */
[C---:B------:R-:W-:Y:S01]  /*92e0*/  FMUL.FTZ R26, R2.reuse, R110 ;  /* 0x0000006e021a7220 */ /* 0x040fe20000410000 */
[C---:B------:R-:W-:Y:S01]  /*92f0*/  FMUL.FTZ R27, R2.reuse, R111 ;  /* 0x0000006f021b7220 */ /* 0x040fe20000410000 */
[C---:B------:R-:W-:Y:S01]  /*9300*/  FMUL.FTZ R32, R3.reuse, R100 ;  /* 0x0000006403207220 */ /* 0x040fe20000410000 */
[----:B------:R-:W5:Y:S03]  /*9310*/  LDSM.16.MT88.4 R108, [R197+0xe000] ;  /* 0x00e00000c56c783b */ /* 0x000f660000004200 */
[----:B------:R-:W-:Y:S01]  /*9320*/  MUFU.EX2 R176, R176 ;  /* 0x000000b000b07308 */ /* 0x000fe20000000800 */
        /* <DEDUP_REMOVED lines=11> */
[----:B------:R-:W4:Y:S03]  /*93e0*/  LDSM.16.MT88.4 R100, [R196+0xe000] ;  /* 0x00e00000c464783b */ /* 0x000f260000004200 */
[----:B------:R-:W-:Y:S01]  /*93f0*/  MUFU.EX2 R178, R178 ;  /* 0x000000b200b27308 */ /* 0x000fe20000000800 */
[C---:B------:R-:W-:Y:S01]  /*9400*/  FMUL.FTZ R89, R3.reuse, R89 ;  /* 0x0000005903597220 */ /* 0x040fe20000410000 */
[C---:B------:R-:W-:Y:S01]  /*9410*/  FMUL.FTZ R94, R2.reuse, R94 ;  /* 0x0000005e025e7220 */ /* 0x040fe20000410000 */
[C---:B------:R-:W-:Y:S02]  /*9420*/  HMMA.16816.F32.BF16 R32, R128.reuse, R138, R32 ;  /* 0x0000008a8020723c */ /* 0x040fe40000041820 */
[----:B------:R-:W-:Y:S05]  /*9430*/  LDSM.16.MT88.4 R136, [R198+0xe800] ;  /* 0x00e80000c688783b */ /* 0x000fea0000004200 */
[----:B------:R-:W1:Y:S01]  /*9440*/  MUFU.EX2 R179, R179 ;  /* 0x000000b300b37308 */ /* 0x000e620000000800 */
[C---:B------:R-:W-:Y:S01]  /*9450*/  FMUL.FTZ R95, R2.reuse, R95 ;  /* 0x0000005f025f7220 */ /* 0x040fe20000410000 */
[C---:B---3--:R-:W-:Y:S03]  /*9460*/  HMMA.16816.F32.BF16 R36, R128.reuse, R120, R36 ;  /* 0x000000788024723c */ /* 0x048fe60000041824 */
        /* <DEDUP_REMOVED lines=10> */
[----:B------:R-:W-:Y:S03]  /*9510*/  FMUL.FTZ R99, R2, R99 ;  /* 0x0000006302637220 */ /* 0x000fe60000410000 */
[C---:B-----5:R-:W-:Y:S02]  /*9520*/  HMMA.16816.F32.BF16 R52, R128.reuse, R108, R52 ;  /* 0x0000006c8034723c */ /* 0x060fe40000041834 */
[----:B------:R-:W-:Y:S03]  /*9530*/  MUFU.EX2 R237, R237 ;  /* 0x000000ed00ed7308 */ /* 0x000fe60000000800 */
[C---:B------:R-:W-:Y:S01]  /*9540*/  FMUL.FTZ R96, R3.reuse, R96 ;  /* 0x0000006003607220 */ /* 0x040fe20000410000 */
[C---:B------:R-:W-:Y:S01]  /*9550*/  HMMA.16816.F32.BF16 R56, R128.reuse, R110, R56 ;  /* 0x0000006e8038723c */ /* 0x040fe20000041838 */
[----:B------:R-:W-:Y:S05]  /*9560*/  LDSM.16.MT88.4 R108, [R200+0xc800] ;  /* 0x00c80000c86c783b */ /* 0x000fea0000004200 */
[----:B------:R-:W-:Y:S01]  /*9570*/  MUFU.EX2 R236, R236 ;  /* 0x000000ec00ec7308 */ /* 0x000fe20000000800 */
[----:B------:R-:W-:Y:S01]  /*9580*/  FMUL.FTZ R97, R3, R97 ;  /* 0x0000006103617220 */ /* 0x000fe20000410000 */
[C---:B----4-:R-:W-:Y:S03]  /*9590*/  HMMA.16816.F32.BF16 R60, R128.reuse, R100, R60 ;  /* 0x00000064803c723c */ /* 0x050fe6000004183c */
[--C-:B------:R-:W-:Y:S03]  /*95a0*/  FFMA.FTZ R182, R244, UR4, -R145.reuse ;  /* 0x00000004f4b67c23 */ /* 0x100fe60008010891 */
[C---:B------:R-:W-:Y:S01]  /*95b0*/  HMMA.16816.F32.BF16 R64, R128.reuse, R102, R64 ;  /* 0x000000668040723c */ /* 0x040fe20000041840 */
[----:B------:R-:W3:Y:S01]  /*95c0*/  LDSM.16.MT88.4 R100, [R197+0x10000] ;  /* 0x01000000c564783b */ /* 0x000ee20000004200 */
        /* <DEDUP_REMOVED lines=8> */
[C---:B--2---:R-:W-:Y:S02]  /*9650*/  HMMA.16816.F32.BF16 R76, R128.reuse, R104, R76 ;  /* 0x00000068804c723c */ /* 0x044fe4000004184c */
[----:B------:R-:W-:Y:S03]  /*9660*/  MUFU.EX2 R183, R183 ;  /* 0x000000b700b77308 */ /* 0x000fe60000000800 */
[--C-:B------:R-:W-:Y:S01]  /*9670*/  FFMA.FTZ R180, R248, UR4, -R145.reuse ;  /* 0x00000004f8b47c23 */ /* 0x100fe20008010891 */
[C---:B------:R-:W-:Y:S01]  /*9680*/  HMMA.16816.F32.BF16 R80, R128.reuse, R106, R80 ;  /* 0x0000006a8050723c */ /* 0x040fe20000041850 */
[----:B------:R-:W2:Y:S05]  /*9690*/  LDSM.16.MT88.4 R104, [R196+0x10000] ;  /* 0x01000000c468783b */ /* 0x000eaa0000004200 */
[----:B------:R-:W-:Y:S01]  /*96a0*/  MUFU.EX2 R242, R242 ;  /* 0x000000f200f27308 */ /* 0x000fe20000000800 */
[--C-:B------:R-:W-:Y:S01]  /*96b0*/  FFMA.FTZ R181, R246, UR4, -R145.reuse ;  /* 0x00000004f6b57c23 */ /* 0x100fe20008010891 */
[--C-:B------:R-:W-:Y:S03]  /*96c0*/  FFMA.FTZ R241, R238, UR4, -R145.reuse ;  /* 0x00000004eef17c23 */ /* 0x100fe60008010891 */
[----:B------:R-:W-:Y:S01]  /*96d0*/  FFMA.FTZ R238, R239, UR4, -R144 ;  /* 0x00000004efee7c23 */ /* 0x000fe20008010890 */
[--C-:B------:R-:W-:Y:S01]  /*96e0*/  FFMA.FTZ R240, R240, UR4, -R145.reuse ;  /* 0x00000004f0f07c23 */ /* 0x100fe20008010891 */
[--C-:B------:R-:W-:Y:S01]  /*96f0*/  FFMA.FTZ R135, R135, UR4, -R145.reuse ;  /* 0x0000000487877c23 */ /* 0x100fe20008010891 */
[----:B------:R-:W-:Y:S02]  /*9700*/  FFMA.FTZ R145, R134, UR4, -R145 ;  /* 0x0000000486917c23 */ /* 0x000fe40008010891 */
[----:B------:R-:W-:Y:S01]  /*9710*/  MUFU.EX2 R180, R180 ;  /* 0x000000b400b47308 */ /* 0x000fe20000000800 */
[----:B------:R-:W-:Y:S01]  /*9720*/  FFMA.FTZ R171, R2, R233, R171 ;  /* 0x000000e902ab7223 */ /* 0x000fe200000100ab */
[----:B------:R-:W-:Y:S01]  /*9730*/  MOV R2, R133 ;  /* 0x0000008500027202 */ /* 0x000fe20000000f00 */
[----:B------:R-:W-:Y:S01]  /*9740*/  FFMA.FTZ R170, R3, R234, R170 ;  /* 0x000000ea03aa7223 */ /* 0x000fe200000100aa */
[C---:B---3--:R-:W-:Y:S03]  /*9750*/  HMMA.16816.F32.BF16 R84, R128.reuse, R100, R84 ;  /* 0x000000648054723c */ /* 0x048fe60000041854 */
[----:B------:R-:W-:Y:S03]  /*9760*/  FADD.FTZ R166, R166, R171 ;  /* 0x000000aba6a67221 */ /* 0x000fe60000010000 */
[----:B------:R3:W-:Y:S01]  /*9770*/  MUFU.EX2 R134, R145 ;  /* 0x0000009100867308 */ /* 0x0007e20000000800 */
[----:B------:R-:W-:Y:S01]  /*9780*/  FADD.FTZ R169, R169, R170 ;  /* 0x000000aaa9a97221 */ /* 0x000fe20000010000 */
[C---:B------:R-:W-:Y:S03]  /*9790*/  HMMA.16816.F32.BF16 R88, R128.reuse, R102, R88 ;  /* 0x000000668058723c */ /* 0x040fe60000041858 */
[----:B------:R-:W-:Y:S05]  /*97a0*/  F2FP.BF16.F32.PACK_AB R101, R173, R172 ;  /* 0x000000acad65723e */ /* 0x000fea00000010ff */
[----:B------:R-:W4:Y:S03]  /*97b0*/  MUFU.EX2 R181, R181 ;  /* 0x000000b500b57308 */ /* 0x000f260000000800 */
[----:B-1----:R-:W-:Y:S01]  /*97c0*/  F2FP.BF16.F32.PACK_AB R103, R175, R174 ;  /* 0x000000aeaf67723e */ /* 0x002fe200000010ff */
[----:B------:R-:W-:Y:S01]  /*97d0*/  FADD.FTZ R3, R165, R166 ;  /* 0x000000a6a5037221 */ /* 0x000fe20000010000 */
[----:B------:R-:W-:Y:S01]  /*97e0*/  F2FP.BF16.F32.PACK_AB R100, R177, R176 ;  /* 0x000000b0b164723e */ /* 0x000fe200000010ff */
[----:B------:R-:W-:Y:S01]  /*97f0*/  FADD.FTZ R168, R168, R169 ;  /* 0x000000a9a8a87221 */ /* 0x000fe20000010000 */
[----:B------:R-:W-:Y:S03]  /*9800*/  F2FP.BF16.F32.PACK_AB R102, R179, R178 ;  /* 0x000000b2b366723e */ /* 0x000fe600000010ff */
[----:B------:R-:W1:Y:S01]  /*9810*/  MUFU.EX2 R244, R244 ;  /* 0x000000f400f47308 */ /* 0x000e620000000800 */
[----:B---3--:R-:W-:Y:S01]  /*9820*/  LDSM.16.MT88.4 R144, [R200+0xf800] ;  /* 0x00f80000c890783b */ /* 0x008fe20000004200 */
[----:B------:R-:W-:Y:S01]  /*9830*/  FADD.FTZ R3, R164, R3 ;  /* 0x00000003a4037221 */ /* 0x000fe20000010000 */
[----:B------:R-:W-:Y:S01]  /*9840*/  FADD.FTZ R167, R167, R168 ;  /* 0x000000a8a7a77221 */ /* 0x000fe20000010000 */
[C---:B--2---:R-:W-:Y:S03]  /*9850*/  HMMA.16816.F32.BF16 R92, R128.reuse, R104, R92 ;  /* 0x00000068805c723c */ /* 0x044fe6000004185c */
[----:B------:R-:W-:Y:S03]  /*9860*/  FADD.FTZ R172, R172, R3 ;  /* 0x00000003acac7221 */ /* 0x000fe60000010000 */
[----:B------:R-:W-:Y:S01]  /*9870*/  MUFU.EX2 R240, R240 ;  /* 0x000000f000f07308 */ /* 0x000fe20000000800 */
[----:B------:R-:W-:Y:S01]  /*9880*/  MOV R3, R132 ;  /* 0x0000008400037202 */ /* 0x000fe20000000f00 */
[----:B------:R-:W-:Y:S01]  /*9890*/  HMMA.16816.F32.BF16 R96, R128, R106, R96 ;  /* 0x0000006a8060723c */ /* 0x000fe20000041860 */
[----:B------:R-:W2:Y:S02]  /*98a0*/  LDSM.16.MT88.4 R104, [R196+0xe800] ;  /* 0x00e80000c468783b */ /* 0x000ea40000004200 */
[----:B------:R-:W-:Y:S03]  /*98b0*/  FADD.FTZ R176, R176, R167 ;  /* 0x000000a7b0b07221 */ /* 0x000fe60000010000 */
[C---:B------:R-:W-:Y:S02]  /*98c0*/  HMMA.16816.F32.BF16 R4, R100.reuse, R108, R4 ;  /* 0x0000006c6404723c */ /* 0x040fe40000041804 */
[----:B------:R-:W3:Y:S01]  /*98d0*/  MUFU.EX2 R241, R241 ;  /* 0x000000f100f17308 */ /* 0x000ee20000000800 */
[----:B------:R-:W-:Y:S02]  /*98e0*/  LDSM.16.MT88.4 R128, [R196+0xd000] ;  /* 0x00d00000c480783b */ /* 0x000fe40000004200 */
[----:B------:R-:W-:Y:S01]  /*98f0*/  FADD.FTZ R173, R173, R172 ;  /* 0x000000acadad7221 */ /* 0x000fe20000010000 */
[C---:B------:R-:W-:Y:S06]  /*9900*/  HMMA.16816.F32.BF16 R8, R100.reuse, R110, R8 ;  /* 0x0000006e6408723c */ /* 0x040fec0000041808 */
[----:B------:R-:W5:Y:S01]  /*9910*/  MUFU.EX2 R135, R135 ;  /* 0x0000008700877308 */ /* 0x000f620000000800 */
[----:B------:R-:W4:Y:S01]  /*9920*/  LDSM.16.MT88.4 R108, [R200+0x10800] ;  /* 0x01080000c86c783b */ /* 0x000f220000004200 */
[C---:B------:R-:W-:Y:S08]  /*9930*/  HMMA.16816.F32.BF16 R12, R100.reuse, R112, R12 ;  /* 0x00000070640c723c */ /* 0x040ff0000004180c */
[----:B------:R-:W5:Y:S01]  /*9940*/  MUFU.EX2 R238, R238 ;  /* 0x000000ee00ee7308 */ /* 0x000f620000000800 */
[C---:B------:R-:W-:Y:S01]  /*9950*/  HMMA.16816.F32.BF16 R16, R100.reuse, R114, R16 ;  /* 0x000000726410723c */ /* 0x040fe20000041810 */
[----:B------:R-:W1:Y:S02]  /*9960*/  LDSM.16.MT88.4 R112, [R198+0x10800] ;  /* 0x01080000c670783b */ /* 0x000e640000004200 */
[----:B------:R-:W-:Y:S03]  /*9970*/  FADD.FTZ R177, R177, R176 ;  /* 0x000000b0b1b17221 */ /* 0x000fe60000010000 */
[C---:B------:R-:W-:Y:S05]  /*9980*/  HMMA.16816.F32.BF16 R20, R100.reuse, R116, R20 ;  /* 0x000000746414723c */ /* 0x040fea0000041814 */
        /* <DEDUP_REMOVED lines=22> */
[C---:B------:R-:W-:Y:S05]  /*9af0*/  HMMA.16816.F32.BF16 R72, R100.reuse, R110, R72 ;  /* 0x0000006e6448723c */ /* 0x040fea0000041848 */
[----:B------:R-:W-:Y:S01]  /*9b00*/  F2FP.BF16.F32.PACK_AB R109, R181, R180 ;  /* 0x000000b4b56d723e */ /* 0x000fe200000010ff */
[C---:B-1----:R-:W-:Y:S05]  /*9b10*/  HMMA.16816.F32.BF16 R76, R100.reuse, R112, R76 ;  /* 0x00000070644c723c */ /* 0x042fea000004184c */
[----:B------:R-:W-:Y:S01]  /*9b20*/  F2FP.BF16.F32.PACK_AB R111, R183, R182 ;  /* 0x000000b6b76f723e */ /* 0x000fe200000010ff */
[C---:B------:R-:W-:Y:S01]  /*9b30*/  HMMA.16816.F32.BF16 R80, R100.reuse, R114, R80 ;  /* 0x000000726450723c */ /* 0x040fe20000041850 */
[----:B------:R-:W1:Y:S04]  /*9b40*/  LDSM.16.MT88.4 R112, [R197+0xd000] ;  /* 0x00d00000c570783b */ /* 0x000e680000004200 */
[----:B------:R-:W-:Y:S01]  /*9b50*/  F2FP.BF16.F32.PACK_AB R108, R245, R242 ;  /* 0x000000f2f56c723e */ /* 0x000fe200000010ff */
[C---:B---3--:R-:W-:Y:S05]  /*9b60*/  HMMA.16816.F32.BF16 R84, R100.reuse, R116, R84 ;  /* 0x000000746454723c */ /* 0x048fea0000041854 */
[----:B------:R-:W-:Y:S01]  /*9b70*/  F2FP.BF16.F32.PACK_AB R110, R244, R243 ;  /* 0x000000f3f46e723e */ /* 0x000fe200000010ff */
[C---:B------:R-:W-:Y:S01]  /*9b80*/  HMMA.16816.F32.BF16 R88, R100.reuse, R118, R88 ;  /* 0x000000766458723c */ /* 0x040fe20000041858 */
[----:B------:R-:W3:Y:S04]  /*9b90*/  LDSM.16.MT88.4 R116, [R198+0xf000] ;  /* 0x00f00000c674783b */ /* 0x000ee80000004200 */
[----:B------:R-:W-:Y:S01]  /*9ba0*/  FADD.FTZ R180, R180, R175 ;  /* 0x000000afb4b47221 */ /* 0x000fe20000010000 */
[C---:B--2---:R-:W-:Y:S05]  /*9bb0*/  HMMA.16816.F32.BF16 R92, R100.reuse, R104, R92 ;  /* 0x00000068645c723c */ /* 0x044fea000004185c */
[----:B------:R-:W-:Y:S01]  /*9bc0*/  FADD.FTZ R242, R242, R179 ;  /* 0x000000b3f2f27221 */ /* 0x000fe20000010000 */
[----:B------:R-:W-:Y:S01]  /*9bd0*/  HMMA.16816.F32.BF16 R96, R100, R106, R96 ;  /* 0x0000006a6460723c */ /* 0x000fe20000041860 */
[----:B------:R-:W2:Y:S04]  /*9be0*/  LDSM.16.MT88.4 R100, [R196+0xf000] ;  /* 0x00f00000c464783b */ /* 0x000ea80000004200 */
        /* <DEDUP_REMOVED lines=21> */
[C---:B---3--:R-:W-:Y:S05]  /*9d40*/  HMMA.16816.F32.BF16 R44, R108.reuse, R116, R44 ;  /* 0x000000746c2c723c */ /* 0x048fea000004182c */
[----:B-----5:R-:W-:Y:S01]  /*9d50*/  F2FP.BF16.F32.PACK_AB R139, R134, R135 ;  /* 0x00000087868b723e */ /* 0x020fe200000010ff */
        /* <DEDUP_REMOVED lines=8> */
[C---:B--2---:R-:W-:Y:S05]  /*9de0*/  HMMA.16816.F32.BF16 R60, R108.reuse, R100, R60 ;  /* 0x000000646c3c723c */ /* 0x044fea000004183c */
[----:B------:R-:W-:Y:S01]  /*9df0*/  FADD.FTZ R238, R238, R243 ;  /* 0x000000f3eeee7221 */ /* 0x000fe20000010000 */
[C---:B------:R-:W-:Y:S01]  /*9e00*/  HMMA.16816.F32.BF16 R64, R108.reuse, R102, R64 ;  /* 0x000000666c40723c */ /* 0x040fe20000041840 */
[----:B------:R-:W2:Y:S04]  /*9e10*/  LDSM.16.MT88.4 R100, [R198+0xd800] ;  /* 0x00d80000c664783b */ /* 0x000ea80000004200 */
        /* <DEDUP_REMOVED lines=10> */
[C---:B---3--:R-:W-:Y:S05]  /*9ec0*/  HMMA.16816.F32.BF16 R84, R108.reuse, R116, R84 ;  /* 0x000000746c54723c */ /* 0x048fea0000041854 */
[----:B------:R-:W-:Y:S01]  /*9ed0*/  FADD.FTZ R234, R235, R234 ;  /* 0x000000eaebea7221 */ /* 0x000fe20000010000 */
[C---:B------:R-:W-:Y:S06]  /*9ee0*/  HMMA.16816.F32.BF16 R88, R108.reuse, R118, R88 ;  /* 0x000000766c58723c */ /* 0x040fec0000041858 */
[C---:B------:R-:W-:Y:S06]  /*9ef0*/  HMMA.16816.F32.BF16 R92, R108.reuse, R120, R92 ;  /* 0x000000786c5c723c */ /* 0x040fec000004185c */
[----:B------:R-:W-:Y:S06]  /*9f00*/  HMMA.16816.F32.BF16 R96, R108, R122, R96 ;  /* 0x0000007a6c60723c */ /* 0x000fec0000041860 */
[C---:B------:R-:W-:Y:S06]  /*9f10*/  HMMA.16816.F32.BF16 R128, R136.reuse, R124, R4 ;  /* 0x0000007c8880723c */ /* 0x040fec0000041804 */
[C---:B------:R-:W-:Y:S01]  /*9f20*/  HMMA.16816.F32.BF16 R124, R136.reuse, R126, R8 ;  /* 0x0000007e887c723c */ /* 0x040fe20000041808 */
[----:B------:R-:W1:Y:S05]  /*9f30*/  LDSM.16.MT88.4 R8, [R198+0x11800] ;  /* 0x01180000c608783b */ /* 0x000e6a0000004200 */
[C---:B--2---:R-:W-:Y:S03]  /*9f40*/  HMMA.16816.F32.BF16 R120, R136.reuse, R100, R12 ;  /* 0x000000648878723c */ /* 0x044fe6000004180c */
        /* <DEDUP_REMOVED lines=26> */
.L_x_1076:
[----:B------:R-:W1:Y:S01]  /*a0f0*/  SHFL.BFLY PT, R4, R233, 0x2, 0x1f ;  /* 0x0c401f00e9047f89 */ /* 0x000e6200000e0000 */
[----:B------:R-:W-:Y:S01]  /*a100*/  MOV R14, 0x3f800000 ;  /* 0x3f800000000e7802 */ /* 0x000fe20000000f00 */
[----:B------:R-:W2:Y:S01]  /*a110*/  S2UR UR4, SR_CgaCtaId ;  /* 0x00000000000479c3 */ /* 0x000ea20000008800 */
[----:B------:R-:W-:Y:S01]  /*a120*/  MOV R13, 0x3f800000 ;  /* 0x3f800000000d7802 */ /* 0x000fe20000000f00 */
[----:B------:R-:W3:Y:S01]  /*a130*/  SHFL.BFLY PT, R3, R234, 0x2, 0x1f ;  /* 0x0c401f00ea037f89 */ /* 0x000ee200000e0000 */
[----:B------:R-:W-:Y:S01]  /*a140*/  UMOV UR5, 0x400 ;  /* 0x0000040000057882 */ /* 0x000fe20000000000 */
[----:B------:R-:W-:Y:S01]  /*a150*/  ISETP.NE.AND P3, PT, R219, -0x1, PT ;  /* 0xffffffffdb00780c */ /* 0x000fe20003f65270 */
[----:B------:R-:W4:Y:S01]  /*a160*/  S2R R5, SR_TID.X ;  /* 0x0000000000057919 */ /* 0x000f220000002100 */
[----:B------:R-:W-:Y:S01]  /*a170*/  MOV R16, 0x20 ;  /* 0x0000002000107802 */ /* 0x000fe20000000f00 */
[----:B------:R-:W5:Y:S01]  /*a180*/  S2R R0, SR_TID.X ;  /* 0x0000000000007919 */ /* 0x000f620000002100 */
[----:B-1----:R-:W-:Y:S01]  /*a190*/  FADD.FTZ R4, R4, R233 ;  /* 0x000000e904047221 */ /* 0x002fe20000010000 */
[----:B--2---:R-:W-:Y:S01]  /*a1a0*/  ULEA UR4, UR4, UR5, 0x18 ;  /* 0x0000000504047291 */ /* 0x004fe2000f8ec03f */
[----:B---3--:R-:W-:-:S03]  /*a1b0*/  FADD.FTZ R3, R3, R234 ;  /* 0x000000ea03037221 */ /* 0x008fc60000010000 */
[----:B------:R-:W1:Y:S04]  /*a1c0*/  SHFL.BFLY PT, R9, R4, 0x1, 0x1f ;  /* 0x0c201f0004097f89 */ /* 0x000e6800000e0000 */
[----:B------:R-:W2:Y:S01]  /*a1d0*/  SHFL.BFLY PT, R10, R3, 0x1, 0x1f ;  /* 0x0c201f00030a7f89 */ /* 0x000ea200000e0000 */
[----:B----4-:R-:W-:Y:S02]  /*a1e0*/  SHF.R.S32.HI R2, RZ, 0x1f, R5 ;  /* 0x0000001fff027819 */ /* 0x010fe40000011405 */
[----:B-----5:R-:W-:-:S04]  /*a1f0*/  SHF.R.S32.HI R7, RZ, 0x1f, R0 ;  /* 0x0000001fff077819 */ /* 0x020fc80000011400 */
[CC--:B------:R-:W-:Y:S02]  /*a200*/  LEA.HI R12, R7.reuse, R0.reuse, RZ, 0x2 ;  /* 0x00000000070c7211 */ /* 0x0c0fe400078f10ff */
[CC--:B------:R-:W-:Y:S02]  /*a210*/  LEA.HI R8, R7.reuse, R0.reuse, RZ, 0x5 ;  /* 0x0000000007087211 */ /* 0x0c0fe400078f28ff */
[----:B------:R-:W-:Y:S01]  /*a220*/  LOP3.LUT R11, R12, 0x3ffffffc, RZ, 0xc0, !PT ;  /* 0x3ffffffc0c0b7812 */ /* 0x000fe200078ec0ff */
[----:B-1----:R-:W-:Y:S01]  /*a230*/  FADD.FTZ R9, R4, R9 ;  /* 0x0000000904097221 */ /* 0x002fe20000010000 */
[CC--:B------:R-:W-:Y:S02]  /*a240*/  LEA.HI R4, R2.reuse, R5.reuse, RZ, 0x5 ;  /* 0x0000000502047211 */ /* 0x0c0fe400078f28ff */
[----:B------:R-:W-:Y:S01]  /*a250*/  LEA.HI R6, R7, R0, RZ, 0x3 ;  /* 0x0000000007067211 */ /* 0x000fe200078f18ff */
[----:B--2---:R-:W-:Y:S01]  /*a260*/  FADD.FTZ R10, R3, R10 ;  /* 0x0000000a030a7221 */ /* 0x004fe20000010000 */
[----:B------:R-:W-:-:S02]  /*a270*/  LEA.HI R3, R2, R5, RZ, 0x3 ;  /* 0x0000000502037211 */ /* 0x000fc400078f18ff */
[----:B------:R-:W-:Y:S02]  /*a280*/  FSETP.NE.FTZ.AND P0, PT, R9, RZ, PT ;  /* 0x000000ff0900720b */ /* 0x000fe40003f15000 */
[----:B------:R-:W-:Y:S02]  /*a290*/  LOP3.LUT R4, R4, 0xffffffe0, RZ, 0xc0, !PT ;  /* 0xffffffe004047812 */ /* 0x000fe400078ec0ff */
[----:B------:R-:W-:Y:S02]  /*a2a0*/  LOP3.LUT R2, R3, 0xfffffff8, RZ, 0xc0, !PT ;  /* 0xfffffff803027812 */ /* 0x000fe400078ec0ff */
[----:B------:R-:W-:Y:S02]  /*a2b0*/  IADD3 R4, R5, -R4, RZ ;  /* 0x8000000405047210 */ /* 0x000fe40007ffe0ff */
[----:B------:R-:W-:Y:S02]  /*a2c0*/  IADD3 R2, -R2, R5, RZ ;  /* 0x0000000502027210 */ /* 0x000fe40007ffe1ff */
[----:B------:R-:W-:-:S02]  /*a2d0*/  SHF.R.S32.HI R5, RZ, 0x2, R12 ;  /* 0x00000002ff057819 */ /* 0x000fc4000001140c */
[----:B------:R-:W-:Y:S01]  /*a2e0*/  SHF.R.S32.HI R12, RZ, 0x1f, R12 ;  /* 0x0000001fff0c7819 */ /* 0x000fe2000001140c */
[----:B------:R-:W1:Y:S01]  /*a2f0*/  @P0 MUFU.RCP R14, R9 ;  /* 0x00000009000e0308 */ /* 0x000e620000001000 */
[----:B------:R-:W-:Y:S02]  /*a300*/  FSETP.NE.FTZ.AND P4, PT, R10, RZ, PT ;  /* 0x000000ff0a00720b */ /* 0x000fe40003f95000 */
[----:B------:R-:W-:Y:S02]  /*a310*/  LEA.HI R12, R12, R5, RZ, 0x3 ;  /* 0x000000050c0c7211 */ /* 0x000fe400078f18ff */
[----:B------:R-:W-:Y:S02]  /*a320*/  LOP3.LUT R7, R8, 0xffffffe0, RZ, 0xc0, !PT ;  /* 0xffffffe008077812 */ /* 0x000fe400078ec0ff */
[----:B------:R-:W-:Y:S02]  /*a330*/  LOP3.LUT R12, R12, 0xfffffff8, RZ, 0xc0, !PT ;  /* 0xfffffff80c0c7812 */ /* 0x000fe400078ec0ff */
[----:B------:R-:W-:-:S02]  /*a340*/  IADD3 R11, -R11, R0, RZ ;  /* 0x000000000b0b7210 */ /* 0x000fc40007ffe1ff */
[----:B------:R-:W-:Y:S02]  /*a350*/  IADD3 R12, R5, -R12, RZ ;  /* 0x8000000c050c7210 */ /* 0x000fe40007ffe0ff */
[----:B------:R-:W-:Y:S01]  /*a360*/  IADD3 R0, R0, -R7, RZ ;  /* 0x8000000700007210 */ /* 0x000fe20007ffe0ff */
[----:B------:R-:W2:Y:S01]  /*a370*/  @P4 MUFU.RCP R13, R10 ;  /* 0x0000000a000d4308 */ /* 0x000ea20000001000 */
[----:B------:R-:W-:Y:S02]  /*a380*/  SHF.L.U32 R5, R12, 0x6, RZ ;  /* 0x000000060c057819 */ /* 0x000fe400000006ff */
[----:B------:R-:W-:Y:S01]  /*a390*/  SHF.R.S32.HI R8, RZ, 0x5, R8 ;  /* 0x00000005ff087819 */ /* 0x000fe20000011408 */
[C---:B-1----:R-:W-:Y:S01]  /*a3a0*/  FMUL.FTZ R131, R14.reuse, R131 ;  /* 0x000000830e837220 */ /* 0x042fe20000410000 */
        /* <DEDUP_REMOVED lines=63> */
[----:B------:R-:W-:Y:S01]  /*a7a0*/  FMUL.FTZ R117, R13, R117 ;  /* 0x000000750d757220 */ /* 0x000fe20000410000 */
[----:B------:R-:W-:Y:S01]  /*a7b0*/  IADD3 R7, R5, -0x10, RZ ;  /* 0xfffffff005077810 */ /* 0x000fe20007ffe0ff */
[C---:B------:R-:W-:Y:S01]  /*a7c0*/  FMUL.FTZ R112, R13.reuse, R112 ;  /* 0x000000700d707220 */ /* 0x040fe20000410000 */
[----:B------:R-:W-:Y:S01]  /*a7d0*/  SEL R16, R16, 0xffffffe0, !P1 ;  /* 0xffffffe010107807 */ /* 0x000fe20004800000 */
[----:B------:R-:W-:Y:S01]  /*a7e0*/  FMUL.FTZ R113, R13, R113 ;  /* 0x000000710d717220 */ /* 0x000fe20000410000 */
[----:B------:R-:W-:Y:S01]  /*a7f0*/  @P5 IADD3 R7, R5, 0x10, RZ ;  /* 0x0000001005075810 */ /* 0x000fe20007ffe0ff */
[----:B------:R-:W1:Y:S01]  /*a800*/  @P3 LDC.64 R14, c[0x0][0x298] ;  /* 0x0000a600ff0e3b82 */ /* 0x000e620000000a00 */
        /* <DEDUP_REMOVED lines=54> */
[----:B-1----:R-:W-:-:S04]  /*ab70*/  @P3 IMAD.WIDE.U32 R20, R219, R14, RZ ;  /* 0x0000000edb143225 */ /* 0x002fc800078e00ff */
        /* <DEDUP_REMOVED lines=48> */
.L_x_1080:
        /* <DEDUP_REMOVED lines=23> */
.L_x_1081:
        /* <DEDUP_REMOVED lines=8> */
[----:B------:R-:W-:Y:S01]  /*b070*/  BSSY B0, `(.L_x_1082) ;  /* 0x0000069000007945 */ /* 0x000fe20003800000 */
[----:B------:R-:W-:Y:S01]  /*b080*/  LOP3.LUT P6, RZ, R0, 0x3, RZ, 0xc0, !PT ;  /* 0x0000000300ff7812 */ /* 0x000fe200078cc0ff */
[----:B------:R-:W-:Y:S01]  /*b090*/  STS [R21], R104 ;  /* 0x0000006815007388 */ /* 0x000fe20000000800 */
[----:B------:R-:W-:Y:S01]  /*b0a0*/  LEA.HI R39, R39, R8, RZ, 0x2 ;  /* 0x0000000827277211 */ /* 0x000fe200078f10ff */
[----:B------:R-:W-:Y:S01]  /*b0b0*/  IMAD.MOV.U32 R0, RZ, RZ, 0x7f800000 ;  /* 0x7f800000ff007424 */ /* 0x000fe200078e00ff */
[----:B------:R-:W1:Y:S01]  /*b0c0*/  @!P3 LDC R12, c[0x0][0x2c4] ;  /* 0x0000b100ff0cbb82 */ /* 0x000e620000000800 */
[----:B------:R-:W-:Y:S01]  /*b0d0*/  STS [R21+0x400], R106 ;  /* 0x0004006a15007388 */ /* 0x000fe20000000800 */
[----:B------:R-:W-:Y:S01]  /*b0e0*/  @!P3 PLOP3.LUT P5, PT, P1, PT, PT, 0x80, 0x0 ;  /* 0x000000000000b81c */ /* 0x000fe20000faf070 */
[----:B------:R-:W2:Y:S01]  /*b0f0*/  @P0 MUFU.LG2 R9, R9 ;  /* 0x0000000900090308 */ /* 0x000ea20000000c00 */
[----:B------:R-:W-:Y:S01]  /*b100*/  LOP3.LUT R39, R39, 0xffffffc, RZ, 0xc0, !PT ;  /* 0x0ffffffc27277812 */ /* 0x000fe200078ec0ff */
[----:B------:R-:W-:Y:S01]  /*b110*/  STS [R27], R100 ;  /* 0x000000641b007388 */ /* 0x000fe20000000800 */
[----:B------:R-:W-:-:S02]  /*b120*/  SHF.R.S32.HI R26, RZ, 0x3, R6 ;  /* 0x00000003ff1a7819 */ /* 0x000fc40000011406 */
[----:B------:R-:W3:Y:S01]  /*b130*/  @!P3 LDC R37, c[0x0][0x270] ;  /* 0x00009c00ff25bb82 */ /* 0x000ee20000000800 */
[----:B------:R-:W-:Y:S01]  /*b140*/  STS [R27+0x400], R102 ;  /* 0x000400661b007388 */ /* 0x000fe20000000800 */
[----:B------:R-:W-:Y:S01]  /*b150*/  IMAD.IADD R39, R8, 0x1, -R39 ;  /* 0x0000000108277824 */ /* 0x000fe200078e0a27 */
[----:B------:R-:W-:Y:S02]  /*b160*/  LEA.HI.SX32 R8, R6, 0x10, 0x1d ;  /* 0x0000001006087811 */ /* 0x000fe400078feaff */
[----:B------:R-:W-:Y:S03]  /*b170*/  STS [R5+0x2000], R36 ;  /* 0x0020002405007388 */ /* 0x000fe60000000800 */
[----:B------:R-:W4:Y:S01]  /*b180*/  @P3 LDC R22, c[0x0][0x2c0] ;  /* 0x0000b000ff163b82 */ /* 0x000f220000000800 */
[----:B------:R-:W-:Y:S04]  /*b190*/  STS [R5+0x2400], R38 ;  /* 0x0024002605007388 */ /* 0x000fe80000000800 */
[----:B------:R-:W-:Y:S03]  /*b1a0*/  STS [R7+0x2000], R40 ;  /* 0x0020002807007388 */ /* 0x000fe60000000800 */
[----:B-1----:R-:W1:Y:S01]  /*b1b0*/  @P5 LDC R12, c[0x0][0x2e4] ;  /* 0x0000b900ff0c5b82 */ /* 0x002e620000000800 */
[----:B------:R-:W-:Y:S04]  /*b1c0*/  STS [R7+0x2400], R42 ;  /* 0x0024002a07007388 */ /* 0x000fe80000000800 */
[----:B------:R-:W-:Y:S03]  /*b1d0*/  STS [R11+0x2000], R44 ;  /* 0x0020002c0b007388 */ /* 0x000fe60000000800 */
[----:B------:R-:W5:Y:S01]  /*b1e0*/  @P3 LDC.64 R28, c[0x0][0x2c0] ;  /* 0x0000b000ff1c3b82 */ /* 0x000f620000000a00 */
[----:B------:R-:W-:Y:S04]  /*b1f0*/  STS [R11+0x2400], R46 ;  /* 0x0024002e0b007388 */ /* 0x000fe80000000800 */
[----:B------:R-:W-:Y:S01]  /*b200*/  STS [R17+0x2000], R48 ;  /* 0x0020003011007388 */ /* 0x000fe20000000800 */
[----:B------:R-:W-:-:S03]  /*b210*/  @!P3 IMAD.MOV.U32 R22, RZ, RZ, 0x1 ;  /* 0x00000001ff16b424 */ /* 0x000fc600078e00ff */
[----:B------:R-:W-:Y:S04]  /*b220*/  STS [R17+0x2400], R50 ;  /* 0x0024003211007388 */ /* 0x000fe80000000800 */
[----:B------:R-:W-:Y:S04]  /*b230*/  STS [R19+0x2000], R52 ;  /* 0x0020003413007388 */ /* 0x000fe80000000800 */
[----:B------:R-:W-:Y:S04]  /*b240*/  STS [R19+0x2400], R54 ;  /* 0x0024003613007388 */ /* 0x000fe80000000800 */
[----:B------:R-:W-:Y:S01]  /*b250*/  STS [R23+0x2000], R56 ;  /* 0x0020003817007388 */ /* 0x000fe20000000800 */
[----:B-----5:R-:W-:-:S03]  /*b260*/  @P3 IMAD R28, R29, R28, RZ ;  /* 0x0000001c1d1c3224 */ /* 0x020fc600078e02ff */
[----:B------:R-:W-:Y:S01]  /*b270*/  STS [R23+0x2400], R58 ;  /* 0x0024003a17007388 */ /* 0x000fe20000000800 */
[----:B-1----:R-:W-:-:S03]  /*b280*/  @!P3 MOV R28, R12 ;  /* 0x0000000c001cb202 */ /* 0x002fc60000000f00 */
        /* <DEDUP_REMOVED lines=12> */
[----:B-1----:R-:W-:-:S03]  /*b350*/  SHF.R.S32.HI R5, RZ, 0x1f, R4 ;  /* 0x0000001fff057819 */ /* 0x002fc60000011404 */
[----:B------:R-:W-:Y:S01]  /*b360*/  STS [R19+0x4000], R84 ;  /* 0x0040005413007388 */ /* 0x000fe20000000800 */
[----:B------:R-:W-:Y:S02]  /*b370*/  LEA.HI R5, R5, R4, RZ, 0x2 ;  /* 0x0000000405057211 */ /* 0x000fe400078f10ff */
[----:B------:R-:W1:Y:S01]  /*b380*/  @P4 LDC R4, c[0x0][0x2e8] ;  /* 0x0000ba00ff044b82 */ /* 0x000e620000000800 */
[----:B------:R-:W-:Y:S04]  /*b390*/  STS [R19+0x4400], R86 ;  /* 0x0044005613007388 */ /* 0x000fe80000000800 */
[----:B------:R-:W-:Y:S04]  /*b3a0*/  STS [R23+0x4000], R88 ;  /* 0x0040005817007388 */ /* 0x000fe80000000800 */
[----:B------:R5:W-:Y:S04]  /*b3b0*/  STS [R23+0x4400], R90 ;  /* 0x0044005a17007388 */ /* 0x000be80000000800 */
[----:B------:R-:W-:Y:S04]  /*b3c0*/  STS [R21+0x4000], R92 ;  /* 0x0040005c15007388 */ /* 0x000fe80000000800 */
[----:B------:R-:W-:Y:S04]  /*b3d0*/  STS [R21+0x4400], R94 ;  /* 0x0044005e15007388 */ /* 0x000fe80000000800 */
[----:B------:R2:W-:Y:S04]  /*b3e0*/  STS [R27+0x4000], R13 ;  /* 0x0040000d1b007388 */ /* 0x0005e80000000800 */
[----:B------:R1:W-:Y:S01]  /*b3f0*/  STS [R27+0x4400], R98 ;  /* 0x004400621b007388 */ /* 0x0003e20000000800 */
[----:B------:R-:W-:Y:S01]  /*b400*/  BAR.SYNC.DEFER_BLOCKING 0x0 ;  /* 0x0000000000007b1d */ /* 0x000fe20000010000 */
[----:B-----5:R-:W-:-:S02]  /*b410*/  @P3 IMAD.MOV.U32 R23, RZ, RZ, 0x1 ;  /* 0x00000001ff173424 */ /* 0x020fc400078e00ff */
[----:B---3--:R-:W-:-:S03]  /*b420*/  @!P3 IMAD R23, R12, R37, RZ ;  /* 0x000000250c17b224 */ /* 0x008fc600078e02ff */
[----:B------:R-:W3:Y:S01]  /*b430*/  S2R R14, SR_CTAID.Y ;  /* 0x00000000000e7919 */ /* 0x000ee20000002600 */
[----:B------:R-:W-:Y:S01]  /*b440*/  SHF.R.S32.HI R12, RZ, 0x2, R5 ;  /* 0x00000002ff0c7819 */ /* 0x000fe20000011405 */
[----:B------:R-:W4:Y:S04]  /*b450*/  S2R R31, SR_CTAID.X ;  /* 0x00000000001f7919 */ /* 0x000f280000002500 */
[----:B------:R-:W-:Y:S01]  /*b460*/  IMAD R39, R39, 0x10, R12 ;  /* 0x0000001027277824 */ /* 0x000fe200078e020c */
[----:B------:R-:W-:Y:S01]  /*b470*/  MOV R12, 0x7f800000 ;  /* 0x7f800000000c7802 */ /* 0x000fe20000000f00 */
[----:B------:R-:W5:Y:S01]  /*b480*/  S2R R7, SR_CTAID.Z ;  /* 0x0000000000077919 */ /* 0x000f620000002700 */
[----:B--2---:R-:W2:Y:S01]  /*b490*/  @P0 LDC R13, c[0x0][0x2e8] ;  /* 0x0000ba00ff0d0b82 */ /* 0x004ea20000000800 */
[----:B------:R1:W1:Y:S04]  /*b4a0*/  LDS.128 R32, [R221+0x1800] ;  /* 0x00180000dd207984 */ /* 0x0002680000000c00 */
[----:B------:R1:W1:Y:S01]  /*b4b0*/  LDS.128 R16, [R221+0x3800] ;  /* 0x00380000dd107984 */ /* 0x0002620000000c00 */
[----:B---3--:R-:W-:-:S02]  /*b4c0*/  IMAD R14, R14, R23, RZ ;  /* 0x000000170e0e7224 */ /* 0x008fc400078e02ff */
[----:B------:R-:W-:Y:S01]  /*b4d0*/  @P0 FMUL.FTZ R23, R9, 0.69314718246459960938 ;  /* 0x3f31721809170820 */ /* 0x000fe20000410000 */
[C---:B----4-:R-:W-:Y:S02]  /*b4e0*/  IMAD R5, R31.reuse, R22, RZ ;  /* 0x000000161f057224 */ /* 0x050fe400078e02ff */
[----:B------:R-:W-:Y:S01]  /*b4f0*/  SEL R14, R14, RZ, !P2 ;  /* 0x000000ff0e0e7207 */ /* 0x000fe20005000000 */
[----:B------:R-:W-:Y:S02]  /*b500*/  IMAD R11, R31, -0x40, R224 ;  /* 0xffffffc01f0b7824 */ /* 0x000fe400078e02e0 */
[----:B--2---:R-:W-:Y:S01]  /*b510*/  @P0 FFMA.FTZ R12, R132, R13, R23 ;  /* 0x0000000d840c0223 */ /* 0x004fe20000010017 */
[----:B------:R-:W-:Y:S02]  /*b520*/  IMAD.SHL.U32 R5, R5, 0x40, RZ ;  /* 0x0000004005057824 */ /* 0x000fe400078e00ff */
[----:B-----5:R-:W-:Y:S01]  /*b530*/  IMAD R21, R7, R28, R14 ;  /* 0x0000001c07157224 */ /* 0x020fe200078e020e */
[----:B------:R-:W-:Y:S01]  /*b540*/  ISETP.GE.AND P3, PT, R8, R11, PT ;  /* 0x0000000b0800720c */ /* 0x000fe20003f66270 */
[----:B------:R-:W-:Y:S01]  /*b550*/  @P4 FMUL.FTZ R8, R10, 0.69314718246459960938 ;  /* 0x3f3172180a084820 */ /* 0x000fe20000410000 */
[----:B------:R-:W-:Y:S01]  /*b560*/  SHF.R.S32.HI R9, RZ, 0x1f, R5 ;  /* 0x0000001fff097819 */ /* 0x000fe20000011405 */
[----:B------:R-:W-:Y:S01]  /*b570*/  IMAD.SHL.U32 R13, R2, 0x8, RZ ;  /* 0x00000008020d7824 */ /* 0x000fe200078e00ff */
[--C-:B------:R-:W-:Y:S01]  /*b580*/  IADD3 R10, P5, P2, R5, R24, R21.reuse ;  /* 0x00000018050a7210 */ /* 0x100fe20007abe015 */
[----:B-1----:R-:W-:Y:S01]  /*b590*/  @P4 FFMA.FTZ R0, R133, R4, R8 ;  /* 0x0000000485004223 */ /* 0x002fe20000010008 */
[----:B------:R-:W-:-:S02]  /*b5a0*/  SHF.R.S32.HI R24, RZ, 0x1f, R21 ;  /* 0x0000001fff187819 */ /* 0x000fc40000011415 */
[----:B------:R-:W-:Y:S02]  /*b5b0*/  ISETP.GE.AND P1, PT, R26, R11, PT ;  /* 0x0000000b1a00720c */ /* 0x000fe40003f26270 */
[----:B------:R-:W-:Y:S01]  /*b5c0*/  IADD3.X R24, R9, R25, R24, P5, P2 ;  /* 0x0000001909187210 */ /* 0x000fe20002fe4418 */
[----:B------:R-:W-:Y:S10]  /*b5d0*/  @P6 BRA `(.L_x_1083) ;  /* 0x0000000000486947 */ /* 0x000ff40003800000 */
        /* <DEDUP_REMOVED lines=18> */
.L_x_1083:
[----:B------:R-:W-:Y:S05]  /*b700*/  BSYNC B0 ;  /* 0x0000000000007941 */ /* 0x000fea0003800000 */
.L_x_1082:
[----:B-1----:R-:W-:Y:S01]  /*b710*/  SHF.R.S32.HI R0, RZ, 0x1f, R13 ;  /* 0x0000001fff007819 */ /* 0x002fe2000001140d */
[----:B------:R-:W-:Y:S01]  /*b720*/  ULDC.64 UR4, c[0x0][0x2a0] ;  /* 0x0000a80000047ab9 */ /* 0x000fe20000000a00 */
[----:B------:R-:W-:Y:S01]  /*b730*/  IADD3 R20, P0, R13, R20, RZ ;  /* 0x000000140d147210 */ /* 0x000fe20007f1e0ff */
[----:B------:R-:W-:Y:S01]  /*b740*/  BSSY B0, `(.L_x_1084) ;  /* 0x0000022000007945 */ /* 0x000fe20003800000 */
[----:B------:R-:W-:Y:S02]  /*b750*/  SHF.R.S32.HI R2, RZ, 0x1f, R7 ;  /* 0x0000001fff027819 */ /* 0x000fe40000011407 */
[----:B------:R-:W-:Y:S01]  /*b760*/  LEA.HI.SX32 R6, R6, 0x20, 0x1d ;  /* 0x0000002006067811 */ /* 0x000fe200078feaff */
[----:B------:R-:W-:Y:S01]  /*b770*/  IMAD.X R21, R0, 0x1, R15, P0 ;  /* 0x0000000100157824 */ /* 0x000fe200000e060f */
[----:B------:R-:W-:Y:S01]  /*b780*/  SHF.R.S32.HI R14, RZ, 0x3, R3 ;  /* 0x00000003ff0e7819 */ /* 0x000fe20000011403 */
[----:B------:R-:W-:Y:S01]  /*b790*/  IMAD R2, R2, UR4, RZ ;  /* 0x0000000402027c24 */ /* 0x000fe2000f8e02ff */
[----:B------:R-:W-:-:S02]  /*b7a0*/  ISETP.GE.AND P2, PT, R6, R11, PT ;  /* 0x0000000b0600720c */ /* 0x000fc40003f46270 */
[----:B------:R1:W2:Y:S01]  /*b7b0*/  LDS.128 R8, [R221+0x2000] ;  /* 0x00200000dd087984 */ /* 0x0002a20000000c00 */
[C---:B------:R-:W-:Y:S01]  /*b7c0*/  IMAD R25, R7.reuse, UR5, R2 ;  /* 0x0000000507197c24 */ /* 0x040fe2000f8e0202 */
[----:B------:R-:W-:Y:S01]  /*b7d0*/  SHF.R.S32.HI R15, RZ, 0x1f, R14 ;  /* 0x0000001fff0f7819 */ /* 0x000fe2000001140e */
[----:B------:R-:W-:Y:S02]  /*b7e0*/  IMAD.WIDE.U32 R2, R7, UR4, R20 ;  /* 0x0000000407027c25 */ /* 0x000fe4000f8e0014 */
[----:B------:R1:W3:Y:S02]  /*b7f0*/  LDS.128 R20, [R221] ;  /* 0x00000000dd147984 */ /* 0x0002e40000000c00 */
[----:B------:R-:W-:Y:S02]  /*b800*/  VIADD R0, R14, 0x30 ;  /* 0x000000300e007836 */ /* 0x000fe40000000000 */
[----:B------:R1:W4:Y:S01]  /*b810*/  LDS.128 R4, [R221+0x4000] ;  /* 0x00400000dd047984 */ /* 0x0003220000000c00 */
[----:B------:R-:W-:-:S02]  /*b820*/  IMAD.WIDE R14, R220, 0x40, R14 ;  /* 0x00000040dc0e7825 */ /* 0x000fc400078e020e */
[----:B------:R-:W-:Y:S02]  /*b830*/  ISETP.GE.AND P0, PT, R0, R207, PT ;  /* 0x000000cf0000720c */ /* 0x000fe40003f06270 */
[----:B------:R-:W-:Y:S01]  /*b840*/  IMAD.IADD R25, R3, 0x1, R25 ;  /* 0x0000000103197824 */ /* 0x000fe200078e0219 */
        /* <DEDUP_REMOVED lines=17> */
.L_x_1085:
[----:B------:R-:W-:Y:S05]  /*b960*/  BSYNC B0 ;  /* 0x0000000000007941 */ /* 0x000fea0003800000 */
.L_x_1084:
        /* <DEDUP_REMOVED lines=24> */
.L_x_1087:
[----:B------:R-:W-:Y:S05]  /*baf0*/  BSYNC B0 ;  /* 0x0000000000007941 */ /* 0x000fea0003800000 */
.L_x_1086:
        /* <DEDUP_REMOVED lines=24> */
.L_x_1089:
[----:B------:R-:W-:Y:S05]  /*bc80*/  BSYNC B0 ;  /* 0x0000000000007941 */ /* 0x000fea0003800000 */
.L_x_1088:
        /* <DEDUP_REMOVED lines=23> */
.L_x_1046:
        /* <DEDUP_REMOVED lines=64> */
.L_x_1091:
[----:B------:R-:W-:Y:S05]  /*c200*/  BSYNC B0 ;  /* 0x0000000000007941 */ /* 0x000fea0003800000 */
.L_x_1090:
        /* <DEDUP_REMOVED lines=24> */
.L_x_1093:
[----:B------:R-:W-:Y:S05]  /*c390*/  BSYNC B0 ;  /* 0x0000000000007941 */ /* 0x000fea0003800000 */
.L_x_1092:
        /* <DEDUP_REMOVED lines=29> */
.L_x_1095:
[----:B------:R-:W-:Y:S05]  /*c570*/  BSYNC B0 ;  /* 0x0000000000007941 */ /* 0x000fea0003800000 */
.L_x_1094:
        /* <DEDUP_REMOVED lines=15> */
[----:B------:R-:W-:Y:S01]  /*c670*/  IMAD.MOV.U32 R19, RZ, RZ, R21 ;  /* 0x000000ffff137224 */ /* 0x000fe200078e0015 */
[----:B------:R-:W-:Y:S02]  /*c680*/  ULDC UR6, c[0x0][0x2d0] ;  /* 0x0000b40000067ab9 */ /* 0x000fe40000000800 */
        /* <DEDUP_REMOVED lines=14> */
.L_x_1097:
[----:B------:R-:W-:Y:S05]  /*c770*/  BSYNC B0 ;  /* 0x0000000000007941 */ /* 0x000fea0003800000 */
.L_x_1096:
        /* <DEDUP_REMOVED lines=16> */
.L_x_1099:
[----:B------:R-:W-:Y:S05]  /*c880*/  BSYNC B0 ;  /* 0x0000000000007941 */ /* 0x000fea0003800000 */
.L_x_1098:
        /* <DEDUP_REMOVED lines=10> */
.L_x_1101:
[----:B------:R-:W-:Y:S05]  /*c930*/  BSYNC B0 ;  /* 0x0000000000007941 */ /* 0x000fea0003800000 */
.L_x_1100:
        /* <DEDUP_REMOVED lines=10> */
.L_x_1103:
[----:B------:R-:W-:Y:S05]  /*c9e0*/  BSYNC B0 ;  /* 0x0000000000007941 */ /* 0x000fea0003800000 */
.L_x_1102:
        /* <DEDUP_REMOVED lines=10> */
.L_x_1104:
        /* <DEDUP_REMOVED lines=15> */
.L_x_1528:


//--------------------- .text._ZN5flash16flash_fwd_kernelI23Flash_fwd_kernel_traitsILi192ELi64ELi64ELi4ELb0ELb0EN7cutlass10bfloat16_tE19Flash_kernel_traitsILi192ELi64ELi64ELi4ES3_EELb1ELb0ELb1ELb0ELb0ELb1ELb0ELb0EEEvNS_16Flash_fwd_paramsE --------------------------
	.section	.text._ZN5flash16flash_fwd_kernelI23Flash_fwd_kernel_traitsILi192ELi64ELi64ELi4ELb0ELb0EN7cutlass10bfloat16_tE19Flash_kernel_traitsILi192ELi64ELi64ELi4ES3_EELb1ELb0ELb1ELb0ELb0ELb1ELb0ELb0EEEvNS_16Flash_fwd_paramsE,"ax",@progbits
	.align	128
        .global         _ZN5flash16flash_fwd_kernelI23Flash_fwd_kernel_traitsILi192ELi64ELi64ELi4ELb0ELb0EN7cutlass10bfloat16_tE19Flash_kernel_traitsILi192ELi64ELi64ELi4ES3_EELb1ELb0ELb1ELb0ELb0ELb1ELb0ELb0EEEvNS_16Flash_fwd_paramsE
        .type           _ZN5flash16flash_fwd_kernelI23Flash_fwd_kernel_traitsILi192ELi64ELi64ELi4ELb0ELb0EN7cutlass10bfloat16_tE19Flash_kernel_traitsILi192ELi64ELi64ELi4ES3_EELb1ELb0ELb1ELb0ELb0ELb1ELb0ELb0EEEvNS_16Flash_fwd_paramsE,@function
        .size           _ZN5flash16flash_fwd_kernelI23Flash_fwd_kernel_traitsILi192ELi64ELi64ELi4ELb0ELb0EN7cutlass10bfloat16_tE19Flash_kernel_traitsILi192ELi64ELi64ELi4ES3_EELb1ELb0ELb1ELb0ELb0ELb1ELb0ELb0EEEvNS_16Flash_fwd_paramsE,(.L_x_1529 - _ZN5flash16flash_fwd_kernelI23Flash_fwd_kernel_traitsILi192ELi64ELi64ELi4ELb0ELb0EN7cutlass10bfloat16_tE19Flash_kernel_traitsILi192ELi64ELi64ELi4ES3_EELb1ELb0ELb1ELb0ELb0ELb1ELb0ELb0EEEvNS_16Flash_fwd_paramsE)
        .other          _ZN5flash16flash_fwd_kernelI23Flash_fwd_kernel_traitsILi192ELi64ELi64ELi4ELb0ELb0EN7cutlass10bfloat16_tE19Flash_kernel_traitsILi192ELi64ELi64ELi4ES3_EELb1ELb0ELb1ELb0ELb0ELb1ELb0ELb0EEEvNS_16Flash_fwd_paramsE,@"STO_CUDA_ENTRY STV_DEFAULT"
_ZN5flash16flash_fwd_kernelI23Flash_fwd_kernel_traitsILi192ELi64ELi64ELi4ELb0ELb0EN7cutlass10bfloat16_tE19Flash_kernel_traitsILi192ELi64ELi64ELi4ES3_EELb1ELb0ELb1ELb0ELb0ELb1ELb0ELb0EEEvNS_16Flash_fwd_paramsE:
.text._ZN5flash16flash_fwd_kernelI23Flash_fwd_kernel_traitsILi192ELi64ELi64ELi4ELb0ELb0EN7cutlass10bfloat16_tE19Flash_kernel_traitsILi192ELi64ELi64ELi4ES3_EELb1ELb0ELb1ELb0ELb0ELb1ELb0ELb0EEEvNS_16Flash_fwd_paramsE:
        /* <DEDUP_REMOVED lines=8> */
[----:B------:R-:W2:Y:S01]  /*0080*/  LDC R202, c[0x0][0x3a8] ;  /* 0x0000ea00ffca7b82 */ /* 0x000ea20000000800 */
[----:B------:R-:W3:Y:S01]  /*0090*/  S2R R2, SR_TID.X ;  /* 0x0000000000027919 */ /* 0x000ee20000002100 */
[----:B------:R-:W-:Y:S01]  /*00a0*/  ULDC.64 UR8, c[0x0][0x2f0] ;  /* 0x0000bc0000087ab9 */ /* 0x000fe20000000a00 */
[----:B------:R-:W-:-:S05]  /*00b0*/  ULDC.64 UR6, c[0x0][0x300] ;  /* 0x0000c00000067ab9 */ /* 0x000fca0000000a00 */
[----:B------:R-:W4:Y:S01]  /*00c0*/  @P2 LDG.E.64 R6, desc[UR28][R6.64] ;  /* 0x0000001c06062981 */ /* 0x000f22000c1e1b00 */
[----:B------:R-:W-:Y:S01]  /*00d0*/  S2UR UR24, SR_CTAID.X ;  /* 0x00000000001879c3 */ /* 0x000fe20000002500 */
[----:B-1----:R-:W-:-:S07]  /*00e0*/  @P2 IMAD.MOV.U32 R203, RZ, RZ, R3 ;  /* 0x000000ffffcb2224 */ /* 0x002fce00078e0003 */
[----:B------:R-:W1:Y:S01]  /*00f0*/  S2UR UR17, SR_CTAID.Y ;  /* 0x00000000001179c3 */ /* 0x000e620000002600 */
[----:B--2---:R-:W2:Y:S07]  /*0100*/  @P2 LDG.E.64 R4, desc[UR28][R202.64] ;  /* 0x0000001cca042981 */ /* 0x004eae000c1e1b00 */
[----:B------:R-:W5:Y:S01]  /*0110*/  S2UR UR4, SR_CTAID.Z ;  /* 0x00000000000479c3 */ /* 0x000f620000002700 */
[----:B------:R-:W-:Y:S02]  /*0120*/  UISETP.NE.U32.AND UP2, UPT, UR8, URZ, UPT ;  /* 0x0000003f0800728c */ /* 0x000fe4000bf45070 */
[----:B------:R-:W-:-:S02]  /*0130*/  UISETP.NE.U32.AND UP1, UPT, UR6, URZ, UPT ;  /* 0x0000003f0600728c */ /* 0x000fc4000bf25070 */
[----:B------:R-:W-:Y:S02]  /*0140*/  UISETP.NE.AND.EX UP2, UPT, UR9, URZ, UPT, UP2 ;  /* 0x0000003f0900728c */ /* 0x000fe4000bf45320 */
[----:B------:R-:W-:Y:S01]  /*0150*/  UISETP.NE.AND.EX UP1, UPT, UR7, URZ, UPT, UP1 ;  /* 0x0000003f0700728c */ /* 0x000fe2000bf25310 */
[----:B------:R-:W2:Y:S01]  /*0160*/  @P2 LDC R0, c[0x0][0x3b0] ;  /* 0x0000ec00ff002b82 */ /* 0x000ea20000000800 */
[----:B------:R-:W-:Y:S01]  /*0170*/  ULDC.64 UR8, c[0x0][0x2f0] ;  /* 0x0000bc0000087ab9 */ /* 0x000fe20000000a00 */
[----:B------:R-:W-:Y:S01]  /*0180*/  ULDC.64 UR6, c[0x0][0x2f8] ;  /* 0x0000be0000067ab9 */ /* 0x000fe20000000a00 */
[----:B------:R-:W-:Y:S01]  /*0190*/  PLOP3.LUT P0, PT, PT, PT, UP2, 0x80, 0x0 ;  /* 0x000000000000781c */ /* 0x000fe20003f0f028 */
[----:B------:R-:W-:Y:S02]  /*01a0*/  UISETP.EQ.U32.AND UP0, UPT, UR6, URZ, UPT ;  /* 0x0000003f0600728c */ /* 0x000fe4000bf02070 */
[----:B-1----:R-:W-:-:S04]  /*01b0*/  UIMAD.WIDE UR8, UR17, 0x4, UR8 ;  /* 0x00000004110878a5 */ /* 0x002fc8000f8e0208 */
[----:B------:R-:W-:Y:S02]  /*01c0*/  @UP1 ULDC.64 UR10, c[0x0][0x300] ;  /* 0x0000c000000a1ab9 */ /* 0x000fe40000000a00 */
[----:B------:R-:W-:Y:S01]  /*01d0*/  @UP1 UIMAD.WIDE UR10, UR17, 0x4, UR10 ;  /* 0x00000004110a18a5 */ /* 0x000fe2000f8e020a */
[----:B------:R-:W-:Y:S01]  /*01e0*/  IMAD.U32 R14, RZ, RZ, UR8 ;  /* 0x00000008ff0e7e24 */ /* 0x000fe2000f8e00ff */
[----:B-----5:R-:W-:Y:S01]  /*01f0*/  ULOP3.LUT UR5, UR4, UR24, UR17, 0xfe, !UPT ;  /* 0x0000001804057292 */ /* 0x020fe2000f8efe11 */
[----:B------:R-:W-:Y:S01]  /*0200*/  IMAD.U32 R15, RZ, RZ, UR9 ;  /* 0x00000009ff0f7e24 */ /* 0x000fe2000f8e00ff */
[----:B------:R-:W-:-:S04]  /*0210*/  ULDC.64 UR8, c[0x0][0x2f8] ;  /* 0x0000be0000087ab9 */ /* 0x000fc80000000a00 */
[----:B---3--:R-:W-:Y:S01]  /*0220*/  LOP3.LUT P3, RZ, R2, UR5, RZ, 0xfc, !PT ;  /* 0x0000000502ff7c12 */ /* 0x008fe2000f86fcff */
[----:B------:R-:W-:Y:S02]  /*0230*/  ULDC.U8 UR5, c[0x0][0x3c2] ;  /* 0x0000f08000057ab9 */ /* 0x000fe40000000000 */
[----:B------:R-:W-:Y:S02]  /*0240*/  UISETP.NE.AND UP3, UPT, UR5, URZ, UPT ;  /* 0x0000003f0500728c */ /* 0x000fe4000bf65270 */
[----:B------:R-:W-:Y:S02]  /*0250*/  UIMAD.WIDE UR8, UR17, 0x4, UR8 ;  /* 0x00000004110878a5 */ /* 0x000fe4000f8e0208 */
[----:B------:R-:W-:Y:S01]  /*0260*/  UISETP.EQ.OR.EX UP0, UPT, UR7, URZ, !UP3, UP0 ;  /* 0x0000003f0700728c */ /* 0x000fe2000df02700 */
[----:B------:R-:W-:Y:S01]  /*0270*/  SHF.R.S32.HI R21, RZ, 0x1f, R2 ;  /* 0x0000001fff157819 */ /* 0x000fe20000011402 */
[----:B------:R-:W-:Y:S01]  /*0280*/  UMOV UR23, 0xffffffff ;  /* 0xffffffff00177882 */ /* 0x000fe20000000000 */
[----:B------:R-:W-:-:S03]  /*0290*/  ULDC UR5, c[0x0][0x270] ;  /* 0x00009c0000057ab9 */ /* 0x000fc60000000800 */
[----:B------:R-:W1:Y:S01]  /*02a0*/  @!P3 LDC.64 R10, c[0x0][0x3b8] ;  /* 0x0000ee00ff0abb82 */ /* 0x000e620000000a00 */
[----:B----4-:R-:W-:Y:S02]  /*02b0*/  @P2 R2UR UR30, R6 ;  /* 0x00000000061e22ca */ /* 0x010fe400000e0000 */
[----:B------:R-:W-:-:S11]  /*02c0*/  @P2 R2UR UR31, R7 ;  /* 0x00000000071f22ca */ /* 0x000fd600000e0000 */
[----:B------:R-:W-:Y:S02]  /*02d0*/  IMAD.U32 R12, RZ, RZ, UR30 ;  /* 0x0000001eff0c7e24 */ /* 0x000fe4000f8e00ff */
[----:B------:R-:W-:Y:S01]  /*02e0*/  IMAD.U32 R13, RZ, RZ, UR31 ;  /* 0x0000001fff0d7e24 */ /* 0x000fe2000f8e00ff */
[----:B--2---:R-:W-:-:S04]  /*02f0*/  @P2 IADD3 R202, P1, R4, R0, RZ ;  /* 0x0000000004ca2210 */ /* 0x004fc80007f3e0ff */
[----:B-1----:R1:W-:Y:S01]  /*0300*/  @!P3 STG.E.64 desc[UR28][R10.64], R12 ;  /* 0x0000000c0a00b986 */ /* 0x0023e2000c101b1c */
[----:B------:R-:W-:Y:S01]  /*0310*/  @P2 IMAD.X R3, RZ, RZ, R5, P1 ;  /* 0x000000ffff032224 */ /* 0x000fe200008e0605 */
[----:B------:R-:W-:Y:S01]  /*0320*/  PLOP3.LUT P2, PT, PT, PT, UP0, 0x80, 0x0 ;  /* 0x000000000000781c */ /* 0x000fe20003f4f008 */
[----:B------:R-:W-:Y:S01]  /*0330*/  IMAD.U32 R4, RZ, RZ, UR8 ;  /* 0x00000008ff047e24 */ /* 0x000fe2000f8e00ff */
[----:B------:R-:W-:Y:S01]  /*0340*/  PLOP3.LUT P1, PT, PT, PT, UP1, 0x80, 0x0 ;  /* 0x000000000000781c */ /* 0x000fe20003f2f018 */
[----:B------:R-:W-:Y:S02]  /*0350*/  @!P3 IMAD.MOV.U32 R203, RZ, RZ, R3 ;  /* 0x000000ffffcbb224 */ /* 0x000fe400078e0003 */
[----:B------:R-:W-:-:S03]  /*0360*/  IMAD.U32 R5, RZ, RZ, UR9 ;  /* 0x00000009ff057e24 */ /* 0x000fc6000f8e00ff */
[----:B------:R2:W-:Y:S04]  /*0370*/  @!P3 STG.E.64 desc[UR28][R10.64+0x8], R202 ;  /* 0x000008ca0a00b986 */ /* 0x0005e8000c101b1c */
[----:B------:R-:W3:Y:S04]  /*0380*/  @P0 LDG.E R8, desc[UR28][R14.64] ;  /* 0x0000001c0e080981 */ /* 0x000ee8000c1e1900 */
[----:B------:R-:W4:Y:S04]  /*0390*/  @P0 LDG.E R7, desc[UR28][R14.64+0x4] ;  /* 0x0000041c0e070981 */ /* 0x000f28000c1e1900 */
[----:B------:R-:W5:Y:S01]  /*03a0*/  @!P2 LDG.E R0, desc[UR28][R4.64] ;  /* 0x0000001c0400a981 */ /* 0x000f62000c1e1900 */
[----:B-1----:R-:W-:-:S02]  /*03b0*/  IMAD.U32 R12, RZ, RZ, UR10 ;  /* 0x0000000aff0c7e24 */ /* 0x002fc4000f8e00ff */
[----:B------:R-:W-:-:S05]  /*03c0*/  IMAD.U32 R13, RZ, RZ, UR11 ;  /* 0x0000000bff0d7e24 */ /* 0x000fca000f8e00ff */
[----:B------:R-:W2:Y:S01]  /*03d0*/  @P1 LDG.E R6, desc[UR28][R12.64] ;  /* 0x0000001c0c061981 */ /* 0x000ea2000c1e1900 */
[----:B------:R-:W-:Y:S01]  /*03e0*/  LEA.HI R81, R21, R2, RZ, 0x5 ;  /* 0x0000000215517211 */ /* 0x000fe200078f28ff */
[----:B------:R-:W-:Y:S01]  /*03f0*/  UIMAD UR8, UR17, UR5, UR4 ;  /* 0x00000005110872a4 */ /* 0x000fe2000f8e0204 */
[----:B------:R-:W-:Y:S01]  /*0400*/  UMOV UR10, 0xffffffff ;  /* 0xffffffff000a7882 */ /* 0x000fe20000000000 */
[----:B------:R-:W-:Y:S01]  /*0410*/  UMOV UR18, URZ ;  /* 0x0000003f00127c82 */ /* 0x000fe20008000000 */
[----:B---3--:R-:W-:Y:S02]  /*0420*/  @P0 R2UR UR23, R8 ;  /* 0x00000000081702ca */ /* 0x008fe400000e0000 */
[----:B----4-:R-:W-:Y:S02]  /*0430*/  @P0 R2UR UR25, R7 ;  /* 0x00000000071902ca */ /* 0x010fe400000e0000 */
[----:B------:R-:W-:Y:S02]  /*0440*/  ISETP.NE.U32.AND P0, PT, RZ, UR6, PT ;  /* 0x00000006ff007c0c */ /* 0x000fe4000bf05070 */
[----:B------:R-:W-:-:S02]  /*0450*/  LOP3.LUT R7, R81, 0xffffffe0, RZ, 0xc0, !PT ;  /* 0xffffffe051077812 */ /* 0x000fc400078ec0ff */
[----:B-----5:R-:W-:Y:S02]  /*0460*/  @!P2 R2UR UR10, R0 ;  /* 0x00000000000aa2ca */ /* 0x020fe400000e0000 */
[----:B------:R-:W-:Y:S01]  /*0470*/  ISETP.NE.AND.EX P2, PT, RZ, UR7, PT, P0 ;  /* 0x00000007ff007c0c */ /* 0x000fe2000bf45300 */
[----:B------:R-:W-:Y:S01]  /*0480*/  USHF.L.U32 UR6, UR8, 0x5, URZ ;  /* 0x0000000508067899 */ /* 0x000fe2000800063f */
[----:B------:R-:W-:-:S03]  /*0490*/  IMAD.IADD R80, R2, 0x1, -R7 ;  /* 0x0000000102507824 */ /* 0x000fc600078e0a07 */
[----:B------:R-:W-:Y:S02]  /*04a0*/  @UP2 UIADD3 UR25, UR25, -UR23, URZ ;  /* 0x8000001719192290 */ /* 0x000fe4000fffe03f */
[----:B------:R-:W-:Y:S01]  /*04b0*/  USHF.R.S32.HI UR7, URZ, 0x1f, UR6 ;  /* 0x0000001f3f077899 */ /* 0x000fe20008011406 */
[----:B--2---:R-:W-:Y:S02]  /*04c0*/  @P1 R2UR UR18, R6 ;  /* 0x00000000061212ca */ /* 0x004fe400000e0000 */
        /* <DEDUP_REMOVED lines=12> */
.L_x_1105:
[----:B------:R-:W-:Y:S01]  /*0590*/  ULDC UR8, c[0x0][0x2c8] ;  /* 0x0000b20000087ab9 */ /* 0x000fe20000000800 */
.L_x_1106:
        /* <DEDUP_REMOVED lines=47> */
[----:B------:R-:W-:Y:S01]  /*0890*/  UIADD3 UR25, -UR14, UR25, URZ ;  /* 0x000000190e197290 */ /* 0x000fe2000fffe13f */
[----:B------:R-:W-:Y:S01]  /*08a0*/  LOP3.LUT P3, RZ, R2, 0x7, RZ, 0xc0, !PT ;  /* 0x0000000702ff7812 */ /* 0x000fe2000786c0ff */
[----:B------:R-:W-:Y:S01]  /*08b0*/  UISETP.NE.AND UP2, UPT, UR10, URZ, UPT ;  /* 0x0000003f0a00728c */ /* 0x000fe2000bf45270 */
[----:B------:R-:W-:Y:S01]  /*08c0*/  LOP3.LUT R3, R12, 0x1ffffff8, RZ, 0xc0, !PT ;  /* 0x1ffffff80c037812 */ /* 0x000fe200078ec0ff */
[----:B------:R-:W-:Y:S01]  /*08d0*/  IMAD.U32 R11, RZ, RZ, UR24 ;  /* 0x00000018ff0b7e24 */ /* 0x000fe2000f8e00ff */
[----:B------:R-:W-:Y:S01]  /*08e0*/  SHF.R.S32.HI R12, RZ, 0x3, R12 ;  /* 0x00000003ff0c7819 */ /* 0x000fe2000001140c */
[----:B------:R-:W-:Y:S02]  /*08f0*/  BSSY B0, `(.L_x_1108) ;  /* 0x000004a000007945 */ /* 0x000fe40003800000 */
[----:B------:R-:W-:Y:S01]  /*0900*/  @!UP1 USHF.R.S32.HI UR11, URZ, 0x1f, UR17 ;  /* 0x0000001f3f0b9899 */ /* 0x000fe20008011411 */
[----:B------:R-:W-:Y:S01]  /*0910*/  IMAD.IADD R0, R2, 0x1, -R3 ;  /* 0x0000000102007824 */ /* 0x000fe200078e0a03 */
[----:B------:R-:W-:Y:S01]  /*0920*/  @UP1 ULDC.64 UR8, c[0x0][0x298] ;  /* 0x0000a60000081ab9 */ /* 0x000fe20000000a00 */
[----:B------:R-:W-:Y:S01]  /*0930*/  @!UP1 ULDC.64 UR6, c[0x0][0x290] ;  /* 0x0000a40000069ab9 */ /* 0x000fe20000000a00 */
[----:B------:R-:W-:Y:S01]  /*0940*/  @UP1 UIMAD.WIDE.U32 UR12, UR23, UR8, URZ ;  /* 0x00000008170c12a5 */ /* 0x000fe2000f8e003f */
[----:B------:R-:W-:Y:S01]  /*0950*/  IMAD.SHL.U32 R0, R0, 0x8, RZ ;  /* 0x0000000800007824 */ /* 0x000fe200078e00ff */
[----:B------:R-:W-:Y:S01]  /*0960*/  @!UP1 UIMAD UR8, UR11, UR6, URZ ;  /* 0x000000060b0892a4 */ /* 0x000fe2000f8e023f */
[C---:B------:R-:W-:Y:S01]  /*0970*/  ISETP.GE.AND P4, PT, R12.reuse, UR25, PT ;  /* 0x000000190c007c0c */ /* 0x040fe2000bf86270 */
[----:B------:R-:W-:Y:S01]  /*0980*/  @!UP1 UIMAD.WIDE.U32 UR18, UR17, UR6, URZ ;  /* 0x00000006111292a5 */ /* 0x000fe2000f8e003f */
[--C-:B------:R-:W-:Y:S01]  /*0990*/  SHF.R.S32.HI R13, RZ, 0x1f, R12.reuse ;  /* 0x0000001fff0d7819 */ /* 0x100fe2000001140c */
[----:B------:R-:W-:Y:S01]  /*09a0*/  ULDC.U8 UR11, c[0x0][0x3d8] ;  /* 0x0000f600000b7ab9 */ /* 0x000fe20000000000 */
[----:B------:R-:W-:Y:S01]  /*09b0*/  @!UP1 UIMAD UR8, UR17, UR7, UR8 ;  /* 0x00000007110892a4 */ /* 0x000fe2000f8e0208 */
[C---:B------:R-:W-:Y:S01]  /*09c0*/  VIADD R2, R12.reuse, 0x30 ;  /* 0x000000300c027836 */ /* 0x040fe20000000000 */
[----:B------:R-:W-:Y:S01]  /*09d0*/  UISETP.NE.AND UP3, UPT, UR11, URZ, UPT ;  /* 0x0000003f0b00728c */ /* 0x000fe2000bf65270 */
[----:B------:R-:W-:Y:S01]  /*09e0*/  ISETP.GE.OR P6, PT, R12, UR25, P3 ;  /* 0x000000190c007c0c */ /* 0x000fe20009fc6670 */
[----:B------:R-:W-:Y:S01]  /*09f0*/  UISETP.NE.AND UP0, UPT, UR11, URZ, !UP2 ;  /* 0x0000003f0b00728c */ /* 0x000fe2000d705270 */
[----:B------:R-:W-:Y:S01]  /*0a00*/  IMAD.WIDE R10, R11, 0x40, R12 ;  /* 0x000000400b0a7825 */ /* 0x000fe200078e020c */
[----:B------:R-:W-:Y:S01]  /*0a10*/  UISETP.EQ.AND UP3, UPT, UR10, URZ, UP3 ;  /* 0x0000003f0a00728c */ /* 0x000fe20009f62270 */
[----:B------:R-:W-:Y:S01]  /*0a20*/  ISETP.GE.AND P1, PT, R2, UR25, PT ;  /* 0x0000001902007c0c */ /* 0x000fe2000bf26270 */
[----:B------:R-:W-:-:S02]  /*0a30*/  @UP1 UIMAD UR9, UR23, UR9, UR13 ;  /* 0x00000009170912a4 */ /* 0x000fc4000f8e020d */
[----:B------:R-:W-:Y:S01]  /*0a40*/  @!UP1 UIADD3 UR9, UR19, UR8, URZ ;  /* 0x0000000813099290 */ /* 0x000fe2000fffe03f */
[----:B------:R-:W-:Y:S01]  /*0a50*/  @!UP1 UMOV UR12, UR18 ;  /* 0x00000012000c9c82 */ /* 0x000fe20008000000 */
[----:B------:R-:W-:Y:S01]  /*0a60*/  @UP2 ULDC.64 UR6, c[0x0][0x2c0] ;  /* 0x0000b00000062ab9 */ /* 0x000fe20000000a00 */
[C---:B------:R-:W-:Y:S01]  /*0a70*/  IADD3 R4, P0, R0.reuse, UR12, RZ ;  /* 0x0000000c00047c10 */ /* 0x040fe2000ff1e0ff */
[----:B------:R-:W-:Y:S02]  /*0a80*/  USHF.R.S32.HI UR13, URZ, 0x1f, UR4 ;  /* 0x0000001f3f0d7899 */ /* 0x000fe40008011404 */
[----:B------:R-:W-:Y:S01]  /*0a90*/  @UP2 UIMAD UR15, UR7, UR6, URZ ;  /* 0x00000006070f22a4 */ /* 0x000fe2000f8e023f */
[----:B------:R-:W-:Y:S01]  /*0aa0*/  LEA.HI.X.SX32 R5, R0, UR9, 0x1, P0 ;  /* 0x0000000900057c11 */ /* 0x000fe200080f0eff */
[----:B------:R-:W-:Y:S01]  /*0ab0*/  @!UP2 ULDC UR8, c[0x0][0x2c4] ;  /* 0x0000b1000008aab9 */ /* 0x000fe20000000800 */
[----:B------:R-:W-:Y:S01]  /*0ac0*/  ULDC.64 UR6, c[0x0][0x2a0] ;  /* 0x0000a80000067ab9 */ /* 0x000fe20000000a00 */
[----:B------:R-:W-:Y:S01]  /*0ad0*/  @UP0 ULDC UR8, c[0x0][0x2e4] ;  /* 0x0000b90000080ab9 */ /* 0x000fe20000000800 */
[----:B------:R-:W-:Y:S01]  /*0ae0*/  @UP2 UMOV UR9, 0x1 ;  /* 0x0000000100092882 */ /* 0x000fe20000000000 */
[----:B------:R-:W-:Y:S01]  /*0af0*/  UIMAD UR13, UR13, UR6, URZ ;  /* 0x000000060d0d72a4 */ /* 0x000fe2000f8e023f */
[----:B------:R-:W-:Y:S01]  /*0b00*/  IMAD.U32 R6, RZ, RZ, UR6 ;  /* 0x00000006ff067e24 */ /* 0x000fe2000f8e00ff */
[----:B------:R-:W-:Y:S01]  /*0b10*/  @!UP2 UIMAD UR9, UR8, UR5, URZ ;  /* 0x000000050809a2a4 */ /* 0x000fe2000f8e023f */
[----:B------:R-:W-:Y:S01]  /*0b20*/  @UP3 ULDC UR6, c[0x0][0x2c4] ;  /* 0x0000b10000063ab9 */ /* 0x000fe20000000800 */
[----:B------:R-:W-:Y:S01]  /*0b30*/  @UP2 ULDC UR10, c[0x0][0x2c0] ;  /* 0x0000b000000a2ab9 */ /* 0x000fe20000000800 */
[----:B------:R-:W-:Y:S01]  /*0b40*/  @UP3 UIMAD UR6, UR17, UR6, URZ ;  /* 0x00000006110632a4 */ /* 0x000fe2000f8e023f */
[----:B------:R-:W-:Y:S01]  /*0b50*/  IMAD.WIDE.U32 R6, R6, UR4, R4 ;  /* 0x0000000406067c25 */ /* 0x000fe2000f8e0004 */
[----:B------:R-:W-:-:S02]  /*0b60*/  UIMAD UR9, UR17, UR9, URZ ;  /* 0x00000009110972a4 */ /* 0x000fc4000f8e023f */
[----:B------:R-:W-:Y:S01]  /*0b70*/  @UP3 USEL UR6, UR6, UR23, !UP1 ;  /* 0x0000001706063287 */ /* 0x000fe2000c800000 */
[C---:B------:R-:W-:Y:S01]  /*0b80*/  VIADD R5, R12.reuse, 0x10 ;  /* 0x000000100c057836 */ /* 0x040fe20000000000 */
[----:B------:R-:W-:Y:S01]  /*0b90*/  USEL UR9, UR9, URZ, !UP3 ;  /* 0x0000003f09097287 */ /* 0x000fe2000d800000 */
[----:B------:R-:W-:Y:S01]  /*0ba0*/  VIADD R4, R12, 0x20 ;  /* 0x000000200c047836 */ /* 0x000fe20000000000 */
        /* <DEDUP_REMOVED lines=8> */
[----:B------:R-:W-:Y:S01]  /*0c30*/  @!UP3 UMOV UR12, URZ ;  /* 0x0000003f000cbc82 */ /* 0x000fe20008000000 */
[----:B------:R-:W-:Y:S01]  /*0c40*/  @!UP3 UMOV UR13, URZ ;  /* 0x0000003f000dbc82 */ /* 0x000fe20008000000 */
[----:B------:R-:W-:Y:S01]  /*0c50*/  @UP3 UMOV UR12, UR6 ;  /* 0x00000006000c3c82 */ /* 0x000fe20008000000 */
[----:B------:R-:W-:Y:S01]  /*0c60*/  @UP3 USHF.R.S32.HI UR13, URZ, 0x1f, UR6 ;  /* 0x0000001f3f0d3899 */ /* 0x000fe20008011406 */
[----:B------:R-:W-:Y:S01]  /*0c70*/  VIADD R9, R7, UR7 ;  /* 0x0000000707097c36 */ /* 0x000fe20008000000 */
[----:B------:R-:W-:-:S02]  /*0c80*/  USHF.R.S32.HI UR4, URZ, 0x1f, UR14 ;  /* 0x0000001f3f047899 */ /* 0x000fc4000801140e */
        /* <DEDUP_REMOVED lines=16> */
.L_x_1109:
[----:B------:R-:W-:Y:S05]  /*0d90*/  BSYNC B0 ;  /* 0x0000000000007941 */ /* 0x000fea0003800000 */
.L_x_1108:
        /* <DEDUP_REMOVED lines=19> */
.L_x_1111:
[----:B------:R-:W-:Y:S05]  /*0ed0*/  BSYNC B0 ;  /* 0x0000000000007941 */ /* 0x000fea0003800000 */
.L_x_1110:
        /* <DEDUP_REMOVED lines=17> */
.L_x_1113:
[----:B------:R-:W-:Y:S05]  /*0ff0*/  BSYNC B0 ;  /* 0x0000000000007941 */ /* 0x000fea0003800000 */
.L_x_1112:
        /* <DEDUP_REMOVED lines=16> */
.L_x_1115:
[----:B------:R-:W-:Y:S05]  /*1100*/  BSYNC B0 ;  /* 0x0000000000007941 */ /* 0x000fea0003800000 */
.L_x_1114:
        /* <DEDUP_REMOVED lines=10> */
.L_x_1117:
[----:B------:R-:W-:Y:S05]  /*11b0*/  BSYNC B0 ;  /* 0x0000000000007941 */ /* 0x000fea0003800000 */
.L_x_1116:
        /* <DEDUP_REMOVED lines=10> */
.L_x_1119:
[----:B------:R-:W-:Y:S05]  /*1260*/  BSYNC B0 ;  /* 0x0000000000007941 */ /* 0x000fea0003800000 */
.L_x_1118:
        /* <DEDUP_REMOVED lines=10> */
.L_x_1121:
[----:B------:R-:W-:Y:S05]  /*1310*/  BSYNC B0 ;  /* 0x0000000000007941 */ /* 0x000fea0003800000 */
.L_x_1120:
        /* <DEDUP_REMOVED lines=10> */
.L_x_1107:
[----:B------:R-:W1:Y:S01]  /*13c0*/  LDC R7, c[0x0][0x278] ;  /* 0x00009e00ff077b82 */ /* 0x000e620000000800 */
[----:B------:R-:W2:Y:S01]  /*13d0*/  S2R R11, SR_CTAID.Z ;  /* 0x00000000000b7919 */ /* 0x000ea20000002700 */
[----:B------:R-:W-:Y:S01]  /*13e0*/  IMAD.MOV.U32 R4, RZ, RZ, RZ ;  /* 0x000000ffff047224 */ /* 0x000fe200078e00ff */
[----:B------:R-:W-:Y:S01]  /*13f0*/  UISETP.NE.AND UP0, UPT, UR23, -0x1, UPT ;  /* 0xffffffff1700788c */ /* 0x000fe2000bf05270 */
[----:B------:R-:W-:Y:S01]  /*1400*/  IMAD.U32 R29, RZ, RZ, UR24 ;  /* 0x00000018ff1d7e24 */ /* 0x000fe2000f8e00ff */
[----:B------:R-:W-:Y:S02]  /*1410*/  UIADD3 UR5, -UR14, UR25, URZ ;  /* 0x000000190e057290 */ /* 0x000fe4000fffe13f */
[----:B------:R-:W-:-:S04]  /*1420*/  UIADD3 UR32, UR33, -0x1, URZ ;  /* 0xffffffff21207890 */ /* 0x000fc8000fffe03f */
[----:B------:R-:W-:-:S03]  /*1430*/  UIMAD UR16, UR32, -0x40, UR15 ;  /* 0xffffffc0201078a4 */ /* 0x000fc6000f8e020f */
[----:B------:R-:W-:Y:S01]  /*1440*/  @UP0 ULDC.64 UR6, c[0x0][0x240] ;  /* 0x0000900000060ab9 */ /* 0x000fe20000000a00 */
[----:B------:R-:W-:Y:S02]  /*1450*/  @!UP0 USHF.R.S32.HI UR9, URZ, 0x1f, UR17 ;  /* 0x0000001f3f098899 */ /* 0x000fe40008011411 */
[----:B------:R-:W-:-:S04]  /*1460*/  @UP0 UIMAD.WIDE.U32 UR20, UR23, UR6, URZ ;  /* 0x00000006171402a5 */ /* 0x000fc8000f8e003f */
        /* <DEDUP_REMOVED lines=8> */
[----:B------:R-:W-:-:S02]  /*14f0*/  USHF.R.S32.HI UR9, URZ, 0x1f, UR4 ;  /* 0x0000001f3f097899 */ /* 0x000fc40008011404 */
[----:B------:R-:W-:Y:S01]  /*1500*/  @!UP0 UIADD3 UR8, UR27, UR7, URZ ;  /* 0x000000071b088290 */ /* 0x000fe2000fffe03f */
[----:B------:R-:W-:Y:S02]  /*1510*/  @!UP0 UMOV UR20, UR26 ;  /* 0x0000001a00148c82 */ /* 0x000fe40008000000 */
[----:B------:R-:W-:Y:S01]  /*1520*/  ULDC.64 UR6, c[0x0][0x258] ;  /* 0x0000960000067ab9 */ /* 0x000fe20000000a00 */
[----:B------:R-:W-:Y:S01]  /*1530*/  UISETP.NE.AND UP0, UPT, UR10, -0x1, UPT ;  /* 0xffffffff0a00788c */ /* 0x000fe2000bf05270 */
[----:B------:R-:W-:Y:S01]  /*1540*/  IMAD.U32 R22, RZ, RZ, UR6 ;  /* 0x00000006ff167e24 */ /* 0x000fe2000f8e00ff */
[----:B------:R-:W-:Y:S01]  /*1550*/  UIMAD UR9, UR9, UR6, URZ ;  /* 0x00000006090972a4 */ /* 0x000fe2000f8e023f */
[----:B-1----:R-:W1:Y:S02]  /*1560*/  MUFU.RCP R8, R9 ;  /* 0x0000000900087308 */ /* 0x002e640000001000 */
[----:B------:R-:W-:Y:S01]  /*1570*/  UMOV UR6, 0x400 ;  /* 0x0000040000067882 */ /* 0x000fe20000000000 */
[----:B------:R-:W-:-:S05]  /*1580*/  UIMAD UR7, UR4, UR7, UR9 ;  /* 0x00000007040772a4 */ /* 0x000fca000f8e0209 */
[----:B------:R-:W-:Y:S02]  /*1590*/  @UP0 UIADD3 UR21, UR18, UR10, URZ ;  /* 0x0000000a12150290 */ /* 0x000fe4000fffe03f */
[----:B------:R-:W-:Y:S01]  /*15a0*/  @UP0 UIADD3 UR10, UR18, UR10, URZ ;  /* 0x0000000a120a0290 */ /* 0x000fe2000fffe03f */
[----:B-1----:R-:W-:-:S04]  /*15b0*/  VIADD R8, R8, 0xffffffe ;  /* 0x0ffffffe08087836 */ /* 0x002fc80000000000 */
[----:B------:R-:W1:Y:S02]  /*15c0*/  F2I.FTZ.U32.TRUNC.NTZ R5, R8 ;  /* 0x0000000800057305 */ /* 0x000e64000021f000 */
[----:B-1----:R-:W-:-:S04]  /*15d0*/  IMAD.MOV R0, RZ, RZ, -R5 ;  /* 0x000000ffff007224 */ /* 0x002fc800078e0a05 */
[----:B------:R-:W-:-:S04]  /*15e0*/  IMAD R3, R0, R10, RZ ;  /* 0x0000000a00037224 */ /* 0x000fc800078e02ff */
[----:B------:R-:W-:Y:S01]  /*15f0*/  IMAD.HI.U32 R4, R5, R3, R4 ;  /* 0x0000000305047227 */ /* 0x000fe200078e0004 */
[----:B------:R-:W-:-:S04]  /*1600*/  LEA.HI R5, R21, R2, RZ, 0x3 ;  /* 0x0000000215057211 */ /* 0x000fc800078f18ff */
[----:B------:R-:W-:Y:S01]  /*1610*/  SHF.R.S32.HI R16, RZ, 0x3, R5 ;  /* 0x00000003ff107819 */ /* 0x000fe20000011405 */
[----:B------:R-:W-:Y:S01]  /*1620*/  IMAD.HI.U32 R15, R4, R11, RZ ;  /* 0x0000000b040f7227 */ /* 0x000fe200078e00ff */
[----:B------:R-:W-:Y:S02]  /*1630*/  LOP3.LUT R5, R5, 0xfffffff8, RZ, 0xc0, !PT ;  /* 0xfffffff805057812 */ /* 0x000fe400078ec0ff */
[C---:B------:R-:W-:Y:S01]  /*1640*/  ISETP.GE.AND P1, PT, R16.reuse, UR5, PT ;  /* 0x0000000510007c0c */ /* 0x040fe2000bf26270 */
[C---:B------:R-:W-:Y:S01]  /*1650*/  VIADD R0, R16.reuse, 0x10 ;  /* 0x0000001010007836 */ /* 0x040fe20000000000 */
[--C-:B------:R-:W-:Y:S01]  /*1660*/  SHF.R.S32.HI R17, RZ, 0x1f, R16.reuse ;  /* 0x0000001fff117819 */ /* 0x100fe20000011410 */
[C---:B------:R-:W-:Y:S02]  /*1670*/  IMAD.SHL.U32 R3, R16.reuse, 0x40, RZ ;  /* 0x0000004010037824 */ /* 0x040fe400078e00ff */
[----:B------:R-:W-:Y:S01]  /*1680*/  VIADD R14, R16, 0x20 ;  /* 0x00000020100e7836 */ /* 0x000fe20000000000 */
[C---:B------:R-:W-:Y:S01]  /*1690*/  ISETP.GE.AND P4, PT, R0.reuse, UR5, PT ;  /* 0x0000000500007c0c */ /* 0x040fe2000bf86270 */
[----:B------:R-:W-:Y:S01]  /*16a0*/  IMAD.WIDE R28, R29, 0x40, R16 ;  /* 0x000000401d1c7825 */ /* 0x000fe200078e0210 */
[----:B------:R-:W-:-:S02]  /*16b0*/  ISETP.GE.AND P6, PT, R0, UR16, PT ;  /* 0x0000001000007c0c */ /* 0x000fc4000bfc6270 */
[----:B------:R-:W-:Y:S01]  /*16c0*/  ISETP.GE.AND P5, PT, R0, UR16, PT ;  /* 0x0000001000007c0c */ /* 0x000fe2000bfa6270 */
[----:B------:R-:W-:Y:S01]  /*16d0*/  IMAD.MOV R0, RZ, RZ, -R15 ;  /* 0x000000ffff007224 */ /* 0x000fe200078e0a0f */
[----:B------:R-:W-:-:S03]  /*16e0*/  LOP3.LUT R3, R3, 0x1c0, RZ, 0xc0, !PT ;  /* 0x000001c003037812 */ /* 0x000fc600078ec0ff */
[----:B------:R-:W-:Y:S02]  /*16f0*/  IMAD R11, R10, R0, R11 ;  /* 0x000000000a0b7224 */ /* 0x000fe400078e020b */
[----:B------:R-:W-:Y:S02]  /*1700*/  IMAD.IADD R0, R2, 0x1, -R5 ;  /* 0x0000000102007824 */ /* 0x000fe400078e0a05 */
[----:B------:R-:W1:Y:S01]  /*1710*/  @!P1 LDC.64 R4, c[0x0][0x240] ;  /* 0x00009000ff049b82 */ /* 0x000e620000000a00 */
[----:B------:R-:W-:Y:S01]  /*1720*/  ISETP.GT.U32.AND P2, PT, R10, R11, PT ;  /* 0x0000000b0a00720c */ /* 0x000fe20003f44070 */
[----:B------:R-:W-:Y:S01]  /*1730*/  IMAD.SHL.U32 R18, R0, 0x8, RZ ;  /* 0x0000000800127824 */ /* 0x000fe200078e00ff */
[----:B------:R-:W2:Y:S04]  /*1740*/  @!P4 S2R R20, SR_CgaCtaId ;  /* 0x000000000014c919 */ /* 0x000ea80000008800 */
[----:B------:R-:W-:-:S02]  /*1750*/  LOP3.LUT R8, R3, 0x38, R18, 0xf8, !PT ;  /* 0x0000003803087812 */ /* 0x000fc400078ef812 */
[----:B------:R-:W-:Y:S02]  /*1760*/  SHF.R.U32.HI R3, RZ, 0x3, R3 ;  /* 0x00000003ff037819 */ /* 0x000fe40000011603 */
[----:B------:R-:W-:Y:S02]  /*1770*/  SHF.R.S32.HI R19, RZ, 0x1f, R18 ;  /* 0x0000001fff137819 */ /* 0x000fe40000011412 */
[----:B------:R-:W-:Y:S01]  /*1780*/  IADD3 R12, P0, R18, UR20, RZ ;  /* 0x00000014120c7c10 */ /* 0x000fe2000ff1e0ff */
[----:B------:R-:W-:Y:S01]  /*1790*/  @!P2 IMAD.IADD R11, R11, 0x1, -R10 ;  /* 0x000000010b0ba824 */ /* 0x000fe200078e0a0a */
[----:B------:R-:W-:Y:S01]  /*17a0*/  LOP3.LUT R3, R8, R3, RZ, 0x3c, !PT ;  /* 0x0000000308037212 */ /* 0x000fe200078e3cff */
[----:B------:R-:W-:Y:S01]  /*17b0*/  @!P2 VIADD R15, R15, 0x1 ;  /* 0x000000010f0fa836 */ /* 0x000fe20000000000 */
[----:B------:R-:W-:Y:S01]  /*17c0*/  IADD3.X R13, R19, UR8, RZ, P0, !PT ;  /* 0x00000008130d7c10 */ /* 0x000fe200087fe4ff */
[----:B------:R-:W3:Y:S01]  /*17d0*/  @!P1 LDC.64 R8, c[0x0][0x210] ;  /* 0x00008400ff089b82 */ /* 0x000ee20000000a00 */
[----:B------:R-:W-:Y:S01]  /*17e0*/  ISETP.GE.U32.AND P3, PT, R11, R10, PT ;  /* 0x0000000a0b00720c */ /* 0x000fe20003f66070 */
[----:B------:R-:W-:Y:S01]  /*17f0*/  @UP0 ULDC.64 UR8, c[0x0][0x248] ;  /* 0x0000920000080ab9 */ /* 0x000fe20000000a00 */
[----:B------:R-:W-:Y:S01]  /*1800*/  LOP3.LUT R11, R7, UR4, RZ, 0x3c, !PT ;  /* 0x00000004070b7c12 */ /* 0x000fe2000f8e3cff */
[----:B------:R-:W-:Y:S01]  /*1810*/  IMAD.WIDE.U32 R22, R22, UR4, R12 ;  /* 0x0000000416167c25 */ /* 0x000fe2000f8e000c */
[----:B------:R-:W-:Y:S01]  /*1820*/  LEA.HI R12, R21, R2, RZ, 0x6 ;  /* 0x00000002150c7211 */ /* 0x000fe200078f30ff */
[----:B------:R-:W-:Y:S01]  /*1830*/  @UP0 UIMAD.WIDE.U32 UR26, UR21, UR8, URZ ;  /* 0x00000008151a02a5 */ /* 0x000fe2000f8e003f */
[----:B------:R-:W-:Y:S01]  /*1840*/  ISETP.GE.AND P0, PT, R11, RZ, PT ;  /* 0x000000ff0b00720c */ /* 0x000fe20003f06270 */
[----:B------:R-:W4:Y:S01]  /*1850*/  S2UR UR4, SR_CgaCtaId ;  /* 0x00000000000479c3 */ /* 0x000f220000008800 */
[----:B-1----:R-:W-:Y:S01]  /*1860*/  @!P1 IMAD R10, R29, R4, RZ ;  /* 0x000000041d0a9224 */ /* 0x002fe200078e02ff */
[----:B------:R-:W-:Y:S01]  /*1870*/  ISETP.NE.AND P2, PT, R7, RZ, PT ;  /* 0x000000ff0700720c */ /* 0x000fe20003f45270 */
[----:B------:R-:W-:Y:S01]  /*1880*/  VIADD R25, R23, UR7 ;  /* 0x0000000717197c36 */ /* 0x000fe20008000000 */
[----:B------:R-:W-:Y:S01]  /*1890*/  @!P4 MOV R11, 0x400 ;  /* 0x00000400000bc802 */ /* 0x000fe20000000f00 */
[----:B------:R-:W-:Y:S01]  /*18a0*/  @!P1 IMAD.MOV.U32 R24, RZ, RZ, R22 ;  /* 0x000000ffff189224 */ /* 0x000fe200078e0016 */
[----:B------:R-:W-:Y:S01]  /*18b0*/  @UP0 UIMAD UR21, UR21, UR9, URZ ;  /* 0x00000009151502a4 */ /* 0x000fe2000f8e023f */
[----:B------:R-:W-:-:S02]  /*18c0*/  @!P1 IMAD R10, R28, R5, R10 ;  /* 0x000000051c0a9224 */ /* 0x000fc400078e020a */
[----:B------:R-:W-:Y:S01]  /*18d0*/  @!P1 IMAD.WIDE.U32 R26, R28, R4, R24 ;  /* 0x000000041c1a9225 */ /* 0x000fe200078e0018 */
[----:B--2---:R-:W-:Y:S01]  /*18e0*/  @!P4 LEA R20, R20, R11, 0x18 ;  /* 0x0000000b1414c211 */ /* 0x004fe200078ec0ff */
[----:B------:R-:W1:Y:S01]  /*18f0*/  @!P4 LDC.64 R4, c[0x0][0x240] ;  /* 0x00009000ff04cb82 */ /* 0x000e620000000a00 */
[----:B------:R-:W-:Y:S01]  /*1900*/  @UP0 UIADD3 UR21, UR27, UR21, URZ ;  /* 0x000000151b150290 */ /* 0x000fe2000fffe03f */
[----:B------:R-:W-:Y:S02]  /*1910*/  IMAD.SHL.U32 R12, R12, 0x8, RZ ;  /* 0x000000080c0c7824 */ /* 0x000fe400078e00ff */
[----:B------:R-:W-:Y:S01]  /*1920*/  @P3 VIADD R15, R15, 0x1 ;  /* 0x000000010f0f3836 */ /* 0x000fe20000000000 */
[----:B------:R-:W-:Y:S01]  /*1930*/  ISETP.GE.AND P3, PT, R14, UR5, PT ;  /* 0x000000050e007c0c */ /* 0x000fe2000bf66270 */
[----:B------:R-:W-:Y:S01]  /*1940*/  @!P1 IMAD.IADD R10, R27, 0x1, R10 ;  /* 0x000000011b0a9824 */ /* 0x000fe200078e020a */
[----:B------:R-:W-:Y:S01]  /*1950*/  LOP3.LUT R3, R3, 0xfffffe00, R12, 0xf8, !PT ;  /* 0xfffffe0003037812 */ /* 0x000fe200078ef80c */
[----:B------:R-:W-:Y:S01]  /*1960*/  @!P0 IMAD.MOV R15, RZ, RZ, -R15 ;  /* 0x000000ffff0f8224 */ /* 0x000fe200078e0a0f */
[----:B------:R-:W2:Y:S01]  /*1970*/  @!P4 LDC.64 R12, c[0x0][0x210] ;  /* 0x00008400ff0ccb82 */ /* 0x000ea20000000a00 */
[----:B---3--:R-:W-:Y:S01]  /*1980*/  @!P1 LEA R30, P0, R26, R8, 0x1 ;  /* 0x000000081a1e9211 */ /* 0x008fe200078008ff */
[----:B------:R-:W-:Y:S01]  /*1990*/  @!P4 IMAD.MOV.U32 R36, RZ, RZ, R22 ;  /* 0x000000ffff24c224 */ /* 0x000fe200078e0016 */
[----:B------:R-:W-:Y:S01]  /*19a0*/  @!P2 LOP3.LUT R15, RZ, R7, RZ, 0x33, !PT ;  /* 0x00000007ff0fa212 */ /* 0x000fe200078e33ff */
[----:B------:R-:W-:Y:S01]  /*19b0*/  VIADD R7, R16, 0x30 ;  /* 0x0000003010077836 */ /* 0x000fe20000000000 */
[----:B------:R-:W-:Y:S01]  /*19c0*/  @!P1 LEA.HI.X R31, R26, R9, R10, 0x1, P0 ;  /* 0x000000091a1f9211 */ /* 0x000fe200000f0c0a */
[----:B----4-:R-:W-:Y:S01]  /*19d0*/  ULEA UR4, UR4, UR6, 0x18 ;  /* 0x0000000604047291 */ /* 0x010fe2000f8ec03f */
[----:B------:R-:W-:Y:S01]  /*19e0*/  @!P4 IADD3 R8, P0, R28, 0x10, RZ ;  /* 0x000000101c08c810 */ /* 0x000fe20007f1e0ff */
[----:B------:R-:W-:Y:S01]  /*19f0*/  @!P4 IMAD.MOV.U32 R37, RZ, RZ, R25 ;  /* 0x000000ffff25c224 */ /* 0x000fe200078e0019 */
[----:B------:R-:W-:Y:S01]  /*1a00*/  ISETP.GE.AND P2, PT, R7, UR5, PT ;  /* 0x0000000507007c0c */ /* 0x000fe2000bf46270 */
[----:B------:R-:W3:Y:S01]  /*1a10*/  @!P3 S2R R27, SR_CgaCtaId ;  /* 0x00000000001bb919 */ /* 0x000ee20000008800 */
[----:B------:R-:W4:Y:S01]  /*1a20*/  @!P3 LDC.64 R10, c[0x0][0x240] ;  /* 0x00009000ff0abb82 */ /* 0x000f220000000a00 */
[----:B------:R-:W-:Y:S01]  /*1a30*/  @!P4 IMAD.X R9, RZ, RZ, R29, P0 ;  /* 0x000000ffff09c224 */ /* 0x000fe200000e061d */
[----:B------:R-:W-:Y:S01]  /*1a40*/  LEA R199, R3, UR4, 0x1 ;  /* 0x0000000403c77c11 */ /* 0x000fe2000f8e08ff */
[----:B------:R-:W-:Y:S01]  /*1a50*/  @UP0 ULDC.64 UR6, c[0x0][0x250] ;  /* 0x0000940000060ab9 */ /* 0x000fe20000000a00 */
[----:B-1----:R-:W-:Y:S01]  /*1a60*/  @!P4 IMAD.WIDE.U32 R36, R8, R4, R36 ;  /* 0x000000040824c225 */ /* 0x002fe200078e0024 */
[----:B------:R-:W-:-:S02]  /*1a70*/  @UP0 UIMAD.WIDE.U32 UR34, UR10, UR6, URZ ;  /* 0x000000060a2202a5 */ /* 0x000fc4000f8e003f */
[----:B------:R-:W-:Y:S01]  /*1a80*/  @!PT LDS RZ, [RZ] ;  /* 0x00000000fffff984 */ /* 0x000fe20000000800 */
[----:B------:R-:W-:Y:S01]  /*1a90*/  @!PT LDS RZ, [RZ] ;  /* 0x00000000fffff984 */ /* 0x000fe20000000800 */
[----:B------:R-:W-:Y:S01]  /*1aa0*/  @!PT LDS RZ, [RZ] ;  /* 0x00000000fffff984 */ /* 0x000fe20000000800 */
[----:B------:R-:W-:Y:S01]  /*1ab0*/  @!P1 LDGSTS.E.BYPASS.LTC128B.128 [R199], desc[UR28][R30.64] ;  /* 0x000000001ec79fae */ /* 0x000fe2000b901d5c */
[----:B------:R-:W-:Y:S01]  /*1ac0*/  @!P4 IMAD R9, R9, R4, RZ ;  /* 0x000000040909c224 */ /* 0x000fe200078e02ff */
[----:B------:R-:W-:Y:S02]  /*1ad0*/  @UP0 UIMAD UR10, UR10, UR7, URZ ;  /* 0x000000070a0a02a4 */ /* 0x000fe4000f8e023f */
[----:B------:R-:W-:Y:S01]  /*1ae0*/  @!P1 LDGSTS.E.BYPASS.LTC128B.128 [R199+0x2000], desc[UR28][R30.64+0x80] ;  /* 0x020000801ec79fae */ /* 0x000fe2000b901d5c */
[----:B------:R-:W-:Y:S01]  /*1af0*/  @!P4 IMAD R32, R8, R5, R9 ;  /* 0x000000050820c224 */ /* 0x000fe200078e0209 */
[----:B------:R-:W-:Y:S01]  /*1b00*/  @UP0 UIADD3 UR19, UR35, UR10, URZ ;  /* 0x0000000a23130290 */ /* 0x000fe2000fffe03f */
[----:B------:R-:W1:Y:S01]  /*1b10*/  @!P3 LDC.64 R8, c[0x0][0x210] ;  /* 0x00008400ff08bb82 */ /* 0x000e620000000a00 */
[----:B------:R5:W-:Y:S01]  /*1b20*/  @!P1 LDGSTS.E.BYPASS.LTC128B.128 [R199+0x4000], desc[UR28][R30.64+0x100] ;  /* 0x040001001ec79fae */ /* 0x000be2000b901d5c */
[----:B------:R-:W-:Y:S01]  /*1b30*/  @!P4 IMAD.IADD R32, R37, 0x1, R32 ;  /* 0x000000012520c824 */ /* 0x000fe200078e0220 */
[C---:B--2---:R-:W-:Y:S01]  /*1b40*/  @!P4 LEA R34, P1, R36.reuse, R12, 0x1 ;  /* 0x0000000c2422c211 */ /* 0x044fe200078208ff */
[----:B------:R-:W-:Y:S01]  /*1b50*/  @UP0 UMOV UR20, UR34 ;  /* 0x0000002200140c82 */ /* 0x000fe20008000000 */
[----:B------:R-:W2:Y:S02]  /*1b60*/  @!P2 S2R R26, SR_CgaCtaId ;  /* 0x00000000001aa919 */ /* 0x000ea40000008800 */
[----:B------:R-:W-:Y:S01]  /*1b70*/  @!P4 LEA.HI.X R35, R36, R13, R32, 0x1, P1 ;  /* 0x0000000d2423c211 */ /* 0x000fe200008f0c20 */
[----:B------:R-:W1:Y:S01]  /*1b80*/  @!P2 LDC.64 R4, c[0x0][0x240] ;  /* 0x00009000ff04ab82 */ /* 0x000e620000000a00 */
[----:B------:R-:W-:-:S02]  /*1b90*/  @!P3 MOV R32, 0x400 ;  /* 0x000004000020b802 */ /* 0x000fc40000000f00 */
[C---:B------:R-:W-:Y:S02]  /*1ba0*/  @!P2 IADD3 R12, P1, R28.reuse, 0x30, RZ ;  /* 0x000000301c0ca810 */ /* 0x040fe40007f3e0ff */
[----:B-----5:R-:W-:Y:S02]  /*1bb0*/  @!P3 IADD3 R30, P0, R28, 0x20, RZ ;  /* 0x000000201c1eb810 */ /* 0x020fe40007f1e0ff */
[----:B---3--:R-:W-:-:S03]  /*1bc0*/  @!P3 LEA R28, R27, R32, 0x18 ;  /* 0x000000201b1cb211 */ /* 0x008fc600078ec0ff */
[--C-:B------:R-:W-:Y:S01]  /*1bd0*/  @!P3 IMAD.X R13, RZ, RZ, R29.reuse, P0 ;  /* 0x000000ffff0db224 */ /* 0x100fe200000e061d */
[----:B------:R-:W-:Y:S01]  /*1be0*/  PLOP3.LUT P0, PT, PT, PT, UP0, 0x80, 0x0 ;  /* 0x000000000000781c */ /* 0x000fe20003f0f008 */
[----:B------:R-:W-:Y:S02]  /*1bf0*/  @!P2 IMAD.X R29, RZ, RZ, R29, P1 ;  /* 0x000000ffff1da224 */ /* 0x000fe400008e061d */
[----:B----4-:R-:W-:-:S04]  /*1c00*/  @!P3 IMAD R13, R13, R10, RZ ;  /* 0x0000000a0d0db224 */ /* 0x010fc800078e02ff */
[----:B------:R-:W-:-:S06]  /*1c10*/  @!P3 IMAD R27, R30, R11, R13 ;  /* 0x0000000b1e1bb224 */ /* 0x000fcc00078e020d */
[----:B--2---:R-:W-:Y:S05]  /*1c20*/  @P0 BRA `(.L_x_1122) ;  /* 0x0000000000340947 */ /* 0x004fea0003800000 */
        /* <DEDUP_REMOVED lines=13> */
.L_x_1122:
        /* <DEDUP_REMOVED lines=14> */
.L_x_1123:
[----:B------:R-:W-:Y:S01]  /*1de0*/  @!P3 IMAD.MOV.U32 R23, RZ, RZ, R25 ;  /* 0x000000ffff17b224 */ /* 0x000fe200078e0019 */
[----:B------:R-:W-:Y:S01]  /*1df0*/  ULDC.64 UR10, c[0x0][0x260] ;  /* 0x00009800000a7ab9 */ /* 0x000fe20000000a00 */
[----:B------:R-:W-:Y:S01]  /*1e00*/  IMAD R13, R17, UR8, RZ ;  /* 0x00000008110d7c24 */ /* 0x000fe2000f8e02ff */
[----:B------:R-:W-:Y:S01]  /*1e10*/  USHF.L.U64.HI UR18, UR8, 0x6, UR9 ;  /* 0x0000000608127899 */ /* 0x000fe20008010209 */
[----:B------:R-:W-:Y:S01]  /*1e20*/  @!P3 IMAD.WIDE.U32 R30, R30, R10, R22 ;  /* 0x0000000a1e1eb225 */ /* 0x000fe200078e0016 */
[----:B------:R-:W-:Y:S01]  /*1e30*/  @!P2 MOV R23, 0x400 ;  /* 0x000004000017a802 */ /* 0x000fe20000000f00 */
[----:B------:R-:W2:Y:S01]  /*1e40*/  @!P2 LDC.64 R10, c[0x0][0x210] ;  /* 0x00008400ff0aab82 */ /* 0x000ea20000000a00 */
[----:B------:R-:W-:Y:S01]  /*1e50*/  USHF.R.S32.HI UR17, URZ, 0x1f, UR32 ;  /* 0x0000001f3f117899 */ /* 0x000fe20008011420 */
[----:B------:R-:W-:Y:S01]  /*1e60*/  IMAD.WIDE.U32 R32, R16, UR8, R18 ;  /* 0x0000000810207c25 */ /* 0x000fe2000f8e0012 */
[----:B------:R-:W-:Y:S01]  /*1e70*/  @!P2 LEA R26, R26, R23, 0x18 ;  /* 0x000000171a1aa211 */ /* 0x000fe200078ec0ff */
[----:B------:R-:W-:Y:S01]  /*1e80*/  UIADD3 UR13, UR15, -UR13, -UR25 ;  /* 0x8000000d0f0d7290 */ /* 0x000fe2000fffe819 */
[----:B------:R-:W-:Y:S01]  /*1e90*/  SHF.R.S32.HI R81, RZ, 0x5, R81 ;  /* 0x00000005ff517819 */ /* 0x000fe20000011451 */
[----:B------:R-:W-:Y:S01]  /*1ea0*/  IMAD R13, R16, UR9, R13 ;  /* 0x00000009100d7c24 */ /* 0x000fe2000f8e020d */
[----:B------:R-:W-:Y:S01]  /*1eb0*/  IADD3 R200, P0, R32, UR26, RZ ;  /* 0x0000001a20c87c10 */ /* 0x000fe2000ff1e0ff */
[----:B------:R-:W-:Y:S01]  /*1ec0*/  @!P2 IMAD.MOV.U32 R36, RZ, RZ, R22 ;  /* 0x000000ffff24a224 */ /* 0x000fe200078e0016 */
[----:B-1----:R-:W-:Y:S01]  /*1ed0*/  @!P3 LEA R32, P1, R30, R8, 0x1 ;  /* 0x000000081e20b211 */ /* 0x002fe200078208ff */
[----:B------:R-:W-:Y:S01]  /*1ee0*/  @!P2 IMAD.MOV.U32 R37, RZ, RZ, R25 ;  /* 0x000000ffff25a224 */ /* 0x000fe200078e0019 */
[----:B------:R-:W-:Y:S01]  /*1ef0*/  IADD3.X R201, R33, UR21, R13, P0, !PT ;  /* 0x0000001521c97c10 */ /* 0x000fe200087fe40d */
[-C--:B------:R-:W-:Y:S01]  /*1f00*/  @!P2 IMAD R29, R29, R4.reuse, RZ ;  /* 0x000000041d1da224 */ /* 0x080fe200078e02ff */
[----:B------:R-:W-:Y:S01]  /*1f10*/  ISETP.GE.AND P0, PT, R16, UR16, PT ;  /* 0x0000001010007c0c */ /* 0x000fe2000bf06270 */
[----:B------:R-:W-:Y:S01]  /*1f20*/  @!P3 IMAD.IADD R24, R31, 0x1, R27 ;  /* 0x000000011f18b824 */ /* 0x000fe200078e021b */
[----:B------:R-:W-:Y:S01]  /*1f30*/  USHF.L.U32 UR21, UR8, 0x6, URZ ;  /* 0x0000000608157899 */ /* 0x000fe2000800063f */
[C---:B------:R-:W-:Y:S01]  /*1f40*/  @!P2 IMAD R5, R12.reuse, R5, R29 ;  /* 0x000000050c05a224 */ /* 0x040fe200078e021d */
[----:B------:R-:W-:Y:S01]  /*1f50*/  UIMAD.WIDE.U32 UR26, UR8, 0x20, URZ ;  /* 0x00000020081a78a5 */ /* 0x000fe2000f8e003f */
[----:B------:R-:W-:Y:S01]  /*1f60*/  @!P2 IMAD.WIDE.U32 R36, R12, R4, R36 ;  /* 0x000000040c24a225 */ /* 0x000fe200078e0024 */
[----:B------:R-:W-:-:S02]  /*1f70*/  @!P3 LEA.HI.X R33, R30, R9, R24, 0x1, P1 ;  /* 0x000000091e21b211 */ /* 0x000fc400008f0c18 */
[----:B------:R-:W-:Y:S01]  /*1f80*/  LEA.HI R24, R21, R2, RZ, 0x4 ;  /* 0x0000000215187211 */ /* 0x000fe200078f20ff */
[----:B------:R-:W-:Y:S01]  /*1f90*/  @!P2 IMAD.IADD R4, R37, 0x1, R5 ;  /* 0x000000012504a824 */ /* 0x000fe200078e0205 */
[----:B------:R-:W-:Y:S01]  /*1fa0*/  @!P6 MOV R21, 0x400 ;  /* 0x000004000015e802 */ /* 0x000fe20000000f00 */
[C---:B------:R-:W-:Y:S01]  /*1fb0*/  @!P4 IMAD R13, R3.reuse, 0x2, R20 ;  /* 0x00000002030dc824 */ /* 0x040fe200078e0214 */
[C---:B--2---:R-:W-:Y:S01]  /*1fc0*/  @!P2 LEA R30, P1, R36.reuse, R10, 0x1 ;  /* 0x0000000a241ea211 */ /* 0x044fe200078208ff */
[----:B------:R-:W1:Y:S01]  /*1fd0*/  @!P0 S2R R9, SR_CgaCtaId ;  /* 0x0000000000098919 */ /* 0x000e620000008800 */
[----:B------:R-:W-:Y:S01]  /*1fe0*/  SHF.R.S32.HI R10, RZ, 0x1f, R15 ;  /* 0x0000001fff0a7819 */ /* 0x000fe2000001140f */
[----:B------:R-:W-:Y:S01]  /*1ff0*/  @!P3 IMAD R23, R3, 0x2, R28 ;  /* 0x000000020317b824 */ /* 0x000fe200078e021c */
[----:B------:R-:W-:Y:S01]  /*2000*/  @!P2 LEA.HI.X R31, R36, R11, R4, 0x1, P1 ;  /* 0x0000000b241fa211 */ /* 0x000fe200008f0c04 */
[----:B------:R-:W-:Y:S01]  /*2010*/  @!PT LDS RZ, [RZ] ;  /* 0x00000000fffff984 */ /* 0x000fe20000000800 */
[----:B------:R-:W-:Y:S01]  /*2020*/  @!PT LDS RZ, [RZ] ;  /* 0x00000000fffff984 */ /* 0x000fe20000000800 */
[----:B------:R-:W-:Y:S01]  /*2030*/  @!PT LDS RZ, [RZ] ;  /* 0x00000000fffff984 */ /* 0x000fe20000000800 */
[----:B------:R-:W-:Y:S01]  /*2040*/  @!P4 LDGSTS.E.BYPASS.LTC128B.128 [R13+0x800], desc[UR28][R34.64] ;  /* 0x00800000220dcfae */ /* 0x000fe2000b901d5c */
[----:B------:R-:W2:Y:S01]  /*2050*/  @!P0 LDC.64 R4, c[0x0][0x218] ;  /* 0x00008600ff048b82 */ /* 0x000ea20000000a00 */
[----:B------:R-:W-:Y:S01]  /*2060*/  IMAD R8, R10, UR10, RZ ;  /* 0x0000000a0a087c24 */ /* 0x000fe2000f8e02ff */
[----:B------:R-:W-:Y:S01]  /*2070*/  ISETP.GE.AND P1, PT, R7, UR16, PT ;  /* 0x0000001007007c0c */ /* 0x000fe2000bf26270 */
[----:B------:R-:W-:Y:S01]  /*2080*/  @!P4 LDGSTS.E.BYPASS.LTC128B.128 [R13+0x2800], desc[UR28][R34.64+0x80] ;  /* 0x02800080220dcfae */ /* 0x000fe2000b901d5c */
[C---:B------:R-:W-:Y:S01]  /*2090*/  IMAD.WIDE.U32 R200, R15.reuse, UR10, R200 ;  /* 0x0000000a0fc87c25 */ /* 0x040fe2000f8e00c8 */
[----:B------:R-:W-:Y:S01]  /*20a0*/  UIMAD UR10, UR18, UR32, URZ ;  /* 0x00000020120a72a4 */ /* 0x000fe2000f8e023f */
[----:B------:R-:W-:Y:S01]  /*20b0*/  SHF.R.S32.HI R197, RZ, 0x4, R24 ;  /* 0x00000004ffc57819 */ /* 0x000fe20000011418 */
[----:B------:R3:W-:Y:S01]  /*20c0*/  @!P4 LDGSTS.E.BYPASS.LTC128B.128 [R13+0x4800], desc[UR28][R34.64+0x100] ;  /* 0x04800100220dcfae */ /* 0x0007e2000b901d5c */
[----:B------:R-:W-:Y:S01]  /*20d0*/  IMAD R209, R15, UR11, R8 ;  /* 0x0000000b0fd17c24 */ /* 0x000fe2000f8e0208 */
[----:B------:R-:W-:Y:S01]  /*20e0*/  UIMAD UR10, UR17, UR21, UR10 ;  /* 0x00000015110a72a4 */ /* 0x000fe2000f8e020a */
[----:B------:R-:W-:Y:S01]  /*20f0*/  IMAD.U32 R83, RZ, RZ, UR21 ;  /* 0x00000015ff537e24 */ /* 0x000fe2000f8e00ff */
[----:B------:R-:W-:Y:S01]  /*2100*/  @!P3 LDGSTS.E.BYPASS.LTC128B.128 [R23+0x1000], desc[UR28][R32.64] ;  /* 0x010000002017bfae */ /* 0x000fe2000b901d5c */
[----:B------:R-:W-:Y:S01]  /*2110*/  IMAD.IADD R209, R201, 0x1, R209 ;  /* 0x00000001c9d17824 */ /* 0x000fe200078e02d1 */
[----:B------:R-:W-:Y:S01]  /*2120*/  ISETP.GE.AND P4, PT, R14, UR16, PT ;  /* 0x000000100e007c0c */ /* 0x000fe2000bf86270 */
[----:B------:R-:W-:Y:S01]  /*2130*/  IMAD.MOV.U32 R208, RZ, RZ, R200 ;  /* 0x000000ffffd07224 */ /* 0x000fe200078e00c8 */
[----:B------:R-:W-:Y:S01]  /*2140*/  @!P3 LDGSTS.E.BYPASS.LTC128B.128 [R23+0x3000], desc[UR28][R32.64+0x80] ;  /* 0x030000802017bfae */ /* 0x000fe2000b901d5c */
[----:B------:R-:W-:Y:S01]  /*2150*/  @!P2 IMAD R11, R3, 0x2, R26 ;  /* 0x00000002030ba824 */ /* 0x000fe200078e021a */
[----:B------:R-:W-:Y:S01]  /*2160*/  @!P0 MOV R26, 0x400 ;  /* 0x00000400001a8802 */ /* 0x000fe20000000f00 */
[----:B------:R-:W-:Y:S01]  /*2170*/  IMAD.WIDE.U32 R18, R16, UR6, R18 ;  /* 0x0000000610127c25 */ /* 0x000fe2000f8e0012 */
[----:B------:R4:W-:Y:S01]  /*2180*/  @!P3 LDGSTS.E.BYPASS.LTC128B.128 [R23+0x5000], desc[UR28][R32.64+0x100] ;  /* 0x050001002017bfae */ /* 0x0009e2000b901d5c */
[----:B------:R-:W-:Y:S01]  /*2190*/  ISETP.GE.AND P3, PT, R14, UR16, PT ;  /* 0x000000100e007c0c */ /* 0x000fe2000bf66270 */
[----:B------:R-:W-:Y:S01]  /*21a0*/  VOTEU.ALL UP0, P1 ;  /* 0x00000000003f7886 */ /* 0x000fe20000800000 */
[----:B------:R-:W-:Y:S01]  /*21b0*/  IMAD.U32 R27, RZ, RZ, UR7 ;  /* 0x00000007ff1b7e24 */ /* 0x000fe2000f8e00ff */
[----:B------:R-:W5:Y:S01]  /*21c0*/  @!P6 S2R R8, SR_CgaCtaId ;  /* 0x000000000008e919 */ /* 0x000f620000008800 */
[----:B------:R-:W-:Y:S01]  /*21d0*/  IMAD.SHL.U32 R210, R2, 0x2, RZ ;  /* 0x0000000202d27824 */ /* 0x000fe200078e00ff */
[----:B------:R-:W-:Y:S01]  /*21e0*/  LEA R207, R81, UR14, 0x4 ;  /* 0x0000000e51cf7c11 */ /* 0x000fe2000f8e20ff */
[----:B------:R-:W-:Y:S01]  /*21f0*/  IMAD.U32 R204, RZ, RZ, UR15 ;  /* 0x0000000fffcc7e24 */ /* 0x000fe2000f8e00ff */
[----:B------:R-:W-:Y:S01]  /*2200*/  @!P2 LDGSTS.E.BYPASS.LTC128B.128 [R11+0x1800], desc[UR28][R30.64] ;  /* 0x018000001e0bafae */ /* 0x000fe2000b901d5c */
[----:B-1----:R-:W-:-:S02]  /*2210*/  @!P0 LEA R26, R9, R26, 0x18 ;  /* 0x0000001a091a8211 */ /* 0x002fc400078ec0ff */
[C---:B------:R-:W-:Y:S01]  /*2220*/  LOP3.LUT R9, R24.reuse, 0xfffffff0, RZ, 0xc0, !PT ;  /* 0xfffffff018097812 */ /* 0x040fe200078ec0ff */
[----:B------:R-:W1:Y:S01]  /*2230*/  @!P1 S2R R12, SR_CgaCtaId ;  /* 0x00000000000c9919 */ /* 0x000e620000008800 */
[----:B------:R-:W-:Y:S01]  /*2240*/  LEA.HI R24, R24, R197, RZ, 0x1 ;  /* 0x000000c518187211 */ /* 0x000fe200078f08ff */
[----:B------:R-:W-:Y:S01]  /*2250*/  @!P0 IMAD R25, R3, 0x2, R26 ;  /* 0x0000000203198824 */ /* 0x000fe200078e021a */
[----:B------:R-:W-:Y:S01]  /*2260*/  LOP3.LUT R210, R210, 0x6, RZ, 0xc0, !PT ;  /* 0x00000006d2d27812 */ /* 0x000fe200078ec0ff */
[----:B------:R-:W-:Y:S01]  /*2270*/  @!P2 LDGSTS.E.BYPASS.LTC128B.128 [R11+0x3800], desc[UR28][R30.64+0x80] ;  /* 0x038000801e0bafae */ /* 0x000fe2000b901d5c */
[----:B------:R-:W-:Y:S01]  /*2280*/  LOP3.LUT R24, R24, 0xfffffffe, RZ, 0xc0, !PT ;  /* 0xfffffffe18187812 */ /* 0x000fe200078ec0ff */
[----:B---3--:R-:W-:Y:S02]  /*2290*/  IMAD.U32 R13, RZ, RZ, UR8 ;  /* 0x00000008ff0d7e24 */ /* 0x008fe4000f8e00ff */
[----:B------:R3:W-:Y:S02]  /*22a0*/  @!P2 LDGSTS.E.BYPASS.LTC128B.128 [R11+0x5800], desc[UR28][R30.64+0x100] ;  /* 0x058001001e0bafae */ /* 0x0007e4000b901d5c */
[----:B------:R-:W-:Y:S01]  /*22b0*/  IMAD.IADD R197, R197, 0x1, -R24 ;  /* 0x00000001c5c57824 */ /* 0x000fe200078e0a18 */
[----:B------:R-:W1:Y:S01]  /*22c0*/  @!P3 S2R R20, SR_CgaCtaId ;  /* 0x000000000014b919 */ /* 0x000e620000008800 */
[----:B----4-:R-:W-:-:S04]  /*22d0*/  IMAD.WIDE.U32 R22, R83, UR32, R208 ;  /* 0x0000002053167c25 */ /* 0x010fc8000f8e00d0 */
[----:B------:R-:W-:Y:S01]  /*22e0*/  VIADD R23, R23, UR10 ;  /* 0x0000000a17177c36 */ /* 0x000fe20008000000 */
[----:B--2---:R-:W-:Y:S01]  /*22f0*/  @!P0 LEA R28, P2, R22, R4, 0x1 ;  /* 0x00000004161c8211 */ /* 0x004fe200078408ff */
[----:B------:R-:W-:-:S03]  /*2300*/  ULDC.64 UR10, c[0x0][0x268] ;  /* 0x00009a00000a7ab9 */ /* 0x000fc60000000a00 */
[----:B------:R-:W-:Y:S02]  /*2310*/  @!P0 LEA.HI.X R29, R22, R5, R23, 0x1, P2 ;  /* 0x00000005161d8211 */ /* 0x000fe400010f0c17 */
[----:B------:R-:W2:Y:S01]  /*2320*/  @!P6 LDC.64 R4, c[0x0][0x218] ;  /* 0x00008600ff04eb82 */ /* 0x000ea20000000a00 */
[----:B------:R-:W-:Y:S01]  /*2330*/  ISETP.GE.AND P2, PT, R7, UR16, PT ;  /* 0x0000001007007c0c */ /* 0x000fe2000bf46270 */
[----:B------:R-:W-:Y:S01]  /*2340*/  IMAD.IADD R7, R2, 0x1, -R9 ;  /* 0x0000000102077824 */ /* 0x000fe200078e0a09 */
[----:B------:R-:W-:Y:S01]  /*2350*/  @!P0 LDGSTS.E.BYPASS.LTC128B.128 [R25+0x6000], desc[UR28][R28.64] ;  /* 0x060000001c198fae */ /* 0x000fe2000b901d5c */
[----:B------:R-:W-:Y:S01]  /*2360*/  IMAD.U32 R9, RZ, RZ, UR8 ;  /* 0x00000008ff097e24 */ /* 0x000fe2000f8e00ff */
[----:B-----5:R-:W-:Y:S02]  /*2370*/  @!P6 LEA R8, R8, R21, 0x18 ;  /* 0x000000150808e211 */ /* 0x020fe400078ec0ff */
[----:B------:R-:W-:Y:S01]  /*2380*/  @!P0 LDGSTS.E.BYPASS.LTC128B.128 [R25+0x8000], desc[UR28][R28.64+0x80] ;  /* 0x080000801c198fae */ /* 0x000fe2000b901d5c */
[----:B------:R-:W-:Y:S01]  /*2390*/  SHF.R.S32.HI R14, RZ, 0x1f, R7 ;  /* 0x0000001fff0e7819 */ /* 0x000fe20000011407 */
[----:B---3--:R-:W-:-:S02]  /*23a0*/  IMAD.U32 R11, RZ, RZ, UR9 ;  /* 0x00000009ff0b7e24 */ /* 0x008fc4000f8e00ff */
[----:B------:R2:W-:Y:S01]  /*23b0*/  @!P0 LDGSTS.E.BYPASS.LTC128B.128 [R25+0xa000], desc[UR28][R28.64+0x100] ;  /* 0x0a0001001c198fae */ /* 0x0005e2000b901d5c */
[----:B------:R-:W-:Y:S02]  /*23c0*/  @!P6 LEA R9, P0, R9, R22, 0x4 ;  /* 0x000000160909e211 */ /* 0x000fe400078020ff */
[----:B------:R-:W-:Y:S02]  /*23d0*/  LEA.HI R14, R14, R7, RZ, 0x3 ;  /* 0x000000070e0e7211 */ /* 0x000fe400078f18ff */
[----:B------:R-:W-:Y:S02]  /*23e0*/  @!P6 LEA.HI.X R24, R13, R23, R11, 0x4, P0 ;  /* 0x000000170d18e211 */ /* 0x000fe400000f240b */
[----:B------:R-:W-:Y:S02]  /*23f0*/  @!P1 MOV R11, 0x400 ;  /* 0x00000400000b9802 */ /* 0x000fe40000000f00 */
[----:B------:R-:W-:Y:S02]  /*2400*/  @!P3 MOV R13, 0x400 ;  /* 0x00000400000db802 */ /* 0x000fe40000000f00 */
[----:B-1----:R-:W-:Y:S01]  /*2410*/  @!P1 LEA R12, R12, R11, 0x18 ;  /* 0x0000000b0c0c9211 */ /* 0x002fe200078ec0ff */
[----:B------:R-:W-:Y:S01]  /*2420*/  IMAD R11, R17, UR6, RZ ;  /* 0x00000006110b7c24 */ /* 0x000fe2000f8e02ff */
[----:B------:R-:W-:Y:S01]  /*2430*/  @!P3 LEA R20, R20, R13, 0x18 ;  /* 0x0000000d1414b211 */ /* 0x000fe200078ec0ff */
[----:B------:R-:W-:Y:S01]  /*2440*/  @!P6 IMAD R13, R3, 0x2, R8 ;  /* 0x00000002030de824 */ /* 0x000fe200078e0208 */
[----:B------:R-:W-:Y:S01]  /*2450*/  LOP3.LUT R26, R14, 0xfffffff8, RZ, 0xc0, !PT ;  /* 0xfffffff80e1a7812 */ /* 0x000fe200078ec0ff */
[----:B------:R-:W-:-:S04]  /*2460*/  IMAD R11, R16, UR7, R11 ;  /* 0x00000007100b7c24 */ /* 0x000fc8000f8e020b */
[----:B------:R-:W-:Y:S01]  /*2470*/  IMAD.IADD R7, R7, 0x1, -R26 ;  /* 0x0000000107077824 */ /* 0x000fe200078e0a1a */
[C---:B--2---:R-:W-:Y:S01]  /*2480*/  @!P6 LEA R28, P0, R9.reuse, R4, 0x1 ;  /* 0x00000004091ce211 */ /* 0x044fe200078008ff */
[----:B------:R-:W-:Y:S02]  /*2490*/  IMAD.SHL.U32 R4, R0, 0x40, RZ ;  /* 0x0000004000047824 */ /* 0x000fe400078e00ff */
[----:B------:R-:W-:Y:S01]  /*24a0*/  IMAD.U32 R25, RZ, RZ, UR6 ;  /* 0x00000006ff197e24 */ /* 0x000fe2000f8e00ff */
[----:B------:R-:W-:Y:S02]  /*24b0*/  @!P6 LEA.HI.X R29, R9, R5, R24, 0x1, P0 ;  /* 0x00000005091de211 */ /* 0x000fe400000f0c18 */
[C---:B------:R-:W-:Y:S01]  /*24c0*/  ISETP.GE.AND P0, PT, R16.reuse, UR16, PT ;  /* 0x0000001010007c0c */ /* 0x040fe2000bf06270 */
[----:B------:R-:W-:Y:S01]  /*24d0*/  IMAD.SHL.U32 R16, R16, 0x8, RZ ;  /* 0x0000000810107824 */ /* 0x000fe200078e00ff */
[----:B------:R-:W-:Y:S01]  /*24e0*/  LOP3.LUT R5, R4, 0x1c0, RZ, 0xc0, !PT ;  /* 0x000001c004057812 */ /* 0x000fe200078ec0ff */
[----:B------:R-:W1:Y:S01]  /*24f0*/  @!P3 LDC.64 R8, c[0x0][0x218] ;  /* 0x00008600ff08bb82 */ /* 0x000e620000000a00 */
[----:B------:R-:W-:Y:S01]  /*2500*/  @!P6 LDGSTS.E.BYPASS.LTC128B.128 [R13+0x6800], desc[UR28][R28.64] ;  /* 0x068000001c0defae */ /* 0x000fe2000b901d5c */
[----:B------:R-:W-:Y:S01]  /*2510*/  USHF.L.U32 UR16, UR9, 0x5, URZ ;  /* 0x0000000509107899 */ /* 0x000fe2000800063f */
[----:B------:R-:W-:-:S02]  /*2520*/  LOP3.LUT R16, R5, 0x8, R16, 0xf8, !PT ;  /* 0x0000000805107812 */ /* 0x000fc400078ef810 */
[----:B------:R-:W-:Y:S01]  /*2530*/  SHF.R.U32.HI R17, RZ, 0x3, R5 ;  /* 0x00000003ff117819 */ /* 0x000fe20000011605 */
[----:B------:R-:W-:Y:S02]  /*2540*/  @!P6 LDGSTS.E.BYPASS.LTC128B.128 [R13+0x8800], desc[UR28][R28.64+0x80] ;  /* 0x088000801c0defae */ /* 0x000fe4000b901d5c */
[----:B------:R-:W2:Y:S01]  /*2550*/  @!P1 LDC.64 R4, c[0x0][0x218] ;  /* 0x00008600ff049b82 */ /* 0x000ea20000000a00 */
[----:B------:R-:W-:Y:S01]  /*2560*/  LOP3.LUT R16, R16, R17, RZ, 0x3c, !PT ;  /* 0x0000001110107212 */ /* 0x000fe200078e3cff */
[----:B------:R3:W-:Y:S01]  /*2570*/  @!P6 LDGSTS.E.BYPASS.LTC128B.128 [R13+0xa800], desc[UR28][R28.64+0x100] ;  /* 0x0a8001001c0defae */ /* 0x0007e2000b901d5c */
[----:B------:R-:W-:Y:S01]  /*2580*/  IADD3 R224, P6, R18, UR20, RZ ;  /* 0x0000001412e07c10 */ /* 0x000fe2000ffde0ff */
[----:B------:R-:W-:Y:S02]  /*2590*/  IMAD R18, R10, UR10, RZ ;  /* 0x0000000a0a127c24 */ /* 0x000fe4000f8e02ff */
[----:B------:R-:W-:Y:S01]  /*25a0*/  @!P3 IMAD R17, R3, 0x2, R20 ;  /* 0x000000020311b824 */ /* 0x000fe200078e0214 */
[----:B------:R-:W-:Y:S01]  /*25b0*/  IADD3.X R225, R19, UR19, R11, P6, !PT ;  /* 0x0000001313e17c10 */ /* 0x000fe2000b7fe40b */
[----:B------:R-:W-:Y:S01]  /*25c0*/  IMAD.U32 R11, RZ, RZ, UR16 ;  /* 0x00000010ff0b7e24 */ /* 0x000fe2000f8e00ff */
[----:B------:R-:W-:Y:S01]  /*25d0*/  @!P3 IADD3 R10, P6, R22, UR26, RZ ;  /* 0x0000001a160abc10 */ /* 0x000fe2000ffde0ff */
[----:B------:R-:W-:-:S03]  /*25e0*/  IMAD.WIDE.U32 R224, R15, UR10, R224 ;  /* 0x0000000a0fe07c25 */ /* 0x000fc6000f8e00e0 */
[----:B------:R-:W-:Y:S01]  /*25f0*/  @!P3 IADD3.X R11, R23, UR27, R11, P6, !PT ;  /* 0x0000001b170bbc10 */ /* 0x000fe2000b7fe40b */
[----:B------:R-:W-:Y:S01]  /*2600*/  @!UP0 UIMAD UR10, UR9, 0x30, URZ ;  /* 0x00000030090a88a4 */ /* 0x000fe2000f8e023f */
[----:B------:R-:W-:Y:S01]  /*2610*/  IMAD R15, R15, UR11, R18 ;  /* 0x0000000b0f0f7c24 */ /* 0x000fe2000f8e0212 */
[C---:B-1----:R-:W-:Y:S01]  /*2620*/  @!P3 LEA R8, P6, R10.reuse, R8, 0x1 ;  /* 0x000000080a08b211 */ /* 0x042fe200078c08ff */
[----:B------:R-:W-:Y:S02]  /*2630*/  UIMAD UR11, UR17, UR6, URZ ;  /* 0x00000006110b72a4 */ /* 0x000fe4000f8e023f */
[----:B------:R-:W-:Y:S01]  /*2640*/  IMAD.IADD R203, R225, 0x1, R15 ;  /* 0x00000001e1cb7824 */ /* 0x000fe200078e020f */
[----:B------:R-:W-:Y:S01]  /*2650*/  @!P3 LEA.HI.X R9, R10, R9, R11, 0x1, P6 ;  /* 0x000000090a09b211 */ /* 0x000fe200030f0c0b */
[----:B------:R-:W-:Y:S01]  /*2660*/  @!P1 IMAD R15, R3, 0x2, R12 ;  /* 0x00000002030f9824 */ /* 0x000fe200078e020c */
[----:B------:R-:W-:Y:S01]  /*2670*/  UIMAD.WIDE.U32 UR16, UR32, UR6, URZ ;  /* 0x00000006201072a5 */ /* 0x000fe2000f8e003f */
[C---:B------:R-:W-:Y:S01]  /*2680*/  IMAD.SHL.U32 R11, R197.reuse, 0x8, RZ ;  /* 0x00000008c50b7824 */ /* 0x040fe200078e00ff */
[----:B------:R-:W-:Y:S01]  /*2690*/  UIMAD UR11, UR32, UR7, UR11 ;  /* 0x00000007200b72a4 */ /* 0x000fe2000f8e020b */
[----:B------:R-:W-:Y:S01]  /*26a0*/  @!P3 LDGSTS.E.BYPASS.LTC128B.128 [R17+0x7000], desc[UR28][R8.64] ;  /* 0x070000000811bfae */ /* 0x000fe2000b901d5c */
[----:B------:R-:W-:Y:S01]  /*26b0*/  IMAD R197, R197, 0x200, R16 ;  /* 0x00000200c5c57824 */ /* 0x000fe200078e0210 */
[----:B------:R-:W-:Y:S01]  /*26c0*/  VOTEU.ALL UP0, P2 ;  /* 0x00000000003f7886 */ /* 0x000fe20001000000 */
[----:B---3--:R-:W-:Y:S01]  /*26d0*/  IMAD.U32 R13, RZ, RZ, UR8 ;  /* 0x00000008ff0d7e24 */ /* 0x008fe2000f8e00ff */
[----:B------:R-:W-:Y:S01]  /*26e0*/  @!P3 LDGSTS.E.BYPASS.LTC128B.128 [R17+0x9000], desc[UR28][R8.64+0x80] ;  /* 0x090000800811bfae */ /* 0x000fe2000b901d5c */
[----:B------:R-:W-:Y:S01]  /*26f0*/  UIADD3 UR11, UR17, UR11, URZ ;  /* 0x0000000b110b7290 */ /* 0x000fe2000fffe03f */
[----:B------:R-:W-:Y:S01]  /*2700*/  IMAD.U32 R20, RZ, RZ, UR16 ;  /* 0x00000010ff147e24 */ /* 0x000fe2000f8e00ff */
[----:B------:R-:W-:Y:S01]  /*2710*/  LEA R197, R197, UR4, 0x1 ;  /* 0x00000004c5c57c11 */ /* 0x000fe2000f8e08ff */
[----:B------:R-:W-:Y:S01]  /*2720*/  @!P1 IMAD.WIDE.U32 R18, R13, 0x30, R22 ;  /* 0x000000300d129825 */ /* 0x000fe200078e0016 */
[----:B------:R1:W-:Y:S03]  /*2730*/  @!P3 LDGSTS.E.BYPASS.LTC128B.128 [R17+0xb000], desc[UR28][R8.64+0x100] ;  /* 0x0b0001000811bfae */ /* 0x0003e6000b901d5c */
[----:B------:R-:W-:Y:S01]  /*2740*/  @!P1 VIADD R10, R19, UR10 ;  /* 0x0000000a130a9c36 */ /* 0x000fe20008000000 */
[C---:B--2---:R-:W-:Y:S01]  /*2750*/  @!P1 LEA R22, P6, R18.reuse, R4, 0x1 ;  /* 0x0000000412169211 */ /* 0x044fe200078c08ff */
[----:B------:R-:W-:Y:S01]  /*2760*/  IMAD.SHL.U32 R13, R7, 0x40, RZ ;  /* 0x00000040070d7824 */ /* 0x000fe200078e00ff */
[----:B------:R-:W-:Y:S01]  /*2770*/  USHF.L.U32 UR10, UR7, 0x5, URZ ;  /* 0x00000005070a7899 */ /* 0x000fe2000800063f */
[----:B------:R-:W-:Y:S01]  /*2780*/  IMAD.U32 R21, RZ, RZ, UR17 ;  /* 0x00000011ff157e24 */ /* 0x000fe2000f8e00ff */
[----:B------:R-:W-:Y:S01]  /*2790*/  @!P1 LEA.HI.X R23, R18, R5, R10, 0x1, P6 ;  /* 0x0000000512179211 */ /* 0x000fe200030f0c0a */
[----:B------:R-:W-:Y:S01]  /*27a0*/  IMAD.U32 R5, RZ, RZ, UR11 ;  /* 0x0000000bff057e24 */ /* 0x000fe2000f8e00ff */
[----:B------:R-:W-:Y:S01]  /*27b0*/  LOP3.LUT R4, R13, 0x1c0, RZ, 0xc0, !PT ;  /* 0x000001c00d047812 */ /* 0x000fe200078ec0ff */
[----:B------:R-:W-:Y:S01]  /*27c0*/  IMAD.U32 R21, RZ, RZ, UR6 ;  /* 0x00000006ff157e24 */ /* 0x000fe2000f8e00ff */
[----:B------:R-:W-:Y:S01]  /*27d0*/  LEA R18, P6, R20, R224, 0x6 ;  /* 0x000000e014127211 */ /* 0x000fe200078c30ff */
[----:B------:R-:W-:Y:S01]  /*27e0*/  @!P1 LDGSTS.E.BYPASS.LTC128B.128 [R15+0x7800], desc[UR28][R22.64] ;  /* 0x07800000160f9fae */ /* 0x000fe2000b901d5c */
[----:B------:R-:W-:Y:S01]  /*27f0*/  LOP3.LUT R11, R4, 0x8, R11, 0xf8, !PT ;  /* 0x00000008040b7812 */ /* 0x000fe200078ef80b */
[----:B------:R-:W2:Y:S01]  /*2800*/  @!P0 LDC.64 R12, c[0x0][0x220] ;  /* 0x00008800ff0c8b82 */ /* 0x000ea20000000a00 */
[----:B------:R-:W-:Y:S01]  /*2810*/  SHF.R.U32.HI R4, RZ, 0x3, R4 ;  /* 0x00000003ff047819 */ /* 0x000fe20000011604 */
[----:B------:R-:W-:Y:S01]  /*2820*/  @!P1 LDGSTS.E.BYPASS.LTC128B.128 [R15+0x9800], desc[UR28][R22.64+0x80] ;  /* 0x09800080160f9fae */ /* 0x000fe2000b901d5c */
[----:B------:R-:W-:Y:S01]  /*2830*/  LEA.HI.X R19, R20, R203, R5, 0x6, P6 ;  /* 0x000000cb14137211 */ /* 0x000fe200030f3405 */
[----:B------:R-:W-:Y:S01]  /*2840*/  IMAD.U32 R16, RZ, RZ, UR6 ;  /* 0x00000006ff107e24 */ /* 0x000fe2000f8e00ff */
[----:B------:R-:W-:Y:S01]  /*2850*/  LOP3.LUT R3, R11, R4, RZ, 0x3c, !PT ;  /* 0x000000040b037212 */ /* 0x000fe200078e3cff */
[----:B------:R3:W-:Y:S01]  /*2860*/  @!P1 LDGSTS.E.BYPASS.LTC128B.128 [R15+0xb800], desc[UR28][R22.64+0x100] ;  /* 0x0b800100160f9fae */ /* 0x0007e2000b901d5c */
[----:B------:R-:W-:Y:S01]  /*2870*/  UIMAD.WIDE.U32 UR16, UR6, 0x20, URZ ;  /* 0x00000020061078a5 */ /* 0x000fe2000f8e003f */
[----:B------:R-:W4:Y:S01]  /*2880*/  @!P5 LDC.64 R4, c[0x0][0x220] ;  /* 0x00008800ff04db82 */ /* 0x000f220000000a00 */
[----:B------:R-:W-:Y:S01]  /*2890*/  @!P5 LEA R21, P1, R21, R18, 0x4 ;  /* 0x000000121515d211 */ /* 0x000fe200078220ff */
[----:B------:R-:W0:Y:S01]  /*28a0*/  LDGDEPBAR ;  /* 0x00000000000079af */ /* 0x000e220000000000 */
[----:B------:R-:W-:-:S02]  /*28b0*/  VIADD R195, R197, 0x6020 ;  /* 0x00006020c5c37836 */ /* 0x000fc40000000000 */
[----:B------:R-:W-:Y:S01]  /*28c0*/  @!P5 LEA.HI.X R16, R16, R19, R27, 0x4, P1 ;  /* 0x000000131010d211 */ /* 0x000fe200008f241b */
[----:B-1----:R-:W-:Y:S01]  /*28d0*/  IMAD.U32 R17, RZ, RZ, UR10 ;  /* 0x0000000aff117e24 */ /* 0x002fe2000f8e00ff */
[----:B------:R-:W-:Y:S01]  /*28e0*/  @!UP0 UIMAD UR10, UR7, 0x30, URZ ;  /* 0x00000030070a88a4 */ /* 0x000fe2000f8e023f */
[----:B------:R-:W1:Y:S01]  /*28f0*/  @!P4 LDC.64 R10, c[0x0][0x220] ;  /* 0x00008800ff0acb82 */ /* 0x000e620000000a00 */
[----:B------:R-:W-:-:S07]  /*2900*/  UISETP.GT.AND UP0, UPT, UR32, UR22, UPT ;  /* 0x000000162000728c */ /* 0x000fce000bf04270 */
[----:B------:R-:W5:Y:S01]  /*2910*/  @!P2 LDC.64 R8, c[0x0][0x220] ;  /* 0x00008800ff08ab82 */ /* 0x000f620000000a00 */
[----:B--2---:R-:W-:-:S04]  /*2920*/  @!P0 LEA R12, P6, R18, R12, 0x1 ;  /* 0x0000000c120c8211 */ /* 0x004fc800078c08ff */
[----:B------:R-:W-:Y:S02]  /*2930*/  @!P0 LEA.HI.X R13, R18, R13, R19, 0x1, P6 ;  /* 0x0000000d120d8211 */ /* 0x000fe400030f0c13 */
[----:B----4-:R-:W-:Y:S01]  /*2940*/  @!P5 LEA R20, P3, R21, R4, 0x1 ;  /* 0x000000041514d211 */ /* 0x010fe200078608ff */
[----:B---3--:R-:W-:Y:S01]  /*2950*/  IMAD.SHL.U32 R15, R14, 0x40, RZ ;  /* 0x000000400e0f7824 */ /* 0x008fe200078e00ff */
[----:B------:R-:W-:-:S04]  /*2960*/  DEPBAR.LE SB0, 0x0 ;  /* 0x000080000000791a */ /* 0x000fc80000000000 */
[----:B------:R-:W-:Y:S01]  /*2970*/  BAR.SYNC.DEFER_BLOCKING 0x0 ;  /* 0x0000000000007b1d */ /* 0x000fe20000010000 */
[----:B------:R-:W-:Y:S01]  /*2980*/  @!P4 IADD3 R14, P1, R18, UR16, RZ ;  /* 0x00000010120ecc10 */ /* 0x000fe2000ff3e0ff */
[----:B------:R-:W-:Y:S01]  /*2990*/  @!P2 IMAD.WIDE.U32 R22, R25, 0x30, R18 ;  /* 0x000000301916a825 */ /* 0x000fe200078e0012 */
[----:B------:R-:W-:Y:S02]  /*29a0*/  LOP3.LUT R4, R15, 0xfffffe00, RZ, 0xc0, !PT ;  /* 0xfffffe000f047812 */ /* 0x000fe400078ec0ff */
[----:B------:R-:W-:Y:S02]  /*29b0*/  @!P4 IADD3.X R17, R19, UR17, R17, P1, !PT ;  /* 0x000000111311cc10 */ /* 0x000fe40008ffe411 */
[----:B------:R-:W-:Y:S01]  /*29c0*/  @!P5 LEA.HI.X R21, R21, R5, R16, 0x1, P3 ;  /* 0x000000051515d211 */ /* 0x000fe200018f0c10 */
[----:B------:R-:W-:Y:S01]  /*29d0*/  IMAD R198, R81, 0x400, R4 ;  /* 0x0000040051c67824 */ /* 0x000fe200078e0204 */
[C---:B-1----:R-:W-:Y:S01]  /*29e0*/  @!P4 LEA R10, P1, R14.reuse, R10, 0x1 ;  /* 0x0000000a0e0ac211 */ /* 0x042fe200078208ff */
[----:B------:R-:W-:Y:S01]  /*29f0*/  @!P2 VIADD R5, R23, UR10 ;  /* 0x0000000a1705ac36 */ /* 0x000fe20008000000 */
[----:B------:R-:W-:Y:S01]  /*2a00*/  UIADD3 UR10, UR15, 0x1, -UR25 ;  /* 0x000000010f0a7890 */ /* 0x000fe2000fffe819 */
[----:B------:R-:W-:Y:S01]  /*2a10*/  IMAD.IADD R198, R3, 0x1, R198 ;  /* 0x0000000103c67824 */ /* 0x000fe200078e02c6 */
[----:B------:R-:W-:-:S02]  /*2a20*/  @!P4 LEA.HI.X R11, R14, R11, R17, 0x1, P1 ;  /* 0x0000000b0e0bc211 */ /* 0x000fc400008f0c11 */
[----:B------:R-:W-:Y:S02]  /*2a30*/  UIADD3 UR10, UR10, UR12, URZ ;  /* 0x0000000c0a0a7290 */ /* 0x000fe4000fffe03f */
        /* <DEDUP_REMOVED lines=10> */
[----:B-----5:R-:W-:-:S03]  /*2ae0*/  @!P2 LEA R8, P0, R22, R8, 0x1 ;  /* 0x000000081608a211 */ /* 0x020fc600078008ff */
[----:B------:R-:W-:Y:S01]  /*2af0*/  @P5 STS.128 [R199+0xc800], RZ ;  /* 0x00c800ffc7005388 */ /* 0x000fe20000000c00 */
[----:B------:R-:W-:Y:S01]  /*2b00*/  @!P2 LEA.HI.X R9, R22, R9, R5, 0x1, P0 ;  /* 0x000000091609a211 */ /* 0x000fe200000f0c05 */
[----:B------:R-:W-:Y:S02]  /*2b10*/  IMAD.MOV.U32 R5, RZ, RZ, 0x20 ;  /* 0x00000020ff057424 */ /* 0x000fe400078e00ff */
[----:B------:R-:W-:Y:S04]  /*2b20*/  @P5 STS.128 [R199+0xe800], RZ ;  /* 0x00e800ffc7005388 */ /* 0x000fe80000000c00 */
[----:B------:R-:W-:Y:S04]  /*2b30*/  @P5 STS.128 [R199+0x10800], RZ ;  /* 0x010800ffc7005388 */ /* 0x000fe80000000c00 */
[----:B------:R-:W-:Y:S01]  /*2b40*/  @!PT LDS RZ, [RZ] ;  /* 0x00000000fffff984 */ /* 0x000fe20000000800 */
[----:B------:R-:W-:Y:S01]  /*2b50*/  @!PT LDS RZ, [RZ] ;  /* 0x00000000fffff984 */ /* 0x000fe20000000800 */
[----:B------:R-:W-:Y:S01]  /*2b60*/  @!PT LDS RZ, [RZ] ;  /* 0x00000000fffff984 */ /* 0x000fe20000000800 */
[----:B------:R-:W-:Y:S04]  /*2b70*/  @!P5 LDGSTS.E.BYPASS.LTC128B.128 [R199+0xc800], desc[UR28][R20.64] ;  /* 0x0c80000014c7dfae */ /* 0x000fe8000b901d5c */
[----:B------:R-:W-:Y:S04]  /*2b80*/  @!P5 LDGSTS.E.BYPASS.LTC128B.128 [R199+0xe800], desc[UR28][R20.64+0x80] ;  /* 0x0e80008014c7dfae */ /* 0x000fe8000b901d5c */
[----:B------:R-:W-:Y:S04]  /*2b90*/  @!P5 LDGSTS.E.BYPASS.LTC128B.128 [R199+0x10800], desc[UR28][R20.64+0x100] ;  /* 0x1080010014c7dfae */ /* 0x000fe8000b901d5c */
        /* <DEDUP_REMOVED lines=22> */
[----:B------:R-:W3:Y:S01]  /*2d00*/  LDSM.16.M88.4 R32, [R197+0x6000] ;  /* 0x00600000c520783b */ /* 0x000ee20000000200 */
[----:B------:R-:W-:Y:S02]  /*2d10*/  SEL R7, R7, 0xfffffff0, !P1 ;  /* 0xfffffff007077807 */ /* 0x000fe40004800000 */
[----:B------:R-:W-:Y:S01]  /*2d20*/  R2P PR, R0, 0x6 ;  /* 0x0000000600007804 */ /* 0x000fe20000000000 */
[----:B------:R-:W4:Y:S01]  /*2d30*/  LDSM.16.M88.4 R24, [R197+0x6800] ;  /* 0x00680000c518783b */ /* 0x000f220000000200 */
[----:B------:R-:W-:Y:S02]  /*2d40*/  VIADD R0, R197, 0x6000 ;  /* 0x00006000c5007836 */ /* 0x000fe40000000000 */
[--C-:B------:R-:W-:Y:S01]  /*2d50*/  IMAD R196, R7, 0x2, R198.reuse ;  /* 0x0000000207c47824 */ /* 0x100fe200078e02c6 */
[----:B------:R-:W5:Y:S01]  /*2d60*/  LDSM.16.M88.4 R16, [R197+0x7000] ;  /* 0x00700000c510783b */ /* 0x000f620000000200 */
[----:B------:R-:W-:-:S02]  /*2d70*/  IMAD R194, R5, 0x2, R198 ;  /* 0x0000000205c27824 */ /* 0x000fc400078e02c6 */
[----:B------:R-:W-:Y:S01]  /*2d80*/  IMAD R193, R5, 0x2, R196 ;  /* 0x0000000205c17824 */ /* 0x000fe200078e02c4 */
[----:B------:R-:W5:Y:S04]  /*2d90*/  LDSM.16.M88.4 R44, [R197+0x7800] ;  /* 0x00780000c52c783b */ /* 0x000f680000000200 */
[----:B------:R-:W-:Y:S01]  /*2da0*/  @P1 VIADD R195, R0, 0xffffffe0 ;  /* 0xffffffe000c31836 */ /* 0x000fe20000000000 */
[----:B-1----:R-:W-:Y:S01]  /*2db0*/  LDSM.16.M88.4 R12, [R196] ;  /* 0x00000000c40c783b */ /* 0x002fe20000000200 */
[----:B------:R-:W-:-:S03]  /*2dc0*/  IMAD.MOV.U32 R0, RZ, RZ, 0x40 ;  /* 0x00000040ff007424 */ /* 0x000fc600078e00ff */
[----:B--2---:R-:W1:Y:S02]  /*2dd0*/  LDSM.16.M88.4 R8, [R195] ;  /* 0x00000000c308783b */ /* 0x004e640000000200 */
[----:B------:R-:W-:Y:S02]  /*2de0*/  SEL R0, R0, 0xffffffc0, !P2 ;  /* 0xffffffc000007807 */ /* 0x000fe40005000000 */
[----:B------:R-:W2:Y:S03]  /*2df0*/  LDSM.16.M88.4 R68, [R195+0x800] ;  /* 0x00080000c344783b */ /* 0x000ea60000000200 */
[----:B------:R-:W-:Y:S01]  /*2e00*/  IMAD.IADD R191, R197, 0x1, R0 ;  /* 0x00000001c5bf7824 */ /* 0x000fe200078e0200 */
[----:B------:R-:W2:Y:S01]  /*2e10*/  LDSM.16.M88.4 R56, [R195+0x1000] ;  /* 0x00100000c338783b */ /* 0x000ea20000000200 */
[----:B------:R-:W-:-:S03]  /*2e20*/  IMAD.IADD R184, R0, 0x1, R195 ;  /* 0x0000000100b87824 */ /* 0x000fc600078e02c3 */
[----:B------:R-:W2:Y:S04]  /*2e30*/  LDSM.16.M88.4 R48, [R195+0x1800] ;  /* 0x00180000c330783b */ /* 0x000ea80000000200 */
[----:B------:R-:W-:Y:S01]  /*2e40*/  LDSM.16.M88.4 R60, [R194] ;  /* 0x00000000c23c783b */ /* 0x000fe20000000200 */
[C---:B---3--:R-:W-:Y:S03]  /*2e50*/  HMMA.16816.F32.BF16 R36, R52.reuse, R32, RZ ;  /* 0x000000203424723c */ /* 0x048fe600000418ff */
[----:B------:R-:W3:Y:S04]  /*2e60*/  LDSM.16.M88.4 R40, [R191+0x6000] ;  /* 0x00600000bf28783b */ /* 0x000ee80000000200 */
[----:B------:R-:W-:Y:S01]  /*2e70*/  LDSM.16.M88.4 R72, [R191+0x7800] ;  /* 0x00780000bf48783b */ /* 0x000fe20000000200 */
[C---:B------:R-:W-:Y:S03]  /*2e80*/  HMMA.16816.F32.BF16 R32, R52.reuse, R34, RZ ;  /* 0x000000223420723c */ /* 0x040fe600000418ff */
[----:B------:R-:W-:Y:S03]  /*2e90*/  LDSM.16.M88.4 R76, [R197+0x9800] ;  /* 0x00980000c54c783b */ /* 0x000fe60000000200 */
[C---:B----4-:R-:W-:Y:S01]  /*2ea0*/  HMMA.16816.F32.BF16 R28, R52.reuse, R24, RZ ;  /* 0x00000018341c723c */ /* 0x050fe200000418ff */
[----:B------:R-:W0:Y:S05]  /*2eb0*/  LDGDEPBAR ;  /* 0x00000000000079af */ /* 0x000e2a0000000000 */
[C---:B-----5:R-:W-:Y:S06]  /*2ec0*/  HMMA.16816.F32.BF16 R20, R52.reuse, R16, RZ ;  /* 0x000000103414723c */ /* 0x060fec00000418ff */
        /* <DEDUP_REMOVED lines=16> */
[----:B------:R-:W-:Y:S04]  /*2fd0*/  LDSM.16.M88.4 R48, [R193] ;  /* 0x00000000c130783b */ /* 0x000fe80000000200 */
[----:B------:R-:W2:Y:S01]  /*2fe0*/  LDSM.16.M88.4 R12, [R184] ;  /* 0x00000000b80c783b */ /* 0x000ea20000000200 */
        /* <DEDUP_REMOVED lines=32> */
[C---:B--2---:R-:W-:Y:S06]  /*31f0*/  HMMA.16816.F32.BF16 R20, R44.reuse, R12, R20 ;  /* 0x0000000c2c14723c */ /* 0x044fec0000041814 */
[C---:B------:R-:W-:Y:S01]  /*3200*/  HMMA.16816.F32.BF16 R16, R44.reuse, R14, R16 ;  /* 0x0000000e2c10723c */ /* 0x040fe20000041810 */
[----:B------:R-:W2:Y:S05]  /*3210*/  LDSM.16.M88.4 R12, [R191+0x8000] ;  /* 0x00800000bf0c783b */ /* 0x000eaa0000000200 */
[C---:B------:R-:W-:Y:S06]  /*3220*/  HMMA.16816.F32.BF16 R64, R44.reuse, R76, R64 ;  /* 0x0000004c2c40723c */ /* 0x040fec0000041840 */
[----:B------:R-:W-:Y:S01]  /*3230*/  HMMA.16816.F32.BF16 R60, R44, R78, R60 ;  /* 0x0000004e2c3c723c */ /* 0x000fe2000004183c */
[----:B------:R-:W4:Y:S04]  /*3240*/  LDSM.16.M88.4 R44, [R191+0x9000] ;  /* 0x00900000bf2c783b */ /* 0x000f280000000200 */
[----:B------:R-:W-:Y:S01]  /*3250*/  LDSM.16.M88.4 R76, [R184+0x3800] ;  /* 0x00380000b84c783b */ /* 0x000fe20000000200 */
[C---:B---3--:R-:W-:Y:S06]  /*3260*/  HMMA.16816.F32.BF16 R36, R40.reuse, R56, R36 ;  /* 0x000000382824723c */ /* 0x048fec0000041824 */
[C---:B------:R-:W-:Y:S01]  /*3270*/  HMMA.16816.F32.BF16 R32, R40.reuse, R58, R32 ;  /* 0x0000003a2820723c */ /* 0x040fe20000041820 */
[----:B------:R-:W3:Y:S05]  /*3280*/  LDSM.16.M88.4 R56, [R191+0x9800] ;  /* 0x00980000bf38783b */ /* 0x000eea0000000200 */
        /* <DEDUP_REMOVED lines=15> */
[----:B------:R-:W-:Y:S05]  /*3380*/  LDSM.16.M88.4 R68, [R197+0xa000] ;  /* 0x00a00000c544783b */ /* 0x000fea0000000200 */
[C---:B----4-:R-:W-:Y:S06]  /*3390*/  HMMA.16816.F32.BF16 R20, R52.reuse, R44, R20 ;  /* 0x0000002c3414723c */ /* 0x050fec0000041814 */
[C---:B------:R-:W-:Y:S01]  /*33a0*/  HMMA.16816.F32.BF16 R16, R52.reuse, R46, R16 ;  /* 0x0000002e3410723c */ /* 0x040fe20000041810 */
[----:B------:R-:W4:Y:S05]  /*33b0*/  LDSM.16.M88.4 R44, [R198+0x4000] ;  /* 0x00400000c62c783b */ /* 0x000f2a0000000200 */
[C---:B---3--:R-:W-:Y:S06]  /*33c0*/  HMMA.16816.F32.BF16 R64, R52.reuse, R56, R64 ;  /* 0x000000383440723c */ /* 0x048fec0000041840 */
[----:B------:R-:W-:Y:S01]  /*33d0*/  HMMA.16816.F32.BF16 R60, R52, R58, R60 ;  /* 0x0000003a343c723c */ /* 0x000fe2000004183c */
[----:B------:R-:W3:Y:S04]  /*33e0*/  LDSM.16.M88.4 R56, [R197+0xa800] ;  /* 0x00a80000c538783b */ /* 0x000ee80000000200 */
[----:B------:R-:W3:Y:S01]  /*33f0*/  LDSM.16.M88.4 R52, [R197+0xb000] ;  /* 0x00b00000c534783b */ /* 0x000ee20000000200 */
        /* <DEDUP_REMOVED lines=11> */
[----:B------:R-:W2:Y:S05]  /*34b0*/  LDSM.16.M88.4 R8, [R195+0x5000] ;  /* 0x00500000c308783b */ /* 0x000eaa0000000200 */
[C---:B----4-:R-:W-:Y:S06]  /*34c0*/  HMMA.16816.F32.BF16 R36, R44.reuse, R68, R36 ;  /* 0x000000442c24723c */ /* 0x050fec0000041824 */
[C---:B------:R-:W-:Y:S01]  /*34d0*/  HMMA.16816.F32.BF16 R32, R44.reuse, R70, R32 ;  /* 0x000000462c20723c */ /* 0x040fe20000041820 */
[----:B------:R-:W-:Y:S05]  /*34e0*/  LDSM.16.M88.4 R68, [R195+0x5800] ;  /* 0x00580000c344783b */ /* 0x000fea0000000200 */
[C---:B---3--:R-:W-:Y:S06]  /*34f0*/  HMMA.16816.F32.BF16 R28, R44.reuse, R56, R28 ;  /* 0x000000382c1c723c */ /* 0x048fec000004181c */
[C---:B------:R-:W-:Y:S01]  /*3500*/  HMMA.16816.F32.BF16 R24, R44.reuse, R58, R24 ;  /* 0x0000003a2c18723c */ /* 0x040fe20000041818 */
[----:B------:R-:W-:Y:S05]  /*3510*/  LDSM.16.M88.4 R56, [R194+0x4000] ;  /* 0x00400000c238783b */ /* 0x000fea0000000200 */
[C---:B------:R-:W-:Y:S06]  /*3520*/  HMMA.16816.F32.BF16 R20, R44.reuse, R52, R20 ;  /* 0x000000342c14723c */ /* 0x040fec0000041814 */
[C---:B------:R-:W-:Y:S01]  /*3530*/  HMMA.16816.F32.BF16 R16, R44.reuse, R54, R16 ;  /* 0x000000362c10723c */ /* 0x040fe20000041810 */
[----:B------:R-:W3:Y:S05]  /*3540*/  LDSM.16.M88.4 R52, [R191+0xa000] ;  /* 0x00a00000bf34783b */ /* 0x000eea0000000200 */
[C---:B-1----:R-:W-:Y:S06]  /*3550*/  HMMA.16816.F32.BF16 R64, R44.reuse, R48, R64 ;  /* 0x000000302c40723c */ /* 0x042fec0000041840 */
[----:B------:R-:W-:Y:S01]  /*3560*/  HMMA.16816.F32.BF16 R60, R44, R50, R60 ;  /* 0x000000322c3c723c */ /* 0x000fe2000004183c */
[----:B------:R-:W1:Y:S04]  /*3570*/  LDSM.16.M88.4 R44, [R191+0xb000] ;  /* 0x00b00000bf2c783b */ /* 0x000e680000000200 */
[----:B------:R-:W4:Y:S01]  /*3580*/  LDSM.16.M88.4 R48, [R191+0xa800] ;  /* 0x00a80000bf30783b */ /* 0x000f220000000200 */
[C---:B-----5:R-:W-:Y:S06]  /*3590*/  HMMA.16816.F32.BF16 R36, R72.reuse, R40, R36 ;  /* 0x000000284824723c */ /* 0x060fec0000041824 */
        /* <DEDUP_REMOVED lines=8> */
[C---:B---3--:R-:W-:Y:S06]  /*3620*/  HMMA.16816.F32.BF16 R36, R56.reuse, R52, R36 ;  /* 0x000000343824723c */ /* 0x048fec0000041824 */
[----:B------:R-:W-:Y:S06]  /*3630*/  HMMA.16816.F32.BF16 R32, R56, R54, R32 ;  /* 0x000000363820723c */ /* 0x000fec0000041820 */
[----:B------:R-:W-:Y:S06]  /*3640*/  HMMA.16816.F32.BF16 R64, R72, R68, R64 ;  /* 0x000000444840723c */ /* 0x000fec0000041840 */
[C---:B-1----:R-:W-:Y:S06]  /*3650*/  HMMA.16816.F32.BF16 R20, R56.reuse, R44, R20 ;  /* 0x0000002c3814723c */ /* 0x042fec0000041814 */
[C---:B------:R-:W-:Y:S01]  /*3660*/  HMMA.16816.F32.BF16 R16, R56.reuse, R46, R16 ;  /* 0x0000002e3810723c */ /* 0x040fe20000041810 */
[----:B------:R-:W1:Y:S05]  /*3670*/  LDSM.16.M88.4 R44, [R184+0x4800] ;  /* 0x00480000b82c783b */ /* 0x000e6a0000000200 */
[----:B----4-:R-:W-:Y:S06]  /*3680*/  HMMA.16816.F32.BF16 R28, R56, R48, R28 ;  /* 0x00000030381c723c */ /* 0x010fec000004181c */
[C---:B--2---:R-:W-:Y:S06]  /*3690*/  HMMA.16816.F32.BF16 R36, R8.reuse, R12, R36 ;  /* 0x0000000c0824723c */ /* 0x044fec0000041824 */
[----:B------:R-:W-:Y:S01]  /*36a0*/  HMMA.16816.F32.BF16 R32, R8, R14, R32 ;  /* 0x0000000e0820723c */ /* 0x000fe20000041820 */
[----:B------:R-:W-:-:S04]  /*36b0*/  IMAD.U32 R13, RZ, RZ, UR32 ;  /* 0x00000020ff0d7e24 */ /* 0x000fc8000f8e00ff */
[----:B------:R-:W-:Y:S01]  /*36c0*/  IMAD R2, R13, 0x40, R210 ;  /* 0x000000400d027824 */ /* 0x000fe200078e02d2 */
[----:B------:R-:W-:Y:S01]  /*36d0*/  HMMA.16816.F32.BF16 R24, R56, R50, R24 ;  /* 0x000000323818723c */ /* 0x000fe20000041818 */
[----:B------:R-:W2:Y:S02]  /*36e0*/  LDSM.16.M88.4 R12, [R184+0x5000] ;  /* 0x00500000b80c783b */ /* 0x000ea40000000200 */
[----:B------:R-:W-:-:S03]  /*36f0*/  VIADD R0, R2, 0x8 ;  /* 0x0000000802007836 */ /* 0x000fc60000000000 */
[----:B------:R-:W-:Y:S06]  /*3700*/  HMMA.16816.F32.BF16 R64, R56, R40, R64 ;  /* 0x000000283840723c */ /* 0x000fec0000041840 */
[----:B------:R-:W-:Y:S01]  /*3710*/  HMMA.16816.F32.BF16 R60, R72, R70, R60 ;  /* 0x00000046483c723c */ /* 0x000fe2000004183c */
[----:B------:R-:W-:Y:S01]  /*3720*/  SHF.R.S32.HI R41, RZ, 0x1f, R80 ;  /* 0x0000001fff297819 */ /* 0x000fe20000011450 */
[----:B------:R-:W-:-:S03]  /*3730*/  VIADD R40, R2, 0x1 ;  /* 0x0000000102287836 */ /* 0x000fc60000000000 */
[----:B------:R-:W-:Y:S01]  /*3740*/  LEA.HI R80, R41, R80, RZ, 0x2 ;  /* 0x0000005029507211 */ /* 0x000fe200078f10ff */
[----:B-1----:R-:W-:Y:S03]  /*3750*/  HMMA.16816.F32.BF16 R28, R8, R44, R28 ;  /* 0x0000002c081c723c */ /* 0x002fe6000004181c */
[----:B------:R-:W-:-:S03]  /*3760*/  SHF.R.S32.HI R80, RZ, 0x2, R80 ;  /* 0x00000002ff507819 */ /* 0x000fc60000011450 */
[----:B------:R-:W-:Y:S01]  /*3770*/  HMMA.16816.F32.BF16 R44, R8, R46, R24 ;  /* 0x0000002e082c723c */ /* 0x000fe20000041818 */
[----:B------:R-:W1:Y:S01]  /*3780*/  LDSM.16.M88.4 R24, [R184+0x5800] ;  /* 0x00580000b818783b */ /* 0x000e620000000200 */
[----:B------:R-:W-:Y:S01]  /*3790*/  IMAD.IADD R207, R80, 0x1, R207 ;  /* 0x0000000150cf7824 */ /* 0x000fe200078e02cf */
[----:B------:R-:W-:-:S04]  /*37a0*/  DEPBAR.LE SB0, 0x0 ;  /* 0x000080000000791a */ /* 0x000fc80000000000 */
[C---:B------:R-:W-:Y:S01]  /*37b0*/  VIADD R205, R207.reuse, 0x8 ;  /* 0x00000008cfcd7836 */ /* 0x040fe20000000000 */
[C-C-:B------:R-:W-:Y:S02]  /*37c0*/  VIADDMNMX R206, R207.reuse, UR10, R204.reuse, PT ;  /* 0x0000000acfce7c46 */ /* 0x140fe4000b8001cc */
[----:B------:R-:W-:Y:S02]  /*37d0*/  VIADDMNMX R207, R207, UR13, RZ, !PT ;  /* 0x0000000dcfcf7c46 */ /* 0x000fe4000f8001ff */
[C---:B------:R-:W-:Y:S01]  /*37e0*/  VIADDMNMX R204, R205.reuse, UR10, R204, PT ;  /* 0x0000000acdcc7c46 */ /* 0x040fe2000b8001cc */
[----:B------:R-:W-:Y:S01]  /*37f0*/  HMMA.16816.F32.BF16 R60, R56, R42, R60 ;  /* 0x0000002a383c723c */ /* 0x000fe2000004183c */
[-C--:B------:R-:W-:Y:S02]  /*3800*/  ISETP.GE.AND P4, PT, R2, R206.reuse, PT ;  /* 0x000000ce0200720c */ /* 0x080fe40003f86270 */
[----:B------:R-:W-:Y:S02]  /*3810*/  VIADDMNMX R205, R205, UR13, RZ, !PT ;  /* 0x0000000dcdcd7c46 */ /* 0x000fe4000f8001ff */
[C---:B------:R-:W-:Y:S01]  /*3820*/  ISETP.GE.AND P5, PT, R40.reuse, R206, PT ;  /* 0x000000ce2800720c */ /* 0x040fe20003fa6270 */
[C---:B--2---:R-:W-:Y:S01]  /*3830*/  HMMA.16816.F32.BF16 R20, R8.reuse, R12, R20 ;  /* 0x0000000c0814723c */ /* 0x044fe20000041814 */
[----:B------:R-:W-:Y:S01]  /*3840*/  ISETP.GE.AND P1, PT, R40, R204, PT ;  /* 0x000000cc2800720c */ /* 0x000fe20003f26270 */
[----:B------:R-:W-:Y:S01]  /*3850*/  VIADD R42, R2, 0x9 ;  /* 0x00000009022a7836 */ /* 0x000fe20000000000 */
[----:B------:R-:W-:Y:S01]  /*3860*/  ISETP.GE.AND P6, PT, R0, R206, PT ;  /* 0x000000ce0000720c */ /* 0x000fe20003fc6270 */
[----:B------:R-:W-:Y:S01]  /*3870*/  VIADD R43, R2, 0x18 ;  /* 0x00000018022b7836 */ /* 0x000fe20000000000 */
[-C--:B------:R-:W-:Y:S01]  /*3880*/  ISETP.GE.AND P0, PT, R0, R204.reuse, PT ;  /* 0x000000cc0000720c */ /* 0x080fe20003f06270 */
[----:B------:R-:W-:Y:S01]  /*3890*/  HMMA.16816.F32.BF16 R16, R8, R14, R16 ;  /* 0x0000000e0810723c */ /* 0x000fe20000041810 */
[C---:B------:R-:W-:Y:S01]  /*38a0*/  ISETP.GE.AND P2, PT, R2.reuse, R204, PT ;  /* 0x000000cc0200720c */ /* 0x040fe20003f46270 */
[C---:B------:R-:W-:Y:S01]  /*38b0*/  VIADD R12, R2.reuse, 0x20 ;  /* 0x00000020020c7836 */ /* 0x040fe20000000000 */
[----:B------:R-:W-:-:S02]  /*38c0*/  ISETP.LT.OR P4, PT, R2, R207, P4 ;  /* 0x000000cf0200720c */ /* 0x000fc40002781670 */
[C---:B------:R-:W-:Y:S02]  /*38d0*/  ISETP.LT.OR P5, PT, R40.reuse, R207, P5 ;  /* 0x000000cf2800720c */ /* 0x040fe40002fa1670 */
[----:B------:R-:W-:Y:S01]  /*38e0*/  ISETP.LT.OR P1, PT, R40, R205, P1 ;  /* 0x000000cd2800720c */ /* 0x000fe20000f21670 */
[----:B------:R-:W-:Y:S01]  /*38f0*/  VIADD R40, R2, 0x10 ;  /* 0x0000001002287836 */ /* 0x000fe20000000000 */
[----:B------:R-:W-:Y:S01]  /*3900*/  ISETP.LT.OR P6, PT, R0, R207, P6 ;  /* 0x000000cf0000720c */ /* 0x000fe200037c1670 */
[----:B------:R-:W-:Y:S01]  /*3910*/  VIADD R15, R2, 0x28 ;  /* 0x00000028020f7836 */ /* 0x000fe20000000000 */
[----:B------:R-:W-:Y:S01]  /*3920*/  BAR.SYNC.DEFER_BLOCKING 0x0 ;  /* 0x0000000000007b1d */ /* 0x000fe20000010000 */
[-C--:B------:R-:W-:Y:S02]  /*3930*/  ISETP.LT.OR P0, PT, R0, R205.reuse, P0 ;  /* 0x000000cd0000720c */ /* 0x080fe40000701670 */
[----:B------:R-:W-:Y:S02]  /*3940*/  ISETP.LT.OR P2, PT, R2, R205, P2 ;  /* 0x000000cd0200720c */ /* 0x000fe40001741670 */
[----:B------:R-:W-:Y:S01]  /*3950*/  FSEL R0, R36, -INF , !P4 ;  /* 0xff80000024007808 */ /* 0x000fe20006000000 */
[----:B------:R-:W-:Y:S01]  /*3960*/  VIADD R36, R2, 0x11 ;  /* 0x0000001102247836 */ /* 0x000fe20000000000 */
[----:B------:R-:W-:Y:S01]  /*3970*/  ISETP.GE.AND P4, PT, R40, R206, PT ;  /* 0x000000ce2800720c */ /* 0x000fe20003f86270 */
[----:B-1----:R-:W-:Y:S01]  /*3980*/  HMMA.16816.F32.BF16 R64, R8, R24, R64 ;  /* 0x000000180840723c */ /* 0x002fe20000041840 */
[----:B------:R-:W-:-:S02]  /*3990*/  FSEL R41, R38, -INF , !P2 ;  /* 0xff80000026297808 */ /* 0x000fc40005000000 */
[----:B------:R-:W-:Y:S02]  /*39a0*/  FSEL R38, R37, -INF , !P5 ;  /* 0xff80000025267808 */ /* 0x000fe40006800000 */
[----:B------:R-:W-:Y:S01]  /*39b0*/  FSEL R39, R39, -INF , !P1 ;  /* 0xff80000027277808 */ /* 0x000fe20004800000 */
[----:B------:R-:W-:Y:S01]  /*39c0*/  HMMA.16816.F32.BF16 R60, R8, R26, R60 ;  /* 0x0000001a083c723c */ /* 0x000fe2000004183c */
[-C--:B------:R-:W-:Y:S01]  /*39d0*/  ISETP.GE.AND P3, PT, R42, R206.reuse, PT ;  /* 0x000000ce2a00720c */ /* 0x080fe20003f66270 */
[----:B------:R-:W-:Y:S01]  /*39e0*/  VIADD R25, R2, 0x29 ;  /* 0x0000002902197836 */ /* 0x000fe20000000000 */
[----:B------:R-:W-:Y:S01]  /*39f0*/  ISETP.GE.AND P1, PT, R36, R206, PT ;  /* 0x000000ce2400720c */ /* 0x000fe20003f26270 */
[----:B------:R-:W-:Y:S01]  /*3a00*/  VIADD R24, R2, 0x30 ;  /* 0x0000003002187836 */ /* 0x000fe20000000000 */
[----:B------:R-:W-:Y:S02]  /*3a10*/  FSEL R37, R34, -INF , !P0 ;  /* 0xff80000022257808 */ /* 0x000fe40004000000 */
[-C--:B------:R-:W-:Y:S01]  /*3a20*/  ISETP.GE.AND P0, PT, R36, R204.reuse, PT ;  /* 0x000000cc2400720c */ /* 0x080fe20003f06270 */
[----:B------:R-:W-:Y:S01]  /*3a30*/  VIADD R9, R2, 0x31 ;  /* 0x0000003102097836 */ /* 0x000fe20000000000 */
[----:B------:R-:W-:Y:S01]  /*3a40*/  ISETP.LT.OR P4, PT, R40, R207, P4 ;  /* 0x000000cf2800720c */ /* 0x000fe20002781670 */
[----:B------:R-:W-:Y:S01]  /*3a50*/  VIADD R8, R2, 0x38 ;  /* 0x0000003802087836 */ /* 0x000fe20000000000 */
[----:B------:R-:W-:-:S02]  /*3a60*/  ISETP.GE.AND P2, PT, R42, R204, PT ;  /* 0x000000cc2a00720c */ /* 0x000fc40003f46270 */
[----:B------:R-:W-:Y:S02]  /*3a70*/  ISETP.GE.AND P5, PT, R40, R204, PT ;  /* 0x000000cc2800720c */ /* 0x000fe40003fa6270 */
[-C--:B------:R-:W-:Y:S02]  /*3a80*/  ISETP.LT.OR P3, PT, R42, R207.reuse, P3 ;  /* 0x000000cf2a00720c */ /* 0x080fe40001f61670 */
[C---:B------:R-:W-:Y:S02]  /*3a90*/  ISETP.LT.OR P1, PT, R36.reuse, R207, P1 ;  /* 0x000000cf2400720c */ /* 0x040fe40000f21670 */
[-C--:B------:R-:W-:Y:S02]  /*3aa0*/  ISETP.LT.OR P0, PT, R36, R205.reuse, P0 ;  /* 0x000000cd2400720c */ /* 0x080fe40000701670 */
[----:B------:R-:W-:Y:S01]  /*3ab0*/  FSEL R36, R28, -INF , !P4 ;  /* 0xff8000001c247808 */ /* 0x000fe20006000000 */
[----:B------:R-:W-:Y:S01]  /*3ac0*/  VIADD R28, R2, 0x21 ;  /* 0x00000021021c7836 */ /* 0x000fe20000000000 */
[----:B------:R-:W-:-:S02]  /*3ad0*/  ISETP.LT.OR P2, PT, R42, R205, P2 ;  /* 0x000000cd2a00720c */ /* 0x000fc40001741670 */
[----:B------:R-:W-:Y:S02]  /*3ae0*/  ISETP.LT.OR P5, PT, R40, R205, P5 ;  /* 0x000000cd2800720c */ /* 0x000fe40002fa1670 */
[----:B------:R-:W-:Y:S01]  /*3af0*/  FSEL R42, R32, -INF , !P6 ;  /* 0xff800000202a7808 */ /* 0x000fe20007000000 */
[C---:B------:R-:W-:Y:S01]  /*3b00*/  VIADD R32, R2.reuse, 0x19 ;  /* 0x0000001902207836 */ /* 0x040fe20000000000 */
[----:B------:R-:W-:Y:S01]  /*3b10*/  FSEL R40, R33, -INF , !P3 ;  /* 0xff80000021287808 */ /* 0x000fe20005800000 */
[----:B------:R-:W-:Y:S01]  /*3b20*/  VIADD R2, R2, 0x39 ;  /* 0x0000003902027836 */ /* 0x000fe20000000000 */
[----:B------:R-:W-:Y:S02]  /*3b30*/  FSEL R52, R29, -INF , !P1 ;  /* 0xff8000001d347808 */ /* 0x000fe40004800000 */
[C---:B------:R-:W-:Y:S02]  /*3b40*/  ISETP.GE.AND P6, PT, R43.reuse, R206, PT ;  /* 0x000000ce2b00720c */ /* 0x040fe40003fc6270 */
[----:B------:R-:W-:-:S02]  /*3b50*/  ISETP.GE.AND P3, PT, R43, R204, PT ;  /* 0x000000cc2b00720c */ /* 0x000fc40003f66270 */
[----:B------:R-:W-:Y:S02]  /*3b60*/  FMNMX.FTZ R29, R0, R38, !PT ;  /* 0x00000026001d7209 */ /* 0x000fe40007810000 */
[----:B------:R-:W-:Y:S02]  /*3b70*/  FSEL R13, R31, -INF , !P0 ;  /* 0xff8000001f0d7808 */ /* 0x000fe40004000000 */
[----:B------:R-:W-:Y:S02]  /*3b80*/  ISETP.GE.AND P0, PT, R28, R206, PT ;  /* 0x000000ce1c00720c */ /* 0x000fe40003f06270 */
[C---:B------:R-:W-:Y:S02]  /*3b90*/  ISETP.LT.OR P6, PT, R43.reuse, R207, P6 ;  /* 0x000000cf2b00720c */ /* 0x040fe400037c1670 */
[----:B------:R-:W-:Y:S02]  /*3ba0*/  ISETP.LT.OR P3, PT, R43, R205, P3 ;  /* 0x000000cd2b00720c */ /* 0x000fe40001f61670 */
[----:B------:R-:W-:-:S02]  /*3bb0*/  FMNMX.FTZ R29, R42, R29, !PT ;  /* 0x0000001d2a1d7209 */ /* 0x000fc40007810000 */
[----:B------:R-:W-:Y:S02]  /*3bc0*/  FSEL R43, R35, -INF , !P2 ;  /* 0xff800000232b7808 */ /* 0x000fe40005000000 */
[----:B------:R-:W-:Y:S02]  /*3bd0*/  FSEL R69, R30, -INF , !P5 ;  /* 0xff8000001e457808 */ /* 0x000fe40006800000 */
[C---:B------:R-:W-:Y:S02]  /*3be0*/  ISETP.GE.AND P2, PT, R32.reuse, R206, PT ;  /* 0x000000ce2000720c */ /* 0x040fe40003f46270 */
[----:B------:R-:W-:Y:S02]  /*3bf0*/  ISETP.GE.AND P5, PT, R32, R204, PT ;  /* 0x000000cc2000720c */ /* 0x000fe40003fa6270 */
[----:B------:R-:W-:Y:S02]  /*3c00*/  ISETP.LT.OR P0, PT, R28, R207, P0 ;  /* 0x000000cf1c00720c */ /* 0x000fe40000701670 */
[----:B------:R-:W-:-:S02]  /*3c10*/  FMNMX.FTZ R29, R40, R29, !PT ;  /* 0x0000001d281d7209 */ /* 0x000fc40007810000 */
[C---:B------:R-:W-:Y:S02]  /*3c20*/  ISETP.LT.OR P2, PT, R32.reuse, R207, P2 ;  /* 0x000000cf2000720c */ /* 0x040fe40001741670 */
[----:B------:R-:W-:Y:S02]  /*3c30*/  ISETP.LT.OR P5, PT, R32, R205, P5 ;  /* 0x000000cd2000720c */ /* 0x000fe40002fa1670 */
[----:B------:R-:W-:Y:S02]  /*3c40*/  FSEL R32, R21, -INF , !P0 ;  /* 0xff80000015207808 */ /* 0x000fe40004000000 */
[----:B------:R-:W-:Y:S02]  /*3c50*/  FMNMX.FTZ R21, R36, R29, !PT ;  /* 0x0000001d24157209 */ /* 0x000fe40007810000 */
[C---:B------:R-:W-:Y:S02]  /*3c60*/  ISETP.GE.AND P4, PT, R12.reuse, R206, PT ;  /* 0x000000ce0c00720c */ /* 0x040fe40003f86270 */
[----:B------:R-:W-:-:S02]  /*3c70*/  ISETP.GE.AND P1, PT, R12, R204, PT ;  /* 0x000000cc0c00720c */ /* 0x000fc40003f26270 */
[----:B------:R-:W-:Y:S02]  /*3c80*/  FSEL R14, R44, -INF , !P6 ;  /* 0xff8000002c0e7808 */ /* 0x000fe40007000000 */
[----:B------:R-:W-:Y:S02]  /*3c90*/  FMNMX.FTZ R11, R52, R21, !PT ;  /* 0x00000015340b7209 */ /* 0x000fe40007810000 */
[C---:B------:R-:W-:Y:S02]  /*3ca0*/  ISETP.LT.OR P4, PT, R12.reuse, R207, P4 ;  /* 0x000000cf0c00720c */ /* 0x040fe40002781670 */
[----:B------:R-:W-:Y:S02]  /*3cb0*/  ISETP.LT.OR P1, PT, R12, R205, P1 ;  /* 0x000000cd0c00720c */ /* 0x000fe40000f21670 */
[----:B------:R-:W-:Y:S02]  /*3cc0*/  FSEL R12, R45, -INF , !P2 ;  /* 0xff8000002d0c7808 */ /* 0x000fe40005000000 */
[----:B------:R-:W-:-:S02]  /*3cd0*/  FMNMX.FTZ R11, R14, R11, !PT ;  /* 0x0000000b0e0b7209 */ /* 0x000fc40007810000 */
[C---:B------:R-:W-:Y:S02]  /*3ce0*/  ISETP.GE.AND P6, PT, R15.reuse, R206, PT ;  /* 0x000000ce0f00720c */ /* 0x040fe40003fc6270 */
[----:B------:R-:W-:Y:S02]  /*3cf0*/  FSEL R71, R46, -INF , !P3 ;  /* 0xff8000002e477808 */ /* 0x000fe40005800000 */
[-C--:B------:R-:W-:Y:S02]  /*3d00*/  ISETP.GE.AND P2, PT, R15, R204.reuse, PT ;  /* 0x000000cc0f00720c */ /* 0x080fe40003f46270 */
[----:B------:R-:W-:Y:S02]  /*3d10*/  ISETP.GE.AND P3, PT, R28, R204, PT ;  /* 0x000000cc1c00720c */ /* 0x000fe40003f66270 */
[----:B------:R-:W-:Y:S02]  /*3d20*/  FSEL R34, R20, -INF , !P4 ;  /* 0xff80000014227808 */ /* 0x000fe40006000000 */
[----:B------:R-:W-:-:S02]  /*3d30*/  FMNMX.FTZ R11, R12, R11, !PT ;  /* 0x0000000b0c0b7209 */ /* 0x000fc40007810000 */
[C---:B------:R-:W-:Y:S02]  /*3d40*/  ISETP.LT.OR P6, PT, R15.reuse, R207, P6 ;  /* 0x000000cf0f00720c */ /* 0x040fe400037c1670 */
[-C--:B------:R-:W-:Y:S02]  /*3d50*/  ISETP.LT.OR P2, PT, R15, R205.reuse, P2 ;  /* 0x000000cd0f00720c */ /* 0x080fe40001741670 */
[----:B------:R-:W-:Y:S02]  /*3d60*/  ISETP.LT.OR P3, PT, R28, R205, P3 ;  /* 0x000000cd1c00720c */ /* 0x000fe40001f61670 */
[----:B------:R-:W-:Y:S02]  /*3d70*/  FSEL R15, R47, -INF , !P5 ;  /* 0xff8000002f0f7808 */ /* 0x000fe40006800000 */
[----:B------:R-:W-:Y:S02]  /*3d80*/  ISETP.GE.AND P5, PT, R25, R206, PT ;  /* 0x000000ce1900720c */ /* 0x000fe40003fa6270 */
[----:B------:R-:W-:-:S02]  /*3d90*/  FMNMX.FTZ R10, R41, R39, !PT ;  /* 0x00000027290a7209 */ /* 0x000fc40007810000 */
[----:B------:R-:W-:Y:S02]  /*3da0*/  FMNMX.FTZ R11, R34, R11, !PT ;  /* 0x0000000b220b7209 */ /* 0x000fe40007810000 */
[----:B------:R-:W-:Y:S02]  /*3db0*/  FSEL R33, R23, -INF , !P3 ;  /* 0xff80000017217808 */ /* 0x000fe40005800000 */
[-C--:B------:R-:W-:Y:S02]  /*3dc0*/  ISETP.GE.AND P4, PT, R24, R206.reuse, PT ;  /* 0x000000ce1800720c */ /* 0x080fe40003f86270 */
[----:B------:R-:W-:Y:S02]  /*3dd0*/  ISETP.LT.OR P5, PT, R25, R207, P5 ;  /* 0x000000cf1900720c */ /* 0x000fe40002fa1670 */
[----:B------:R-:W-:Y:S02]  /*3de0*/  ISETP.GE.AND P3, PT, R9, R206, PT ;  /* 0x000000ce0900720c */ /* 0x000fe40003f66270 */
[----:B------:R-:W-:-:S02]  /*3df0*/  FSEL R30, R16, -INF , !P6 ;  /* 0xff800000101e7808 */ /* 0x000fc40007000000 */
[----:B------:R-:W-:Y:S02]  /*3e00*/  FMNMX.FTZ R10, R37, R10, !PT ;  /* 0x0000000a250a7209 */ /* 0x000fe40007810000 */
[----:B------:R-:W-:Y:S02]  /*3e10*/  FMNMX.FTZ R11, R32, R11, !PT ;  /* 0x0000000b200b7209 */ /* 0x000fe40007810000 */
[----:B------:R-:W-:Y:S02]  /*3e20*/  ISETP.LT.OR P4, PT, R24, R207, P4 ;  /* 0x000000cf1800720c */ /* 0x000fe40002781670 */
[----:B------:R-:W-:Y:S02]  /*3e30*/  FSEL R28, R17, -INF , !P5 ;  /* 0xff800000111c7808 */ /* 0x000fe40006800000 */
[----:B------:R-:W-:Y:S02]  /*3e40*/  FMNMX.FTZ R10, R43, R10, !PT ;  /* 0x0000000a2b0a7209 */ /* 0x000fe40007810000 */
[----:B------:R-:W-:-:S02]  /*3e50*/  FMNMX.FTZ R11, R30, R11, !PT ;  /* 0x0000000b1e0b7209 */ /* 0x000fc40007810000 */
[----:B------:R-:W-:Y:S02]  /*3e60*/  ISETP.LT.OR P3, PT, R9, R207, P3 ;  /* 0x000000cf0900720c */ /* 0x000fe40001f61670 */
[----:B------:R-:W-:Y:S02]  /*3e70*/  ISETP.GE.AND P6, PT, R8, R206, PT ;  /* 0x000000ce0800720c */ /* 0x000fe40003fc6270 */
[----:B------:R-:W-:Y:S02]  /*3e80*/  FSEL R186, R64, -INF , !P4 ;  /* 0xff80000040ba7808 */ /* 0x000fe40006000000 */
[----:B------:R-:W-:Y:S02]  /*3e90*/  FMNMX.FTZ R10, R69, R10, !PT ;  /* 0x0000000a450a7209 */ /* 0x000fe40007810000 */
[----:B------:R-:W-:Y:S02]  /*3ea0*/  FMNMX.FTZ R11, R28, R11, !PT ;  /* 0x0000000b1c0b7209 */ /* 0x000fe40007810000 */
[----:B------:R-:W-:-:S02]  /*3eb0*/  FSEL R182, R65, -INF , !P3 ;  /* 0xff80000041b67808 */ /* 0x000fc40005800000 */
[----:B------:R-:W-:Y:S02]  /*3ec0*/  PLOP3.LUT P3, PT, PT, PT, UP0, 0x80, 0x0 ;  /* 0x000000000000781c */ /* 0x000fe40003f6f008 */
[----:B------:R-:W-:Y:S02]  /*3ed0*/  ISETP.GE.AND P5, PT, R2, R206, PT ;  /* 0x000000ce0200720c */ /* 0x000fe40003fa6270 */
[----:B------:R-:W-:Y:S02]  /*3ee0*/  ISETP.LT.OR P6, PT, R8, R207, P6 ;  /* 0x000000cf0800720c */ /* 0x000fe400037c1670 */
[----:B------:R-:W-:Y:S02]  /*3ef0*/  FMNMX.FTZ R10, R13, R10, !PT ;  /* 0x0000000a0d0a7209 */ /* 0x000fe40007810000 */
[----:B------:R-:W-:Y:S02]  /*3f00*/  FMNMX.FTZ R11, R186, R11, !PT ;  /* 0x0000000bba0b7209 */ /* 0x000fe40007810000 */
[----:B------:R-:W-:-:S02]  /*3f10*/  ISETP.LT.OR P5, PT, R2, R207, P5 ;  /* 0x000000cf0200720c */ /* 0x000fc40002fa1670 */
[----:B------:R-:W-:Y:S02]  /*3f20*/  FSEL R180, R60, -INF , !P6 ;  /* 0xff8000003cb47808 */ /* 0x000fe40007000000 */
[----:B------:R-:W-:Y:S02]  /*3f30*/  FMNMX.FTZ R10, R71, R10, !PT ;  /* 0x0000000a470a7209 */ /* 0x000fe40007810000 */
[----:B------:R-:W-:Y:S02]  /*3f40*/  FMNMX.FTZ R11, R182, R11, !PT ;  /* 0x0000000bb60b7209 */ /* 0x000fe40007810000 */
[----:B------:R-:W-:Y:S02]  /*3f50*/  FSEL R35, R22, -INF , !P1 ;  /* 0xff80000016237808 */ /* 0x000fe40004800000 */
[-C--:B------:R-:W-:Y:S02]  /*3f60*/  ISETP.GE.AND P1, PT, R25, R204.reuse, PT ;  /* 0x000000cc1900720c */ /* 0x080fe40003f26270 */
[----:B------:R-:W-:-:S02]  /*3f70*/  ISETP.GE.AND P0, PT, R24, R204, PT ;  /* 0x000000cc1800720c */ /* 0x000fc40003f06270 */
[----:B------:R-:W-:Y:S02]  /*3f80*/  FSEL R178, R61, -INF , !P5 ;  /* 0xff8000003db27808 */ /* 0x000fe40006800000 */
[----:B------:R-:W-:Y:S02]  /*3f90*/  FMNMX.FTZ R10, R15, R10, !PT ;  /* 0x0000000a0f0a7209 */ /* 0x000fe40007810000 */
[----:B------:R-:W-:Y:S02]  /*3fa0*/  FMNMX.FTZ R11, R180, R11, !PT ;  /* 0x0000000bb40b7209 */ /* 0x000fe40007810000 */
[-C--:B------:R-:W-:Y:S02]  /*3fb0*/  ISETP.LT.OR P1, PT, R25, R205.reuse, P1 ;  /* 0x000000cd1900720c */ /* 0x080fe40000f21670 */
[----:B------:R-:W-:Y:S02]  /*3fc0*/  ISETP.LT.OR P0, PT, R24, R205, P0 ;  /* 0x000000cd1800720c */ /* 0x000fe40000701670 */
[----:B------:R-:W-:-:S02]  /*3fd0*/  FMNMX.FTZ R10, R35, R10, !PT ;  /* 0x0000000a230a7209 */ /* 0x000fc40007810000 */
[----:B------:R-:W-:Y:S01]  /*3fe0*/  FMNMX.FTZ R132, R178, R11, !PT ;  /* 0x0000000bb2847209 */ /* 0x000fe20007810000 */
[----:B------:R-:W-:Y:S08]  /*3ff0*/  @!P3 BRA `(.L_x_1124) ;  /* 0x000000000084b947 */ /* 0x000ff00003800000 */
[----:B------:R-:W-:Y:S02]  /*4000*/  UIADD3 UR11, UR33, -0x2, URZ ;  /* 0xfffffffe210b7890 */ /* 0x000fe4000fffe03f */
[----:B------:R-:W-:Y:S02]  /*4010*/  USHF.L.U32 UR12, UR8, 0x5, URZ ;  /* 0x00000005080c7899 */ /* 0x000fe4000800063f */
[----:B------:R-:W-:Y:S02]  /*4020*/  USHF.R.S32.HI UR10, URZ, 0x1f, UR11 ;  /* 0x0000001f3f0a7899 */ /* 0x000fe4000801140b */
[----:B------:R-:W-:Y:S01]  /*4030*/  UIMAD UR18, UR18, UR11, URZ ;  /* 0x0000000b121272a4 */ /* 0x000fe2000f8e023f */
[----:B------:R-:W-:-:S03]  /*4040*/  IMAD.WIDE.U32 R16, R83, UR11, R208 ;  /* 0x0000000b53107c25 */ /* 0x000fc6000f8e00d0 */
[----:B------:R-:W-:-:S03]  /*4050*/  UIMAD UR18, UR10, UR21, UR18 ;  /* 0x000000150a1272a4 */ /* 0x000fc6000f8e0212 */
[----:B------:R-:W-:Y:S02]  /*4060*/  ULDC.64 UR10, c[0x0][0x218] ;  /* 0x00008600000a7ab9 */ /* 0x000fe40000000a00 */
[----:B------:R-:W-:Y:S01]  /*4070*/  LEA R22, P5, R16, UR10, 0x1 ;  /* 0x0000000a10167c11 */ /* 0x000fe2000f8a08ff */
[----:B------:R-:W-:Y:S01]  /*4080*/  VIADD R11, R17, UR18 ;  /* 0x00000012110b7c36 */ /* 0x000fe20008000000 */
[----:B------:R-:W-:Y:S02]  /*4090*/  USHF.L.U64.HI UR10, UR8, 0x5, UR9 ;  /* 0x00000005080a7899 */ /* 0x000fe40008010209 */
[----:B------:R-:W-:Y:S02]  /*40a0*/  IADD3 R20, P4, R22, UR12, RZ ;  /* 0x0000000c16147c10 */ /* 0x000fe4000ff9e0ff */
[----:B------:R-:W-:Y:S02]  /*40b0*/  LEA.HI.X R23, R16, UR11, R11, 0x1, P5 ;  /* 0x0000000b10177c11 */ /* 0x000fe4000a8f0c0b */
[----:B------:R-:W-:-:S02]  /*40c0*/  IADD3 R24, P5, R20, UR12, RZ ;  /* 0x0000000c14187c10 */ /* 0x000fc4000ffbe0ff */
        /* <DEDUP_REMOVED lines=20> */
.L_x_1124:
[----:B------:R-:W2:Y:S01]  /*4210*/  SHFL.BFLY PT, R11, R132, 0x2, 0x1f ;  /* 0x0c401f00840b7f89 */ /* 0x000ea200000e0000 */
[----:B------:R-:W-:Y:S01]  /*4220*/  FSEL R31, R18, -INF , !P2 ;  /* 0xff800000121f7808 */ /* 0x000fe20005000000 */
[----:B------:R-:W-:Y:S01]  /*4230*/  USHF.L.U32 UR10, UR32, 0x1, URZ ;  /* 0x00000001200a7899 */ /* 0x000fe2000800063f */
[----:B------:R-:W-:Y:S01]  /*4240*/  FMNMX.FTZ R10, R33, R10, !PT ;  /* 0x0000000a210a7209 */ /* 0x000fe20007810000 */
[----:B------:R-:W-:Y:S01]  /*4250*/  UIADD3 UR19, UR31, -0x4498517b, URZ ;  /* 0xbb67ae851f137890 */ /* 0x000fe2000fffe03f */
[----:B------:R-:W-:Y:S01]  /*4260*/  ISETP.GE.AND P2, PT, R9, R204, PT ;  /* 0x000000cc0900720c */ /* 0x000fe20003f46270 */
[----:B------:R-:W-:Y:S01]  /*4270*/  IMAD.WIDE.U32 R146, R202, -0x2daee0ad, RZ ;  /* 0xd2511f53ca927825 */ /* 0x000fe200078e00ff */
[----:B------:R-:W-:Y:S01]  /*4280*/  FSEL R29, R19, -INF , !P1 ;  /* 0xff800000131d7808 */ /* 0x000fe20004800000 */
[----:B------:R-:W-:Y:S01]  /*4290*/  UIADD3 UR20, UR30, -0x61c88647, URZ ;  /* 0x9e3779b91e147890 */ /* 0x000fe2000fffe03f */
[----:B------:R-:W-:Y:S01]  /*42a0*/  FMNMX.FTZ R10, R31, R10, !PT ;  /* 0x0000000a1f0a7209 */ /* 0x000fe20007810000 */
[----:B-1----:R-:W-:Y:S01]  /*42b0*/  IMAD.U32 R17, RZ, RZ, UR10 ;  /* 0x0000000aff117e24 */ /* 0x002fe2000f8e00ff */
[----:B------:R-:W-:Y:S01]  /*42c0*/  ISETP.GE.AND P1, PT, R8, R204, PT ;  /* 0x000000cc0800720c */ /* 0x000fe20003f26270 */
[----:B------:R-:W-:Y:S01]  /*42d0*/  UIADD3 UR18, UR30, 0x3c6ef372, URZ ;  /* 0x3c6ef3721e127890 */ /* 0x000fe2000fffe03f */
[-C--:B------:R-:W-:Y:S01]  /*42e0*/  ISETP.LT.OR P2, PT, R9, R205.reuse, P2 ;  /* 0x000000cd0900720c */ /* 0x080fe20001741670 */
[----:B------:R-:W-:Y:S01]  /*42f0*/  ULDC UR34, c[0x0][0x2ec] ;  /* 0x0000bb0000227ab9 */ /* 0x000fe20000000800 */
[----:B------:R-:W-:Y:S01]  /*4300*/  FSEL R179, R66, -INF , !P0 ;  /* 0xff80000042b37808 */ /* 0x000fe20004000000 */
[----:B------:R-:W-:Y:S01]  /*4310*/  UIADD3 UR17, UR31, 0x76cf5d0a, URZ ;  /* 0x76cf5d0a1f117890 */ /* 0x000fe2000fffe03f */
[----:B------:R-:W-:Y:S01]  /*4320*/  FMNMX.FTZ R10, R29, R10, !PT ;  /* 0x0000000a1d0a7209 */ /* 0x000fe20007810000 */
[----:B------:R-:W-:Y:S01]  /*4330*/  UIADD3 UR15, UR31, 0x32370b8f, URZ ;  /* 0x32370b8f1f0f7890 */ /* 0x000fe2000fffe03f */
[-C--:B------:R-:W-:Y:S01]  /*4340*/  ISETP.LT.OR P1, PT, R8, R205.reuse, P1 ;  /* 0x000000cd0800720c */ /* 0x080fe20000f21670 */
[----:B------:R-:W-:Y:S01]  /*4350*/  UIADD3 UR16, UR30, -0x255992d5, URZ ;  /* 0xdaa66d2b1e107890 */ /* 0x000fe2000fffe03f */
[----:B------:R-:W-:Y:S01]  /*4360*/  ISETP.GE.AND P0, PT, R2, R204, PT ;  /* 0x000000cc0200720c */ /* 0x000fe20003f06270 */
[----:B------:R-:W-:Y:S01]  /*4370*/  UIADD3 UR14, UR30, 0x78dde6e4, URZ ;  /* 0x78dde6e41e0e7890 */ /* 0x000fe2000fffe03f */
[----:B------:R-:W-:Y:S01]  /*4380*/  FSEL R177, R67, -INF , !P2 ;  /* 0xff80000043b17808 */ /* 0x000fe20005000000 */
[----:B------:R-:W-:Y:S01]  /*4390*/  IMAD.IADD R192, R4, 0x1, R3 ;  /* 0x0000000104c07824 */ /* 0x000fe200078e0203 */
[----:B------:R-:W-:Y:S01]  /*43a0*/  FMNMX.FTZ R10, R179, R10, !PT ;  /* 0x0000000ab30a7209 */ /* 0x000fe20007810000 */
[----:B------:R-:W-:Y:S01]  /*43b0*/  UIADD3 UR12, UR31, -0x56f99767, URZ ;  /* 0xa90668991f0c7890 */ /* 0x000fe2000fffe03f */
[----:B------:R-:W-:Y:S01]  /*43c0*/  ISETP.LT.OR P0, PT, R2, R205, P0 ;  /* 0x000000cd0200720c */ /* 0x000fe20000701670 */
[----:B------:R-:W-:Y:S01]  /*43d0*/  IMAD.U32 R2, RZ, RZ, UR24 ;  /* 0x00000018ff027e24 */ /* 0x000fe2000f8e00ff */
[----:B------:R-:W-:Y:S01]  /*43e0*/  FSEL R175, R62, -INF , !P1 ;  /* 0xff8000003eaf7808 */ /* 0x000fe20004800000 */
[----:B------:R-:W-:Y:S01]  /*43f0*/  UIADD3 UR13, UR31, -0x126145ec, URZ ;  /* 0xed9eba141f0d7890 */ /* 0x000fe2000fffe03f */
[----:B------:R-:W-:Y:S01]  /*4400*/  FMNMX.FTZ R10, R177, R10, !PT ;  /* 0x0000000ab10a7209 */ /* 0x000fe20007810000 */
[----:B------:R-:W-:Y:S01]  /*4410*/  IMAD R2, R2, 0x4, R81 ;  /* 0x0000000402027824 */ /* 0x000fe200078e0251 */
[----:B------:R-:W-:Y:S01]  /*4420*/  FSEL R174, R63, -INF , !P0 ;  /* 0xff8000003fae7808 */ /* 0x000fe20004000000 */
[----:B------:R-:W-:Y:S01]  /*4430*/  UIADD3 UR21, UR30, -0x4ab325aa, URZ ;  /* 0xb54cda561e157890 */ /* 0x000fe2000fffe03f */
[----:B------:R-:W-:Y:S01]  /*4440*/  FMNMX.FTZ R9, R175, R10, !PT ;  /* 0x0000000aaf097209 */ /* 0x000fe20007810000 */
[----:B------:R-:W-:Y:S01]  /*4450*/  IMAD.WIDE.U32 R144, R2, -0x326172a9, RZ ;  /* 0xcd9e8d5702907825 */ /* 0x000fe200078e00ff */
[----:B--2---:R-:W-:Y:S01]  /*4460*/  FMNMX.FTZ R132, R132, R11, !PT ;  /* 0x0000000b84847209 */ /* 0x004fe20007810000 */
[----:B------:R-:W-:Y:S01]  /*4470*/  UIADD3 UR26, UR30, 0x1715609d, URZ ;  /* 0x1715609d1e1a7890 */ /* 0x000fe2000fffe03f */
[----:B------:R-:W-:Y:S01]  /*4480*/  FMNMX.FTZ R9, R174, R9, !PT ;  /* 0x00000009ae097209 */ /* 0x000fe20007810000 */
[----:B------:R-:W-:Y:S01]  /*4490*/  UIADD3 UR27, UR31, 0x646e171e, URZ ;  /* 0x646e171e1f1b7890 */ /* 0x000fe2000fffe03f */
[----:B------:R-:W-:Y:S01]  /*44a0*/  LOP3.LUT R213, R6, UR30, RZ, 0x3c, !PT ;  /* 0x0000001e06d57c12 */ /* 0x000fe2000f8e3cff */
[----:B------:R-:W1:Y:S01]  /*44b0*/  SHFL.BFLY PT, R11, R132, 0x1, 0x1f ;  /* 0x0c201f00840b7f89 */ /* 0x000e6200000e0000 */
[----:B------:R-:W-:Y:S01]  /*44c0*/  LOP3.LUT R6, R147, UR31, R17, 0x96, !PT ;  /* 0x0000001f93067c12 */ /* 0x000fe2000f8e9611 */
[----:B------:R-:W-:Y:S01]  /*44d0*/  UIADD3 UR10, UR10, 0x1, URZ ;  /* 0x000000010a0a7890 */ /* 0x000fe2000fffe03f */
[----:B------:R-:W-:Y:S01]  /*44e0*/  LOP3.LUT R138, R145, R213, RZ, 0x3c, !PT ;  /* 0x000000d5918a7212 */ /* 0x000fe200078e3cff */
[----:B------:R-:W2:Y:S01]  /*44f0*/  SHFL.BFLY PT, R8, R9, 0x2, 0x1f ;  /* 0x0c401f0009087f89 */ /* 0x000ea200000e0000 */
[----:B------:R-:W-:Y:S01]  /*4500*/  LEA R192, R192, UR4, 0x1 ;  /* 0x00000004c0c07c11 */ /* 0x000fe2000f8e08ff */
[----:B------:R-:W-:-:S04]  /*4510*/  IMAD.WIDE.U32 R16, R6, -0x326172a9, RZ ;  /* 0xcd9e8d5706107825 */ /* 0x000fc800078e00ff */
[----:B------:R-:W-:Y:S01]  /*4520*/  IMAD.WIDE.U32 R138, R138, -0x2daee0ad, RZ ;  /* 0xd2511f538a8a7825 */ /* 0x000fe200078e00ff */
[----:B------:R-:W-:Y:S03]  /*4530*/  LDSM.16.MT88.4 R124, [R192+0xc000] ;  /* 0x00c00000c07c783b */ /* 0x000fe60000004200 */
[----:B------:R-:W-:Y:S01]  /*4540*/  IMAD R190, R7, 0x2, R192 ;  /* 0x0000000207be7824 */ /* 0x000fe200078e02c0 */
[----:B------:R-:W-:Y:S01]  /*4550*/  LOP3.LUT R136, R139, UR19, R146, 0x96, !PT ;  /* 0x000000138b887c12 */ /* 0x000fe2000f8e9692 */
[C---:B------:R-:W-:Y:S01]  /*4560*/  IMAD R189, R5.reuse, 0x2, R192 ;  /* 0x0000000205bd7824 */ /* 0x040fe200078e02c0 */
[----:B------:R-:W-:Y:S01]  /*4570*/  LDSM.16.MT88.4 R72, [R192+0x10000] ;  /* 0x01000000c048783b */ /* 0x000fe20000004200 */
[----:B------:R-:W-:Y:S02]  /*4580*/  IMAD R188, R5, 0x2, R190 ;  /* 0x0000000205bc7824 */ /* 0x000fe400078e02be */
[----:B------:R-:W-:Y:S01]  /*4590*/  IMAD.WIDE.U32 R136, R136, -0x326172a9, RZ ;  /* 0xcd9e8d5788887825 */ /* 0x000fe200078e00ff */
[----:B------:R-:W-:Y:S01]  /*45a0*/  LDSM.16.MT88.4 R88, [R189+0x10000] ;  /* 0x01000000bd58783b */ /* 0x000fe20000004200 */
[----:B-1----:R-:W-:-:S03]  /*45b0*/  FMNMX.FTZ R132, R132, R11, !PT ;  /* 0x0000000b84847209 */ /* 0x002fc60007810000 */
[----:B------:R-:W-:Y:S01]  /*45c0*/  LDSM.16.MT88.4 R100, [R188+0xc000] ;  /* 0x00c00000bc64783b */ /* 0x000fe20000004200 */
[----:B------:R-:W-:Y:S01]  /*45d0*/  LOP3.LUT R16, R137, UR18, R16, 0x96, !PT ;  /* 0x0000001289107c12 */ /* 0x000fe2000f8e9610 */
[----:B------:R-:W-:Y:S01]  /*45e0*/  VIADD R187, R195, 0x800 ;  /* 0x00000800c3bb7836 */ /* 0x000fe20000000000 */
[----:B--2---:R-:W-:Y:S01]  /*45f0*/  FMNMX.FTZ R9, R9, R8, !PT ;  /* 0x0000000809097209 */ /* 0x004fe20007810000 */
[----:B------:R-:W-:Y:S01]  /*4600*/  FMUL.FTZ R181, R132, UR34 ;  /* 0x0000002284b57c20 */ /* 0x000fe20008410000 */
[----:B------:R-:W-:Y:S01]  /*4610*/  LOP3.LUT R8, R17, UR20, R144, 0x96, !PT ;  /* 0x0000001411087c12 */ /* 0x000fe2000f8e9690 */
[----:B------:R-:W-:Y:S01]  /*4620*/  IMAD.WIDE.U32 R16, R16, -0x2daee0ad, RZ ;  /* 0xd2511f5310107825 */ /* 0x000fe200078e00ff */
[----:B------:R-:W-:Y:S01]  /*4630*/  FSETP.NEU.FTZ.AND P0, PT, R132, -INF , PT ;  /* 0xff8000008400780b */ /* 0x000fe20003f1d000 */
[----:B------:R-:W1:Y:S02]  /*4640*/  SHFL.BFLY PT, R6, R9, 0x1, 0x1f ;  /* 0x0c201f0009067f89 */ /* 0x000e6400000e0000 */
[----:B------:R-:W-:Y:S01]  /*4650*/  IMAD.WIDE.U32 R10, R8, -0x2daee0ad, RZ ;  /* 0xd2511f53080a7825 */ /* 0x000fe200078e00ff */
[----:B------:R-:W-:Y:S01]  /*4660*/  FSEL R181, R181, RZ, P0 ;  /* 0x000000ffb5b57208 */ /* 0x000fe20000000000 */
[----:B------:R-:W2:Y:S02]  /*4670*/  LDSM.16.MT88.4 R116, [R190+0xc000] ;  /* 0x00c00000be74783b */ /* 0x000ea40000004200 */
[----:B------:R-:W-:Y:S01]  /*4680*/  VIADD R185, R195, 0x1800 ;  /* 0x00001800c3b97836 */ /* 0x000fe20000000000 */
[----:B------:R-:W-:Y:S01]  /*4690*/  LOP3.LUT R10, R17, UR15, R10, 0x96, !PT ;  /* 0x0000000f110a7c12 */ /* 0x000fe2000f8e960a */
[--C-:B------:R-:W-:Y:S01]  /*46a0*/  FFMA.FTZ R162, R0, UR34, -R181.reuse ;  /* 0x0000002200a27c23 */ /* 0x100fe200080108b5 */
[----:B------:R-:W-:Y:S01]  /*46b0*/  LOP3.LUT R0, R11, UR17, R138, 0x96, !PT ;  /* 0x000000110b007c12 */ /* 0x000fe2000f8e968a */
[--C-:B------:R-:W-:Y:S01]  /*46c0*/  FFMA.FTZ R161, R38, UR34, -R181.reuse ;  /* 0x0000002226a17c23 */ /* 0x100fe200080108b5 */
[----:B------:R-:W-:Y:S01]  /*46d0*/  FFMA.FTZ R160, R42, UR34, -R181 ;  /* 0x000000222aa07c23 */ /* 0x000fe200080108b5 */
[----:B------:R-:W-:-:S04]  /*46e0*/  IMAD.WIDE.U32 R10, R10, -0x326172a9, RZ ;  /* 0xcd9e8d570a0a7825 */ /* 0x000fc800078e00ff */
[----:B------:R-:W-:Y:S01]  /*46f0*/  FFMA.FTZ R157, R40, UR34, -R181 ;  /* 0x00000022289d7c23 */ /* 0x000fe200080108b5 */
[----:B------:R-:W-:Y:S01]  /*4700*/  MUFU.EX2 R162, R162 ;  /* 0x000000a200a27308 */ /* 0x000fe20000000800 */
[----:B------:R-:W3:Y:S01]  /*4710*/  LDSM.16.MT88.4 R108, [R189+0xc000] ;  /* 0x00c00000bd6c783b */ /* 0x000ee20000004200 */
[----:B------:R-:W-:-:S04]  /*4720*/  IMAD.WIDE.U32 R18, R0, -0x326172a9, RZ ;  /* 0xcd9e8d5700127825 */ /* 0x000fc800078e00ff */
[--C-:B------:R-:W-:Y:S01]  /*4730*/  FFMA.FTZ R152, R14, UR34, -R181.reuse ;  /* 0x000000220e987c23 */ /* 0x100fe200080108b5 */
[--C-:B------:R-:W-:Y:S01]  /*4740*/  FFMA.FTZ R135, R12, UR34, -R181.reuse ;  /* 0x000000220c877c23 */ /* 0x100fe200080108b5 */
[----:B------:R-:W-:Y:S01]  /*4750*/  LDSM.16.MT88.4 R48, [R190+0xe000] ;  /* 0x00e00000be30783b */ /* 0x000fe20000004200 */
[----:B------:R-:W-:Y:S01]  /*4760*/  FFMA.FTZ R155, R36, UR34, -R181 ;  /* 0x00000022249b7c23 */ /* 0x000fe200080108b5 */
[----:B------:R-:W-:Y:S01]  /*4770*/  LOP3.LUT R0, R19, UR16, R136, 0x96, !PT ;  /* 0x0000001013007c12 */ /* 0x000fe2000f8e9688 */
[----:B------:R-:W4:Y:S01]  /*4780*/  MUFU.EX2 R161, R161 ;  /* 0x000000a100a17308 */ /* 0x000f220000000800 */
[----:B------:R-:W-:Y:S01]  /*4790*/  LOP3.LUT R8, R11, UR14, R18, 0x96, !PT ;  /* 0x0000000e0b087c12 */ /* 0x000fe2000f8e9612 */
[----:B------:R-:W-:Y:S01]  /*47a0*/  LDSM.16.MT88.4 R56, [R189+0xe000] ;  /* 0x00e00000bd38783b */ /* 0x000fe20000004200 */
[----:B-1----:R-:W-:Y:S01]  /*47b0*/  FMNMX.FTZ R3, R9, R6, !PT ;  /* 0x0000000609037209 */ /* 0x002fe20007810000 */
[----:B------:R-:W-:-:S04]  /*47c0*/  IMAD.WIDE.U32 R18, R0, -0x2daee0ad, RZ ;  /* 0xd2511f5300127825 */ /* 0x000fc800078e00ff */
[----:B------:R-:W-:Y:S01]  /*47d0*/  FFMA.FTZ R154, R52, UR34, -R181 ;  /* 0x00000022349a7c23 */ /* 0x000fe200080108b5 */
[----:B------:R-:W-:Y:S01]  /*47e0*/  LDSM.16.MT88.4 R64, [R188+0xe000] ;  /* 0x00e00000bc40783b */ /* 0x000fe20000004200 */
[----:B------:R-:W-:Y:S01]  /*47f0*/  FSETP.NEU.FTZ.AND P0, PT, R3, -INF , PT ;  /* 0xff8000000300780b */ /* 0x000fe20003f1d000 */
[----:B------:R-:W-:-:S04]  /*4800*/  IMAD.WIDE.U32 R8, R8, -0x2daee0ad, RZ ;  /* 0xd2511f5308087825 */ /* 0x000fc800078e00ff */
[----:B------:R-:W-:Y:S01]  /*4810*/  FMUL.FTZ R176, R3, UR34 ;  /* 0x0000002203b07c20 */ /* 0x000fe20008410000 */
[----:B------:R-:W-:Y:S01]  /*4820*/  LOP3.LUT R16, R19, UR13, R16, 0x96, !PT ;  /* 0x0000000d13107c12 */ /* 0x000fe2000f8e9610 */
[----:B------:R-:W-:Y:S01]  /*4830*/  MUFU.EX2 R160, R160 ;  /* 0x000000a000a07308 */ /* 0x000fe20000000800 */
[----:B------:R-:W-:Y:S01]  /*4840*/  LDSM.16.MT88.4 R80, [R190+0x10000] ;  /* 0x01000000be50783b */ /* 0x000fe20000004200 */
[----:B------:R-:W-:Y:S01]  /*4850*/  LOP3.LUT R0, R9, UR12, R18, 0x96, !PT ;  /* 0x0000000c09007c12 */ /* 0x000fe2000f8e9612 */
[--C-:B------:R-:W-:Y:S01]  /*4860*/  FFMA.FTZ R165, R34, UR34, -R181.reuse ;  /* 0x0000002222a57c23 */ /* 0x100fe200080108b5 */
[----:B------:R-:W-:Y:S01]  /*4870*/  FSEL R176, R176, RZ, P0 ;  /* 0x000000ffb0b07208 */ /* 0x000fe20000000000 */
[----:B------:R-:W-:Y:S01]  /*4880*/  IMAD.WIDE.U32 R16, R16, -0x326172a9, RZ ;  /* 0xcd9e8d5710107825 */ /* 0x000fe200078e00ff */
[----:B------:R-:W-:Y:S03]  /*4890*/  LDSM.16.MT88.4 R20, [R189+0xc800] ;  /* 0x00c80000bd14783b */ /* 0x000fe60000004200 */
[----:B------:R-:W-:Y:S01]  /*48a0*/  FFMA.FTZ R166, R32, UR34, -R181 ;  /* 0x0000002220a67c23 */ /* 0x000fe200080108b5 */
[----:B------:R-:W-:Y:S01]  /*48b0*/  MUFU.EX2 R157, R157 ;  /* 0x0000009d009d7308 */ /* 0x000fe20000000800 */
[----:B------:R-:W-:-:S04]  /*48c0*/  IMAD.WIDE.U32 R18, R0, -0x326172a9, RZ ;  /* 0xcd9e8d5700127825 */ /* 0x000fc800078e00ff */
[--C-:B------:R-:W-:Y:S01]  /*48d0*/  FFMA.FTZ R163, R41, UR34, -R176.reuse ;  /* 0x0000002229a37c23 */ /* 0x100fe200080108b0 */
[----:B------:R-:W1:Y:S01]  /*48e0*/  LDC.U8 R0, c[0x0][0x388] ;  /* 0x0000e200ff007b82 */ /* 0x000e620000000000 */
[--C-:B------:R-:W-:Y:S01]  /*48f0*/  FFMA.FTZ R164, R39, UR34, -R176.reuse ;  /* 0x0000002227a47c23 */ /* 0x100fe200080108b0 */
[----:B------:R-:W-:Y:S01]  /*4900*/  FFMA.FTZ R159, R37, UR34, -R176 ;  /* 0x00000022259f7c23 */ /* 0x000fe200080108b0 */
[----:B------:R-:W-:Y:S01]  /*4910*/  LOP3.LUT R16, R19, UR21, R16, 0x96, !PT ;  /* 0x0000001513107c12 */ /* 0x000fe2000f8e9610 */
[----:B------:R-:W-:Y:S01]  /*4920*/  FFMA.FTZ R158, R43, UR34, -R176 ;  /* 0x000000222b9e7c23 */ /* 0x000fe200080108b0 */
[----:B------:R-:W-:Y:S01]  /*4930*/  MUFU.EX2 R163, R163 ;  /* 0x000000a300a37308 */ /* 0x000fe20000000800 */
[----:B------:R-:W-:Y:S01]  /*4940*/  SHF.R.U32.HI R7, RZ, 0x10, R18 ;  /* 0x00000010ff077819 */ /* 0x000fe20000011612 */
[----:B------:R-:W5:Y:S01]  /*4950*/  LDSM.16.MT88.4 R40, [R192+0xe000] ;  /* 0x00e00000c028783b */ /* 0x000f620000004200 */
[----:B------:R-:W-:Y:S01]  /*4960*/  SHF.R.U32.HI R4, RZ, 0x10, R16 ;  /* 0x00000010ff047819 */ /* 0x000fe20000011610 */
[----:B------:R-:W-:Y:S01]  /*4970*/  FFMA.FTZ R134, R71, UR34, -R176 ;  /* 0x0000002247867c23 */ /* 0x000fe200080108b0 */
[----:B------:R-:W-:Y:S01]  /*4980*/  SHF.R.U32.HI R5, RZ, 0x18, R16 ;  /* 0x00000018ff057819 */ /* 0x000fe20000011610 */
[--C-:B------:R-:W-:Y:S01]  /*4990*/  FFMA.FTZ R133, R15, UR34, -R176.reuse ;  /* 0x000000220f857c23 */ /* 0x100fe200080108b0 */
[----:B------:R-:W-:Y:S01]  /*49a0*/  LOP3.LUT R4, R4, 0xff, RZ, 0xc0, !PT ;  /* 0x000000ff04047812 */ /* 0x000fe200078ec0ff */
[----:B------:R-:W2:Y:S01]  /*49b0*/  MUFU.EX2 R164, R164 ;  /* 0x000000a400a47308 */ /* 0x000ea20000000800 */
[----:B------:R-:W-:Y:S01]  /*49c0*/  LOP3.LUT R9, R16, 0xffff, RZ, 0xc0, !PT ;  /* 0x0000ffff10097812 */ /* 0x000fe200078ec0ff */
[--C-:B------:R-:W-:Y:S01]  /*49d0*/  FFMA.FTZ R156, R69, UR34, -R176.reuse ;  /* 0x00000022459c7c23 */ /* 0x100fe200080108b0 */
[----:B------:R-:W-:Y:S01]  /*49e0*/  PRMT R4, R4, 0x5410, R5 ;  /* 0x0000541004047816 */ /* 0x000fe20000000005 */
[----:B------:R-:W-:Y:S01]  /*49f0*/  FFMA.FTZ R153, R13, UR34, -R176 ;  /* 0x000000220d997c23 */ /* 0x000fe200080108b0 */
[----:B------:R-:W-:Y:S01]  /*4a00*/  LOP3.LUT R96, R16, 0xff, RZ, 0xc0, !PT ;  /* 0x000000ff10607812 */ /* 0x000fe200078ec0ff */
[----:B------:R-:W-:Y:S01]  /*4a10*/  LDSM.16.MT88.4 R12, [R188+0xc800] ;  /* 0x00c80000bc0c783b */ /* 0x000fe20000004200 */
[----:B------:R-:W-:Y:S01]  /*4a20*/  SHF.R.U32.HI R9, RZ, 0x8, R9 ;  /* 0x00000008ff097819 */ /* 0x000fe20000011609 */
[----:B------:R-:W-:Y:S01]  /*4a30*/  MUFU.EX2 R159, R159 ;  /* 0x0000009f009f7308 */ /* 0x000fe20000000800 */
[----:B----4-:R-:W-:Y:S01]  /*4a40*/  F2FP.BF16.F32.PACK_AB R5, R161, R162 ;  /* 0x000000a2a105723e */ /* 0x010fe200000010ff */
[----:B------:R-:W-:Y:S01]  /*4a50*/  LDSM.16.MT88.4 R148, [R189+0x10800] ;  /* 0x01080000bd94783b */ /* 0x000fe20000004200 */
[----:B-1----:R-:W-:Y:S01]  /*4a60*/  IMAD R169, R0, 0x10000, R0 ;  /* 0x0001000000a97824 */ /* 0x002fe200078e0200 */
[----:B------:R-:W-:Y:S01]  /*4a70*/  PRMT R96, R96, 0x5410, R9 ;  /* 0x0000541060607816 */ /* 0x000fe20000000009 */
[--C-:B------:R-:W-:Y:S01]  /*4a80*/  FFMA.FTZ R170, R35, UR34, -R176.reuse ;  /* 0x0000002223aa7c23 */ /* 0x100fe200080108b0 */
[----:B------:R-:W-:Y:S01]  /*4a90*/  LOP3.LUT R11, R18, 0xffff, RZ, 0xc0, !PT ;  /* 0x0000ffff120b7812 */ /* 0x000fe200078ec0ff */
[--C-:B------:R-:W-:Y:S01]  /*4aa0*/  FFMA.FTZ R171, R33, UR34, -R176.reuse ;  /* 0x0000002221ab7c23 */ /* 0x100fe200080108b0 */
[--C-:B------:R-:W-:Y:S01]  /*4ab0*/  HSET2.LE.AND R97, R4, R169.reuse, PT ;  /* 0x000000a904617233 */ /* 0x100fe20003803000 */
[----:B------:R-:W1:Y:S01]  /*4ac0*/  MUFU.EX2 R158, R158 ;  /* 0x0000009e009e7308 */ /* 0x000e620000000800 */
[----:B--2---:R-:W-:Y:S01]  /*4ad0*/  F2FP.BF16.F32.PACK_AB R4, R164, R163 ;  /* 0x000000a3a404723e */ /* 0x004fe200000010ff */
[--C-:B------:R-:W-:Y:S01]  /*4ae0*/  FFMA.FTZ R167, R30, UR34, -R181.reuse ;  /* 0x000000221ea77c23 */ /* 0x100fe200080108b5 */
[--C-:B------:R-:W-:Y:S01]  /*4af0*/  HSET2.LE.AND R96, R96, R169.reuse, PT ;  /* 0x000000a960607233 */ /* 0x100fe20003803000 */
[----:B------:R-:W-:Y:S01]  /*4b00*/  FFMA.FTZ R168, R28, UR34, -R181 ;  /* 0x000000221ca87c23 */ /* 0x000fe200080108b5 */
[----:B------:R-:W-:Y:S01]  /*4b10*/  LOP3.LUT R97, R97, R4, RZ, 0xc0, !PT ;  /* 0x0000000461617212 */ /* 0x000fe200078ec0ff */
[----:B------:R-:W-:Y:S01]  /*4b20*/  FFMA.FTZ R173, R31, UR34, -R176 ;  /* 0x000000221fad7c23 */ /* 0x000fe200080108b0 */
[----:B------:R-:W-:Y:S01]  /*4b30*/  LOP3.LUT R4, R17, UR26, R10, 0x96, !PT ;  /* 0x0000001a11047c12 */ /* 0x000fe2000f8e960a */
[----:B------:R-:W-:Y:S01]  /*4b40*/  MUFU.EX2 R152, R152 ;  /* 0x0000009800987308 */ /* 0x000fe20000000800 */
[----:B------:R-:W-:Y:S01]  /*4b50*/  LOP3.LUT R96, R96, R5, RZ, 0xc0, !PT ;  /* 0x0000000560607212 */ /* 0x000fe200078ec0ff */
[----:B------:R-:W-:Y:S01]  /*4b60*/  FFMA.FTZ R172, R29, UR34, -R176 ;  /* 0x000000221dac7c23 */ /* 0x000fe200080108b0 */
[----:B------:R-:W-:Y:S01]  /*4b70*/  SHF.R.U32.HI R6, RZ, 0x18, R18 ;  /* 0x00000018ff067819 */ /* 0x000fe20000011612 */
[----:B------:R-:W-:Y:S01]  /*4b80*/  IMAD.WIDE.U32 R4, R4, -0x2daee0ad, RZ ;  /* 0xd2511f5304047825 */ /* 0x000fe200078e00ff */
[----:B------:R-:W-:Y:S01]  /*4b90*/  LOP3.LUT R7, R7, 0xff, RZ, 0xc0, !PT ;  /* 0x000000ff07077812 */ /* 0x000fe200078ec0ff */
[----:B------:R-:W-:Y:S01]  /*4ba0*/  LDSM.16.MT88.4 R24, [R192+0xc800] ;  /* 0x00c80000c018783b */ /* 0x000fe20000004200 */
[----:B------:R-:W-:Y:S01]  /*4bb0*/  LOP3.LUT R98, R18, 0xff, RZ, 0xc0, !PT ;  /* 0x000000ff12627812 */ /* 0x000fe200078ec0ff */
[----:B------:R-:W2:Y:S01]  /*4bc0*/  MUFU.EX2 R135, R135 ;  /* 0x0000008700877308 */ /* 0x000ea20000000800 */
[----:B------:R-:W-:Y:S01]  /*4bd0*/  SHF.R.U32.HI R11, RZ, 0x8, R11 ;  /* 0x00000008ff0b7819 */ /* 0x000fe2000001160b */
[----:B------:R-:W-:Y:S01]  /*4be0*/  LDSM.16.MT88.4 R16, [R190+0xc800] ;  /* 0x00c80000be10783b */ /* 0x000fe20000004200 */
[----:B------:R-:W-:Y:S01]  /*4bf0*/  PRMT R6, R7, 0x5410, R6 ;  /* 0x0000541007067816 */ /* 0x000fe20000000006 */
[----:B------:R-:W-:Y:S01]  /*4c00*/  FFMA.FTZ R175, R175, UR34, -R176 ;  /* 0x00000022afaf7c23 */ /* 0x000fe200080108b0 */
[----:B------:R-:W-:Y:S01]  /*4c10*/  PRMT R98, R98, 0x5410, R11 ;  /* 0x0000541062627816 */ /* 0x000fe2000000000b */
[----:B------:R-:W-:Y:S01]  /*4c20*/  LDSM.16.MT88.4 R32, [R189+0xd000] ;  /* 0x00d00000bd20783b */ /* 0x000fe20000004200 */
[----:B------:R-:W-:Y:S01]  /*4c30*/  LOP3.LUT R8, R5, UR27, R8, 0x96, !PT ;  /* 0x0000001b05087c12 */ /* 0x000fe2000f8e9608 */
[----:B------:R-:W-:Y:S01]  /*4c40*/  MUFU.EX2 R134, R134 ;  /* 0x0000008600867308 */ /* 0x000fe20000000800 */
[----:B------:R-:W-:Y:S01]  /*4c50*/  LOP3.LUT R5, R4, 0xffff, RZ, 0xc0, !PT ;  /* 0x0000ffff04057812 */ /* 0x000fe200078ec0ff */
[----:B------:R-:W-:Y:S01]  /*4c60*/  LDSM.16.MT88.4 R28, [R192+0xf000] ;  /* 0x00f00000c01c783b */ /* 0x000fe20000004200 */
[--C-:B------:R-:W-:Y:S01]  /*4c70*/  HSET2.LE.AND R99, R6, R169.reuse, PT ;  /* 0x000000a906637233 */ /* 0x100fe20003803000 */
[----:B------:R-:W-:Y:S01]  /*4c80*/  FADD.FTZ R161, R162, R161 ;  /* 0x000000a1a2a17221 */ /* 0x000fe20000010000 */
[----:B------:R-:W-:Y:S01]  /*4c90*/  HSET2.LE.AND R98, R98, R169, PT ;  /* 0x000000a962627233 */ /* 0x000fe20003803000 */
[----:B------:R-:W-:Y:S01]  /*4ca0*/  FADD.FTZ R164, R163, R164 ;  /* 0x000000a4a3a47221 */ /* 0x000fe20000010000 */
[----:B------:R-:W-:Y:S01]  /*4cb0*/  F2FP.BF16.F32.PACK_AB R7, R157, R160 ;  /* 0x000000a09d07723e */ /* 0x000fe200000010ff */
[----:B------:R-:W4:Y:S01]  /*4cc0*/  MUFU.EX2 R133, R133 ;  /* 0x0000008500857308 */ /* 0x000f220000000800 */
[----:B-1----:R-:W-:Y:S01]  /*4cd0*/  F2FP.BF16.F32.PACK_AB R6, R158, R159 ;  /* 0x0000009f9e06723e */ /* 0x002fe200000010ff */
[----:B------:R-:W-:Y:S01]  /*4ce0*/  FADD.FTZ R160, R160, R161 ;  /* 0x000000a1a0a07221 */ /* 0x000fe20000010000 */
[----:B------:R-:W-:Y:S01]  /*4cf0*/  SHF.R.U32.HI R5, RZ, 0x8, R5 ;  /* 0x00000008ff057819 */ /* 0x000fe20000011605 */
[----:B------:R-:W-:Y:S01]  /*4d00*/  FADD.FTZ R159, R159, R164 ;  /* 0x000000a49f9f7221 */ /* 0x000fe20000010000 */
[----:B------:R-:W-:Y:S01]  /*4d10*/  LOP3.LUT R142, R4, 0xff, RZ, 0xc0, !PT ;  /* 0x000000ff048e7812 */ /* 0x000fe200078ec0ff */
[----:B------:R-:W-:Y:S01]  /*4d20*/  FADD.FTZ R160, R157, R160 ;  /* 0x000000a09da07221 */ /* 0x000fe20000010000 */
[----:B------:R-:W-:Y:S01]  /*4d30*/  LOP3.LUT R98, R98, R7, RZ, 0xc0, !PT ;  /* 0x0000000762627212 */ /* 0x000fe200078ec0ff */
[----:B------:R-:W-:Y:S01]  /*4d40*/  MUFU.EX2 R155, R155 ;  /* 0x0000009b009b7308 */ /* 0x000fe20000000800 */
[----:B------:R-:W-:Y:S01]  /*4d50*/  LOP3.LUT R99, R99, R6, RZ, 0xc0, !PT ;  /* 0x0000000663637212 */ /* 0x000fe200078ec0ff */
[----:B------:R-:W-:Y:S01]  /*4d60*/  FADD.FTZ R159, R158, R159 ;  /* 0x0000009f9e9f7221 */ /* 0x000fe20000010000 */
[--C-:B------:R-:W-:Y:S01]  /*4d70*/  SHF.R.U32.HI R10, RZ, 0x10, R4.reuse ;  /* 0x00000010ff0a7819 */ /* 0x100fe20000011604 */
[----:B------:R-:W-:Y:S01]  /*4d80*/  VIADD R183, R195, 0x2000 ;  /* 0x00002000c3b77836 */ /* 0x000fe20000000000 */
[----:B------:R-:W-:-:S02]  /*4d90*/  SHF.R.U32.HI R11, RZ, 0x18, R4 ;  /* 0x00000018ff0b7819 */ /* 0x000fc40000011604 */
[----:B------:R-:W-:Y:S01]  /*4da0*/  PRMT R142, R142, 0x5410, R5 ;  /* 0x000054108e8e7816 */ /* 0x000fe20000000005 */
[----:B------:R-:W1:Y:S01]  /*4db0*/  MUFU.EX2 R154, R154 ;  /* 0x0000009a009a7308 */ /* 0x000e620000000800 */
[----:B------:R-:W5:Y:S01]  /*4dc0*/  LDSM.16.MT88.4 R4, [R188+0x10000] ;  /* 0x01000000bc04783b */ /* 0x000f620000004200 */
[----:B------:R-:W-:Y:S01]  /*4dd0*/  LOP3.LUT R10, R10, 0xff, RZ, 0xc0, !PT ;  /* 0x000000ff0a0a7812 */ /* 0x000fe200078ec0ff */
[C---:B------:R-:W-:Y:S01]  /*4de0*/  HMMA.16816.F32.BF16 R104, R96.reuse, R100, RZ ;  /* 0x000000646068723c */ /* 0x040fe200000418ff */
[----:B------:R-:W-:Y:S02]  /*4df0*/  LOP3.LUT R9, R8, 0xffff, RZ, 0xc0, !PT ;  /* 0x0000ffff08097812 */ /* 0x000fe400078ec0ff */
[----:B------:R-:W-:Y:S02]  /*4e00*/  PRMT R10, R10, 0x5410, R11 ;  /* 0x000054100a0a7816 */ /* 0x000fe4000000000b */
[----:B------:R-:W-:Y:S01]  /*4e10*/  SHF.R.U32.HI R11, RZ, 0x10, R8 ;  /* 0x00000010ff0b7819 */ /* 0x000fe20000011608 */
[----:B------:R-:W-:Y:S01]  /*4e20*/  MUFU.EX2 R156, R156 ;  /* 0x0000009c009c7308 */ /* 0x000fe20000000800 */
[----:B------:R-:W-:Y:S01]  /*4e30*/  LOP3.LUT R140, R8, 0xff, RZ, 0xc0, !PT ;  /* 0x000000ff088c7812 */ /* 0x000fe200078ec0ff */
[----:B------:R-:W-:Y:S01]  /*4e40*/  HMMA.16816.F32.BF16 R84, R96, R88, RZ ;  /* 0x000000586054723c */ /* 0x000fe200000418ff */
[----:B------:R-:W-:-:S02]  /*4e50*/  SHF.R.U32.HI R9, RZ, 0x8, R9 ;  /* 0x00000008ff097819 */ /* 0x000fc40000011609 */
[----:B------:R-:W-:Y:S02]  /*4e60*/  SHF.R.U32.HI R8, RZ, 0x18, R8 ;  /* 0x00000018ff087819 */ /* 0x000fe40000011608 */
[----:B------:R-:W-:Y:S01]  /*4e70*/  LOP3.LUT R11, R11, 0xff, RZ, 0xc0, !PT ;  /* 0x000000ff0b0b7812 */ /* 0x000fe200078ec0ff */
[----:B------:R-:W1:Y:S01]  /*4e80*/  MUFU.EX2 R153, R153 ;  /* 0x0000009900997308 */ /* 0x000e620000000800 */
[----:B------:R-:W-:Y:S01]  /*4e90*/  PRMT R140, R140, 0x5410, R9 ;  /* 0x000054108c8c7816 */ /* 0x000fe20000000009 */
[C---:B------:R-:W-:Y:S01]  /*4ea0*/  HMMA.16816.F32.BF16 R100, R96.reuse, R102, RZ ;  /* 0x000000666064723c */ /* 0x040fe200000418ff */
[--C-:B------:R-:W-:Y:S02]  /*4eb0*/  HSET2.LE.AND R143, R10, R169.reuse, PT ;  /* 0x000000a90a8f7233 */ /* 0x100fe40003803000 */
[----:B------:R-:W-:Y:S02]  /*4ec0*/  HSET2.LE.AND R142, R142, R169, PT ;  /* 0x000000a98e8e7233 */ /* 0x000fe40003803000 */
[----:B--2---:R-:W-:Y:S01]  /*4ed0*/  F2FP.BF16.F32.PACK_AB R9, R135, R152 ;  /* 0x000000988709723e */ /* 0x004fe200000010ff */
[----:B------:R-:W-:Y:S01]  /*4ee0*/  HMMA.16816.F32.BF16 R128, R96, R124, RZ ;  /* 0x0000007c6080723c */ /* 0x000fe200000418ff */
[----:B----4-:R-:W-:Y:S01]  /*4ef0*/  F2FP.BF16.F32.PACK_AB R10, R133, R134 ;  /* 0x00000086850a723e */ /* 0x010fe200000010ff */
[----:B------:R-:W-:Y:S01]  /*4f00*/  MUFU.EX2 R165, R165 ;  /* 0x000000a500a57308 */ /* 0x000fe20000000800 */
[----:B------:R-:W-:-:S02]  /*4f10*/  PRMT R8, R11, 0x5410, R8 ;  /* 0x000054100b087816 */ /* 0x000fc40000000008 */
[----:B------:R-:W-:Y:S01]  /*4f20*/  LOP3.LUT R142, R142, R9, RZ, 0xc0, !PT ;  /* 0x000000098e8e7212 */ /* 0x000fe200078ec0ff */
[C---:B------:R-:W-:Y:S01]  /*4f30*/  HMMA.16816.F32.BF16 R120, R96.reuse, R116, RZ ;  /* 0x000000746078723c */ /* 0x040fe200000418ff */
[----:B------:R-:W-:Y:S02]  /*4f40*/  LOP3.LUT R143, R143, R10, RZ, 0xc0, !PT ;  /* 0x0000000a8f8f7212 */ /* 0x000fe400078ec0ff */
[--C-:B------:R-:W-:Y:S01]  /*4f50*/  HSET2.LE.AND R141, R8, R169.reuse, PT ;  /* 0x000000a9088d7233 */ /* 0x100fe20003803000 */
[----:B------:R-:W2:Y:S01]  /*4f60*/  MUFU.EX2 R166, R166 ;  /* 0x000000a600a67308 */ /* 0x000ea20000000800 */
[----:B------:R-:W4:Y:S01]  /*4f70*/  LDSM.16.MT88.4 R8, [R192+0xe800] ;  /* 0x00e80000c008783b */ /* 0x000f220000004200 */
[----:B------:R-:W-:Y:S01]  /*4f80*/  HSET2.LE.AND R140, R140, R169, PT ;  /* 0x000000a98c8c7233 */ /* 0x000fe20003803000 */
[C---:B---3--:R-:W-:Y:S01]  /*4f90*/  HMMA.16816.F32.BF16 R112, R96.reuse, R108, RZ ;  /* 0x0000006c6070723c */ /* 0x048fe200000418ff */
[----:B-1----:R-:W-:Y:S01]  /*4fa0*/  F2FP.BF16.F32.PACK_AB R89, R154, R155 ;  /* 0x0000009b9a59723e */ /* 0x002fe200000010ff */
[----:B------:R-:W-:Y:S01]  /*4fb0*/  FADD.FTZ R155, R155, R160 ;  /* 0x000000a09b9b7221 */ /* 0x000fe20000010000 */
[----:B------:R-:W-:Y:S01]  /*4fc0*/  F2FP.BF16.F32.PACK_AB R92, R153, R156 ;  /* 0x0000009c995c723e */ /* 0x000fe200000010ff */
[----:B------:R-:W-:Y:S01]  /*4fd0*/  FADD.FTZ R156, R156, R159 ;  /* 0x0000009f9c9c7221 */ /* 0x000fe20000010000 */
[----:B------:R-:W-:Y:S01]  /*4fe0*/  LOP3.LUT R140, R140, R89, RZ, 0xc0, !PT ;  /* 0x000000598c8c7212 */ /* 0x000fe200078ec0ff */
[----:B-----5:R-:W-:Y:S01]  /*4ff0*/  HMMA.16816.F32.BF16 R36, R96, R40, RZ ;  /* 0x000000286024723c */ /* 0x020fe200000418ff */
[----:B------:R-:W-:Y:S01]  /*5000*/  LOP3.LUT R141, R141, R92, RZ, 0xc0, !PT ;  /* 0x0000005c8d8d7212 */ /* 0x000fe200078ec0ff */
[----:B------:R-:W-:Y:S01]  /*5010*/  MUFU.EX2 R170, R170 ;  /* 0x000000aa00aa7308 */ /* 0x000fe20000000800 */
[----:B------:R-:W-:Y:S01]  /*5020*/  FADD.FTZ R155, R154, R155 ;  /* 0x0000009b9a9b7221 */ /* 0x000fe20000010000 */
[----:B------:R-:W-:-:S02]  /*5030*/  FADD.FTZ R153, R153, R156 ;  /* 0x0000009c99997221 */ /* 0x000fc40000010000 */
[C---:B------:R-:W-:Y:S02]  /*5040*/  HMMA.16816.F32.BF16 R44, R96.reuse, R48, RZ ;  /* 0x00000030602c723c */ /* 0x040fe400000418ff */
[----:B------:R-:W-:Y:S02]  /*5050*/  FADD.FTZ R134, R134, R153 ;  /* 0x0000009986867221 */ /* 0x000fe40000010000 */
[----:B------:R-:W1:Y:S02]  /*5060*/  MUFU.EX2 R171, R171 ;  /* 0x000000ab00ab7308 */ /* 0x000e640000000800 */
[----:B------:R-:W-:Y:S01]  /*5070*/  HMMA.16816.F32.BF16 R52, R96, R56, RZ ;  /* 0x000000386034723c */ /* 0x000fe200000418ff */
[----:B------:R-:W-:-:S05]  /*5080*/  FADD.FTZ R133, R133, R134 ;  /* 0x0000008685857221 */ /* 0x000fca0000010000 */
[C---:B------:R-:W-:Y:S01]  /*5090*/  HMMA.16816.F32.BF16 R60, R96.reuse, R64, RZ ;  /* 0x00000040603c723c */ /* 0x040fe200000418ff */
[----:B------:R-:W-:Y:S05]  /*50a0*/  MUFU.EX2 R167, R167 ;  /* 0x000000a700a77308 */ /* 0x000fea0000000800 */
[C---:B------:R-:W-:Y:S03]  /*50b0*/  HMMA.16816.F32.BF16 R68, R96.reuse, R72, RZ ;  /* 0x000000486044723c */ /* 0x040fe600000418ff */
[----:B------:R-:W3:Y:S03]  /*50c0*/  MUFU.EX2 R168, R168 ;  /* 0x000000a800a87308 */ /* 0x000ee60000000800 */
[C---:B------:R-:W-:Y:S05]  /*50d0*/  HMMA.16816.F32.BF16 R76, R96.reuse, R80, RZ ;  /* 0x00000050604c723c */ /* 0x040fea00000418ff */
[----:B------:R-:W-:Y:S01]  /*50e0*/  MUFU.EX2 R173, R173 ;  /* 0x000000ad00ad7308 */ /* 0x000fe20000000800 */
[C---:B------:R-:W-:Y:S06]  /*50f0*/  HMMA.16816.F32.BF16 R124, R96.reuse, R126, RZ ;  /* 0x0000007e607c723c */ /* 0x040fec00000418ff */
[C---:B------:R-:W-:Y:S01]  /*5100*/  HMMA.16816.F32.BF16 R116, R96.reuse, R118, RZ ;  /* 0x000000766074723c */ /* 0x040fe200000418ff */
[----:B------:R-:W5:Y:S05]  /*5110*/  MUFU.EX2 R172, R172 ;  /* 0x000000ac00ac7308 */ /* 0x000f6a0000000800 */
[C---:B------:R-:W-:Y:S06]  /*5120*/  HMMA.16816.F32.BF16 R108, R96.reuse, R110, RZ ;  /* 0x0000006e606c723c */ /* 0x040fec00000418ff */
        /* <DEDUP_REMOVED lines=8> */
[----:B------:R-:W-:Y:S01]  /*51b0*/  HMMA.16816.F32.BF16 R96, R96, R6, RZ ;  /* 0x000000066060723c */ /* 0x000fe200000418ff */
[----:B------:R-:W2:Y:S05]  /*51c0*/  LDSM.16.MT88.4 R4, [R190+0xe800] ;  /* 0x00e80000be04783b */ /* 0x000eaa0000004200 */
[C---:B------:R-:W-:Y:S06]  /*51d0*/  HMMA.16816.F32.BF16 R104, R140.reuse, R12, R104 ;  /* 0x0000000c8c68723c */ /* 0x040fec0000041868 */
[----:B------:R-:W-:Y:S01]  /*51e0*/  HMMA.16816.F32.BF16 R100, R140, R14, R100 ;  /* 0x0000000e8c64723c */ /* 0x000fe20000041864 */
[----:B------:R-:W-:-:S05]  /*51f0*/  IMAD.U32 R13, RZ, RZ, UR10 ;  /* 0x0000000aff0d7e24 */ /* 0x000fca000f8e00ff */
[----:B------:R-:W-:Y:S01]  /*5200*/  LOP3.LUT R146, R147, UR31, R13, 0x96, !PT ;  /* 0x0000001f93927c12 */ /* 0x000fe2000f8e960d */
[C---:B----4-:R-:W-:Y:S01]  /*5210*/  HMMA.16816.F32.BF16 R36, R140.reuse, R8, R36 ;  /* 0x000000088c24723c */ /* 0x050fe20000041824 */
[----:B------:R-:W4:Y:S03]  /*5220*/  LDSM.16.MT88.4 R12, [R188+0xe800] ;  /* 0x00e80000bc0c783b */ /* 0x000f260000004200 */
[----:B------:R-:W-:Y:S02]  /*5230*/  IMAD.WIDE.U32 R146, R146, -0x326172a9, RZ ;  /* 0xcd9e8d5792927825 */ /* 0x000fe400078e00ff */
[----:B------:R-:W-:Y:S01]  /*5240*/  HMMA.16816.F32.BF16 R40, R140, R10, R40 ;  /* 0x0000000a8c28723c */ /* 0x000fe20000041828 */
[----:B------:R-:W1:Y:S02]  /*5250*/  LDSM.16.MT88.4 R8, [R192+0x10800] ;  /* 0x01080000c008783b */ /* 0x000e640000004200 */
        /* <DEDUP_REMOVED lines=8> */
[----:B--2---:R-:W-:Y:S01]  /*52e0*/  HMMA.16816.F32.BF16 R44, R140, R4, R44 ;  /* 0x000000048c2c723c */ /* 0x004fe2000004182c */
[----:B------:R-:W-:Y:S02]  /*52f0*/  LOP3.LUT R20, R137, UR18, R146, 0x96, !PT ;  /* 0x0000001289147c12 */ /* 0x000fe4000f8e9692 */
[----:B------:R-:W-:-:S03]  /*5300*/  LOP3.LUT R136, R139, UR16, R136, 0x96, !PT ;  /* 0x000000108b887c12 */ /* 0x000fc6000f8e9688 */
[----:B------:R-:W-:Y:S01]  /*5310*/  IMAD.WIDE.U32 R20, R20, -0x2daee0ad, RZ ;  /* 0xd2511f5314147825 */ /* 0x000fe200078e00ff */
[C---:B------:R-:W-:Y:S01]  /*5320*/  HMMA.16816.F32.BF16 R48, R140.reuse, R6, R48 ;  /* 0x000000068c30723c */ /* 0x040fe20000041830 */
[----:B------:R-:W2:Y:S02]  /*5330*/  LDSM.16.MT88.4 R4, [R190+0x10800] ;  /* 0x01080000be04783b */ /* 0x000ea40000004200 */
[----:B------:R-:W-:Y:S01]  /*5340*/  IMAD.WIDE.U32 R136, R136, -0x2daee0ad, RZ ;  /* 0xd2511f5388887825 */ /* 0x000fe200078e00ff */
[----:B------:R-:W-:Y:S02]  /*5350*/  LOP3.LUT R216, R21, UR15, R144, 0x96, !PT ;  /* 0x0000000f15d87c12 */ /* 0x000fe4000f8e9690 */
[----:B----4-:R-:W-:Y:S01]  /*5360*/  HMMA.16816.F32.BF16 R60, R140, R12, R60 ;  /* 0x0000000c8c3c723c */ /* 0x010fe2000004183c */
[----:B------:R-:W4:Y:S01]  /*5370*/  LDSM.16.MT88.4 R144, [R188+0x10800] ;  /* 0x01080000bc90783b */ /* 0x000f220000004200 */
[----:B------:R-:W-:Y:S01]  /*5380*/  LOP3.LUT R218, R137, UR13, R20, 0x96, !PT ;  /* 0x0000000d89da7c12 */ /* 0x000fe2000f8e9614 */
[----:B------:R-:W-:-:S03]  /*5390*/  IMAD.WIDE.U32 R216, R216, -0x326172a9, RZ ;  /* 0xcd9e8d57d8d87825 */ /* 0x000fc600078e00ff */
[----:B-1----:R-:W-:Y:S01]  /*53a0*/  HMMA.16816.F32.BF16 R68, R140, R8, R68 ;  /* 0x000000088c44723c */ /* 0x002fe20000041844 */
[----:B------:R-:W-:Y:S01]  /*53b0*/  IMAD.WIDE.U32 R218, R218, -0x326172a9, RZ ;  /* 0xcd9e8d57dada7825 */ /* 0x000fe200078e00ff */
[----:B------:R-:W-:-:S03]  /*53c0*/  LOP3.LUT R214, R217, UR14, R138, 0x96, !PT ;  /* 0x0000000ed9d67c12 */ /* 0x000fc6000f8e968a */
[----:B------:R-:W-:Y:S01]  /*53d0*/  FFMA.FTZ R217, R178, UR34, -R181 ;  /* 0x00000022b2d97c23 */ /* 0x000fe200080108b5 */
[----:B------:R-:W-:Y:S01]  /*53e0*/  FFMA.FTZ R178, R177, UR34, -R176 ;  /* 0x00000022b1b27c23 */ /* 0x000fe200080108b0 */
[----:B------:R-:W-:Y:S01]  /*53f0*/  VIADD R177, R195, 0x5000 ;  /* 0x00005000c3b17836 */ /* 0x000fe20000000000 */
[C---:B------:R-:W-:Y:S01]  /*5400*/  HMMA.16816.F32.BF16 R64, R140.reuse, R14, R64 ;  /* 0x0000000e8c40723c */ /* 0x040fe20000041840 */
[----:B------:R-:W-:Y:S01]  /*5410*/  IMAD.WIDE.U32 R214, R214, -0x2daee0ad, RZ ;  /* 0xd2511f53d6d67825 */ /* 0x000fe200078e00ff */
[----:B------:R-:W-:Y:S01]  /*5420*/  LOP3.LUT R216, R219, UR26, R216, 0x96, !PT ;  /* 0x0000001adbd87c12 */ /* 0x000fe2000f8e96d8 */
[----:B------:R-:W-:Y:S03]  /*5430*/  MUFU.EX2 R217, R217 ;  /* 0x000000d900d97308 */ /* 0x000fe60000000800 */
[----:B------:R-:W-:Y:S01]  /*5440*/  LOP3.LUT R12, R215, UR12, R136, 0x96, !PT ;  /* 0x0000000cd70c7c12 */ /* 0x000fe2000f8e9688 */
[----:B---3--:R-:W-:Y:S01]  /*5450*/  HMMA.16816.F32.BF16 R52, R140, R16, R52 ;  /* 0x000000108c34723c */ /* 0x008fe20000041834 */
[----:B------:R-:W-:Y:S01]  /*5460*/  LDSM.16.MT88.4 R136, [R192+0xd000] ;  /* 0x00d00000c088783b */ /* 0x000fe20000004200 */
[----:B------:R-:W-:-:S02]  /*5470*/  FFMA.FTZ R215, R174, UR34, -R176 ;  /* 0x00000022aed77c23 */ /* 0x000fc400080108b0 */
[----:B------:R-:W-:Y:S01]  /*5480*/  IMAD.WIDE.U32 R12, R12, -0x326172a9, RZ ;  /* 0xcd9e8d570c0c7825 */ /* 0x000fe200078e00ff */
[----:B------:R-:W-:Y:S01]  /*5490*/  MUFU.EX2 R178, R178 ;  /* 0x000000b200b27308 */ /* 0x000fe20000000800 */
[C---:B------:R-:W-:Y:S03]  /*54a0*/  HMMA.16816.F32.BF16 R56, R140.reuse, R18, R56 ;  /* 0x000000128c38723c */ /* 0x040fe60000041838 */
[----:B------:R-:W-:Y:S02]  /*54b0*/  LOP3.LUT R8, R13, UR21, R218, 0x96, !PT ;  /* 0x000000150d087c12 */ /* 0x000fe4000f8e96da */
[C---:B------:R-:W-:Y:S01]  /*54c0*/  LOP3.LUT R16, R12.reuse, 0xff, RZ, 0xc0, !PT ;  /* 0x000000ff0c107812 */ /* 0x040fe200078ec0ff */
[----:B------:R-:W-:Y:S01]  /*54d0*/  HMMA.16816.F32.BF16 R72, R140, R10, R72 ;  /* 0x0000000a8c48723c */ /* 0x000fe20000041848 */
[----:B------:R-:W-:Y:S01]  /*54e0*/  LOP3.LUT R19, R12, 0xffff, RZ, 0xc0, !PT ;  /* 0x0000ffff0c137812 */ /* 0x000fe200078ec0ff */
[----:B------:R-:W-:Y:S01]  /*54f0*/  MUFU.EX2 R174, R175 ;  /* 0x000000af00ae7308 */ /* 0x000fe20000000800 */
[----:B------:R-:W-:-:S02]  /*5500*/  SHF.R.U32.HI R9, RZ, 0x10, R12 ;  /* 0x00000010ff097819 */ /* 0x000fc4000001160c */
[----:B------:R-:W-:Y:S01]  /*5510*/  SHF.R.U32.HI R17, RZ, 0x18, R12 ;  /* 0x00000018ff117819 */ /* 0x000fe2000001160c */
[C---:B------:R-:W-:Y:S01]  /*5520*/  HMMA.16816.F32.BF16 R108, R140.reuse, R22, R108 ;  /* 0x000000168c6c723c */ /* 0x040fe2000004186c */
[----:B------:R-:W1:Y:S01]  /*5530*/  LDSM.16.MT88.4 R12, [R190+0xd000] ;  /* 0x00d00000be0c783b */ /* 0x000e620000004200 */
[C---:B------:R-:W-:Y:S02]  /*5540*/  LOP3.LUT R11, R8.reuse, 0xffff, RZ, 0xc0, !PT ;  /* 0x0000ffff080b7812 */ /* 0x040fe400078ec0ff */
[----:B------:R-:W-:Y:S01]  /*5550*/  LOP3.LUT R10, R8, 0xff, RZ, 0xc0, !PT ;  /* 0x000000ff080a7812 */ /* 0x000fe200078ec0ff */
[----:B------:R-:W-:Y:S01]  /*5560*/  MUFU.EX2 R215, R215 ;  /* 0x000000d700d77308 */ /* 0x000fe20000000800 */
[----:B------:R-:W-:Y:S01]  /*5570*/  SHF.R.U32.HI R11, RZ, 0x8, R11 ;  /* 0x00000008ff0b7819 */ /* 0x000fe2000001160b */
[----:B--2---:R-:W-:Y:S01]  /*5580*/  HMMA.16816.F32.BF16 R76, R140, R4, R76 ;  /* 0x000000048c4c723c */ /* 0x004fe2000004184c */
[----:B------:R-:W-:Y:S02]  /*5590*/  SHF.R.U32.HI R22, RZ, 0x10, R8 ;  /* 0x00000010ff167819 */ /* 0x000fe40000011608 */
[----:B------:R-:W-:-:S02]  /*55a0*/  SHF.R.U32.HI R19, RZ, 0x8, R19 ;  /* 0x00000008ff137819 */ /* 0x000fc40000011613 */
[----:B------:R-:W-:Y:S01]  /*55b0*/  LOP3.LUT R22, R22, 0xff, RZ, 0xc0, !PT ;  /* 0x000000ff16167812 */ /* 0x000fe200078ec0ff */
[C---:B------:R-:W-:Y:S01]  /*55c0*/  HMMA.16816.F32.BF16 R80, R140.reuse, R6, R80 ;  /* 0x000000068c50723c */ /* 0x040fe20000041850 */
[----:B------:R-:W-:Y:S02]  /*55d0*/  PRMT R4, R10, 0x5410, R11 ;  /* 0x000054100a047816 */ /* 0x000fe4000000000b */
[----:B------:R-:W-:Y:S02]  /*55e0*/  SHF.R.U32.HI R5, RZ, 0x18, R8 ;  /* 0x00000018ff057819 */ /* 0x000fe40000011608 */
[----:B------:R-:W-:Y:S01]  /*55f0*/  PRMT R18, R16, 0x5410, R19 ;  /* 0x0000541010127816 */ /* 0x000fe20000000013 */
[----:B------:R-:W-:Y:S01]  /*5600*/  HMMA.16816.F32.BF16 R84, R140, R148, R84 ;  /* 0x000000948c54723c */ /* 0x000fe20000041854 */
[----:B------:R-:W-:Y:S02]  /*5610*/  LOP3.LUT R6, R9, 0xff, RZ, 0xc0, !PT ;  /* 0x000000ff09067812 */ /* 0x000fe400078ec0ff */
[----:B------:R-:W2:Y:S01]  /*5620*/  LDSM.16.MT88.4 R8, [R188+0xd000] ;  /* 0x00d00000bc08783b */ /* 0x000ea20000004200 */
[----:B------:R-:W-:-:S02]  /*5630*/  HSET2.LE.AND R20, R4, R169, PT ;  /* 0x000000a904147233 */ /* 0x000fc40003803000 */
[----:B------:R-:W-:Y:S01]  /*5640*/  F2FP.BF16.F32.PACK_AB R7, R166, R165 ;  /* 0x000000a5a607723e */ /* 0x000fe200000010ff */
[C---:B------:R-:W-:Y:S01]  /*5650*/  HMMA.16816.F32.BF16 R128, R140.reuse, R24, R128 ;  /* 0x000000188c80723c */ /* 0x040fe20000041880 */
[----:B------:R-:W-:Y:S01]  /*5660*/  PRMT R4, R22, 0x5410, R5 ;  /* 0x0000541016047816 */ /* 0x000fe20000000005 */
[----:B------:R-:W-:Y:S01]  /*5670*/  FFMA.FTZ R149, R182, UR34, -R181 ;  /* 0x00000022b6957c23 */ /* 0x000fe200080108b5 */
[----:B------:R-:W-:Y:S01]  /*5680*/  PRMT R16, R6, 0x5410, R17 ;  /* 0x0000541006107816 */ /* 0x000fe20000000011 */
[----:B------:R-:W-:Y:S01]  /*5690*/  VIADD R182, R195, 0x2800 ;  /* 0x00002800c3b67836 */ /* 0x000fe20000000000 */
[----:B------:R-:W-:Y:S01]  /*56a0*/  LOP3.LUT R20, R20, R7, RZ, 0xc0, !PT ;  /* 0x0000000714147212 */ /* 0x000fe200078ec0ff */
[C---:B------:R-:W-:Y:S01]  /*56b0*/  HMMA.16816.F32.BF16 R124, R140.reuse, R26, R124 ;  /* 0x0000001a8c7c723c */ /* 0x040fe2000004187c */
[--C-:B------:R-:W-:Y:S01]  /*56c0*/  HSET2.LE.AND R21, R4, R169.reuse, PT ;  /* 0x000000a904157233 */ /* 0x100fe20003803000 */
[----:B------:R-:W-:Y:S01]  /*56d0*/  LDSM.16.MT88.4 R24, [R190+0xf000] ;  /* 0x00f00000be18783b */ /* 0x000fe20000004200 */
[----:B------:R-:W-:Y:S01]  /*56e0*/  F2FP.BF16.F32.PACK_AB R22, R171, R170 ;  /* 0x000000aaab16723e */ /* 0x000fe200000010ff */
[----:B------:R-:W-:Y:S01]  /*56f0*/  MUFU.EX2 R149, R149 ;  /* 0x0000009500957308 */ /* 0x000fe20000000800 */
[--C-:B------:R-:W-:Y:S01]  /*5700*/  HSET2.LE.AND R18, R18, R169.reuse, PT ;  /* 0x000000a912127233 */ /* 0x100fe20003803000 */
[----:B------:R-:W3:Y:S01]  /*5710*/  LDSM.16.MT88.4 R4, [R189+0xf000] ;  /* 0x00f00000bd04783b */ /* 0x000ee20000004200 */
[----:B------:R-:W-:Y:S01]  /*5720*/  HSET2.LE.AND R23, R16, R169, PT ;  /* 0x000000a910177233 */ /* 0x000fe20003803000 */
[----:B----4-:R-:W-:Y:S01]  /*5730*/  HMMA.16816.F32.BF16 R92, R140, R144, R92 ;  /* 0x000000908c5c723c */ /* 0x010fe2000004185c */
[----:B------:R-:W-:-:S02]  /*5740*/  F2FP.BF16.F32.PACK_AB R17, R168, R167 ;  /* 0x000000a7a811723e */ /* 0x000fc400000010ff */
[----:B-----5:R-:W-:Y:S02]  /*5750*/  F2FP.BF16.F32.PACK_AB R148, R172, R173 ;  /* 0x000000adac94723e */ /* 0x020fe400000010ff */
[----:B------:R-:W-:Y:S01]  /*5760*/  LOP3.LUT R21, R21, R22, RZ, 0xc0, !PT ;  /* 0x0000001615157212 */ /* 0x000fe200078ec0ff */
[C---:B------:R-:W-:Y:S01]  /*5770*/  HMMA.16816.F32.BF16 R96, R140.reuse, R146, R96 ;  /* 0x000000928c60723c */ /* 0x040fe20000041860 */
[----:B------:R-:W-:Y:S01]  /*5780*/  LOP3.LUT R22, R18, R17, RZ, 0xc0, !PT ;  /* 0x0000001112167212 */ /* 0x000fe200078ec0ff */
[----:B------:R-:W-:Y:S01]  /*5790*/  LDSM.16.MT88.4 R144, [R188+0x11000] ;  /* 0x01100000bc90783b */ /* 0x000fe20000004200 */
[----:B------:R-:W-:Y:S01]  /*57a0*/  LOP3.LUT R23, R23, R148, RZ, 0xc0, !PT ;  /* 0x0000009417177212 */ /* 0x000fe200078ec0ff */
[--C-:B------:R-:W-:Y:S01]  /*57b0*/  FFMA.FTZ R148, R186, UR34, -R181.reuse ;  /* 0x00000022ba947c23 */ /* 0x100fe200080108b5 */
[----:B------:R-:W-:Y:S01]  /*57c0*/  VIADD R186, R195, 0x1000 ;  /* 0x00001000c3ba7836 */ /* 0x000fe20000000000 */
[----:B------:R-:W4:Y:S01]  /*57d0*/  LDSM.16.MT88.4 R16, [R188+0xf000] ;  /* 0x00f00000bc10783b */ /* 0x000f220000004200 */
[----:B------:R-:W-:Y:S03]  /*57e0*/  HMMA.16816.F32.BF16 R88, R140, R150, R88 ;  /* 0x000000968c58723c */ /* 0x000fe60000041858 */
[----:B------:R-:W-:Y:S01]  /*57f0*/  MUFU.EX2 R148, R148 ;  /* 0x0000009400947308 */ /* 0x000fe20000000800 */
        /* <DEDUP_REMOVED lines=10> */
[C---:B--2---:R-:W-:Y:S04]  /*58a0*/  HMMA.16816.F32.BF16 R104, R20.reuse, R8, R104 ;  /* 0x000000081468723c */ /* 0x044fe80000041868 */
[----:B------:R-:W2:Y:S02]  /*58b0*/  MUFU.EX2 R151, R151 ;  /* 0x0000009700977308 */ /* 0x000ea40000000800 */
[C---:B------:R-:W-:Y:S01]  /*58c0*/  HMMA.16816.F32.BF16 R100, R20.reuse, R10, R100 ;  /* 0x0000000a1464723c */ /* 0x040fe20000041864 */
[----:B------:R-:W5:Y:S05]  /*58d0*/  LDSM.16.MT88.4 R8, [R190+0x11000] ;  /* 0x01100000be08783b */ /* 0x000f6a0000004200 */
[C---:B---3--:R-:W-:Y:S06]  /*58e0*/  HMMA.16816.F32.BF16 R52, R20.reuse, R4, R52 ;  /* 0x000000041434723c */ /* 0x048fec0000041834 */
[----:B------:R-:W-:Y:S01]  /*58f0*/  HMMA.16816.F32.BF16 R56, R20, R6, R56 ;  /* 0x000000061438723c */ /* 0x000fe20000041838 */
[----:B------:R-:W3:Y:S01]  /*5900*/  LDSM.16.MT88.4 R4, [R189+0x11000] ;  /* 0x01100000bd04783b */ /* 0x000ee20000004200 */
[----:B--2---:R-:W-:-:S04]  /*5910*/  F2FP.BF16.F32.PACK_AB R176, R178, R151 ;  /* 0x00000097b2b0723e */ /* 0x004fc800000010ff */
[C---:B----4-:R-:W-:Y:S06]  /*5920*/  HMMA.16816.F32.BF16 R60, R20.reuse, R16, R60 ;  /* 0x00000010143c723c */ /* 0x050fec000004183c */
[C---:B------:R-:W-:Y:S01]  /*5930*/  HMMA.16816.F32.BF16 R64, R20.reuse, R18, R64 ;  /* 0x000000121440723c */ /* 0x040fe20000041840 */
[----:B------:R-:W2:Y:S05]  /*5940*/  LDSM.16.MT88.4 R16, [R192+0xd800] ;  /* 0x00d80000c010783b */ /* 0x000eaa0000004200 */
[C---:B-1----:R-:W-:Y:S06]  /*5950*/  HMMA.16816.F32.BF16 R72, R20.reuse, R14, R72 ;  /* 0x0000000e1448723c */ /* 0x042fec0000041848 */
[----:B------:R-:W-:Y:S01]  /*5960*/  HMMA.16816.F32.BF16 R68, R20, R12, R68 ;  /* 0x0000000c1444723c */ /* 0x000fe20000041844 */
[----:B------:R-:W-:-:S05]  /*5970*/  IMAD.WIDE.U32 R14, R216, -0x2daee0ad, RZ ;  /* 0xd2511f53d80e7825 */ /* 0x000fca00078e00ff */
[C---:B-----5:R-:W-:Y:S01]  /*5980*/  HMMA.16816.F32.BF16 R76, R20.reuse, R8, R76 ;  /* 0x00000008144c723c */ /* 0x060fe2000004184c */
[C---:B------:R-:W-:Y:S02]  /*5990*/  LOP3.LUT R13, R14.reuse, 0xffff, RZ, 0xc0, !PT ;  /* 0x0000ffff0e0d7812 */ /* 0x040fe400078ec0ff */
[----:B------:R-:W-:Y:S02]  /*59a0*/  LOP3.LUT R12, R14, 0xff, RZ, 0xc0, !PT ;  /* 0x000000ff0e0c7812 */ /* 0x000fe400078ec0ff */
[----:B------:R-:W-:Y:S01]  /*59b0*/  SHF.R.U32.HI R13, RZ, 0x8, R13 ;  /* 0x00000008ff0d7819 */ /* 0x000fe2000001160d */
[C---:B------:R-:W-:Y:S01]  /*59c0*/  HMMA.16816.F32.BF16 R80, R20.reuse, R10, R80 ;  /* 0x0000000a1450723c */ /* 0x040fe20000041850 */
[--C-:B------:R-:W-:Y:S02]  /*59d0*/  SHF.R.U32.HI R9, RZ, 0x10, R14.reuse ;  /* 0x00000010ff097819 */ /* 0x100fe4000001160e */
[----:B------:R-:W-:Y:S02]  /*59e0*/  SHF.R.U32.HI R8, RZ, 0x18, R14 ;  /* 0x00000018ff087819 */ /* 0x000fe4000001160e */
[----:B------:R-:W-:Y:S01]  /*59f0*/  LOP3.LUT R214, R15, UR27, R214, 0x96, !PT ;  /* 0x0000001b0fd67c12 */ /* 0x000fe2000f8e96d6 */
[----:B------:R-:W-:Y:S01]  /*5a00*/  HMMA.16816.F32.BF16 R44, R20, R24, R44 ;  /* 0x00000018142c723c */ /* 0x000fe2000004182c */
[----:B------:R-:W-:-:S02]  /*5a10*/  PRMT R10, R12, 0x5410, R13 ;  /* 0x000054100c0a7816 */ /* 0x000fc4000000000d */
[----:B------:R-:W1:Y:S01]  /*5a20*/  LDSM.16.MT88.4 R12, [R188+0xd800] ;  /* 0x00d80000bc0c783b */ /* 0x000e620000004200 */
[----:B------:R-:W-:Y:S02]  /*5a30*/  LOP3.LUT R9, R9, 0xff, RZ, 0xc0, !PT ;  /* 0x000000ff09097812 */ /* 0x000fe400078ec0ff */
[C---:B------:R-:W-:Y:S01]  /*5a40*/  HMMA.16816.F32.BF16 R128, R20.reuse, R136, R128 ;  /* 0x000000881480723c */ /* 0x040fe20000041880 */
[----:B------:R-:W-:Y:S02]  /*5a50*/  SHF.R.U32.HI R24, RZ, 0x10, R214 ;  /* 0x00000010ff187819 */ /* 0x000fe400000116d6 */
[----:B------:R-:W-:Y:S02]  /*5a60*/  PRMT R8, R9, 0x5410, R8 ;  /* 0x0000541009087816 */ /* 0x000fe40000000008 */
[----:B------:R-:W-:Y:S01]  /*5a70*/  LOP3.LUT R9, R214, 0xffff, RZ, 0xc0, !PT ;  /* 0x0000ffffd6097812 */ /* 0x000fe200078ec0ff */
[----:B------:R-:W-:Y:S01]  /*5a80*/  HMMA.16816.F32.BF16 R124, R20, R138, R124 ;  /* 0x0000008a147c723c */ /* 0x000fe2000004187c */
[----:B------:R-:W-:Y:S01]  /*5a90*/  LOP3.LUT R24, R24, 0xff, RZ, 0xc0, !PT ;  /* 0x000000ff18187812 */ /* 0x000fe200078ec0ff */
[----:B------:R-:W-:Y:S01]  /*5aa0*/  LDSM.16.MT88.4 R136, [R189+0xd800] ;  /* 0x00d80000bd88783b */ /* 0x000fe20000004200 */
[----:B------:R-:W-:-:S03]  /*5ab0*/  SHF.R.U32.HI R9, RZ, 0x8, R9 ;  /* 0x00000008ff097819 */ /* 0x000fc60000011609 */
[C---:B---3--:R-:W-:Y:S06]  /*5ac0*/  HMMA.16816.F32.BF16 R84, R20.reuse, R4, R84 ;  /* 0x000000041454723c */ /* 0x048fec0000041854 */
[C---:B------:R-:W-:Y:S01]  /*5ad0*/  HMMA.16816.F32.BF16 R88, R20.reuse, R6, R88 ;  /* 0x000000061458723c */ /* 0x040fe20000041858 */
[----:B------:R-:W-:Y:S02]  /*5ae0*/  LOP3.LUT R4, R214, 0xff, RZ, 0xc0, !PT ;  /* 0x000000ffd6047812 */ /* 0x000fe400078ec0ff */
[----:B------:R-:W-:Y:S02]  /*5af0*/  SHF.R.U32.HI R5, RZ, 0x18, R214 ;  /* 0x00000018ff057819 */ /* 0x000fe400000116d6 */
[----:B------:R-:W-:Y:S01]  /*5b00*/  PRMT R4, R4, 0x5410, R9 ;  /* 0x0000541004047816 */ /* 0x000fe20000000009 */
[----:B------:R-:W-:Y:S01]  /*5b10*/  HMMA.16816.F32.BF16 R92, R20, R144, R92 ;  /* 0x00000090145c723c */ /* 0x000fe2000004185c */
[----:B------:R-:W-:-:S02]  /*5b20*/  PRMT R24, R24, 0x5410, R5 ;  /* 0x0000541018187816 */ /* 0x000fc40000000005 */
[--C-:B------:R-:W-:Y:S02]  /*5b30*/  HSET2.LE.AND R6, R10, R169.reuse, PT ;  /* 0x000000a90a067233 */ /* 0x100fe40003803000 */
[--C-:B------:R-:W-:Y:S01]  /*5b40*/  HSET2.LE.AND R7, R8, R169.reuse, PT ;  /* 0x000000a908077233 */ /* 0x100fe20003803000 */
[C---:B------:R-:W-:Y:S01]  /*5b50*/  HMMA.16816.F32.BF16 R112, R20.reuse, R32, R112 ;  /* 0x000000201470723c */ /* 0x040fe20000041870 */
[----:B------:R-:W3:Y:S01]  /*5b60*/  LDSM.16.MT88.4 R8, [R188+0xf800] ;  /* 0x00f80000bc08783b */ /* 0x000ee20000004200 */
[--C-:B------:R-:W-:Y:S02]  /*5b70*/  HSET2.LE.AND R4, R4, R169.reuse, PT ;  /* 0x000000a904047233 */ /* 0x100fe40003803000 */
[----:B------:R-:W-:Y:S02]  /*5b80*/  HSET2.LE.AND R5, R24, R169, PT ;  /* 0x000000a918057233 */ /* 0x000fe40003803000 */
[----:B------:R-:W-:Y:S01]  /*5b90*/  F2FP.BF16.F32.PACK_AB R169, R149, R148 ;  /* 0x0000009495a9723e */ /* 0x000fe200000010ff */
[----:B------:R-:W-:Y:S01]  /*5ba0*/  HMMA.16816.F32.BF16 R108, R20, R34, R108 ;  /* 0x00000022146c723c */ /* 0x000fe2000004186c */
[----:B------:R-:W-:Y:S01]  /*5bb0*/  F2FP.BF16.F32.PACK_AB R145, R217, R150 ;  /* 0x00000096d991723e */ /* 0x000fe200000010ff */
[----:B------:R-:W-:Y:S01]  /*5bc0*/  LDSM.16.MT88.4 R32, [R192+0xf800] ;  /* 0x00f80000c020783b */ /* 0x000fe20000004200 */
[----:B------:R-:W-:-:S02]  /*5bd0*/  F2FP.BF16.F32.PACK_AB R144, R215, R174 ;  /* 0x000000aed790723e */ /* 0x000fc400000010ff */
[----:B------:R-:W-:Y:S01]  /*5be0*/  LOP3.LUT R4, R4, R169, RZ, 0xc0, !PT ;  /* 0x000000a904047212 */ /* 0x000fe200078ec0ff */
[C---:B------:R-:W-:Y:S01]  /*5bf0*/  HMMA.16816.F32.BF16 R36, R20.reuse, R28, R36 ;  /* 0x0000001c1424723c */ /* 0x040fe20000041824 */
[----:B------:R-:W-:Y:S01]  /*5c00*/  LOP3.LUT R5, R5, R176, RZ, 0xc0, !PT ;  /* 0x000000b005057212 */ /* 0x000fe200078ec0ff */
[----:B------:R-:W-:Y:S01]  /*5c10*/  VIADD R176, R195, 0x5800 ;  /* 0x00005800c3b07836 */ /* 0x000fe20000000000 */
[----:B------:R-:W-:Y:S02]  /*5c20*/  LOP3.LUT R6, R6, R145, RZ, 0xc0, !PT ;  /* 0x0000009106067212 */ /* 0x000fe400078ec0ff */
[----:B------:R-:W-:Y:S01]  /*5c30*/  LOP3.LUT R7, R7, R144, RZ, 0xc0, !PT ;  /* 0x0000009007077212 */ /* 0x000fe200078ec0ff */
        /* <DEDUP_REMOVED lines=8> */
[C---:B---3--:R-:W-:Y:S06]  /*5cc0*/  HMMA.16816.F32.BF16 R60, R4.reuse, R8, R60 ;  /* 0x00000008043c723c */ /* 0x048fec000004183c */
        /* <DEDUP_REMOVED lines=8> */
[----:B------:R-:W-:-:S04]  /*5d50*/  FADD.FTZ R16, R152, R155 ;  /* 0x0000009b98107221 */ /* 0x000fc80000010000 */
[----:B------:R-:W-:Y:S01]  /*5d60*/  FADD.FTZ R16, R135, R16 ;  /* 0x0000001087107221 */ /* 0x000fe20000010000 */
[----:B-1----:R-:W-:Y:S03]  /*5d70*/  HMMA.16816.F32.BF16 R84, R4, R12, R84 ;  /* 0x0000000c0454723c */ /* 0x002fe60000041854 */
[----:B------:R-:W-:-:S03]  /*5d80*/  FADD.FTZ R165, R165, R16 ;  /* 0x00000010a5a57221 */ /* 0x000fc60000010000 */
[----:B------:R-:W-:Y:S01]  /*5d90*/  HMMA.16816.F32.BF16 R116, R4, R142, R116 ;  /* 0x0000008e0474723c */ /* 0x000fe20000041874 */
        /* <DEDUP_REMOVED lines=14> */
[C---:B------:R-:W-:Y:S01]  /*5e80*/  HMMA.16816.F32.BF16 R108, R4.reuse, R138, R108 ;  /* 0x0000008a046c723c */ /* 0x040fe2000004186c */
[----:B------:R-:W-:Y:S02]  /*5e90*/  VIADD R178, R195, 0x4800 ;  /* 0x00004800c3b27836 */ /* 0x000fe40000000000 */
[----:B------:R-:W-:Y:S01]  /*5ea0*/  FADD.FTZ R174, R174, R9 ;  /* 0x00000009aeae7221 */ /* 0x000fe20000010000 */
[----:B------:R-:W-:Y:S02]  /*5eb0*/  FADD.FTZ R217, R217, R150 ;  /* 0x00000096d9d97221 */ /* 0x000fe40000010000 */
[----:B------:R-:W-:Y:S01]  /*5ec0*/  HMMA.16816.F32.BF16 R36, R4, R32, R36 ;  /* 0x000000200424723c */ /* 0x000fe20000041824 */
[----:B------:R-:W-:-:S05]  /*5ed0*/  FADD.FTZ R215, R215, R174 ;  /* 0x000000aed7d77221 */ /* 0x000fca0000010000 */
        /* <DEDUP_REMOVED lines=17> */
[----:B------:R-:W-:Y:S01]  /*5ff0*/  UIMAD UR10, UR10, UR6, URZ ;  /* 0x000000060a0a72a4 */ /* 0x000fe2000f8e023f */
[----:B------:R-:W-:Y:S01]  /*6000*/  IMAD R135, R135, 0x40, R210 ;  /* 0x0000004087877824 */ /* 0x000fe200078e02d2 */
[----:B------:R-:W-:Y:S02]  /*6010*/  USHF.L.U32 UR4, UR6, 0x5, URZ ;  /* 0x0000000506047899 */ /* 0x000fe4000800063f */
[----:B------:R-:W-:Y:S01]  /*6020*/  UIMAD UR10, UR32, UR7, UR10 ;  /* 0x00000007200a72a4 */ /* 0x000fe2000f8e020a */
[----:B------:R-:W-:Y:S01]  /*6030*/  IMAD.U32 R8, RZ, RZ, UR36 ;  /* 0x00000024ff087e24 */ /* 0x000fe2000f8e00ff */
[----:B------:R-:W-:Y:S01]  /*6040*/  BAR.SYNC.DEFER_BLOCKING 0x0 ;  /* 0x0000000000007b1d */ /* 0x000fe20000010000 */
[----:B------:R-:W-:Y:S01]  /*6050*/  IMAD.U32 R9, RZ, RZ, UR37 ;  /* 0x00000025ff097e24 */ /* 0x000fe2000f8e00ff */
[----:B------:R-:W-:Y:S01]  /*6060*/  UIADD3 UR10, UR37, UR10, URZ ;  /* 0x0000000a250a7290 */ /* 0x000fe2000fffe03f */
[----:B------:R-:W-:Y:S01]  /*6070*/  ISETP.GE.AND P2, PT, R135, R206, PT ;  /* 0x000000ce8700720c */ /* 0x000fe20003f46270 */
[----:B------:R-:W-:Y:S01]  /*6080*/  UISETP.GT.AND UP0, UPT, UR32, UR22, UPT ;  /* 0x000000162000728c */ /* 0x000fe2000bf04270 */
[----:B------:R-:W-:-:S02]  /*6090*/  LEA R4, P0, R8, R224, 0x6 ;  /* 0x000000e008047211 */ /* 0x000fc400078030ff */
[C---:B------:R-:W-:Y:S01]  /*60a0*/  ISETP.GE.AND P5, PT, R135.reuse, R204, PT ;  /* 0x000000cc8700720c */ /* 0x040fe20003fa6270 */
[----:B------:R-:W-:Y:S01]  /*60b0*/  IMAD.U32 R5, RZ, RZ, UR10 ;  /* 0x0000000aff057e24 */ /* 0x000fe2000f8e00ff */
[----:B------:R-:W-:Y:S01]  /*60c0*/  ULDC.64 UR10, c[0x0][0x220] ;  /* 0x00008800000a7ab9 */ /* 0x000fe20000000a00 */
[----:B------:R-:W-:Y:S02]  /*60d0*/  ISETP.LT.OR P2, PT, R135, R207, P2 ;  /* 0x000000cf8700720c */ /* 0x000fe40001741670 */
[----:B------:R-:W-:Y:S01]  /*60e0*/  LEA R6, P1, R4, UR10, 0x1 ;  /* 0x0000000a04067c11 */ /* 0x000fe2000f8208ff */
[----:B------:R-:W-:Y:S01]  /*60f0*/  USHF.L.U64.HI UR10, UR6, 0x5, UR7 ;  /* 0x00000005060a7899 */ /* 0x000fe20008010207 */
[----:B------:R-:W-:Y:S02]  /*6100*/  LEA.HI.X R5, R8, R203, R5, 0x6, P0 ;  /* 0x000000cb08057211 */ /* 0x000fe400000f3405 */
[----:B------:R-:W-:Y:S02]  /*6110*/  IADD3 R8, P0, R6, UR4, RZ ;  /* 0x0000000406087c10 */ /* 0x000fe4000ff1e0ff */
[----:B------:R-:W-:-:S02]  /*6120*/  LEA.HI.X R7, R4, UR11, R5, 0x1, P1 ;  /* 0x0000000b04077c11 */ /* 0x000fc400088f0c05 */
[----:B------:R-:W-:Y:S02]  /*6130*/  IADD3 R4, P1, R8, UR4, RZ ;  /* 0x0000000408047c10 */ /* 0x000fe4000ff3e0ff */
[----:B------:R-:W-:Y:S02]  /*6140*/  IADD3.X R9, R7, UR10, RZ, P0, !PT ;  /* 0x0000000a07097c10 */ /* 0x000fe400087fe4ff */
[----:B------:R-:W-:Y:S01]  /*6150*/  IADD3 R16, P0, R4, UR4, RZ ;  /* 0x0000000404107c10 */ /* 0x000fe2000ff1e0ff */
[----:B------:R-:W-:Y:S01]  /*6160*/  @!PT LDS RZ, [RZ] ;  /* 0x00000000fffff984 */ /* 0x000fe20000000800 */
[----:B------:R-:W-:Y:S01]  /*6170*/  @!PT LDS RZ, [RZ] ;  /* 0x00000000fffff984 */ /* 0x000fe20000000800 */
[----:B------:R-:W-:Y:S01]  /*6180*/  @!PT LDS RZ, [RZ] ;  /* 0x00000000fffff984 */ /* 0x000fe20000000800 */
[----:B------:R-:W-:Y:S01]  /*6190*/  LDGSTS.E.BYPASS.LTC128B.128 [R199+0xc000], desc[UR28][R6.64] ;  /* 0x0c00000006c77fae */ /* 0x000fe2000b901d5c */
[----:B------:R-:W-:Y:S02]  /*61a0*/  IADD3.X R5, R9, UR10, RZ, P1, !PT ;  /* 0x0000000a09057c10 */ /* 0x000fe40008ffe4ff */
[----:B------:R-:W-:Y:S01]  /*61b0*/  ISETP.LT.OR P5, PT, R135, R205, P5 ;  /* 0x000000cd8700720c */ /* 0x000fe20002fa1670 */
[----:B------:R-:W-:Y:S01]  /*61c0*/  LDGSTS.E.BYPASS.LTC128B.128 [R199+0xe000], desc[UR28][R6.64+0x80] ;  /* 0x0e00008006c77fae */ /* 0x000fe2000b901d5c */
[----:B------:R-:W-:-:S03]  /*61d0*/  IADD3.X R17, R5, UR10, RZ, P0, !PT ;  /* 0x0000000a05117c10 */ /* 0x000fc600087fe4ff */
[----:B------:R-:W-:Y:S04]  /*61e0*/  LDGSTS.E.BYPASS.LTC128B.128 [R199+0x10000], desc[UR28][R6.64+0x100] ;  /* 0x1000010006c77fae */ /* 0x000fe8000b901d5c */
[----:B------:R-:W-:Y:S04]  /*61f0*/  LDGSTS.E.BYPASS.LTC128B.128 [R199+0xc800], desc[UR28][R8.64] ;  /* 0x0c80000008c77fae */ /* 0x000fe8000b901d5c */
[----:B------:R-:W-:Y:S04]  /*6200*/  LDGSTS.E.BYPASS.LTC128B.128 [R199+0xe800], desc[UR28][R8.64+0x80] ;  /* 0x0e80008008c77fae */ /* 0x000fe8000b901d5c */
[----:B------:R1:W-:Y:S04]  /*6210*/  LDGSTS.E.BYPASS.LTC128B.128 [R199+0x10800], desc[UR28][R8.64+0x100] ;  /* 0x1080010008c77fae */ /* 0x0003e8000b901d5c */
[----:B------:R-:W-:Y:S04]  /*6220*/  LDGSTS.E.BYPASS.LTC128B.128 [R199+0xd000], desc[UR28][R4.64] ;  /* 0x0d00000004c77fae */ /* 0x000fe8000b901d5c */
[----:B------:R-:W-:Y:S04]  /*6230*/  LDGSTS.E.BYPASS.LTC128B.128 [R199+0xf000], desc[UR28][R4.64+0x80] ;  /* 0x0f00008004c77fae */ /* 0x000fe8000b901d5c */
[----:B------:R2:W-:Y:S04]  /*6240*/  LDGSTS.E.BYPASS.LTC128B.128 [R199+0x11000], desc[UR28][R4.64+0x100] ;  /* 0x1100010004c77fae */ /* 0x0005e8000b901d5c */
[----:B------:R-:W-:Y:S04]  /*6250*/  LDGSTS.E.BYPASS.LTC128B.128 [R199+0xd800], desc[UR28][R16.64] ;  /* 0x0d80000010c77fae */ /* 0x000fe8000b901d5c */
[----:B------:R-:W-:Y:S04]  /*6260*/  LDGSTS.E.BYPASS.LTC128B.128 [R199+0xf800], desc[UR28][R16.64+0x80] ;  /* 0x0f80008010c77fae */ /* 0x000fe8000b901d5c */
[----:B------:R3:W-:Y:S04]  /*6270*/  LDGSTS.E.BYPASS.LTC128B.128 [R199+0x11800], desc[UR28][R16.64+0x100] ;  /* 0x1180010010c77fae */ /* 0x0007e8000b901d5c */
[----:B------:R-:W-:Y:S04]  /*6280*/  LDSM.16.M88.4 R148, [R198] ;  /* 0x00000000c694783b */ /* 0x000fe80000000200 */
[----:B------:R-:W4:Y:S04]  /*6290*/  LDSM.16.M88.4 R20, [R197+0x6000] ;  /* 0x00600000c514783b */ /* 0x000f280000000200 */
[----:B------:R-:W3:Y:S04]  /*62a0*/  LDSM.16.M88.4 R12, [R197+0x6800] ;  /* 0x00680000c50c783b */ /* 0x000ee80000000200 */
[----:B------:R-:W5:Y:S04]  /*62b0*/  LDSM.16.M88.4 R156, [R197+0x7000] ;  /* 0x00700000c59c783b */ /* 0x000f680000000200 */
[----:B-1----:R-:W1:Y:S04]  /*62c0*/  LDSM.16.M88.4 R8, [R197+0x7800] ;  /* 0x00780000c508783b */ /* 0x002e680000000200 */
[----:B------:R-:W-:Y:S04]  /*62d0*/  LDSM.16.M88.4 R28, [R196] ;  /* 0x00000000c41c783b */ /* 0x000fe80000000200 */
[----:B------:R-:W1:Y:S04]  /*62e0*/  LDSM.16.M88.4 R164, [R195] ;  /* 0x00000000c3a4783b */ /* 0x000e680000000200 */
[----:B--2---:R-:W2:Y:S04]  /*62f0*/  LDSM.16.M88.4 R4, [R187] ;  /* 0x00000000bb04783b */ /* 0x004ea80000000200 */
[----:B------:R-:W2:Y:S04]  /*6300*/  LDSM.16.M88.4 R136, [R186] ;  /* 0x00000000ba88783b */ /* 0x000ea80000000200 */
[----:B------:R-:W2:Y:S04]  /*6310*/  LDSM.16.M88.4 R144, [R185] ;  /* 0x00000000b990783b */ /* 0x000ea80000000200 */
[----:B------:R-:W-:Y:S01]  /*6320*/  LDSM.16.M88.4 R168, [R194] ;  /* 0x00000000c2a8783b */ /* 0x000fe20000000200 */
[C---:B----4-:R-:W-:Y:S03]  /*6330*/  HMMA.16816.F32.BF16 R24, R148.reuse, R20, RZ ;  /* 0x000000149418723c */ /* 0x050fe600000418ff */
[----:B------:R-:W4:Y:S04]  /*6340*/  LDSM.16.M88.4 R140, [R191+0x6000] ;  /* 0x00600000bf8c783b */ /* 0x000f280000000200 */
[----:B------:R-:W4:Y:S01]  /*6350*/  LDSM.16.M88.4 R32, [R191+0x6800] ;  /* 0x00680000bf20783b */ /* 0x000f220000000200 */
[C---:B------:R-:W-:Y:S03]  /*6360*/  HMMA.16816.F32.BF16 R20, R148.reuse, R22, RZ ;  /* 0x000000169414723c */ /* 0x040fe600000418ff */
[----:B------:R-:W-:Y:S03]  /*6370*/  LDSM.16.M88.4 R172, [R191+0x7800] ;  /* 0x00780000bfac783b */ /* 0x000fe60000000200 */
[C---:B---3--:R-:W-:Y:S01]  /*6380*/  HMMA.16816.F32.BF16 R16, R148.reuse, R12, RZ ;  /* 0x0000000c9410723c */ /* 0x048fe200000418ff */
[----:B------:R-:W-:Y:S04]  /*6390*/  LDSM.16.M88.4 R220, [R197+0x9000] ;  /* 0x00900000c5dc783b */ /* 0x000fe80000000200 */
[----:B------:R-:W0:Y:S01]  /*63a0*/  LDGDEPBAR ;  /* 0x00000000000079af */ /* 0x000e220000000000 */
[C---:B------:R-:W-:Y:S06]  /*63b0*/  HMMA.16816.F32.BF16 R12, R148.reuse, R14, RZ ;  /* 0x0000000e940c723c */ /* 0x040fec00000418ff */
[C---:B-----5:R-:W-:Y:S06]  /*63c0*/  HMMA.16816.F32.BF16 R160, R148.reuse, R156, RZ ;  /* 0x0000009c94a0723c */ /* 0x060fec00000418ff */
[C---:B------:R-:W-:Y:S06]  /*63d0*/  HMMA.16816.F32.BF16 R156, R148.reuse, R158, RZ ;  /* 0x0000009e949c723c */ /* 0x040fec00000418ff */
[C---:B-1----:R-:W-:Y:S06]  /*63e0*/  HMMA.16816.F32.BF16 R152, R148.reuse, R8, RZ ;  /* 0x000000089498723c */ /* 0x042fec00000418ff */
        /* <DEDUP_REMOVED lines=10> */
[----:B------:R-:W3:Y:S05]  /*6490*/  LDSM.16.M88.4 R136, [R184+0x800] ;  /* 0x00080000b888783b */ /* 0x000eea0000000200 */
[C---:B------:R-:W-:Y:S06]  /*64a0*/  HMMA.16816.F32.BF16 R152, R28.reuse, R144, R152 ;  /* 0x000000901c98723c */ /* 0x040fec0000041898 */
[----:B------:R-:W-:Y:S01]  /*64b0*/  HMMA.16816.F32.BF16 R148, R28, R146, R148 ;  /* 0x000000921c94723c */ /* 0x000fe20000041894 */
[----:B------:R-:W5:Y:S04]  /*64c0*/  LDSM.16.M88.4 R28, [R184+0x1000] ;  /* 0x00100000b81c783b */ /* 0x000f680000000200 */
[----:B------:R-:W-:Y:S01]  /*64d0*/  LDSM.16.M88.4 R144, [R198+0x2000] ;  /* 0x00200000c690783b */ /* 0x000fe20000000200 */
[C---:B----4-:R-:W-:Y:S06]  /*64e0*/  HMMA.16816.F32.BF16 R24, R168.reuse, R140, R24 ;  /* 0x0000008ca818723c */ /* 0x050fec0000041818 */
[C---:B------:R-:W-:Y:S01]  /*64f0*/  HMMA.16816.F32.BF16 R20, R168.reuse, R142, R20 ;  /* 0x0000008ea814723c */ /* 0x040fe20000041814 */
[----:B------:R-:W4:Y:S05]  /*6500*/  LDSM.16.M88.4 R140, [R184+0x1800] ;  /* 0x00180000b88c783b */ /* 0x000f2a0000000200 */
[C---:B------:R-:W-:Y:S06]  /*6510*/  HMMA.16816.F32.BF16 R16, R168.reuse, R32, R16 ;  /* 0x00000020a810723c */ /* 0x040fec0000041810 */
[C---:B------:R-:W-:Y:S01]  /*6520*/  HMMA.16816.F32.BF16 R12, R168.reuse, R34, R12 ;  /* 0x00000022a80c723c */ /* 0x040fe2000004180c */
[----:B------:R-:W4:Y:S05]  /*6530*/  LDSM.16.M88.4 R32, [R197+0x8000] ;  /* 0x00800000c520783b */ /* 0x000f2a0000000200 */
[C---:B-1----:R-:W-:Y:S06]  /*6540*/  HMMA.16816.F32.BF16 R160, R168.reuse, R8, R160 ;  /* 0x00000008a8a0723c */ /* 0x042fec00000418a0 */
[C---:B------:R-:W-:Y:S01]  /*6550*/  HMMA.16816.F32.BF16 R156, R168.reuse, R10, R156 ;  /* 0x0000000aa89c723c */ /* 0x040fe2000004189c */
[----:B------:R-:W1:Y:S05]  /*6560*/  LDSM.16.M88.4 R8, [R197+0x8800] ;  /* 0x00880000c508783b */ /* 0x000e6a0000000200 */
[C---:B------:R-:W-:Y:S06]  /*6570*/  HMMA.16816.F32.BF16 R152, R168.reuse, R172, R152 ;  /* 0x000000aca898723c */ /* 0x040fec0000041898 */
[----:B------:R-:W-:Y:S01]  /*6580*/  HMMA.16816.F32.BF16 R148, R168, R174, R148 ;  /* 0x000000aea894723c */ /* 0x000fe20000041894 */
[----:B------:R-:W-:Y:S04]  /*6590*/  LDSM.16.M88.4 R172, [R197+0x9800] ;  /* 0x00980000c5ac783b */ /* 0x000fe80000000200 */
[----:B------:R-:W-:Y:S01]  /*65a0*/  LDSM.16.M88.4 R168, [R180] ;  /* 0x00000000b4a8783b */ /* 0x000fe20000000200 */
[C---:B--2---:R-:W-:Y:S06]  /*65b0*/  HMMA.16816.F32.BF16 R24, R4.reuse, R164, R24 ;  /* 0x000000a40418723c */ /* 0x044fec0000041818 */
[C---:B------:R-:W-:Y:S01]  /*65c0*/  HMMA.16816.F32.BF16 R20, R4.reuse, R166, R20 ;  /* 0x000000a60414723c */ /* 0x040fe20000041814 */
[----:B------:R-:W-:Y:S05]  /*65d0*/  LDSM.16.M88.4 R164, [R196+0x2000] ;  /* 0x00200000c4a4783b */ /* 0x000fea0000000200 */
[C---:B---3--:R-:W-:Y:S06]  /*65e0*/  HMMA.16816.F32.BF16 R16, R4.reuse, R136, R16 ;  /* 0x000000880410723c */ /* 0x048fec0000041810 */
[C---:B------:R-:W-:Y:S01]  /*65f0*/  HMMA.16816.F32.BF16 R12, R4.reuse, R138, R12 ;  /* 0x0000008a040c723c */ /* 0x040fe2000004180c */
[----:B------:R-:W2:Y:S05]  /*6600*/  LDSM.16.M88.4 R136, [R183] ;  /* 0x00000000b788783b */ /* 0x000eaa0000000200 */
[C---:B-----5:R-:W-:Y:S06]  /*6610*/  HMMA.16816.F32.BF16 R160, R4.reuse, R28, R160 ;  /* 0x0000001c04a0723c */ /* 0x060fec00000418a0 */
        /* <DEDUP_REMOVED lines=13> */
[----:B------:R-:W-:Y:S01]  /*66f0*/  HMMA.16816.F32.BF16 R156, R144, R222, R156 ;  /* 0x000000de909c723c */ /* 0x000fe2000004189c */
[----:B------:R-:W-:Y:S05]  /*6700*/  LDSM.16.M88.4 R220, [R178] ;  /* 0x00000000b2dc783b */ /* 0x000fea0000000200 */
[C---:B--2---:R-:W-:Y:S06]  /*6710*/  HMMA.16816.F32.BF16 R24, R164.reuse, R136, R24 ;  /* 0x00000088a418723c */ /* 0x044fec0000041818 */
[----:B------:R-:W-:Y:S01]  /*6720*/  HMMA.16816.F32.BF16 R20, R164, R138, R20 ;  /* 0x0000008aa414723c */ /* 0x000fe20000041814 */
[----:B------:R-:W-:Y:S05]  /*6730*/  LDSM.16.M88.4 R136, [R191+0x9800] ;  /* 0x00980000bf88783b */ /* 0x000fea0000000200 */
[C---:B------:R-:W-:Y:S06]  /*6740*/  HMMA.16816.F32.BF16 R152, R144.reuse, R172, R152 ;  /* 0x000000ac9098723c */ /* 0x040fec0000041898 */
[----:B------:R-:W-:Y:S01]  /*6750*/  HMMA.16816.F32.BF16 R148, R144, R174, R148 ;  /* 0x000000ae9094723c */ /* 0x000fe20000041894 */
[----:B------:R-:W-:Y:S04]  /*6760*/  LDSM.16.M88.4 R144, [R193+0x2000] ;  /* 0x00200000c190783b */ /* 0x000fe80000000200 */
[----:B------:R-:W-:Y:S01]  /*6770*/  LDSM.16.M88.4 R172, [R191+0x9000] ;  /* 0x00900000bfac783b */ /* 0x000fe20000000200 */
[C---:B---3--:R-:W-:Y:S06]  /*6780*/  HMMA.16816.F32.BF16 R16, R164.reuse, R28, R16 ;  /* 0x0000001ca410723c */ /* 0x048fec0000041810 */
[C---:B------:R-:W-:Y:S01]  /*6790*/  HMMA.16816.F32.BF16 R12, R164.reuse, R30, R12 ;  /* 0x0000001ea40c723c */ /* 0x040fe2000004180c */
[----:B------:R-:W2:Y:S05]  /*67a0*/  LDSM.16.M88.4 R28, [R184+0x2000] ;  /* 0x00200000b81c783b */ /* 0x000eaa0000000200 */
[C---:B----4-:R-:W-:Y:S06]  /*67b0*/  HMMA.16816.F32.BF16 R160, R164.reuse, R4, R160 ;  /* 0x00000004a4a0723c */ /* 0x050fec00000418a0 */
[----:B------:R-:W-:Y:S01]  /*67c0*/  HMMA.16816.F32.BF16 R156, R164, R6, R156 ;  /* 0x00000006a49c723c */ /* 0x000fe2000004189c */
[----:B------:R-:W3:Y:S05]  /*67d0*/  LDSM.16.M88.4 R4, [R184+0x2800] ;  /* 0x00280000b804783b */ /* 0x000eea0000000200 */
[C---:B-----5:R-:W-:Y:S06]  /*67e0*/  HMMA.16816.F32.BF16 R24, R32.reuse, R140, R24 ;  /* 0x0000008c2018723c */ /* 0x060fec0000041818 */
[----:B------:R-:W-:Y:S01]  /*67f0*/  HMMA.16816.F32.BF16 R20, R32, R142, R20 ;  /* 0x0000008e2014723c */ /* 0x000fe20000041814 */
[----:B------:R-:W-:Y:S05]  /*6800*/  LDSM.16.M88.4 R140, [R197+0xa000] ;  /* 0x00a00000c58c783b */ /* 0x000fea0000000200 */
[C---:B------:R-:W-:Y:S06]  /*6810*/  HMMA.16816.F32.BF16 R152, R164.reuse, R168, R152 ;  /* 0x000000a8a498723c */ /* 0x040fec0000041898 */
[----:B------:R-:W-:Y:S01]  /*6820*/  HMMA.16816.F32.BF16 R148, R164, R170, R148 ;  /* 0x000000aaa494723c */ /* 0x000fe20000041894 */
[----:B------:R-:W-:Y:S04]  /*6830*/  LDSM.16.M88.4 R168, [R184+0x3000] ;  /* 0x00300000b8a8783b */ /* 0x000fe80000000200 */
[----:B------:R-:W-:Y:S01]  /*6840*/  LDSM.16.M88.4 R164, [R184+0x3800] ;  /* 0x00380000b8a4783b */ /* 0x000fe20000000200 */
[C---:B-1----:R-:W-:Y:S06]  /*6850*/  HMMA.16816.F32.BF16 R16, R32.reuse, R8, R16 ;  /* 0x000000082010723c */ /* 0x042fec0000041810 */
[----:B------:R-:W-:Y:S01]  /*6860*/  HMMA.16816.F32.BF16 R12, R32, R10, R12 ;  /* 0x0000000a200c723c */ /* 0x000fe2000004180c */
[----:B------:R-:W1:Y:S05]  /*6870*/  LDSM.16.M88.4 R8, [R198+0x4000] ;  /* 0x00400000c608783b */ /* 0x000e6a0000000200 */
[C---:B--2---:R-:W-:Y:S06]  /*6880*/  HMMA.16816.F32.BF16 R24, R144.reuse, R28, R24 ;  /* 0x0000001c9018723c */ /* 0x044fec0000041818 */
[----:B------:R-:W-:Y:S01]  /*6890*/  HMMA.16816.F32.BF16 R20, R144, R30, R20 ;  /* 0x0000001e9014723c */ /* 0x000fe20000041814 */
        /* <DEDUP_REMOVED lines=8> */
[C---:B---3--:R-:W-:Y:S06]  /*6920*/  HMMA.16816.F32.BF16 R16, R144.reuse, R4, R16 ;  /* 0x000000049010723c */ /* 0x048fec0000041810 */
[----:B------:R-:W-:Y:S01]  /*6930*/  HMMA.16816.F32.BF16 R12, R144, R6, R12 ;  /* 0x00000006900c723c */ /* 0x000fe2000004180c */
[----:B------:R-:W2:Y:S05]  /*6940*/  LDSM.16.M88.4 R4, [R179] ;  /* 0x00000000b304783b */ /* 0x000eaa0000000200 */
[C---:B-1----:R-:W-:Y:S06]  /*6950*/  HMMA.16816.F32.BF16 R24, R8.reuse, R140, R24 ;  /* 0x0000008c0818723c */ /* 0x042fec0000041818 */
[----:B------:R-:W-:Y:S01]  /*6960*/  HMMA.16816.F32.BF16 R20, R8, R142, R20 ;  /* 0x0000008e0814723c */ /* 0x000fe20000041814 */
[----:B------:R-:W-:Y:S05]  /*6970*/  LDSM.16.M88.4 R140, [R191+0xa000] ;  /* 0x00a00000bf8c783b */ /* 0x000fea0000000200 */
[C---:B------:R-:W-:Y:S06]  /*6980*/  HMMA.16816.F32.BF16 R160, R144.reuse, R168, R160 ;  /* 0x000000a890a0723c */ /* 0x040fec00000418a0 */
[C---:B------:R-:W-:Y:S01]  /*6990*/  HMMA.16816.F32.BF16 R156, R144.reuse, R170, R156 ;  /* 0x000000aa909c723c */ /* 0x040fe2000004189c */
[----:B------:R-:W-:Y:S05]  /*69a0*/  LDSM.16.M88.4 R168, [R177] ;  /* 0x00000000b1a8783b */ /* 0x000fea0000000200 */
[C---:B------:R-:W-:Y:S06]  /*69b0*/  HMMA.16816.F32.BF16 R152, R144.reuse, R164, R152 ;  /* 0x000000a49098723c */ /* 0x040fec0000041898 */
[----:B------:R-:W-:Y:S01]  /*69c0*/  HMMA.16816.F32.BF16 R148, R144, R166, R148 ;  /* 0x000000a69094723c */ /* 0x000fe20000041894 */
[----:B------:R-:W1:Y:S04]  /*69d0*/  LDSM.16.M88.4 R144, [R194+0x4000] ;  /* 0x00400000c290783b */ /* 0x000e680000000200 */
[----:B------:R-:W3:Y:S01]  /*69e0*/  LDSM.16.M88.4 R164, [R176] ;  /* 0x00000000b0a4783b */ /* 0x000ee20000000200 */
[C---:B--2---:R-:W-:Y:S06]  /*69f0*/  HMMA.16816.F32.BF16 R24, R172.reuse, R4, R24 ;  /* 0x00000004ac18723c */ /* 0x044fec0000041818 */
[----:B------:R-:W-:Y:S01]  /*6a00*/  HMMA.16816.F32.BF16 R20, R172, R6, R20 ;  /* 0x00000006ac14723c */ /* 0x000fe20000041814 */
        /* <DEDUP_REMOVED lines=9> */
[----:B------:R-:W2:Y:S04]  /*6aa0*/  LDSM.16.M88.4 R8, [R193+0x4000] ;  /* 0x00400000c108783b */ /* 0x000ea80000000200 */
[----:B------:R-:W4:Y:S01]  /*6ab0*/  LDSM.16.M88.4 R28, [R191+0xb800] ;  /* 0x00b80000bf1c783b */ /* 0x000f220000000200 */
[C---:B-1----:R-:W-:Y:S06]  /*6ac0*/  HMMA.16816.F32.BF16 R24, R144.reuse, R140, R24 ;  /* 0x0000008c9018723c */ /* 0x042fec0000041818 */
[----:B------:R-:W-:Y:S06]  /*6ad0*/  HMMA.16816.F32.BF16 R20, R144, R142, R20 ;  /* 0x0000008e9014723c */ /* 0x000fec0000041814 */
[C---:B------:R-:W-:Y:S06]  /*6ae0*/  HMMA.16816.F32.BF16 R12, R172.reuse, R222, R12 ;  /* 0x000000deac0c723c */ /* 0x040fec000004180c */
[C---:B------:R-:W-:Y:S06]  /*6af0*/  HMMA.16816.F32.BF16 R16, R172.reuse, R220, R16 ;  /* 0x000000dcac10723c */ /* 0x040fec0000041810 */
[C---:B---3--:R-:W-:Y:S06]  /*6b00*/  HMMA.16816.F32.BF16 R152, R172.reuse, R164, R152 ;  /* 0x000000a4ac98723c */ /* 0x048fec0000041898 */
[C---:B------:R-:W-:Y:S01]  /*6b10*/  HMMA.16816.F32.BF16 R148, R172.reuse, R166, R148 ;  /* 0x000000a6ac94723c */ /* 0x040fe20000041894 */
[----:B------:R-:W1:Y:S05]  /*6b20*/  LDSM.16.M88.4 R164, [R184+0x4800] ;  /* 0x00480000b8a4783b */ /* 0x000e6a0000000200 */
[C---:B------:R-:W-:Y:S06]  /*6b30*/  HMMA.16816.F32.BF16 R160, R172.reuse, R168, R160 ;  /* 0x000000a8aca0723c */ /* 0x040fec00000418a0 */
[----:B------:R-:W-:Y:S06]  /*6b40*/  HMMA.16816.F32.BF16 R156, R172, R170, R156 ;  /* 0x000000aaac9c723c */ /* 0x000fec000004189c */
[C---:B--2---:R-:W-:Y:S06]  /*6b50*/  HMMA.16816.F32.BF16 R24, R8.reuse, R4, R24 ;  /* 0x000000040818723c */ /* 0x044fec0000041818 */
[----:B------:R-:W-:Y:S01]  /*6b60*/  HMMA.16816.F32.BF16 R20, R8, R6, R20 ;  /* 0x000000060814723c */ /* 0x000fe20000041814 */
[----:B------:R-:W2:Y:S05]  /*6b70*/  LDSM.16.M88.4 R4, [R184+0x5000] ;  /* 0x00500000b804783b */ /* 0x000eaa0000000200 */
[C---:B------:R-:W-:Y:S06]  /*6b80*/  HMMA.16816.F32.BF16 R12, R144.reuse, R138, R12 ;  /* 0x0000008a900c723c */ /* 0x040fec000004180c */
[C---:B------:R-:W-:Y:S06]  /*6b90*/  HMMA.16816.F32.BF16 R16, R144.reuse, R136, R16 ;  /* 0x000000889010723c */ /* 0x040fec0000041810 */
[----:B----4-:R-:W-:Y:S01]  /*6ba0*/  HMMA.16816.F32.BF16 R152, R144, R28, R152 ;  /* 0x0000001c9098723c */ /* 0x010fe20000041898 */
[----:B------:R-:W-:-:S05]  /*6bb0*/  FSEL R171, R24, -INF , !P2 ;  /* 0xff80000018ab7808 */ /* 0x000fca0005000000 */
[----:B------:R-:W-:Y:S01]  /*6bc0*/  HMMA.16816.F32.BF16 R160, R144, R32, R160 ;  /* 0x0000002090a0723c */ /* 0x000fe200000418a0 */
[C---:B------:R-:W-:Y:S02]  /*6bd0*/  VIADD R29, R135.reuse, 0x1 ;  /* 0x00000001871d7836 */ /* 0x040fe40000000000 */
[----:B------:R-:W-:-:S03]  /*6be0*/  VIADD R28, R135, 0x8 ;  /* 0x00000008871c7836 */ /* 0x000fc60000000000 */
[C---:B------:R-:W-:Y:S01]  /*6bf0*/  ISETP.GE.AND P1, PT, R29.reuse, R206, PT ;  /* 0x000000ce1d00720c */ /* 0x040fe20003f26270 */
[----:B------:R-:W-:Y:S01]  /*6c00*/  HMMA.16816.F32.BF16 R156, R144, R34, R156 ;  /* 0x00000022909c723c */ /* 0x000fe2000004189c */
[C---:B------:R-:W-:Y:S02]  /*6c10*/  ISETP.GE.AND P4, PT, R29.reuse, R204, PT ;  /* 0x000000cc1d00720c */ /* 0x040fe40003f86270 */
[C---:B------:R-:W-:Y:S02]  /*6c20*/  ISETP.LT.OR P1, PT, R29.reuse, R207, P1 ;  /* 0x000000cf1d00720c */ /* 0x040fe40000f21670 */
[----:B------:R-:W-:Y:S01]  /*6c30*/  ISETP.LT.OR P4, PT, R29, R205, P4 ;  /* 0x000000cd1d00720c */ /* 0x000fe20002781670 */
[----:B-1----:R-:W-:Y:S01]  /*6c40*/  HMMA.16816.F32.BF16 R12, R8, R166, R12 ;  /* 0x000000a6080c723c */ /* 0x002fe2000004180c */
[----:B------:R-:W-:Y:S01]  /*6c50*/  FSEL R34, R26, -INF , !P5 ;  /* 0xff8000001a227808 */ /* 0x000fe20006800000 */
[----:B------:R-:W-:Y:S01]  /*6c60*/  VIADD R29, R135, 0x9 ;  /* 0x00000009871d7836 */ /* 0x000fe20000000000 */
[----:B------:R-:W-:-:S02]  /*6c70*/  FSEL R173, R25, -INF , !P1 ;  /* 0xff80000019ad7808 */ /* 0x000fc40004800000 */
[----:B------:R-:W-:Y:S01]  /*6c80*/  FSEL R174, R27, -INF , !P4 ;  /* 0xff8000001bae7808 */ /* 0x000fe20006000000 */
[----:B------:R-:W-:Y:S01]  /*6c90*/  HMMA.16816.F32.BF16 R16, R8, R164, R16 ;  /* 0x000000a40810723c */ /* 0x000fe20000041810 */
[----:B------:R-:W1:Y:S01]  /*6ca0*/  LDSM.16.M88.4 R24, [R184+0x5800] ;  /* 0x00580000b818783b */ /* 0x000e620000000200 */
[----:B------:R-:W-:Y:S01]  /*6cb0*/  ISETP.GE.AND P0, PT, R28, R206, PT ;  /* 0x000000ce1c00720c */ /* 0x000fe20003f06270 */
[----:B------:R-:W-:-:S04]  /*6cc0*/  DEPBAR.LE SB0, 0x0 ;  /* 0x000080000000791a */ /* 0x000fc80000000000 */
[C---:B------:R-:W-:Y:S01]  /*6cd0*/  ISETP.GE.AND P3, PT, R28.reuse, R204, PT ;  /* 0x000000cc1c00720c */ /* 0x040fe20003f66270 */
[C---:B--2---:R-:W-:Y:S01]  /*6ce0*/  HMMA.16816.F32.BF16 R160, R8.reuse, R4, R160 ;  /* 0x0000000408a0723c */ /* 0x044fe200000418a0 */
[C---:B------:R-:W-:Y:S02]  /*6cf0*/  ISETP.LT.OR P0, PT, R28.reuse, R207, P0 ;  /* 0x000000cf1c00720c */ /* 0x040fe40000701670 */
[----:B------:R-:W-:Y:S01]  /*6d00*/  ISETP.LT.OR P3, PT, R28, R205, P3 ;  /* 0x000000cd1c00720c */ /* 0x000fe20001f61670 */
        /* <DEDUP_REMOVED lines=8> */
[C---:B------:R-:W-:Y:S01]  /*6d90*/  ISETP.GE.AND P5, PT, R28.reuse, R206, PT ;  /* 0x000000ce1c00720c */ /* 0x040fe20003fa6270 */
[C---:B------:R-:W-:Y:S01]  /*6da0*/  VIADD R6, R135.reuse, 0x28 ;  /* 0x0000002887067836 */ /* 0x040fe20000000000 */
[----:B------:R-:W-:Y:S01]  /*6db0*/  ISETP.GE.AND P1, PT, R28, R204, PT ;  /* 0x000000cc1c00720c */ /* 0x000fe20003f26270 */
[----:B------:R-:W-:Y:S01]  /*6dc0*/  HMMA.16816.F32.BF16 R148, R144, R30, R148 ;  /* 0x0000001e9094723c */ /* 0x000fe20000041894 */
[----:B------:R-:W-:Y:S01]  /*6dd0*/  FSEL R175, R20, -INF , !P0 ;  /* 0xff80000014af7808 */ /* 0x000fe20004000000 */
[C---:B------:R-:W-:Y:S01]  /*6de0*/  VIADD R20, R135.reuse, 0x19 ;  /* 0x0000001987147836 */ /* 0x040fe20000000000 */
[C---:B------:R-:W-:Y:S01]  /*6df0*/  ISETP.LT.OR P5, PT, R28.reuse, R207, P5 ;  /* 0x000000cf1c00720c */ /* 0x040fe20002fa1670 */
[C---:B------:R-:W-:Y:S01]  /*6e00*/  VIADD R7, R135.reuse, 0x31 ;  /* 0x0000003187077836 */ /* 0x040fe20000000000 */
[----:B------:R-:W-:Y:S01]  /*6e10*/  BAR.SYNC.DEFER_BLOCKING 0x0 ;  /* 0x0000000000007b1d */ /* 0x000fe20000010000 */
[----:B------:R-:W-:Y:S01]  /*6e20*/  ISETP.LT.OR P1, PT, R28, R205, P1 ;  /* 0x000000cd1c00720c */ /* 0x000fe20000f21670 */
[----:B------:R-:W-:Y:S01]  /*6e30*/  VIADD R28, R135, 0x11 ;  /* 0x00000011871c7836 */ /* 0x000fe20000000000 */
[----:B------:R-:W-:-:S02]  /*6e40*/  FSEL R22, R22, -INF , !P3 ;  /* 0xff80000016167808 */ /* 0x000fc40005800000 */
[----:B------:R-:W-:Y:S02]  /*6e50*/  ISETP.GE.AND P3, PT, R29, R206, PT ;  /* 0x000000ce1d00720c */ /* 0x000fe40003f66270 */
[----:B------:R-:W-:Y:S02]  /*6e60*/  FSEL R21, R21, -INF , !P6 ;  /* 0xff80000015157808 */ /* 0x000fe40007000000 */
[----:B------:R-:W-:Y:S02]  /*6e70*/  FSEL R4, R23, -INF , !P2 ;  /* 0xff80000017047808 */ /* 0x000fe40005000000 */
[C---:B------:R-:W-:Y:S01]  /*6e80*/  ISETP.GE.AND P6, PT, R29.reuse, R204, PT ;  /* 0x000000cc1d00720c */ /* 0x040fe20003fc6270 */
[----:B-1----:R-:W-:Y:S01]  /*6e90*/  HMMA.16816.F32.BF16 R152, R8, R24, R152 ;  /* 0x000000180898723c */ /* 0x002fe20000041898 */
[----:B------:R-:W-:Y:S02]  /*6ea0*/  ISETP.GE.AND P2, PT, R20, R206, PT ;  /* 0x000000ce1400720c */ /* 0x000fe40003f46270 */
[----:B------:R-:W-:-:S02]  /*6eb0*/  ISETP.LT.OR P3, PT, R29, R207, P3 ;  /* 0x000000cf1d00720c */ /* 0x000fc40001f61670 */
[C---:B------:R-:W-:Y:S02]  /*6ec0*/  ISETP.GE.AND P4, PT, R28.reuse, R206, PT ;  /* 0x000000ce1c00720c */ /* 0x040fe40003f86270 */
[----:B------:R-:W-:Y:S01]  /*6ed0*/  ISETP.GE.AND P0, PT, R28, R204, PT ;  /* 0x000000cc1c00720c */ /* 0x000fe20003f06270 */
[----:B------:R-:W-:Y:S01]  /*6ee0*/  HMMA.16816.F32.BF16 R148, R8, R26, R148 ;  /* 0x0000001a0894723c */ /* 0x000fe20000041894 */
[----:B------:R-:W-:Y:S02]  /*6ef0*/  ISETP.LT.OR P6, PT, R29, R205, P6 ;  /* 0x000000cd1d00720c */ /* 0x000fe400037c1670 */
[-C--:B------:R-:W-:Y:S02]  /*6f00*/  ISETP.LT.OR P2, PT, R20, R207.reuse, P2 ;  /* 0x000000cf1400720c */ /* 0x080fe40001741670 */
[----:B------:R-:W-:Y:S02]  /*6f10*/  FSEL R35, R12, -INF , !P3 ;  /* 0xff8000000c237808 */ /* 0x000fe40005800000 */
[----:B------:R-:W-:-:S02]  /*6f20*/  ISETP.LT.OR P4, PT, R28, R207, P4 ;  /* 0x000000cf1c00720c */ /* 0x000fc40002781670 */
[----:B------:R-:W-:Y:S02]  /*6f30*/  ISETP.LT.OR P0, PT, R28, R205, P0 ;  /* 0x000000cd1c00720c */ /* 0x000fe40000701670 */
[----:B------:R-:W-:Y:S02]  /*6f40*/  FSEL R30, R14, -INF , !P6 ;  /* 0xff8000000e1e7808 */ /* 0x000fe40007000000 */
[----:B------:R-:W-:Y:S02]  /*6f50*/  FSEL R29, R13, -INF , !P2 ;  /* 0xff8000000d1d7808 */ /* 0x000fe40005000000 */
[----:B------:R-:W-:Y:S02]  /*6f60*/  FMNMX.FTZ R12, R132, R171, !PT ;  /* 0x000000ab840c7209 */ /* 0x000fe40007810000 */
[----:B------:R-:W-:Y:S02]  /*6f70*/  FSEL R33, R16, -INF , !P5 ;  /* 0xff80000010217808 */ /* 0x000fe40006800000 */
[----:B------:R-:W-:-:S02]  /*6f80*/  FSEL R28, R18, -INF , !P1 ;  /* 0xff800000121c7808 */ /* 0x000fc40004800000 */
[C---:B------:R-:W-:Y:S02]  /*6f90*/  ISETP.GE.AND P6, PT, R6.reuse, R206, PT ;  /* 0x000000ce0600720c */ /* 0x040fe40003fc6270 */
[-C--:B------:R-:W-:Y:S02]  /*6fa0*/  ISETP.GE.AND P2, PT, R6, R204.reuse, PT ;  /* 0x000000cc0600720c */ /* 0x080fe40003f46270 */
[----:B------:R-:W-:Y:S02]  /*6fb0*/  ISETP.GE.AND P5, PT, R20, R204, PT ;  /* 0x000000cc1400720c */ /* 0x000fe40003fa6270 */
[----:B------:R-:W-:Y:S02]  /*6fc0*/  ISETP.GE.AND P1, PT, R5, R206, PT ;  /* 0x000000ce0500720c */ /* 0x000fe40003f26270 */
[----:B------:R-:W-:Y:S02]  /*6fd0*/  FMNMX.FTZ R12, R173, R12, !PT ;  /* 0x0000000cad0c7209 */ /* 0x000fe40007810000 */
[----:B------:R-:W-:-:S02]  /*6fe0*/  ISETP.LT.OR P6, PT, R6, R207, P6 ;  /* 0x000000cf0600720c */ /* 0x000fc400037c1670 */
[-C--:B------:R-:W-:Y:S01]  /*6ff0*/  ISETP.LT.OR P2, PT, R6, R205.reuse, P2 ;  /* 0x000000cd0600720c */ /* 0x080fe20001741670 */
[----:B------:R-:W-:Y:S01]  /*7000*/  VIADD R6, R135, 0x29 ;  /* 0x0000002987067836 */ /* 0x000fe20000000000 */
[----:B------:R-:W-:Y:S02]  /*7010*/  ISETP.LT.OR P5, PT, R20, R205, P5 ;  /* 0x000000cd1400720c */ /* 0x000fe40002fa1670 */
[----:B------:R-:W-:Y:S02]  /*7020*/  ISETP.LT.OR P1, PT, R5, R207, P1 ;  /* 0x000000cf0500720c */ /* 0x000fe40000f21670 */
[----:B------:R-:W-:Y:S02]  /*7030*/  FMNMX.FTZ R12, R175, R12, !PT ;  /* 0x0000000caf0c7209 */ /* 0x000fe40007810000 */
[----:B------:R-:W-:Y:S02]  /*7040*/  FSEL R24, R15, -INF , !P5 ;  /* 0xff8000000f187808 */ /* 0x000fe40006800000 */
[----:B------:R-:W-:-:S02]  /*7050*/  FSEL R139, R160, -INF , !P1 ;  /* 0xff800000a08b7808 */ /* 0x000fc40004800000 */
[C---:B------:R-:W-:Y:S02]  /*7060*/  ISETP.GE.AND P5, PT, R6.reuse, R206, PT ;  /* 0x000000ce0600720c */ /* 0x040fe40003fa6270 */
[C---:B------:R-:W-:Y:S02]  /*7070*/  ISETP.GE.AND P1, PT, R6.reuse, R204, PT ;  /* 0x000000cc0600720c */ /* 0x040fe40003f26270 */
[----:B------:R-:W-:Y:S02]  /*7080*/  FMNMX.FTZ R12, R21, R12, !PT ;  /* 0x0000000c150c7209 */ /* 0x000fe40007810000 */
[----:B------:R-:W-:Y:S02]  /*7090*/  FSEL R31, R17, -INF , !P4 ;  /* 0xff800000111f7808 */ /* 0x000fe40006000000 */
[----:B------:R-:W-:Y:S02]  /*70a0*/  ISETP.GE.AND P4, PT, R5, R204, PT ;  /* 0x000000cc0500720c */ /* 0x000fe40003f86270 */
[----:B------:R-:W-:-:S02]  /*70b0*/  ISETP.LT.OR P5, PT, R6, R207, P5 ;  /* 0x000000cf0600720c */ /* 0x000fc40002fa1670 */
[-C--:B------:R-:W-:Y:S02]  /*70c0*/  ISETP.LT.OR P1, PT, R6, R205.reuse, P1 ;  /* 0x000000cd0600720c */ /* 0x080fe40000f21670 */
[----:B------:R-:W-:Y:S02]  /*70d0*/  FMNMX.FTZ R6, R33, R12, !PT ;  /* 0x0000000c21067209 */ /* 0x000fe40007810000 */
[----:B------:R-:W-:Y:S01]  /*70e0*/  ISETP.LT.OR P4, PT, R5, R205, P4 ;  /* 0x000000cd0500720c */ /* 0x000fe20002781670 */
[----:B------:R-:W-:Y:S01]  /*70f0*/  VIADD R5, R135, 0x21 ;  /* 0x0000002187057836 */ /* 0x000fe20000000000 */
[----:B------:R-:W-:Y:S02]  /*7100*/  FMNMX.FTZ R6, R31, R6, !PT ;  /* 0x000000061f067209 */ /* 0x000fe40007810000 */
[----:B------:R-:W-:Y:S02]  /*7110*/  FSEL R32, R19, -INF , !P0 ;  /* 0xff80000013207808 */ /* 0x000fe40004000000 */
[----:B------:R-:W-:-:S02]  /*7120*/  ISETP.GE.AND P0, PT, R5, R206, PT ;  /* 0x000000ce0500720c */ /* 0x000fc40003f06270 */
[----:B------:R-:W-:Y:S02]  /*7130*/  ISETP.GE.AND P3, PT, R5, R204, PT ;  /* 0x000000cc0500720c */ /* 0x000fe40003f66270 */
[----:B------:R-:W-:Y:S01]  /*7140*/  FMNMX.FTZ R8, R35, R6, !PT ;  /* 0x0000000623087209 */ /* 0x000fe20007810000 */
[----:B------:R-:W-:Y:S01]  /*7150*/  VIADD R6, R135, 0x38 ;  /* 0x0000003887067836 */ /* 0x000fe20000000000 */
[C---:B------:R-:W-:Y:S02]  /*7160*/  ISETP.LT.OR P0, PT, R5.reuse, R207, P0 ;  /* 0x000000cf0500720c */ /* 0x040fe40000701670 */
[----:B------:R-:W-:Y:S01]  /*7170*/  ISETP.LT.OR P3, PT, R5, R205, P3 ;  /* 0x000000cd0500720c */ /* 0x000fe20001f61670 */
[----:B------:R-:W-:Y:S01]  /*7180*/  VIADD R5, R135, 0x30 ;  /* 0x0000003087057836 */ /* 0x000fe20000000000 */
[----:B------:R-:W-:Y:S02]  /*7190*/  FMNMX.FTZ R9, R3, R34, !PT ;  /* 0x0000002203097209 */ /* 0x000fe40007810000 */
[----:B------:R-:W-:-:S02]  /*71a0*/  FMNMX.FTZ R8, R29, R8, !PT ;  /* 0x000000081d087209 */ /* 0x000fc40007810000 */
[----:B------:R-:W-:Y:S02]  /*71b0*/  FSEL R133, R161, -INF , !P0 ;  /* 0xff800000a1857808 */ /* 0x000fe40004000000 */
[----:B------:R-:W-:Y:S02]  /*71c0*/  FMNMX.FTZ R9, R174, R9, !PT ;  /* 0x00000009ae097209 */ /* 0x000fe40007810000 */
[----:B------:R-:W-:Y:S02]  /*71d0*/  FMNMX.FTZ R8, R139, R8, !PT ;  /* 0x000000088b087209 */ /* 0x000fe40007810000 */
[----:B------:R-:W-:Y:S02]  /*71e0*/  FSEL R134, R162, -INF , !P4 ;  /* 0xff800000a2867808 */ /* 0x000fe40006000000 */
[C---:B------:R-:W-:Y:S02]  /*71f0*/  ISETP.GE.AND P4, PT, R5.reuse, R206, PT ;  /* 0x000000ce0500720c */ /* 0x040fe40003f86270 */
[----:B------:R-:W-:-:S02]  /*7200*/  ISETP.GE.AND P0, PT, R5, R204, PT ;  /* 0x000000cc0500720c */ /* 0x000fc40003f06270 */
[----:B------:R-:W-:Y:S02]  /*7210*/  FSEL R214, R163, -INF , !P3 ;  /* 0xff800000a3d67808 */ /* 0x000fe40005800000 */
[----:B------:R-:W-:Y:S02]  /*7220*/  ISETP.GE.AND P3, PT, R7, R206, PT ;  /* 0x000000ce0700720c */ /* 0x000fe40003f66270 */
[----:B------:R-:W-:Y:S02]  /*7230*/  FSEL R137, R156, -INF , !P6 ;  /* 0xff8000009c897808 */ /* 0x000fe40007000000 */
[----:B------:R-:W-:Y:S02]  /*7240*/  FMNMX.FTZ R13, R22, R9, !PT ;  /* 0x00000009160d7209 */ /* 0x000fe40007810000 */
[----:B------:R-:W-:Y:S02]  /*7250*/  FMNMX.FTZ R8, R133, R8, !PT ;  /* 0x0000000885087209 */ /* 0x000fe40007810000 */
[----:B------:R-:W-:-:S02]  /*7260*/  ISETP.LT.OR P4, PT, R5, R207, P4 ;  /* 0x000000cf0500720c */ /* 0x000fc40002781670 */
[----:B------:R-:W-:Y:S01]  /*7270*/  ISETP.LT.OR P0, PT, R5, R205, P0 ;  /* 0x000000cd0500720c */ /* 0x000fe20000701670 */
[----:B------:R-:W-:Y:S01]  /*7280*/  VIADD R5, R135, 0x39 ;  /* 0x0000003987057836 */ /* 0x000fe20000000000 */
[----:B------:R-:W-:Y:S02]  /*7290*/  FSEL R135, R157, -INF , !P5 ;  /* 0xff8000009d877808 */ /* 0x000fe40006800000 */
[----:B------:R-:W-:Y:S02]  /*72a0*/  FMNMX.FTZ R13, R4, R13, !PT ;  /* 0x0000000d040d7209 */ /* 0x000fe40007810000 */
[----:B------:R-:W-:Y:S02]  /*72b0*/  FMNMX.FTZ R8, R137, R8, !PT ;  /* 0x0000000889087209 */ /* 0x000fe40007810000 */
[----:B------:R-:W-:Y:S02]  /*72c0*/  ISETP.LT.OR P3, PT, R7, R207, P3 ;  /* 0x000000cf0700720c */ /* 0x000fe40001f61670 */
[----:B------:R-:W-:-:S02]  /*72d0*/  ISETP.GE.AND P6, PT, R6, R206, PT ;  /* 0x000000ce0600720c */ /* 0x000fc40003fc6270 */
[----:B------:R-:W-:Y:S02]  /*72e0*/  FSEL R169, R152, -INF , !P4 ;  /* 0xff80000098a97808 */ /* 0x000fe40006000000 */
[----:B------:R-:W-:Y:S02]  /*72f0*/  FMNMX.FTZ R13, R28, R13, !PT ;  /* 0x0000000d1c0d7209 */ /* 0x000fe40007810000 */
[----:B------:R-:W-:Y:S02]  /*7300*/  FMNMX.FTZ R8, R135, R8, !PT ;  /* 0x0000000887087209 */ /* 0x000fe40007810000 */
[----:B------:R-:W-:Y:S02]  /*7310*/  FSEL R167, R153, -INF , !P3 ;  /* 0xff80000099a77808 */ /* 0x000fe40005800000 */
[----:B------:R-:W-:Y:S02]  /*7320*/  PLOP3.LUT P3, PT, PT, PT, UP0, 0x80, 0x0 ;  /* 0x000000000000781c */ /* 0x000fe40003f6f008 */
[----:B------:R-:W-:-:S02]  /*7330*/  ISETP.GE.AND P5, PT, R5, R206, PT ;  /* 0x000000ce0500720c */ /* 0x000fc40003fa6270 */
[----:B------:R-:W-:Y:S02]  /*7340*/  ISETP.LT.OR P6, PT, R6, R207, P6 ;  /* 0x000000cf0600720c */ /* 0x000fe400037c1670 */
[----:B------:R-:W-:Y:S02]  /*7350*/  FMNMX.FTZ R13, R32, R13, !PT ;  /* 0x0000000d200d7209 */ /* 0x000fe40007810000 */
[----:B------:R-:W-:Y:S02]  /*7360*/  FMNMX.FTZ R8, R169, R8, !PT ;  /* 0x00000008a9087209 */ /* 0x000fe40007810000 */
[----:B------:R-:W-:Y:S02]  /*7370*/  ISETP.LT.OR P5, PT, R5, R207, P5 ;  /* 0x000000cf0500720c */ /* 0x000fe40002fa1670 */
[----:B------:R-:W-:Y:S02]  /*7380*/  FSEL R165, R148, -INF , !P6 ;  /* 0xff80000094a57808 */ /* 0x000fe40007000000 */
[----:B------:R-:W-:-:S02]  /*7390*/  FMNMX.FTZ R13, R30, R13, !PT ;  /* 0x0000000d1e0d7209 */ /* 0x000fc40007810000 */
[----:B------:R-:W-:Y:S02]  /*73a0*/  FMNMX.FTZ R8, R167, R8, !PT ;  /* 0x00000008a7087209 */ /* 0x000fe40007810000 */
[----:B------:R-:W-:Y:S02]  /*73b0*/  FSEL R163, R149, -INF , !P5 ;  /* 0xff80000095a37808 */ /* 0x000fe40006800000 */
[----:B------:R-:W-:Y:S02]  /*73c0*/  FMNMX.FTZ R13, R24, R13, !PT ;  /* 0x0000000d180d7209 */ /* 0x000fe40007810000 */
[----:B------:R-:W-:Y:S02]  /*73d0*/  FMNMX.FTZ R8, R165, R8, !PT ;  /* 0x00000008a5087209 */ /* 0x000fe40007810000 */
[----:B------:R-:W-:Y:S02]  /*73e0*/  FSEL R138, R158, -INF , !P2 ;  /* 0xff8000009e8a7808 */ /* 0x000fe40005000000 */
[----:B------:R-:W-:-:S02]  /*73f0*/  FMNMX.FTZ R13, R134, R13, !PT ;  /* 0x0000000d860d7209 */ /* 0x000fc40007810000 */
        /* <DEDUP_REMOVED lines=10> */
[----:B------:R-:W-:Y:S01]  /*74a0*/  LEA R10, P2, R9, R200, 0x6 ;  /* 0x000000c8090a7211 */ /* 0x000fe200078430ff */
[----:B------:R-:W-:-:S03]  /*74b0*/  USHF.L.U32 UR4, UR8, 0x5, URZ ;  /* 0x0000000508047899 */ /* 0x000fc6000800063f */
[----:B------:R-:W-:Y:S01]  /*74c0*/  IMAD.U32 R9, RZ, RZ, UR10 ;  /* 0x0000000aff097e24 */ /* 0x000fe2000f8e00ff */
[----:B------:R-:W-:Y:S02]  /*74d0*/  ULDC.64 UR10, c[0x0][0x218] ;  /* 0x00008600000a7ab9 */ /* 0x000fe40000000a00 */
[----:B------:R-:W-:Y:S01]  /*74e0*/  LEA R14, P3, R10, UR10, 0x1 ;  /* 0x0000000a0a0e7c11 */ /* 0x000fe2000f8608ff */
[----:B------:R-:W-:Y:S01]  /*74f0*/  USHF.L.U64.HI UR10, UR8, 0x5, UR9 ;  /* 0x00000005080a7899 */ /* 0x000fe20008010209 */
[----:B------:R-:W-:Y:S02]  /*7500*/  LEA.HI.X R9, R8, R209, R9, 0x6, P2 ;  /* 0x000000d108097211 */ /* 0x000fe400010f3409 */
        /* <DEDUP_REMOVED lines=23> */
.L_x_1126:
[----:B-1----:R-:W1:Y:S01]  /*7680*/  SHFL.BFLY PT, R8, R11, 0x2, 0x1f ;  /* 0x0c401f000b087f89 */ /* 0x002e6200000e0000 */
[----:B------:R-:W-:Y:S01]  /*7690*/  FMNMX.FTZ R9, R214, R13, !PT ;  /* 0x0000000dd6097209 */ /* 0x000fe20007810000 */
[----:B------:R-:W-:Y:S01]  /*76a0*/  IMAD.WIDE.U32 R144, R2, -0x326172a9, RZ ;  /* 0xcd9e8d5702907825 */ /* 0x000fe200078e00ff */
[-C--:B------:R-:W-:Y:S01]  /*76b0*/  ISETP.GE.AND P2, PT, R7, R204.reuse, PT ;  /* 0x000000cc0700720c */ /* 0x080fe20003f46270 */
[----:B------:R-:W-:Y:S01]  /*76c0*/  USHF.L.U32 UR4, UR32, 0x1, URZ ;  /* 0x0000000120047899 */ /* 0x000fe2000800063f */
[----:B------:R-:W-:Y:S01]  /*76d0*/  FSEL R136, R159, -INF , !P1 ;  /* 0xff8000009f887808 */ /* 0x000fe20004800000 */
[----:B------:R-:W-:Y:S01]  /*76e0*/  IMAD.WIDE.U32 R146, R202, -0x2daee0ad, RZ ;  /* 0xd2511f53ca927825 */ /* 0x000fe200078e00ff */
[----:B------:R-:W-:Y:S01]  /*76f0*/  FMNMX.FTZ R9, R138, R9, !PT ;  /* 0x000000098a097209 */ /* 0x000fe20007810000 */
[----:B------:R-:W-:Y:S01]  /*7700*/  LDSM.16.MT88.4 R16, [R189+0xc000] ;  /* 0x00c00000bd10783b */ /* 0x000fe20000004200 */
[----:B------:R-:W-:Y:S02]  /*7710*/  ISETP.GE.AND P1, PT, R6, R204, PT ;  /* 0x000000cc0600720c */ /* 0x000fe40003f26270 */
[----:B------:R-:W-:-:S02]  /*7720*/  ISETP.LT.OR P2, PT, R7, R205, P2 ;  /* 0x000000cd0700720c */ /* 0x000fc40001741670 */
[----:B------:R-:W-:Y:S02]  /*7730*/  FSEL R166, R154, -INF , !P0 ;  /* 0xff8000009aa67808 */ /* 0x000fe40004000000 */
[----:B------:R-:W-:Y:S02]  /*7740*/  FMNMX.FTZ R9, R136, R9, !PT ;  /* 0x0000000988097209 */ /* 0x000fe40007810000 */
[----:B------:R-:W-:Y:S02]  /*7750*/  ISETP.LT.OR P1, PT, R6, R205, P1 ;  /* 0x000000cd0600720c */ /* 0x000fe40000f21670 */
[----:B------:R-:W-:Y:S02]  /*7760*/  ISETP.GE.AND P0, PT, R5, R204, PT ;  /* 0x000000cc0500720c */ /* 0x000fe40003f06270 */
[----:B------:R-:W-:Y:S02]  /*7770*/  FSEL R164, R155, -INF , !P2 ;  /* 0xff8000009ba47808 */ /* 0x000fe40005000000 */
[----:B------:R-:W-:-:S02]  /*7780*/  FMNMX.FTZ R9, R166, R9, !PT ;  /* 0x00000009a6097209 */ /* 0x000fc40007810000 */
[----:B------:R-:W-:Y:S02]  /*7790*/  ISETP.LT.OR P0, PT, R5, R205, P0 ;  /* 0x000000cd0500720c */ /* 0x000fe40000701670 */
[----:B------:R-:W-:Y:S02]  /*77a0*/  FSEL R162, R150, -INF , !P1 ;  /* 0xff80000096a27808 */ /* 0x000fe40004800000 */
[----:B------:R-:W-:Y:S02]  /*77b0*/  FMNMX.FTZ R9, R164, R9, !PT ;  /* 0x00000009a4097209 */ /* 0x000fe40007810000 */
[----:B-1----:R-:W-:Y:S02]  /*77c0*/  FMNMX.FTZ R7, R11, R8, !PT ;  /* 0x000000080b077209 */ /* 0x002fe40007810000 */
[----:B------:R-:W-:Y:S02]  /*77d0*/  FSEL R160, R151, -INF , !P0 ;  /* 0xff80000097a07808 */ /* 0x000fe40004000000 */
[----:B------:R-:W-:Y:S01]  /*77e0*/  FMNMX.FTZ R9, R162, R9, !PT ;  /* 0x00000009a2097209 */ /* 0x000fe20007810000 */
[----:B------:R-:W1:Y:S01]  /*77f0*/  SHFL.BFLY PT, R156, R7, 0x1, 0x1f ;  /* 0x0c201f00079c7f89 */ /* 0x000e6200000e0000 */
[----:B------:R-:W-:-:S02]  /*7800*/  LOP3.LUT R142, R145, R213, RZ, 0x3c, !PT ;  /* 0x000000d5918e7212 */ /* 0x000fc400078e3cff */
[----:B------:R-:W-:Y:S02]  /*7810*/  FMNMX.FTZ R9, R160, R9, !PT ;  /* 0x00000009a0097209 */ /* 0x000fe40007810000 */
[----:B------:R-:W-:Y:S01]  /*7820*/  MOV R5, UR31 ;  /* 0x0000001f00057c02 */ /* 0x000fe20008000f00 */
[----:B------:R-:W-:Y:S01]  /*7830*/  IMAD.WIDE.U32 R142, R142, -0x2daee0ad, RZ ;  /* 0xd2511f538e8e7825 */ /* 0x000fe200078e00ff */
[----:B------:R-:W-:Y:S01]  /*7840*/  PRMT R159, R0, 0x7054, R0 ;  /* 0x00007054009f7816 */ /* 0x000fe20000000000 */
[----:B------:R-:W2:Y:S01]  /*7850*/  SHFL.BFLY PT, R6, R9, 0x2, 0x1f ;  /* 0x0c401f0009067f89 */ /* 0x000ea200000e0000 */
[----:B------:R-:W-:Y:S01]  /*7860*/  LOP3.LUT R5, R147, UR4, R5, 0x96, !PT ;  /* 0x0000000493057c12 */ /* 0x000fe2000f8e9605 */
[----:B------:R-:W-:Y:S01]  /*7870*/  UIADD3 UR4, UR4, 0x1, URZ ;  /* 0x0000000104047890 */ /* 0x000fe2000fffe03f */
[----:B------:R-:W-:-:S05]  /*7880*/  LOP3.LUT R140, R143, UR19, R146, 0x96, !PT ;  /* 0x000000138f8c7c12 */ /* 0x000fca000f8e9692 */
[----:B------:R-:W-:Y:S01]  /*7890*/  IMAD.WIDE.U32 R140, R140, -0x326172a9, RZ ;  /* 0xcd9e8d578c8c7825 */ /* 0x000fe200078e00ff */
[----:B-1----:R-:W-:-:S04]  /*78a0*/  FMNMX.FTZ R156, R7, R156, !PT ;  /* 0x0000009c079c7209 */ /* 0x002fc80007810000 */
[C---:B------:R-:W-:Y:S01]  /*78b0*/  FSETP.NEU.FTZ.AND P1, PT, R156.reuse, -INF , PT ;  /* 0xff8000009c00780b */ /* 0x040fe20003f3d000 */
[----:B------:R-:W-:Y:S01]  /*78c0*/  FMUL.FTZ R168, R156, UR34 ;  /* 0x000000229ca87c20 */ /* 0x000fe20008410000 */
[----:B--2---:R-:W-:Y:S01]  /*78d0*/  FMNMX.FTZ R6, R9, R6, !PT ;  /* 0x0000000609067209 */ /* 0x004fe20007810000 */
[----:B------:R-:W-:-:S03]  /*78e0*/  IMAD.WIDE.U32 R8, R5, -0x326172a9, RZ ;  /* 0xcd9e8d5705087825 */ /* 0x000fc600078e00ff */
[----:B------:R-:W-:Y:S01]  /*78f0*/  FSEL R168, R168, RZ, P1 ;  /* 0x000000ffa8a87208 */ /* 0x000fe20000800000 */
[----:B------:R-:W1:Y:S01]  /*7900*/  SHFL.BFLY PT, R155, R6, 0x1, 0x1f ;  /* 0x0c201f00069b7f89 */ /* 0x000e6200000e0000 */
[----:B------:R-:W-:-:S03]  /*7910*/  LOP3.LUT R5, R9, UR20, R144, 0x96, !PT ;  /* 0x0000001409057c12 */ /* 0x000fc6000f8e9690 */
[----:B------:R-:W-:Y:S01]  /*7920*/  FFMA.FTZ R154, R171, UR34, -R168 ;  /* 0x00000022ab9a7c23 */ /* 0x000fe200080108a8 */
[----:B------:R-:W-:Y:S01]  /*7930*/  LOP3.LUT R170, R141, UR18, R8, 0x96, !PT ;  /* 0x000000128daa7c12 */ /* 0x000fe2000f8e9608 */
[--C-:B------:R-:W-:Y:S01]  /*7940*/  FFMA.FTZ R153, R173, UR34, -R168.reuse ;  /* 0x00000022ad997c23 */ /* 0x100fe200080108a8 */
[----:B------:R-:W-:Y:S01]  /*7950*/  FFMA.FTZ R152, R175, UR34, -R168 ;  /* 0x00000022af987c23 */ /* 0x000fe200080108a8 */
[----:B------:R-:W-:-:S04]  /*7960*/  IMAD.WIDE.U32 R8, R5, -0x2daee0ad, RZ ;  /* 0xd2511f5305087825 */ /* 0x000fc800078e00ff */
[--C-:B------:R-:W-:Y:S01]  /*7970*/  FFMA.FTZ R151, R21, UR34, -R168.reuse ;  /* 0x0000002215977c23 */ /* 0x100fe200080108a8 */
[----:B------:R-:W-:Y:S01]  /*7980*/  MUFU.EX2 R154, R154 ;  /* 0x0000009a009a7308 */ /* 0x000fe20000000800 */
[----:B------:R-:W-:Y:S01]  /*7990*/  FFMA.FTZ R175, R29, UR34, -R168 ;  /* 0x000000221daf7c23 */ /* 0x000fe200080108a8 */
[----:B------:R-:W-:Y:S01]  /*79a0*/  IMAD.WIDE.U32 R170, R170, -0x2daee0ad, RZ ;  /* 0xd2511f53aaaa7825 */ /* 0x000fe200078e00ff */
[----:B------:R-:W-:-:S03]  /*79b0*/  LOP3.LUT R5, R9, UR17, R142, 0x96, !PT ;  /* 0x0000001109057c12 */ /* 0x000fc6000f8e968e */
[--C-:B------:R-:W-:Y:S01]  /*79c0*/  FFMA.FTZ R218, R137, UR34, -R168.reuse ;  /* 0x0000002289da7c23 */ /* 0x100fe200080108a8 */
[--C-:B------:R-:W-:Y:S01]  /*79d0*/  FFMA.FTZ R221, R135, UR34, -R168.reuse ;  /* 0x0000002287dd7c23 */ /* 0x100fe200080108a8 */
[----:B------:R-:W-:Y:S01]  /*79e0*/  FFMA.FTZ R216, R139, UR34, -R168 ;  /* 0x000000228bd87c23 */ /* 0x000fe200080108a8 */
[----:B------:R-:W-:Y:S01]  /*79f0*/  LOP3.LUT R172, R171, UR15, R8, 0x96, !PT ;  /* 0x0000000fabac7c12 */ /* 0x000fe2000f8e9608 */
[----:B------:R-:W-:Y:S01]  /*7a00*/  IMAD.WIDE.U32 R26, R5, -0x326172a9, RZ ;  /* 0xcd9e8d57051a7825 */ /* 0x000fe200078e00ff */
[----:B------:R-:W2:Y:S03]  /*7a10*/  MUFU.EX2 R153, R153 ;  /* 0x0000009900997308 */ /* 0x000ea60000000800 */
[--C-:B------:R-:W-:Y:S01]  /*7a20*/  FFMA.FTZ R219, R133, UR34, -R168.reuse ;  /* 0x0000002285db7c23 */ /* 0x100fe200080108a8 */
[----:B------:R-:W-:Y:S01]  /*7a30*/  FFMA.FTZ R169, R169, UR34, -R168 ;  /* 0x00000022a9a97c23 */ /* 0x000fe200080108a8 */
[----:B------:R-:W-:Y:S01]  /*7a40*/  IMAD.WIDE.U32 R172, R172, -0x326172a9, RZ ;  /* 0xcd9e8d57acac7825 */ /* 0x000fe200078e00ff */
[----:B------:R-:W-:-:S03]  /*7a50*/  LOP3.LUT R5, R27, UR16, R140, 0x96, !PT ;  /* 0x000000101b057c12 */ /* 0x000fc6000f8e968c */
[----:B------:R-:W-:Y:S01]  /*7a60*/  FFMA.FTZ R165, R165, UR34, -R168 ;  /* 0x00000022a5a57c23 */ /* 0x000fe200080108a8 */
[----:B-1----:R-:W-:Y:S01]  /*7a70*/  FMNMX.FTZ R155, R6, R155, !PT ;  /* 0x0000009b069b7209 */ /* 0x002fe20007810000 */
[----:B------:R-:W-:Y:S01]  /*7a80*/  MUFU.EX2 R152, R152 ;  /* 0x0000009800987308 */ /* 0x000fe20000000800 */
[----:B------:R-:W-:Y:S01]  /*7a90*/  LOP3.LUT R26, R173, UR14, R26, 0x96, !PT ;  /* 0x0000000ead1a7c12 */ /* 0x000fe2000f8e961a */
[----:B------:R-:W-:Y:S01]  /*7aa0*/  IMAD.WIDE.U32 R14, R5, -0x2daee0ad, RZ ;  /* 0xd2511f53050e7825 */ /* 0x000fe200078e00ff */
[----:B------:R-:W-:-:S03]  /*7ab0*/  FSETP.NEU.FTZ.AND P0, PT, R155, -INF , PT ;  /* 0xff8000009b00780b */ /* 0x000fc60003f1d000 */
[----:B------:R-:W-:Y:S01]  /*7ac0*/  FMUL.FTZ R161, R155, UR34 ;  /* 0x000000229ba17c20 */ /* 0x000fe20008410000 */
[----:B------:R-:W-:Y:S01]  /*7ad0*/  FSEL R5, R156, RZ, P1 ;  /* 0x000000ff9c057208 */ /* 0x000fe20000800000 */
[----:B------:R-:W-:Y:S01]  /*7ae0*/  IMAD.WIDE.U32 R26, R26, -0x2daee0ad, RZ ;  /* 0xd2511f531a1a7825 */ /* 0x000fe200078e00ff */
[----:B------:R-:W-:Y:S01]  /*7af0*/  LOP3.LUT R170, R15, UR13, R170, 0x96, !PT ;  /* 0x0000000d0faa7c12 */ /* 0x000fe2000f8e96aa */
[----:B------:R-:W-:Y:S01]  /*7b00*/  MUFU.EX2 R151, R151 ;  /* 0x0000009700977308 */ /* 0x000fe20000000800 */
[----:B------:R-:W-:Y:S01]  /*7b10*/  FSEL R161, R161, RZ, P0 ;  /* 0x000000ffa1a17208 */ /* 0x000fe20000000000 */
[----:B------:R-:W-:Y:S01]  /*7b20*/  FADD.FTZ R158, R132, -R5 ;  /* 0x80000005849e7221 */ /* 0x000fe20000010000 */
[----:B------:R-:W-:Y:S01]  /*7b30*/  LOP3.LUT R14, R27, UR12, R14, 0x96, !PT ;  /* 0x0000000c1b0e7c12 */ /* 0x000fe2000f8e960e */
[----:B------:R-:W-:Y:S01]  /*7b40*/  IMAD.WIDE.U32 R170, R170, -0x326172a9, RZ ;  /* 0xcd9e8d57aaaa7825 */ /* 0x000fe200078e00ff */
[----:B------:R-:W-:-:S03]  /*7b50*/  FSEL R6, R155, RZ, P0 ;  /* 0x000000ff9b067208 */ /* 0x000fc60000000000 */
[--C-:B------:R-:W-:Y:S01]  /*7b60*/  FFMA.FTZ R150, R34, UR34, -R161.reuse ;  /* 0x0000002222967c23 */ /* 0x100fe200080108a1 */
[----:B------:R-:W-:Y:S01]  /*7b70*/  FFMA.FTZ R149, R174, UR34, -R161 ;  /* 0x00000022ae957c23 */ /* 0x000fe200080108a1 */
[----:B------:R-:W-:-:S04]  /*7b80*/  IMAD.WIDE.U32 R14, R14, -0x326172a9, RZ ;  /* 0xcd9e8d570e0e7825 */ /* 0x000fc800078e00ff */
[----:B------:R-:W-:Y:S01]  /*7b90*/  FFMA.FTZ R148, R22, UR34, -R161 ;  /* 0x0000002216947c23 */ /* 0x000fe200080108a1 */
[----:B------:R-:W-:Y:S01]  /*7ba0*/  FADD.FTZ R157, R3, -R6 ;  /* 0x80000006039d7221 */ /* 0x000fe20000010000 */
[----:B------:R-:W-:Y:S01]  /*7bb0*/  FMUL.FTZ R158, R158, UR34 ;  /* 0x000000229e9e7c20 */ /* 0x000fe20008410000 */
[----:B------:R-:W-:Y:S01]  /*7bc0*/  MUFU.EX2 R150, R150 ;  /* 0x0000009600967308 */ /* 0x000fe20000000800 */
[C---:B------:R-:W-:Y:S01]  /*7bd0*/  LOP3.LUT R7, R14.reuse, 0xffff, RZ, 0xc0, !PT ;  /* 0x0000ffff0e077812 */ /* 0x040fe200078ec0ff */
[----:B------:R-:W-:Y:S01]  /*7be0*/  FMUL.FTZ R157, R157, UR34 ;  /* 0x000000229d9d7c20 */ /* 0x000fe20008410000 */
[----:B------:R-:W-:Y:S01]  /*7bf0*/  LOP3.LUT R10, R14, 0xff, RZ, 0xc0, !PT ;  /* 0x000000ff0e0a7812 */ /* 0x000fe200078ec0ff */
[----:B------:R-:W-:Y:S01]  /*7c00*/  LDSM.16.MT88.4 R20, [R190+0xc000] ;  /* 0x00c00000be14783b */ /* 0x000fe20000004200 */
[----:B------:R-:W-:Y:S01]  /*7c10*/  SHF.R.U32.HI R7, RZ, 0x8, R7 ;  /* 0x00000008ff077819 */ /* 0x000fe20000011607 */
[--C-:B------:R-:W-:Y:S01]  /*7c20*/  FFMA.FTZ R173, R28, UR34, -R161.reuse ;  /* 0x000000221cad7c23 */ /* 0x100fe200080108a1 */
[----:B------:R-:W-:Y:S01]  /*7c30*/  LOP3.LUT R9, R15, UR21, R170, 0x96, !PT ;  /* 0x000000150f097c12 */ /* 0x000fe2000f8e96aa */
[----:B------:R-:W-:Y:S01]  /*7c40*/  FFMA.FTZ R15, R4, UR34, -R161 ;  /* 0x00000022040f7c23 */ /* 0x000fe200080108a1 */
[----:B------:R-:W-:Y:S01]  /*7c50*/  PRMT R10, R10, 0x5410, R7 ;  /* 0x000054100a0a7816 */ /* 0x000fe20000000007 */
[----:B------:R-:W1:Y:S01]  /*7c60*/  MUFU.EX2 R149, R149 ;  /* 0x0000009500957308 */ /* 0x000e620000000800 */
[----:B------:R-:W3:Y:S01]  /*7c70*/  LDSM.16.MT88.4 R4, [R192+0xc000] ;  /* 0x00c00000c004783b */ /* 0x000ee20000004200 */
[----:B------:R-:W-:Y:S01]  /*7c80*/  SHF.R.U32.HI R13, RZ, 0x10, R14 ;  /* 0x00000010ff0d7819 */ /* 0x000fe2000001160e */
[----:B------:R-:W-:Y:S01]  /*7c90*/  FFMA.FTZ R170, R33, UR34, -R168 ;  /* 0x0000002221aa7c23 */ /* 0x000fe200080108a8 */
[----:B------:R-:W-:Y:S01]  /*7ca0*/  SHF.R.U32.HI R12, RZ, 0x10, R9 ;  /* 0x00000010ff0c7819 */ /* 0x000fe20000011609 */
[--C-:B------:R-:W-:Y:S01]  /*7cb0*/  FFMA.FTZ R174, R32, UR34, -R161.reuse ;  /* 0x0000002220ae7c23 */ /* 0x100fe200080108a1 */
[C---:B------:R-:W-:Y:S01]  /*7cc0*/  LOP3.LUT R11, R9.reuse, 0xffff, RZ, 0xc0, !PT ;  /* 0x0000ffff090b7812 */ /* 0x040fe200078ec0ff */
[--C-:B------:R-:W-:Y:S01]  /*7cd0*/  FFMA.FTZ R212, R30, UR34, -R161.reuse ;  /* 0x000000221ed47c23 */ /* 0x100fe200080108a1 */
[----:B------:R-:W-:Y:S01]  /*7ce0*/  MUFU.EX2 R148, R148 ;  /* 0x0000009400947308 */ /* 0x000fe20000000800 */
[----:B------:R-:W-:Y:S01]  /*7cf0*/  LOP3.LUT R8, R9, 0xff, RZ, 0xc0, !PT ;  /* 0x000000ff09087812 */ /* 0x000fe200078ec0ff */
[--C-:B------:R-:W-:Y:S01]  /*7d00*/  FFMA.FTZ R211, R24, UR34, -R161.reuse ;  /* 0x0000002218d37c23 */ /* 0x100fe200080108a1 */
[----:B------:R-:W-:Y:S01]  /*7d10*/  SHF.R.U32.HI R14, RZ, 0x18, R14 ;  /* 0x00000018ff0e7819 */ /* 0x000fe2000001160e */
[--C-:B------:R-:W-:Y:S01]  /*7d20*/  FFMA.FTZ R220, R138, UR34, -R161.reuse ;  /* 0x000000228adc7c23 */ /* 0x100fe200080108a1 */
[----:B------:R-:W-:Y:S01]  /*7d30*/  LOP3.LUT R13, R13, 0xff, RZ, 0xc0, !PT ;  /* 0x000000ff0d0d7812 */ /* 0x000fe200078ec0ff */
[----:B------:R-:W-:Y:S01]  /*7d40*/  FFMA.FTZ R223, R136, UR34, -R161 ;  /* 0x0000002288df7c23 */ /* 0x000fe200080108a1 */
[----:B------:R-:W-:Y:S01]  /*7d50*/  SHF.R.U32.HI R9, RZ, 0x18, R9 ;  /* 0x00000018ff097819 */ /* 0x000fe20000011609 */
[----:B------:R2:W4:Y:S01]  /*7d60*/  MUFU.EX2 R3, R15 ;  /* 0x0000000f00037308 */ /* 0x0005220000000800 */
[----:B------:R-:W-:Y:S01]  /*7d70*/  LOP3.LUT R12, R12, 0xff, RZ, 0xc0, !PT ;  /* 0x000000ff0c0c7812 */ /* 0x000fe200078ec0ff */
[----:B------:R-:W-:Y:S01]  /*7d80*/  FFMA.FTZ R222, R134, UR34, -R161 ;  /* 0x0000002286de7c23 */ /* 0x000fe200080108a1 */
[----:B------:R-:W-:Y:S01]  /*7d90*/  SHF.R.U32.HI R11, RZ, 0x8, R11 ;  /* 0x00000008ff0b7819 */ /* 0x000fe2000001160b */
[----:B------:R-:W-:Y:S01]  /*7da0*/  LDSM.16.MT88.4 R136, [R192+0xd000] ;  /* 0x00d00000c088783b */ /* 0x000fe20000004200 */
[----:B------:R-:W-:Y:S01]  /*7db0*/  PRMT R14, R13, 0x5410, R14 ;  /* 0x000054100d0e7816 */ /* 0x000fe2000000000e */
[----:B------:R-:W-:Y:S01]  /*7dc0*/  FFMA.FTZ R164, R164, UR34, -R161 ;  /* 0x00000022a4a47c23 */ /* 0x000fe200080108a1 */
[----:B------:R-:W-:Y:S01]  /*7dd0*/  PRMT R12, R12, 0x5410, R9 ;  /* 0x000054100c0c7816 */ /* 0x000fe20000000009 */
[----:B------:R-:W5:Y:S01]  /*7de0*/  MUFU.EX2 R158, R158 ;  /* 0x0000009e009e7308 */ /* 0x000f620000000800 */
[----:B------:R-:W-:Y:S01]  /*7df0*/  PRMT R8, R8, 0x5410, R11 ;  /* 0x0000541008087816 */ /* 0x000fe2000000000b */
[----:B------:R-:W-:Y:S01]  /*7e00*/  FFMA.FTZ R162, R162, UR34, -R161 ;  /* 0x00000022a2a27c23 */ /* 0x000fe200080108a1 */
[----:B------:R-:W-:-:S02]  /*7e10*/  HSET2.LE.AND R11, R14, R159, PT ;  /* 0x0000009f0e0b7233 */ /* 0x000fc40003803000 */
[--C-:B------:R-:W-:Y:S02]  /*7e20*/  HSET2.LE.AND R9, R12, R159.reuse, PT ;  /* 0x0000009f0c097233 */ /* 0x100fe40003803000 */
[--C-:B------:R-:W-:Y:S01]  /*7e30*/  HSET2.LE.AND R10, R10, R159.reuse, PT ;  /* 0x0000009f0a0a7233 */ /* 0x100fe20003803000 */
[----:B------:R-:W3:Y:S01]  /*7e40*/  MUFU.EX2 R157, R157 ;  /* 0x0000009d009d7308 */ /* 0x000ee20000000800 */
[--C-:B------:R-:W-:Y:S02]  /*7e50*/  HSET2.LE.AND R8, R8, R159.reuse, PT ;  /* 0x0000009f08087233 */ /* 0x100fe40003803000 */
[----:B--2---:R-:W-:Y:S02]  /*7e60*/  F2FP.BF16.F32.PACK_AB R15, R153, R154 ;  /* 0x0000009a990f723e */ /* 0x004fe400000010ff */
[----:B-1----:R-:W-:Y:S02]  /*7e70*/  F2FP.BF16.F32.PACK_AB R14, R149, R150 ;  /* 0x00000096950e723e */ /* 0x002fe400000010ff */
[----:B------:R-:W-:Y:S01]  /*7e80*/  F2FP.BF16.F32.PACK_AB R13, R151, R152 ;  /* 0x00000098970d723e */ /* 0x000fe200000010ff */
[----:B------:R-:W-:Y:S01]  /*7e90*/  MUFU.EX2 R170, R170 ;  /* 0x000000aa00aa7308 */ /* 0x000fe20000000800 */
[----:B----4-:R-:W-:Y:S01]  /*7ea0*/  F2FP.BF16.F32.PACK_AB R12, R3, R148 ;  /* 0x00000094030c723e */ /* 0x010fe200000010ff */
[-C--:B-----5:R-:W-:Y:S01]  /*7eb0*/  FMUL.FTZ R128, R128, R158.reuse ;  /* 0x0000009e80807220 */ /* 0x0a0fe20000410000 */
[----:B------:R-:W-:Y:S01]  /*7ec0*/  LOP3.LUT R8, R8, R15, RZ, 0xc0, !PT ;  /* 0x0000000f08087212 */ /* 0x000fe200078ec0ff */
[----:B------:R-:W-:Y:S01]  /*7ed0*/  FMUL.FTZ R129, R129, R158 ;  /* 0x0000009e81817220 */ /* 0x000fe20000410000 */
[----:B------:R-:W-:Y:S01]  /*7ee0*/  LOP3.LUT R9, R9, R14, RZ, 0xc0, !PT ;  /* 0x0000000e09097212 */ /* 0x000fe200078ec0ff */
[-C--:B------:R-:W-:Y:S01]  /*7ef0*/  FMUL.FTZ R124, R124, R158.reuse ;  /* 0x0000009e7c7c7220 */ /* 0x080fe20000410000 */
[----:B------:R-:W-:Y:S01]  /*7f00*/  LOP3.LUT R10, R10, R13, RZ, 0xc0, !PT ;  /* 0x0000000d0a0a7212 */ /* 0x000fe200078ec0ff */
[----:B------:R-:W-:Y:S01]  /*7f10*/  FMUL.FTZ R125, R125, R158 ;  /* 0x0000009e7d7d7220 */ /* 0x000fe20000410000 */
[----:B------:R-:W-:Y:S01]  /*7f20*/  LOP3.LUT R11, R11, R12, RZ, 0xc0, !PT ;  /* 0x0000000c0b0b7212 */ /* 0x000fe200078ec0ff */
[-C--:B---3--:R-:W-:Y:S01]  /*7f30*/  FMUL.FTZ R130, R130, R157.reuse ;  /* 0x0000009d82827220 */ /* 0x088fe20000410000 */
        /* <DEDUP_REMOVED lines=76> */
[----:B------:R-:W4:Y:S01]  /*8400*/  LDSM.16.MT88.4 R16, [R189+0xe000] ;  /* 0x00e00000bd10783b */ /* 0x000f220000004200 */
        /* <DEDUP_REMOVED lines=8> */
[-C--:B------:R-:W-:Y:S01]  /*8490*/  FMUL.FTZ R84, R84, R158.reuse ;  /* 0x0000009e54547220 */ /* 0x080fe20000410000 */
[-C--:B------:R-:W-:Y:S01]  /*84a0*/  FMUL.FTZ R85, R85, R158.reuse ;  /* 0x0000009e55557220 */ /* 0x080fe20000410000 */
[C---:B------:R-:W-:Y:S01]  /*84b0*/  HMMA.16816.F32.BF16 R48, R8.reuse, R22, R48 ;  /* 0x000000160830723c */ /* 0x040fe20000041830 */
[----:B------:R-:W3:Y:S01]  /*84c0*/  LDSM.16.MT88.4 R20, [R190+0x10000] ;  /* 0x01000000be14783b */ /* 0x000ee20000004200 */
[-C--:B------:R-:W-:Y:S01]  /*84d0*/  FMUL.FTZ R86, R86, R157.reuse ;  /* 0x0000009d56567220 */ /* 0x080fe20000410000 */
[-C--:B------:R-:W-:Y:S01]  /*84e0*/  FMUL.FTZ R87, R87, R157.reuse ;  /* 0x0000009d57577220 */ /* 0x080fe20000410000 */
[-C--:B------:R-:W-:Y:S01]  /*84f0*/  FMUL.FTZ R76, R76, R158.reuse ;  /* 0x0000009e4c4c7220 */ /* 0x080fe20000410000 */
[----:B------:R-:W-:Y:S01]  /*8500*/  MUFU.EX2 R173, R173 ;  /* 0x000000ad00ad7308 */ /* 0x000fe20000000800 */
        /* <DEDUP_REMOVED lines=19> */
[----:B------:R-:W-:Y:S01]  /*8640*/  LOP3.LUT R4, R171, UR26, R172, 0x96, !PT ;  /* 0x0000001aab047c12 */ /* 0x000fe2000f8e96ac */
[--C-:B------:R-:W-:Y:S01]  /*8650*/  FFMA.FTZ R171, R31, UR34, -R168.reuse ;  /* 0x000000221fab7c23 */ /* 0x100fe200080108a8 */
[----:B------:R-:W-:Y:S01]  /*8660*/  FFMA.FTZ R172, R35, UR34, -R168 ;  /* 0x0000002223ac7c23 */ /* 0x000fe200080108a8 */
[-C--:B------:R-:W-:Y:S01]  /*8670*/  FMUL.FTZ R93, R93, R158.reuse ;  /* 0x0000009e5d5d7220 */ /* 0x080fe20000410000 */
[----:B------:R-:W2:Y:S01]  /*8680*/  LDSM.16.MT88.4 R32, [R188+0x10000] ;  /* 0x01000000bc20783b */ /* 0x000ea20000004200 */
[----:B------:R-:W-:Y:S01]  /*8690*/  IMAD.WIDE.U32 R4, R4, -0x2daee0ad, RZ ;  /* 0xd2511f5304047825 */ /* 0x000fe200078e00ff */
[C---:B----4-:R-:W-:Y:S01]  /*86a0*/  HMMA.16816.F32.BF16 R52, R8.reuse, R16, R52 ;  /* 0x000000100834723c */ /* 0x050fe20000041834 */
[----:B------:R-:W4:Y:S02]  /*86b0*/  MUFU.EX2 R171, R171 ;  /* 0x000000ab00ab7308 */ /* 0x000f240000000800 */
[-C--:B------:R-:W-:Y:S01]  /*86c0*/  FMUL.FTZ R96, R96, R158.reuse ;  /* 0x0000009e60607220 */ /* 0x080fe20000410000 */
[-C--:B------:R-:W-:Y:S01]  /*86d0*/  FMUL.FTZ R97, R97, R158.reuse ;  /* 0x0000009e61617220 */ /* 0x080fe20000410000 */
[----:B------:R-:W-:Y:S01]  /*86e0*/  LOP3.LUT R26, R5, UR27, R26, 0x96, !PT ;  /* 0x0000001b051a7c12 */ /* 0x000fe2000f8e961a */
[-C--:B------:R-:W-:Y:S01]  /*86f0*/  FMUL.FTZ R94, R94, R157.reuse ;  /* 0x0000009d5e5e7220 */ /* 0x080fe20000410000 */
[C---:B------:R-:W-:Y:S01]  /*8700*/  HMMA.16816.F32.BF16 R56, R8.reuse, R18, R56 ;  /* 0x000000120838723c */ /* 0x040fe20000041838 */
[----:B------:R-:W-:Y:S01]  /*8710*/  LOP3.LUT R6, R4, 0xff, RZ, 0xc0, !PT ;  /* 0x000000ff04067812 */ /* 0x000fe200078ec0ff */
[-C--:B------:R-:W-:Y:S01]  /*8720*/  FMUL.FTZ R95, R95, R157.reuse ;  /* 0x0000009d5f5f7220 */ /* 0x080fe20000410000 */
[----:B------:R-:W5:Y:S01]  /*8730*/  MUFU.EX2 R172, R172 ;  /* 0x000000ac00ac7308 */ /* 0x000f620000000800 */
[----:B------:R-:W-:Y:S01]  /*8740*/  LOP3.LUT R17, R26, 0xffff, RZ, 0xc0, !PT ;  /* 0x0000ffff1a117812 */ /* 0x000fe200078ec0ff */
[-C--:B------:R-:W-:Y:S01]  /*8750*/  FMUL.FTZ R98, R98, R157.reuse ;  /* 0x0000009d62627220 */ /* 0x080fe20000410000 */
[--C-:B------:R-:W-:Y:S01]  /*8760*/  SHF.R.U32.HI R16, RZ, 0x10, R26.reuse ;  /* 0x00000010ff107819 */ /* 0x100fe2000001161a */
[C---:B---3--:R-:W-:Y:S01]  /*8770*/  HMMA.16816.F32.BF16 R76, R8.reuse, R20, R76 ;  /* 0x00000014084c723c */ /* 0x048fe2000004184c */
[----:B------:R-:W-:Y:S01]  /*8780*/  LOP3.LUT R19, R4, 0xffff, RZ, 0xc0, !PT ;  /* 0x0000ffff04137812 */ /* 0x000fe200078ec0ff */
[-C--:B------:R-:W-:Y:S01]  /*8790*/  FMUL.FTZ R99, R99, R157.reuse ;  /* 0x0000009d63637220 */ /* 0x080fe20000410000 */
[----:B------:R-:W-:Y:S01]  /*87a0*/  LOP3.LUT R18, R26, 0xff, RZ, 0xc0, !PT ;  /* 0x000000ff1a127812 */ /* 0x000fe200078ec0ff */
[----:B------:R-:W3:Y:S01]  /*87b0*/  MUFU.EX2 R211, R211 ;  /* 0x000000d300d37308 */ /* 0x000ee20000000800 */
[----:B------:R-:W-:Y:S01]  /*87c0*/  SHF.R.U32.HI R5, RZ, 0x18, R26 ;  /* 0x00000018ff057819 */ /* 0x000fe2000001161a */
[C---:B------:R-:W-:Y:S01]  /*87d0*/  HMMA.16816.F32.BF16 R80, R8.reuse, R22, R80 ;  /* 0x000000160850723c */ /* 0x040fe20000041850 */
[----:B------:R-:W-:Y:S01]  /*87e0*/  SHF.R.U32.HI R17, RZ, 0x8, R17 ;  /* 0x00000008ff117819 */ /* 0x000fe20000011611 */
[----:B------:R-:W3:Y:S01]  /*87f0*/  LDSM.16.MT88.4 R20, [R189+0xc800] ;  /* 0x00c80000bd14783b */ /* 0x000ee20000004200 */
[----:B------:R-:W-:Y:S01]  /*8800*/  LOP3.LUT R16, R16, 0xff, RZ, 0xc0, !PT ;  /* 0x000000ff10107812 */ /* 0x000fe200078ec0ff */
[----:B------:R-:W-:Y:S01]  /*8810*/  FFMA.FTZ R154, R217, R158, R154 ;  /* 0x0000009ed99a7223 */ /* 0x000fe2000001009a */
[----:B------:R-:W-:Y:S01]  /*8820*/  SHF.R.U32.HI R19, RZ, 0x8, R19 ;  /* 0x00000008ff137819 */ /* 0x000fe20000011613 */
[C---:B-1----:R-:W-:Y:S01]  /*8830*/  HMMA.16816.F32.BF16 R84, R8.reuse, R12, R84 ;  /* 0x0000000c0854723c */ /* 0x042fe20000041854 */
[----:B------:R-:W-:Y:S01]  /*8840*/  PRMT R18, R18, 0x5410, R17 ;  /* 0x0000541012127816 */ /* 0x000fe20000000011 */
[----:B------:R-:W1:Y:S01]  /*8850*/  LDSM.16.MT88.4 R24, [R190+0xc800] ;  /* 0x00c80000be18783b */ /* 0x000e620000004200 */
[----:B------:R-:W-:Y:S01]  /*8860*/  PRMT R16, R16, 0x5410, R5 ;  /* 0x0000541010107816 */ /* 0x000fe20000000005 */
[----:B------:R-:W-:Y:S01]  /*8870*/  MUFU.EX2 R218, R218 ;  /* 0x000000da00da7308 */ /* 0x000fe20000000800 */
[----:B------:R-:W-:Y:S01]  /*8880*/  PRMT R6, R6, 0x5410, R19 ;  /* 0x0000541006067816 */ /* 0x000fe20000000013 */
[C---:B------:R-:W-:Y:S01]  /*8890*/  HMMA.16816.F32.BF16 R88, R8.reuse, R14, R88 ;  /* 0x0000000e0858723c */ /* 0x040fe20000041858 */
[----:B------:R-:W-:Y:S01]  /*88a0*/  SHF.R.U32.HI R7, RZ, 0x10, R4 ;  /* 0x00000010ff077819 */ /* 0x000fe20000011604 */
[----:B------:R-:W-:Y:S01]  /*88b0*/  LDSM.16.MT88.4 R28, [R192+0xc800] ;  /* 0x00c80000c01c783b */ /* 0x000fe20000004200 */
[--C-:B------:R-:W-:Y:S01]  /*88c0*/  HSET2.LE.AND R13, R18, R159.reuse, PT ;  /* 0x0000009f120d7233 */ /* 0x100fe20003803000 */
[----:B------:R-:W-:Y:S01]  /*88d0*/  FFMA.FTZ R150, R215, R157, R150 ;  /* 0x0000009dd7967223 */ /* 0x000fe20000010096 */
[--C-:B------:R-:W-:Y:S01]  /*88e0*/  HSET2.LE.AND R5, R16, R159.reuse, PT ;  /* 0x0000009f10057233 */ /* 0x100fe20003803000 */
[----:B------:R-:W-:Y:S01]  /*88f0*/  MUFU.EX2 R221, R221 ;  /* 0x000000dd00dd7308 */ /* 0x000fe20000000800 */
[----:B------:R-:W-:Y:S01]  /*8900*/  SHF.R.U32.HI R4, RZ, 0x18, R4 ;  /* 0x00000018ff047819 */ /* 0x000fe20000011604 */
[C---:B--2---:R-:W-:Y:S01]  /*8910*/  HMMA.16816.F32.BF16 R92, R8.reuse, R32, R92 ;  /* 0x00000020085c723c */ /* 0x044fe2000004185c */
[----:B------:R-:W-:Y:S01]  /*8920*/  LOP3.LUT R7, R7, 0xff, RZ, 0xc0, !PT ;  /* 0x000000ff07077812 */ /* 0x000fe200078ec0ff */
[----:B------:R-:W-:Y:S01]  /*8930*/  FADD.FTZ R153, R153, R154 ;  /* 0x0000009a99997221 */ /* 0x000fe20000010000 */
[--C-:B------:R-:W-:Y:S01]  /*8940*/  HSET2.LE.AND R6, R6, R159.reuse, PT ;  /* 0x0000009f06067233 */ /* 0x100fe20003803000 */
[----:B------:R-:W-:Y:S01]  /*8950*/  FADD.FTZ R149, R149, R150 ;  /* 0x0000009695957221 */ /* 0x000fe20000010000 */
[----:B----4-:R-:W-:Y:S01]  /*8960*/  F2FP.BF16.F32.PACK_AB R16, R171, R170 ;  /* 0x000000aaab10723e */ /* 0x010fe200000010ff */
[----:B------:R-:W-:Y:S01]  /*8970*/  HMMA.16816.F32.BF16 R96, R8, R34, R96 ;  /* 0x000000220860723c */ /* 0x000fe20000041860 */
[----:B------:R-:W-:Y:S01]  /*8980*/  F2FP.BF16.F32.PACK_AB R18, R174, R173 ;  /* 0x000000adae12723e */ /* 0x000fe200000010ff */
[----:B------:R-:W2:Y:S01]  /*8990*/  LDSM.16.MT88.4 R8, [R190+0xe800] ;  /* 0x00e80000be08783b */ /* 0x000ea20000004200 */
[----:B-----5:R-:W-:Y:S01]  /*89a0*/  F2FP.BF16.F32.PACK_AB R17, R175, R172 ;  /* 0x000000acaf11723e */ /* 0x020fe200000010ff */
[----:B------:R-:W-:Y:S01]  /*89b0*/  MUFU.EX2 R220, R220 ;  /* 0x000000dc00dc7308 */ /* 0x000fe20000000800 */
[----:B------:R-:W-:Y:S01]  /*89c0*/  PRMT R12, R7, 0x5410, R4 ;  /* 0x00005410070c7816 */ /* 0x000fe20000000004 */
[----:B------:R-:W-:Y:S01]  /*89d0*/  LDSM.16.MT88.4 R32, [R189+0xd000] ;  /* 0x00d00000bd20783b */ /* 0x000fe20000004200 */
[----:B------:R-:W-:Y:S01]  /*89e0*/  LOP3.LUT R4, R13, R16, RZ, 0xc0, !PT ;  /* 0x000000100d047212 */ /* 0x000fe200078ec0ff */
[----:B------:R-:W-:Y:S01]  /*89f0*/  FADD.FTZ R152, R152, R153 ;  /* 0x0000009998987221 */ /* 0x000fe20000010000 */
[----:B------:R-:W-:Y:S01]  /*8a00*/  LOP3.LUT R5, R5, R18, RZ, 0xc0, !PT ;  /* 0x0000001205057212 */ /* 0x000fe200078ec0ff */
[----:B------:R-:W-:Y:S01]  /*8a10*/  FADD.FTZ R148, R148, R149 ;  /* 0x0000009594947221 */ /* 0x000fe20000010000 */
[----:B------:R-:W-:Y:S01]  /*8a20*/  LOP3.LUT R6, R6, R17, RZ, 0xc0, !PT ;  /* 0x0000001106067212 */ /* 0x000fe200078ec0ff */
[----:B------:R-:W4:Y:S01]  /*8a30*/  MUFU.EX2 R223, R223 ;  /* 0x000000df00df7308 */ /* 0x000f220000000800 */
[----:B------:R-:W5:Y:S01]  /*8a40*/  LDSM.16.MT88.4 R16, [R188+0xc800] ;  /* 0x00c80000bc10783b */ /* 0x000f620000004200 */
[----:B------:R-:W-:Y:S01]  /*8a50*/  HSET2.LE.AND R7, R12, R159, PT ;  /* 0x0000009f0c077233 */ /* 0x000fe20003803000 */
[----:B------:R-:W-:Y:S01]  /*8a60*/  FADD.FTZ R151, R151, R152 ;  /* 0x0000009897977221 */ /* 0x000fe20000010000 */
[----:B---3--:R-:W-:Y:S01]  /*8a70*/  F2FP.BF16.F32.PACK_AB R132, R211, R212 ;  /* 0x000000d4d384723e */ /* 0x008fe200000010ff */
[----:B------:R-:W3:Y:S01]  /*8a80*/  LDSM.16.MT88.4 R12, [R192+0xe800] ;  /* 0x00e80000c00c783b */ /* 0x000ee20000004200 */
[----:B------:R-:W-:Y:S01]  /*8a90*/  FADD.FTZ R148, R3, R148 ;  /* 0x0000009403947221 */ /* 0x000fe20000010000 */
[----:B------:R-:W-:Y:S01]  /*8aa0*/  FADD.FTZ R170, R170, R151 ;  /* 0x00000097aaaa7221 */ /* 0x000fe20000010000 */
[----:B------:R-:W-:Y:S01]  /*8ab0*/  LOP3.LUT R7, R7, R132, RZ, 0xc0, !PT ;  /* 0x0000008407077212 */ /* 0x000fe200078ec0ff */
[----:B------:R-:W-:Y:S01]  /*8ac0*/  MUFU.EX2 R216, R216 ;  /* 0x000000d800d87308 */ /* 0x000fe20000000800 */
[----:B------:R-:W-:Y:S01]  /*8ad0*/  LDSM.16.MT88.4 R132, [R190+0xd000] ;  /* 0x00d00000be84783b */ /* 0x000fe20000004200 */
[----:B------:R-:W-:Y:S01]  /*8ae0*/  FADD.FTZ R3, R173, R148 ;  /* 0x00000094ad037221 */ /* 0x000fe20000010000 */
[----:B------:R-:W-:-:S03]  /*8af0*/  FADD.FTZ R171, R171, R170 ;  /* 0x000000aaabab7221 */ /* 0x000fc60000010000 */
[C---:B------:R-:W-:Y:S01]  /*8b00*/  HMMA.16816.F32.BF16 R112, R4.reuse, R20, R112 ;  /* 0x000000140470723c */ /* 0x040fe20000041870 */
[----:B------:R-:W-:Y:S01]  /*8b10*/  FADD.FTZ R3, R174, R3 ;  /* 0x00000003ae037221 */ /* 0x000fe20000010000 */
[----:B------:R-:W4:Y:S01]  /*8b20*/  MUFU.EX2 R219, R219 ;  /* 0x000000db00db7308 */ /* 0x000f220000000800 */
[----:B------:R-:W-:Y:S02]  /*8b30*/  FADD.FTZ R172, R172, R171 ;  /* 0x000000abacac7221 */ /* 0x000fe40000010000 */
[----:B------:R-:W-:Y:S01]  /*8b40*/  FADD.FTZ R212, R212, R3 ;  /* 0x00000003d4d47221 */ /* 0x000fe20000010000 */
[C---:B------:R-:W-:Y:S01]  /*8b50*/  HMMA.16816.F32.BF16 R108, R4.reuse, R22, R108 ;  /* 0x00000016046c723c */ /* 0x040fe2000004186c */
[----:B------:R-:W4:Y:S01]  /*8b60*/  LDSM.16.MT88.4 R20, [R188+0xe800] ;  /* 0x00e80000bc14783b */ /* 0x000f220000004200 */
[----:B------:R-:W-:Y:S01]  /*8b70*/  FADD.FTZ R175, R175, R172 ;  /* 0x000000acafaf7221 */ /* 0x000fe20000010000 */
[----:B------:R-:W-:Y:S01]  /*8b80*/  FADD.FTZ R211, R211, R212 ;  /* 0x000000d4d3d37221 */ /* 0x000fe20000010000 */
[----:B------:R-:W-:Y:S01]  /*8b90*/  MUFU.EX2 R222, R222 ;  /* 0x000000de00de7308 */ /* 0x000fe20000000800 */
[----:B------:R-:W-:Y:S01]  /*8ba0*/  MOV R3, R155 ;  /* 0x0000009b00037202 */ /* 0x000fe20000000f00 */
[C---:B-1----:R-:W-:Y:S06]  /*8bb0*/  HMMA.16816.F32.BF16 R120, R4.reuse, R24, R120 ;  /* 0x000000180478723c */ /* 0x042fec0000041878 */
[C---:B--2---:R-:W-:Y:S01]  /*8bc0*/  HMMA.16816.F32.BF16 R44, R4.reuse, R8, R44 ;  /* 0x00000008042c723c */ /* 0x044fe2000004182c */
[----:B------:R-:W-:Y:S05]  /*8bd0*/  MUFU.EX2 R169, R169 ;  /* 0x000000a900a97308 */ /* 0x000fea0000000800 */
[C---:B------:R-:W-:Y:S01]  /*8be0*/  HMMA.16816.F32.BF16 R48, R4.reuse, R10, R48 ;  /* 0x0000000a0430723c */ /* 0x040fe20000041830 */
[----:B------:R-:W1:Y:S02]  /*8bf0*/  LDSM.16.MT88.4 R8, [R190+0x10800] ;  /* 0x01080000be08783b */ /* 0x000e640000004200 */
[----:B------:R-:W-:Y:S03]  /*8c00*/  MUFU.EX2 R165, R165 ;  /* 0x000000a500a57308 */ /* 0x000fe60000000800 */
[C---:B-----5:R-:W-:Y:S05]  /*8c10*/  HMMA.16816.F32.BF16 R104, R4.reuse, R16, R104 ;  /* 0x000000100468723c */ /* 0x060fea0000041868 */
[----:B------:R-:W-:Y:S01]  /*8c20*/  MUFU.EX2 R164, R164 ;  /* 0x000000a400a47308 */ /* 0x000fe20000000800 */
[----:B---3--:R-:W-:Y:S01]  /*8c30*/  HMMA.16816.F32.BF16 R36, R4, R12, R36 ;  /* 0x0000000c0424723c */ /* 0x008fe20000041824 */
[----:B------:R-:W-:-:S04]  /*8c40*/  MOV R17, UR4 ;  /* 0x0000000400117c02 */ /* 0x000fc80008000f00 */
[----:B------:R-:W-:Y:S01]  /*8c50*/  LOP3.LUT R17, R147, UR31, R17, 0x96, !PT ;  /* 0x0000001f93117c12 */ /* 0x000fe2000f8e9611 */
[C---:B------:R-:W-:Y:S01]  /*8c60*/  HMMA.16816.F32.BF16 R100, R4.reuse, R18, R100 ;  /* 0x000000120464723c */ /* 0x040fe20000041864 */
[----:B------:R-:W-:Y:S03]  /*8c70*/  MUFU.EX2 R162, R162 ;  /* 0x000000a200a27308 */ /* 0x000fe60000000800 */
[----:B------:R-:W-:Y:S02]  /*8c80*/  IMAD.WIDE.U32 R12, R17, -0x326172a9, RZ ;  /* 0xcd9e8d57110c7825 */ /* 0x000fe400078e00ff */
[----:B------:R-:W2:Y:S01]  /*8c90*/  LDSM.16.MT88.4 R16, [R192+0x10800] ;  /* 0x01080000c010783b */ /* 0x000ea20000004200 */
[----:B----4-:R-:W-:Y:S02]  /*8ca0*/  HMMA.16816.F32.BF16 R60, R4, R20, R60 ;  /* 0x00000014043c723c */ /* 0x010fe4000004183c */
[----:B------:R-:W-:-:S02]  /*8cb0*/  LOP3.LUT R144, R13, UR20, R144, 0x96, !PT ;  /* 0x000000140d907c12 */ /* 0x000fc4000f8e9690 */
[----:B------:R-:W-:Y:S02]  /*8cc0*/  LOP3.LUT R12, R141, UR18, R12, 0x96, !PT ;  /* 0x000000128d0c7c12 */ /* 0x000fe4000f8e960c */
[----:B------:R-:W-:Y:S01]  /*8cd0*/  HMMA.16816.F32.BF16 R40, R4, R14, R40 ;  /* 0x0000000e0428723c */ /* 0x000fe20000041828 */
[----:B------:R-:W-:-:S04]  /*8ce0*/  IMAD.WIDE.U32 R144, R144, -0x2daee0ad, RZ ;  /* 0xd2511f5390907825 */ /* 0x000fc800078e00ff */
[----:B------:R-:W-:Y:S01]  /*8cf0*/  IMAD.WIDE.U32 R12, R12, -0x2daee0ad, RZ ;  /* 0xd2511f530c0c7825 */ /* 0x000fe200078e00ff */
[----:B------:R-:W-:Y:S01]  /*8d00*/  LOP3.LUT R142, R145, UR17, R142, 0x96, !PT ;  /* 0x00000011918e7c12 */ /* 0x000fe2000f8e968e */
[C---:B------:R-:W-:Y:S01]  /*8d10*/  HMMA.16816.F32.BF16 R116, R4.reuse, R26, R116 ;  /* 0x0000001a0474723c */ /* 0x040fe20000041874 */
[----:B------:R-:W-:Y:S02]  /*8d20*/  LDSM.16.MT88.4 R24, [R189+0xe800] ;  /* 0x00e80000bd18783b */ /* 0x000fe40000004200 */
[----:B------:R-:W-:Y:S01]  /*8d30*/  LOP3.LUT R228, R13, UR15, R144, 0x96, !PT ;  /* 0x0000000f0de47c12 */ /* 0x000fe2000f8e9690 */
[----:B------:R-:W-:Y:S01]  /*8d40*/  IMAD.WIDE.U32 R142, R142, -0x326172a9, RZ ;  /* 0xcd9e8d578e8e7825 */ /* 0x000fe200078e00ff */
[----:B------:R-:W3:Y:S01]  /*8d50*/  LDSM.16.MT88.4 R144, [R189+0x10800] ;  /* 0x01080000bd90783b */ /* 0x000ee20000004200 */
[----:B-1----:R-:W-:Y:S02]  /*8d60*/  HMMA.16816.F32.BF16 R76, R4, R8, R76 ;  /* 0x00000008044c723c */ /* 0x002fe4000004184c */
[----:B------:R-:W-:Y:S01]  /*8d70*/  IMAD.WIDE.U32 R228, R228, -0x326172a9, RZ ;  /* 0xcd9e8d57e4e47825 */ /* 0x000fe200078e00ff */
[----:B------:R-:W-:-:S03]  /*8d80*/  LOP3.LUT R140, R143, UR16, R140, 0x96, !PT ;  /* 0x000000108f8c7c12 */ /* 0x000fc6000f8e968c */
[----:B------:R-:W-:Y:S01]  /*8d90*/  HMMA.16816.F32.BF16 R80, R4, R10, R80 ;  /* 0x0000000a0450723c */ /* 0x000fe20000041850 */
[----:B------:R-:W-:Y:S01]  /*8da0*/  LOP3.LUT R226, R229, UR14, R142, 0x96, !PT ;  /* 0x0000000ee5e27c12 */ /* 0x000fe2000f8e968e */
[----:B------:R-:W-:-:S04]  /*8db0*/  IMAD.WIDE.U32 R140, R140, -0x2daee0ad, RZ ;  /* 0xd2511f538c8c7825 */ /* 0x000fc800078e00ff */
[----:B------:R-:W-:Y:S01]  /*8dc0*/  IMAD.WIDE.U32 R226, R226, -0x2daee0ad, RZ ;  /* 0xd2511f53e2e27825 */ /* 0x000fe200078e00ff */
[----:B------:R-:W-:Y:S01]  /*8dd0*/  LOP3.LUT R230, R141, UR13, R12, 0x96, !PT ;  /* 0x0000000d8de67c12 */ /* 0x000fe2000f8e960c */
[C---:B------:R-:W-:Y:S03]  /*8de0*/  HMMA.16816.F32.BF16 R64, R4.reuse, R22, R64 ;  /* 0x000000160440723c */ /* 0x040fe60000041840 */
[----:B------:R-:W-:Y:S01]  /*8df0*/  LOP3.LUT R13, R227, UR12, R140, 0x96, !PT ;  /* 0x0000000ce30d7c12 */ /* 0x000fe2000f8e968c */
[----:B------:R-:W-:Y:S01]  /*8e00*/  IMAD.WIDE.U32 R230, R230, -0x326172a9, RZ ;  /* 0xcd9e8d57e6e67825 */ /* 0x000fe200078e00ff */
[----:B------:R-:W1:Y:S01]  /*8e10*/  LDSM.16.MT88.4 R140, [R188+0x10800] ;  /* 0x01080000bc8c783b */ /* 0x000e620000004200 */
[----:B--2---:R-:W-:Y:S02]  /*8e20*/  HMMA.16816.F32.BF16 R68, R4, R16, R68 ;  /* 0x000000100444723c */ /* 0x004fe40000041844 */
[----:B------:R-:W-:Y:S01]  /*8e30*/  FFMA.FTZ R227, R214, UR34, -R161 ;  /* 0x00000022d6e37c23 */ /* 0x000fe200080108a1 */
[----:B------:R-:W-:Y:S01]  /*8e40*/  IMAD.WIDE.U32 R20, R13, -0x326172a9, RZ ;  /* 0xcd9e8d570d147825 */ /* 0x000fe200078e00ff */
[----:B------:R-:W-:-:S02]  /*8e50*/  F2FP.BF16.F32.PACK_AB R214, R223, R220 ;  /* 0x000000dcdfd6723e */ /* 0x000fc400000010ff */
[C---:B------:R-:W-:Y:S01]  /*8e60*/  HMMA.16816.F32.BF16 R72, R4.reuse, R18, R72 ;  /* 0x000000120448723c */ /* 0x040fe20000041848 */
[C---:B------:R-:W-:Y:S01]  /*8e70*/  LOP3.LUT R17, R20.reuse, 0xffff, RZ, 0xc0, !PT ;  /* 0x0000ffff14117812 */ /* 0x040fe200078ec0ff */
[----:B------:R-:W2:Y:S01]  /*8e80*/  MUFU.EX2 R227, R227 ;  /* 0x000000e300e37308 */ /* 0x000ea20000000800 */
[----:B------:R-:W-:Y:S02]  /*8e90*/  SHF.R.U32.HI R14, RZ, 0x10, R20 ;  /* 0x00000010ff0e7819 */ /* 0x000fe40000011614 */
[----:B------:R-:W-:Y:S01]  /*8ea0*/  LOP3.LUT R13, R21, UR21, R230, 0x96, !PT ;  /* 0x00000015150d7c12 */ /* 0x000fe2000f8e96e6 */
[C---:B------:R-:W-:Y:S01]  /*8eb0*/  HMMA.16816.F32.BF16 R128, R4.reuse, R28, R128 ;  /* 0x0000001c0480723c */ /* 0x040fe20000041880 */
[----:B------:R-:W-:Y:S02]  /*8ec0*/  LOP3.LUT R12, R20, 0xff, RZ, 0xc0, !PT ;  /* 0x000000ff140c7812 */ /* 0x000fe400078ec0ff */
[----:B------:R-:W-:Y:S02]  /*8ed0*/  SHF.R.U32.HI R17, RZ, 0x8, R17 ;  /* 0x00000008ff117819 */ /* 0x000fe40000011611 */
[----:B------:R-:W-:Y:S01]  /*8ee0*/  SHF.R.U32.HI R15, RZ, 0x18, R20 ;  /* 0x00000018ff0f7819 */ /* 0x000fe20000011614 */
[----:B------:R-:W-:Y:S01]  /*8ef0*/  HMMA.16816.F32.BF16 R124, R4, R30, R124 ;  /* 0x0000001e047c723c */ /* 0x000fe2000004187c */
[----:B------:R-:W-:Y:S01]  /*8f00*/  LOP3.LUT R14, R14, 0xff, RZ, 0xc0, !PT ;  /* 0x000000ff0e0e7812 */ /* 0x000fe200078ec0ff */
[----:B------:R-:W-:Y:S01]  /*8f10*/  LDSM.16.MT88.4 R20, [R190+0xf000] ;  /* 0x00f00000be14783b */ /* 0x000fe20000004200 */
[----:B------:R-:W-:-:S02]  /*8f20*/  LOP3.LUT R230, R13, 0xffff, RZ, 0xc0, !PT ;  /* 0x0000ffff0de67812 */ /* 0x000fc400078ec0ff */
[----:B------:R-:W-:Y:S01]  /*8f30*/  PRMT R12, R12, 0x5410, R17 ;  /* 0x000054100c0c7816 */ /* 0x000fe20000000011 */
[C---:B---3--:R-:W-:Y:S01]  /*8f40*/  HMMA.16816.F32.BF16 R84, R4.reuse, R144, R84 ;  /* 0x000000900454723c */ /* 0x048fe20000041854 */
[----:B------:R-:W-:Y:S01]  /*8f50*/  PRMT R8, R14, 0x5410, R15 ;  /* 0x000054100e087816 */ /* 0x000fe2000000000f */
[----:B------:R-:W3:Y:S01]  /*8f60*/  LDSM.16.MT88.4 R16, [R189+0xf000] ;  /* 0x00f00000bd10783b */ /* 0x000ee20000004200 */
[----:B------:R-:W-:Y:S02]  /*8f70*/  LOP3.LUT R11, R13, 0xff, RZ, 0xc0, !PT ;  /* 0x000000ff0d0b7812 */ /* 0x000fe400078ec0ff */
[--C-:B------:R-:W-:Y:S01]  /*8f80*/  SHF.R.U32.HI R10, RZ, 0x10, R13.reuse ;  /* 0x00000010ff0a7819 */ /* 0x100fe2000001160d */
[----:B------:R-:W-:Y:S01]  /*8f90*/  HMMA.16816.F32.BF16 R52, R4, R24, R52 ;  /* 0x000000180434723c */ /* 0x000fe20000041834 */
[----:B------:R-:W-:Y:S01]  /*8fa0*/  SHF.R.U32.HI R230, RZ, 0x8, R230 ;  /* 0x00000008ffe67819 */ /* 0x000fe200000116e6 */
[----:B------:R-:W-:Y:S01]  /*8fb0*/  LDSM.16.MT88.4 R28, [R188+0xd000] ;  /* 0x00d00000bc1c783b */ /* 0x000fe20000004200 */
[----:B------:R-:W-:-:S02]  /*8fc0*/  SHF.R.U32.HI R9, RZ, 0x18, R13 ;  /* 0x00000018ff097819 */ /* 0x000fc4000001160d */
[--C-:B------:R-:W-:Y:S01]  /*8fd0*/  HSET2.LE.AND R14, R12, R159.reuse, PT ;  /* 0x0000009f0c0e7233 */ /* 0x100fe20003803000 */
[C---:B------:R-:W-:Y:S01]  /*8fe0*/  HMMA.16816.F32.BF16 R56, R4.reuse, R26, R56 ;  /* 0x0000001a0438723c */ /* 0x040fe20000041838 */
[----:B------:R-:W-:Y:S01]  /*8ff0*/  LOP3.LUT R10, R10, 0xff, RZ, 0xc0, !PT ;  /* 0x000000ff0a0a7812 */ /* 0x000fe200078ec0ff */
[----:B------:R-:W-:Y:S01]  /*9000*/  LDSM.16.MT88.4 R24, [R192+0xf000] ;  /* 0x00f00000c018783b */ /* 0x000fe20000004200 */
[----:B------:R-:W-:Y:S02]  /*9010*/  HSET2.LE.AND R13, R8, R159, PT ;  /* 0x0000009f080d7233 */ /* 0x000fe40003803000 */
[----:B------:R-:W-:Y:S01]  /*9020*/  F2FP.BF16.F32.PACK_AB R15, R221, R218 ;  /* 0x000000dadd0f723e */ /* 0x000fe200000010ff */
[----:B------:R-:W-:Y:S01]  /*9030*/  HMMA.16816.F32.BF16 R88, R4, R146, R88 ;  /* 0x000000920458723c */ /* 0x000fe20000041858 */
[----:B------:R-:W-:Y:S02]  /*9040*/  PRMT R12, R11, 0x5410, R230 ;  /* 0x000054100b0c7816 */ /* 0x000fe400000000e6 */
[----:B------:R-:W-:-:S02]  /*9050*/  PRMT R8, R10, 0x5410, R9 ;  /* 0x000054100a087816 */ /* 0x000fc40000000009 */
[----:B------:R-:W-:Y:S01]  /*9060*/  LOP3.LUT R10, R14, R15, RZ, 0xc0, !PT ;  /* 0x0000000f0e0a7212 */ /* 0x000fe200078ec0ff */
[C---:B-1----:R-:W-:Y:S01]  /*9070*/  HMMA.16816.F32.BF16 R92, R4.reuse, R140, R92 ;  /* 0x0000008c045c723c */ /* 0x042fe2000004185c */
[----:B------:R-:W-:Y:S02]  /*9080*/  LOP3.LUT R11, R13, R214, RZ, 0xc0, !PT ;  /* 0x000000d60d0b7212 */ /* 0x000fe400078ec0ff */
[--C-:B------:R-:W-:Y:S02]  /*9090*/  HSET2.LE.AND R145, R12, R159.reuse, PT ;  /* 0x0000009f0c917233 */ /* 0x100fe40003803000 */
[----:B------:R-:W1:Y:S01]  /*90a0*/  LDSM.16.MT88.4 R12, [R188+0xf000] ;  /* 0x00f00000bc0c783b */ /* 0x000e620000004200 */
[----:B------:R-:W-:Y:S01]  /*90b0*/  HMMA.16816.F32.BF16 R96, R4, R142, R96 ;  /* 0x0000008e0460723c */ /* 0x000fe20000041860 */
[----:B------:R-:W-:Y:S02]  /*90c0*/  HSET2.LE.AND R9, R8, R159, PT ;  /* 0x0000009f08097233 */ /* 0x000fe40003803000 */
[----:B------:R-:W4:Y:S01]  /*90d0*/  LDSM.16.MT88.4 R4, [R192+0x11000] ;  /* 0x01100000c004783b */ /* 0x000f220000004200 */
[----:B------:R-:W-:Y:S01]  /*90e0*/  F2FP.BF16.F32.PACK_AB R214, R219, R216 ;  /* 0x000000d8dbd6723e */ /* 0x000fe200000010ff */
[----:B------:R-:W-:Y:S01]  /*90f0*/  FADD.FTZ R216, R216, R175 ;  /* 0x000000afd8d87221 */ /* 0x000fe20000010000 */
[----:B--2---:R-:W-:Y:S01]  /*9100*/  F2FP.BF16.F32.PACK_AB R144, R227, R222 ;  /* 0x000000dee390723e */ /* 0x004fe200000010ff */
[----:B------:R-:W-:Y:S01]  /*9110*/  LDSM.16.MT88.4 R140, [R192+0xd800] ;  /* 0x00d80000c08c783b */ /* 0x000fe20000004200 */
[----:B------:R-:W-:Y:S01]  /*9120*/  LOP3.LUT R8, R145, R214, RZ, 0xc0, !PT ;  /* 0x000000d691087212 */ /* 0x000fe200078ec0ff */
[--C-:B------:R-:W-:Y:S01]  /*9130*/  FFMA.FTZ R214, R167, UR34, -R168.reuse ;  /* 0x00000022a7d67c23 */ /* 0x100fe200080108a8 */
[----:B------:R-:W-:Y:S01]  /*9140*/  LOP3.LUT R9, R9, R144, RZ, 0xc0, !PT ;  /* 0x0000009009097212 */ /* 0x000fe200078ec0ff */
[----:B------:R-:W-:Y:S01]  /*9150*/  FFMA.FTZ R168, R163, UR34, -R168 ;  /* 0x00000022a3a87c23 */ /* 0x000fe200080108a8 */
[----:B------:R-:W-:Y:S01]  /*9160*/  LDSM.16.MT88.4 R144, [R188+0x11000] ;  /* 0x01100000bc90783b */ /* 0x000fe20000004200 */
[--C-:B------:R-:W-:Y:S01]  /*9170*/  FFMA.FTZ R163, R166, UR34, -R161.reuse ;  /* 0x00000022a6a37c23 */ /* 0x100fe200080108a1 */
[----:B------:R-:W-:Y:S01]  /*9180*/  FFMA.FTZ R161, R160, UR34, -R161 ;  /* 0x00000022a0a17c23 */ /* 0x000fe200080108a1 */
[----:B------:R-:W2:Y:S01]  /*9190*/  MUFU.EX2 R214, R214 ;  /* 0x000000d600d67308 */ /* 0x000ea20000000800 */
[----:B------:R-:W-:Y:S01]  /*91a0*/  FADD.FTZ R222, R222, R211 ;  /* 0x000000d3dede7221 */ /* 0x000fe20000010000 */
[----:B---3--:R-:W-:Y:S01]  /*91b0*/  HMMA.16816.F32.BF16 R52, R8, R16, R52 ;  /* 0x000000100834723c */ /* 0x008fe20000041834 */
[----:B------:R-:W-:-:S02]  /*91c0*/  FADD.FTZ R219, R219, R216 ;  /* 0x000000d8dbdb7221 */ /* 0x000fc40000010000 */
[----:B------:R-:W-:-:S03]  /*91d0*/  FADD.FTZ R227, R227, R222 ;  /* 0x000000dee3e37221 */ /* 0x000fc60000010000 */
[C---:B------:R-:W-:Y:S01]  /*91e0*/  HMMA.16816.F32.BF16 R56, R8.reuse, R18, R56 ;  /* 0x000000120838723c */ /* 0x040fe20000041838 */
[----:B------:R-:W-:Y:S01]  /*91f0*/  LOP3.LUT R16, R231, UR26, R228, 0x96, !PT ;  /* 0x0000001ae7107c12 */ /* 0x000fe2000f8e96e4 */
[----:B------:R-:W-:Y:S04]  /*9200*/  MUFU.EX2 R168, R168 ;  /* 0x000000a800a87308 */ /* 0x000fe80000000800 */
[----:B------:R-:W-:Y:S01]  /*9210*/  IMAD.WIDE.U32 R16, R16, -0x2daee0ad, RZ ;  /* 0xd2511f5310107825 */ /* 0x000fe200078e00ff */
[C---:B------:R-:W-:Y:S03]  /*9220*/  HMMA.16816.F32.BF16 R44, R8.reuse, R20, R44 ;  /* 0x00000014082c723c */ /* 0x040fe6000004182c */
[----:B------:R-:W3:Y:S03]  /*9230*/  MUFU.EX2 R163, R163 ;  /* 0x000000a300a37308 */ /* 0x000ee60000000800 */
[C---:B------:R-:W-:Y:S01]  /*9240*/  HMMA.16816.F32.BF16 R48, R8.reuse, R22, R48 ;  /* 0x000000160830723c */ /* 0x040fe20000041830 */
[----:B------:R-:W-:Y:S04]  /*9250*/  LDSM.16.MT88.4 R20, [R190+0x11000] ;  /* 0x01100000be14783b */ /* 0x000fe80000004200 */
[----:B------:R-:W5:Y:S01]  /*9260*/  MUFU.EX2 R161, R161 ;  /* 0x000000a100a17308 */ /* 0x000f620000000800 */
[C---:B-1----:R-:W-:Y:S06]  /*9270*/  HMMA.16816.F32.BF16 R60, R8.reuse, R12, R60 ;  /* 0x0000000c083c723c */ /* 0x042fec000004183c */
[C---:B------:R-:W-:Y:S01]  /*9280*/  HMMA.16816.F32.BF16 R64, R8.reuse, R14, R64 ;  /* 0x0000000e0840723c */ /* 0x040fe20000041840 */
[----:B------:R-:W1:Y:S05]  /*9290*/  LDSM.16.MT88.4 R12, [R189+0x11000] ;  /* 0x01100000bd0c783b */ /* 0x000e6a0000004200 */
[C---:B----4-:R-:W-:Y:S06]  /*92a0*/  HMMA.16816.F32.BF16 R68, R8.reuse, R4, R68 ;  /* 0x000000040844723c */ /* 0x050fec0000041844 */
[----:B------:R-:W-:Y:S01]  /*92b0*/  HMMA.16816.F32.BF16 R72, R8, R6, R72 ;  /* 0x000000060848723c */ /* 0x000fe20000041848 */
[----:B------:R-:W-:-:S02]  /*92c0*/  SHF.R.U32.HI R4, RZ, 0x10, R16 ;  /* 0x00000010ff047819 */ /* 0x000fc40000011610 */
[----:B------:R-:W-:Y:S02]  /*92d0*/  SHF.R.U32.HI R5, RZ, 0x18, R16 ;  /* 0x00000018ff057819 */ /* 0x000fe40000011610 */
[----:B------:R-:W-:Y:S01]  /*92e0*/  LOP3.LUT R4, R4, 0xff, RZ, 0xc0, !PT ;  /* 0x000000ff04047812 */ /* 0x000fe200078ec0ff */
[C---:B------:R-:W-:Y:S01]  /*92f0*/  HMMA.16816.F32.BF16 R36, R8.reuse, R24, R36 ;  /* 0x000000180824723c */ /* 0x040fe20000041824 */
[C---:B------:R-:W-:Y:S02]  /*9300*/  LOP3.LUT R7, R16.reuse, 0xffff, RZ, 0xc0, !PT ;  /* 0x0000ffff10077812 */ /* 0x040fe400078ec0ff */
[----:B------:R-:W-:Y:S02]  /*9310*/  LOP3.LUT R6, R16, 0xff, RZ, 0xc0, !PT ;  /* 0x000000ff10067812 */ /* 0x000fe400078ec0ff */
[----:B------:R-:W-:Y:S01]  /*9320*/  LOP3.LUT R16, R17, UR27, R226, 0x96, !PT ;  /* 0x0000001b11107c12 */ /* 0x000fe2000f8e96e2 */
[----:B------:R-:W-:Y:S01]  /*9330*/  HMMA.16816.F32.BF16 R40, R8, R26, R40 ;  /* 0x0000001a0828723c */ /* 0x000fe20000041828 */
[----:B------:R-:W-:Y:S01]  /*9340*/  SHF.R.U32.HI R7, RZ, 0x8, R7 ;  /* 0x00000008ff077819 */ /* 0x000fe20000011607 */
[----:B------:R-:W4:Y:S01]  /*9350*/  LDSM.16.MT88.4 R24, [R189+0xd800] ;  /* 0x00d80000bd18783b */ /* 0x000f220000004200 */
[----:B------:R-:W-:-:S02]  /*9360*/  PRMT R4, R4, 0x5410, R5 ;  /* 0x0000541004047816 */ /* 0x000fc40000000005 */
[----:B------:R-:W-:Y:S01]  /*9370*/  LOP3.LUT R18, R16, 0xffff, RZ, 0xc0, !PT ;  /* 0x0000ffff10127812 */ /* 0x000fe200078ec0ff */
[C---:B------:R-:W-:Y:S01]  /*9380*/  HMMA.16816.F32.BF16 R112, R8.reuse, R32, R112 ;  /* 0x000000200870723c */ /* 0x040fe20000041870 */
[----:B------:R-:W-:Y:S02]  /*9390*/  SHF.R.U32.HI R5, RZ, 0x10, R16 ;  /* 0x00000010ff057819 */ /* 0x000fe40000011610 */
[----:B------:R-:W-:Y:S02]  /*93a0*/  PRMT R6, R6, 0x5410, R7 ;  /* 0x0000541006067816 */ /* 0x000fe40000000007 */
[----:B------:R-:W-:Y:S01]  /*93b0*/  LOP3.LUT R7, R16, 0xff, RZ, 0xc0, !PT ;  /* 0x000000ff10077812 */ /* 0x000fe200078ec0ff */
[----:B------:R-:W-:Y:S01]  /*93c0*/  HMMA.16816.F32.BF16 R108, R8, R34, R108 ;  /* 0x00000022086c723c */ /* 0x000fe2000004186c */
[----:B------:R-:W-:Y:S01]  /*93d0*/  SHF.R.U32.HI R18, RZ, 0x8, R18 ;  /* 0x00000008ff127819 */ /* 0x000fe20000011612 */
[----:B------:R-:W-:Y:S01]  /*93e0*/  LDSM.16.MT88.4 R32, [R192+0xf800] ;  /* 0x00f80000c020783b */ /* 0x000fe20000004200 */
[----:B------:R-:W-:-:S02]  /*93f0*/  SHF.R.U32.HI R16, RZ, 0x18, R16 ;  /* 0x00000018ff107819 */ /* 0x000fc40000011610 */
[----:B------:R-:W-:Y:S01]  /*9400*/  LOP3.LUT R5, R5, 0xff, RZ, 0xc0, !PT ;  /* 0x000000ff05057812 */ /* 0x000fe200078ec0ff */
[C---:B-1----:R-:W-:Y:S01]  /*9410*/  HMMA.16816.F32.BF16 R84, R8.reuse, R12, R84 ;  /* 0x0000000c0854723c */ /* 0x042fe20000041854 */
[----:B------:R-:W-:Y:S02]  /*9420*/  PRMT R160, R7, 0x5410, R18 ;  /* 0x0000541007a07816 */ /* 0x000fe40000000012 */
[--C-:B------:R-:W-:Y:S02]  /*9430*/  HSET2.LE.AND R7, R4, R159.reuse, PT ;  /* 0x0000009f04077233 */ /* 0x100fe40003803000 */
[--C-:B------:R-:W-:Y:S01]  /*9440*/  HSET2.LE.AND R6, R6, R159.reuse, PT ;  /* 0x0000009f06067233 */ /* 0x100fe20003803000 */
[----:B------:R-:W-:Y:S01]  /*9450*/  HMMA.16816.F32.BF16 R92, R8, R144, R92 ;  /* 0x00000090085c723c */ /* 0x000fe2000004185c */
[----:B------:R-:W-:Y:S02]  /*9460*/  PRMT R12, R5, 0x5410, R16 ;  /* 0x00005410050c7816 */ /* 0x000fe40000000010 */
[----:B------:R-:W1:Y:S01]  /*9470*/  LDSM.16.MT88.4 R16, [R188+0xf800] ;  /* 0x00f80000bc10783b */ /* 0x000e620000004200 */
[----:B------:R-:W-:-:S02]  /*9480*/  HSET2.LE.AND R4, R160, R159, PT ;  /* 0x0000009fa0047233 */ /* 0x000fc40003803000 */
[----:B------:R-:W-:Y:S01]  /*9490*/  HSET2.LE.AND R5, R12, R159, PT ;  /* 0x0000009f0c057233 */ /* 0x000fe20003803000 */
[C---:B------:R-:W-:Y:S01]  /*94a0*/  HMMA.16816.F32.BF16 R128, R8.reuse, R136, R128 ;  /* 0x000000880880723c */ /* 0x040fe20000041880 */
[----:B--2---:R-:W-:Y:S02]  /*94b0*/  F2FP.BF16.F32.PACK_AB R159, R214, R169 ;  /* 0x000000a9d69f723e */ /* 0x004fe400000010ff */
[----:B---3--:R-:W-:Y:S02]  /*94c0*/  F2FP.BF16.F32.PACK_AB R160, R164, R163 ;  /* 0x000000a3a4a0723e */ /* 0x008fe400000010ff */
[----:B------:R-:W-:Y:S01]  /*94d0*/  F2FP.BF16.F32.PACK_AB R145, R168, R165 ;  /* 0x000000a5a891723e */ /* 0x000fe200000010ff */
[----:B------:R-:W-:Y:S01]  /*94e0*/  HMMA.16816.F32.BF16 R124, R8, R138, R124 ;  /* 0x0000008a087c723c */ /* 0x000fe2000004187c */
[----:B-----5:R-:W-:Y:S01]  /*94f0*/  F2FP.BF16.F32.PACK_AB R144, R161, R162 ;  /* 0x000000a2a190723e */ /* 0x020fe200000010ff */
[----:B------:R-:W-:Y:S01]  /*9500*/  LDSM.16.MT88.4 R136, [R190+0xd800] ;  /* 0x00d80000be88783b */ /* 0x000fe20000004200 */
[----:B------:R-:W-:-:S02]  /*9510*/  LOP3.LUT R4, R4, R159, RZ, 0xc0, !PT ;  /* 0x0000009f04047212 */ /* 0x000fc400078ec0ff */
[----:B------:R-:W-:Y:S01]  /*9520*/  LOP3.LUT R5, R5, R160, RZ, 0xc0, !PT ;  /* 0x000000a005057212 */ /* 0x000fe200078ec0ff */
[----:B------:R-:W-:Y:S01]  /*9530*/  HMMA.16816.F32.BF16 R120, R8, R132, R120 ;  /* 0x000000840878723c */ /* 0x000fe20000041878 */
[----:B------:R-:W-:Y:S02]  /*9540*/  LOP3.LUT R6, R6, R145, RZ, 0xc0, !PT ;  /* 0x0000009106067212 */ /* 0x000fe400078ec0ff */
[----:B------:R-:W-:-:S03]  /*9550*/  LOP3.LUT R7, R7, R144, RZ, 0xc0, !PT ;  /* 0x0000009007077212 */ /* 0x000fc600078ec0ff */
        /* <DEDUP_REMOVED lines=8> */
[C---:B------:R-:W-:Y:S01]  /*95e0*/  HMMA.16816.F32.BF16 R88, R8.reuse, R14, R88 ;  /* 0x0000000e0858723c */ /* 0x040fe20000041858 */
[----:B------:R-:W-:Y:S05]  /*95f0*/  LDSM.16.MT88.4 R12, [R192+0x11800] ;  /* 0x01180000c00c783b */ /* 0x000fea0000004200 */
[----:B------:R-:W-:Y:S01]  /*9600*/  HMMA.16816.F32.BF16 R96, R8, R146, R96 ;  /* 0x000000920860723c */ /* 0x000fe20000041860 */
[----:B------:R-:W2:Y:S05]  /*9610*/  LDSM.16.MT88.4 R8, [R190+0x11800] ;  /* 0x01180000be08783b */ /* 0x000eaa0000004200 */
[C---:B----4-:R-:W-:Y:S06]  /*9620*/  HMMA.16816.F32.BF16 R112, R4.reuse, R24, R112 ;  /* 0x000000180470723c */ /* 0x050fec0000041870 */
        /* <DEDUP_REMOVED lines=34> */
[C---:B-1----:R-:W-:Y:S06]  /*9850*/  HMMA.16816.F32.BF16 R92, R4.reuse, R16, R92 ;  /* 0x00000010045c723c */ /* 0x042fec000004185c */
[C---:B------:R-:W-:Y:S06]  /*9860*/  HMMA.16816.F32.BF16 R96, R4.reuse, R18, R96 ;  /* 0x000000120460723c */ /* 0x040fec0000041860 */
[----:B------:R-:W-:Y:S07]  /*9870*/  HMMA.16816.F32.BF16 R104, R4, R132, R104 ;  /* 0x000000840468723c */ /* 0x000fee0000041868 */
[----:B------:R-:W-:-:S15]  /*9880*/  MOV R132, R156 ;  /* 0x0000009c00847202 */ /* 0x000fde0000000f00 */
[----:B------:R-:W-:-:S02]  /*9890*/  NOP ;  /* 0x0000000000007918 */ /* 0x000fc40000000000 */
.L_x_1125:
[----:B------:R-:W-:-:S06]  /*98a0*/  UISETP.GT.AND UP0, UPT, UR32, UR22, UPT ;  /* 0x000000162000728c */ /* 0x000fcc000bf04270 */
[----:B------:R-:W-:-:S13]  /*98b0*/  PLOP3.LUT P0, PT, PT, PT, UP0, 0x80, 0x0 ;  /* 0x000000000000781c */ /* 0x000fda0003f0f008 */
[----:B------:R-:W-:Y:S05]  /*98c0*/  @!P0 BRA `(.L_x_1127) ;  /* 0x00000038006c8947 */ /* 0x000fea0003800000 */
[----:B------:R-:W-:Y:S01]  /*98d0*/  IMAD.WIDE.U32 R218, R2, -0x326172a9, RZ ;  /* 0xcd9e8d5702da7825 */ /* 0x000fe200078e00ff */
[----:B------:R-:W-:Y:S01]  /*98e0*/  PRMT R211, R0, 0x7054, R0 ;  /* 0x0000705400d37816 */ /* 0x000fe20000000000 */
[----:B------:R-:W-:Y:S01]  /*98f0*/  USHF.L.U64.HI UR33, UR8, 0x5, UR9 ;  /* 0x0000000508217899 */ /* 0x000fe20008010209 */
[----:B------:R-:W-:Y:S01]  /*9900*/  MOV R2, R3 ;  /* 0x0000000300027202 */ /* 0x000fe20000000f00 */
[----:B------:R-:W-:Y:S01]  /*9910*/  IMAD.WIDE.U32 R220, R202, -0x2daee0ad, RZ ;  /* 0xd2511f53cadc7825 */ /* 0x000fe200078e00ff */
[----:B------:R-:W-:Y:S01]  /*9920*/  LOP3.LUT R213, R219, R213, RZ, 0x3c, !PT ;  /* 0x000000d5dbd57212 */ /* 0x000fe200078e3cff */
[----:B------:R-:W-:Y:S01]  /*9930*/  USHF.L.U32 UR34, UR8, 0x5, URZ ;  /* 0x0000000508227899 */ /* 0x000fe2000800063f */
[----:B------:R-:W-:Y:S01]  /*9940*/  MOV R0, R132 ;  /* 0x0000008400007202 */ /* 0x000fe20000000f00 */
[----:B------:R-:W-:Y:S01]  /*9950*/  USHF.L.U64.HI UR36, UR6, 0x5, UR7 ;  /* 0x0000000506247899 */ /* 0x000fe20008010207 */
[----:B------:R-:W-:Y:S01]  /*9960*/  MOV R202, R224 ;  /* 0x000000e000ca7202 */ /* 0x000fe20000000f00 */
[----:B------:R-:W-:Y:S01]  /*9970*/  IMAD.WIDE.U32 R212, R213, -0x2daee0ad, RZ ;  /* 0xd2511f53d5d47825 */ /* 0x000fe200078e00ff */
[----:B------:R-:W-:-:S02]  /*9980*/  USHF.L.U32 UR35, UR6, 0x5, URZ ;  /* 0x0000000506237899 */ /* 0x000fc4000800063f */
[----:B------:R-:W-:Y:S02]  /*9990*/  USHF.L.U64.HI UR37, UR6, 0x6, UR7 ;  /* 0x0000000606257899 */ /* 0x000fe40008010207 */
[----:B------:R-:W-:Y:S01]  /*99a0*/  USHF.L.U32 UR39, UR6, 0x6, URZ ;  /* 0x0000000606277899 */ /* 0x000fe2000800063f */
[----:B------:R-:W-:Y:S02]  /*99b0*/  ULDC UR4, c[0x0][0x2ec] ;  /* 0x0000bb0000047ab9 */ /* 0x000fe40000000800 */
[----:B------:R-:W-:Y:S01]  /*99c0*/  ULDC.64 UR6, c[0x0][0x218] ;  /* 0x0000860000067ab9 */ /* 0x000fe20000000a00 */
[----:B------:R-:W-:Y:S01]  /*99d0*/  ULDC.64 UR10, c[0x0][0x220] ;  /* 0x00008800000a7ab9 */ /* 0x000fe20000000a00 */
[----:B------:R-:W-:Y:S01]  /*99e0*/  ULDC.64 UR8, c[0x0][0x248] ;  /* 0x0000920000087ab9 */ /* 0x000fe20000000a00 */
[----:B------:R-:W-:Y:S06]  /*99f0*/  BRA `(.L_x_1128) ;  /* 0x0000000000907947 */ /* 0x000fec0003800000 */
.L_x_1130:
        /* <DEDUP_REMOVED lines=36> */
.L_x_1128:
        /* <DEDUP_REMOVED lines=19> */
[----:B------:R-:W-:Y:S01]  /*9d70*/  IMAD R3, R3, 0x40, R210 ;  /* 0x0000004003037824 */ /* 0x000fe200078e02d2 */
[----:B------:R-:W-:Y:S02]  /*9d80*/  IADD3 R226, P0, R228, UR35, RZ ;  /* 0x00000023e4e27c10 */ /* 0x000fe4000ff1e0ff */
[----:B------:R-:W-:Y:S01]  /*9d90*/  LDGSTS.E.BYPASS.LTC128B.128 [R199+0xe000], desc[UR28][R222.64+0x80] ;  /* 0x0e000080dec77fae */ /* 0x000fe2000b901d5c */
[----:B------:R-:W-:Y:S01]  /*9da0*/  VIADD R214, R3, 0x1 ;  /* 0x0000000103d67836 */ /* 0x000fe20000000000 */
[----:B------:R-:W-:Y:S03]  /*9db0*/  IADD3.X R227, R229, UR36, RZ, P0, !PT ;  /* 0x00000024e5e37c10 */ /* 0x000fe600087fe4ff */
[----:B------:R1:W-:Y:S01]  /*9dc0*/  LDGSTS.E.BYPASS.LTC128B.128 [R199+0x10000], desc[UR28][R222.64+0x100] ;  /* 0x10000100dec77fae */ /* 0x0003e2000b901d5c */
[----:B------:R-:W-:Y:S01]  /*9dd0*/  IADD3 R224, P0, R226, UR35, RZ ;  /* 0x00000023e2e07c10 */ /* 0x000fe2000ff1e0ff */
[----:B------:R-:W-:Y:S01]  /*9de0*/  VIADD R216, R3, 0x9 ;  /* 0x0000000903d87836 */ /* 0x000fe20000000000 */
[CC--:B------:R-:W-:Y:S02]  /*9df0*/  ISETP.GE.AND P6, PT, R214.reuse, R207.reuse, PT ;  /* 0x000000cfd600720c */ /* 0x0c0fe40003fc6270 */
[----:B------:R-:W-:Y:S01]  /*9e00*/  LDGSTS.E.BYPASS.LTC128B.128 [R199+0xc800], desc[UR28][R228.64] ;  /* 0x0c800000e4c77fae */ /* 0x000fe2000b901d5c */
[----:B------:R-:W-:Y:S02]  /*9e10*/  IADD3.X R225, R227, UR36, RZ, P0, !PT ;  /* 0x00000024e3e17c10 */ /* 0x000fe400087fe4ff */
[C---:B------:R-:W-:Y:S02]  /*9e20*/  ISETP.GE.AND P0, PT, R3.reuse, R207, PT ;  /* 0x000000cf0300720c */ /* 0x040fe40003f06270 */
[----:B------:R-:W-:Y:S01]  /*9e30*/  LDGSTS.E.BYPASS.LTC128B.128 [R199+0xe800], desc[UR28][R228.64+0x80] ;  /* 0x0e800080e4c77fae */ /* 0x000fe2000b901d5c */
[C---:B------:R-:W-:Y:S02]  /*9e40*/  ISETP.GE.AND P5, PT, R214.reuse, R205, PT ;  /* 0x000000cdd600720c */ /* 0x040fe40003fa6270 */
[CC--:B------:R-:W-:Y:S02]  /*9e50*/  ISETP.GE.OR P0, PT, R3.reuse, R206.reuse, !P0 ;  /* 0x000000ce0300720c */ /* 0x0c0fe40004706670 */
[----:B------:R2:W-:Y:S01]  /*9e60*/  LDGSTS.E.BYPASS.LTC128B.128 [R199+0x10800], desc[UR28][R228.64+0x100] ;  /* 0x10800100e4c77fae */ /* 0x0005e2000b901d5c */
[C---:B------:R-:W-:Y:S02]  /*9e70*/  ISETP.GE.OR P6, PT, R214.reuse, R206, !P6 ;  /* 0x000000ced600720c */ /* 0x040fe400077c6670 */
[----:B------:R-:W-:Y:S02]  /*9e80*/  ISETP.GE.OR P5, PT, R214, R204, !P5 ;  /* 0x000000ccd600720c */ /* 0x000fe40006fa6670 */
[----:B------:R-:W-:Y:S01]  /*9e90*/  LDGSTS.E.BYPASS.LTC128B.128 [R199+0xd000], desc[UR28][R226.64] ;  /* 0x0d000000e2c77fae */ /* 0x000fe2000b901d5c */
[C---:B------:R-:W-:Y:S01]  /*9ea0*/  VIADD R214, R3.reuse, 0x8 ;  /* 0x0000000803d67836 */ /* 0x040fe20000000000 */
[C---:B------:R-:W-:Y:S03]  /*9eb0*/  ISETP.GE.AND P3, PT, R216.reuse, R207, PT ;  /* 0x000000cfd800720c */ /* 0x040fe60003f66270 */
[----:B------:R-:W-:Y:S01]  /*9ec0*/  LDGSTS.E.BYPASS.LTC128B.128 [R199+0xf000], desc[UR28][R226.64+0x80] ;  /* 0x0f000080e2c77fae */ /* 0x000fe2000b901d5c */
[C---:B------:R-:W-:Y:S02]  /*9ed0*/  ISETP.GE.AND P1, PT, R216.reuse, R205, PT ;  /* 0x000000cdd800720c */ /* 0x040fe40003f26270 */
[C---:B------:R-:W-:Y:S02]  /*9ee0*/  ISETP.GE.OR P3, PT, R216.reuse, R206, !P3 ;  /* 0x000000ced800720c */ /* 0x040fe40005f66670 */
[----:B------:R3:W-:Y:S01]  /*9ef0*/  LDGSTS.E.BYPASS.LTC128B.128 [R199+0x11000], desc[UR28][R226.64+0x100] ;  /* 0x11000100e2c77fae */ /* 0x0007e2000b901d5c */
[----:B------:R-:W-:Y:S01]  /*9f00*/  ISETP.GE.OR P1, PT, R216, R204, !P1 ;  /* 0x000000ccd800720c */ /* 0x000fe20004f26670 */
[C---:B------:R-:W-:Y:S01]  /*9f10*/  VIADD R216, R3.reuse, 0x10 ;  /* 0x0000001003d87836 */ /* 0x040fe20000000000 */
[C---:B------:R-:W-:Y:S02]  /*9f20*/  ISETP.GE.AND P4, PT, R214.reuse, R207, PT ;  /* 0x000000cfd600720c */ /* 0x040fe40003f86270 */
[----:B------:R-:W-:Y:S01]  /*9f30*/  LDGSTS.E.BYPASS.LTC128B.128 [R199+0xd800], desc[UR28][R224.64] ;  /* 0x0d800000e0c77fae */ /* 0x000fe2000b901d5c */
[CC--:B------:R-:W-:Y:S01]  /*9f40*/  ISETP.GE.AND P2, PT, R214.reuse, R205.reuse, PT ;  /* 0x000000cdd600720c */ /* 0x0c0fe20003f46270 */
[C---:B-1----:R-:W-:Y:S01]  /*9f50*/  VIADD R222, R3.reuse, 0x31 ;  /* 0x0000003103de7836 */ /* 0x042fe20000000000 */
[C---:B------:R-:W-:Y:S02]  /*9f60*/  ISETP.GE.OR P4, PT, R214.reuse, R206, !P4 ;  /* 0x000000ced600720c */ /* 0x040fe40006786670 */
[----:B------:R-:W-:Y:S01]  /*9f70*/  LDGSTS.E.BYPASS.LTC128B.128 [R199+0xf800], desc[UR28][R224.64+0x80] ;  /* 0x0f800080e0c77fae */ /* 0x000fe2000b901d5c */
[-C--:B------:R-:W-:Y:S01]  /*9f80*/  ISETP.GE.OR P2, PT, R214, R204.reuse, !P2 ;  /* 0x000000ccd600720c */ /* 0x080fe20005746670 */
[C---:B------:R-:W-:Y:S03]  /*9f90*/  VIADD R214, R3.reuse, 0x11 ;  /* 0x0000001103d67836 */ /* 0x040fe60000000000 */
[----:B------:R1:W-:Y:S05]  /*9fa0*/  LDGSTS.E.BYPASS.LTC128B.128 [R199+0x11800], desc[UR28][R224.64+0x100] ;  /* 0x11800100e0c77fae */ /* 0x0003ea000b901d5c */
[----:B------:R-:W-:Y:S05]  /*9fb0*/  LDSM.16.M88.4 R132, [R198] ;  /* 0x00000000c684783b */ /* 0x000fea0000000200 */
[----:B------:R-:W4:Y:S05]  /*9fc0*/  LDSM.16.M88.4 R136, [R197+0x6000] ;  /* 0x00600000c588783b */ /* 0x000f2a0000000200 */
[----:B------:R-:W5:Y:S05]  /*9fd0*/  LDSM.16.M88.4 R140, [R197+0x6800] ;  /* 0x00680000c58c783b */ /* 0x000f6a0000000200 */
[----:B------:R-:W2:Y:S05]  /*9fe0*/  LDSM.16.M88.4 R144, [R197+0x7000] ;  /* 0x00700000c590783b */ /* 0x000eaa0000000200 */
[----:B------:R-:W3:Y:S05]  /*9ff0*/  LDSM.16.M88.4 R148, [R197+0x7800] ;  /* 0x00780000c594783b */ /* 0x000eea0000000200 */
[----:B------:R-:W0:Y:S05]  /*a000*/  LDGDEPBAR ;  /* 0x00000000000079af */ /* 0x000e2a0000000000 */
[----:B------:R-:W-:Y:S05]  /*a010*/  LDSM.16.M88.4 R152, [R196] ;  /* 0x00000000c498783b */ /* 0x000fea0000000200 */
[----:B------:R-:W1:Y:S05]  /*a020*/  LDSM.16.M88.4 R156, [R195] ;  /* 0x00000000c39c783b */ /* 0x000e6a0000000200 */
[----:B------:R-:W1:Y:S05]  /*a030*/  LDSM.16.M88.4 R160, [R187] ;  /* 0x00000000bba0783b */ /* 0x000e6a0000000200 */
[----:B------:R-:W1:Y:S01]  /*a040*/  LDSM.16.M88.4 R164, [R186] ;  /* 0x00000000baa4783b */ /* 0x000e620000000200 */
[C---:B----4-:R-:W-:Y:S04]  /*a050*/  HMMA.16816.F32.BF16 R4, R132.reuse, R136, RZ ;  /* 0x000000888404723c */ /* 0x050fe800000418ff */
[----:B------:R-:W4:Y:S02]  /*a060*/  LDSM.16.M88.4 R168, [R185] ;  /* 0x00000000b9a8783b */ /* 0x000f240000000200 */
[C---:B------:R-:W-:Y:S03]  /*a070*/  HMMA.16816.F32.BF16 R8, R132.reuse, R138, RZ ;  /* 0x0000008a8408723c */ /* 0x040fe600000418ff */
[----:B------:R-:W-:Y:S03]  /*a080*/  LDSM.16.M88.4 R136, [R194] ;  /* 0x00000000c288783b */ /* 0x000fe60000000200 */
[C---:B-----5:R-:W-:Y:S02]  /*a090*/  HMMA.16816.F32.BF16 R12, R132.reuse, R140, RZ ;  /* 0x0000008c840c723c */ /* 0x060fe400000418ff */
[----:B------:R-:W-:Y:S04]  /*a0a0*/  LDSM.16.M88.4 R172, [R191+0x7000] ;  /* 0x00700000bfac783b */ /* 0x000fe80000000200 */
[C---:B------:R-:W-:Y:S01]  /*a0b0*/  HMMA.16816.F32.BF16 R16, R132.reuse, R142, RZ ;  /* 0x0000008e8410723c */ /* 0x040fe200000418ff */
[----:B------:R-:W5:Y:S05]  /*a0c0*/  LDSM.16.M88.4 R140, [R191+0x6000] ;  /* 0x00600000bf8c783b */ /* 0x000f6a0000000200 */
[C---:B--2---:R-:W-:Y:S06]  /*a0d0*/  HMMA.16816.F32.BF16 R20, R132.reuse, R144, RZ ;  /* 0x000000908414723c */ /* 0x044fec00000418ff */
[C---:B------:R-:W-:Y:S01]  /*a0e0*/  HMMA.16816.F32.BF16 R24, R132.reuse, R146, RZ ;  /* 0x000000928418723c */ /* 0x040fe200000418ff */
[----:B------:R-:W2:Y:S05]  /*a0f0*/  LDSM.16.M88.4 R144, [R191+0x6800] ;  /* 0x00680000bf90783b */ /* 0x000eaa0000000200 */
[C---:B---3--:R-:W-:Y:S06]  /*a100*/  HMMA.16816.F32.BF16 R28, R132.reuse, R148, RZ ;  /* 0x00000094841c723c */ /* 0x048fec00000418ff */
[----:B------:R-:W-:Y:S01]  /*a110*/  HMMA.16816.F32.BF16 R32, R132, R150, RZ ;  /* 0x000000968420723c */ /* 0x000fe200000418ff */
[----:B------:R-:W3:Y:S05]  /*a120*/  LDSM.16.M88.4 R132, [R191+0x7800] ;  /* 0x00780000bf84783b */ /* 0x000eea0000000200 */
        /* <DEDUP_REMOVED lines=14> */
[----:B------:R-:W-:Y:S05]  /*a210*/  LDSM.16.M88.4 R168, [R197+0x8800] ;  /* 0x00880000c5a8783b */ /* 0x000fea0000000200 */
[C---:B------:R-:W-:Y:S01]  /*a220*/  HMMA.16816.F32.BF16 R8, R136.reuse, R142, R8 ;  /* 0x0000008e8808723c */ /* 0x040fe20000041808 */
[----:B------:R-:W-:Y:S05]  /*a230*/  LDSM.16.M88.4 R140, [R198+0x2000] ;  /* 0x00200000c68c783b */ /* 0x000fea0000000200 */
[C---:B--2---:R-:W-:Y:S06]  /*a240*/  HMMA.16816.F32.BF16 R12, R136.reuse, R144, R12 ;  /* 0x00000090880c723c */ /* 0x044fec000004180c */
[C---:B------:R-:W-:Y:S01]  /*a250*/  HMMA.16816.F32.BF16 R16, R136.reuse, R146, R16 ;  /* 0x000000928810723c */ /* 0x040fe20000041810 */
[----:B------:R-:W2:Y:S05]  /*a260*/  LDSM.16.M88.4 R144, [R197+0x8000] ;  /* 0x00800000c590783b */ /* 0x000eaa0000000200 */
[C---:B------:R-:W-:Y:S06]  /*a270*/  HMMA.16816.F32.BF16 R20, R136.reuse, R172, R20 ;  /* 0x000000ac8814723c */ /* 0x040fec0000041814 */
[C---:B------:R-:W-:Y:S01]  /*a280*/  HMMA.16816.F32.BF16 R24, R136.reuse, R174, R24 ;  /* 0x000000ae8818723c */ /* 0x040fe20000041818 */
[----:B------:R-:W5:Y:S05]  /*a290*/  LDSM.16.M88.4 R172, [R197+0x9000] ;  /* 0x00900000c5ac783b */ /* 0x000f6a0000000200 */
[C---:B---3--:R-:W-:Y:S06]  /*a2a0*/  HMMA.16816.F32.BF16 R28, R136.reuse, R132, R28 ;  /* 0x00000084881c723c */ /* 0x048fec000004181c */
[----:B------:R-:W-:Y:S01]  /*a2b0*/  HMMA.16816.F32.BF16 R32, R136, R134, R32 ;  /* 0x000000868820723c */ /* 0x000fe20000041820 */
[----:B------:R-:W3:Y:S05]  /*a2c0*/  LDSM.16.M88.4 R132, [R197+0x9800] ;  /* 0x00980000c584783b */ /* 0x000eea0000000200 */
        /* <DEDUP_REMOVED lines=10> */
[C---:B----4-:R-:W-:Y:S06]  /*a370*/  HMMA.16816.F32.BF16 R28, R148.reuse, R152, R28 ;  /* 0x00000098941c723c */ /* 0x050fec000004181c */
[----:B------:R-:W-:Y:S01]  /*a380*/  HMMA.16816.F32.BF16 R32, R148, R154, R32 ;  /* 0x0000009a9420723c */ /* 0x000fe20000041820 */
[----:B------:R-:W4:Y:S05]  /*a390*/  LDSM.16.M88.4 R148, [R180] ;  /* 0x00000000b494783b */ /* 0x000f2a0000000200 */
[C---:B--2---:R-:W-:Y:S01]  /*a3a0*/  HMMA.16816.F32.BF16 R4, R140.reuse, R144, R4 ;  /* 0x000000908c04723c */ /* 0x044fe20000041804 */
[----:B------:R-:W-:Y:S05]  /*a3b0*/  LDSM.16.M88.4 R152, [R191+0x8000] ;  /* 0x00800000bf98783b */ /* 0x000fea0000000200 */
[C---:B------:R-:W-:Y:S01]  /*a3c0*/  HMMA.16816.F32.BF16 R8, R140.reuse, R146, R8 ;  /* 0x000000928c08723c */ /* 0x040fe20000041808 */
[----:B------:R-:W2:Y:S05]  /*a3d0*/  LDSM.16.M88.4 R144, [R194+0x2000] ;  /* 0x00200000c290783b */ /* 0x000eaa0000000200 */
[C---:B------:R-:W-:Y:S06]  /*a3e0*/  HMMA.16816.F32.BF16 R12, R140.reuse, R168, R12 ;  /* 0x000000a88c0c723c */ /* 0x040fec000004180c */
[C---:B------:R-:W-:Y:S01]  /*a3f0*/  HMMA.16816.F32.BF16 R16, R140.reuse, R170, R16 ;  /* 0x000000aa8c10723c */ /* 0x040fe20000041810 */
[----:B------:R-:W2:Y:S05]  /*a400*/  LDSM.16.M88.4 R168, [R191+0x8800] ;  /* 0x00880000bfa8783b */ /* 0x000eaa0000000200 */
[C---:B-----5:R-:W-:Y:S06]  /*a410*/  HMMA.16816.F32.BF16 R20, R140.reuse, R172, R20 ;  /* 0x000000ac8c14723c */ /* 0x060fec0000041814 */
        /* <DEDUP_REMOVED lines=52> */
[C---:B------:R-:W-:Y:S06]  /*a760*/  HMMA.16816.F32.BF16 R24, R148.reuse, R174, R24 ;  /* 0x000000ae9418723c */ /* 0x040fec0000041818 */
[C---:B---3--:R-:W-:Y:S06]  /*a770*/  HMMA.16816.F32.BF16 R28, R148.reuse, R132, R28 ;  /* 0x00000084941c723c */ /* 0x048fec000004181c */
[----:B------:R-:W-:Y:S01]  /*a780*/  HMMA.16816.F32.BF16 R32, R148, R134, R32 ;  /* 0x000000869420723c */ /* 0x000fe20000041820 */
[----:B------:R-:W3:Y:S05]  /*a790*/  LDSM.16.M88.4 R132, [R191+0xb000] ;  /* 0x00b00000bf84783b */ /* 0x000eea0000000200 */
[C---:B-1----:R-:W-:Y:S01]  /*a7a0*/  HMMA.16816.F32.BF16 R4, R144.reuse, R156, R4 ;  /* 0x0000009c9004723c */ /* 0x042fe20000041804 */
[----:B------:R-:W1:Y:S05]  /*a7b0*/  LDSM.16.M88.4 R148, [R191+0xb800] ;  /* 0x00b80000bf94783b */ /* 0x000e6a0000000200 */
[C---:B------:R-:W-:Y:S01]  /*a7c0*/  HMMA.16816.F32.BF16 R8, R144.reuse, R158, R8 ;  /* 0x0000009e9008723c */ /* 0x040fe20000041808 */
[----:B------:R-:W-:Y:S05]  /*a7d0*/  LDSM.16.M88.4 R156, [R193+0x4000] ;  /* 0x00400000c19c783b */ /* 0x000fea0000000200 */
[C---:B------:R-:W-:Y:S06]  /*a7e0*/  HMMA.16816.F32.BF16 R12, R144.reuse, R160, R12 ;  /* 0x000000a0900c723c */ /* 0x040fec000004180c */
[C---:B------:R-:W-:Y:S01]  /*a7f0*/  HMMA.16816.F32.BF16 R16, R144.reuse, R162, R16 ;  /* 0x000000a29010723c */ /* 0x040fe20000041810 */
[----:B------:R-:W5:Y:S05]  /*a800*/  LDSM.16.M88.4 R160, [R184+0x4000] ;  /* 0x00400000b8a0783b */ /* 0x000f6a0000000200 */
[C---:B------:R-:W-:Y:S06]  /*a810*/  HMMA.16816.F32.BF16 R20, R144.reuse, R164, R20 ;  /* 0x000000a49014723c */ /* 0x040fec0000041814 */
[C---:B------:R-:W-:Y:S06]  /*a820*/  HMMA.16816.F32.BF16 R24, R144.reuse, R166, R24 ;  /* 0x000000a69018723c */ /* 0x040fec0000041818 */
[C---:B----4-:R-:W-:Y:S06]  /*a830*/  HMMA.16816.F32.BF16 R28, R144.reuse, R136, R28 ;  /* 0x00000088901c723c */ /* 0x050fec000004181c */
[----:B------:R-:W-:Y:S01]  /*a840*/  HMMA.16816.F32.BF16 R32, R144, R138, R32 ;  /* 0x0000008a9020723c */ /* 0x000fe20000041820 */
[----:B------:R-:W-:Y:S05]  /*a850*/  LDSM.16.M88.4 R136, [R184+0x5000] ;  /* 0x00500000b888783b */ /* 0x000fea0000000200 */
[C---:B--2---:R-:W-:Y:S06]  /*a860*/  HMMA.16816.F32.BF16 R4, R140.reuse, R152, R4 ;  /* 0x000000988c04723c */ /* 0x044fec0000041804 */
[C---:B------:R-:W-:Y:S06]  /*a870*/  HMMA.16816.F32.BF16 R8, R140.reuse, R154, R8 ;  /* 0x0000009a8c08723c */ /* 0x040fec0000041808 */
[C---:B------:R-:W-:Y:S06]  /*a880*/  HMMA.16816.F32.BF16 R12, R140.reuse, R168, R12 ;  /* 0x000000a88c0c723c */ /* 0x040fec000004180c */
[C---:B------:R-:W-:Y:S06]  /*a890*/  HMMA.16816.F32.BF16 R16, R140.reuse, R170, R16 ;  /* 0x000000aa8c10723c */ /* 0x040fec0000041810 */
[C---:B---3--:R-:W-:Y:S06]  /*a8a0*/  HMMA.16816.F32.BF16 R20, R140.reuse, R132, R20 ;  /* 0x000000848c14723c */ /* 0x048fec0000041814 */
[C---:B------:R-:W-:Y:S01]  /*a8b0*/  HMMA.16816.F32.BF16 R24, R140.reuse, R134, R24 ;  /* 0x000000868c18723c */ /* 0x040fe20000041818 */
[----:B------:R-:W2:Y:S05]  /*a8c0*/  LDSM.16.M88.4 R132, [R184+0x4800] ;  /* 0x00480000b884783b */ /* 0x000eaa0000000200 */
[C---:B-1----:R-:W-:Y:S06]  /*a8d0*/  HMMA.16816.F32.BF16 R28, R140.reuse, R148, R28 ;  /* 0x000000948c1c723c */ /* 0x042fec000004181c */
[----:B------:R-:W-:Y:S06]  /*a8e0*/  HMMA.16816.F32.BF16 R32, R140, R150, R32 ;  /* 0x000000968c20723c */ /* 0x000fec0000041820 */
[C---:B-----5:R-:W-:Y:S06]  /*a8f0*/  HMMA.16816.F32.BF16 R4, R156.reuse, R160, R4 ;  /* 0x000000a09c04723c */ /* 0x060fec0000041804 */
[C---:B------:R-:W-:Y:S06]  /*a900*/  HMMA.16816.F32.BF16 R8, R156.reuse, R162, R8 ;  /* 0x000000a29c08723c */ /* 0x040fec0000041808 */
[C---:B--2---:R-:W-:Y:S11]  /*a910*/  HMMA.16816.F32.BF16 R12, R156.reuse, R132, R12 ;  /* 0x000000849c0c723c */ /* 0x044ff6000004180c */
[----:B------:R-:W-:Y:S01]  /*a920*/  @!UPT UIADD3 URZ, URZ, URZ, URZ ;  /* 0x0000003f3f3ff290 */ /* 0x000fe2000fffe03f */
[----:B------:R-:W-:Y:S02]  /*a930*/  FSEL R231, R4, -INF , !P0 ;  /* 0xff80000004e77808 */ /* 0x000fe40004000000 */
[C---:B------:R-:W-:Y:S01]  /*a940*/  ISETP.GE.AND P0, PT, R3.reuse, R205, PT ;  /* 0x000000cd0300720c */ /* 0x040fe20003f06270 */
[C---:B------:R-:W-:Y:S01]  /*a950*/  HMMA.16816.F32.BF16 R16, R156.reuse, R134, R16 ;  /* 0x000000869c10723c */ /* 0x040fe20000041810 */
[----:B------:R-:W1:Y:S01]  /*a960*/  LDSM.16.M88.4 R132, [R184+0x5800] ;  /* 0x00580000b884783b */ /* 0x000e620000000200 */
[----:B------:R-:W-:Y:S04]  /*a970*/  DEPBAR.LE SB0, 0x0 ;  /* 0x000080000000791a */ /* 0x000fe80000000000 */
[----:B------:R-:W-:Y:S01]  /*a980*/  ISETP.GE.OR P0, PT, R3, R204, !P0 ;  /* 0x000000cc0300720c */ /* 0x000fe20004706670 */
[----:B------:R-:W-:Y:S01]  /*a990*/  BAR.SYNC.DEFER_BLOCKING 0x0 ;  /* 0x0000000000007b1d */ /* 0x000fe20000010000 */
[----:B------:R-:W-:Y:S01]  /*a9a0*/  FSEL R233, R7, -INF , !P5 ;  /* 0xff80000007e97808 */ /* 0x000fe20006800000 */
[C---:B------:R-:W-:Y:S05]  /*a9b0*/  HMMA.16816.F32.BF16 R20, R156.reuse, R136, R20 ;  /* 0x000000889c14723c */ /* 0x040fea0000041814 */
[----:B------:R-:W-:Y:S01]  /*a9c0*/  FSEL R235, R6, -INF , !P0 ;  /* 0xff80000006eb7808 */ /* 0x000fe20004000000 */
[C---:B------:R-:W-:Y:S03]  /*a9d0*/  HMMA.16816.F32.BF16 R24, R156.reuse, R138, R24 ;  /* 0x0000008a9c18723c */ /* 0x040fe60000041818 */
[C---:B------:R-:W-:Y:S02]  /*a9e0*/  ISETP.GE.AND P0, PT, R216.reuse, R207, PT ;  /* 0x000000cfd800720c */ /* 0x040fe40003f06270 */
[C---:B------:R-:W-:Y:S02]  /*a9f0*/  ISETP.GE.AND P5, PT, R216.reuse, R205, PT ;  /* 0x000000cdd800720c */ /* 0x040fe40003fa6270 */
[----:B------:R-:W-:Y:S02]  /*aa00*/  FSEL R237, R5, -INF , !P6 ;  /* 0xff80000005ed7808 */ /* 0x000fe40007000000 */
[----:B------:R-:W-:Y:S02]  /*aa10*/  ISETP.GE.OR P0, PT, R216, R206, !P0 ;  /* 0x000000ced800720c */ /* 0x000fe40004706670 */
[----:B------:R-:W-:Y:S02]  /*aa20*/  FSEL R239, R8, -INF , !P4 ;  /* 0xff80000008ef7808 */ /* 0x000fe40006000000 */
[----:B------:R-:W-:Y:S01]  /*aa30*/  ISETP.GE.OR P5, PT, R216, R204, !P5 ;  /* 0x000000ccd800720c */ /* 0x000fe20006fa6670 */
[C---:B------:R-:W-:Y:S01]  /*aa40*/  VIADD R216, R3.reuse, 0x18 ;  /* 0x0000001803d87836 */ /* 0x040fe20000000000 */
[C---:B------:R-:W-:Y:S02]  /*aa50*/  ISETP.GE.AND P6, PT, R214.reuse, R207, PT ;  /* 0x000000cfd600720c */ /* 0x040fe40003fc6270 */
[C---:B------:R-:W-:Y:S02]  /*aa60*/  ISETP.GE.AND P4, PT, R214.reuse, R205, PT ;  /* 0x000000cdd600720c */ /* 0x040fe40003f86270 */
[C---:B------:R-:W-:Y:S02]  /*aa70*/  ISETP.GE.OR P6, PT, R214.reuse, R206, !P6 ;  /* 0x000000ced600720c */ /* 0x040fe400077c6670 */
[----:B------:R-:W-:Y:S01]  /*aa80*/  ISETP.GE.OR P4, PT, R214, R204, !P4 ;  /* 0x000000ccd600720c */ /* 0x000fe20006786670 */
[----:B------:R-:W-:Y:S01]  /*aa90*/  VIADD R214, R3, 0x19 ;  /* 0x0000001903d67836 */ /* 0x000fe20000000000 */
[----:B------:R-:W-:Y:S02]  /*aaa0*/  FSEL R245, R9, -INF , !P3 ;  /* 0xff80000009f57808 */ /* 0x000fe40005800000 */
[----:B------:R-:W-:Y:S01]  /*aab0*/  FSEL R241, R11, -INF , !P1 ;  /* 0xff8000000bf17808 */ /* 0x000fe20004800000 */
[C---:B-1----:R-:W-:Y:S03]  /*aac0*/  HMMA.16816.F32.BF16 R28, R156.reuse, R132, R28 ;  /* 0x000000849c1c723c */ /* 0x042fe6000004181c */
[C---:B------:R-:W-:Y:S02]  /*aad0*/  ISETP.GE.AND P3, PT, R216.reuse, R207, PT ;  /* 0x000000cfd800720c */ /* 0x040fe40003f66270 */
[C---:B------:R-:W-:Y:S01]  /*aae0*/  ISETP.GE.AND P1, PT, R216.reuse, R205, PT ;  /* 0x000000cdd800720c */ /* 0x040fe20003f26270 */
[----:B------:R-:W-:Y:S03]  /*aaf0*/  HMMA.16816.F32.BF16 R32, R156, R134, R32 ;  /* 0x000000869c20723c */ /* 0x000fe60000041820 */
[----:B------:R-:W-:Y:S02]  /*ab00*/  ISETP.GE.OR P3, PT, R216, R206, !P3 ;  /* 0x000000ced800720c */ /* 0x000fe40005f66670 */
[----:B------:R-:W-:Y:S02]  /*ab10*/  FSEL R243, R10, -INF , !P2 ;  /* 0xff8000000af37808 */ /* 0x000fe40005000000 */
[----:B------:R-:W-:Y:S02]  /*ab20*/  FSEL R248, R12, -INF , !P0 ;  /* 0xff8000000cf87808 */ /* 0x000fe40004000000 */
[----:B------:R-:W-:Y:S02]  /*ab30*/  ISETP.GE.OR P1, PT, R216, R204, !P1 ;  /* 0x000000ccd800720c */ /* 0x000fe40004f26670 */
[C---:B------:R-:W-:Y:S01]  /*ab40*/  ISETP.GE.AND P2, PT, R214.reuse, R207, PT ;  /* 0x000000cfd600720c */ /* 0x040fe20003f46270 */
[C---:B------:R-:W-:Y:S01]  /*ab50*/  VIADD R216, R3.reuse, 0x20 ;  /* 0x0000002003d87836 */ /* 0x040fe20000000000 */
[C---:B------:R-:W-:Y:S02]  /*ab60*/  ISETP.GE.AND P0, PT, R214.reuse, R205, PT ;  /* 0x000000cdd600720c */ /* 0x040fe40003f06270 */
        /* <DEDUP_REMOVED lines=8> */
[----:B------:R-:W-:Y:S02]  /*abf0*/  FSEL R229, R16, -INF , !P3 ;  /* 0xff80000010e57808 */ /* 0x000fe40005800000 */
[C---:B------:R-:W-:Y:S02]  /*ac00*/  ISETP.GE.OR P4, PT, R216.reuse, R206, !P4 ;  /* 0x000000ced800720c */ /* 0x040fe40006786670 */
        /* <DEDUP_REMOVED lines=14> */
[----:B------:R-:W-:Y:S02]  /*acf0*/  ISETP.GE.OR P0, PT, R216, R204, !P0 ;  /* 0x000000ccd800720c */ /* 0x000fe40004706670 */
[C---:B------:R-:W-:Y:S02]  /*ad00*/  ISETP.GE.AND P1, PT, R214.reuse, R207, PT ;  /* 0x000000cfd600720c */ /* 0x040fe40003f26270 */
[C---:B------:R-:W-:Y:S02]  /*ad10*/  ISETP.GE.AND P4, PT, R214.reuse, R205, PT ;  /* 0x000000cdd600720c */ /* 0x040fe40003f86270 */
[----:B------:R-:W-:Y:S02]  /*ad20*/  FMNMX.FTZ R216, R231, R0, !PT ;  /* 0x00000000e7d87209 */ /* 0x000fe40007810000 */
[C---:B------:R-:W-:Y:S02]  /*ad30*/  ISETP.GE.OR P1, PT, R214.reuse, R206, !P1 ;  /* 0x000000ced600720c */ /* 0x040fe40004f26670 */
        /* <DEDUP_REMOVED lines=16> */
[----:B------:R-:W-:Y:S02]  /*ae40*/  FMNMX.FTZ R216, R229, R216, !PT ;  /* 0x000000d8e5d87209 */ /* 0x000fe40007810000 */
[----:B------:R-:W-:Y:S02]  /*ae50*/  FMNMX.FTZ R249, R241, R214, !PT ;  /* 0x000000d6f1f97209 */ /* 0x000fe40007810000 */
[----:B------:R-:W-:Y:S02]  /*ae60*/  FSEL R232, R22, -INF , !P5 ;  /* 0xff80000016e87808 */ /* 0x000fe40006800000 */
[----:B------:R-:W-:Y:S02]  /*ae70*/  FSEL R244, R24, -INF , !P2 ;  /* 0xff80000018f47808 */ /* 0x000fe40005000000 */
[----:B------:R-:W-:Y:S02]  /*ae80*/  FMNMX.FTZ R247, R227, R216, !PT ;  /* 0x000000d8e3f77209 */ /* 0x000fe40007810000 */
[C---:B------:R-:W-:Y:S02]  /*ae90*/  ISETP.GE.AND P5, PT, R222.reuse, R207, PT ;  /* 0x000000cfde00720c */ /* 0x040fe40003fa6270 */
[----:B------:R-:W-:Y:S02]  /*aea0*/  ISETP.GE.AND P2, PT, R222, R205, PT ;  /* 0x000000cdde00720c */ /* 0x000fe40003f46270 */
[----:B------:R-:W-:Y:S02]  /*aeb0*/  FMNMX.FTZ R249, R252, R249, !PT ;  /* 0x000000f9fcf97209 */ /* 0x000fe40007810000 */
[----:B------:R-:W-:Y:S02]  /*aec0*/  FMNMX.FTZ R247, R236, R247, !PT ;  /* 0x000000f7ecf77209 */ /* 0x000fe40007810000 */
[C---:B------:R-:W-:Y:S02]  /*aed0*/  ISETP.GE.OR P5, PT, R222.reuse, R206, !P5 ;  /* 0x000000cede00720c */ /* 0x040fe40006fa6670 */
[----:B------:R-:W-:Y:S01]  /*aee0*/  ISETP.GE.OR P2, PT, R222, R204, !P2 ;  /* 0x000000ccde00720c */ /* 0x000fe20005746670 */
[C---:B------:R-:W-:Y:S01]  /*aef0*/  VIADD R222, R3.reuse, 0x38 ;  /* 0x0000003803de7836 */ /* 0x040fe20000000000 */
[----:B------:R-:W-:Y:S01]  /*af00*/  FMNMX.FTZ R214, R246, R249, !PT ;  /* 0x000000f9f6d67209 */ /* 0x000fe20007810000 */
[----:B------:R-:W-:Y:S01]  /*af10*/  VIADD R3, R3, 0x39 ;  /* 0x0000003903037836 */ /* 0x000fe20000000000 */
        /* <DEDUP_REMOVED lines=8> */
[----:B------:R-:W-:Y:S02]  /*afa0*/  ISETP.GE.OR P0, PT, R222, R204, !P0 ;  /* 0x000000ccde00720c */ /* 0x000fe40004706670 */
[----:B------:R-:W-:Y:S02]  /*afb0*/  FMNMX.FTZ R249, R223, R214, !PT ;  /* 0x000000d6dff97209 */ /* 0x000fe40007810000 */
[----:B------:R-:W-:Y:S02]  /*afc0*/  FSEL R228, R28, -INF , !P6 ;  /* 0xff8000001ce47808 */ /* 0x000fe40007000000 */
[----:B------:R-:W-:Y:S02]  /*afd0*/  FSEL R222, R31, -INF , !P2 ;  /* 0xff8000001fde7808 */ /* 0x000fe40005000000 */
[----:B------:R-:W-:Y:S02]  /*afe0*/  FMNMX.FTZ R251, R242, R247, !PT ;  /* 0x000000f7f2fb7209 */ /* 0x000fe40007810000 */
[----:B------:R-:W-:Y:S02]  /*aff0*/  PLOP3.LUT P2, PT, PT, PT, UP0, 0x80, 0x0 ;  /* 0x000000000000781c */ /* 0x000fe40003f4f008 */
[----:B------:R-:W-:Y:S02]  /*b000*/  FSEL R224, R30, -INF , !P3 ;  /* 0xff8000001ee07808 */ /* 0x000fe40005800000 */
[----:B------:R-:W-:Y:S02]  /*b010*/  FMNMX.FTZ R247, R232, R249, !PT ;  /* 0x000000f9e8f77209 */ /* 0x000fe40007810000 */
[----:B------:R-:W-:Y:S02]  /*b020*/  FSEL R226, R29, -INF , !P5 ;  /* 0xff8000001de27808 */ /* 0x000fe40006800000 */
[C---:B------:R-:W-:Y:S02]  /*b030*/  ISETP.GE.AND P3, PT, R3.reuse, R207, PT ;  /* 0x000000cf0300720c */ /* 0x040fe40003f66270 */
[----:B------:R-:W-:Y:S02]  /*b040*/  FMNMX.FTZ R249, R228, R251, !PT ;  /* 0x000000fbe4f97209 */ /* 0x000fe40007810000 */
[----:B------:R-:W-:Y:S02]  /*b050*/  FMNMX.FTZ R247, R230, R247, !PT ;  /* 0x000000f7e6f77209 */ /* 0x000fe40007810000 */
[----:B------:R-:W-:Y:S02]  /*b060*/  ISETP.GE.OR P3, PT, R3, R206, !P3 ;  /* 0x000000ce0300720c */ /* 0x000fe40005f66670 */
[----:B------:R-:W-:Y:S02]  /*b070*/  FSEL R216, R32, -INF , !P1 ;  /* 0xff80000020d87808 */ /* 0x000fe40004800000 */
[----:B------:R-:W-:Y:S02]  /*b080*/  FMNMX.FTZ R249, R226, R249, !PT ;  /* 0x000000f9e2f97209 */ /* 0x000fe40007810000 */
[----:B------:R-:W-:Y:S02]  /*b090*/  FSEL R240, R27, -INF , !P4 ;  /* 0xff8000001bf07808 */ /* 0x000fe40006000000 */
[----:B------:R-:W-:Y:S02]  /*b0a0*/  FMNMX.FTZ R247, R238, R247, !PT ;  /* 0x000000f7eef77209 */ /* 0x000fe40007810000 */
[----:B------:R-:W-:Y:S02]  /*b0b0*/  FSEL R214, R33, -INF , !P3 ;  /* 0xff80000021d67808 */ /* 0x000fe40005800000 */
[----:B------:R-:W-:Y:S02]  /*b0c0*/  FMNMX.FTZ R251, R216, R249, !PT ;  /* 0x000000f9d8fb7209 */ /* 0x000fe40007810000 */
[----:B------:R-:W-:Y:S02]  /*b0d0*/  FMNMX.FTZ R249, R240, R247, !PT ;  /* 0x000000f7f0f97209 */ /* 0x000fe40007810000 */
[----:B------:R-:W-:Y:S02]  /*b0e0*/  ISETP.GE.AND P1, PT, R3, R205, PT ;  /* 0x000000cd0300720c */ /* 0x000fe40003f26270 */
[----:B------:R-:W-:Y:S01]  /*b0f0*/  FMNMX.FTZ R247, R214, R251, !PT ;  /* 0x000000fbd6f77209 */ /* 0x000fe20007810000 */
[----:B------:R-:W-:Y:S10]  /*b100*/  @P2 BRA `(.L_x_1130) ;  /* 0xffffffe8003c2947 */ /* 0x000ff4000383ffff */
.L_x_1129:
[----:B------:R-:W-:Y:S01]  /*b110*/  FMNMX.FTZ R249, R224, R249, !PT ;  /* 0x000000f9e0f97209 */ /* 0x000fe20007810000 */
[----:B-1----:R-:W1:Y:S01]  /*b120*/  SHFL.BFLY PT, R4, R247, 0x2, 0x1f ;  /* 0x0c401f00f7047f89 */ /* 0x002e6200000e0000 */
[----:B------:R-:W-:Y:S01]  /*b130*/  FSEL R152, R34, -INF , !P0 ;  /* 0xff80000022987808 */ /* 0x000fe20004000000 */
[----:B------:R-:W-:Y:S01]  /*b140*/  USHF.L.U32 UR32, UR38, 0x1, URZ ;  /* 0x0000000126207899 */ /* 0x000fe2000800063f */
[----:B------:R-:W-:Y:S05]  /*b150*/  ISETP.GE.OR P1, PT, R3, R204, !P1 ;  /* 0x000000cc0300720c */ /* 0x000fea0004f26670 */
[----:B------:R-:W-:Y:S01]  /*b160*/  LDSM.16.MT88.4 R16, [R192+0xc000] ;  /* 0x00c00000c010783b */ /* 0x000fe20000004200 */
[----:B------:R-:W-:Y:S01]  /*b170*/  FMNMX.FTZ R249, R222, R249, !PT ;  /* 0x000000f9def97209 */ /* 0x000fe20007810000 */
[----:B------:R-:W-:Y:S01]  /*b180*/  UISETP.GT.AND UP0, UPT, UR38, UR22, UPT ;  /* 0x000000162600728c */ /* 0x000fe2000bf04270 */
[----:B------:R-:W-:Y:S02]  /*b190*/  FSEL R133, R35, -INF , !P1 ;  /* 0xff80000023857808 */ /* 0x000fe40004800000 */
[----:B------:R-:W-:Y:S02]  /*b1a0*/  FMNMX.FTZ R8, R152, R249, !PT ;  /* 0x000000f998087209 */ /* 0x000fe40007810000 */
[----:B------:R-:W-:Y:S01]  /*b1b0*/  MOV R7, UR31 ;  /* 0x0000001f00077c02 */ /* 0x000fe20008000f00 */
[----:B------:R-:W-:Y:S01]  /*b1c0*/  LDSM.16.MT88.4 R24, [R190+0xc000] ;  /* 0x00c00000be18783b */ /* 0x000fe20000004200 */
[----:B------:R-:W-:Y:S02]  /*b1d0*/  FMNMX.FTZ R6, R133, R8, !PT ;  /* 0x0000000885067209 */ /* 0x000fe40007810000 */
[----:B------:R-:W-:Y:S02]  /*b1e0*/  LOP3.LUT R140, R213, UR19, R220, 0x96, !PT ;  /* 0x00000013d58c7c12 */ /* 0x000fe4000f8e96dc */
[----:B------:R-:W-:Y:S01]  /*b1f0*/  LOP3.LUT R7, R221, UR32, R7, 0x96, !PT ;  /* 0x00000020dd077c12 */ /* 0x000fe2000f8e9607 */
[----:B------:R-:W-:Y:S02]  /*b200*/  UIADD3 UR32, UR32, 0x1, URZ ;  /* 0x0000000120207890 */ /* 0x000fe4000fffe03f */
[----:B------:R-:W2:Y:S01]  /*b210*/  SHFL.BFLY PT, R3, R6, 0x2, 0x1f ;  /* 0x0c401f0006037f89 */ /* 0x000ea200000e0000 */
[----:B------:R-:W-:Y:S07]  /*b220*/  IMAD.WIDE.U32 R140, R140, -0x326172a9, RZ ;  /* 0xcd9e8d578c8c7825 */ /* 0x000fee00078e00ff */
[----:B------:R-:W-:Y:S01]  /*b230*/  LDSM.16.MT88.4 R32, [R189+0xc000] ;  /* 0x00c00000bd20783b */ /* 0x000fe20000004200 */
[----:B------:R-:W-:Y:S03]  /*b240*/  IMAD.WIDE.U32 R144, R7, -0x326172a9, RZ ;  /* 0xcd9e8d5707907825 */ /* 0x000fe600078e00ff */
[----:B------:R-:W-:Y:S02]  /*b250*/  LOP3.LUT R144, R141, UR18, R144, 0x96, !PT ;  /* 0x000000128d907c12 */ /* 0x000fe4000f8e9690 */
[----:B-1----:R-:W-:Y:S05]  /*b260*/  FMNMX.FTZ R5, R247, R4, !PT ;  /* 0x00000004f7057209 */ /* 0x002fea0007810000 */
[----:B------:R-:W1:Y:S01]  /*b270*/  SHFL.BFLY PT, R132, R5, 0x1, 0x1f ;  /* 0x0c201f0005847f89 */ /* 0x000e6200000e0000 */
[----:B--2---:R-:W-:Y:S07]  /*b280*/  FMNMX.FTZ R4, R6, R3, !PT ;  /* 0x0000000306047209 */ /* 0x004fee0007810000 */
[----:B------:R-:W2:Y:S01]  /*b290*/  SHFL.BFLY PT, R3, R4, 0x1, 0x1f ;  /* 0x0c201f0004037f89 */ /* 0x000ea200000e0000 */
[----:B-1----:R-:W-:Y:S02]  /*b2a0*/  FMNMX.FTZ R132, R5, R132, !PT ;  /* 0x0000008405847209 */ /* 0x002fe40007810000 */
[----:B------:R-:W-:Y:S01]  /*b2b0*/  LOP3.LUT R5, R145, UR20, R218, 0x96, !PT ;  /* 0x0000001491057c12 */ /* 0x000fe2000f8e96da */
[----:B------:R-:W-:Y:S01]  /*b2c0*/  IMAD.WIDE.U32 R144, R144, -0x2daee0ad, RZ ;  /* 0xd2511f5390907825 */ /* 0x000fe200078e00ff */
[C---:B------:R-:W-:Y:S03]  /*b2d0*/  FSETP.NEU.FTZ.AND P1, PT, R132.reuse, -INF , PT ;  /* 0xff8000008400780b */ /* 0x040fe60003f3d000 */
[----:B------:R-:W-:Y:S01]  /*b2e0*/  FMUL.FTZ R155, R132, UR4 ;  /* 0x00000004849b7c20 */ /* 0x000fe20008410000 */
[----:B------:R-:W-:Y:S04]  /*b2f0*/  IMAD.WIDE.U32 R146, R5, -0x2daee0ad, RZ ;  /* 0xd2511f5305927825 */ /* 0x000fe800078e00ff */
[----:B------:R-:W-:Y:S02]  /*b300*/  FSEL R155, R155, RZ, P1 ;  /* 0x000000ff9b9b7208 */ /* 0x000fe40000800000 */
[----:B--2---:R-:W-:Y:S02]  /*b310*/  FMNMX.FTZ R3, R4, R3, !PT ;  /* 0x0000000304037209 */ /* 0x004fe40007810000 */
[----:B------:R-:W-:Y:S01]  /*b320*/  LOP3.LUT R4, R147, UR17, R212, 0x96, !PT ;  /* 0x0000001193047c12 */ /* 0x000fe2000f8e96d4 */
[--C-:B------:R-:W-:Y:S01]  /*b330*/  FFMA.FTZ R165, R239, UR4, -R155.reuse ;  /* 0x00000004efa57c23 */ /* 0x100fe2000801089b */
[----:B------:R-:W-:Y:S01]  /*b340*/  LOP3.LUT R146, R145, UR15, R146, 0x96, !PT ;  /* 0x0000000f91927c12 */ /* 0x000fe2000f8e9692 */
[C---:B------:R-:W-:Y:S01]  /*b350*/  FMUL.FTZ R153, R3.reuse, UR4 ;  /* 0x0000000403997c20 */ /* 0x040fe20008410000 */
[----:B------:R-:W-:Y:S01]  /*b360*/  FSETP.NEU.FTZ.AND P0, PT, R3, -INF , PT ;  /* 0xff8000000300780b */ /* 0x000fe20003f1d000 */
[----:B------:R-:W-:Y:S04]  /*b370*/  IMAD.WIDE.U32 R142, R4, -0x326172a9, RZ ;  /* 0xcd9e8d57048e7825 */ /* 0x000fe800078e00ff */
[--C-:B------:R-:W-:Y:S01]  /*b380*/  FFMA.FTZ R164, R245, UR4, -R155.reuse ;  /* 0x00000004f5a47c23 */ /* 0x100fe2000801089b */
[----:B------:R-:W-:Y:S01]  /*b390*/  MUFU.EX2 R165, R165 ;  /* 0x000000a500a57308 */ /* 0x000fe20000000800 */
[----:B------:R-:W-:Y:S01]  /*b3a0*/  FSEL R153, R153, RZ, P0 ;  /* 0x000000ff99997208 */ /* 0x000fe20000000000 */
[----:B------:R-:W-:Y:S01]  /*b3b0*/  IMAD.WIDE.U32 R146, R146, -0x326172a9, RZ ;  /* 0xcd9e8d5792927825 */ /* 0x000fe200078e00ff */
[----:B------:R-:W-:Y:S03]  /*b3c0*/  LOP3.LUT R4, R143, UR16, R140, 0x96, !PT ;  /* 0x000000108f047c12 */ /* 0x000fe6000f8e968c */
[----:B------:R-:W-:Y:S01]  /*b3d0*/  FFMA.FTZ R171, R231, UR4, -R155 ;  /* 0x00000004e7ab7c23 */ /* 0x000fe2000801089b */
[--C-:B------:R-:W-:Y:S01]  /*b3e0*/  FFMA.FTZ R135, R243, UR4, -R153.reuse ;  /* 0x00000004f3877c23 */ /* 0x100fe20008010899 */
[----:B------:R-:W-:Y:S01]  /*b3f0*/  LOP3.LUT R142, R147, UR14, R142, 0x96, !PT ;  /* 0x0000000e938e7c12 */ /* 0x000fe2000f8e968e */
[----:B------:R-:W-:Y:S04]  /*b400*/  IMAD.WIDE.U32 R4, R4, -0x2daee0ad, RZ ;  /* 0xd2511f5304047825 */ /* 0x000fe800078e00ff */
[----:B------:R-:W-:Y:S01]  /*b410*/  FFMA.FTZ R134, R241, UR4, -R153 ;  /* 0x00000004f1867c23 */ /* 0x000fe20008010899 */
[----:B------:R-:W1:Y:S01]  /*b420*/  MUFU.EX2 R164, R164 ;  /* 0x000000a400a47308 */ /* 0x000e620000000800 */
[----:B------:R-:W-:Y:S01]  /*b430*/  FFMA.FTZ R166, R237, UR4, -R155 ;  /* 0x00000004eda67c23 */ /* 0x000fe2000801089b */
[----:B------:R-:W-:Y:S01]  /*b440*/  IMAD.WIDE.U32 R142, R142, -0x2daee0ad, RZ ;  /* 0xd2511f538e8e7825 */ /* 0x000fe200078e00ff */
[----:B------:R-:W-:Y:S02]  /*b450*/  LOP3.LUT R144, R5, UR13, R144, 0x96, !PT ;  /* 0x0000000d05907c12 */ /* 0x000fe4000f8e9690 */
[----:B------:R-:W-:Y:S01]  /*b460*/  FSEL R5, R3, RZ, P0 ;  /* 0x000000ff03057208 */ /* 0x000fe20000000000 */
[--C-:B------:R-:W-:Y:S01]  /*b470*/  FFMA.FTZ R169, R235, UR4, -R153.reuse ;  /* 0x00000004eba97c23 */ /* 0x100fe20008010899 */
[----:B------:R-:W-:Y:S01]  /*b480*/  LOP3.LUT R6, R143, UR12, R4, 0x96, !PT ;  /* 0x0000000c8f067c12 */ /* 0x000fe2000f8e9604 */
[----:B------:R-:W-:Y:S04]  /*b490*/  IMAD.WIDE.U32 R144, R144, -0x326172a9, RZ ;  /* 0xcd9e8d5790907825 */ /* 0x000fe800078e00ff */
[----:B------:R-:W-:Y:S01]  /*b4a0*/  FFMA.FTZ R167, R233, UR4, -R153 ;  /* 0x00000004e9a77c23 */ /* 0x000fe20008010899 */
[----:B------:R-:W-:Y:S01]  /*b4b0*/  MUFU.EX2 R135, R135 ;  /* 0x0000008700877308 */ /* 0x000fe20000000800 */
[----:B------:R-:W-:Y:S01]  /*b4c0*/  FADD.FTZ R5, -R5, R2 ;  /* 0x0000000205057221 */ /* 0x000fe20000010100 */
[----:B------:R-:W-:Y:S04]  /*b4d0*/  IMAD.WIDE.U32 R6, R6, -0x326172a9, RZ ;  /* 0xcd9e8d5706067825 */ /* 0x000fe800078e00ff */
[--C-:B------:R-:W-:Y:S01]  /*b4e0*/  FFMA.FTZ R168, R229, UR4, -R155.reuse ;  /* 0x00000004e5a87c23 */ /* 0x100fe2000801089b */
[----:B------:R-:W-:Y:S01]  /*b4f0*/  PLOP3.LUT P0, PT, PT, PT, UP0, 0x80, 0x0 ;  /* 0x000000000000781c */ /* 0x000fe20003f0f008 */
[----:B------:R-:W-:Y:S01]  /*b500*/  FFMA.FTZ R173, R227, UR4, -R155 ;  /* 0x00000004e3ad7c23 */ /* 0x000fe2000801089b */
[--C-:B------:R-:W-:Y:S01]  /*b510*/  FFMA.FTZ R170, R225, UR4, -R153.reuse ;  /* 0x00000004e1aa7c23 */ /* 0x100fe20008010899 */
[----:B------:R-:W-:Y:S01]  /*b520*/  LOP3.LUT R4, R7, UR21, R144, 0x96, !PT ;  /* 0x0000001507047c12 */ /* 0x000fe2000f8e9690 */
[----:B------:R-:W2:Y:S01]  /*b530*/  MUFU.EX2 R134, R134 ;  /* 0x0000008600867308 */ /* 0x000ea20000000800 */
[----:B------:R-:W-:Y:S01]  /*b540*/  LOP3.LUT R11, R6, 0xffff, RZ, 0xc0, !PT ;  /* 0x0000ffff060b7812 */ /* 0x000fe200078ec0ff */
[----:B------:R-:W-:Y:S01]  /*b550*/  FFMA.FTZ R175, R223, UR4, -R153 ;  /* 0x00000004dfaf7c23 */ /* 0x000fe20008010899 */
[----:B------:R-:W-:Y:S01]  /*b560*/  FSEL R7, R132, RZ, P1 ;  /* 0x000000ff84077208 */ /* 0x000fe20000800000 */
[--C-:B------:R-:W-:Y:S01]  /*b570*/  FFMA.FTZ R223, R248, UR4, -R155.reuse ;  /* 0x00000004f8df7c23 */ /* 0x100fe2000801089b */
[----:B------:R-:W-:Y:S01]  /*b580*/  SHF.R.U32.HI R8, RZ, 0x10, R6 ;  /* 0x00000010ff087819 */ /* 0x000fe20000011606 */
[----:B------:R-:W-:Y:S01]  /*b590*/  FFMA.FTZ R172, R250, UR4, -R155 ;  /* 0x00000004faac7c23 */ /* 0x000fe2000801089b */
[----:B------:R-:W-:Y:S01]  /*b5a0*/  LOP3.LUT R13, R4, 0xffff, RZ, 0xc0, !PT ;  /* 0x0000ffff040d7812 */ /* 0x000fe200078ec0ff */
[----:B------:R-:W-:Y:S02]  /*b5b0*/  FADD.FTZ R0, -R7, R0 ;  /* 0x0000000007007221 */ /* 0x000fe40000010100 */
[----:B------:R-:W-:Y:S01]  /*b5c0*/  MUFU.EX2 R171, R171 ;  /* 0x000000ab00ab7308 */ /* 0x000fe20000000800 */
[--C-:B------:R-:W-:Y:S01]  /*b5d0*/  SHF.R.U32.HI R9, RZ, 0x10, R4.reuse ;  /* 0x00000010ff097819 */ /* 0x100fe20000011604 */
[--C-:B------:R-:W-:Y:S01]  /*b5e0*/  FFMA.FTZ R174, R252, UR4, -R153.reuse ;  /* 0x00000004fcae7c23 */ /* 0x100fe20008010899 */
[----:B------:R-:W-:Y:S01]  /*b5f0*/  FMUL.FTZ R2, R0, UR4 ;  /* 0x0000000400027c20 */ /* 0x000fe20008410000 */
[----:B------:R-:W-:Y:S01]  /*b600*/  FMUL.FTZ R0, R5, UR4 ;  /* 0x0000000405007c20 */ /* 0x000fe20008410000 */
[----:B------:R-:W-:Y:S01]  /*b610*/  LOP3.LUT R138, R6, 0xff, RZ, 0xc0, !PT ;  /* 0x000000ff068a7812 */ /* 0x000fe200078ec0ff */
[----:B------:R-:W-:Y:S01]  /*b620*/  FFMA.FTZ R225, R246, UR4, -R153 ;  /* 0x00000004f6e17c23 */ /* 0x000fe20008010899 */
[----:B------:R-:W-:Y:S03]  /*b630*/  LOP3.LUT R136, R4, 0xff, RZ, 0xc0, !PT ;  /* 0x000000ff04887812 */ /* 0x000fe600078ec0ff */
[----:B------:R-:W3:Y:S01]  /*b640*/  MUFU.EX2 R166, R166 ;  /* 0x000000a600a67308 */ /* 0x000ee20000000800 */
[----:B------:R-:W-:Y:S01]  /*b650*/  SHF.R.U32.HI R11, RZ, 0x8, R11 ;  /* 0x00000008ff0b7819 */ /* 0x000fe2000001160b */
[----:B------:R-:W-:Y:S01]  /*b660*/  FFMA.FTZ R229, R238, UR4, -R153 ;  /* 0x00000004eee57c23 */ /* 0x000fe20008010899 */
[----:B------:R-:W-:Y:S01]  /*b670*/  LOP3.LUT R7, R8, 0xff, RZ, 0xc0, !PT ;  /* 0x000000ff08077812 */ /* 0x000fe200078ec0ff */
[----:B------:R-:W-:Y:S01]  /*b680*/  FFMA.FTZ R227, R244, UR4, -R155 ;  /* 0x00000004f4e37c23 */ /* 0x000fe2000801089b */
[----:B------:R-:W-:Y:S01]  /*b690*/  SHF.R.U32.HI R13, RZ, 0x8, R13 ;  /* 0x00000008ff0d7819 */ /* 0x000fe2000001160d */
[----:B------:R-:W-:Y:S01]  /*b6a0*/  FFMA.FTZ R242, R242, UR4, -R155 ;  /* 0x00000004f2f27c23 */ /* 0x000fe2000801089b */
[----:B------:R-:W-:Y:S03]  /*b6b0*/  LOP3.LUT R9, R9, 0xff, RZ, 0xc0, !PT ;  /* 0x000000ff09097812 */ /* 0x000fe600078ec0ff */
[----:B------:R-:W-:Y:S01]  /*b6c0*/  MUFU.EX2 R169, R169 ;  /* 0x000000a900a97308 */ /* 0x000fe20000000800 */
[----:B------:R-:W-:Y:S01]  /*b6d0*/  SHF.R.U32.HI R4, RZ, 0x18, R4 ;  /* 0x00000018ff047819 */ /* 0x000fe20000011604 */
[----:B------:R-:W-:Y:S01]  /*b6e0*/  FFMA.FTZ R238, R240, UR4, -R153 ;  /* 0x00000004f0ee7c23 */ /* 0x000fe20008010899 */
[----:B------:R-:W-:Y:S01]  /*b6f0*/  SHF.R.U32.HI R6, RZ, 0x18, R6 ;  /* 0x00000018ff067819 */ /* 0x000fe20000011606 */
[----:B------:R-:W-:Y:S01]  /*b700*/  FFMA.FTZ R231, R236, UR4, -R155 ;  /* 0x00000004ece77c23 */ /* 0x000fe2000801089b */
[----:B------:R-:W-:Y:S01]  /*b710*/  PRMT R138, R138, 0x5410, R11 ;  /* 0x000054108a8a7816 */ /* 0x000fe2000000000b */
[----:B------:R-:W-:Y:S01]  /*b720*/  FFMA.FTZ R234, R234, UR4, -R155 ;  /* 0x00000004eaea7c23 */ /* 0x000fe2000801089b */
[----:B------:R-:W-:Y:S03]  /*b730*/  PRMT R136, R136, 0x5410, R13 ;  /* 0x0000541088887816 */ /* 0x000fe6000000000d */
[----:B------:R-:W4:Y:S01]  /*b740*/  MUFU.EX2 R167, R167 ;  /* 0x000000a700a77308 */ /* 0x000f220000000800 */
[----:B------:R-:W-:Y:S01]  /*b750*/  PRMT R4, R9, 0x5410, R4 ;  /* 0x0000541009047816 */ /* 0x000fe20000000004 */
[--C-:B------:R-:W-:Y:S01]  /*b760*/  FFMA.FTZ R233, R232, UR4, -R153.reuse ;  /* 0x00000004e8e97c23 */ /* 0x100fe20008010899 */
[----:B------:R-:W-:Y:S01]  /*b770*/  PRMT R6, R7, 0x5410, R6 ;  /* 0x0000541007067816 */ /* 0x000fe20000000006 */
[----:B------:R-:W-:Y:S01]  /*b780*/  FFMA.FTZ R230, R230, UR4, -R153 ;  /* 0x00000004e6e67c23 */ /* 0x000fe20008010899 */
[--C-:B------:R-:W-:Y:S01]  /*b790*/  HSET2.LE.AND R138, R138, R211.reuse, PT ;  /* 0x000000d38a8a7233 */ /* 0x100fe20003803000 */
[--C-:B------:R-:W-:Y:S01]  /*b7a0*/  FFMA.FTZ R228, R228, UR4, -R155.reuse ;  /* 0x00000004e4e47c23 */ /* 0x100fe2000801089b */
[--C-:B------:R-:W-:Y:S03]  /*b7b0*/  HSET2.LE.AND R136, R136, R211.reuse, PT ;  /* 0x000000d388887233 */ /* 0x100fe60003803000 */
[----:B------:R-:W5:Y:S01]  /*b7c0*/  MUFU.EX2 R2, R2 ;  /* 0x0000000200027308 */ /* 0x000f620000000800 */
[--C-:B------:R-:W-:Y:S01]  /*b7d0*/  HSET2.LE.AND R139, R6, R211.reuse, PT ;  /* 0x000000d3068b7233 */ /* 0x100fe20003803000 */
[--C-:B------:R-:W-:Y:S01]  /*b7e0*/  FFMA.FTZ R235, R226, UR4, -R155.reuse ;  /* 0x00000004e2eb7c23 */ /* 0x100fe2000801089b */
[--C-:B------:R-:W-:Y:S01]  /*b7f0*/  HSET2.LE.AND R137, R4, R211.reuse, PT ;  /* 0x000000d304897233 */ /* 0x100fe20003803000 */
[--C-:B------:R-:W-:Y:S01]  /*b800*/  FFMA.FTZ R216, R216, UR4, -R155.reuse ;  /* 0x00000004d8d87c23 */ /* 0x100fe2000801089b */
[----:B-1----:R-:W-:Y:S01]  /*b810*/  F2FP.BF16.F32.PACK_AB R7, R164, R165 ;  /* 0x000000a5a407723e */ /* 0x002fe200000010ff */
[----:B------:R-:W-:Y:S01]  /*b820*/  FFMA.FTZ R155, R214, UR4, -R155 ;  /* 0x00000004d69b7c23 */ /* 0x000fe2000801089b */
[----:B--2---:R-:W-:Y:S03]  /*b830*/  F2FP.BF16.F32.PACK_AB R6, R134, R135 ;  /* 0x000000878606723e */ /* 0x004fe600000010ff */
[----:B------:R-:W1:Y:S01]  /*b840*/  MUFU.EX2 R0, R0 ;  /* 0x0000000000007308 */ /* 0x000e620000000800 */
[----:B---3--:R-:W-:Y:S01]  /*b850*/  F2FP.BF16.F32.PACK_AB R5, R166, R171 ;  /* 0x000000aba605723e */ /* 0x008fe200000010ff */
[--C-:B------:R-:W-:Y:S01]  /*b860*/  FFMA.FTZ R214, R152, UR4, -R153.reuse ;  /* 0x0000000498d67c23 */ /* 0x100fe20008010899 */
[----:B----4-:R-:W-:Y:S01]  /*b870*/  F2FP.BF16.F32.PACK_AB R4, R167, R169 ;  /* 0x000000a9a704723e */ /* 0x010fe200000010ff */
[--C-:B------:R-:W-:Y:S01]  /*b880*/  FFMA.FTZ R224, R224, UR4, -R153.reuse ;  /* 0x00000004e0e07c23 */ /* 0x100fe20008010899 */
[----:B------:R-:W-:Y:S01]  /*b890*/  LOP3.LUT R139, R139, R6, RZ, 0xc0, !PT ;  /* 0x000000068b8b7212 */ /* 0x000fe200078ec0ff */
[--C-:B------:R-:W-:Y:S01]  /*b8a0*/  FFMA.FTZ R237, R222, UR4, -R153.reuse ;  /* 0x00000004deed7c23 */ /* 0x100fe20008010899 */
[----:B------:R-:W-:Y:S01]  /*b8b0*/  LOP3.LUT R138, R138, R7, RZ, 0xc0, !PT ;  /* 0x000000078a8a7212 */ /* 0x000fe200078ec0ff */
[----:B------:R-:W-:Y:S01]  /*b8c0*/  FFMA.FTZ R153, R133, UR4, -R153 ;  /* 0x0000000485997c23 */ /* 0x000fe20008010899 */
[----:B------:R-:W-:Y:S01]  /*b8d0*/  LOP3.LUT R136, R136, R5, RZ, 0xc0, !PT ;  /* 0x0000000588887212 */ /* 0x000fe200078ec0ff */
[C---:B-----5:R-:W-:Y:S01]  /*b8e0*/  FMUL.FTZ R5, R2.reuse, R129 ;  /* 0x0000008102057220 */ /* 0x060fe20000410000 */
[----:B------:R-:W-:Y:S01]  /*b8f0*/  LOP3.LUT R137, R137, R4, RZ, 0xc0, !PT ;  /* 0x0000000489897212 */ /* 0x000fe200078ec0ff */
[C---:B------:R-:W-:Y:S01]  /*b900*/  FMUL.FTZ R4, R2.reuse, R128 ;  /* 0x0000008002047220 */ /* 0x040fe20000410000 */
[C---:B------:R-:W-:Y:S01]  /*b910*/  FMUL.FTZ R8, R2.reuse, R124 ;  /* 0x0000007c02087220 */ /* 0x040fe20000410000 */
[C---:B------:R-:W-:Y:S01]  /*b920*/  FMUL.FTZ R9, R2.reuse, R125 ;  /* 0x0000007d02097220 */ /* 0x040fe20000410000 */
[C---:B------:R-:W-:Y:S01]  /*b930*/  FMUL.FTZ R12, R2.reuse, R120 ;  /* 0x00000078020c7220 */ /* 0x040fe20000410000 */
[----:B------:R-:W-:Y:S01]  /*b940*/  FMUL.FTZ R13, R2, R121 ;  /* 0x00000079020d7220 */ /* 0x000fe20000410000 */
[C---:B-1----:R-:W-:Y:S01]  /*b950*/  FMUL.FTZ R6, R0.reuse, R130 ;  /* 0x0000008200067220 */ /* 0x042fe20000410000 */
[C---:B------:R-:W-:Y:S01]  /*b960*/  FMUL.FTZ R7, R0.reuse, R131 ;  /* 0x0000008300077220 */ /* 0x040fe20000410000 */
[C---:B------:R-:W-:Y:S01]  /*b970*/  FMUL.FTZ R10, R0.reuse, R126 ;  /* 0x0000007e000a7220 */ /* 0x040fe20000410000 */
[C---:B------:R-:W-:Y:S01]  /*b980*/  FMUL.FTZ R11, R0.reuse, R127 ;  /* 0x0000007f000b7220 */ /* 0x040fe20000410000 */
[----:B------:R-:W1:Y:S01]  /*b990*/  LDSM.16.MT88.4 R128, [R188+0xc000] ;  /* 0x00c00000bc80783b */ /* 0x000e620000004200 */
[C---:B------:R-:W-:Y:S01]  /*b9a0*/  FMUL.FTZ R14, R0.reuse, R122 ;  /* 0x0000007a000e7220 */ /* 0x040fe20000410000 */
[----:B------:R-:W-:Y:S01]  /*b9b0*/  FMUL.FTZ R15, R0, R123 ;  /* 0x0000007b000f7220 */ /* 0x000fe20000410000 */
[C---:B------:R-:W-:Y:S01]  /*b9c0*/  FMUL.FTZ R20, R2.reuse, R112 ;  /* 0x0000007002147220 */ /* 0x040fe20000410000 */
[C---:B------:R-:W-:Y:S01]  /*b9d0*/  HMMA.16816.F32.BF16 R4, R136.reuse, R16, R4 ;  /* 0x000000108804723c */ /* 0x040fe20000041804 */
[----:B------:R-:W-:Y:S03]  /*b9e0*/  MUFU.EX2 R239, R155 ;  /* 0x0000009b00ef7308 */ /* 0x000fe60000000800 */
[----:B------:R-:W2:Y:S01]  /*b9f0*/  LDSM.16.MT88.4 R120, [R192+0xe000] ;  /* 0x00e00000c078783b */ /* 0x000ea20000004200 */
[C---:B------:R-:W-:Y:S01]  /*ba00*/  FMUL.FTZ R21, R2.reuse, R113 ;  /* 0x0000007102157220 */ /* 0x040fe20000410000 */
[C---:B------:R-:W-:Y:S05]  /*ba10*/  HMMA.16816.F32.BF16 R8, R136.reuse, R18, R8 ;  /* 0x000000128808723c */ /* 0x040fea0000041808 */
[----:B------:R3:W-:Y:S01]  /*ba20*/  MUFU.EX2 R133, R153 ;  /* 0x0000009900857308 */ /* 0x0007e20000000800 */
[----:B------:R-:W-:Y:S01]  /*ba30*/  FMUL.FTZ R17, R2, R117 ;  /* 0x0000007502117220 */ /* 0x000fe20000410000 */
[C---:B------:R-:W-:Y:S01]  /*ba40*/  HMMA.16816.F32.BF16 R12, R136.reuse, R24, R12 ;  /* 0x00000018880c723c */ /* 0x040fe2000004180c */
[----:B------:R-:W-:Y:S03]  /*ba50*/  LDSM.16.MT88.4 R124, [R188+0xc800] ;  /* 0x00c80000bc7c783b */ /* 0x000fe60000004200 */
[C---:B------:R-:W-:Y:S01]  /*ba60*/  FMUL.FTZ R18, R0.reuse, R118 ;  /* 0x0000007600127220 */ /* 0x040fe20000410000 */
[----:B------:R-:W-:Y:S01]  /*ba70*/  FMUL.FTZ R19, R0, R119 ;  /* 0x0000007700137220 */ /* 0x000fe20000410000 */
[----:B------:R-:W-:Y:S01]  /*ba80*/  FMUL.FTZ R16, R2, R116 ;  /* 0x0000007402107220 */ /* 0x000fe20000410000 */
[C---:B------:R-:W-:Y:S01]  /*ba90*/  FMUL.FTZ R22, R0.reuse, R114 ;  /* 0x0000007200167220 */ /* 0x040fe20000410000 */
[----:B------:R-:W-:Y:S03]  /*baa0*/  MUFU.EX2 R170, R170 ;  /* 0x000000aa00aa7308 */ /* 0x000fe60000000800 */
[----:B------:R-:W-:Y:S01]  /*bab0*/  FMUL.FTZ R23, R0, R115 ;  /* 0x0000007300177220 */ /* 0x000fe20000410000 */
[C---:B------:R-:W-:Y:S01]  /*bac0*/  FMUL.FTZ R28, R2.reuse, R104 ;  /* 0x00000068021c7220 */ /* 0x040fe20000410000 */
[----:B------:R-:W-:Y:S01]  /*bad0*/  LDSM.16.MT88.4 R112, [R192+0x10000] ;  /* 0x01000000c070783b */ /* 0x000fe20000004200 */
[C---:B------:R-:W-:Y:S03]  /*bae0*/  HMMA.16816.F32.BF16 R16, R136.reuse, R26, R16 ;  /* 0x0000001a8810723c */ /* 0x040fe60000041810 */
[----:B------:R-:W-:Y:S01]  /*baf0*/  FMUL.FTZ R29, R2, R105 ;  /* 0x00000069021d7220 */ /* 0x000fe20000410000 */
[C---:B------:R-:W-:Y:S01]  /*bb00*/  FMUL.FTZ R30, R0.reuse, R106 ;  /* 0x0000006a001e7220 */ /* 0x040fe20000410000 */
[----:B------:R-:W-:Y:S01]  /*bb10*/  FMUL.FTZ R31, R0, R107 ;  /* 0x0000006b001f7220 */ /* 0x000fe20000410000 */
[C---:B------:R-:W-:Y:S01]  /*bb20*/  HMMA.16816.F32.BF16 R20, R136.reuse, R32, R20 ;  /* 0x000000208814723c */ /* 0x040fe20000041814 */
[----:B------:R-:W4:Y:S01]  /*bb30*/  LDSM.16.MT88.4 R104, [R190+0xe000] ;  /* 0x00e00000be68783b */ /* 0x000f220000004200 */
[----:B------:R-:W-:Y:S03]  /*bb40*/  MUFU.EX2 R175, R175 ;  /* 0x000000af00af7308 */ /* 0x000fe60000000800 */
[C---:B------:R-:W-:Y:S01]  /*bb50*/  FMUL.FTZ R24, R2.reuse, R108 ;  /* 0x0000006c02187220 */ /* 0x040fe20000410000 */
[----:B------:R-:W-:Y:S01]  /*bb60*/  FMUL.FTZ R25, R2, R109 ;  /* 0x0000006d02197220 */ /* 0x000fe20000410000 */
[C---:B------:R-:W-:Y:S01]  /*bb70*/  FMUL.FTZ R26, R0.reuse, R110 ;  /* 0x0000006e001a7220 */ /* 0x040fe20000410000 */
[----:B------:R-:W-:Y:S01]  /*bb80*/  FMUL.FTZ R27, R0, R111 ;  /* 0x0000006f001b7220 */ /* 0x000fe20000410000 */
[----:B---3--:R-:W-:Y:S03]  /*bb90*/  LDSM.16.MT88.4 R152, [R189+0xf800] ;  /* 0x00f80000bd98783b */ /* 0x008fe60000004200 */
[----:B------:R-:W-:Y:S01]  /*bba0*/  MUFU.EX2 R223, R223 ;  /* 0x000000df00df7308 */ /* 0x000fe20000000800 */
[C---:B------:R-:W-:Y:S01]  /*bbb0*/  FMUL.FTZ R32, R2.reuse, R100 ;  /* 0x0000006402207220 */ /* 0x040fe20000410000 */
[C---:B------:R-:W-:Y:S01]  /*bbc0*/  FMUL.FTZ R33, R2.reuse, R101 ;  /* 0x0000006502217220 */ /* 0x040fe20000410000 */
[----:B------:R-:W-:Y:S01]  /*bbd0*/  LOP3.LUT R144, R145, UR26, R146, 0x96, !PT ;  /* 0x0000001a91907c12 */ /* 0x000fe2000f8e9692 */
[----:B------:R-:W-:Y:S01]  /*bbe0*/  FMUL.FTZ R36, R2, R36 ;  /* 0x0000002402247220 */ /* 0x000fe20000410000 */
[C---:B------:R-:W-:Y:S01]  /*bbf0*/  HMMA.16816.F32.BF16 R24, R136.reuse, R34, R24 ;  /* 0x000000228818723c */ /* 0x040fe20000041818 */
[----:B------:R-:W3:Y:S02]  /*bc00*/  LDSM.16.MT88.4 R108, [R189+0xe000] ;  /* 0x00e00000bd6c783b */ /* 0x000ee40000004200 */
[----:B------:R-:W-:Y:S04]  /*bc10*/  IMAD.WIDE.U32 R144, R144, -0x2daee0ad, RZ ;  /* 0xd2511f5390907825 */ /* 0x000fe800078e00ff */
[----:B------:R-:W-:Y:S01]  /*bc20*/  FMUL.FTZ R37, R2, R37 ;  /* 0x0000002502257220 */ /* 0x000fe20000410000 */
[----:B------:R-:W-:Y:S01]  /*bc30*/  MUFU.EX2 R172, R172 ;  /* 0x000000ac00ac7308 */ /* 0x000fe20000000800 */
[C---:B-1----:R-:W-:Y:S03]  /*bc40*/  HMMA.16816.F32.BF16 R28, R136.reuse, R128, R28 ;  /* 0x00000080881c723c */ /* 0x042fe6000004181c */
[C---:B------:R-:W-:Y:S01]  /*bc50*/  FMUL.FTZ R34, R0.reuse, R102 ;  /* 0x0000006600227220 */ /* 0x040fe20000410000 */
[C---:B------:R-:W-:Y:S01]  /*bc60*/  FMUL.FTZ R35, R0.reuse, R103 ;  /* 0x0000006700237220 */ /* 0x040fe20000410000 */
[C---:B------:R-:W-:Y:S01]  /*bc70*/  FMUL.FTZ R38, R0.reuse, R38 ;  /* 0x0000002600267220 */ /* 0x040fe20000410000 */
[----:B------:R-:W-:Y:S01]  /*bc80*/  FMUL.FTZ R39, R0, R39 ;  /* 0x0000002700277220 */ /* 0x000fe20000410000 */
[----:B------:R-:W1:Y:S02]  /*bc90*/  LDSM.16.MT88.4 R100, [R188+0xe000] ;  /* 0x00e00000bc64783b */ /* 0x000e640000004200 */
[----:B------:R-:W-:Y:S02]  /*bca0*/  MUFU.EX2 R174, R174 ;  /* 0x000000ae00ae7308 */ /* 0x000fe40000000800 */
[----:B------:R-:W-:Y:S01]  /*bcb0*/  LOP3.LUT R128, R145, UR27, R142, 0x96, !PT ;  /* 0x0000001b91807c12 */ /* 0x000fe2000f8e968e */
        /* <DEDUP_REMOVED lines=12> */
[C---:B------:R-:W-:Y:S01]  /*bd80*/  FMUL.FTZ R46, R0.reuse, R46 ;  /* 0x0000002e002e7220 */ /* 0x040fe20000410000 */
[----:B------:R-:W-:Y:S03]  /*bd90*/  FMUL.FTZ R47, R0, R47 ;  /* 0x0000002f002f7220 */ /* 0x000fe60000410000 */
[C---:B------:R-:W-:Y:S01]  /*bda0*/  FMUL.FTZ R48, R2.reuse, R48 ;  /* 0x0000003002307220 */ /* 0x040fe20000410000 */
[----:B------:R-:W-:Y:S01]  /*bdb0*/  FMUL.FTZ R49, R2, R49 ;  /* 0x0000003102317220 */ /* 0x000fe20000410000 */
[C---:B------:R-:W-:Y:S01]  /*bdc0*/  FMUL.FTZ R50, R0.reuse, R50 ;  /* 0x0000003200327220 */ /* 0x040fe20000410000 */
[----:B------:R-:W-:Y:S01]  /*bdd0*/  FMUL.FTZ R51, R0, R51 ;  /* 0x0000003300337220 */ /* 0x000fe20000410000 */
[C---:B----4-:R-:W-:Y:S01]  /*bde0*/  HMMA.16816.F32.BF16 R44, R136.reuse, R104, R44 ;  /* 0x00000068882c723c */ /* 0x050fe2000004182c */
[----:B------:R-:W-:Y:S02]  /*bdf0*/  MUFU.EX2 R234, R234 ;  /* 0x000000ea00ea7308 */ /* 0x000fe40000000800 */
[C---:B------:R-:W-:Y:S01]  /*be00*/  FMUL.FTZ R52, R2.reuse, R52 ;  /* 0x0000003402347220 */ /* 0x040fe20000410000 */
[----:B------:R-:W-:Y:S01]  /*be10*/  FMUL.FTZ R53, R2, R53 ;  /* 0x0000003502357220 */ /* 0x000fe20000410000 */
[C---:B------:R-:W-:Y:S01]  /*be20*/  FMUL.FTZ R54, R0.reuse, R54 ;  /* 0x0000003600367220 */ /* 0x040fe20000410000 */
[C---:B------:R-:W-:Y:S01]  /*be30*/  HMMA.16816.F32.BF16 R48, R136.reuse, R106, R48 ;  /* 0x0000006a8830723c */ /* 0x040fe20000041830 */
[----:B------:R-:W2:Y:S04]  /*be40*/  LDSM.16.MT88.4 R104, [R190+0x10000] ;  /* 0x01000000be68783b */ /* 0x000ea80000004200 */
[----:B------:R-:W-:Y:S01]  /*be50*/  MUFU.EX2 R168, R168 ;  /* 0x000000a800a87308 */ /* 0x000fe20000000800 */
[----:B------:R-:W-:Y:S01]  /*be60*/  FMUL.FTZ R55, R0, R55 ;  /* 0x0000003700377220 */ /* 0x000fe20000410000 */
[C---:B------:R-:W-:Y:S01]  /*be70*/  FMUL.FTZ R56, R2.reuse, R56 ;  /* 0x0000003802387220 */ /* 0x040fe20000410000 */
[----:B------:R-:W-:Y:S03]  /*be80*/  FMUL.FTZ R57, R2, R57 ;  /* 0x0000003902397220 */ /* 0x000fe60000410000 */
[C---:B------:R-:W-:Y:S01]  /*be90*/  FMUL.FTZ R58, R0.reuse, R58 ;  /* 0x0000003a003a7220 */ /* 0x040fe20000410000 */
[----:B------:R-:W-:Y:S01]  /*bea0*/  FMUL.FTZ R59, R0, R59 ;  /* 0x0000003b003b7220 */ /* 0x000fe20000410000 */
[C---:B---3--:R-:W-:Y:S02]  /*beb0*/  HMMA.16816.F32.BF16 R52, R136.reuse, R108, R52 ;  /* 0x0000006c8834723c */ /* 0x048fe40000041834 */
[----:B------:R-:W-:Y:S01]  /*bec0*/  MUFU.EX2 R233, R233 ;  /* 0x000000e900e97308 */ /* 0x000fe20000000800 */
[C---:B------:R-:W-:Y:S01]  /*bed0*/  FMUL.FTZ R60, R2.reuse, R60 ;  /* 0x0000003c023c7220 */ /* 0x040fe20000410000 */
[----:B------:R-:W-:Y:S01]  /*bee0*/  FMUL.FTZ R61, R2, R61 ;  /* 0x0000003d023d7220 */ /* 0x000fe20000410000 */
[C---:B------:R-:W-:Y:S01]  /*bef0*/  FMUL.FTZ R62, R0.reuse, R62 ;  /* 0x0000003e003e7220 */ /* 0x040fe20000410000 */
[C---:B------:R-:W-:Y:S06]  /*bf00*/  HMMA.16816.F32.BF16 R56, R136.reuse, R110, R56 ;  /* 0x0000006e8838723c */ /* 0x040fec0000041838 */
[----:B------:R-:W3:Y:S01]  /*bf10*/  MUFU.EX2 R173, R173 ;  /* 0x000000ad00ad7308 */ /* 0x000ee20000000800 */
[----:B------:R-:W-:Y:S01]  /*bf20*/  FMUL.FTZ R63, R0, R63 ;  /* 0x0000003f003f7220 */ /* 0x000fe20000410000 */
[C---:B------:R-:W-:Y:S03]  /*bf30*/  FMUL.FTZ R64, R2.reuse, R64 ;  /* 0x0000004002407220 */ /* 0x040fe60000410000 */
[----:B------:R-:W-:Y:S01]  /*bf40*/  FMUL.FTZ R65, R2, R65 ;  /* 0x0000004102417220 */ /* 0x000fe20000410000 */
[C---:B------:R-:W-:Y:S01]  /*bf50*/  FMUL.FTZ R66, R0.reuse, R66 ;  /* 0x0000004200427220 */ /* 0x040fe20000410000 */
[----:B------:R-:W-:Y:S01]  /*bf60*/  FMUL.FTZ R67, R0, R67 ;  /* 0x0000004300437220 */ /* 0x000fe20000410000 */
[C---:B-1----:R-:W-:Y:S02]  /*bf70*/  HMMA.16816.F32.BF16 R60, R136.reuse, R100, R60 ;  /* 0x00000064883c723c */ /* 0x042fe4000004183c */
[----:B------:R-:W-:Y:S01]  /*bf80*/  MUFU.EX2 R230, R230 ;  /* 0x000000e600e67308 */ /* 0x000fe20000000800 */
[C---:B------:R-:W-:Y:S01]  /*bf90*/  FMUL.FTZ R68, R2.reuse, R68 ;  /* 0x0000004402447220 */ /* 0x040fe20000410000 */
[----:B------:R-:W-:Y:S01]  /*bfa0*/  FMUL.FTZ R69, R2, R69 ;  /* 0x0000004502457220 */ /* 0x000fe20000410000 */
[C---:B------:R-:W-:Y:S01]  /*bfb0*/  FMUL.FTZ R70, R0.reuse, R70 ;  /* 0x0000004600467220 */ /* 0x040fe20000410000 */
[C---:B------:R-:W-:Y:S01]  /*bfc0*/  HMMA.16816.F32.BF16 R64, R136.reuse, R102, R64 ;  /* 0x000000668840723c */ /* 0x040fe20000041840 */
[----:B------:R-:W1:Y:S05]  /*bfd0*/  LDSM.16.MT88.4 R100, [R189+0x10000] ;  /* 0x01000000bd64783b */ /* 0x000e6a0000004200 */
[----:B------:R-:W-:Y:S01]  /*bfe0*/  MUFU.EX2 R227, R227 ;  /* 0x000000e300e37308 */ /* 0x000fe20000000800 */
[----:B------:R-:W-:Y:S01]  /*bff0*/  FMUL.FTZ R71, R0, R71 ;  /* 0x0000004700477220 */ /* 0x000fe20000410000 */
[C---:B------:R-:W-:Y:S03]  /*c000*/  FMUL.FTZ R72, R2.reuse, R72 ;  /* 0x0000004802487220 */ /* 0x040fe60000410000 */
[----:B------:R-:W-:Y:S01]  /*c010*/  FMUL.FTZ R73, R2, R73 ;  /* 0x0000004902497220 */ /* 0x000fe20000410000 */
[C---:B------:R-:W-:Y:S01]  /*c020*/  FMUL.FTZ R74, R0.reuse, R74 ;  /* 0x0000004a004a7220 */ /* 0x040fe20000410000 */
[----:B------:R-:W-:Y:S01]  /*c030*/  FMUL.FTZ R75, R0, R75 ;  /* 0x0000004b004b7220 */ /* 0x000fe20000410000 */
[C---:B------:R-:W-:Y:S02]  /*c040*/  HMMA.16816.F32.BF16 R68, R136.reuse, R112, R68 ;  /* 0x000000708844723c */ /* 0x040fe40000041844 */
[----:B------:R-:W4:Y:S01]  /*c050*/  MUFU.EX2 R242, R242 ;  /* 0x000000f200f27308 */ /* 0x000f220000000800 */
[C---:B------:R-:W-:Y:S01]  /*c060*/  FMUL.FTZ R76, R2.reuse, R76 ;  /* 0x0000004c024c7220 */ /* 0x040fe20000410000 */
[----:B------:R-:W-:Y:S01]  /*c070*/  FMUL.FTZ R77, R2, R77 ;  /* 0x0000004d024d7220 */ /* 0x000fe20000410000 */
[C---:B------:R-:W-:Y:S01]  /*c080*/  FMUL.FTZ R78, R0.reuse, R78 ;  /* 0x0000004e004e7220 */ /* 0x040fe20000410000 */
[C---:B------:R-:W-:Y:S01]  /*c090*/  HMMA.16816.F32.BF16 R72, R136.reuse, R114, R72 ;  /* 0x000000728848723c */ /* 0x040fe20000041848 */
[----:B------:R-:W-:Y:S05]  /*c0a0*/  LDSM.16.MT88.4 R112, [R192+0xc800] ;  /* 0x00c80000c070783b */ /* 0x000fea0000004200 */
[----:B------:R-:W-:Y:S01]  /*c0b0*/  MUFU.EX2 R229, R229 ;  /* 0x000000e500e57308 */ /* 0x000fe20000000800 */
[----:B------:R-:W-:Y:S01]  /*c0c0*/  FMUL.FTZ R79, R0, R79 ;  /* 0x0000004f004f7220 */ /* 0x000fe20000410000 */
[----:B------:R-:W-:Y:S03]  /*c0d0*/  LOP3.LUT R110, R144, 0xff, RZ, 0xc0, !PT ;  /* 0x000000ff906e7812 */ /* 0x000fe600078ec0ff */
[C---:B------:R-:W-:Y:S01]  /*c0e0*/  FMUL.FTZ R80, R2.reuse, R80 ;  /* 0x0000005002507220 */ /* 0x040fe20000410000 */
[--C-:B------:R-:W-:Y:S01]  /*c0f0*/  SHF.R.U32.HI R116, RZ, 0x18, R144.reuse ;  /* 0x00000018ff747819 */ /* 0x100fe20000011690 */
[----:B------:R-:W-:Y:S01]  /*c100*/  FMUL.FTZ R81, R2, R81 ;  /* 0x0000005102517220 */ /* 0x000fe20000410000 */
[C---:B--2---:R-:W-:Y:S02]  /*c110*/  HMMA.16816.F32.BF16 R76, R136.reuse, R104, R76 ;  /* 0x00000068884c723c */ /* 0x044fe4000004184c */
[----:B------:R-:W2:Y:S01]  /*c120*/  MUFU.EX2 R238, R238 ;  /* 0x000000ee00ee7308 */ /* 0x000ea20000000800 */
[C---:B------:R-:W-:Y:S01]  /*c130*/  FMUL.FTZ R82, R0.reuse, R82 ;  /* 0x0000005200527220 */ /* 0x040fe20000410000 */
[----:B------:R-:W-:Y:S01]  /*c140*/  FMUL.FTZ R83, R0, R83 ;  /* 0x0000005300537220 */ /* 0x000fe20000410000 */
[----:B------:R-:W-:Y:S01]  /*c150*/  LOP3.LUT R108, R128, 0xff, RZ, 0xc0, !PT ;  /* 0x000000ff806c7812 */ /* 0x000fe200078ec0ff */
[----:B------:R-:W-:Y:S01]  /*c160*/  FMUL.FTZ R84, R2, R84 ;  /* 0x0000005402547220 */ /* 0x000fe20000410000 */
[----:B------:R-:W-:Y:S01]  /*c170*/  LOP3.LUT R105, R144, 0xffff, RZ, 0xc0, !PT ;  /* 0x0000ffff90697812 */ /* 0x000fe200078ec0ff */
[----:B------:R-:W-:Y:S04]  /*c180*/  FMUL.FTZ R85, R2, R85 ;  /* 0x0000005502557220 */ /* 0x000fe80000410000 */
[----:B------:R-:W-:Y:S01]  /*c190*/  MUFU.EX2 R228, R228 ;  /* 0x000000e400e47308 */ /* 0x000fe20000000800 */
[C---:B------:R-:W-:Y:S03]  /*c1a0*/  HMMA.16816.F32.BF16 R80, R136.reuse, R106, R80 ;  /* 0x0000006a8850723c */ /* 0x040fe60000041850 */
[----:B------:R-:W-:Y:S01]  /*c1b0*/  SHF.R.U32.HI R105, RZ, 0x8, R105 ;  /* 0x00000008ff697819 */ /* 0x000fe20000011669 */
[C---:B------:R-:W-:Y:S01]  /*c1c0*/  FMUL.FTZ R86, R0.reuse, R86 ;  /* 0x0000005600567220 */ /* 0x040fe20000410000 */
[----:B------:R-:W-:Y:S01]  /*c1d0*/  SHF.R.U32.HI R104, RZ, 0x10, R144 ;  /* 0x00000010ff687819 */ /* 0x000fe20000011690 */
[----:B------:R-:W-:Y:S01]  /*c1e0*/  FMUL.FTZ R87, R0, R87 ;  /* 0x0000005700577220 */ /* 0x000fe20000410000 */
[----:B------:R-:W-:Y:S01]  /*c1f0*/  PRMT R110, R110, 0x5410, R105 ;  /* 0x000054106e6e7816 */ /* 0x000fe20000000069 */
[----:B------:R-:W-:Y:S01]  /*c200*/  FMUL.FTZ R88, R2, R88 ;  /* 0x0000005802587220 */ /* 0x000fe20000410000 */
[----:B------:R-:W-:Y:S01]  /*c210*/  LDSM.16.MT88.4 R144, [R189+0xf000] ;  /* 0x00f00000bd90783b */ /* 0x000fe20000004200 */
[----:B------:R-:W5:Y:S01]  /*c220*/  MUFU.EX2 R235, R235 ;  /* 0x000000eb00eb7308 */ /* 0x000f620000000800 */
[----:B------:R-:W-:Y:S01]  /*c230*/  LOP3.LUT R105, R128, 0xffff, RZ, 0xc0, !PT ;  /* 0x0000ffff80697812 */ /* 0x000fe200078ec0ff */
[----:B------:R-:W-:Y:S01]  /*c240*/  FMUL.FTZ R89, R2, R89 ;  /* 0x0000005902597220 */ /* 0x000fe20000410000 */
[C---:B-1----:R-:W-:Y:S03]  /*c250*/  HMMA.16816.F32.BF16 R84, R136.reuse, R100, R84 ;  /* 0x000000648854723c */ /* 0x042fe60000041854 */
[----:B------:R-:W-:Y:S01]  /*c260*/  SHF.R.U32.HI R105, RZ, 0x8, R105 ;  /* 0x00000008ff697819 */ /* 0x000fe20000011669 */
[----:B------:R-:W-:Y:S01]  /*c270*/  FMUL.FTZ R90, R0, R90 ;  /* 0x0000005a005a7220 */ /* 0x000fe20000410000 */
[----:B------:R-:W-:Y:S01]  /*c280*/  LOP3.LUT R109, R104, 0xff, RZ, 0xc0, !PT ;  /* 0x000000ff686d7812 */ /* 0x000fe200078ec0ff */
[----:B------:R-:W-:Y:S01]  /*c290*/  FMUL.FTZ R91, R0, R91 ;  /* 0x0000005b005b7220 */ /* 0x000fe20000410000 */
[----:B------:R-:W-:Y:S01]  /*c2a0*/  PRMT R108, R108, 0x5410, R105 ;  /* 0x000054106c6c7816 */ /* 0x000fe20000000069 */
[C---:B------:R-:W-:Y:S01]  /*c2b0*/  FMUL.FTZ R92, R2.reuse, R92 ;  /* 0x0000005c025c7220 */ /* 0x040fe20000410000 */
[----:B------:R-:W1:Y:S01]  /*c2c0*/  LDSM.16.MT88.4 R104, [R188+0x10000] ;  /* 0x01000000bc68783b */ /* 0x000e620000004200 */
[----:B------:R-:W-:Y:S01]  /*c2d0*/  MUFU.EX2 R224, R224 ;  /* 0x000000e000e07308 */ /* 0x000fe20000000800 */
[----:B------:R-:W-:Y:S01]  /*c2e0*/  PRMT R116, R109, 0x5410, R116 ;  /* 0x000054106d747816 */ /* 0x000fe20000000074 */
[----:B------:R-:W-:Y:S01]  /*c2f0*/  FMUL.FTZ R93, R2, R93 ;  /* 0x0000005d025d7220 */ /* 0x000fe20000410000 */
[C---:B------:R-:W-:Y:S03]  /*c300*/  HMMA.16816.F32.BF16 R88, R136.reuse, R102, R88 ;  /* 0x000000668858723c */ /* 0x040fe60000041858 */
[--C-:B------:R-:W-:Y:S01]  /*c310*/  HSET2.LE.AND R111, R116, R211.reuse, PT ;  /* 0x000000d3746f7233 */ /* 0x100fe20003803000 */
[C---:B------:R-:W-:Y:S01]  /*c320*/  FMUL.FTZ R94, R0.reuse, R94 ;  /* 0x0000005e005e7220 */ /* 0x040fe20000410000 */
[----:B------:R-:W4:Y:S01]  /*c330*/  LDSM.16.MT88.4 R116, [R190+0xc800] ;  /* 0x00c80000be74783b */ /* 0x000f220000004200 */
[--C-:B------:R-:W-:Y:S01]  /*c340*/  SHF.R.U32.HI R109, RZ, 0x10, R128.reuse ;  /* 0x00000010ff6d7819 */ /* 0x100fe20000011680 */
[----:B------:R-:W-:Y:S01]  /*c350*/  FMUL.FTZ R95, R0, R95 ;  /* 0x0000005f005f7220 */ /* 0x000fe20000410000 */
[----:B------:R-:W-:Y:S01]  /*c360*/  SHF.R.U32.HI R128, RZ, 0x18, R128 ;  /* 0x00000018ff807819 */ /* 0x000fe20000011680 */
[----:B------:R-:W5:Y:S02]  /*c370*/  MUFU.EX2 R237, R237 ;  /* 0x000000ed00ed7308 */ /* 0x000f640000000800 */
[----:B------:R-:W-:Y:S01]  /*c380*/  LOP3.LUT R109, R109, 0xff, RZ, 0xc0, !PT ;  /* 0x000000ff6d6d7812 */ /* 0x000fe200078ec0ff */
[C---:B------:R-:W-:Y:S01]  /*c390*/  FMUL.FTZ R96, R2.reuse, R96 ;  /* 0x0000006002607220 */ /* 0x040fe20000410000 */
[--C-:B------:R-:W-:Y:S01]  /*c3a0*/  HSET2.LE.AND R110, R110, R211.reuse, PT ;  /* 0x000000d36e6e7233 */ /* 0x100fe20003803000 */
[----:B------:R-:W-:Y:S01]  /*c3b0*/  FMUL.FTZ R97, R2, R97 ;  /* 0x0000006102617220 */ /* 0x000fe20000410000 */
[----:B------:R-:W-:Y:S01]  /*c3c0*/  PRMT R128, R109, 0x5410, R128 ;  /* 0x000054106d807816 */ /* 0x000fe20000000080 */
[C---:B------:R-:W-:Y:S01]  /*c3d0*/  FMUL.FTZ R98, R0.reuse, R98 ;  /* 0x0000006200627220 */ /* 0x040fe20000410000 */
[----:B---3--:R-:W-:Y:S01]  /*c3e0*/  F2FP.BF16.F32.PACK_AB R109, R173, R168 ;  /* 0x000000a8ad6d723e */ /* 0x008fe200000010ff */
[----:B------:R-:W-:Y:S01]  /*c3f0*/  FMUL.FTZ R99, R0, R99 ;  /* 0x0000006300637220 */ /* 0x000fe20000410000 */
[----:B------:R-:W-:Y:S01]  /*c400*/  F2FP.BF16.F32.PACK_AB R100, R175, R170 ;  /* 0x000000aaaf64723e */ /* 0x000fe200000010ff */
[----:B------:R-:W3:Y:S01]  /*c410*/  MUFU.EX2 R216, R216 ;  /* 0x000000d800d87308 */ /* 0x000ee20000000800 */
[----:B------:R-:W-:Y:S01]  /*c420*/  LOP3.LUT R110, R110, R109, RZ, 0xc0, !PT ;  /* 0x0000006d6e6e7212 */ /* 0x000fe200078ec0ff */
[----:B------:R-:W-:Y:S01]  /*c430*/  FFMA.FTZ R171, R2, R217, R171 ;  /* 0x000000d902ab7223 */ /* 0x000fe200000100ab */
[----:B------:R-:W-:Y:S01]  /*c440*/  F2FP.BF16.F32.PACK_AB R101, R172, R223 ;  /* 0x000000dfac65723e */ /* 0x000fe200000010ff */
[----:B------:R-:W-:Y:S01]  /*c450*/  FFMA.FTZ R169, R0, R215, R169 ;  /* 0x000000d700a97223 */ /* 0x000fe200000100a9 */
[----:B------:R-:W-:Y:S01]  /*c460*/  LOP3.LUT R111, R111, R100, RZ, 0xc0, !PT ;  /* 0x000000646f6f7212 */ /* 0x000fe200078ec0ff */
[----:B------:R-:W-:Y:S01]  /*c470*/  FADD.FTZ R166, R166, R171 ;  /* 0x000000aba6a67221 */ /* 0x000fe20000010000 */
[--C-:B------:R-:W-:Y:S03]  /*c480*/  HSET2.LE.AND R108, R108, R211.reuse, PT ;  /* 0x000000d36c6c7233 */ /* 0x100fe60003803000 */
[----:B------:R-:W3:Y:S01]  /*c490*/  MUFU.EX2 R214, R214 ;  /* 0x000000d600d67308 */ /* 0x000ee20000000800 */
[--C-:B------:R-:W-:Y:S01]  /*c4a0*/  HSET2.LE.AND R109, R128, R211.reuse, PT ;  /* 0x000000d3806d7233 */ /* 0x100fe20003803000 */
[----:B------:R-:W-:Y:S01]  /*c4b0*/  FADD.FTZ R0, R167, R169 ;  /* 0x000000a9a7007221 */ /* 0x000fe20000010000 */
[----:B------:R-:W-:Y:S01]  /*c4c0*/  F2FP.BF16.F32.PACK_AB R128, R225, R174 ;  /* 0x000000aee180723e */ /* 0x000fe200000010ff */
[----:B------:R-:W-:Y:S01]  /*c4d0*/  FADD.FTZ R165, R165, R166 ;  /* 0x000000a6a5a57221 */ /* 0x000fe20000010000 */
[----:B------:R-:W-:Y:S01]  /*c4e0*/  LOP3.LUT R108, R108, R101, RZ, 0xc0, !PT ;  /* 0x000000656c6c7212 */ /* 0x000fe200078ec0ff */
[----:B------:R-:W-:Y:S01]  /*c4f0*/  FADD.FTZ R135, R135, R0 ;  /* 0x0000000087877221 */ /* 0x000fe20000010000 */
[----:B------:R-:W2:Y:S01]  /*c500*/  LDSM.16.MT88.4 R100, [R192+0xe800] ;  /* 0x00e80000c064783b */ /* 0x000ea20000004200 */
[C---:B-1----:R-:W-:Y:S03]  /*c510*/  HMMA.16816.F32.BF16 R92, R136.reuse, R104, R92 ;  /* 0x00000068885c723c */ /* 0x042fe6000004185c */
[----:B------:R-:W-:Y:S01]  /*c520*/  LOP3.LUT R109, R109, R128, RZ, 0xc0, !PT ;  /* 0x000000806d6d7212 */ /* 0x000fe200078ec0ff */
[----:B------:R-:W-:Y:S01]  /*c530*/  FADD.FTZ R164, R164, R165 ;  /* 0x000000a5a4a47221 */ /* 0x000fe20000010000 */
[----:B------:R-:W-:Y:S01]  /*c540*/  MOV R2, R3 ;  /* 0x0000000300027202 */ /* 0x000fe20000000f00 */
[----:B------:R-:W-:Y:S01]  /*c550*/  HMMA.16816.F32.BF16 R96, R136, R106, R96 ;  /* 0x0000006a8860723c */ /* 0x000fe20000041860 */
[----:B------:R-:W1:Y:S04]  /*c560*/  LDSM.16.MT88.4 R104, [R190+0xe800] ;  /* 0x00e80000be68783b */ /* 0x000e680000004200 */
[----:B------:R-:W-:Y:S01]  /*c570*/  FADD.FTZ R135, R134, R135 ;  /* 0x0000008786877221 */ /* 0x000fe20000010000 */
[C---:B------:R-:W-:Y:S03]  /*c580*/  HMMA.16816.F32.BF16 R4, R108.reuse, R112, R4 ;  /* 0x000000706c04723c */ /* 0x040fe60000041804 */
[----:B------:R-:W-:Y:S02]  /*c590*/  LDSM.16.MT88.4 R128, [R188+0xd000] ;  /* 0x00d00000bc80783b */ /* 0x000fe40000004200 */
[----:B------:R-:W-:Y:S01]  /*c5a0*/  FADD.FTZ R223, R223, R164 ;  /* 0x000000a4dfdf7221 */ /* 0x000fe20000010000 */
[C---:B------:R-:W-:Y:S05]  /*c5b0*/  HMMA.16816.F32.BF16 R8, R108.reuse, R114, R8 ;  /* 0x000000726c08723c */ /* 0x040fea0000041808 */
[----:B------:R-:W5:Y:S01]  /*c5c0*/  LDSM.16.MT88.4 R112, [R189+0xe800] ;  /* 0x00e80000bd70783b */ /* 0x000f620000004200 */
[C---:B----4-:R-:W-:Y:S05]  /*c5d0*/  HMMA.16816.F32.BF16 R12, R108.reuse, R116, R12 ;  /* 0x000000746c0c723c */ /* 0x050fea000004180c */
[----:B------:R-:W-:Y:S01]  /*c5e0*/  FADD.FTZ R174, R174, R135 ;  /* 0x00000087aeae7221 */ /* 0x000fe20000010000 */
[C---:B------:R-:W-:Y:S01]  /*c5f0*/  HMMA.16816.F32.BF16 R16, R108.reuse, R118, R16 ;  /* 0x000000766c10723c */ /* 0x040fe20000041810 */
[----:B------:R-:W4:Y:S04]  /*c600*/  LDSM.16.MT88.4 R116, [R188+0xe800] ;  /* 0x00e80000bc74783b */ /* 0x000f280000004200 */
[----:B------:R-:W-:Y:S01]  /*c610*/  FADD.FTZ R223, R172, R223 ;  /* 0x000000dfacdf7221 */ /* 0x000fe20000010000 */
[C---:B------:R-:W-:Y:S05]  /*c620*/  HMMA.16816.F32.BF16 R20, R108.reuse, R120, R20 ;  /* 0x000000786c14723c */ /* 0x040fea0000041814 */
[----:B------:R-:W-:Y:S01]  /*c630*/  FADD.FTZ R225, R225, R174 ;  /* 0x000000aee1e17221 */ /* 0x000fe20000010000 */
[C---:B------:R-:W-:Y:S01]  /*c640*/  HMMA.16816.F32.BF16 R24, R108.reuse, R122, R24 ;  /* 0x0000007a6c18723c */ /* 0x040fe20000041818 */
[----:B------:R-:W-:Y:S01]  /*c650*/  MOV R121, UR32 ;  /* 0x0000002000797c02 */ /* 0x000fe20008000f00 */
[----:B------:R-:W-:Y:S03]  /*c660*/  UMOV UR32, UR38 ;  /* 0x0000002600207c82 */ /* 0x000fe60008000000 */
[----:B------:R-:W-:Y:S01]  /*c670*/  LOP3.LUT R121, R221, UR31, R121, 0x96, !PT ;  /* 0x0000001fdd797c12 */ /* 0x000fe2000f8e9679 */
[C---:B------:R-:W-:Y:S05]  /*c680*/  HMMA.16816.F32.BF16 R28, R108.reuse, R124, R28 ;  /* 0x0000007c6c1c723c */ /* 0x040fea000004181c */
[----:B------:R-:W-:Y:S01]  /*c690*/  FADD.FTZ R168, R168, R223 ;  /* 0x000000dfa8a87221 */ /* 0x000fe20000010000 */
[C---:B------:R-:W-:Y:S05]  /*c6a0*/  HMMA.16816.F32.BF16 R32, R108.reuse, R126, R32 ;  /* 0x0000007e6c20723c */ /* 0x040fea0000041820 */
[----:B------:R-:W-:Y:S01]  /*c6b0*/  IMAD.WIDE.U32 R124, R121, -0x326172a9, RZ ;  /* 0xcd9e8d57797c7825 */ /* 0x000fe200078e00ff */
[C---:B--2---:R-:W-:Y:S01]  /*c6c0*/  HMMA.16816.F32.BF16 R36, R108.reuse, R100, R36 ;  /* 0x000000646c24723c */ /* 0x044fe20000041824 */
[----:B------:R-:W2:Y:S04]  /*c6d0*/  LDSM.16.MT88.4 R120, [R192+0x10800] ;  /* 0x01080000c078783b */ /* 0x000ea80000004200 */
[----:B------:R-:W-:Y:S01]  /*c6e0*/  LOP3.LUT R124, R141, UR18, R124, 0x96, !PT ;  /* 0x000000128d7c7c12 */ /* 0x000fe2000f8e967c */
[C---:B------:R-:W-:Y:S05]  /*c6f0*/  HMMA.16816.F32.BF16 R40, R108.reuse, R102, R40 ;  /* 0x000000666c28723c */ /* 0x040fea0000041828 */
[----:B------:R-:W-:Y:S01]  /*c700*/  LOP3.LUT R100, R125, UR20, R218, 0x96, !PT ;  /* 0x000000147d647c12 */ /* 0x000fe2000f8e96da */
[C---:B-1----:R-:W-:Y:S05]  /*c710*/  HMMA.16816.F32.BF16 R44, R108.reuse, R104, R44 ;  /* 0x000000686c2c723c */ /* 0x042fea000004182c */
[----:B------:R-:W-:Y:S01]  /*c720*/  IMAD.WIDE.U32 R124, R124, -0x2daee0ad, RZ ;  /* 0xd2511f537c7c7825 */ /* 0x000fe200078e00ff */
[C---:B------:R-:W-:Y:S01]  /*c730*/  HMMA.16816.F32.BF16 R48, R108.reuse, R106, R48 ;  /* 0x0000006a6c30723c */ /* 0x040fe20000041830 */
[----:B------:R-:W-:Y:S04]  /*c740*/  LDSM.16.MT88.4 R104, [R189+0x10800] ;  /* 0x01080000bd68783b */ /* 0x000fe80000004200 */
[----:B------:R-:W-:Y:S01]  /*c750*/  IMAD.WIDE.U32 R156, R100, -0x2daee0ad, RZ ;  /* 0xd2511f53649c7825 */ /* 0x000fe200078e00ff */
[C---:B-----5:R-:W-:Y:S05]  /*c760*/  HMMA.16816.F32.BF16 R52, R108.reuse, R112, R52 ;  /* 0x000000706c34723c */ /* 0x060fea0000041834 */
[----:B------:R-:W-:Y:S01]  /*c770*/  LOP3.LUT R100, R157, UR17, R212, 0x96, !PT ;  /* 0x000000119d647c12 */ /* 0x000fe2000f8e96d4 */
[C---:B------:R-:W-:Y:S05]  /*c780*/  HMMA.16816.F32.BF16 R56, R108.reuse, R114, R56 ;  /* 0x000000726c38723c */ /* 0x040fea0000041838 */
[----:B------:R-:W-:Y:S01]  /*c790*/  LOP3.LUT R156, R125, UR15, R156, 0x96, !PT ;  /* 0x0000000f7d9c7c12 */ /* 0x000fe2000f8e969c */
[C---:B----4-:R-:W-:Y:S05]  /*c7a0*/  HMMA.16816.F32.BF16 R60, R108.reuse, R116, R60 ;  /* 0x000000746c3c723c */ /* 0x050fea000004183c */
[----:B------:R-:W-:Y:S01]  /*c7b0*/  IMAD.WIDE.U32 R158, R100, -0x326172a9, RZ ;  /* 0xcd9e8d57649e7825 */ /* 0x000fe200078e00ff */
[C---:B------:R-:W-:Y:S01]  /*c7c0*/  HMMA.16816.F32.BF16 R64, R108.reuse, R118, R64 ;  /* 0x000000766c40723c */ /* 0x040fe20000041840 */
[----:B------:R-:W1:Y:S04]  /*c7d0*/  LDSM.16.MT88.4 R100, [R190+0x10800] ;  /* 0x01080000be64783b */ /* 0x000e680000004200 */
[----:B------:R-:W-:Y:S01]  /*c7e0*/  IMAD.WIDE.U32 R156, R156, -0x326172a9, RZ ;  /* 0xcd9e8d579c9c7825 */ /* 0x000fe200078e00ff */
[C---:B--2---:R-:W-:Y:S03]  /*c7f0*/  HMMA.16816.F32.BF16 R68, R108.reuse, R120, R68 ;  /* 0x000000786c44723c */ /* 0x044fe60000041844 */
[----:B------:R-:W-:Y:S02]  /*c800*/  LDSM.16.MT88.4 R116, [R192+0xd000] ;  /* 0x00d00000c074783b */ /* 0x000fe40000004200 */
[----:B------:R-:W-:Y:S01]  /*c810*/  LOP3.LUT R140, R159, UR16, R140, 0x96, !PT ;  /* 0x000000109f8c7c12 */ /* 0x000fe2000f8e968c */
[C---:B------:R-:W-:Y:S05]  /*c820*/  HMMA.16816.F32.BF16 R72, R108.reuse, R122, R72 ;  /* 0x0000007a6c48723c */ /* 0x040fea0000041848 */
[----:B------:R-:W-:Y:S01]  /*c830*/  LOP3.LUT R158, R157, UR14, R158, 0x96, !PT ;  /* 0x0000000e9d9e7c12 */ /* 0x000fe2000f8e969e */
[----:B------:R-:W-:Y:S01]  /*c840*/  IMAD.WIDE.U32 R140, R140, -0x2daee0ad, RZ ;  /* 0xd2511f538c8c7825 */ /* 0x000fe200078e00ff */
[----:B------:R-:W-:Y:S04]  /*c850*/  LDSM.16.MT88.4 R120, [R190+0xd000] ;  /* 0x00d00000be78783b */ /* 0x000fe80000004200 */
[----:B------:R-:W-:Y:S01]  /*c860*/  IMAD.WIDE.U32 R158, R158, -0x2daee0ad, RZ ;  /* 0xd2511f539e9e7825 */ /* 0x000fe200078e00ff */
[----:B------:R-:W-:Y:S03]  /*c870*/  LOP3.LUT R160, R141, UR13, R124, 0x96, !PT ;  /* 0x0000000d8da07c12 */ /* 0x000fe6000f8e967c */
[----:B------:R-:W-:Y:S01]  /*c880*/  FADD.FTZ R0, R170, R225 ;  /* 0x000000e1aa007221 */ /* 0x000fe20000010000 */
[----:B------:R-:W-:Y:S01]  /*c890*/  LDSM.16.MT88.4 R124, [R189+0xd000] ;  /* 0x00d00000bd7c783b */ /* 0x000fe20000004200 */
[----:B------:R-:W-:Y:S01]  /*c8a0*/  LOP3.LUT R148, R159, UR12, R140, 0x96, !PT ;  /* 0x0000000c9f947c12 */ /* 0x000fe2000f8e968c */
[----:B------:R-:W-:Y:S04]  /*c8b0*/  IMAD.WIDE.U32 R160, R160, -0x326172a9, RZ ;  /* 0xcd9e8d57a0a07825 */ /* 0x000fe800078e00ff */
[----:B------:R-:W-:Y:S01]  /*c8c0*/  FADD.FTZ R168, R173, R168 ;  /* 0x000000a8ada87221 */ /* 0x000fe20000010000 */
[----:B------:R-:W-:Y:S01]  /*c8d0*/  FADD.FTZ R0, R175, R0 ;  /* 0x00000000af007221 */ /* 0x000fe20000010000 */
[----:B------:R-:W-:Y:S01]  /*c8e0*/  IMAD.WIDE.U32 R148, R148, -0x326172a9, RZ ;  /* 0xcd9e8d5794947825 */ /* 0x000fe200078e00ff */
[----:B------:R-:W-:Y:S01]  /*c8f0*/  LOP3.LUT R156, R161, UR26, R156, 0x96, !PT ;  /* 0x0000001aa19c7c12 */ /* 0x000fe2000f8e969c */
[----:B------:R-:W-:Y:S01]  /*c900*/  LDSM.16.MT88.4 R140, [R190+0xf000] ;  /* 0x00f00000be8c783b */ /* 0x000fe20000004200 */
[----:B------:R-:W-:Y:S03]  /*c910*/  LOP3.LUT R115, R148, 0xffff, RZ, 0xc0, !PT ;  /* 0x0000ffff94737812 */ /* 0x000fe600078ec0ff */
[----:B------:R-:W-:Y:S01]  /*c920*/  IMAD.WIDE.U32 R156, R156, -0x2daee0ad, RZ ;  /* 0xd2511f539c9c7825 */ /* 0x000fe200078e00ff */
[--C-:B------:R-:W-:Y:S01]  /*c930*/  SHF.R.U32.HI R136, RZ, 0x10, R148.reuse ;  /* 0x00000010ff887819 */ /* 0x100fe20000011694 */
[C---:B-1----:R-:W-:Y:S03]  /*c940*/  HMMA.16816.F32.BF16 R76, R108.reuse, R100, R76 ;  /* 0x000000646c4c723c */ /* 0x042fe6000004184c */
[----:B------:R-:W-:Y:S02]  /*c950*/  SHF.R.U32.HI R113, RZ, 0x18, R148 ;  /* 0x00000018ff717819 */ /* 0x000fe40000011694 */
[----:B------:R-:W-:Y:S01]  /*c960*/  SHF.R.U32.HI R115, RZ, 0x8, R115 ;  /* 0x00000008ff737819 */ /* 0x000fe20000011673 */
[C---:B------:R-:W-:Y:S05]  /*c970*/  HMMA.16816.F32.BF16 R80, R108.reuse, R102, R80 ;  /* 0x000000666c50723c */ /* 0x040fea0000041850 */
[----:B------:R-:W-:Y:S01]  /*c980*/  LOP3.LUT R138, R148, 0xff, RZ, 0xc0, !PT ;  /* 0x000000ff948a7812 */ /* 0x000fe200078ec0ff */
[C---:B------:R-:W-:Y:S05]  /*c990*/  HMMA.16816.F32.BF16 R84, R108.reuse, R104, R84 ;  /* 0x000000686c54723c */ /* 0x040fea0000041854 */
[----:B------:R-:W-:Y:S01]  /*c9a0*/  LOP3.LUT R136, R136, 0xff, RZ, 0xc0, !PT ;  /* 0x000000ff88887812 */ /* 0x000fe200078ec0ff */
[C---:B------:R-:W-:Y:S05]  /*c9b0*/  HMMA.16816.F32.BF16 R88, R108.reuse, R106, R88 ;  /* 0x0000006a6c58723c */ /* 0x040fea0000041858 */
[----:B------:R-:W-:Y:S02]  /*c9c0*/  PRMT R138, R138, 0x5410, R115 ;  /* 0x000054108a8a7816 */ /* 0x000fe40000000073 */
[----:B------:R-:W-:Y:S02]  /*c9d0*/  PRMT R136, R136, 0x5410, R113 ;  /* 0x0000541088887816 */ /* 0x000fe40000000071 */
[----:B------:R-:W1:Y:S02]  /*c9e0*/  LDSM.16.MT88.4 R112, [R188+0x10800] ;  /* 0x01080000bc70783b */ /* 0x000e640000004200 */
[----:B------:R-:W-:Y:S02]  /*c9f0*/  LOP3.LUT R148, R149, UR21, R160, 0x96, !PT ;  /* 0x0000001595947c12 */ /* 0x000fe4000f8e96a0 */
[--C-:B------:R-:W-:Y:S02]  /*ca00*/  HSET2.LE.AND R102, R138, R211.reuse, PT ;  /* 0x000000d38a667233 */ /* 0x100fe40003803000 */
[--C-:B------:R-:W-:Y:S02]  /*ca10*/  SHF.R.U32.HI R101, RZ, 0x10, R148.reuse ;  /* 0x00000010ff657819 */ /* 0x100fe40000011694 */
[C---:B------:R-:W-:Y:S01]  /*ca20*/  LOP3.LUT R137, R148.reuse, 0xffff, RZ, 0xc0, !PT ;  /* 0x0000ffff94897812 */ /* 0x040fe200078ec0ff */
[----:B------:R-:W-:Y:S01]  /*ca30*/  LDSM.16.MT88.4 R160, [R192+0x11800] ;  /* 0x01180000c0a0783b */ /* 0x000fe20000004200 */
[----:B------:R-:W-:Y:S02]  /*ca40*/  LOP3.LUT R150, R148, 0xff, RZ, 0xc0, !PT ;  /* 0x000000ff94967812 */ /* 0x000fe400078ec0ff */
[----:B------:R-:W-:Y:S02]  /*ca50*/  SHF.R.U32.HI R148, RZ, 0x18, R148 ;  /* 0x00000018ff947819 */ /* 0x000fe40000011694 */
[----:B------:R-:W-:Y:S02]  /*ca60*/  LOP3.LUT R101, R101, 0xff, RZ, 0xc0, !PT ;  /* 0x000000ff65657812 */ /* 0x000fe400078ec0ff */
[----:B------:R-:W-:Y:S02]  /*ca70*/  SHF.R.U32.HI R137, RZ, 0x8, R137 ;  /* 0x00000008ff897819 */ /* 0x000fe40000011689 */
[----:B------:R-:W-:Y:S02]  /*ca80*/  PRMT R148, R101, 0x5410, R148 ;  /* 0x0000541065947816 */ /* 0x000fe40000000094 */
[--C-:B------:R-:W-:Y:S02]  /*ca90*/  HSET2.LE.AND R103, R136, R211.reuse, PT ;  /* 0x000000d388677233 */ /* 0x100fe40003803000 */
[----:B------:R-:W-:Y:S02]  /*caa0*/  PRMT R150, R150, 0x5410, R137 ;  /* 0x0000541096967816 */ /* 0x000fe40000000089 */
[----:B------:R-:W-:Y:S01]  /*cab0*/  F2FP.BF16.F32.PACK_AB R101, R242, R227 ;  /* 0x000000e3f265723e */ /* 0x000fe200000010ff */
[----:B------:R-:W2:Y:S01]  /*cac0*/  LDSM.16.MT88.4 R136, [R192+0xf000] ;  /* 0x00f00000c088783b */ /* 0x000ea20000004200 */
[----:B------:R-:W-:Y:S02]  /*cad0*/  F2FP.BF16.F32.PACK_AB R100, R238, R229 ;  /* 0x000000e5ee64723e */ /* 0x000fe400000010ff */
[----:B------:R-:W-:Y:S02]  /*cae0*/  LOP3.LUT R102, R102, R101, RZ, 0xc0, !PT ;  /* 0x0000006566667212 */ /* 0x000fe400078ec0ff */
[----:B------:R-:W-:Y:S02]  /*caf0*/  LOP3.LUT R103, R103, R100, RZ, 0xc0, !PT ;  /* 0x0000006467677212 */ /* 0x000fe400078ec0ff */
[--C-:B------:R-:W-:Y:S02]  /*cb00*/  HSET2.LE.AND R100, R150, R211.reuse, PT ;  /* 0x000000d396647233 */ /* 0x100fe40003803000 */
[--C-:B------:R-:W-:Y:S02]  /*cb10*/  HSET2.LE.AND R101, R148, R211.reuse, PT ;  /* 0x000000d394657233 */ /* 0x100fe40003803000 */
[----:B------:R-:W4:Y:S01]  /*cb20*/  LDSM.16.MT88.4 R148, [R188+0xf000] ;  /* 0x00f00000bc94783b */ /* 0x000f220000004200 */
[----:B------:R-:W-:Y:S01]  /*cb30*/  F2FP.BF16.F32.PACK_AB R105, R234, R231 ;  /* 0x000000e7ea69723e */ /* 0x000fe200000010ff */
[----:B------:R-:W-:Y:S01]  /*cb40*/  FADD.FTZ R231, R231, R168 ;  /* 0x000000a8e7e77221 */ /* 0x000fe20000010000 */
[----:B------:R-:W-:Y:S01]  /*cb50*/  F2FP.BF16.F32.PACK_AB R104, R230, R233 ;  /* 0x000000e9e668723e */ /* 0x000fe200000010ff */
[C---:B-1----:R-:W-:Y:S03]  /*cb60*/  HMMA.16816.F32.BF16 R92, R108.reuse, R112, R92 ;  /* 0x000000706c5c723c */ /* 0x042fe6000004185c */
[----:B------:R-:W-:Y:S01]  /*cb70*/  LOP3.LUT R100, R100, R105, RZ, 0xc0, !PT ;  /* 0x0000006964647212 */ /* 0x000fe200078ec0ff */
[----:B------:R-:W-:Y:S01]  /*cb80*/  FADD.FTZ R233, R233, R0 ;  /* 0x00000000e9e97221 */ /* 0x000fe20000010000 */
[----:B------:R-:W-:Y:S01]  /*cb90*/  LOP3.LUT R101, R101, R104, RZ, 0xc0, !PT ;  /* 0x0000006865657212 */ /* 0x000fe200078ec0ff */
[----:B------:R-:W-:Y:S01]  /*cba0*/  HMMA.16816.F32.BF16 R96, R108, R114, R96 ;  /* 0x000000726c60723c */ /* 0x000fe20000041860 */
[----:B------:R-:W1:Y:S04]  /*cbb0*/  LDSM.16.MT88.4 R104, [R192+0x11000] ;  /* 0x01100000c068783b */ /* 0x000e680000004200 */
[----:B------:R-:W-:Y:S01]  /*cbc0*/  LOP3.LUT R158, R157, UR27, R158, 0x96, !PT ;  /* 0x0000001b9d9e7c12 */ /* 0x000fe2000f8e969e */
[C---:B------:R-:W-:Y:S03]  /*cbd0*/  HMMA.16816.F32.BF16 R4, R100.reuse, R116, R4 ;  /* 0x000000746404723c */ /* 0x040fe60000041804 */
[----:B------:R-:W5:Y:S02]  /*cbe0*/  LDSM.16.MT88.4 R108, [R190+0x11000] ;  /* 0x01100000be6c783b */ /* 0x000f640000004200 */
[----:B------:R-:W-:Y:S01]  /*cbf0*/  MOV R0, R132 ;  /* 0x0000008400007202 */ /* 0x000fe20000000f00 */
[C---:B------:R-:W-:Y:S05]  /*cc00*/  HMMA.16816.F32.BF16 R8, R100.reuse, R118, R8 ;  /* 0x000000766408723c */ /* 0x040fea0000041808 */
[----:B------:R-:W3:Y:S01]  /*cc10*/  LDSM.16.MT88.4 R112, [R189+0x11000] ;  /* 0x01100000bd70783b */ /* 0x000ee20000004200 */
[C---:B------:R-:W-:Y:S05]  /*cc20*/  HMMA.16816.F32.BF16 R12, R100.reuse, R120, R12 ;  /* 0x00000078640c723c */ /* 0x040fea000004180c */
[----:B------:R-:W-:Y:S01]  /*cc30*/  FADD.FTZ R234, R234, R231 ;  /* 0x000000e7eaea7221 */ /* 0x000fe20000010000 */
[C---:B------:R-:W-:Y:S01]  /*cc40*/  HMMA.16816.F32.BF16 R16, R100.reuse, R122, R16 ;  /* 0x0000007a6410723c */ /* 0x040fe20000041810 */
[----:B------:R-:W-:Y:S04]  /*cc50*/  LDSM.16.MT88.4 R116, [R190+0xd800] ;  /* 0x00d80000be74783b */ /* 0x000fe80000004200 */
[----:B------:R-:W-:Y:S01]  /*cc60*/  SHF.R.U32.HI R121, RZ, 0x10, R156 ;  /* 0x00000010ff797819 */ /* 0x000fe2000001169c */
[C---:B------:R-:W-:Y:S05]  /*cc70*/  HMMA.16816.F32.BF16 R20, R100.reuse, R124, R20 ;  /* 0x0000007c6414723c */ /* 0x040fea0000041814 */
[----:B------:R-:W-:Y:S01]  /*cc80*/  LOP3.LUT R121, R121, 0xff, RZ, 0xc0, !PT ;  /* 0x000000ff79797812 */ /* 0x000fe200078ec0ff */
[C---:B------:R-:W-:Y:S01]  /*cc90*/  HMMA.16816.F32.BF16 R24, R100.reuse, R126, R24 ;  /* 0x0000007e6418723c */ /* 0x040fe20000041818 */
[----:B------:R-:W-:Y:S04]  /*cca0*/  LDSM.16.MT88.4 R124, [R192+0xd800] ;  /* 0x00d80000c07c783b */ /* 0x000fe80000004200 */
[----:B------:R-:W-:Y:S01]  /*ccb0*/  FADD.FTZ R230, R230, R233 ;  /* 0x000000e9e6e67221 */ /* 0x000fe20000010000 */
[C---:B------:R-:W-:Y:S05]  /*ccc0*/  HMMA.16816.F32.BF16 R28, R100.reuse, R128, R28 ;  /* 0x00000080641c723c */ /* 0x040fea000004181c */
[----:B------:R-:W-:Y:S01]  /*ccd0*/  FADD.FTZ R227, R227, R234 ;  /* 0x000000eae3e37221 */ /* 0x000fe20000010000 */
[C---:B------:R-:W-:Y:S05]  /*cce0*/  HMMA.16816.F32.BF16 R32, R100.reuse, R130, R32 ;  /* 0x000000826420723c */ /* 0x040fea0000041820 */
[----:B------:R-:W-:Y:S01]  /*ccf0*/  FADD.FTZ R229, R229, R230 ;  /* 0x000000e6e5e57221 */ /* 0x000fe20000010000 */
[C---:B--2---:R-:W-:Y:S05]  /*cd00*/  HMMA.16816.F32.BF16 R36, R100.reuse, R136, R36 ;  /* 0x000000886424723c */ /* 0x044fea0000041824 */
[----:B------:R-:W-:Y:S01]  /*cd10*/  FADD.FTZ R227, R242, R227 ;  /* 0x000000e3f2e37221 */ /* 0x000fe20000010000 */
[C---:B------:R-:W-:Y:S05]  /*cd20*/  HMMA.16816.F32.BF16 R40, R100.reuse, R138, R40 ;  /* 0x0000008a6428723c */ /* 0x040fea0000041828 */
[----:B------:R-:W-:Y:S01]  /*cd30*/  LOP3.LUT R136, R158, 0xff, RZ, 0xc0, !PT ;  /* 0x000000ff9e887812 */ /* 0x000fe200078ec0ff */
[C---:B------:R-:W-:Y:S05]  /*cd40*/  HMMA.16816.F32.BF16 R44, R100.reuse, R140, R44 ;  /* 0x0000008c642c723c */ /* 0x040fea000004182c */
[----:B------:R-:W-:Y:S01]  /*cd50*/  LOP3.LUT R138, R156, 0xff, RZ, 0xc0, !PT ;  /* 0x000000ff9c8a7812 */ /* 0x000fe200078ec0ff */
[C---:B------:R-:W-:Y:S01]  /*cd60*/  HMMA.16816.F32.BF16 R48, R100.reuse, R142, R48 ;  /* 0x0000008e6430723c */ /* 0x040fe20000041830 */
[----:B------:R-:W-:Y:S04]  /*cd70*/  LDSM.16.MT88.4 R140, [R188+0xd800] ;  /* 0x00d80000bc8c783b */ /* 0x000fe80000004200 */
[----:B------:R-:W-:Y:S01]  /*cd80*/  FADD.FTZ R229, R238, R229 ;  /* 0x000000e5eee57221 */ /* 0x000fe20000010000 */
[C---:B------:R-:W-:Y:S06]  /*cd90*/  HMMA.16816.F32.BF16 R52, R100.reuse, R144, R52 ;  /* 0x000000906434723c */ /* 0x040fec0000041834 */
[C---:B------:R-:W-:Y:S01]  /*cda0*/  HMMA.16816.F32.BF16 R56, R100.reuse, R146, R56 ;  /* 0x000000926438723c */ /* 0x040fe20000041838 */
[----:B------:R-:W-:Y:S05]  /*cdb0*/  LDSM.16.MT88.4 R144, [R192+0xf800] ;  /* 0x00f80000c090783b */ /* 0x000fea0000004200 */
[C---:B----4-:R-:W-:Y:S06]  /*cdc0*/  HMMA.16816.F32.BF16 R60, R100.reuse, R148, R60 ;  /* 0x00000094643c723c */ /* 0x050fec000004183c */
[C---:B------:R-:W-:Y:S01]  /*cdd0*/  HMMA.16816.F32.BF16 R64, R100.reuse, R150, R64 ;  /* 0x000000966440723c */ /* 0x040fe20000041840 */
[----:B------:R-:W-:Y:S05]  /*cde0*/  LDSM.16.MT88.4 R148, [R190+0xf800] ;  /* 0x00f80000be94783b */ /* 0x000fea0000004200 */
[C---:B-1----:R-:W-:Y:S06]  /*cdf0*/  HMMA.16816.F32.BF16 R68, R100.reuse, R104, R68 ;  /* 0x000000686444723c */ /* 0x042fec0000041844 */
[C---:B------:R-:W-:Y:S01]  /*ce00*/  HMMA.16816.F32.BF16 R72, R100.reuse, R106, R72 ;  /* 0x0000006a6448723c */ /* 0x040fe20000041848 */
[----:B------:R-:W1:Y:S05]  /*ce10*/  LDSM.16.MT88.4 R104, [R188+0x11000] ;  /* 0x01100000bc68783b */ /* 0x000e6a0000004200 */
[C---:B-----5:R-:W-:Y:S06]  /*ce20*/  HMMA.16816.F32.BF16 R76, R100.reuse, R108, R76 ;  /* 0x0000006c644c723c */ /* 0x060fec000004184c */
[C---:B------:R-:W-:Y:S05]  /*ce30*/  HMMA.16816.F32.BF16 R80, R100.reuse, R110, R80 ;  /* 0x0000006e6450723c */ /* 0x040fea0000041850 */
[----:B------:R-:W-:Y:S01]  /*ce40*/  LOP3.LUT R109, R156, 0xffff, RZ, 0xc0, !PT ;  /* 0x0000ffff9c6d7812 */ /* 0x000fe200078ec0ff */
[C---:B---3--:R-:W-:Y:S05]  /*ce50*/  HMMA.16816.F32.BF16 R84, R100.reuse, R112, R84 ;  /* 0x000000706454723c */ /* 0x048fea0000041854 */
[----:B------:R-:W-:Y:S01]  /*ce60*/  SHF.R.U32.HI R109, RZ, 0x8, R109 ;  /* 0x00000008ff6d7819 */ /* 0x000fe2000001166d */
[C---:B------:R-:W-:Y:S05]  /*ce70*/  HMMA.16816.F32.BF16 R88, R100.reuse, R114, R88 ;  /* 0x000000726458723c */ /* 0x040fea0000041858 */
[----:B------:R-:W-:Y:S02]  /*ce80*/  SHF.R.U32.HI R113, RZ, 0x10, R158 ;  /* 0x00000010ff717819 */ /* 0x000fe4000001169e */
[----:B------:R-:W-:Y:S04]  /*ce90*/  LOP3.LUT R115, R158, 0xffff, RZ, 0xc0, !PT ;  /* 0x0000ffff9e737812 */ /* 0x000fe800078ec0ff */
[----:B------:R-:W-:Y:S02]  /*cea0*/  SHF.R.U32.HI R112, RZ, 0x18, R156 ;  /* 0x00000018ff707819 */ /* 0x000fe4000001169c */
[----:B------:R-:W-:Y:S02]  /*ceb0*/  SHF.R.U32.HI R158, RZ, 0x18, R158 ;  /* 0x00000018ff9e7819 */ /* 0x000fe4000001169e */
[----:B------:R-:W-:Y:S01]  /*cec0*/  LOP3.LUT R113, R113, 0xff, RZ, 0xc0, !PT ;  /* 0x000000ff71717812 */ /* 0x000fe200078ec0ff */
[C---:B-1----:R-:W-:Y:S03]  /*ced0*/  HMMA.16816.F32.BF16 R92, R100.reuse, R104, R92 ;  /* 0x00000068645c723c */ /* 0x042fe6000004185c */
[----:B------:R-:W-:Y:S02]  /*cee0*/  SHF.R.U32.HI R115, RZ, 0x8, R115 ;  /* 0x00000008ff737819 */ /* 0x000fe40000011673 */
[----:B------:R-:W-:Y:S01]  /*cef0*/  PRMT R138, R138, 0x5410, R109 ;  /* 0x000054108a8a7816 */ /* 0x000fe2000000006d */
[----:B------:R-:W-:Y:S01]  /*cf00*/  HMMA.16816.F32.BF16 R96, R100, R106, R96 ;  /* 0x0000006a6460723c */ /* 0x000fe20000041860 */
[----:B------:R-:W1:Y:S04]  /*cf10*/  LDSM.16.MT88.4 R108, [R189+0xd800] ;  /* 0x00d80000bd6c783b */ /* 0x000e680000004200 */
[----:B------:R-:W-:Y:S02]  /*cf20*/  PRMT R114, R121, 0x5410, R112 ;  /* 0x0000541079727816 */ /* 0x000fe40000000070 */
[----:B------:R-:W-:Y:S02]  /*cf30*/  PRMT R112, R113, 0x5410, R158 ;  /* 0x0000541071707816 */ /* 0x000fe4000000009e */
[----:B------:R-:W2:Y:S02]  /*cf40*/  LDSM.16.MT88.4 R156, [R188+0xf800] ;  /* 0x00f80000bc9c783b */ /* 0x000ea40000004200 */
[----:B------:R-:W-:Y:S02]  /*cf50*/  PRMT R136, R136, 0x5410, R115 ;  /* 0x0000541088887816 */ /* 0x000fe40000000073 */
[--C-:B------:R-:W-:Y:S02]  /*cf60*/  HSET2.LE.AND R138, R138, R211.reuse, PT ;  /* 0x000000d38a8a7233 */ /* 0x100fe40003803000 */
[--C-:B------:R-:W-:Y:S02]  /*cf70*/  HSET2.LE.AND R139, R114, R211.reuse, PT ;  /* 0x000000d3728b7233 */ /* 0x100fe40003803000 */
        /* <DEDUP_REMOVED lines=48> */
.L_x_1127:
        /* <DEDUP_REMOVED lines=188> */
[----:B------:R-:W-:Y:S01]  /*de40*/  F2FP.BF16.F32.PACK_AB R66, R67, R66 ;  /* 0x000000424342723e */ /* 0x000fe200000010ff */
[C---:B------:R-:W-:Y:S01]  /*de50*/  FMUL.FTZ R76, R9.reuse, R76 ;  /* 0x0000004c094c7220 */ /* 0x040fe20000410000 */
[----:B------:R-:W-:Y:S01]  /*de60*/  PLOP3.LUT P1, PT, PT, PT, UP0, 0x80, 0x0 ;  /* 0x000000000000781c */ /* 0x000fe20003f2f008 */
        /* <DEDUP_REMOVED lines=42> */
[----:B------:R1:W-:Y:S04]  /*e110*/  STS [R25+0x2000], R64 ;  /* 0x0020004019007388 */ /* 0x0003e80000000800 */
        /* <DEDUP_REMOVED lines=9> */
.L_x_1131:
[----:B------:R-:W-:Y:S01]  /*e1b0*/  ULDC.U8 UR7, c[0x0][0x3d9] ;  /* 0x0000f64000077ab9 */ /* 0x000fe20000000000 */
[----:B------:R-:W-:Y:S01]  /*e1c0*/  STS [R11+0x4000], R68 ;  /* 0x004000440b007388 */ /* 0x000fe20000000800 */
[----:B------:R-:W-:Y:S01]  /*e1d0*/  ISETP.NE.AND P4, PT, RZ, UR7, PT ;  /* 0x00000007ff007c0c */ /* 0x000fe2000bf85270 */
[----:B------:R-:W-:Y:S01]  /*e1e0*/  ULDC.U8 UR9, c[0x0][0x3d8] ;  /* 0x0000f60000097ab9 */ /* 0x000fe20000000000 */
[----:B------:R-:W-:Y:S01]  /*e1f0*/  LOP3.LUT R0, R0, 0xffffffe0, RZ, 0xc0, !PT ;  /* 0xffffffe000007812 */ /* 0x000fe200078ec0ff */
[----:B------:R-:W-:Y:S01]  /*e200*/  STS [R11+0x4400], R70 ;  /* 0x004400460b007388 */ /* 0x000fe20000000800 */
[----:B------:R-:W-:Y:S01]  /*e210*/  ISETP.NE.AND P2, PT, RZ, UR9, PT ;  /* 0x00000009ff007c0c */ /* 0x000fe2000bf45270 */
[----:B------:R-:W3:Y:S02]  /*e220*/  S2UR UR6, SR_CTAID.X ;  /* 0x00000000000679c3 */ /* 0x000ee40000002500 */
[----:B------:R-:W-:Y:S01]  /*e230*/  STS [R13+0x4000], R72 ;  /* 0x004000480d007388 */ /* 0x000fe20000000800 */
[----:B------:R-:W-:Y:S01]  /*e240*/  ISETP.EQ.AND P2, PT, RZ, UR7, P2 ;  /* 0x00000007ff007c0c */ /* 0x000fe20009742270 */
[----:B------:R-:W-:-:S02]  /*e250*/  IMAD.IADD R5, R5, 0x1, -R0 ;  /* 0x0000000105057824 */ /* 0x000fc400078e0a00 */
[----:B------:R1:W-:Y:S02]  /*e260*/  STS [R13+0x4400], R74 ;  /* 0x0044004a0d007388 */ /* 0x0003e40000000800 */
[----:B------:R-:W4:Y:S02]  /*e270*/  @P4 LDC.64 R8, c[0x0][0x2c0] ;  /* 0x0000b000ff084b82 */ /* 0x000f240000000a00 */
[----:B------:R-:W-:Y:S04]  /*e280*/  STS [R15+0x4000], R76 ;  /* 0x0040004c0f007388 */ /* 0x000fe80000000800 */
[----:B------:R5:W-:Y:S02]  /*e290*/  STS [R15+0x4400], R78 ;  /* 0x0044004e0f007388 */ /* 0x000be40000000800 */
[----:B------:R-:W3:Y:S01]  /*e2a0*/  @P4 LDC R24, c[0x0][0x2c0] ;  /* 0x0000b000ff184b82 */ /* 0x000ee20000000800 */
[----:B------:R-:W-:Y:S01]  /*e2b0*/  @!P2 PLOP3.LUT P1, PT, PT, PT, PT, 0x8, 0x0 ;  /* 0x000000000000a81c */ /* 0x000fe20003f2e170 */
[----:B------:R3:W-:Y:S01]  /*e2c0*/  STS [R17+0x4000], R80 ;  /* 0x0040005011007388 */ /* 0x0007e20000000800 */
[----:B------:R-:W-:-:S03]  /*e2d0*/  @!P2 CS2R R32, SRZ ;  /* 0x000000000020a805 */ /* 0x000fc6000001ff00 */
[----:B------:R3:W-:Y:S04]  /*e2e0*/  STS [R17+0x4400], R82 ;  /* 0x0044005211007388 */ /* 0x0007e80000000800 */
[----:B------:R3:W-:Y:S04]  /*e2f0*/  STS [R19+0x4000], R84 ;  /* 0x0040005413007388 */ /* 0x0007e80000000800 */
[----:B------:R3:W-:Y:S01]  /*e300*/  STS [R19+0x4400], R86 ;  /* 0x0044005613007388 */ /* 0x0007e20000000800 */
[----:B-12---:R-:W-:Y:S01]  /*e310*/  SHF.R.S32.HI R13, RZ, 0x1f, R6 ;  /* 0x0000001fff0d7819 */ /* 0x006fe20000011406 */
[----:B----4-:R-:W-:-:S02]  /*e320*/  @P4 IMAD R9, R9, R8, RZ ;  /* 0x0000000809094224 */ /* 0x010fc400078e02ff */
[----:B------:R1:W-:Y:S01]  /*e330*/  STS [R21+0x4000], R88 ;  /* 0x0040005815007388 */ /* 0x0003e20000000800 */
[CC--:B------:R-:W-:Y:S01]  /*e340*/  LEA.HI R26, R13.reuse, R6.reuse, RZ, 0x3 ;  /* 0x000000060d1a7211 */ /* 0x0c0fe200078f18ff */
[----:B------:R-:W-:Y:S02]  /*e350*/  @P4 IMAD.MOV.U32 R8, RZ, RZ, 0x1 ;  /* 0x00000001ff084424 */ /* 0x000fe400078e00ff */
[----:B------:R1:W-:Y:S01]  /*e360*/  STS [R21+0x4400], R90 ;  /* 0x0044005a15007388 */ /* 0x0003e20000000800 */
[----:B-----5:R-:W-:Y:S02]  /*e370*/  LEA.HI R15, R13, R6, RZ, 0x5 ;  /* 0x000000060d0f7211 */ /* 0x020fe400078f28ff */
[----:B------:R-:W-:Y:S01]  /*e380*/  LOP3.LUT R13, R26, 0xfffffff8, RZ, 0xc0, !PT ;  /* 0xfffffff81a0d7812 */ /* 0x000fe200078ec0ff */
[----:B------:R1:W-:Y:S01]  /*e390*/  STS [R23+0x4000], R92 ;  /* 0x0040005c17007388 */ /* 0x0003e20000000800 */
[----:B------:R-:W-:-:S03]  /*e3a0*/  LOP3.LUT R15, R15, 0xffffffe0, RZ, 0xc0, !PT ;  /* 0xffffffe00f0f7812 */ /* 0x000fc600078ec0ff */
[----:B------:R1:W-:Y:S02]  /*e3b0*/  STS [R23+0x4400], R94 ;  /* 0x0044005e17007388 */ /* 0x0003e40000000800 */
[C---:B------:R-:W-:Y:S01]  /*e3c0*/  IMAD.IADD R0, R6.reuse, 0x1, -R15 ;  /* 0x0000000106007824 */ /* 0x040fe200078e0a0f */
[----:B------:R-:W2:Y:S01]  /*e3d0*/  S2R R11, SR_CTAID.Y ;  /* 0x00000000000b7919 */ /* 0x000ea20000002600 */
[----:B------:R-:W-:Y:S01]  /*e3e0*/  IMAD.IADD R6, R6, 0x1, -R13 ;  /* 0x0000000106067824 */ /* 0x000fe200078e0a0d */
[----:B------:R-:W4:Y:S01]  /*e3f0*/  S2R R10, SR_CTAID.Z ;  /* 0x00000000000a7919 */ /* 0x000f220000002700 */
[----:B------:R1:W-:Y:S04]  /*e400*/  STS [R25+0x4000], R96 ;  /* 0x0040006019007388 */ /* 0x0003e80000000800 */
[----:B------:R1:W-:Y:S01]  /*e410*/  STS [R25+0x4400], R98 ;  /* 0x0044006219007388 */ /* 0x0003e20000000800 */
[----:B---3--:R-:W-:Y:S05]  /*e420*/  @!P2 BRA `(.L_x_1132) ;  /* 0x00000000001ca947 */ /* 0x008fea0003800000 */
[----:B------:R-:W3:Y:S01]  /*e430*/  S2UR UR8, SR_CTAID.Y ;  /* 0x00000000000879c3 */ /* 0x000ee20000002600 */
[----:B------:R-:W-:Y:S01]  /*e440*/  ULDC UR7, c[0x0][0x2c4] ;  /* 0x0000b10000077ab9 */ /* 0x000fe20000000800 */
[----:B------:R-:W-:Y:S01]  /*e450*/  PLOP3.LUT P1, PT, PT, PT, PT, 0x80, 0x0 ;  /* 0x000000000000781c */ /* 0x000fe20003f2f070 */
[----:B---3--:R-:W-:-:S04]  /*e460*/  @!UP0 UIMAD UR23, UR8, UR7, URZ ;  /* 0x00000007081782a4 */ /* 0x008fc8000f8e023f */
[----:B------:R-:W-:Y:S02]  /*e470*/  USHF.R.S32.HI UR7, URZ, 0x1f, UR23 ;  /* 0x0000001f3f077899 */ /* 0x000fe40008011417 */
[----:B------:R-:W-:-:S04]  /*e480*/  IMAD.U32 R32, RZ, RZ, UR23 ;  /* 0x00000017ff207e24 */ /* 0x000fc8000f8e00ff */
[----:B------:R-:W-:Y:S02]  /*e490*/  MOV R33, UR7 ;  /* 0x0000000700217c02 */ /* 0x000fe40008000f00 */
.L_x_1132:
[----:B------:R-:W-:Y:S05]  /*e4a0*/  @P4 BRA `(.L_x_1133) ;  /* 0x0000000000184947 */ /* 0x000fea0003800000 */
[----:B------:R-:W3:Y:S01]  /*e4b0*/  LDC R9, c[0x0][0x2c4] ;  /* 0x0000b100ff097b82 */ /* 0x000ee20000000800 */
[----:B------:R-:W-:Y:S02]  /*e4c0*/  ISETP.NE.AND P2, PT, RZ, UR9, PT ;  /* 0x00000009ff007c0c */ /* 0x000fe4000bf45270 */
[----:B------:R-:W-:-:S05]  /*e4d0*/  MOV R24, 0x1 ;  /* 0x0000000100187802 */ /* 0x000fca0000000f00 */
[----:B------:R-:W5:Y:S08]  /*e4e0*/  LDC R8, c[0x0][0x270] ;  /* 0x00009c00ff087b82 */ /* 0x000f700000000800 */
[----:B---3--:R-:W5:Y:S02]  /*e4f0*/  @P2 LDC R9, c[0x0][0x2e4] ;  /* 0x0000b900ff092b82 */ /* 0x008f640000000800 */
[----:B-----5:R-:W-:-:S07]  /*e500*/  IMAD R8, R9, R8, RZ ;  /* 0x0000000809087224 */ /* 0x020fce00078e02ff */
.L_x_1133:
[----:B------:R-:W-:Y:S01]  /*e510*/  BAR.SYNC.DEFER_BLOCKING 0x0 ;  /* 0x0000000000007b1d */ /* 0x000fe20000010000 */
[----:B------:R-:W-:Y:S01]  /*e520*/  SHF.R.S32.HI R28, RZ, 0x1f, R7 ;  /* 0x0000001fff1c7819 */ /* 0x000fe20000011407 */
[----:B--2---:R-:W-:Y:S01]  /*e530*/  IMAD R8, R11, R8, RZ ;  /* 0x000000080b087224 */ /* 0x004fe200078e02ff */
[----:B------:R-:W-:Y:S01]  /*e540*/  LOP3.LUT P6, RZ, R5, 0x3, RZ, 0xc0, !PT ;  /* 0x0000000305ff7812 */ /* 0x000fe200078cc0ff */
[----:B------:R-:W-:Y:S01]  /*e550*/  IMAD R11, R24, UR6, RZ ;  /* 0x00000006180b7c24 */ /* 0x000fe2000f8e02ff */
[----:B------:R-:W-:-:S03]  /*e560*/  LEA.HI R28, R28, R7, RZ, 0x2 ;  /* 0x000000071c1c7211 */ /* 0x000fc600078f10ff */
[----:B-1----:R-:W1:Y:S01]  /*e570*/  @P3 LDC R25, c[0x0][0x2e8] ;  /* 0x0000ba00ff193b82 */ /* 0x002e620000000800 */
[----:B------:R-:W-:Y:S01]  /*e580*/  SHF.R.S32.HI R30, RZ, 0x3, R26 ;  /* 0x00000003ff1e7819 */ /* 0x000fe2000001141a */
[----:B------:R-:W2:Y:S01]  /*e590*/  @P3 MUFU.LG2 R4, R4 ;  /* 0x0000000400043308 */ /* 0x000ea20000000c00 */
[----:B------:R-:W-:Y:S01]  /*e5a0*/  SHF.R.S32.HI R5, RZ, 0x1f, R0 ;  /* 0x0000001fff057819 */ /* 0x000fe20000011400 */
[----:B------:R-:W-:Y:S01]  /*e5b0*/  IMAD.SHL.U32 R11, R11, 0x40, RZ ;  /* 0x000000400b0b7824 */ /* 0x000fe200078e00ff */
[----:B------:R-:W-:Y:S01]  /*e5c0*/  LOP3.LUT R28, R28, 0xffffffc, RZ, 0xc0, !PT ;  /* 0x0ffffffc1c1c7812 */ /* 0x000fe200078ec0ff */
[----:B------:R-:W-:Y:S01]  /*e5d0*/  BSSY B0, `(.L_x_1134) ;  /* 0x000002e000007945 */ /* 0x000fe20003800000 */
[----:B------:R-:W-:Y:S01]  /*e5e0*/  LEA.HI R5, R5, R0, RZ, 0x2 ;  /* 0x0000000005057211 */ /* 0x000fe200078f10ff */
[----:B------:R-:W3:Y:S01]  /*e5f0*/  @P0 LDC R26, c[0x0][0x2e8] ;  /* 0x0000ba00ff1a0b82 */ /* 0x000ee20000000800 */
[----:B------:R-:W-:Y:S01]  /*e600*/  SEL R8, R8, RZ, !P1 ;  /* 0x000000ff08087207 */ /* 0x000fe20004800000 */
[----:B------:R-:W5:Y:S01]  /*e610*/  @P0 MUFU.LG2 R2, R2 ;  /* 0x0000000200020308 */ /* 0x000f620000000c00 */
[----:B------:R-:W-:Y:S01]  /*e620*/  IMAD.IADD R28, R7, 0x1, -R28 ;  /* 0x00000001071c7824 */ /* 0x000fe200078e0a1c */
[----:B------:R-:W-:Y:S01]  /*e630*/  SHF.R.S32.HI R5, RZ, 0x2, R5 ;  /* 0x00000002ff057819 */ /* 0x000fe20000011405 */
[C---:B------:R-:W-:Y:S01]  /*e640*/  VIADD R7, R30.reuse, 0x10 ;  /* 0x000000101e077836 */ /* 0x040fe20000000000 */
[----:B------:R-:W-:Y:S01]  /*e650*/  SHF.R.S32.HI R29, RZ, 0x1f, R11 ;  /* 0x0000001fff1d7819 */ /* 0x000fe2000001140b */
[----:B------:R-:W-:-:S02]  /*e660*/  VIADD R0, R30, 0x20 ;  /* 0x000000201e007836 */ /* 0x000fc40000000000 */
[----:B------:R-:W-:Y:S01]  /*e670*/  IMAD.SHL.U32 R6, R6, 0x8, RZ ;  /* 0x0000000806067824 */ /* 0x000fe200078e00ff */
[----:B------:R1:W3:Y:S01]  /*e680*/  LDS.128 R20, [R199+0x1800] ;  /* 0x00180000c7147984 */ /* 0x0002e20000000c00 */
[----:B------:R-:W-:Y:S01]  /*e690*/  ISETP.GE.AND P2, PT, R7, UR5, PT ;  /* 0x0000000507007c0c */ /* 0x000fe2000bf46270 */
[----:B------:R-:W-:Y:S02]  /*e6a0*/  IMAD R7, R28, 0x10, R5 ;  /* 0x000000101c077824 */ /* 0x000fe400078e0205 */
[----:B--2---:R-:W-:Y:S01]  /*e6b0*/  @P3 FMUL.FTZ R27, R4, 0.69314718246459960938 ;  /* 0x3f317218041b3820 */ /* 0x004fe20000410000 */
[----:B------:R2:W2:Y:S01]  /*e6c0*/  LDS.128 R16, [R199+0x3800] ;  /* 0x00380000c7107984 */ /* 0x0004a20000000c00 */
[----:B----4-:R-:W-:Y:S01]  /*e6d0*/  IMAD R5, R10, R9, R8 ;  /* 0x000000090a057224 */ /* 0x010fe200078e0208 */
[----:B------:R-:W-:Y:S01]  /*e6e0*/  ISETP.GE.AND P1, PT, R0, UR5, PT ;  /* 0x0000000500007c0c */ /* 0x000fe2000bf26270 */
[----:B------:R-:W-:Y:S01]  /*e6f0*/  IMAD.MOV.U32 R0, RZ, RZ, 0x7f800000 ;  /* 0x7f800000ff007424 */ /* 0x000fe200078e00ff */
[----:B------:R4:W2:Y:S01]  /*e700*/  LDS.128 R12, [R199+0x5800] ;  /* 0x00580000c70c7984 */ /* 0x0008a20000000c00 */
[----:B-----5:R-:W-:Y:S01]  /*e710*/  @P0 FMUL.FTZ R2, R2, 0.69314718246459960938 ;  /* 0x3f31721802020820 */ /* 0x020fe20000410000 */
[--C-:B------:R-:W-:Y:S01]  /*e720*/  IADD3 R9, P5, P4, R11, R32, R5.reuse ;  /* 0x000000200b097210 */ /* 0x100fe20007cbe005 */
[----:B------:R-:W-:Y:S01]  /*e730*/  IMAD.MOV.U32 R8, RZ, RZ, 0x7f800000 ;  /* 0x7f800000ff087424 */ /* 0x000fe200078e00ff */
[----:B------:R-:W-:Y:S01]  /*e740*/  SHF.R.S32.HI R32, RZ, 0x1f, R5 ;  /* 0x0000001fff207819 */ /* 0x000fe20000011405 */
[----:B-1----:R-:W-:Y:S01]  /*e750*/  @P3 FFMA.FTZ R0, R132, R25, R27 ;  /* 0x0000001984003223 */ /* 0x002fe2000001001b */
[----:B---3--:R-:W-:-:S02]  /*e760*/  @P0 FFMA.FTZ R8, R3, R26, R2 ;  /* 0x0000001a03080223 */ /* 0x008fc40000010002 */
        /* <DEDUP_REMOVED lines=20> */
.L_x_1135:
[----:B------:R-:W-:Y:S05]  /*e8b0*/  BSYNC B0 ;  /* 0x0000000000007941 */ /* 0x000fea0003800000 */
.L_x_1134:
        /* <DEDUP_REMOVED lines=32> */
.L_x_1137:
[----:B------:R-:W-:Y:S05]  /*eac0*/  BSYNC B0 ;  /* 0x0000000000007941 */ /* 0x000fea0003800000 */
.L_x_1136:
        /* <DEDUP_REMOVED lines=20> */
.L_x_1139:
[----:B------:R-:W-:Y:S05]  /*ec10*/  BSYNC B0 ;  /* 0x0000000000007941 */ /* 0x000fea0003800000 */
.L_x_1138:
        /* <DEDUP_REMOVED lines=20> */
.L_x_1141:
[----:B------:R-:W-:Y:S05]  /*ed60*/  BSYNC B0 ;  /* 0x0000000000007941 */ /* 0x000fea0003800000 */
.L_x_1140:
        /* <DEDUP_REMOVED lines=17> */
.L_x_1142:
        /* <DEDUP_REMOVED lines=16> */
.L_x_1529:


//--------------------- .text._ZN5flash16flash_fwd_kernelI23Flash_fwd_kernel_traitsILi192ELi64ELi64ELi4ELb0ELb0EN7cutlass10bfloat16_tE19Flash_kernel_traitsILi192ELi64ELi64ELi4ES3_EELb0ELb0ELb1ELb0ELb0ELb1ELb1ELb0EEEvNS_16Flash_fwd_paramsE --------------------------
	.section	.text._ZN5flash16flash_fwd_kernelI23Flash_fwd_kernel_traitsILi192ELi64ELi64ELi4ELb0ELb0EN7cutlass10bfloat16_tE19Flash_kernel_traitsILi192ELi64ELi64ELi4ES3_EELb0ELb0ELb1ELb0ELb0ELb1ELb1ELb0EEEvNS_16Flash_fwd_paramsE,"ax",@progbits
	.align	128
        .global         _ZN5flash16flash_fwd_kernelI23Flash_fwd_kernel_traitsILi192ELi64ELi64ELi4ELb0ELb0EN7cutlass10bfloat16_tE19Flash_kernel_traitsILi192ELi64ELi64ELi4ES3_EELb0ELb0ELb1ELb0ELb0ELb1ELb1ELb0EEEvNS_16Flash_fwd_paramsE
        .type           _ZN5flash16flash_fwd_kernelI23Flash_fwd_kernel_traitsILi192ELi64ELi64ELi4ELb0ELb0EN7cutlass10bfloat16_tE19Flash_kernel_traitsILi192ELi64ELi64ELi4ES3_EELb0ELb0ELb1ELb0ELb0ELb1ELb1ELb0EEEvNS_16Flash_fwd_paramsE,@function
        .size           _ZN5flash16flash_fwd_kernelI23Flash_fwd_kernel_traitsILi192ELi64ELi64ELi4ELb0ELb0EN7cutlass10bfloat16_tE19Flash_kernel_traitsILi192ELi64ELi64ELi4ES3_EELb0ELb0ELb1ELb0ELb0ELb1ELb1ELb0EEEvNS_16Flash_fwd_paramsE,(.L_x_1530 - _ZN5flash16flash_fwd_kernelI23Flash_fwd_kernel_traitsILi192ELi64ELi64ELi4ELb0ELb0EN7cutlass10bfloat16_tE19Flash_kernel_traitsILi192ELi64ELi64ELi4ES3_EELb0ELb0ELb1ELb0ELb0ELb1ELb1ELb0EEEvNS_16Flash_fwd_paramsE)
        .other          _ZN5flash16flash_fwd_kernelI23Flash_fwd_kernel_traitsILi192ELi64ELi64ELi4ELb0ELb0EN7cutlass10bfloat16_tE19Flash_kernel_traitsILi192ELi64ELi64ELi4ES3_EELb0ELb0ELb1ELb0ELb0ELb1ELb1ELb0EEEvNS_16Flash_fwd_paramsE,@"STO_CUDA_ENTRY STV_DEFAULT"
_ZN5flash16flash_fwd_kernelI23Flash_fwd_kernel_traitsILi192ELi64ELi64ELi4ELb0ELb0EN7cutlass10bfloat16_tE19Flash_kernel_traitsILi192ELi64ELi64ELi4ES3_EELb0ELb0ELb1ELb0ELb0ELb1ELb1ELb0EEEvNS_16Flash_fwd_paramsE:
.text._ZN5flash16flash_fwd_kernelI23Flash_fwd_kernel_traitsILi192ELi64ELi64ELi4ELb0ELb0EN7cutlass10bfloat16_tE19Flash_kernel_traitsILi192ELi64ELi64ELi4ES3_EELb0ELb0ELb1ELb0ELb0ELb1ELb1ELb0EEEvNS_16Flash_fwd_paramsE:
        /* <DEDUP_REMOVED lines=55> */
.L_x_1143:
[----:B------:R-:W-:-:S03]  /*0370*/  ULDC UR6, c[0x0][0x2c8] ;  /* 0x0000b20000067ab9 */ /* 0x000fc60000000800 */
.L_x_1144:
        /* <DEDUP_REMOVED lines=48> */
[----:B------:R-:W-:Y:S01]  /*0680*/  LOP3.LUT P3, RZ, R4, 0x7, RZ, 0xc0, !PT ;  /* 0x0000000704ff7812 */ /* 0x000fe2000786c0ff */
[----:B------:R-:W-:Y:S01]  /*0690*/  UISETP.NE.AND UP2, UPT, UR9, URZ, UPT ;  /* 0x0000003f0900728c */ /* 0x000fe2000bf45270 */
[----:B------:R-:W-:Y:S01]  /*06a0*/  LEA.HI R12, R3, R4, RZ, 0x3 ;  /* 0x00000004030c7211 */ /* 0x000fe200078f18ff */
[----:B------:R-:W-:Y:S01]  /*06b0*/  UMOV UR26, URZ ;  /* 0x0000003f001a7c82 */ /* 0x000fe20008000000 */
[----:B------:R-:W-:Y:S01]  /*06c0*/  UMOV UR27, URZ ;  /* 0x0000003f001b7c82 */ /* 0x000fe20008000000 */
[----:B------:R-:W-:Y:S01]  /*06d0*/  IMAD.U32 R11, RZ, RZ, UR14 ;  /* 0x0000000eff0b7e24 */ /* 0x000fe2000f8e00ff */
[----:B------:R-:W-:Y:S01]  /*06e0*/  LOP3.LUT R3, R12, 0x1ffffff8, RZ, 0xc0, !PT ;  /* 0x1ffffff80c037812 */ /* 0x000fe200078ec0ff */
[----:B------:R-:W-:Y:S01]  /*06f0*/  @UP1 ULDC.64 UR6, c[0x0][0x298] ;  /* 0x0000a60000061ab9 */ /* 0x000fe20000000a00 */
[----:B------:R-:W-:Y:S01]  /*0700*/  @!UP1 USHF.R.S32.HI UR12, URZ, 0x1f, UR25 ;  /* 0x0000001f3f0c9899 */ /* 0x000fe20008011419 */
[----:B------:R-:W-:Y:S01]  /*0710*/  SHF.R.S32.HI R12, RZ, 0x3, R12 ;  /* 0x00000003ff0c7819 */ /* 0x000fe2000001140c */
[----:B------:R-:W-:Y:S01]  /*0720*/  @UP1 UIMAD.WIDE.U32 UR10, UR13, UR6, URZ ;  /* 0x000000060d0a12a5 */ /* 0x000fe2000f8e003f */
[----:B------:R-:W-:Y:S01]  /*0730*/  IMAD.IADD R0, R4, 0x1, -R3 ;  /* 0x0000000104007824 */ /* 0x000fe200078e0a03 */
[----:B------:R-:W-:Y:S01]  /*0740*/  @!UP1 ULDC.64 UR4, c[0x0][0x290] ;  /* 0x0000a40000049ab9 */ /* 0x000fe20000000a00 */
[----:B------:R-:W-:Y:S01]  /*0750*/  ISETP.GE.AND P4, PT, R12, UR15, PT ;  /* 0x0000000f0c007c0c */ /* 0x000fe2000bf86270 */
[----:B------:R-:W-:Y:S01]  /*0760*/  @!UP1 UIMAD UR6, UR12, UR4, URZ ;  /* 0x000000040c0692a4 */ /* 0x000fe2000f8e023f */
[----:B------:R-:W-:Y:S01]  /*0770*/  IMAD.SHL.U32 R0, R0, 0x8, RZ ;  /* 0x0000000800007824 */ /* 0x000fe200078e00ff */
[----:B------:R-:W-:Y:S01]  /*0780*/  @UP1 UIMAD UR7, UR13, UR7, UR11 ;  /* 0x000000070d0712a4 */ /* 0x000fe2000f8e020b */
[----:B------:R-:W-:Y:S01]  /*0790*/  SHF.R.S32.HI R13, RZ, 0x1f, R12 ;  /* 0x0000001fff0d7819 */ /* 0x000fe2000001140c */
[----:B------:R-:W-:Y:S01]  /*07a0*/  @!UP1 UIMAD.WIDE.U32 UR16, UR25, UR4, URZ ;  /* 0x00000004191092a5 */ /* 0x000fe2000f8e003f */
[C---:B------:R-:W-:Y:S01]  /*07b0*/  VIADD R5, R12.reuse, 0x10 ;  /* 0x000000100c057836 */ /* 0x040fe20000000000 */
[----:B------:R-:W-:Y:S01]  /*07c0*/  ULDC.U8 UR11, c[0x0][0x3d8] ;  /* 0x0000f600000b7ab9 */ /* 0x000fe20000000000 */
[----:B------:R-:W-:Y:S01]  /*07d0*/  @!UP1 UIMAD UR6, UR25, UR5, UR6 ;  /* 0x00000005190692a4 */ /* 0x000fe2000f8e0206 */
[C---:B------:R-:W-:Y:S01]  /*07e0*/  VIADD R4, R12.reuse, 0x20 ;  /* 0x000000200c047836 */ /* 0x040fe20000000000 */
[----:B------:R-:W-:Y:S01]  /*07f0*/  UISETP.NE.AND UP3, UPT, UR11, URZ, UPT ;  /* 0x0000003f0b00728c */ /* 0x000fe2000bf65270 */
[----:B------:R-:W-:Y:S01]  /*0800*/  BSSY B0, `(.L_x_1146) ;  /* 0x0000039000007945 */ /* 0x000fe20003800000 */
[----:B------:R-:W-:Y:S01]  /*0810*/  UISETP.NE.AND UP0, UPT, UR11, URZ, !UP2 ;  /* 0x0000003f0b00728c */ /* 0x000fe2000d705270 */
        /* <DEDUP_REMOVED lines=8> */
[C---:B------:R-:W-:Y:S01]  /*08a0*/  ISETP.GE.OR P5, PT, R5.reuse, UR15, P3 ;  /* 0x0000000f05007c0c */ /* 0x040fe20009fa6670 */
        /* <DEDUP_REMOVED lines=12> */
[----:B------:R-:W-:Y:S01]  /*0970*/  @!UP3 UIMAD UR6, UR25, UR6, URZ ;  /* 0x000000061906b2a4 */ /* 0x000fe2000f8e023f */
[----:B------:R-:W-:Y:S01]  /*0980*/  ISETP.GE.AND P0, PT, R5, UR15, PT ;  /* 0x0000000f05007c0c */ /* 0x000fe2000bf06270 */
[----:B------:R-:W-:Y:S01]  /*0990*/  UIMAD UR9, UR25, UR9, URZ ;  /* 0x00000009190972a4 */ /* 0x000fe2000f8e023f */
[----:B------:R-:W-:Y:S01]  /*09a0*/  VIADD R2, R12, 0x30 ;  /* 0x000000300c027836 */ /* 0x000fe20000000000 */
[----:B------:R-:W-:Y:S01]  /*09b0*/  @!UP3 USEL UR6, UR6, UR13, !UP1 ;  /* 0x0000000d0606b287 */ /* 0x000fe2000c800000 */
[----:B------:R-:W-:Y:S01]  /*09c0*/  IMAD.WIDE R10, R11, 0x40, R12 ;  /* 0x000000400b0a7825 */ /* 0x000fe200078e020c */
[----:B------:R-:W-:Y:S01]  /*09d0*/  USEL UR9, UR9, URZ, UP3 ;  /* 0x0000003f09097287 */ /* 0x000fe20009800000 */
[----:B------:R-:W-:Y:S01]  /*09e0*/  @UP2 ULDC UR10, c[0x0][0x2c0] ;  /* 0x0000b000000a2ab9 */ /* 0x000fe20000000800 */
[----:B------:R-:W-:Y:S01]  /*09f0*/  @!UP2 UMOV UR10, 0x1 ;  /* 0x00000001000aa882 */ /* 0x000fe20000000000 */
[----:B------:R-:W-:Y:S01]  /*0a00*/  @!UP2 UMOV UR18, UR7 ;  /* 0x000000070012ac82 */ /* 0x000fe20008000000 */
[----:B------:R-:W-:Y:S01]  /*0a10*/  UIMAD UR22, UR22, UR10, URZ ;  /* 0x0000000a161672a4 */ /* 0x000fe2000f8e023f */
[----:B------:R-:W-:Y:S01]  /*0a20*/  ISETP.GE.AND P1, PT, R2, UR15, PT ;  /* 0x0000000f02007c0c */ /* 0x000fe2000bf26270 */
[----:B------:R-:W-:-:S02]  /*0a30*/  UIMAD UR18, UR8, UR18, UR9 ;  /* 0x00000012081272a4 */ /* 0x000fc4000f8e0209 */
[----:B------:R-:W-:Y:S01]  /*0a40*/  UIMAD UR5, UR8, UR5, UR12 ;  /* 0x00000005080572a4 */ /* 0x000fe2000f8e020c */
[----:B------:R-:W-:Y:S01]  /*0a50*/  @!UP3 UMOV UR26, UR6 ;  /* 0x00000006001abc82 */ /* 0x000fe20008000000 */
[----:B------:R-:W-:Y:S02]  /*0a60*/  @!UP3 USHF.R.S32.HI UR27, URZ, 0x1f, UR6 ;  /* 0x0000001f3f1bb899 */ /* 0x000fe40008011406 */
[----:B------:R-:W-:Y:S02]  /*0a70*/  USHF.R.S32.HI UR4, URZ, 0x1f, UR22 ;  /* 0x0000001f3f047899 */ /* 0x000fe40008011416 */
        /* <DEDUP_REMOVED lines=17> */
.L_x_1147:
[----:B------:R-:W-:Y:S05]  /*0b90*/  BSYNC B0 ;  /* 0x0000000000007941 */ /* 0x000fea0003800000 */
.L_x_1146:
        /* <DEDUP_REMOVED lines=19> */
.L_x_1149:
[----:B------:R-:W-:Y:S05]  /*0cd0*/  BSYNC B0 ;  /* 0x0000000000007941 */ /* 0x000fea0003800000 */
.L_x_1148:
        /* <DEDUP_REMOVED lines=17> */
.L_x_1151:
[----:B------:R-:W-:Y:S05]  /*0df0*/  BSYNC B0 ;  /* 0x0000000000007941 */ /* 0x000fea0003800000 */
.L_x_1150:
        /* <DEDUP_REMOVED lines=16> */
.L_x_1153:
[----:B------:R-:W-:Y:S05]  /*0f00*/  BSYNC B0 ;  /* 0x0000000000007941 */ /* 0x000fea0003800000 */
.L_x_1152:
        /* <DEDUP_REMOVED lines=10> */
.L_x_1155:
[----:B------:R-:W-:Y:S05]  /*0fb0*/  BSYNC B0 ;  /* 0x0000000000007941 */ /* 0x000fea0003800000 */
.L_x_1154:
        /* <DEDUP_REMOVED lines=10> */
.L_x_1157:
[----:B------:R-:W-:Y:S05]  /*1060*/  BSYNC B0 ;  /* 0x0000000000007941 */ /* 0x000fea0003800000 */
.L_x_1156:
        /* <DEDUP_REMOVED lines=10> */
.L_x_1159:
[----:B------:R-:W-:Y:S05]  /*1110*/  BSYNC B0 ;  /* 0x0000000000007941 */ /* 0x000fea0003800000 */
.L_x_1158:
        /* <DEDUP_REMOVED lines=10> */
.L_x_1145:
[----:B------:R-:W1:Y:S01]  /*11c0*/  LDC R12, c[0x0][0x278] ;  /* 0x00009e00ff0c7b82 */ /* 0x000e620000000800 */
[----:B------:R-:W-:Y:S01]  /*11d0*/  SHF.R.S32.HI R13, RZ, 0x1f, R4 ;  /* 0x0000001fff0d7819 */ /* 0x000fe20000011404 */
[----:B------:R-:W-:Y:S01]  /*11e0*/  UISETP.NE.AND UP0, UPT, UR13, -0x1, UPT ;  /* 0xffffffff0d00788c */ /* 0x000fe2000bf05270 */
[----:B------:R-:W2:Y:S01]  /*11f0*/  S2R R18, SR_CTAID.Z ;  /* 0x0000000000127919 */ /* 0x000ea20000002700 */
[----:B------:R-:W-:Y:S01]  /*1200*/  UIADD3 UR5, -UR22, UR15, URZ ;  /* 0x0000000f16057290 */ /* 0x000fe2000fffe13f */
[----:B------:R-:W-:Y:S01]  /*1210*/  LEA.HI R3, R13, R4, RZ, 0x3 ;  /* 0x000000040d037211 */ /* 0x000fe200078f18ff */
[----:B------:R-:W-:Y:S01]  /*1220*/  UIADD3 UR16, UR17, -0x1, URZ ;  /* 0xffffffff11107890 */ /* 0x000fe2000fffe03f */
[----:B------:R-:W-:Y:S01]  /*1230*/  IMAD.U32 R21, RZ, RZ, UR14 ;  /* 0x0000000eff157e24 */ /* 0x000fe2000f8e00ff */
[----:B------:R-:W3:Y:S01]  /*1240*/  S2UR UR28, SR_CgaCtaId ;  /* 0x00000000001c79c3 */ /* 0x000ee20000008800 */
[----:B------:R-:W-:Y:S01]  /*1250*/  SHF.R.S32.HI R24, RZ, 0x3, R3 ;  /* 0x00000003ff187819 */ /* 0x000fe20000011403 */
[----:B------:R-:W-:Y:S01]  /*1260*/  UIMAD UR24, UR16, -0x40, UR23 ;  /* 0xffffffc0101878a4 */ /* 0x000fe2000f8e0217 */
[----:B------:R-:W-:-:S02]  /*1270*/  LOP3.LUT R3, R3, 0xfffffff8, RZ, 0xc0, !PT ;  /* 0xfffffff803037812 */ /* 0x000fc400078ec0ff */
[C---:B------:R-:W-:Y:S01]  /*1280*/  ISETP.GE.AND P0, PT, R24.reuse, UR5, PT ;  /* 0x0000000518007c0c */ /* 0x040fe2000bf06270 */
[----:B------:R-:W-:Y:S01]  /*1290*/  IMAD.SHL.U32 R5, R24, 0x40, RZ ;  /* 0x0000004018057824 */ /* 0x000fe200078e00ff */
[----:B------:R-:W-:Y:S01]  /*12a0*/  @UP0 ULDC.64 UR6, c[0x0][0x240] ;  /* 0x0000900000060ab9 */ /* 0x000fe20000000a00 */
[----:B------:R-:W-:Y:S01]  /*12b0*/  IMAD.IADD R0, R4, 0x1, -R3 ;  /* 0x0000000104007824 */ /* 0x000fe200078e0a03 */
[----:B------:R-:W-:Y:S01]  /*12c0*/  @UP0 UIMAD.WIDE.U32 UR10, UR13, UR6, URZ ;  /* 0x000000060d0a02a5 */ /* 0x000fe2000f8e003f */
[----:B------:R-:W-:Y:S01]  /*12d0*/  VIADD R2, R24, 0x10 ;  /* 0x0000001018027836 */ /* 0x000fe20000000000 */
[----:B------:R-:W-:Y:S01]  /*12e0*/  LOP3.LUT R5, R5, 0x1c0, RZ, 0xc0, !PT ;  /* 0x000001c005057812 */ /* 0x000fe200078ec0ff */
[----:B------:R-:W-:Y:S01]  /*12f0*/  IMAD.SHL.U32 R26, R0, 0x8, RZ ;  /* 0x00000008001a7824 */ /* 0x000fe200078e00ff */
[----:B------:R-:W-:Y:S01]  /*1300*/  @!UP0 USHF.R.S32.HI UR27, URZ, 0x1f, UR25 ;  /* 0x0000001f3f1b8899 */ /* 0x000fe20008011419 */
[----:B------:R-:W-:Y:S01]  /*1310*/  SHF.R.S32.HI R25, RZ, 0x1f, R24 ;  /* 0x0000001fff197819 */ /* 0x000fe20000011418 */
[----:B------:R-:W-:Y:S01]  /*1320*/  @UP0 UIMAD UR4, UR13, UR7, UR11 ;  /* 0x000000070d0402a4 */ /* 0x000fe2000f8e020b */
[----:B-1----:R-:W-:Y:S01]  /*1330*/  IABS R16, R12 ;  /* 0x0000000c00107213 */ /* 0x002fe20000000000 */
[----:B------:R-:W-:Y:S01]  /*1340*/  USHF.R.S32.HI UR11, URZ, 0x1f, UR8 ;  /* 0x0000001f3f0b7899 */ /* 0x000fe20008011408 */
[--C-:B------:R-:W-:Y:S01]  /*1350*/  LOP3.LUT R3, R5, 0x38, R26.reuse, 0xf8, !PT ;  /* 0x0000003805037812 */ /* 0x100fe200078ef81a */
[----:B------:R-:W-:Y:S01]  /*1360*/  @!UP0 ULDC.64 UR6, c[0x0][0x228] ;  /* 0x00008a0000068ab9 */ /* 0x000fe20000000a00 */
[----:B------:R-:W1:Y:S01]  /*1370*/  I2F.RP R6, R16 ;  /* 0x0000001000067306 */ /* 0x000e620000209400 */
[----:B------:R-:W-:Y:S01]  /*1380*/  SHF.R.U32.HI R14, RZ, 0x3, R5 ;  /* 0x00000003ff0e7819 */ /* 0x000fe20000011605 */
[----:B------:R-:W-:Y:S01]  /*1390*/  @!UP0 UIMAD UR27, UR27, UR6, URZ ;  /* 0x000000061b1b82a4 */ /* 0x000fe2000f8e023f */
[C---:B------:R-:W-:Y:S01]  /*13a0*/  ISETP.GE.AND P2, PT, R2.reuse, UR5, PT ;  /* 0x0000000502007c0c */ /* 0x040fe2000bf46270 */
[----:B------:R-:W-:Y:S01]  /*13b0*/  @!UP0 UIMAD.WIDE.U32 UR30, UR25, UR6, URZ ;  /* 0x00000006191e82a5 */ /* 0x000fe2000f8e003f */
[----:B------:R-:W-:Y:S01]  /*13c0*/  LOP3.LUT R14, R3, R14, RZ, 0x3c, !PT ;  /* 0x0000000e030e7212 */ /* 0x000fe200078e3cff */
[----:B------:R-:W-:Y:S01]  /*13d0*/  @!UP0 UIMAD UR27, UR25, UR7, UR27 ;  /* 0x00000007191b82a4 */ /* 0x000fe2000f8e021b */
[----:B------:R-:W-:Y:S01]  /*13e0*/  LEA.HI R3, R13, R4, RZ, 0x6 ;  /* 0x000000040d037211 */ /* 0x000fe200078f30ff */
[----:B------:R-:W4:Y:S01]  /*13f0*/  @!P0 LDC.64 R8, c[0x0][0x210] ;  /* 0x00008400ff088b82 */ /* 0x000f220000000a00 */
[C---:B------:R-:W-:Y:S01]  /*1400*/  ISETP.GE.AND P5, PT, R2.reuse, UR24, PT ;  /* 0x0000001802007c0c */ /* 0x040fe2000bfa6270 */
[----:B------:R-:W-:Y:S01]  /*1410*/  @!UP0 UIADD3 UR4, UR31, UR27, URZ ;  /* 0x0000001b1f048290 */ /* 0x000fe2000fffe03f */
[----:B------:R-:W-:Y:S01]  /*1420*/  ISETP.GE.AND P4, PT, R2, UR24, PT ;  /* 0x0000001802007c0c */ /* 0x000fe2000bf86270 */
[----:B------:R-:W-:Y:S01]  /*1430*/  IMAD.SHL.U32 R3, R3, 0x8, RZ ;  /* 0x0000000803037824 */ /* 0x000fe200078e00ff */
[----:B------:R-:W-:Y:S01]  /*1440*/  @!UP0 UMOV UR10, UR30 ;  /* 0x0000001e000a8c82 */ /* 0x000fe20008000000 */
[----:B------:R-:W-:Y:S01]  /*1450*/  SHF.R.S32.HI R27, RZ, 0x1f, R26 ;  /* 0x0000001fff1b7819 */ /* 0x000fe2000001141a */
[----:B-1----:R-:W1:Y:S01]  /*1460*/  MUFU.RCP R6, R6 ;  /* 0x0000000600067308 */ /* 0x002e620000001000 */
[----:B------:R-:W5:Y:S01]  /*1470*/  @!P2 LDC.64 R10, c[0x0][0x240] ;  /* 0x00009000ff0aab82 */ /* 0x000f620000000a00 */
[----:B------:R-:W-:Y:S01]  /*1480*/  LOP3.LUT R14, R14, 0xfffffe00, R3, 0xf8, !PT ;  /* 0xfffffe000e0e7812 */ /* 0x000fe200078ef803 */
[----:B------:R-:W3:Y:S01]  /*1490*/  @!P2 S2R R19, SR_CgaCtaId ;  /* 0x000000000013a919 */ /* 0x000ee20000008800 */
[----:B------:R-:W-:Y:S01]  /*14a0*/  ULDC.64 UR6, c[0x0][0x258] ;  /* 0x0000960000067ab9 */ /* 0x000fe20000000a00 */
[----:B------:R-:W-:Y:S01]  /*14b0*/  VIADD R5, R24, 0x20 ;  /* 0x0000002018057836 */ /* 0x000fe20000000000 */
[----:B------:R-:W-:Y:S01]  /*14c0*/  UIMAD UR11, UR11, UR6, URZ ;  /* 0x000000060b0b72a4 */ /* 0x000fe2000f8e023f */
[----:B------:R-:W-:Y:S01]  /*14d0*/  IMAD.U32 R22, RZ, RZ, UR6 ;  /* 0x00000006ff167e24 */ /* 0x000fe2000f8e00ff */
[----:B--2---:R-:W-:Y:S01]  /*14e0*/  IABS R18, R18 ;  /* 0x0000001200127213 */ /* 0x004fe20000000000 */
[----:B------:R-:W2:Y:S01]  /*14f0*/  @!P0 LDC.64 R2, c[0x0][0x240] ;  /* 0x00009000ff028b82 */ /* 0x000ea20000000a00 */
[----:B------:R-:W-:Y:S01]  /*1500*/  IMAD.WIDE R20, R21, 0x40, R24 ;  /* 0x0000004015147825 */ /* 0x000fe200078e0218 */
[----:B------:R-:W-:Y:S01]  /*1510*/  UIMAD UR7, UR8, UR7, UR11 ;  /* 0x00000007080772a4 */ /* 0x000fe2000f8e020b */
[----:B------:R-:W-:Y:S01]  /*1520*/  @!P2 MOV R30, 0x400 ;  /* 0x00000400001ea802 */ /* 0x000fe20000000f00 */
[----:B------:R-:W-:Y:S01]  /*1530*/  UISETP.NE.AND UP0, UPT, UR9, -0x1, UPT ;  /* 0xffffffff0900788c */ /* 0x000fe2000bf05270 */
[----:B------:R-:W-:Y:S01]  /*1540*/  @!P2 IADD3 R28, P3, R20, 0x10, RZ ;  /* 0x00000010141ca810 */ /* 0x000fe20007f7e0ff */
[----:B-1----:R-:W-:-:S04]  /*1550*/  VIADD R6, R6, 0xffffffe ;  /* 0x0ffffffe06067836 */ /* 0x002fc80000000000 */
[----:B------:R-:W-:Y:S01]  /*1560*/  @!P2 IMAD.X R31, RZ, RZ, R21, P3 ;  /* 0x000000ffff1fa224 */ /* 0x000fe200018e0615 */
[----:B------:R-:W1:Y:S04]  /*1570*/  F2I.FTZ.U32.TRUNC.NTZ R7, R6 ;  /* 0x0000000600077305 */ /* 0x000e68000021f000 */
[----:B------:R-:W-:Y:S01]  /*1580*/  @UP0 UIADD3 UR6, UR26, UR9, URZ ;  /* 0x000000091a060290 */ /* 0x000fe2000fffe03f */
[----:B-----5:R-:W-:-:S04]  /*1590*/  @!P2 IMAD R31, R31, R10, RZ ;  /* 0x0000000a1f1fa224 */ /* 0x020fc800078e02ff */
[----:B------:R-:W-:Y:S02]  /*15a0*/  @!P2 IMAD R11, R28, R11, R31 ;  /* 0x0000000b1c0ba224 */ /* 0x000fe400078e021f */
[----:B--2---:R-:W-:Y:S01]  /*15b0*/  @!P0 IMAD R29, R21, R2, RZ ;  /* 0x00000002151d8224 */ /* 0x004fe200078e02ff */
[----:B---3--:R-:W-:Y:S01]  /*15c0*/  @!P2 LEA R19, R19, R30, 0x18 ;  /* 0x0000001e1313a211 */ /* 0x008fe200078ec0ff */
[----:B-1----:R-:W-:Y:S02]  /*15d0*/  IMAD.MOV R15, RZ, RZ, -R7 ;  /* 0x000000ffff0f7224 */ /* 0x002fe400078e0a07 */
[----:B------:R-:W-:Y:S02]  /*15e0*/  IMAD.MOV.U32 R6, RZ, RZ, RZ ;  /* 0x000000ffff067224 */ /* 0x000fe400078e00ff */
[----:B------:R-:W-:Y:S02]  /*15f0*/  IMAD R15, R15, R16, RZ ;  /* 0x000000100f0f7224 */ /* 0x000fe400078e02ff */
[----:B------:R-:W-:-:S02]  /*1600*/  @!P0 IMAD R29, R20, R3, R29 ;  /* 0x00000003141d8224 */ /* 0x000fc400078e021d */
[----:B------:R-:W-:Y:S01]  /*1610*/  IMAD.HI.U32 R15, R7, R15, R6 ;  /* 0x0000000f070f7227 */ /* 0x000fe200078e0006 */
[----:B------:R-:W-:Y:S01]  /*1620*/  IADD3 R6, P1, R26, UR10, RZ ;  /* 0x0000000a1a067c10 */ /* 0x000fe2000ff3e0ff */
[----:B------:R-:W-:Y:S02]  /*1630*/  @UP0 ULDC.64 UR10, c[0x0][0x248] ;  /* 0x00009200000a0ab9 */ /* 0x000fe40000000a00 */
[----:B------:R-:W-:Y:S01]  /*1640*/  @!P2 IMAD R19, R14, 0x2, R19 ;  /* 0x000000020e13a824 */ /* 0x000fe200078e0213 */
[----:B------:R-:W-:Y:S01]  /*1650*/  IADD3.X R7, R27, UR4, RZ, P1, !PT ;  /* 0x000000041b077c10 */ /* 0x000fe20008ffe4ff */
[----:B------:R-:W-:Y:S01]  /*1660*/  UMOV UR4, 0x400 ;  /* 0x0000040000047882 */ /* 0x000fe20000000000 */
[----:B------:R-:W-:Y:S01]  /*1670*/  ISETP.GE.AND P1, PT, R5, UR5, PT ;  /* 0x0000000505007c0c */ /* 0x000fe2000bf26270 */
[----:B------:R-:W-:Y:S01]  /*1680*/  ULEA UR4, UR28, UR4, 0x18 ;  /* 0x000000041c047291 */ /* 0x000fe2000f8ec03f */
[----:B------:R-:W-:Y:S01]  /*1690*/  IMAD.HI.U32 R15, R15, R18, RZ ;  /* 0x000000120f0f7227 */ /* 0x000fe200078e00ff */
[----:B------:R-:W-:-:S02]  /*16a0*/  @UP0 UIMAD.WIDE.U32 UR30, UR6, UR10, URZ ;  /* 0x0000000a061e02a5 */ /* 0x000fc4000f8e003f */
[----:B------:R-:W-:Y:S01]  /*16b0*/  @UP0 UIMAD UR6, UR6, UR11, URZ ;  /* 0x0000000b060602a4 */ /* 0x000fe2000f8e023f */
[----:B------:R-:W-:Y:S01]  /*16c0*/  IMAD.WIDE.U32 R22, R22, UR8, R6 ;  /* 0x0000000816167c25 */ /* 0x000fe2000f8e0006 */
[----:B------:R-:W-:Y:S01]  /*16d0*/  LEA R203, R14, UR4, 0x1 ;  /* 0x000000040ecb7c11 */ /* 0x000fe2000f8e08ff */
[----:B------:R-:W1:Y:S02]  /*16e0*/  @!P2 LDC.64 R6, c[0x0][0x210] ;  /* 0x00008400ff06ab82 */ /* 0x000e640000000a00 */
[----:B------:R-:W-:Y:S01]  /*16f0*/  VIADD R23, R23, UR7 ;  /* 0x0000000717177c36 */ /* 0x000fe20008000000 */
[----:B------:R-:W-:Y:S01]  /*1700*/  @UP0 UIADD3 UR7, UR26, UR9, URZ ;  /* 0x000000091a070290 */ /* 0x000fe2000fffe03f */
[----:B------:R-:W-:Y:S02]  /*1710*/  IMAD.MOV R17, RZ, RZ, -R15 ;  /* 0x000000ffff117224 */ /* 0x000fe400078e0a0f */
[----:B------:R-:W-:Y:S02]  /*1720*/  @!P0 IMAD.WIDE.U32 R34, R20, R2, R22 ;  /* 0x0000000214228225 */ /* 0x000fe400078e0016 */
[----:B------:R-:W2:Y:S02]  /*1730*/  @!P1 LDC.64 R2, c[0x0][0x240] ;  /* 0x00009000ff029b82 */ /* 0x000ea40000000a00 */
[----:B------:R-:W-:Y:S01]  /*1740*/  @!P0 IMAD.IADD R32, R35, 0x1, R29 ;  /* 0x0000000123208824 */ /* 0x000fe200078e021d */
[----:B----4-:R-:W-:Y:S01]  /*1750*/  @!P0 LEA R36, P3, R34, R8, 0x1 ;  /* 0x0000000822248211 */ /* 0x010fe200078608ff */
[----:B------:R-:W-:-:S03]  /*1760*/  @!P2 IMAD.WIDE.U32 R28, R28, R10, R22 ;  /* 0x0000000a1c1ca225 */ /* 0x000fc600078e0016 */
[----:B------:R-:W-:Y:S01]  /*1770*/  @!P0 LEA.HI.X R37, R34, R9, R32, 0x1, P3 ;  /* 0x0000000922258211 */ /* 0x000fe200018f0c20 */
[C---:B------:R-:W-:Y:S01]  /*1780*/  IMAD R17, R16.reuse, R17, R18 ;  /* 0x0000001110117224 */ /* 0x040fe200078e0212 */
[----:B------:R-:W-:Y:S01]  /*1790*/  @!P2 IADD3 R8, R29, R11, RZ ;  /* 0x0000000b1d08a210 */ /* 0x000fe20007ffe0ff */
[----:B------:R-:W3:Y:S01]  /*17a0*/  @!P1 S2R R18, SR_CgaCtaId ;  /* 0x0000000000129919 */ /* 0x000ee20000008800 */
[----:B------:R-:W4:Y:S01]  /*17b0*/  @!P1 LDC.64 R10, c[0x0][0x210] ;  /* 0x00008400ff0a9b82 */ /* 0x000f220000000a00 */
[----:B------:R-:W-:Y:S01]  /*17c0*/  @!P1 IMAD.MOV.U32 R29, RZ, RZ, R23 ;  /* 0x000000ffff1d9224 */ /* 0x000fe200078e0017 */
[----:B------:R-:W-:Y:S01]  /*17d0*/  ISETP.GT.U32.AND P3, PT, R16, R17, PT ;  /* 0x000000111000720c */ /* 0x000fe20003f64070 */
[----:B------:R-:W-:Y:S01]  /*17e0*/  @!PT LDS RZ, [RZ] ;  /* 0x00000000fffff984 */ /* 0x000fe20000000800 */
[----:B------:R-:W-:Y:S01]  /*17f0*/  @!PT LDS RZ, [RZ] ;  /* 0x00000000fffff984 */ /* 0x000fe20000000800 */
[----:B------:R-:W-:Y:S01]  /*1800*/  @!PT LDS RZ, [RZ] ;  /* 0x00000000fffff984 */ /* 0x000fe20000000800 */
[----:B------:R2:W-:Y:S01]  /*1810*/  @!P0 LDGSTS.E.BYPASS.LTC128B.128 [R203], desc[UR20][R36.64] ;  /* 0x0000000024cb8fae */ /* 0x0005e2000b901d54 */
[----:B------:R-:W-:Y:S02]  /*1820*/  @!P1 MOV R9, 0x400 ;  /* 0x0000040000099802 */ /* 0x000fe40000000f00 */
[C---:B-1----:R-:W-:Y:S01]  /*1830*/  @!P2 LEA R30, P6, R28.reuse, R6, 0x1 ;  /* 0x000000061c1ea211 */ /* 0x042fe200078c08ff */
[----:B------:R1:W-:Y:S03]  /*1840*/  @!P0 LDGSTS.E.BYPASS.LTC128B.128 [R203+0x2000], desc[UR20][R36.64+0x80] ;  /* 0x0200008024cb8fae */ /* 0x0003e6000b901d54 */
[----:B------:R-:W-:Y:S01]  /*1850*/  @!P2 LEA.HI.X R31, R28, R7, R8, 0x1, P6 ;  /* 0x000000071c1fa211 */ /* 0x000fe200030f0c08 */
[----:B------:R1:W-:Y:S01]  /*1860*/  @!P0 LDGSTS.E.BYPASS.LTC128B.128 [R203+0x4000], desc[UR20][R36.64+0x100] ;  /* 0x0400010024cb8fae */ /* 0x0003e2000b901d54 */
[----:B------:R-:W-:Y:S01]  /*1870*/  @!P1 IADD3 R6, P0, R20, 0x20, RZ ;  /* 0x0000002014069810 */ /* 0x000fe20007f1e0ff */
[----:B------:R-:W-:-:S02]  /*1880*/  VIADD R8, R24, 0x30 ;  /* 0x0000003018087836 */ /* 0x000fc40000000000 */
[----:B------:R-:W-:Y:S01]  /*1890*/  @!P1 IMAD.MOV.U32 R28, RZ, RZ, R22 ;  /* 0x000000ffff1c9224 */ /* 0x000fe200078e0016 */
[----:B------:R1:W-:Y:S01]  /*18a0*/  @!P2 LDGSTS.E.BYPASS.LTC128B.128 [R19+0x800], desc[UR20][R30.64] ;  /* 0x008000001e13afae */ /* 0x0003e2000b901d54 */
[----:B------:R-:W-:Y:S01]  /*18b0*/  @!P1 IMAD.X R7, RZ, RZ, R21, P0 ;  /* 0x000000ffff079224 */ /* 0x000fe200000e0615 */
[----:B------:R-:W-:Y:S01]  /*18c0*/  ISETP.GE.AND P0, PT, R8, UR5, PT ;  /* 0x0000000508007c0c */ /* 0x000fe2000bf06270 */
[----:B------:R-:W-:Y:S01]  /*18d0*/  @!P3 IMAD.IADD R17, R17, 0x1, -R16 ;  /* 0x000000011111b824 */ /* 0x000fe200078e0a10 */
[----:B------:R1:W-:Y:S01]  /*18e0*/  @!P2 LDGSTS.E.BYPASS.LTC128B.128 [R19+0x2800], desc[UR20][R30.64+0x80] ;  /* 0x028000801e13afae */ /* 0x0003e2000b901d54 */
[-C--:B--2---:R-:W-:Y:S02]  /*18f0*/  @!P1 IMAD R7, R7, R2.reuse, RZ ;  /* 0x0000000207079224 */ /* 0x084fe400078e02ff */
[C---:B------:R-:W-:Y:S01]  /*1900*/  @!P1 IMAD.WIDE.U32 R28, R6.reuse, R2, R28 ;  /* 0x00000002061c9225 */ /* 0x040fe200078e001c */
[----:B------:R-:W-:Y:S01]  /*1910*/  ISETP.GE.U32.AND P6, PT, R17, R16, PT ;  /* 0x000000101100720c */ /* 0x000fe20003fc6070 */
[----:B------:R1:W-:Y:S02]  /*1920*/  @!P2 LDGSTS.E.BYPASS.LTC128B.128 [R19+0x4800], desc[UR20][R30.64+0x100] ;  /* 0x048001001e13afae */ /* 0x0003e4000b901d54 */
[----:B------:R-:W-:-:S02]  /*1930*/  @!P1 IMAD R7, R6, R3, R7 ;  /* 0x0000000306079224 */ /* 0x000fc400078e0207 */
[----:B------:R-:W-:Y:S01]  /*1940*/  @!P3 VIADD R15, R15, 0x1 ;  /* 0x000000010f0fb836 */ /* 0x000fe20000000000 */
[----:B----4-:R-:W-:Y:S01]  /*1950*/  @!P1 LEA R32, P3, R28, R10, 0x1 ;  /* 0x0000000a1c209211 */ /* 0x010fe200078608ff */
[----:B------:R-:W2:Y:S01]  /*1960*/  @!P0 LDC.64 R2, c[0x0][0x240] ;  /* 0x00009000ff028b82 */ /* 0x000ea20000000a00 */
[----:B------:R-:W-:Y:S02]  /*1970*/  @!P0 IADD3 R16, P2, R20, 0x30, RZ ;  /* 0x0000003014108810 */ /* 0x000fe40007f5e0ff */
[----:B------:R-:W-:Y:S02]  /*1980*/  @!P1 IADD3 R6, R29, R7, RZ ;  /* 0x000000071d069210 */ /* 0x000fe40007ffe0ff */
[----:B------:R-:W-:Y:S01]  /*1990*/  LOP3.LUT R7, R12, UR8, RZ, 0x3c, !PT ;  /* 0x000000080c077c12 */ /* 0x000fe2000f8e3cff */
[----:B------:R-:W-:Y:S01]  /*19a0*/  @!P0 IMAD.X R21, RZ, RZ, R21, P2 ;  /* 0x000000ffff158224 */ /* 0x000fe200010e0615 */
[----:B------:R-:W-:Y:S01]  /*19b0*/  @!P1 LEA.HI.X R33, R28, R11, R6, 0x1, P3 ;  /* 0x0000000b1c219211 */ /* 0x000fe200018f0c06 */
[----:B------:R-:W-:Y:S01]  /*19c0*/  @P6 VIADD R15, R15, 0x1 ;  /* 0x000000010f0f6836 */ /* 0x000fe20000000000 */
[----:B------:R-:W-:Y:S01]  /*19d0*/  ISETP.GE.AND P2, PT, R7, RZ, PT ;  /* 0x000000ff0700720c */ /* 0x000fe20003f46270 */
[----:B------:R-:W4:Y:S01]  /*19e0*/  @!P0 S2R R11, SR_CgaCtaId ;  /* 0x00000000000b8919 */ /* 0x000f220000008800 */
[----:B---3--:R-:W-:Y:S01]  /*19f0*/  @!P1 LEA R9, R18, R9, 0x18 ;  /* 0x0000000912099211 */ /* 0x008fe200078ec0ff */
[----:B------:R-:W3:Y:S01]  /*1a00*/  @!P0 LDC.64 R6, c[0x0][0x210] ;  /* 0x00008400ff068b82 */ /* 0x000ee20000000a00 */
[----:B------:R-:W-:Y:S01]  /*1a10*/  ISETP.NE.AND P3, PT, R12, RZ, PT ;  /* 0x000000ff0c00720c */ /* 0x000fe20003f65270 */
[----:B------:R-:W-:Y:S01]  /*1a20*/  @UP0 ULDC.64 UR8, c[0x0][0x250] ;  /* 0x0000940000080ab9 */ /* 0x000fe20000000a00 */
[----:B------:R-:W-:Y:S01]  /*1a30*/  IMAD.MOV.U32 R10, RZ, RZ, R15 ;  /* 0x000000ffff0a7224 */ /* 0x000fe200078e000f */
[----:B------:R-:W-:Y:S01]  /*1a40*/  @UP0 UIMAD.WIDE.U32 UR28, UR7, UR8, URZ ;  /* 0x00000008071c02a5 */ /* 0x000fe2000f8e003f */
[----:B------:R-:W-:Y:S01]  /*1a50*/  @!P1 IMAD R9, R14, 0x2, R9 ;  /* 0x000000020e099824 */ /* 0x000fe200078e0209 */
[----:B------:R-:W-:Y:S01]  /*1a60*/  @UP0 UIMAD UR7, UR7, UR9, URZ ;  /* 0x00000009070702a4 */ /* 0x000fe2000f8e023f */
[----:B------:R-:W-:-:S03]  /*1a70*/  ISETP.GE.AND P6, PT, R24, UR24, PT ;  /* 0x0000001818007c0c */ /* 0x000fc6000bfc6270 */
[----:B------:R1:W-:Y:S01]  /*1a80*/  @!P1 LDGSTS.E.BYPASS.LTC128B.128 [R9+0x1000], desc[UR20][R32.64] ;  /* 0x0100000020099fae */ /* 0x0003e2000b901d54 */
[----:B------:R-:W-:Y:S01]  /*1a90*/  @!P2 IMAD.MOV R10, RZ, RZ, -R10 ;  /* 0x000000ffff0aa224 */ /* 0x000fe200078e0a0a */
[----:B------:R-:W-:Y:S01]  /*1aa0*/  @UP0 UIADD3 UR27, UR29, UR7, URZ ;  /* 0x000000071d1b0290 */ /* 0x000fe2000fffe03f */
[-C--:B--2---:R-:W-:Y:S01]  /*1ab0*/  @!P0 IMAD R21, R21, R2.reuse, RZ ;  /* 0x0000000215158224 */ /* 0x084fe200078e02ff */
[----:B------:R1:W-:Y:S01]  /*1ac0*/  @!P1 LDGSTS.E.BYPASS.LTC128B.128 [R9+0x3000], desc[UR20][R32.64+0x80] ;  /* 0x0300008020099fae */ /* 0x0003e2000b901d54 */
[C---:B------:R-:W-:Y:S01]  /*1ad0*/  @!P0 IMAD.WIDE.U32 R22, R16.reuse, R2, R22 ;  /* 0x0000000210168225 */ /* 0x040fe200078e0016 */
[----:B------:R-:W-:Y:S01]  /*1ae0*/  @UP0 UIADD3 UR29, UR31, UR6, URZ ;  /* 0x000000061f1d0290 */ /* 0x000fe2000fffe03f */
[----:B------:R-:W-:Y:S01]  /*1af0*/  @!P3 LOP3.LUT R10, RZ, R12, RZ, 0x33, !PT ;  /* 0x0000000cff0ab212 */ /* 0x000fe200078e33ff */
[----:B------:R1:W-:Y:S01]  /*1b00*/  @!P1 LDGSTS.E.BYPASS.LTC128B.128 [R9+0x5000], desc[UR20][R32.64+0x100] ;  /* 0x0500010020099fae */ /* 0x0003e2000b901d54 */
[----:B------:R-:W-:Y:S01]  /*1b10*/  PLOP3.LUT P1, PT, PT, PT, UP0, 0x80, 0x0 ;  /* 0x000000000000781c */ /* 0x000fe20003f2f008 */
[----:B------:R-:W-:-:S04]  /*1b20*/  @!P0 IMAD R3, R16, R3, R21 ;  /* 0x0000000310038224 */ /* 0x000fc800078e0215 */
[----:B------:R-:W-:Y:S01]  /*1b30*/  @!P0 IMAD.IADD R2, R23, 0x1, R3 ;  /* 0x0000000117028824 */ /* 0x000fe200078e0203 */
[----:B---3--:R-:W-:-:S04]  /*1b40*/  @!P0 LEA R20, P2, R22, R6, 0x1 ;  /* 0x0000000616148211 */ /* 0x008fc800078408ff */
[----:B------:R-:W-:-:S03]  /*1b50*/  @!P0 LEA.HI.X R21, R22, R7, R2, 0x1, P2 ;  /* 0x0000000716158211 */ /* 0x000fc600010f0c02 */
[----:B----4-:R-:W-:Y:S06]  /*1b60*/  @P1 BRA `(.L_x_1160) ;  /* 0x0000000000341947 */ /* 0x010fec0003800000 */
        /* <DEDUP_REMOVED lines=13> */
.L_x_1160:
        /* <DEDUP_REMOVED lines=14> */
.L_x_1161:
[----:B------:R-:W-:Y:S01]  /*1d20*/  IMAD R3, R25, UR10, RZ ;  /* 0x0000000a19037c24 */ /* 0x000fe2000f8e02ff */
[----:B------:R-:W-:Y:S01]  /*1d30*/  @!P0 MOV R6, 0x400 ;  /* 0x0000040000068802 */ /* 0x000fe20000000f00 */
[C---:B------:R-:W-:Y:S01]  /*1d40*/  IMAD.WIDE.U32 R16, R24.reuse, UR10, R26 ;  /* 0x0000000a18107c25 */ /* 0x040fe2000f8e001a */
[----:B-1----:R-:W1:Y:S01]  /*1d50*/  @!P6 S2R R9, SR_CgaCtaId ;  /* 0x000000000009e919 */ /* 0x002e620000008800 */
[----:B------:R-:W-:Y:S01]  /*1d60*/  ULDC.64 UR6, c[0x0][0x260] ;  /* 0x0000980000067ab9 */ /* 0x000fe20000000a00 */
[----:B------:R-:W-:Y:S01]  /*1d70*/  USHF.L.U64.HI UR26, UR10, 0x6, UR11 ;  /* 0x000000060a1a7899 */ /* 0x000fe2000801020b */
[----:B------:R-:W-:Y:S01]  /*1d80*/  IMAD R2, R24, UR11, R3 ;  /* 0x0000000b18027c24 */ /* 0x000fe2000f8e0203 */
[----:B------:R-:W-:Y:S01]  /*1d90*/  @!P0 LEA R3, R11, R6, 0x18 ;  /* 0x000000060b038211 */ /* 0x000fe200078ec0ff */
[----:B------:R-:W-:Y:S01]  /*1da0*/  USHF.R.S32.HI UR25, URZ, 0x1f, UR16 ;  /* 0x0000001f3f197899 */ /* 0x000fe20008011410 */
[----:B------:R-:W2:Y:S01]  /*1db0*/  @!P6 LDC.64 R6, c[0x0][0x218] ;  /* 0x00008600ff06eb82 */ /* 0x000ea20000000a00 */
[----:B------:R-:W-:Y:S01]  /*1dc0*/  IADD3 R204, P1, R16, UR30, RZ ;  /* 0x0000001e10cc7c10 */ /* 0x000fe2000ff3e0ff */
[----:B------:R-:W3:Y:S01]  /*1dd0*/  @!P5 S2R R19, SR_CgaCtaId ;  /* 0x000000000013d919 */ /* 0x000ee20000008800 */
[----:B------:R-:W-:Y:S01]  /*1de0*/  SHF.R.S32.HI R11, RZ, 0x1f, R10 ;  /* 0x0000001fff0b7819 */ /* 0x000fe2000001140a */
[----:B------:R-:W-:Y:S01]  /*1df0*/  @!P0 IMAD R18, R14, 0x2, R3 ;  /* 0x000000020e128824 */ /* 0x000fe200078e0203 */
[----:B------:R-:W-:Y:S01]  /*1e00*/  IADD3.X R205, R17, UR29, R2, P1, !PT ;  /* 0x0000001d11cd7c10 */ /* 0x000fe20008ffe402 */
[----:B------:R-:W-:Y:S01]  /*1e10*/  USHF.L.U32 UR29, UR10, 0x6, URZ ;  /* 0x000000060a1d7899 */ /* 0x000fe2000800063f */
[----:B------:R-:W-:Y:S01]  /*1e20*/  ISETP.GE.AND P1, PT, R8, UR24, PT ;  /* 0x0000001808007c0c */ /* 0x000fe2000bf26270 */
[----:B------:R-:W-:Y:S01]  /*1e30*/  IMAD R213, R11, UR6, RZ ;  /* 0x000000060bd57c24 */ /* 0x000fe2000f8e02ff */
[----:B------:R-:W-:Y:S01]  /*1e40*/  ISETP.GE.AND P2, PT, R5, UR24, PT ;  /* 0x0000001805007c0c */ /* 0x000fe2000bf46270 */
[C---:B------:R-:W-:Y:S01]  /*1e50*/  IMAD.WIDE.U32 R204, R10.reuse, UR6, R204 ;  /* 0x000000060acc7c25 */ /* 0x040fe2000f8e00cc */
[----:B------:R-:W-:Y:S01]  /*1e60*/  UIMAD UR6, UR26, UR16, URZ ;  /* 0x000000101a0672a4 */ /* 0x000fe2000f8e023f */
[----:B------:R-:W-:Y:S01]  /*1e70*/  @!PT LDS RZ, [RZ] ;  /* 0x00000000fffff984 */ /* 0x000fe20000000800 */
[----:B------:R-:W-:Y:S01]  /*1e80*/  @!PT LDS RZ, [RZ] ;  /* 0x00000000fffff984 */ /* 0x000fe20000000800 */
[----:B------:R-:W-:Y:S01]  /*1e90*/  @!PT LDS RZ, [RZ] ;  /* 0x00000000fffff984 */ /* 0x000fe20000000800 */
[----:B------:R-:W-:Y:S01]  /*1ea0*/  @!P0 LDGSTS.E.BYPASS.LTC128B.128 [R18+0x1800], desc[UR20][R20.64] ;  /* 0x0180000014128fae */ /* 0x000fe2000b901d54 */
[----:B------:R-:W-:Y:S01]  /*1eb0*/  @!P6 MOV R2, 0x400 ;  /* 0x000004000002e802 */ /* 0x000fe20000000f00 */
[----:B------:R-:W-:Y:S01]  /*1ec0*/  IMAD R213, R10, UR7, R213 ;  /* 0x000000070ad57c24 */ /* 0x000fe2000f8e02d5 */
[----:B------:R-:W-:Y:S01]  /*1ed0*/  UIMAD UR6, UR25, UR29, UR6 ;  /* 0x0000001d190672a4 */ /* 0x000fe2000f8e0206 */
[----:B------:R-:W-:Y:S01]  /*1ee0*/  IMAD.U32 R3, RZ, RZ, UR29 ;  /* 0x0000001dff037e24 */ /* 0x000fe2000f8e00ff */
[----:B------:R-:W-:Y:S01]  /*1ef0*/  @!P0 LDGSTS.E.BYPASS.LTC128B.128 [R18+0x3800], desc[UR20][R20.64+0x80] ;  /* 0x0380008014128fae */ /* 0x000fe2000b901d54 */
[----:B------:R-:W-:Y:S01]  /*1f00*/  IMAD.IADD R213, R205, 0x1, R213 ;  /* 0x00000001cdd57824 */ /* 0x000fe200078e02d5 */
[----:B------:R-:W-:Y:S01]  /*1f10*/  LEA.HI R12, R13, R4, RZ, 0x4 ;  /* 0x000000040d0c7211 */ /* 0x000fe200078f20ff */
[----:B------:R-:W-:Y:S01]  /*1f20*/  IMAD.MOV.U32 R212, RZ, RZ, R204 ;  /* 0x000000ffffd47224 */ /* 0x000fe200078e00cc */
[----:B------:R4:W-:Y:S01]  /*1f30*/  @!P0 LDGSTS.E.BYPASS.LTC128B.128 [R18+0x5800], desc[UR20][R20.64+0x100] ;  /* 0x0580010014128fae */ /* 0x0009e2000b901d54 */
[----:B------:R-:W-:Y:S01]  /*1f40*/  ISETP.GE.AND P3, PT, R5, UR24, PT ;  /* 0x0000001805007c0c */ /* 0x000fe2000bf66270 */
[----:B------:R-:W-:Y:S01]  /*1f50*/  UIMAD.WIDE.U32 UR30, UR10, 0x20, URZ ;  /* 0x000000200a1e78a5 */ /* 0x000fe2000f8e003f */
[----:B------:R-:W-:Y:S01]  /*1f60*/  IMAD.WIDE.U32 R16, R3, UR16, R212 ;  /* 0x0000001003107c25 */ /* 0x000fe2000f8e00d4 */
[----:B------:R-:W5:Y:S01]  /*1f70*/  @!P2 S2R R15, SR_CgaCtaId ;  /* 0x00000000000fa919 */ /* 0x000f620000008800 */
[----:B-1----:R-:W-:Y:S01]  /*1f80*/  @!P6 LEA R9, R9, R2, 0x18 ;  /* 0x000000020909e211 */ /* 0x002fe200078ec0ff */
[----:B------:R-:W-:Y:S01]  /*1f90*/  VOTEU.ALL UP0, P1 ;  /* 0x00000000003f7886 */ /* 0x000fe20000800000 */
[----:B------:R-:W-:Y:S01]  /*1fa0*/  VIADD R17, R17, UR6 ;  /* 0x0000000611117c36 */ /* 0x000fe20008000000 */
[----:B--2---:R-:W-:Y:S01]  /*1fb0*/  @!P6 LEA R28, P0, R16, R6, 0x1 ;  /* 0x00000006101ce211 */ /* 0x004fe200078008ff */
[----:B------:R-:W1:Y:S01]  /*1fc0*/  @!P1 S2R R2, SR_CgaCtaId ;  /* 0x0000000000029919 */ /* 0x000e620000008800 */
[----:B------:R-:W-:Y:S01]  /*1fd0*/  SHF.R.S32.HI R5, RZ, 0x4, R12 ;  /* 0x00000004ff057819 */ /* 0x000fe2000001140c */
[----:B------:R-:W-:Y:S01]  /*1fe0*/  @!P6 IMAD R22, R14, 0x2, R9 ;  /* 0x000000020e16e824 */ /* 0x000fe200078e0209 */
[----:B------:R-:W-:Y:S01]  /*1ff0*/  @!P6 LEA.HI.X R29, R16, R7, R17, 0x1, P0 ;  /* 0x00000007101de211 */ /* 0x000fe200000f0c11 */
[----:B------:R-:W-:Y:S01]  /*2000*/  USHF.L.U32 UR6, UR11, 0x5, URZ ;  /* 0x000000050b067899 */ /* 0x000fe2000800063f */
[----:B------:R-:W2:Y:S01]  /*2010*/  @!P5 LDC.64 R6, c[0x0][0x218] ;  /* 0x00008600ff06db82 */ /* 0x000ea20000000a00 */
[----:B------:R-:W-:Y:S01]  /*2020*/  LOP3.LUT R9, R12, 0xfffffff0, RZ, 0xc0, !PT ;  /* 0xfffffff00c097812 */ /* 0x000fe200078ec0ff */
[----:B------:R-:W-:Y:S01]  /*2030*/  IMAD.WIDE.U32 R26, R24, UR8, R26 ;  /* 0x00000008181a7c25 */ /* 0x000fe2000f8e001a */
[----:B------:R-:W-:Y:S01]  /*2040*/  LEA.HI R12, R12, R5, RZ, 0x1 ;  /* 0x000000050c0c7211 */ /* 0x000fe200078f08ff */
[----:B------:R-:W-:Y:S01]  /*2050*/  @!P6 LDGSTS.E.BYPASS.LTC128B.128 [R22+0x6000], desc[UR20][R28.64] ;  /* 0x060000001c16efae */ /* 0x000fe2000b901d54 */
[----:B------:R-:W-:Y:S01]  /*2060*/  ISETP.GE.AND P0, PT, R8, UR24, PT ;  /* 0x0000001808007c0c */ /* 0x000fe2000bf06270 */
[----:B------:R-:W-:Y:S01]  /*2070*/  IMAD.SHL.U32 R214, R4, 0x2, RZ ;  /* 0x0000000204d67824 */ /* 0x000fe200078e00ff */
[----:B------:R-:W-:Y:S01]  /*2080*/  @!P5 MOV R8, 0x400 ;  /* 0x000004000008d802 */ /* 0x000fe20000000f00 */
[----:B------:R-:W-:Y:S01]  /*2090*/  @!P6 LDGSTS.E.BYPASS.LTC128B.128 [R22+0x8000], desc[UR20][R28.64+0x80] ;  /* 0x080000801c16efae */ /* 0x000fe2000b901d54 */
[----:B------:R-:W-:Y:S01]  /*20a0*/  LOP3.LUT R12, R12, 0xfffffffe, RZ, 0xc0, !PT ;  /* 0xfffffffe0c0c7812 */ /* 0x000fe200078ec0ff */
[----:B------:R-:W-:Y:S01]  /*20b0*/  IMAD.U32 R210, RZ, RZ, UR23 ;  /* 0x00000017ffd27e24 */ /* 0x000fe2000f8e00ff */
[----:B---3--:R-:W-:Y:S01]  /*20c0*/  @!P5 LEA R19, R19, R8, 0x18 ;  /* 0x000000081313d211 */ /* 0x008fe200078ec0ff */
[----:B------:R3:W-:Y:S01]  /*20d0*/  @!P6 LDGSTS.E.BYPASS.LTC128B.128 [R22+0xa000], desc[UR20][R28.64+0x100] ;  /* 0x0a0001001c16efae */ /* 0x0007e2000b901d54 */
[----:B----4-:R-:W-:Y:S01]  /*20e0*/  IMAD.U32 R21, RZ, RZ, UR10 ;  /* 0x0000000aff157e24 */ /* 0x010fe2000f8e00ff */
[----:B------:R-:W-:Y:S01]  /*20f0*/  @!P1 MOV R23, 0x400 ;  /* 0x0000040000179802 */ /* 0x000fe20000000f00 */
[----:B------:R-:W-:Y:S01]  /*2100*/  IMAD.IADD R20, R4, 0x1, -R9 ;  /* 0x0000000104147824 */ /* 0x000fe200078e0a09 */
[----:B------:R-:W-:Y:S01]  /*2110*/  LEA.HI R104, R13, R4, RZ, 0x5 ;  /* 0x000000040d687211 */ /* 0x000fe200078f28ff */
[----:B------:R-:W-:Y:S01]  /*2120*/  IMAD.U32 R18, RZ, RZ, UR10 ;  /* 0x0000000aff127e24 */ /* 0x000fe2000f8e00ff */
[----:B------:R-:W-:Y:S01]  /*2130*/  @!P5 LEA R21, P6, R21, R16, 0x4 ;  /* 0x000000101515d211 */ /* 0x000fe200078c20ff */
[----:B------:R-:W-:Y:S01]  /*2140*/  IMAD.U32 R9, RZ, RZ, UR11 ;  /* 0x0000000bff097e24 */ /* 0x000fe2000f8e00ff */
[----:B------:R-:W-:Y:S01]  /*2150*/  LOP3.LUT R214, R214, 0x6, RZ, 0xc0, !PT ;  /* 0x00000006d6d67812 */ /* 0x000fe200078ec0ff */
[----:B------:R-:W-:Y:S01]  /*2160*/  IMAD.IADD R12, R5, 0x1, -R12 ;  /* 0x00000001050c7824 */ /* 0x000fe200078e0a0c */
[----:B------:R-:W-:Y:S01]  /*2170*/  SHF.R.S32.HI R5, RZ, 0x1f, R20 ;  /* 0x0000001fff057819 */ /* 0x000fe20000011414 */
[----:B------:R-:W-:Y:S01]  /*2180*/  UIADD3 UR19, UR23, -UR19, -UR15 ;  /* 0x8000001317137290 */ /* 0x000fe2000fffe80f */
[----:B------:R-:W-:-:S02]  /*2190*/  @!P5 LEA.HI.X R18, R18, R17, R9, 0x4, P6 ;  /* 0x000000111212d211 */ /* 0x000fc400030f2409 */
[----:B------:R-:W4:Y:S01]  /*21a0*/  @!P2 LDC.64 R8, c[0x0][0x218] ;  /* 0x00008600ff08ab82 */ /* 0x000f220000000a00 */
[----:B--2---:R-:W-:Y:S01]  /*21b0*/  @!P5 LEA R30, P6, R21, R6, 0x1 ;  /* 0x00000006151ed211 */ /* 0x004fe200078c08ff */
[----:B------:R-:W-:Y:S01]  /*21c0*/  IMAD.SHL.U32 R6, R24, 0x8, RZ ;  /* 0x0000000818067824 */ /* 0x000fe200078e00ff */
[----:B------:R-:W-:Y:S02]  /*21d0*/  LEA.HI R5, R5, R20, RZ, 0x3 ;  /* 0x0000001405057211 */ /* 0x000fe400078f18ff */
[----:B------:R-:W-:Y:S01]  /*21e0*/  @!P5 LEA.HI.X R31, R21, R7, R18, 0x1, P6 ;  /* 0x00000007151fd211 */ /* 0x000fe200030f0c12 */
[----:B------:R-:W-:Y:S01]  /*21f0*/  IMAD.SHL.U32 R21, R0, 0x40, RZ ;  /* 0x0000004000157824 */ /* 0x000fe200078e00ff */
[----:B------:R-:W-:Y:S01]  /*2200*/  @!P2 IADD3 R18, P6, R16, UR30, RZ ;  /* 0x0000001e1012ac10 */ /* 0x000fe2000ffde0ff */
[----:B------:R-:W-:Y:S01]  /*2210*/  IMAD.U32 R7, RZ, RZ, UR6 ;  /* 0x00000006ff077e24 */ /* 0x000fe2000f8e00ff */
[----:B-1----:R-:W-:Y:S01]  /*2220*/  @!P1 LEA R23, R2, R23, 0x18 ;  /* 0x0000001702179211 */ /* 0x002fe200078ec0ff */
[----:B------:R-:W-:Y:S01]  /*2230*/  ULDC.64 UR6, c[0x0][0x268] ;  /* 0x00009a0000067ab9 */ /* 0x000fe20000000a00 */
[----:B------:R-:W-:Y:S01]  /*2240*/  LOP3.LUT R21, R21, 0x1c0, RZ, 0xc0, !PT ;  /* 0x000001c015157812 */ /* 0x000fe200078ec0ff */
[----:B------:R-:W-:Y:S01]  /*2250*/  IMAD R207, R11, UR6, RZ ;  /* 0x000000060bcf7c24 */ /* 0x000fe2000f8e02ff */
[----:B---3--:R-:W-:Y:S01]  /*2260*/  LOP3.LUT R29, R5, 0xfffffff8, RZ, 0xc0, !PT ;  /* 0xfffffff8051d7812 */ /* 0x008fe200078ec0ff */
[----:B------:R-:W-:Y:S01]  /*2270*/  @!P1 IMAD R23, R14, 0x2, R23 ;  /* 0x000000020e179824 */ /* 0x000fe200078e0217 */
[----:B------:R-:W-:Y:S01]  /*2280*/  @!P2 MOV R22, 0x400 ;  /* 0x000004000016a802 */ /* 0x000fe20000000f00 */
[----:B------:R-:W-:Y:S01]  /*2290*/  IMAD R207, R10, UR7, R207 ;  /* 0x000000070acf7c24 */ /* 0x000fe2000f8e02cf */
[----:B------:R-:W-:Y:S01]  /*22a0*/  LOP3.LUT R201, R21, 0x8, R6, 0xf8, !PT ;  /* 0x0000000815c97812 */ /* 0x000fe200078ef806 */
[----:B------:R-:W-:Y:S01]  /*22b0*/  IMAD.IADD R2, R20, 0x1, -R29 ;  /* 0x0000000114027824 */ /* 0x000fe200078e0a1d */
[----:B-----5:R-:W-:Y:S01]  /*22c0*/  @!P2 LEA R15, R15, R22, 0x18 ;  /* 0x000000160f0fa211 */ /* 0x020fe200078ec0ff */
[C---:B------:R-:W-:Y:S01]  /*22d0*/  @!P5 IMAD R22, R14.reuse, 0x2, R19 ;  /* 0x000000020e16d824 */ /* 0x040fe200078e0213 */
[----:B------:R-:W-:Y:S01]  /*22e0*/  @!P2 IADD3.X R20, R17, UR31, R7, P6, !PT ;  /* 0x0000001f1114ac10 */ /* 0x000fe2000b7fe407 */
[----:B------:R-:W-:Y:S01]  /*22f0*/  IMAD R19, R25, UR8, RZ ;  /* 0x0000000819137c24 */ /* 0x000fe2000f8e02ff */
[----:B------:R-:W1:Y:S01]  /*2300*/  @!P1 LDC.64 R6, c[0x0][0x218] ;  /* 0x00008600ff069b82 */ /* 0x000e620000000a00 */
[----:B------:R-:W-:Y:S01]  /*2310*/  @!P2 IMAD R15, R14, 0x2, R15 ;  /* 0x000000020e0fa824 */ /* 0x000fe200078e020f */
[----:B------:R-:W-:Y:S01]  /*2320*/  @!P5 LDGSTS.E.BYPASS.LTC128B.128 [R22+0x6800], desc[UR20][R30.64] ;  /* 0x068000001e16dfae */ /* 0x000fe2000b901d54 */
[----:B------:R-:W-:Y:S01]  /*2330*/  IMAD R19, R24, UR9, R19 ;  /* 0x0000000918137c24 */ /* 0x000fe2000f8e0213 */
[----:B------:R-:W-:Y:S01]  /*2340*/  UIMAD.WIDE.U32 UR30, UR16, UR8, URZ ;  /* 0x00000008101e72a5 */ /* 0x000fe2000f8e003f */
[----:B------:R-:W-:Y:S01]  /*2350*/  IMAD.SHL.U32 R105, R5, 0x40, RZ ;  /* 0x0000004005697824 */ /* 0x000fe200078e00ff */
[----:B------:R-:W-:Y:S01]  /*2360*/  @!P5 LDGSTS.E.BYPASS.LTC128B.128 [R22+0x8800], desc[UR20][R30.64+0x80] ;  /* 0x088000801e16dfae */ /* 0x000fe2000b901d54 */
[----:B------:R-:W-:-:S03]  /*2370*/  UIADD3 UR7, UR23, 0x1, -UR15 ;  /* 0x0000000117077890 */ /* 0x000fc6000fffe80f */
[----:B------:R-:W-:Y:S01]  /*2380*/  @!P5 LDGSTS.E.BYPASS.LTC128B.128 [R22+0xa800], desc[UR20][R30.64+0x100] ;  /* 0x0a8001001e16dfae */ /* 0x000fe2000b901d54 */
[----:B------:R-:W-:Y:S01]  /*2390*/  ISETP.GE.AND P5, PT, R24, UR24, PT ;  /* 0x0000001818007c0c */ /* 0x000fe2000bfa6270 */
[----:B------:R-:W-:Y:S01]  /*23a0*/  UIMAD UR24, UR25, UR8, URZ ;  /* 0x00000008191872a4 */ /* 0x000fe2000f8e023f */
[C---:B----4-:R-:W-:Y:S01]  /*23b0*/  @!P2 LEA R24, P6, R18.reuse, R8, 0x1 ;  /* 0x000000081218a211 */ /* 0x050fe200078c08ff */
[----:B------:R-:W-:Y:S01]  /*23c0*/  @!UP0 UIMAD UR25, UR11, 0x30, URZ ;  /* 0x000000300b1988a4 */ /* 0x000fe2000f8e023f */
[----:B------:R-:W-:Y:S01]  /*23d0*/  SHF.R.U32.HI R8, RZ, 0x3, R21 ;  /* 0x00000003ff087819 */ /* 0x000fe20000011615 */
[----:B------:R-:W-:Y:S01]  /*23e0*/  UIMAD UR24, UR16, UR9, UR24 ;  /* 0x00000009101872a4 */ /* 0x000fe2000f8e0218 */
[----:B------:R-:W-:Y:S01]  /*23f0*/  @!P2 LEA.HI.X R25, R18, R9, R20, 0x1, P6 ;  /* 0x000000091219a211 */ /* 0x000fe200030f0c14 */
[----:B------:R-:W-:Y:S01]  /*2400*/  IMAD.U32 R9, RZ, RZ, UR10 ;  /* 0x0000000aff097e24 */ /* 0x000fe2000f8e00ff */
[----:B------:R-:W-:Y:S01]  /*2410*/  IADD3 R218, P6, R26, UR28, RZ ;  /* 0x0000001c1ada7c10 */ /* 0x000fe2000ffde0ff */
[----:B------:R-:W-:Y:S01]  /*2420*/  UIADD3 UR24, UR31, UR24, URZ ;  /* 0x000000181f187290 */ /* 0x000fe2000fffe03f */
[----:B------:R-:W-:Y:S01]  /*2430*/  LOP3.LUT R201, R201, R8, RZ, 0x3c, !PT ;  /* 0x00000008c9c97212 */ /* 0x000fe200078e3cff */
[----:B------:R-:W-:Y:S01]  /*2440*/  @!P1 IMAD.WIDE.U32 R16, R9, 0x30, R16 ;  /* 0x0000003009109825 */ /* 0x000fe200078e0010 */
[----:B------:R-:W-:Y:S01]  /*2450*/  IADD3.X R219, R27, UR27, R19, P6, !PT ;  /* 0x0000001b1bdb7c10 */ /* 0x000fe2000b7fe413 */
[----:B------:R-:W-:Y:S01]  /*2460*/  @!P2 LDGSTS.E.BYPASS.LTC128B.128 [R15+0x7000], desc[UR20][R24.64] ;  /* 0x07000000180fafae */ /* 0x000fe2000b901d54 */
[----:B------:R-:W2:Y:S01]  /*2470*/  @!P5 LDC.64 R8, c[0x0][0x220] ;  /* 0x00008800ff08db82 */ /* 0x000ea20000000a00 */
[----:B------:R-:W-:Y:S01]  /*2480*/  IMAD.U32 R26, RZ, RZ, UR30 ;  /* 0x0000001eff1a7e24 */ /* 0x000fe2000f8e00ff */
[----:B-1----:R-:W-:Y:S01]  /*2490*/  @!P1 LEA R18, P6, R16, R6, 0x1 ;  /* 0x0000000610129211 */ /* 0x002fe200078c08ff */
[----:B------:R-:W-:Y:S01]  /*24a0*/  IMAD.WIDE.U32 R218, R10, UR6, R218 ;  /* 0x000000060ada7c25 */ /* 0x000fe2000f8e00da */
[----:B------:R-:W-:Y:S01]  /*24b0*/  @!P2 LDGSTS.E.BYPASS.LTC128B.128 [R15+0x9000], desc[UR20][R24.64+0x80] ;  /* 0x09000080180fafae */ /* 0x000fe2000b901d54 */
[----:B------:R-:W-:Y:S01]  /*24c0*/  USHF.L.U32 UR6, UR9, 0x5, URZ ;  /* 0x0000000509067899 */ /* 0x000fe2000800063f */
[----:B------:R-:W-:Y:S01]  /*24d0*/  LOP3.LUT R105, R105, 0xfffffe00, RZ, 0xc0, !PT ;  /* 0xfffffe0069697812 */ /* 0x000fe200078ec0ff */
[----:B------:R-:W-:Y:S01]  /*24e0*/  @!P1 VIADD R10, R17, UR25 ;  /* 0x00000019110a9c36 */ /* 0x000fe20008000000 */
[----:B------:R2:W-:Y:S01]  /*24f0*/  @!P2 LDGSTS.E.BYPASS.LTC128B.128 [R15+0xb000], desc[UR20][R24.64+0x100] ;  /* 0x0b000100180fafae */ /* 0x0005e2000b901d54 */
[----:B------:R-:W-:Y:S01]  /*2500*/  IMAD.U32 R11, RZ, RZ, UR24 ;  /* 0x00000018ff0b7e24 */ /* 0x000fe2000f8e00ff */
[----:B------:R-:W-:Y:S01]  /*2510*/  LEA R20, P2, R26, R218, 0x6 ;  /* 0x000000da1a147211 */ /* 0x000fe200078430ff */
[----:B------:R-:W-:Y:S01]  /*2520*/  IMAD.IADD R207, R219, 0x1, R207 ;  /* 0x00000001dbcf7824 */ /* 0x000fe200078e02cf */
[----:B------:R-:W-:Y:S01]  /*2530*/  @!P1 LEA.HI.X R19, R16, R7, R10, 0x1, P6 ;  /* 0x0000000710139211 */ /* 0x000fe200030f0c0a */
[----:B------:R-:W-:Y:S01]  /*2540*/  IMAD.U32 R10, RZ, RZ, UR8 ;  /* 0x00000008ff0a7e24 */ /* 0x000fe2000f8e00ff */
[----:B------:R-:W1:Y:S01]  /*2550*/  @!P4 LDC.64 R6, c[0x0][0x220] ;  /* 0x00008800ff06cb82 */ /* 0x000e620000000a00 */
[----:B------:R-:W-:Y:S01]  /*2560*/  IMAD.U32 R17, RZ, RZ, UR9 ;  /* 0x00000009ff117e24 */ /* 0x000fe2000f8e00ff */
[----:B------:R-:W-:Y:S01]  /*2570*/  LEA.HI.X R21, R26, R207, R11, 0x6, P2 ;  /* 0x000000cf1a157211 */ /* 0x000fe200010f340b */
[----:B------:R-:W-:Y:S01]  /*2580*/  @!P1 LDGSTS.E.BYPASS.LTC128B.128 [R23+0x7800], desc[UR20][R18.64] ;  /* 0x0780000012179fae */ /* 0x000fe2000b901d54 */
[----:B------:R-:W-:Y:S01]  /*2590*/  IMAD.U32 R11, RZ, RZ, UR8 ;  /* 0x00000008ff0b7e24 */ /* 0x000fe2000f8e00ff */
[----:B------:R-:W-:Y:S01]  /*25a0*/  UIMAD.WIDE.U32 UR24, UR8, 0x20, URZ ;  /* 0x00000020081878a5 */ /* 0x000fe2000f8e003f */
[C---:B------:R-:W-:Y:S01]  /*25b0*/  IMAD R201, R12.reuse, 0x200, R201 ;  /* 0x000002000cc97824 */ /* 0x040fe200078e02c9 */
[----:B------:R-:W-:Y:S01]  /*25c0*/  @!P1 LDGSTS.E.BYPASS.LTC128B.128 [R23+0x9800], desc[UR20][R18.64+0x80] ;  /* 0x0980008012179fae */ /* 0x000fe2000b901d54 */
[----:B------:R-:W-:Y:S01]  /*25d0*/  VOTEU.ALL UP0, P0 ;  /* 0x00000000003f7886 */ /* 0x000fe20000000000 */
[----:B------:R-:W-:Y:S01]  /*25e0*/  @!P4 LEA R16, P2, R11, R20, 0x4 ;  /* 0x000000140b10c211 */ /* 0x000fe200078420ff */
[----:B------:R-:W-:Y:S01]  /*25f0*/  IMAD.SHL.U32 R12, R12, 0x8, RZ ;  /* 0x000000080c0c7824 */ /* 0x000fe200078e00ff */
[----:B------:R3:W-:Y:S01]  /*2600*/  @!P1 LDGSTS.E.BYPASS.LTC128B.128 [R23+0xb800], desc[UR20][R18.64+0x100] ;  /* 0x0b80010012179fae */ /* 0x0007e2000b901d54 */
[----:B------:R-:W-:Y:S01]  /*2610*/  @!P3 IADD3 R14, P1, R20, UR24, RZ ;  /* 0x00000018140ebc10 */ /* 0x000fe2000ff3e0ff */
[----:B------:R-:W-:Y:S01]  /*2620*/  IMAD.U32 R27, RZ, RZ, UR31 ;  /* 0x0000001fff1b7e24 */ /* 0x000fe2000f8e00ff */
[----:B------:R-:W-:Y:S01]  /*2630*/  @!P4 LEA.HI.X R17, R10, R21, R17, 0x4, P2 ;  /* 0x000000150a11c211 */ /* 0x000fe200010f2411 */
[----:B------:R-:W0:Y:S01]  /*2640*/  LDGDEPBAR ;  /* 0x00000000000079af */ /* 0x000e220000000000 */
[----:B------:R-:W4:Y:S01]  /*2650*/  @!P3 LDC.64 R10, c[0x0][0x220] ;  /* 0x00008800ff0abb82 */ /* 0x000f220000000a00 */
[----:B------:R-:W-:Y:S01]  /*2660*/  LEA R201, R201, UR4, 0x1 ;  /* 0x00000004c9c97c11 */ /* 0x000fe2000f8e08ff */
[----:B------:R-:W-:Y:S01]  /*2670*/  ULDC UR24, c[0x0][0x39c] ;  /* 0x0000e70000187ab9 */ /* 0x000fe20000000800 */
[----:B------:R-:W-:Y:S01]  /*2680*/  IMAD.U32 R208, RZ, RZ, UR7 ;  /* 0x00000007ffd07e24 */ /* 0x000fe2000f8e00ff */
[C---:B--2---:R-:W-:Y:S01]  /*2690*/  @!P5 LEA R24, P6, R20.reuse, R8, 0x1 ;  /* 0x000000081418d211 */ /* 0x044fe200078c08ff */
[----:B------:R-:W-:Y:S01]  /*26a0*/  IMAD.U32 R15, RZ, RZ, UR6 ;  /* 0x00000006ff0f7e24 */ /* 0x000fe2000f8e00ff */
[----:B------:R-:W-:Y:S01]  /*26b0*/  @!UP0 UIMAD UR6, UR9, 0x30, URZ ;  /* 0x00000030090688a4 */ /* 0x000fe2000f8e023f */
[----:B------:R-:W-:Y:S01]  /*26c0*/  VIADD R199, R201, 0x6020 ;  /* 0x00006020c9c77836 */ /* 0x000fe20000000000 */
[----:B------:R-:W-:Y:S01]  /*26d0*/  @!P5 LEA.HI.X R25, R20, R9, R21, 0x1, P6 ;  /* 0x000000091419d211 */ /* 0x000fe200030f0c15 */
[----:B------:R-:W-:Y:S01]  /*26e0*/  UISETP.GT.AND UP0, UPT, UR16, UR12, UPT ;  /* 0x0000000c1000728c */ /* 0x000fe2000bf04270 */
[----:B------:R-:W2:Y:S01]  /*26f0*/  @!P0 LDC.64 R8, c[0x0][0x220] ;  /* 0x00008800ff088b82 */ /* 0x000ea20000000a00 */
[----:B------:R-:W-:Y:S01]  /*2700*/  @!P3 IADD3.X R15, R21, UR25, R15, P1, !PT ;  /* 0x00000019150fbc10 */ /* 0x000fe20008ffe40f */
[----:B---3--:R-:W-:Y:S01]  /*2710*/  IMAD.U32 R18, RZ, RZ, UR8 ;  /* 0x00000008ff127e24 */ /* 0x008fe2000f8e00ff */
[----:B------:R-:W-:-:S05]  /*2720*/  DEPBAR.LE SB0, 0x0 ;  /* 0x000080000000791a */ /* 0x000fca0000000000 */
[----:B------:R-:W-:Y:S01]  /*2730*/  BAR.SYNC.DEFER_BLOCKING 0x0 ;  /* 0x0000000000007b1d */ /* 0x000fe20000010000 */
[----:B------:R-:W-:Y:S01]  /*2740*/  @!P0 IMAD.WIDE.U32 R18, R18, 0x30, R20 ;  /* 0x0000003012128825 */ /* 0x000fe200078e0014 */
[C---:B-1----:R-:W-:Y:S02]  /*2750*/  @!P4 LEA R20, P1, R16.reuse, R6, 0x1 ;  /* 0x000000061014c211 */ /* 0x042fe400078208ff */
[----:B------:R-:W-:Y:S02]  /*2760*/  SHF.R.S32.HI R6, RZ, 0x5, R104 ;  /* 0x00000005ff067819 */ /* 0x000fe40000011468 */
[----:B------:R-:W-:Y:S01]  /*2770*/  @!P4 LEA.HI.X R21, R16, R7, R17, 0x1, P1 ;  /* 0x000000071015c211 */ /* 0x000fe200008f0c11 */
[----:B------:R-:W-:Y:S01]  /*2780*/  IMAD.SHL.U32 R7, R2, 0x40, RZ ;  /* 0x0000004002077824 */ /* 0x000fe200078e00ff */
[----:B------:R-:W-:-:S04]  /*2790*/  LEA R211, R6, UR22, 0x4 ;  /* 0x0000001606d37c11 */ /* 0x000fc8000f8e20ff */
[----:B------:R-:W-:-:S04]  /*27a0*/  LOP3.LUT R7, R7, 0x1c0, RZ, 0xc0, !PT ;  /* 0x000001c007077812 */ /* 0x000fc800078ec0ff */
[----:B------:R-:W-:Y:S02]  /*27b0*/  LOP3.LUT R12, R7, 0x8, R12, 0xf8, !PT ;  /* 0x00000008070c7812 */ /* 0x000fe400078ef80c */
[----:B------:R-:W-:Y:S01]  /*27c0*/  SHF.R.U32.HI R5, RZ, 0x3, R7 ;  /* 0x00000003ff057819 */ /* 0x000fe20000011607 */
[----:B------:R-:W-:Y:S01]  /*27d0*/  IMAD R7, R6, 0x400, R105 ;  /* 0x0000040006077824 */ /* 0x000fe200078e0269 */
        /* <DEDUP_REMOVED lines=9> */
[----:B----4-:R-:W-:-:S03]  /*2870*/  @!P3 LEA R10, P5, R14, R10, 0x1 ;  /* 0x0000000a0e0ab211 */ /* 0x010fc600078a08ff */
[----:B------:R-:W-:Y:S01]  /*2880*/  @P4 STS.128 [R203+0xc800], RZ ;  /* 0x00c800ffcb004388 */ /* 0x000fe20000000c00 */
[----:B------:R-:W-:Y:S02]  /*2890*/  R2P PR, R2, 0x6 ;  /* 0x0000000602007804 */ /* 0x000fe40000000000 */
[----:B------:R-:W-:Y:S01]  /*28a0*/  LOP3.LUT R2, R12, R5, RZ, 0x3c, !PT ;  /* 0x000000050c027212 */ /* 0x000fe200078e3cff */
[----:B------:R-:W-:Y:S01]  /*28b0*/  @!P0 VIADD R5, R19, UR6 ;  /* 0x0000000613058c36 */ /* 0x000fe20008000000 */
[----:B------:R-:W-:Y:S01]  /*28c0*/  @!P3 LEA.HI.X R11, R14, R11, R15, 0x1, P5 ;  /* 0x0000000b0e0bb211 */ /* 0x000fe200028f0c0f */
[----:B------:R-:W-:Y:S01]  /*28d0*/  @P4 STS.128 [R203+0xe800], RZ ;  /* 0x00e800ffcb004388 */ /* 0x000fe20000000c00 */
[----:B--2---:R-:W-:Y:S01]  /*28e0*/  @!P0 LEA R8, P5, R18, R8, 0x1 ;  /* 0x0000000812088211 */ /* 0x004fe200078a08ff */
[----:B------:R-:W-:Y:S01]  /*28f0*/  IMAD.IADD R202, R2, 0x1, R7 ;  /* 0x0000000102ca7824 */ /* 0x000fe200078e0207 */
[----:B------:R-:W-:Y:S01]  /*2900*/  UIADD3 UR6, UR7, UR18, URZ ;  /* 0x0000001207067290 */ /* 0x000fe2000fffe03f */
[----:B------:R-:W-:Y:S01]  /*2910*/  @P4 STS.128 [R203+0x10800], RZ ;  /* 0x010800ffcb004388 */ /* 0x000fe20000000c00 */
[----:B------:R-:W-:Y:S01]  /*2920*/  @!P0 LEA.HI.X R9, R18, R9, R5, 0x1, P5 ;  /* 0x0000000912098211 */ /* 0x000fe200028f0c05 */
[----:B------:R-:W-:Y:S01]  /*2930*/  IMAD.MOV.U32 R7, RZ, RZ, 0x10 ;  /* 0x00000010ff077424 */ /* 0x000fe200078e00ff */
[----:B------:R-:W-:Y:S01]  /*2940*/  LEA R202, R202, UR4, 0x1 ;  /* 0x00000004caca7c11 */ /* 0x000fe2000f8e08ff */
[----:B------:R-:W-:Y:S01]  /*2950*/  @!PT LDS RZ, [RZ] ;  /* 0x00000000fffff984 */ /* 0x000fe20000000800 */
[----:B------:R-:W-:Y:S01]  /*2960*/  @!PT LDS RZ, [RZ] ;  /* 0x00000000fffff984 */ /* 0x000fe20000000800 */
[----:B------:R-:W-:Y:S01]  /*2970*/  @!PT LDS RZ, [RZ] ;  /* 0x00000000fffff984 */ /* 0x000fe20000000800 */
[----:B------:R-:W-:Y:S01]  /*2980*/  @!P4 LDGSTS.E.BYPASS.LTC128B.128 [R203+0xc800], desc[UR20][R20.64] ;  /* 0x0c80000014cbcfae */ /* 0x000fe2000b901d54 */
[----:B------:R-:W-:-:S02]  /*2990*/  IMAD.MOV.U32 R5, RZ, RZ, 0x20 ;  /* 0x00000020ff057424 */ /* 0x000fc400078e00ff */
[----:B------:R-:W-:Y:S01]  /*29a0*/  SEL R7, R7, 0xfffffff0, !P1 ;  /* 0xfffffff007077807 */ /* 0x000fe20004800000 */
[----:B------:R-:W-:Y:S02]  /*29b0*/  @!P4 LDGSTS.E.BYPASS.LTC128B.128 [R203+0xe800], desc[UR20][R20.64+0x80] ;  /* 0x0e80008014cbcfae */ /* 0x000fe4000b901d54 */
[----:B------:R-:W-:Y:S02]  /*29c0*/  SEL R5, R5, 0xffffffe0, !P2 ;  /* 0xffffffe005057807 */ /* 0x000fe40005000000 */
[----:B------:R2:W-:Y:S01]  /*29d0*/  @!P4 LDGSTS.E.BYPASS.LTC128B.128 [R203+0x10800], desc[UR20][R20.64+0x100] ;  /* 0x1080010014cbcfae */ /* 0x0005e2000b901d54 */
[----:B------:R-:W-:Y:S01]  /*29e0*/  R2P PR, R0, 0x6 ;  /* 0x0000000600007804 */ /* 0x000fe20000000000 */
[----:B------:R-:W-:Y:S02]  /*29f0*/  VIADD R0, R201, 0x6000 ;  /* 0x00006000c9007836 */ /* 0x000fe40000000000 */
[----:B------:R-:W-:Y:S01]  /*2a00*/  @P3 STS.128 [R203+0xd000], RZ ;  /* 0x00d000ffcb003388 */ /* 0x000fe20000000c00 */
[----:B------:R-:W-:-:S02]  /*2a10*/  IMAD R200, R7, 0x2, R202 ;  /* 0x0000000207c87824 */ /* 0x000fc400078e02ca */
[C---:B------:R-:W-:Y:S01]  /*2a20*/  IMAD R198, R5.reuse, 0x2, R202 ;  /* 0x0000000205c67824 */ /* 0x040fe200078e02ca */
[----:B------:R-:W-:Y:S01]  /*2a30*/  @P3 STS.128 [R203+0xf000], RZ ;  /* 0x00f000ffcb003388 */ /* 0x000fe20000000c00 */
[----:B------:R-:W-:-:S03]  /*2a40*/  IMAD R197, R5, 0x2, R200 ;  /* 0x0000000205c57824 */ /* 0x000fc600078e02c8 */
[----:B------:R-:W-:Y:S02]  /*2a50*/  @P3 STS.128 [R203+0x11000], RZ ;  /* 0x011000ffcb003388 */ /* 0x000fe40000000c00 */
[----:B------:R-:W-:Y:S02]  /*2a60*/  @P1 VIADD R199, R0, 0xffffffe0 ;  /* 0xffffffe000c71836 */ /* 0x000fe40000000000 */
[----:B------:R-:W-:Y:S01]  /*2a70*/  @!PT LDS RZ, [RZ] ;  /* 0x00000000fffff984 */ /* 0x000fe20000000800 */
[----:B------:R-:W-:Y:S01]  /*2a80*/  @!PT LDS RZ, [RZ] ;  /* 0x00000000fffff984 */ /* 0x000fe20000000800 */
[----:B------:R-:W-:Y:S01]  /*2a90*/  @!PT LDS RZ, [RZ] ;  /* 0x00000000fffff984 */ /* 0x000fe20000000800 */
[----:B------:R-:W-:Y:S01]  /*2aa0*/  @!P3 LDGSTS.E.BYPASS.LTC128B.128 [R203+0xd000], desc[UR20][R10.64] ;  /* 0x0d0000000acbbfae */ /* 0x000fe2000b901d54 */
[----:B------:R-:W-:-:S03]  /*2ab0*/  IMAD.MOV.U32 R0, RZ, RZ, 0x40 ;  /* 0x00000040ff007424 */ /* 0x000fc600078e00ff */
[----:B------:R-:W-:Y:S02]  /*2ac0*/  @!P3 LDGSTS.E.BYPASS.LTC128B.128 [R203+0xf000], desc[UR20][R10.64+0x80] ;  /* 0x0f0000800acbbfae */ /* 0x000fe4000b901d54 */
[----:B------:R-:W-:Y:S02]  /*2ad0*/  SEL R0, R0, 0xffffffc0, !P2 ;  /* 0xffffffc000007807 */ /* 0x000fe40005000000 */
[----:B------:R-:W-:Y:S03]  /*2ae0*/  @!P3 LDGSTS.E.BYPASS.LTC128B.128 [R203+0x11000], desc[UR20][R10.64+0x100] ;  /* 0x110001000acbbfae */ /* 0x000fe6000b901d54 */
[----:B------:R-:W-:Y:S01]  /*2af0*/  IMAD.IADD R195, R201, 0x1, R0 ;  /* 0x00000001c9c37824 */ /* 0x000fe200078e0200 */
[----:B------:R-:W-:Y:S01]  /*2b00*/  @P0 STS.128 [R203+0xd800], RZ ;  /* 0x00d800ffcb000388 */ /* 0x000fe20000000c00 */
[----:B------:R-:W-:-:S03]  /*2b10*/  IMAD.IADD R188, R0, 0x1, R199 ;  /* 0x0000000100bc7824 */ /* 0x000fc600078e02c7 */
        /* <DEDUP_REMOVED lines=8> */
[----:B------:R-:W-:Y:S04]  /*2ba0*/  LDSM.16.M88.4 R32, [R202] ;  /* 0x00000000ca20783b */ /* 0x000fe80000000200 */
[----:B------:R-:W4:Y:S04]  /*2bb0*/  LDSM.16.M88.4 R28, [R201+0x6000] ;  /* 0x00600000c91c783b */ /* 0x000f280000000200 */
[----:B-1----:R-:W-:Y:S04]  /*2bc0*/  LDSM.16.M88.4 R24, [R200] ;  /* 0x00000000c818783b */ /* 0x002fe80000000200 */
[----:B------:R-:W-:Y:S04]  /*2bd0*/  LDSM.16.M88.4 R56, [R199] ;  /* 0x00000000c738783b */ /* 0x000fe80000000200 */
[----:B------:R-:W1:Y:S04]  /*2be0*/  LDSM.16.M88.4 R48, [R201+0x6800] ;  /* 0x00680000c930783b */ /* 0x000e680000000200 */
[----:B------:R-:W-:Y:S04]  /*2bf0*/  LDSM.16.M88.4 R72, [R198] ;  /* 0x00000000c648783b */ /* 0x000fe80000000200 */
[----:B------:R-:W-:Y:S04]  /*2c00*/  LDSM.16.M88.4 R68, [R195+0x6000] ;  /* 0x00600000c344783b */ /* 0x000fe80000000200 */
[----:B------:R-:W5:Y:S04]  /*2c10*/  LDSM.16.M88.4 R80, [R201+0x7000] ;  /* 0x00700000c950783b */ /* 0x000f680000000200 */
[----:B--2---:R-:W2:Y:S04]  /*2c20*/  LDSM.16.M88.4 R20, [R199+0x800] ;  /* 0x00080000c714783b */ /* 0x004ea80000000200 */
[----:B------:R-:W2:Y:S04]  /*2c30*/  LDSM.16.M88.4 R36, [R201+0x7800] ;  /* 0x00780000c924783b */ /* 0x000ea80000000200 */
[----:B------:R-:W-:Y:S01]  /*2c40*/  LDSM.16.M88.4 R12, [R197] ;  /* 0x00000000c50c783b */ /* 0x000fe20000000200 */
[C---:B----4-:R-:W-:Y:S03]  /*2c50*/  HMMA.16816.F32.BF16 R16, R32.reuse, R28, RZ ;  /* 0x0000001c2010723c */ /* 0x050fe600000418ff */
[----:B------:R-:W4:Y:S04]  /*2c60*/  LDSM.16.M88.4 R84, [R188] ;  /* 0x00000000bc54783b */ /* 0x000f280000000200 */
[----:B------:R-:W4:Y:S01]  /*2c70*/  LDSM.16.M88.4 R92, [R199+0x1000] ;  /* 0x00100000c75c783b */ /* 0x000f220000000200 */
[C---:B------:R-:W-:Y:S03]  /*2c80*/  HMMA.16816.F32.BF16 R28, R32.reuse, R30, RZ ;  /* 0x0000001e201c723c */ /* 0x040fe600000418ff */
[----:B---3--:R-:W3:Y:S03]  /*2c90*/  LDSM.16.M88.4 R8, [R195+0x6800] ;  /* 0x00680000c308783b */ /* 0x008ee60000000200 */
[C---:B-1----:R-:W-:Y:S01]  /*2ca0*/  HMMA.16816.F32.BF16 R52, R32.reuse, R48, RZ ;  /* 0x000000302034723c */ /* 0x042fe200000418ff */
[----:B------:R-:W1:Y:S04]  /*2cb0*/  LDSM.16.M88.4 R40, [R199+0x1800] ;  /* 0x00180000c728783b */ /* 0x000e680000000200 */
[----:B------:R-:W-:Y:S01]  /*2cc0*/  LDSM.16.M88.4 R88, [R202+0x2000] ;  /* 0x00200000ca58783b */ /* 0x000fe20000000200 */
[----:B------:R-:W-:Y:S03]  /*2cd0*/  HMMA.16816.F32.BF16 R48, R32, R50, RZ ;  /* 0x000000322030723c */ /* 0x000fe600000418ff */
[----:B------:R-:W1:Y:S03]  /*2ce0*/  LDSM.16.M88.4 R60, [R201+0x8000] ;  /* 0x00800000c93c783b */ /* 0x000e660000000200 */
[C---:B------:R-:W-:Y:S01]  /*2cf0*/  HMMA.16816.F32.BF16 R16, R24.reuse, R56, R16 ;  /* 0x000000381810723c */ /* 0x040fe20000041810 */
[----:B------:R-:W1:Y:S04]  /*2d00*/  LDSM.16.M88.4 R64, [R195+0x7000] ;  /* 0x00700000c340783b */ /* 0x000e680000000200 */
[----:B------:R-:W-:Y:S01]  /*2d10*/  LDSM.16.M88.4 R100, [R199+0x2000] ;  /* 0x00200000c764783b */ /* 0x000fe20000000200 */
[----:B------:R-:W-:Y:S03]  /*2d20*/  HMMA.16816.F32.BF16 R28, R24, R58, R28 ;  /* 0x0000003a181c723c */ /* 0x000fe6000004181c */
[----:B------:R-:W-:Y:S03]  /*2d30*/  LDSM.16.M88.4 R56, [R195+0x7800] ;  /* 0x00780000c338783b */ /* 0x000fe60000000200 */
[C---:B-----5:R-:W-:Y:S01]  /*2d40*/  HMMA.16816.F32.BF16 R44, R32.reuse, R80, RZ ;  /* 0x00000050202c723c */ /* 0x060fe200000418ff */
[----:B------:R-:W-:Y:S04]  /*2d50*/  LDSM.16.M88.4 R96, [R201+0x9000] ;  /* 0x00900000c960783b */ /* 0x000fe80000000200 */
[----:B------:R-:W0:Y:S01]  /*2d60*/  LDGDEPBAR ;  /* 0x00000000000079af */ /* 0x000e220000000000 */
[----:B------:R-:W-:Y:S06]  /*2d70*/  HMMA.16816.F32.BF16 R80, R32, R82, RZ ;  /* 0x000000522050723c */ /* 0x000fec00000418ff */
[----:B------:R-:W-:Y:S06]  /*2d80*/  HMMA.16816.F32.BF16 R16, R72, R68, R16 ;  /* 0x000000444810723c */ /* 0x000fec0000041810 */
[C---:B--2---:R-:W-:Y:S06]  /*2d90*/  HMMA.16816.F32.BF16 R52, R24.reuse, R20, R52 ;  /* 0x000000141834723c */ /* 0x044fec0000041834 */
[----:B------:R-:W-:Y:S01]  /*2da0*/  HMMA.16816.F32.BF16 R48, R24, R22, R48 ;  /* 0x000000161830723c */ /* 0x000fe20000041830 */
[----:B------:R-:W2:Y:S05]  /*2db0*/  LDSM.16.M88.4 R20, [R188+0x800] ;  /* 0x00080000bc14783b */ /* 0x000eaa0000000200 */
[C---:B------:R-:W-:Y:S06]  /*2dc0*/  HMMA.16816.F32.BF16 R76, R32.reuse, R36, RZ ;  /* 0x00000024204c723c */ /* 0x040fec00000418ff */
[----:B------:R-:W-:Y:S01]  /*2dd0*/  HMMA.16816.F32.BF16 R32, R32, R38, RZ ;  /* 0x000000262020723c */ /* 0x000fe200000418ff */
[----:B------:R-:W-:Y:S05]  /*2de0*/  LDSM.16.M88.4 R36, [R188+0x1000] ;  /* 0x00100000bc24783b */ /* 0x000fea0000000200 */
[----:B----4-:R-:W-:Y:S06]  /*2df0*/  HMMA.16816.F32.BF16 R16, R12, R84, R16 ;  /* 0x000000540c10723c */ /* 0x010fec0000041810 */
[----:B------:R-:W-:Y:S01]  /*2e00*/  HMMA.16816.F32.BF16 R28, R72, R70, R28 ;  /* 0x00000046481c723c */ /* 0x000fe2000004181c */
[----:B------:R-:W4:Y:S05]  /*2e10*/  LDSM.16.M88.4 R68, [R200+0x2000] ;  /* 0x00200000c844783b */ /* 0x000f2a0000000200 */
[C---:B------:R-:W-:Y:S06]  /*2e20*/  HMMA.16816.F32.BF16 R44, R24.reuse, R92, R44 ;  /* 0x0000005c182c723c */ /* 0x040fec000004182c */
[----:B------:R-:W-:Y:S01]  /*2e30*/  HMMA.16816.F32.BF16 R80, R24, R94, R80 ;  /* 0x0000005e1850723c */ /* 0x000fe20000041850 */
[----:B------:R-:W-:Y:S05]  /*2e40*/  LDSM.16.M88.4 R92, [R195+0x8000] ;  /* 0x00800000c35c783b */ /* 0x000fea0000000200 */
[C---:B---3--:R-:W-:Y:S06]  /*2e50*/  HMMA.16816.F32.BF16 R52, R72.reuse, R8, R52 ;  /* 0x000000084834723c */ /* 0x048fec0000041834 */
[----:B------:R-:W-:Y:S01]  /*2e60*/  HMMA.16816.F32.BF16 R48, R72, R10, R48 ;  /* 0x0000000a4830723c */ /* 0x000fe20000041830 */
[----:B------:R-:W3:Y:S05]  /*2e70*/  LDSM.16.M88.4 R8, [R201+0x8800] ;  /* 0x00880000c908783b */ /* 0x000eea0000000200 */
[C---:B-1----:R-:W-:Y:S06]  /*2e80*/  HMMA.16816.F32.BF16 R76, R24.reuse, R40, R76 ;  /* 0x00000028184c723c */ /* 0x042fec000004184c */
[----:B------:R-:W-:Y:S01]  /*2e90*/  HMMA.16816.F32.BF16 R24, R24, R42, R32 ;  /* 0x0000002a1818723c */ /* 0x000fe20000041820 */
[----:B------:R-:W1:Y:S04]  /*2ea0*/  LDSM.16.M88.4 R32, [R188+0x1800] ;  /* 0x00180000bc20783b */ /* 0x000e680000000200 */
[----:B------:R-:W5:Y:S01]  /*2eb0*/  LDSM.16.M88.4 R40, [R198+0x2000] ;  /* 0x00200000c628783b */ /* 0x000f620000000200 */
[----:B------:R-:W-:Y:S06]  /*2ec0*/  HMMA.16816.F32.BF16 R16, R88, R60, R16 ;  /* 0x0000003c5810723c */ /* 0x000fec0000041810 */
[----:B------:R-:W-:Y:S01]  /*2ed0*/  HMMA.16816.F32.BF16 R28, R12, R86, R28 ;  /* 0x000000560c1c723c */ /* 0x000fe2000004181c */
[----:B------:R-:W-:Y:S05]  /*2ee0*/  LDSM.16.M88.4 R84, [R201+0x9800] ;  /* 0x00980000c954783b */ /* 0x000fea0000000200 */
[C---:B------:R-:W-:Y:S06]  /*2ef0*/  HMMA.16816.F32.BF16 R44, R72.reuse, R64, R44 ;  /* 0x00000040482c723c */ /* 0x040fec000004182c */
[----:B------:R-:W-:Y:S01]  /*2f00*/  HMMA.16816.F32.BF16 R80, R72, R66, R80 ;  /* 0x000000424850723c */ /* 0x000fe20000041850 */
[----:B------:R-:W5:Y:S05]  /*2f10*/  LDSM.16.M88.4 R64, [R199+0x2800] ;  /* 0x00280000c740783b */ /* 0x000f6a0000000200 */
[C---:B--2---:R-:W-:Y:S06]  /*2f20*/  HMMA.16816.F32.BF16 R52, R12.reuse, R20, R52 ;  /* 0x000000140c34723c */ /* 0x044fec0000041834 */
[----:B------:R-:W-:Y:S01]  /*2f30*/  HMMA.16816.F32.BF16 R48, R12, R22, R48 ;  /* 0x000000160c30723c */ /* 0x000fe20000041830 */
[----:B------:R-:W-:Y:S05]  /*2f40*/  LDSM.16.M88.4 R20, [R188+0x2000] ;  /* 0x00200000bc14783b */ /* 0x000fea0000000200 */
[C---:B------:R-:W-:Y:S06]  /*2f50*/  HMMA.16816.F32.BF16 R76, R72.reuse, R56, R76 ;  /* 0x00000038484c723c */ /* 0x040fec000004184c */
[----:B------:R-:W-:Y:S01]  /*2f60*/  HMMA.16816.F32.BF16 R72, R72, R58, R24 ;  /* 0x0000003a4848723c */ /* 0x000fe20000041818 */
[----:B------:R-:W2:Y:S04]  /*2f70*/  LDSM.16.M88.4 R24, [R197+0x2000] ;  /* 0x00200000c518783b */ /* 0x000ea80000000200 */
[----:B------:R-:W-:Y:S01]  /*2f80*/  LDSM.16.M88.4 R56, [R199+0x3800] ;  /* 0x00380000c738783b */ /* 0x000fe20000000200 */
[----:B----4-:R-:W-:Y:S06]  /*2f90*/  HMMA.16816.F32.BF16 R16, R68, R100, R16 ;  /* 0x000000644410723c */ /* 0x010fec0000041810 */
[----:B------:R-:W-:Y:S01]  /*2fa0*/  HMMA.16816.F32.BF16 R28, R88, R62, R28 ;  /* 0x0000003e581c723c */ /* 0x000fe2000004181c */
[----:B------:R-:W4:Y:S05]  /*2fb0*/  LDSM.16.M88.4 R60, [R199+0x3000] ;  /* 0x00300000c73c783b */ /* 0x000f2a0000000200 */
[C---:B------:R-:W-:Y:S06]  /*2fc0*/  HMMA.16816.F32.BF16 R44, R12.reuse, R36, R44 ;  /* 0x000000240c2c723c */ /* 0x040fec000004182c */
[----:B------:R-:W-:Y:S01]  /*2fd0*/  HMMA.16816.F32.BF16 R80, R12, R38, R80 ;  /* 0x000000260c50723c */ /* 0x000fe20000041850 */
[----:B------:R-:W4:Y:S05]  /*2fe0*/  LDSM.16.M88.4 R36, [R195+0x8800] ;  /* 0x00880000c324783b */ /* 0x000f2a0000000200 */
[C---:B---3--:R-:W-:Y:S06]  /*2ff0*/  HMMA.16816.F32.BF16 R52, R88.reuse, R8, R52 ;  /* 0x000000085834723c */ /* 0x048fec0000041834 */
[----:B------:R-:W-:Y:S01]  /*3000*/  HMMA.16816.F32.BF16 R48, R88, R10, R48 ;  /* 0x0000000a5830723c */ /* 0x000fe20000041830 */
[----:B------:R-:W-:Y:S05]  /*3010*/  LDSM.16.M88.4 R8, [R201+0xa000] ;  /* 0x00a00000c908783b */ /* 0x000fea0000000200 */
[C---:B-1----:R-:W-:Y:S06]  /*3020*/  HMMA.16816.F32.BF16 R76, R12.reuse, R32, R76 ;  /* 0x000000200c4c723c */ /* 0x042fec000004184c */
[----:B------:R-:W-:Y:S01]  /*3030*/  HMMA.16816.F32.BF16 R72, R12, R34, R72 ;  /* 0x000000220c48723c */ /* 0x000fe20000041848 */
[----:B------:R-:W1:Y:S04]  /*3040*/  LDSM.16.M88.4 R12, [R202+0x4000] ;  /* 0x00400000ca0c783b */ /* 0x000e680000000200 */
[----:B------:R-:W3:Y:S01]  /*3050*/  LDSM.16.M88.4 R32, [R195+0x9000] ;  /* 0x00900000c320783b */ /* 0x000ee20000000200 */
[----:B-----5:R-:W-:Y:S06]  /*3060*/  HMMA.16816.F32.BF16 R16, R40, R92, R16 ;  /* 0x0000005c2810723c */ /* 0x020fec0000041810 */
[----:B------:R-:W-:Y:S06]  /*3070*/  HMMA.16816.F32.BF16 R28, R68, R102, R28 ;  /* 0x00000066441c723c */ /* 0x000fec000004181c */
[C---:B------:R-:W-:Y:S06]  /*3080*/  HMMA.16816.F32.BF16 R44, R88.reuse, R96, R44 ;  /* 0x00000060582c723c */ /* 0x040fec000004182c */
[----:B------:R-:W-:Y:S06]  /*3090*/  HMMA.16816.F32.BF16 R80, R88, R98, R80 ;  /* 0x000000625850723c */ /* 0x000fec0000041850 */
[C---:B------:R-:W-:Y:S06]  /*30a0*/  HMMA.16816.F32.BF16 R52, R68.reuse, R64, R52 ;  /* 0x000000404434723c */ /* 0x040fec0000041834 */
[----:B------:R-:W-:Y:S01]  /*30b0*/  HMMA.16816.F32.BF16 R48, R68, R66, R48 ;  /* 0x000000424430723c */ /* 0x000fe20000041830 */
[----:B------:R-:W5:Y:S05]  /*30c0*/  LDSM.16.M88.4 R64, [R195+0x9800] ;  /* 0x00980000c340783b */ /* 0x000f6a0000000200 */
[C---:B------:R-:W-:Y:S06]  /*30d0*/  HMMA.16816.F32.BF16 R76, R88.reuse, R84, R76 ;  /* 0x00000054584c723c */ /* 0x040fec000004184c */
[----:B------:R-:W-:Y:S01]  /*30e0*/  HMMA.16816.F32.BF16 R72, R88, R86, R72 ;  /* 0x000000565848723c */ /* 0x000fe20000041848 */
[----:B------:R-:W-:Y:S04]  /*30f0*/  LDSM.16.M88.4 R88, [R199+0x4000] ;  /* 0x00400000c758783b */ /* 0x000fe80000000200 */
[----:B------:R-:W-:Y:S01]  /*3100*/  LDSM.16.M88.4 R84, [R188+0x2800] ;  /* 0x00280000bc54783b */ /* 0x000fe20000000200 */
[----:B--2---:R-:W-:Y:S06]  /*3110*/  HMMA.16816.F32.BF16 R16, R24, R20, R16 ;  /* 0x000000141810723c */ /* 0x004fec0000041810 */
[----:B------:R-:W-:Y:S01]  /*3120*/  HMMA.16816.F32.BF16 R92, R40, R94, R28 ;  /* 0x0000005e285c723c */ /* 0x000fe2000004181c */
[----:B------:R-:W2:Y:S05]  /*3130*/  LDSM.16.M88.4 R28, [R200+0x4000] ;  /* 0x00400000c81c783b */ /* 0x000eaa0000000200 */
[C---:B----4-:R-:W-:Y:S06]  /*3140*/  HMMA.16816.F32.BF16 R44, R68.reuse, R60, R44 ;  /* 0x0000003c442c723c */ /* 0x050fec000004182c */
[----:B------:R-:W-:Y:S06]  /*3150*/  HMMA.16816.F32.BF16 R80, R68, R62, R80 ;  /* 0x0000003e4450723c */ /* 0x000fec0000041850 */
[C---:B------:R-:W-:Y:S06]  /*3160*/  HMMA.16816.F32.BF16 R52, R40.reuse, R36, R52 ;  /* 0x000000242834723c */ /* 0x040fec0000041834 */
[----:B------:R-:W-:Y:S01]  /*3170*/  HMMA.16816.F32.BF16 R48, R40, R38, R48 ;  /* 0x000000262830723c */ /* 0x000fe20000041830 */
[----:B------:R-:W4:Y:S05]  /*3180*/  LDSM.16.M88.4 R36, [R188+0x3000] ;  /* 0x00300000bc24783b */ /* 0x000f2a0000000200 */
[C---:B------:R-:W-:Y:S06]  /*3190*/  HMMA.16816.F32.BF16 R76, R68.reuse, R56, R76 ;  /* 0x00000038444c723c */ /* 0x040fec000004184c */
[----:B------:R-:W-:Y:S01]  /*31a0*/  HMMA.16816.F32.BF16 R72, R68, R58, R72 ;  /* 0x0000003a4448723c */ /* 0x000fe20000041848 */
[----:B------:R-:W-:Y:S04]  /*31b0*/  LDSM.16.M88.4 R56, [R195+0xa000] ;  /* 0x00a00000c338783b */ /* 0x000fe80000000200 */
[----:B------:R-:W-:Y:S01]  /*31c0*/  LDSM.16.M88.4 R68, [R201+0xb000] ;  /* 0x00b00000c944783b */ /* 0x000fe20000000200 */
[----:B-1----:R-:W-:Y:S06]  /*31d0*/  HMMA.16816.F32.BF16 R16, R12, R8, R16 ;  /* 0x000000080c10723c */ /* 0x002fec0000041810 */
[----:B------:R-:W-:Y:S01]  /*31e0*/  HMMA.16816.F32.BF16 R92, R24, R22, R92 ;  /* 0x00000016185c723c */ /* 0x000fe2000004185c */
[----:B------:R-:W1:Y:S05]  /*31f0*/  LDSM.16.M88.4 R20, [R198+0x4000] ;  /* 0x00400000c614783b */ /* 0x000e6a0000000200 */
[C---:B---3--:R-:W-:Y:S06]  /*3200*/  HMMA.16816.F32.BF16 R44, R40.reuse, R32, R44 ;  /* 0x00000020282c723c */ /* 0x048fec000004182c */
[C---:B------:R-:W-:Y:S01]  /*3210*/  HMMA.16816.F32.BF16 R80, R40.reuse, R34, R80 ;  /* 0x000000222850723c */ /* 0x040fe20000041850 */
[----:B------:R-:W3:Y:S05]  /*3220*/  LDSM.16.M88.4 R32, [R201+0xa800] ;  /* 0x00a80000c920783b */ /* 0x000eea0000000200 */
[C---:B-----5:R-:W-:Y:S06]  /*3230*/  HMMA.16816.F32.BF16 R76, R40.reuse, R64, R76 ;  /* 0x00000040284c723c */ /* 0x060fec000004184c */
[----:B------:R-:W-:Y:S01]  /*3240*/  HMMA.16816.F32.BF16 R72, R40, R66, R72 ;  /* 0x000000422848723c */ /* 0x000fe20000041848 */
[----:B------:R-:W5:Y:S04]  /*3250*/  LDSM.16.M88.4 R40, [R188+0x3800] ;  /* 0x00380000bc28783b */ /* 0x000f680000000200 */
[----:B------:R-:W-:Y:S01]  /*3260*/  LDSM.16.M88.4 R64, [R201+0xb800] ;  /* 0x00b80000c940783b */ /* 0x000fe20000000200 */
[----:B--2---:R-:W-:Y:S06]  /*3270*/  HMMA.16816.F32.BF16 R16, R28, R88, R16 ;  /* 0x000000581c10723c */ /* 0x004fec0000041810 */
[C---:B------:R-:W-:Y:S06]  /*3280*/  HMMA.16816.F32.BF16 R52, R24.reuse, R84, R52 ;  /* 0x000000541834723c */ /* 0x040fec0000041834 */
[----:B------:R-:W-:Y:S01]  /*3290*/  HMMA.16816.F32.BF16 R84, R24, R86, R48 ;  /* 0x000000561854723c */ /* 0x000fe20000041830 */
[----:B------:R-:W-:Y:S05]  /*32a0*/  LDSM.16.M88.4 R48, [R188+0x4000] ;  /* 0x00400000bc30783b */ /* 0x000fea0000000200 */
[----:B------:R-:W-:Y:S01]  /*32b0*/  HMMA.16816.F32.BF16 R92, R12, R10, R92 ;  /* 0x0000000a0c5c723c */ /* 0x000fe2000004185c */
[----:B------:R-:W2:Y:S05]  /*32c0*/  LDSM.16.M88.4 R8, [R197+0x4000] ;  /* 0x00400000c508783b */ /* 0x000eaa0000000200 */
[----:B----4-:R-:W-:Y:S01]  /*32d0*/  HMMA.16816.F32.BF16 R60, R24, R36, R44 ;  /* 0x00000024183c723c */ /* 0x010fe2000004182c */
[----:B------:R-:W4:Y:S05]  /*32e0*/  LDSM.16.M88.4 R44, [R199+0x4800] ;  /* 0x00480000c72c783b */ /* 0x000f2a0000000200 */
[----:B-1----:R-:W-:Y:S06]  /*32f0*/  HMMA.16816.F32.BF16 R16, R20, R56, R16 ;  /* 0x000000381410723c */ /* 0x002fec0000041810 */
[C---:B---3--:R-:W-:Y:S06]  /*3300*/  HMMA.16816.F32.BF16 R52, R12.reuse, R32, R52 ;  /* 0x000000200c34723c */ /* 0x048fec0000041834 */
[----:B------:R-:W-:Y:S01]  /*3310*/  HMMA.16816.F32.BF16 R84, R12, R34, R84 ;  /* 0x000000220c54723c */ /* 0x000fe20000041854 */
[----:B------:R-:W1:Y:S05]  /*3320*/  LDSM.16.M88.4 R32, [R199+0x5000] ;  /* 0x00500000c720783b */ /* 0x000e6a0000000200 */
[C---:B------:R-:W-:Y:S01]  /*3330*/  HMMA.16816.F32.BF16 R80, R24.reuse, R38, R80 ;  /* 0x000000261850723c */ /* 0x040fe20000041850 */
[----:B------:R-:W3:Y:S05]  /*3340*/  LDSM.16.M88.4 R36, [R195+0xa800] ;  /* 0x00a80000c324783b */ /* 0x000eea0000000200 */
[C---:B-----5:R-:W-:Y:S06]  /*3350*/  HMMA.16816.F32.BF16 R76, R24.reuse, R40, R76 ;  /* 0x00000028184c723c */ /* 0x060fec000004184c */
[----:B------:R-:W-:Y:S01]  /*3360*/  HMMA.16816.F32.BF16 R72, R24, R42, R72 ;  /* 0x0000002a1848723c */ /* 0x000fe20000041848 */
[----:B------:R-:W-:Y:S04]  /*3370*/  LDSM.16.M88.4 R24, [R188+0x4800] ;  /* 0x00480000bc18783b */ /* 0x000fe80000000200 */
[----:B------:R-:W-:Y:S01]  /*3380*/  LDSM.16.M88.4 R40, [R199+0x5800] ;  /* 0x00580000c728783b */ /* 0x000fe20000000200 */
[----:B------:R-:W-:Y:S06]  /*3390*/  HMMA.16816.F32.BF16 R60, R12, R68, R60 ;  /* 0x000000440c3c723c */ /* 0x000fec000004183c */
[----:B------:R-:W-:Y:S06]  /*33a0*/  HMMA.16816.F32.BF16 R92, R28, R90, R92 ;  /* 0x0000005a1c5c723c */ /* 0x000fec000004185c */
[----:B--2---:R-:W-:Y:S06]  /*33b0*/  HMMA.16816.F32.BF16 R16, R8, R48, R16 ;  /* 0x000000300810723c */ /* 0x004fec0000041810 */
[C---:B----4-:R-:W-:Y:S06]  /*33c0*/  HMMA.16816.F32.BF16 R52, R28.reuse, R44, R52 ;  /* 0x0000002c1c34723c */ /* 0x050fec0000041834 */
[----:B------:R-:W-:Y:S01]  /*33d0*/  HMMA.16816.F32.BF16 R84, R28, R46, R84 ;  /* 0x0000002e1c54723c */ /* 0x000fe20000041854 */
[----:B------:R-:W2:Y:S05]  /*33e0*/  LDSM.16.M88.4 R44, [R195+0xb000] ;  /* 0x00b00000c32c783b */ /* 0x000eaa0000000200 */
[C---:B------:R-:W-:Y:S06]  /*33f0*/  HMMA.16816.F32.BF16 R80, R12.reuse, R70, R80 ;  /* 0x000000460c50723c */ /* 0x040fec0000041850 */
[----:B------:R-:W-:Y:S01]  /*3400*/  HMMA.16816.F32.BF16 R76, R12, R64, R76 ;  /* 0x000000400c4c723c */ /* 0x000fe2000004184c */
[----:B------:R-:W-:Y:S01]  /*3410*/  FMUL.FTZ R0, R16, UR24 ;  /* 0x0000001810007c20 */ /* 0x000fe20008410000 */
[----:B------:R-:W-:Y:S01]  /*3420*/  FMUL.FTZ R17, R17, UR24 ;  /* 0x0000001811117c20 */ /* 0x000fe20008410000 */
[----:B------:R-:W-:Y:S01]  /*3430*/  FMUL.FTZ R18, R18, UR24 ;  /* 0x0000001812127c20 */ /* 0x000fe20008410000 */
[----:B------:R-:W-:-:S02]  /*3440*/  FMUL.FTZ R19, R19, UR24 ;  /* 0x0000001813137c20 */ /* 0x000fc40008410000 */
[----:B------:R-:W-:Y:S01]  /*3450*/  HMMA.16816.F32.BF16 R72, R12, R66, R72 ;  /* 0x000000420c48723c */ /* 0x000fe20000041848 */
[----:B------:R-:W4:Y:S05]  /*3460*/  MUFU.TANH R0, R0 ;  /* 0x0000000000007308 */ /* 0x000f2a0000002400 */
[----:B-1----:R-:W-:Y:S01]  /*3470*/  HMMA.16816.F32.BF16 R60, R28, R32, R60 ;  /* 0x000000201c3c723c */ /* 0x002fe2000004183c */
[----:B------:R-:W-:Y:S02]  /*3480*/  LOP3.LUT R13, R104, 0xffffffe0, RZ, 0xc0, !PT ;  /* 0xffffffe0680d7812 */ /* 0x000fe400078ec0ff */
[----:B------:R-:W-:Y:S03]  /*3490*/  MUFU.TANH R32, R19 ;  /* 0x0000001300207308 */ /* 0x000fe60000002400 */
[----:B------:R-:W-:Y:S01]  /*34a0*/  IMAD.IADD R13, R4, 0x1, -R13 ;  /* 0x00000001040d7824 */ /* 0x000fe200078e0a0d */
[----:B------:R-:W-:Y:S04]  /*34b0*/  HMMA.16816.F32.BF16 R92, R20, R58, R92 ;  /* 0x0000003a145c723c */ /* 0x000fe8000004185c */
[----:B------:R-:W-:-:S02]  /*34c0*/  SHF.R.S32.HI R16, RZ, 0x1f, R13 ;  /* 0x0000001fff107819 */ /* 0x000fc4000001140d */
[----:B---3--:R-:W-:Y:S01]  /*34d0*/  HMMA.16816.F32.BF16 R52, R20, R36, R52 ;  /* 0x000000241434723c */ /* 0x008fe20000041834 */
[----:B------:R1:W-:Y:S01]  /*34e0*/  MUFU.TANH R36, R17 ;  /* 0x0000001100247308 */ /* 0x0003e20000002400 */
[----:B------:R-:W-:Y:S02]  /*34f0*/  LEA.HI R16, R16, R13, RZ, 0x2 ;  /* 0x0000000d10107211 */ /* 0x000fe400078f10ff */
[----:B------:R-:W3:Y:S02]  /*3500*/  LDSM.16.M88.4 R12, [R188+0x5000] ;  /* 0x00500000bc0c783b */ /* 0x000ee40000000200 */
[----:B------:R-:W-:Y:S01]  /*3510*/  HMMA.16816.F32.BF16 R80, R28, R34, R80 ;  /* 0x000000221c50723c */ /* 0x000fe20000041850 */
[----:B------:R-:W-:Y:S02]  /*3520*/  SHF.R.S32.HI R16, RZ, 0x2, R16 ;  /* 0x00000002ff107819 */ /* 0x000fe40000011410 */
[----:B------:R5:W3:Y:S03]  /*3530*/  MUFU.TANH R37, R18 ;  /* 0x0000001200257308 */ /* 0x000ae60000002400 */
[----:B--2---:R-:W-:Y:S01]  /*3540*/  HMMA.16816.F32.BF16 R60, R20, R44, R60 ;  /* 0x0000002c143c723c */ /* 0x004fe2000004183c */
[----:B------:R-:W-:-:S04]  /*3550*/  IMAD.IADD R211, R16, 0x1, R211 ;  /* 0x0000000110d37824 */ /* 0x000fc800078e02d3 */
[C---:B------:R-:W-:Y:S01]  /*3560*/  VIADD R209, R211.reuse, 0x8 ;  /* 0x00000008d3d17836 */ /* 0x040fe20000000000 */
[----:B------:R-:W-:Y:S01]  /*3570*/  HMMA.16816.F32.BF16 R92, R8, R50, R92 ;  /* 0x00000032085c723c */ /* 0x000fe2000004185c */
[----:B-1----:R-:W-:Y:S01]  /*3580*/  IMAD.U32 R17, RZ, RZ, UR16 ;  /* 0x00000010ff117e24 */ /* 0x002fe2000f8e00ff */
[----:B------:R-:W-:Y:S02]  /*3590*/  VIADDMNMX R210, R211, UR6, R210, PT ;  /* 0x00000006d3d27c46 */ /* 0x000fe4000b8001d2 */
[----:B------:R-:W-:Y:S01]  /*35a0*/  IADD3 R208, R209, UR18, R208 ;  /* 0x00000012d1d07c10 */ /* 0x000fe2000fffe0d0 */
[----:B------:R-:W-:Y:S01]  /*35b0*/  IMAD R34, R17, 0x40, R214 ;  /* 0x0000004011227824 */ /* 0x000fe200078e02d6 */
[----:B------:R-:W-:Y:S01]  /*35c0*/  HMMA.16816.F32.BF16 R84, R20, R38, R84 ;  /* 0x000000261454723c */ /* 0x000fe20000041854 */
[----:B------:R-:W-:Y:S01]  /*35d0*/  VIADDMNMX R211, R211, UR19, RZ, !PT ;  /* 0x00000013d3d37c46 */ /* 0x000fe2000f8001ff */
[----:B-----5:R-:W1:Y:S01]  /*35e0*/  LDSM.16.M88.4 R16, [R195+0xb800] ;  /* 0x00b80000c310783b */ /* 0x020e620000000200 */
[----:B------:R-:W-:-:S02]  /*35f0*/  VIMNMX R208, R208, UR23, PT ;  /* 0x00000017d0d07c48 */ /* 0x000fc4000bfe0100 */
[C---:B------:R-:W-:Y:S01]  /*3600*/  ISETP.GE.AND P5, PT, R34.reuse, R210, PT ;  /* 0x000000d22200720c */ /* 0x040fe20003fa6270 */
[----:B------:R-:W-:Y:S01]  /*3610*/  HMMA.16816.F32.BF16 R52, R8, R24, R52 ;  /* 0x000000180834723c */ /* 0x000fe20000041834 */
[----:B------:R-:W-:Y:S02]  /*3620*/  VIADDMNMX R209, R209, UR19, RZ, !PT ;  /* 0x00000013d1d17c46 */ /* 0x000fe4000f8001ff */
[----:B------:R-:W-:-:S03]  /*3630*/  ISETP.LT.OR P5, PT, R34, R211, P5 ;  /* 0x000000d32200720c */ /* 0x000fc60002fa1670 */
[----:B------:R-:W-:Y:S01]  /*3640*/  HMMA.16816.F32.BF16 R76, R28, R40, R76 ;  /* 0x000000281c4c723c */ /* 0x000fe2000004184c */
[----:B------:R-:W-:Y:S01]  /*3650*/  VIADD R25, R34, 0x1 ;  /* 0x0000000122197836 */ /* 0x000fe20000000000 */
[----:B----4-:R-:W-:Y:S01]  /*3660*/  FSEL R35, R0, -INF , !P5 ;  /* 0xff80000000237808 */ /* 0x010fe20006800000 */
[C---:B------:R-:W-:Y:S01]  /*3670*/  VIADD R24, R34.reuse, 0x8 ;  /* 0x0000000822187836 */ /* 0x040fe20000000000 */
[----:B------:R-:W-:Y:S02]  /*3680*/  ISETP.GE.AND P5, PT, R34, R208, PT ;  /* 0x000000d02200720c */ /* 0x000fe40003fa6270 */
[----:B------:R-:W-:Y:S01]  /*3690*/  HMMA.16816.F32.BF16 R80, R20, R46, R80 ;  /* 0x0000002e1450723c */ /* 0x000fe20000041850 */
[C---:B------:R-:W-:Y:S01]  /*36a0*/  ISETP.GE.AND P6, PT, R25.reuse, R210, PT ;  /* 0x000000d21900720c */ /* 0x040fe20003fc6270 */
[----:B------:R-:W-:Y:S01]  /*36b0*/  FMUL.FTZ R33, R92, UR24 ;  /* 0x000000185c217c20 */ /* 0x000fe20008410000 */
[----:B------:R-:W-:Y:S01]  /*36c0*/  ISETP.GE.AND P2, PT, R25, R208, PT ;  /* 0x000000d01900720c */ /* 0x000fe20003f46270 */
[----:B------:R-:W-:Y:S01]  /*36d0*/  FMUL.FTZ R38, R93, UR24 ;  /* 0x000000185d267c20 */ /* 0x000fe20008410000 */
[C---:B------:R-:W-:Y:S01]  /*36e0*/  ISETP.GE.AND P0, PT, R24.reuse, R210, PT ;  /* 0x000000d21800720c */ /* 0x040fe20003f06270 */
[----:B------:R-:W-:Y:S01]  /*36f0*/  HMMA.16816.F32.BF16 R72, R28, R42, R72 ;  /* 0x0000002a1c48723c */ /* 0x000fe20000041848 */
[----:B------:R-:W-:Y:S01]  /*3700*/  ISETP.GE.AND P1, PT, R24, R208, PT ;  /* 0x000000d01800720c */ /* 0x000fe20003f26270 */
[----:B------:R-:W2:Y:S01]  /*3710*/  MUFU.TANH R33, R33 ;  /* 0x0000002100217308 */ /* 0x000ea20000002400 */
[C---:B------:R-:W-:Y:S01]  /*3720*/  ISETP.LT.OR P6, PT, R25.reuse, R211, P6 ;  /* 0x000000d31900720c */ /* 0x040fe200037c1670 */
[----:B------:R-:W-:Y:S01]  /*3730*/  FMUL.FTZ R39, R94, UR24 ;  /* 0x000000185e277c20 */ /* 0x000fe20008410000 */
[----:B------:R-:W-:Y:S01]  /*3740*/  ISETP.LT.OR P2, PT, R25, R209, P2 ;  /* 0x000000d11900720c */ /* 0x000fe20001741670 */
[C---:B---3--:R-:W-:Y:S01]  /*3750*/  HMMA.16816.F32.BF16 R60, R8.reuse, R12, R60 ;  /* 0x0000000c083c723c */ /* 0x048fe2000004183c */
[----:B------:R-:W-:Y:S01]  /*3760*/  ISETP.LT.OR P0, PT, R24, R211, P0 ;  /* 0x000000d31800720c */ /* 0x000fe20000701670 */
[----:B------:R-:W-:Y:S01]  /*3770*/  FMUL.FTZ R40, R52, UR24 ;  /* 0x0000001834287c20 */ /* 0x000fe20008410000 */
[-C--:B------:R-:W-:Y:S01]  /*3780*/  ISETP.LT.OR P1, PT, R24, R209.reuse, P1 ;  /* 0x000000d11800720c */ /* 0x080fe20000f21670 */
[----:B------:R-:W3:Y:S01]  /*3790*/  MUFU.TANH R38, R38 ;  /* 0x0000002600267308 */ /* 0x000ee20000002400 */
[C---:B------:R-:W-:Y:S01]  /*37a0*/  ISETP.LT.OR P5, PT, R34.reuse, R209, P5 ;  /* 0x000000d12200720c */ /* 0x040fe20002fa1670 */
[----:B------:R-:W-:Y:S01]  /*37b0*/  HMMA.16816.F32.BF16 R84, R8, R26, R84 ;  /* 0x0000001a0854723c */ /* 0x000fe20000041854 */
[----:B------:R-:W-:Y:S01]  /*37c0*/  VIADD R12, R34, 0x9 ;  /* 0x00000009220c7836 */ /* 0x000fe20000000000 */
[----:B------:R-:W4:Y:S01]  /*37d0*/  LDSM.16.M88.4 R24, [R188+0x5800] ;  /* 0x00580000bc18783b */ /* 0x000f220000000200 */
[----:B------:R-:W-:Y:S01]  /*37e0*/  FMUL.FTZ R41, R53, UR24 ;  /* 0x0000001835297c20 */ /* 0x000fe20008410000 */
[----:B------:R-:W-:Y:S01]  /*37f0*/  FSEL R28, R37, -INF , !P5 ;  /* 0xff800000251c7808 */ /* 0x000fe20006800000 */
[----:B------:R-:W-:Y:S01]  /*3800*/  FMUL.FTZ R4, R55, UR24 ;  /* 0x0000001837047c20 */ /* 0x000fe20008410000 */
[C---:B------:R-:W-:Y:S01]  /*3810*/  ISETP.GE.AND P4, PT, R12.reuse, R210, PT ;  /* 0x000000d20c00720c */ /* 0x040fe20003f86270 */
[----:B------:R-:W5:Y:S01]  /*3820*/  MUFU.TANH R39, R39 ;  /* 0x0000002700277308 */ /* 0x000f620000002400 */
[C---:B------:R-:W-:Y:S01]  /*3830*/  ISETP.GE.AND P3, PT, R12.reuse, R208, PT ;  /* 0x000000d00c00720c */ /* 0x040fe20003f66270 */
[----:B-1----:R-:W-:Y:S01]  /*3840*/  HMMA.16816.F32.BF16 R76, R20, R16, R76 ;  /* 0x00000010144c723c */ /* 0x002fe2000004184c */
[----:B------:R-:W-:Y:S01]  /*3850*/  ISETP.LT.OR P4, PT, R12, R211, P4 ;  /* 0x000000d30c00720c */ /* 0x000fe20002781670 */
[----:B------:R-:W-:Y:S01]  /*3860*/  FMUL.FTZ R44, R54, UR24 ;  /* 0x00000018362c7c20 */ /* 0x000fe20008410000 */
[----:B------:R-:W-:Y:S01]  /*3870*/  ISETP.LT.OR P3, PT, R12, R209, P3 ;  /* 0x000000d10c00720c */ /* 0x000fe20001f61670 */
[----:B------:R-:W-:Y:S01]  /*3880*/  VIADD R12, R34, 0x10 ;  /* 0x00000010220c7836 */ /* 0x000fe20000000000 */
[----:B------:R-:W-:Y:S01]  /*3890*/  FSEL R29, R36, -INF , !P6 ;  /* 0xff800000241d7808 */ /* 0x000fe20007000000 */
[----:B------:R-:W1:Y:S01]  /*38a0*/  MUFU.TANH R40, R40 ;  /* 0x0000002800287308 */ /* 0x000e620000002400 */
[----:B------:R-:W-:Y:S01]  /*38b0*/  HMMA.16816.F32.BF16 R80, R8, R14, R80 ;  /* 0x0000000e0850723c */ /* 0x000fe20000041850 */
[----:B--2---:R-:W-:Y:S01]  /*38c0*/  FSEL R33, R33, -INF , !P0 ;  /* 0xff80000021217808 */ /* 0x004fe20004000000 */
        /* <DEDUP_REMOVED lines=9> */
[----:B------:R-:W-:Y:S01]  /*3960*/  VIADD R12, R34, 0x18 ;  /* 0x00000018220c7836 */ /* 0x000fe20000000000 */
[----:B---3--:R-:W-:Y:S01]  /*3970*/  FSEL R31, R38, -INF , !P4 ;  /* 0xff800000261f7808 */ /* 0x008fe20006000000 */
[----:B------:R-:W-:Y:S01]  /*3980*/  VIADD R18, R34, 0x21 ;  /* 0x0000002122127836 */ /* 0x000fe20000000000 */
[----:B------:R-:W-:Y:S01]  /*3990*/  FSEL R32, R32, -INF , !P2 ;  /* 0xff80000020207808 */ /* 0x000fe20005000000 */
[----:B------:R-:W3:Y:S01]  /*39a0*/  MUFU.TANH R4, R4 ;  /* 0x0000000400047308 */ /* 0x000ee20000002400 */
[C---:B------:R-:W-:Y:S01]  /*39b0*/  ISETP.GE.AND P0, PT, R12.reuse, R210, PT ;  /* 0x000000d20c00720c */ /* 0x040fe20003f06270 */
[----:B------:R-:W-:Y:S01]  /*39c0*/  FMUL.FTZ R95, R95, UR24 ;  /* 0x000000185f5f7c20 */ /* 0x000fe20008410000 */
[----:B------:R-:W-:Y:S01]  /*39d0*/  ISETP.GE.AND P4, PT, R12, R208, PT ;  /* 0x000000d00c00720c */ /* 0x000fe20003f86270 */
[----:B------:R-:W-:Y:S01]  /*39e0*/  FMUL.FTZ R13, R84, UR24 ;  /* 0x00000018540d7c20 */ /* 0x000fe20008410000 */
[----:B------:R-:W-:Y:S01]  /*39f0*/  ISETP.GE.AND P2, PT, R15, R210, PT ;  /* 0x000000d20f00720c */ /* 0x000fe20003f46270 */
[----:B------:R-:W-:Y:S01]  /*3a00*/  FMUL.FTZ R45, R85, UR24 ;  /* 0x00000018552d7c20 */ /* 0x000fe20008410000 */
[C---:B------:R-:W-:Y:S01]  /*3a10*/  ISETP.LT.OR P0, PT, R12.reuse, R211, P0 ;  /* 0x000000d30c00720c */ /* 0x040fe20000701670 */
[----:B------:R-:W3:Y:S01]  /*3a20*/  MUFU.TANH R159, R60 ;  /* 0x0000003c009f7308 */ /* 0x000ee20000002400 */
[----:B------:R-:W-:Y:S01]  /*3a30*/  ISETP.LT.OR P4, PT, R12, R209, P4 ;  /* 0x000000d10c00720c */ /* 0x000fe20002781670 */
[----:B------:R-:W-:Y:S01]  /*3a40*/  VIADD R12, R34, 0x20 ;  /* 0x00000020220c7836 */ /* 0x000fe20000000000 */
[----:B------:R-:W-:Y:S01]  /*3a50*/  ISETP.LT.OR P2, PT, R15, R211, P2 ;  /* 0x000000d30f00720c */ /* 0x000fe20001741670 */
[C---:B----4-:R-:W-:Y:S01]  /*3a60*/  HMMA.16816.F32.BF16 R76, R8.reuse, R24, R76 ;  /* 0x00000018084c723c */ /* 0x050fe2000004184c */
[----:B-----5:R-:W-:Y:S01]  /*3a70*/  FSEL R14, R39, -INF , !P1 ;  /* 0xff800000270e7808 */ /* 0x020fe20004800000 */
[----:B------:R-:W-:Y:S01]  /*3a80*/  FMUL.FTZ R0, R86, UR24 ;  /* 0x0000001856007c20 */ /* 0x000fe20008410000 */
[----:B------:R-:W-:Y:S01]  /*3a90*/  ISETP.GE.AND P1, PT, R15, R208, PT ;  /* 0x000000d00f00720c */ /* 0x000fe20003f26270 */
[----:B------:R-:W4:Y:S01]  /*3aa0*/  MUFU.TANH R157, R61 ;  /* 0x0000003d009d7308 */ /* 0x000f220000002400 */
[----:B-1----:R-:W-:Y:S01]  /*3ab0*/  FSEL R19, R40, -INF , !P5 ;  /* 0xff80000028137808 */ /* 0x002fe20006800000 */
[----:B------:R-:W-:Y:S01]  /*3ac0*/  HMMA.16816.F32.BF16 R72, R8, R26, R72 ;  /* 0x0000001a0848723c */ /* 0x000fe20000041848 */
[----:B--2---:R-:W-:Y:S01]  /*3ad0*/  FSEL R17, R41, -INF , !P2 ;  /* 0xff80000029117808 */ /* 0x004fe20005000000 */
[----:B------:R-:W-:Y:S01]  /*3ae0*/  FMUL.FTZ R30, R87, UR24 ;  /* 0x00000018571e7c20 */ /* 0x000fe20008410000 */
[----:B------:R-:W-:Y:S01]  /*3af0*/  ISETP.GE.AND P5, PT, R12, R210, PT ;  /* 0x000000d20c00720c */ /* 0x000fe20003fa6270 */
[----:B------:R-:W-:Y:S01]  /*3b00*/  FMUL.FTZ R62, R62, UR24 ;  /* 0x000000183e3e7c20 */ /* 0x000fe20008410000 */
[----:B------:R-:W-:Y:S01]  /*3b10*/  ISETP.GE.AND P2, PT, R12, R208, PT ;  /* 0x000000d00c00720c */ /* 0x000fe20003f46270 */
[----:B------:R-:W1:Y:S01]  /*3b20*/  MUFU.TANH R6, R95 ;  /* 0x0000005f00067308 */ /* 0x000e620000002400 */
[----:B------:R-:W-:Y:S01]  /*3b30*/  ISETP.LT.OR P1, PT, R15, R209, P1 ;  /* 0x000000d10f00720c */ /* 0x000fe20000f21670 */
[----:B------:R-:W-:Y:S01]  /*3b40*/  VIADD R8, R34, 0x30 ;  /* 0x0000003022087836 */ /* 0x000fe20000000000 */
[----:B------:R-:W-:Y:S01]  /*3b50*/  ISETP.LT.OR P5, PT, R12, R211, P5 ;  /* 0x000000d30c00720c */ /* 0x000fe20002fa1670 */
[----:B------:R-:W-:Y:S01]  /*3b60*/  VIADD R15, R34, 0x19 ;  /* 0x00000019220f7836 */ /* 0x000fe20000000000 */
[----:B------:R-:W-:Y:S01]  /*3b70*/  ISETP.LT.OR P2, PT, R12, R209, P2 ;  /* 0x000000d10c00720c */ /* 0x000fe20001741670 */
[----:B------:R-:W-:Y:S01]  /*3b80*/  FMUL.FTZ R80, R80, UR24 ;  /* 0x0000001850507c20 */ /* 0x000fe20008410000 */
[----:B---3--:R-:W-:Y:S01]  /*3b90*/  FSEL R12, R4, -INF , !P1 ;  /* 0xff800000040c7808 */ /* 0x008fe20004800000 */
[----:B------:R-:W2:Y:S01]  /*3ba0*/  MUFU.TANH R44, R44 ;  /* 0x0000002c002c7308 */ /* 0x000ea20000002400 */
[-C--:B------:R-:W-:Y:S01]  /*3bb0*/  ISETP.GE.AND P1, PT, R18, R210.reuse, PT ;  /* 0x000000d21200720c */ /* 0x080fe20003f26270 */
[----:B------:R-:W-:Y:S01]  /*3bc0*/  FMUL.FTZ R81, R81, UR24 ;  /* 0x0000001851517c20 */ /* 0x000fe20008410000 */
[----:B------:R-:W-:Y:S01]  /*3bd0*/  FSEL R159, R159, -INF , !P5 ;  /* 0xff8000009f9f7808 */ /* 0x000fe20006800000 */
[----:B------:R-:W-:Y:S01]  /*3be0*/  FMUL.FTZ R76, R76, UR24 ;  /* 0x000000184c4c7c20 */ /* 0x000fe20008410000 */
[-C--:B------:R-:W-:Y:S01]  /*3bf0*/  ISETP.LT.OR P1, PT, R18, R211.reuse, P1 ;  /* 0x000000d31200720c */ /* 0x080fe20000f21670 */
[----:B------:R-:W-:Y:S01]  /*3c00*/  VIADD R20, R34, 0x28 ;  /* 0x0000002822147836 */ /* 0x000fe20000000000 */
[----:B------:R-:W-:Y:S01]  /*3c10*/  ISETP.GE.AND P5, PT, R8, R210, PT ;  /* 0x000000d20800720c */ /* 0x000fe20003fa6270 */
[----:B------:R-:W3:Y:S01]  /*3c20*/  MUFU.TANH R13, R13 ;  /* 0x0000000d000d7308 */ /* 0x000ee20000002400 */
[----:B----4-:R-:W-:Y:S01]  /*3c30*/  FSEL R157, R157, -INF , !P1 ;  /* 0xff8000009d9d7808 */ /* 0x010fe20004800000 */
[----:B------:R-:W-:Y:S01]  /*3c40*/  VIADD R9, R34, 0x29 ;  /* 0x0000002922097836 */ /* 0x000fe20000000000 */
[C---:B------:R-:W-:Y:S01]  /*3c50*/  ISETP.GE.AND P1, PT, R8.reuse, R208, PT ;  /* 0x000000d00800720c */ /* 0x040fe20003f26270 */
[----:B------:R-:W-:Y:S01]  /*3c60*/  FMUL.FTZ R77, R77, UR24 ;  /* 0x000000184d4d7c20 */ /* 0x000fe20008410000 */
[----:B------:R-:W-:Y:S01]  /*3c70*/  ISETP.LT.OR P5, PT, R8, R211, P5 ;  /* 0x000000d30800720c */ /* 0x000fe20002fa1670 */
[----:B------:R-:W-:Y:S01]  /*3c80*/  FMUL.FTZ R72, R72, UR24 ;  /* 0x0000001848487c20 */ /* 0x000fe20008410000 */
[----:B------:R-:W-:Y:S01]  /*3c90*/  ISETP.LT.OR P1, PT, R8, R209, P1 ;  /* 0x000000d10800720c */ /* 0x000fe20000f21670 */
[----:B------:R-:W4:Y:S01]  /*3ca0*/  MUFU.TANH R45, R45 ;  /* 0x0000002d002d7308 */ /* 0x000f220000002400 */
[----:B------:R-:W-:Y:S01]  /*3cb0*/  FMNMX.FTZ R8, R35, R29, !PT ;  /* 0x0000001d23087209 */ /* 0x000fe20007810000 */
[----:B------:R-:W-:Y:S01]  /*3cc0*/  FMUL.FTZ R73, R73, UR24 ;  /* 0x0000001849497c20 */ /* 0x000fe20008410000 */
[----:B-1----:R-:W-:Y:S01]  /*3cd0*/  FSEL R16, R6, -INF , !P3 ;  /* 0xff80000006107808 */ /* 0x002fe20005800000 */
[----:B------:R-:W-:Y:S01]  /*3ce0*/  FMUL.FTZ R63, R63, UR24 ;  /* 0x000000183f3f7c20 */ /* 0x000fe20008410000 */
[----:B------:R-:W-:Y:S01]  /*3cf0*/  FMNMX.FTZ R8, R33, R8, !PT ;  /* 0x0000000821087209 */ /* 0x000fe20007810000 */
[----:B------:R-:W-:Y:S01]  /*3d00*/  FMUL.FTZ R74, R74, UR24 ;  /* 0x000000184a4a7c20 */ /* 0x000fe20008410000 */
[----:B--2---:R-:W-:Y:S01]  /*3d10*/  FSEL R6, R44, -INF , !P6 ;  /* 0xff8000002c067808 */ /* 0x004fe20007000000 */
[----:B------:R-:W1:Y:S01]  /*3d20*/  MUFU.TANH R0, R0 ;  /* 0x0000000000007308 */ /* 0x000e620000002400 */
[----:B------:R-:W-:Y:S01]  /*3d30*/  FMNMX.FTZ R8, R31, R8, !PT ;  /* 0x000000081f087209 */ /* 0x000fe20007810000 */
[----:B------:R-:W-:Y:S01]  /*3d40*/  FMUL.FTZ R82, R82, UR24 ;  /* 0x0000001852527c20 */ /* 0x000fe20008410000 */
[----:B------:R-:W-:Y:S01]  /*3d50*/  ISETP.GE.AND P3, PT, R15, R210, PT ;  /* 0x000000d20f00720c */ /* 0x000fe20003f66270 */
[----:B------:R-:W-:Y:S01]  /*3d60*/  FMUL.FTZ R83, R83, UR24 ;  /* 0x0000001853537c20 */ /* 0x000fe20008410000 */
[----:B------:R-:W-:Y:S01]  /*3d70*/  ISETP.GE.AND P6, PT, R15, R208, PT ;  /* 0x000000d00f00720c */ /* 0x000fe20003fc6270 */
[----:B------:R-:W-:Y:S01]  /*3d80*/  FMUL.FTZ R78, R78, UR24 ;  /* 0x000000184e4e7c20 */ /* 0x000fe20008410000 */
[----:B------:R-:W-:Y:S01]  /*3d90*/  FMNMX.FTZ R10, R19, R8, !PT ;  /* 0x00000008130a7209 */ /* 0x000fe20007810000 */
[----:B------:R-:W2:Y:S01]  /*3da0*/  MUFU.TANH R30, R30 ;  /* 0x0000001e001e7308 */ /* 0x000ea20000002400 */
[C---:B------:R-:W-:Y:S01]  /*3db0*/  ISETP.LT.OR P3, PT, R15.reuse, R211, P3 ;  /* 0x000000d30f00720c */ /* 0x040fe20001f61670 */
[----:B------:R-:W-:Y:S01]  /*3dc0*/  VIADD R8, R34, 0x38 ;  /* 0x0000003822087836 */ /* 0x000fe20000000000 */
[----:B------:R-:W-:Y:S01]  /*3dd0*/  ISETP.LT.OR P6, PT, R15, R209, P6 ;  /* 0x000000d10f00720c */ /* 0x000fe200037c1670 */
[----:B------:R-:W-:Y:S01]  /*3de0*/  FMUL.FTZ R79, R79, UR24 ;  /* 0x000000184f4f7c20 */ /* 0x000fe20008410000 */
[----:B---3--:R-:W-:Y:S01]  /*3df0*/  FSEL R15, R13, -INF , !P0 ;  /* 0xff8000000d0f7808 */ /* 0x008fe20004000000 */
[----:B------:R-:W-:-:S04]  /*3e00*/  DEPBAR.LE SB0, 0x0 ;  /* 0x000080000000791a */ /* 0x000fc80000000000 */
[----:B------:R-:W3:Y:S01]  /*3e10*/  MUFU.TANH R158, R62 ;  /* 0x0000003e009e7308 */ /* 0x000ee20000002400 */
[----:B------:R-:W-:Y:S01]  /*3e20*/  FMNMX.FTZ R10, R17, R10, !PT ;  /* 0x0000000a110a7209 */ /* 0x000fe20007810000 */
[----:B------:R-:W-:Y:S01]  /*3e30*/  FMUL.FTZ R75, R75, UR24 ;  /* 0x000000184b4b7c20 */ /* 0x000fe20008410000 */
[----:B----4-:R-:W-:Y:S02]  /*3e40*/  FSEL R13, R45, -INF , !P3 ;  /* 0xff8000002d0d7808 */ /* 0x010fe40005800000 */
[----:B------:R-:W-:Y:S02]  /*3e50*/  FMNMX.FTZ R10, R15, R10, !PT ;  /* 0x0000000a0f0a7209 */ /* 0x000fe40007810000 */
[----:B-1----:R-:W-:Y:S01]  /*3e60*/  FSEL R4, R0, -INF , !P4 ;  /* 0xff80000000047808 */ /* 0x002fe20006000000 */
[----:B------:R-:W1:Y:S01]  /*3e70*/  MUFU.TANH R143, R80 ;  /* 0x00000050008f7308 */ /* 0x000e620000002400 */
[----:B------:R-:W-:Y:S02]  /*3e80*/  ISETP.GE.AND P0, PT, R20, R210, PT ;  /* 0x000000d21400720c */ /* 0x000fe40003f06270 */
[----:B--2---:R-:W-:-:S02]  /*3e90*/  FSEL R0, R30, -INF , !P6 ;  /* 0xff8000001e007808 */ /* 0x004fc40007000000 */
[----:B------:R-:W-:Y:S02]  /*3ea0*/  FMNMX.FTZ R11, R28, R32, !PT ;  /* 0x000000201c0b7209 */ /* 0x000fe40007810000 */
[----:B------:R-:W-:Y:S01]  /*3eb0*/  FMNMX.FTZ R10, R13, R10, !PT ;  /* 0x0000000a0d0a7209 */ /* 0x000fe20007810000 */
[----:B------:R-:W2:Y:S01]  /*3ec0*/  MUFU.TANH R141, R81 ;  /* 0x00000051008d7308 */ /* 0x000ea20000002400 */
[----:B---3--:R-:W-:Y:S02]  /*3ed0*/  FSEL R158, R158, -INF , !P2 ;  /* 0xff8000009e9e7808 */ /* 0x008fe40005000000 */
[C---:B------:R-:W-:Y:S02]  /*3ee0*/  ISETP.GE.AND P6, PT, R9.reuse, R210, PT ;  /* 0x000000d20900720c */ /* 0x040fe40003fc6270 */
[----:B------:R-:W-:Y:S02]  /*3ef0*/  ISETP.GE.AND P2, PT, R9, R208, PT ;  /* 0x000000d00900720c */ /* 0x000fe40003f46270 */
[----:B------:R-:W-:Y:S01]  /*3f00*/  ISETP.LT.OR P0, PT, R20, R211, P0 ;  /* 0x000000d31400720c */ /* 0x000fe20000701670 */
[----:B------:R-:W3:Y:S01]  /*3f10*/  MUFU.TANH R173, R76 ;  /* 0x0000004c00ad7308 */ /* 0x000ee20000002400 */
[----:B------:R-:W-:-:S02]  /*3f20*/  FMNMX.FTZ R11, R14, R11, !PT ;  /* 0x0000000b0e0b7209 */ /* 0x000fc40007810000 */
[----:B------:R-:W-:Y:S02]  /*3f30*/  FMNMX.FTZ R10, R159, R10, !PT ;  /* 0x0000000a9f0a7209 */ /* 0x000fe40007810000 */
[C---:B------:R-:W-:Y:S02]  /*3f40*/  ISETP.LT.OR P6, PT, R9.reuse, R211, P6 ;  /* 0x000000d30900720c */ /* 0x040fe400037c1670 */
[----:B------:R-:W-:Y:S01]  /*3f50*/  ISETP.LT.OR P2, PT, R9, R209, P2 ;  /* 0x000000d10900720c */ /* 0x000fe20001741670 */
[----:B------:R-:W4:Y:S01]  /*3f60*/  MUFU.TANH R171, R77 ;  /* 0x0000004d00ab7308 */ /* 0x000f220000002400 */
[C---:B------:R-:W-:Y:S01]  /*3f70*/  VIADD R9, R34.reuse, 0x31 ;  /* 0x0000003122097836 */ /* 0x040fe20000000000 */
[----:B-1----:R-:W-:Y:S01]  /*3f80*/  FSEL R143, R143, -INF , !P0 ;  /* 0xff8000008f8f7808 */ /* 0x002fe20004000000 */
[----:B------:R-:W-:Y:S01]  /*3f90*/  VIADD R34, R34, 0x39 ;  /* 0x0000003922227836 */ /* 0x000fe20000000000 */
[----:B------:R-:W-:Y:S02]  /*3fa0*/  FMNMX.FTZ R11, R16, R11, !PT ;  /* 0x0000000b100b7209 */ /* 0x000fe40007810000 */
[----:B------:R-:W-:-:S02]  /*3fb0*/  FMNMX.FTZ R10, R157, R10, !PT ;  /* 0x0000000a9d0a7209 */ /* 0x000fc40007810000 */
[----:B------:R-:W1:Y:S01]  /*3fc0*/  MUFU.TANH R72, R72 ;  /* 0x0000004800487308 */ /* 0x000e620000002400 */
[----:B--2---:R-:W-:Y:S02]  /*3fd0*/  FSEL R141, R141, -INF , !P6 ;  /* 0xff8000008d8d7808 */ /* 0x004fe40007000000 */
[----:B------:R-:W-:Y:S02]  /*3fe0*/  ISETP.GE.AND P6, PT, R9, R210, PT ;  /* 0x000000d20900720c */ /* 0x000fe40003fc6270 */
[----:B------:R-:W-:Y:S02]  /*3ff0*/  FMNMX.FTZ R11, R6, R11, !PT ;  /* 0x0000000b060b7209 */ /* 0x000fe40007810000 */
[----:B------:R-:W-:Y:S01]  /*4000*/  FMNMX.FTZ R10, R143, R10, !PT ;  /* 0x0000000a8f0a7209 */ /* 0x000fe20007810000 */
[----:B------:R-:W2:Y:S01]  /*4010*/  MUFU.TANH R174, R63 ;  /* 0x0000003f00ae7308 */ /* 0x000ea20000002400 */
[----:B------:R-:W-:Y:S02]  /*4020*/  PLOP3.LUT P0, PT, PT, PT, UP0, 0x80, 0x0 ;  /* 0x000000000000781c */ /* 0x000fe40003f0f008 */
[----:B---3--:R-:W-:-:S02]  /*4030*/  FSEL R173, R173, -INF , !P5 ;  /* 0xff800000adad7808 */ /* 0x008fc40006800000 */
[----:B------:R-:W-:Y:S02]  /*4040*/  ISETP.LT.OR P6, PT, R9, R211, P6 ;  /* 0x000000d30900720c */ /* 0x000fe400037c1670 */
[----:B------:R-:W-:Y:S01]  /*4050*/  ISETP.GE.AND P5, PT, R8, R210, PT ;  /* 0x000000d20800720c */ /* 0x000fe20003fa6270 */
[----:B------:R-:W3:Y:S01]  /*4060*/  MUFU.TANH R73, R73 ;  /* 0x0000004900497308 */ /* 0x000ee20000002400 */
[----:B------:R-:W-:Y:S02]  /*4070*/  FMNMX.FTZ R11, R12, R11, !PT ;  /* 0x0000000b0c0b7209 */ /* 0x000fe40007810000 */
[----:B------:R-:W-:Y:S02]  /*4080*/  FMNMX.FTZ R10, R141, R10, !PT ;  /* 0x0000000a8d0a7209 */ /* 0x000fe40007810000 */
[----:B----4-:R-:W-:Y:S02]  /*4090*/  FSEL R171, R171, -INF , !P6 ;  /* 0xff800000abab7808 */ /* 0x010fe40007000000 */
[----:B------:R-:W-:Y:S01]  /*40a0*/  ISETP.GE.AND P4, PT, R18, R208, PT ;  /* 0x000000d01200720c */ /* 0x000fe20003f86270 */
[----:B------:R4:W2:Y:S01]  /*40b0*/  MUFU.TANH R160, R82 ;  /* 0x0000005200a07308 */ /* 0x0008a20000002400 */
[----:B------:R-:W-:-:S02]  /*40c0*/  ISETP.GE.AND P6, PT, R34, R210, PT ;  /* 0x000000d22200720c */ /* 0x000fc40003fc6270 */
[----:B------:R-:W-:Y:S02]  /*40d0*/  ISETP.LT.OR P5, PT, R8, R211, P5 ;  /* 0x000000d30800720c */ /* 0x000fe40002fa1670 */
[----:B------:R-:W-:Y:S02]  /*40e0*/  FMNMX.FTZ R11, R4, R11, !PT ;  /* 0x0000000b040b7209 */ /* 0x000fe40007810000 */
[----:B------:R-:W-:Y:S01]  /*40f0*/  FMNMX.FTZ R10, R173, R10, !PT ;  /* 0x0000000aad0a7209 */ /* 0x000fe20007810000 */
[----:B------:R4:W3:Y:S01]  /*4100*/  MUFU.TANH R172, R83 ;  /* 0x0000005300ac7308 */ /* 0x0008e20000002400 */
[----:B------:R-:W-:Y:S02]  /*4110*/  ISETP.GE.AND P3, PT, R20, R208, PT ;  /* 0x000000d01400720c */ /* 0x000fe40003f66270 */
[----:B------:R-:W-:Y:S02]  /*4120*/  ISETP.LT.OR P4, PT, R18, R209, P4 ;  /* 0x000000d11200720c */ /* 0x000fe40002781670 */
[----:B------:R-:W-:-:S02]  /*4130*/  ISETP.LT.OR P6, PT, R34, R211, P6 ;  /* 0x000000d32200720c */ /* 0x000fc400037c1670 */
[----:B-1----:R-:W-:Y:S01]  /*4140*/  FSEL R169, R72, -INF , !P5 ;  /* 0xff80000048a97808 */ /* 0x002fe20006800000 */
[----:B------:R4:W1:Y:S01]  /*4150*/  MUFU.TANH R168, R78 ;  /* 0x0000004e00a87308 */ /* 0x0008620000002400 */
[----:B------:R-:W-:Y:S02]  /*4160*/  FMNMX.FTZ R11, R0, R11, !PT ;  /* 0x0000000b000b7209 */ /* 0x000fe40007810000 */
[----:B------:R-:W-:Y:S01]  /*4170*/  FMNMX.FTZ R10, R171, R10, !PT ;  /* 0x0000000aab0a7209 */ /* 0x000fe20007810000 */
[----:B------:R-:W-:Y:S01]  /*4180*/  BAR.SYNC.DEFER_BLOCKING 0x0 ;  /* 0x0000000000007b1d */ /* 0x000fe20000010000 */
[----:B------:R-:W-:Y:S02]  /*4190*/  ISETP.LT.OR P3, PT, R20, R209, P3 ;  /* 0x000000d11400720c */ /* 0x000fe40001f61670 */
[----:B--2---:R-:W-:Y:S02]  /*41a0*/  FSEL R174, R174, -INF , !P4 ;  /* 0xff800000aeae7808 */ /* 0x004fe40006000000 */
[----:B---3--:R-:W-:Y:S01]  /*41b0*/  FSEL R167, R73, -INF , !P6 ;  /* 0xff80000049a77808 */ /* 0x008fe20007000000 */
[----:B------:R4:W2:Y:S01]  /*41c0*/  MUFU.TANH R166, R79 ;  /* 0x0000004f00a67308 */ /* 0x0008a20000002400 */
[----:B------:R-:W-:-:S02]  /*41d0*/  FMNMX.FTZ R11, R158, R11, !PT ;  /* 0x0000000b9e0b7209 */ /* 0x000fc40007810000 */
[----:B------:R-:W-:-:S05]  /*41e0*/  FMNMX.FTZ R10, R169, R10, !PT ;  /* 0x0000000aa90a7209 */ /* 0x000fca0007810000 */
[----:B------:R-:W3:Y:S01]  /*41f0*/  MUFU.TANH R74, R74 ;  /* 0x0000004a004a7308 */ /* 0x000ee20000002400 */
[----:B-1----:R-:W-:Y:S05]  /*4200*/  @!P0 BRA `(.L_x_1162) ;  /* 0x0000000000848947 */ /* 0x002fea0003800000 */
        /* <DEDUP_REMOVED lines=33> */
.L_x_1162:
[----:B------:R-:W-:Y:S01]  /*4420*/  FSEL R160, R160, -INF , !P3 ;  /* 0xff800000a0a07808 */ /* 0x000fe20005800000 */
[----:B------:R-:W5:Y:S01]  /*4430*/  MUFU.TANH R75, R75 ;  /* 0x0000004b004b7308 */ /* 0x000f620000002400 */
[----:B------:R-:W-:Y:S01]  /*4440*/  FMNMX.FTZ R11, R174, R11, !PT ;  /* 0x0000000bae0b7209 */ /* 0x000fe20007810000 */
[----:B------:R-:W-:Y:S01]  /*4450*/  ULDC UR18, c[0x0][0x2ec] ;  /* 0x0000bb0000127ab9 */ /* 0x000fe20000000800 */
[-C--:B------:R-:W-:Y:S02]  /*4460*/  ISETP.GE.AND P3, PT, R9, R208.reuse, PT ;  /* 0x000000d00900720c */ /* 0x080fe40003f66270 */
[----:B------:R-:W-:Y:S02]  /*4470*/  FSEL R172, R172, -INF , !P2 ;  /* 0xff800000acac7808 */ /* 0x000fe40005000000 */
[----:B------:R-:W-:Y:S02]  /*4480*/  FMNMX.FTZ R11, R160, R11, !PT ;  /* 0x0000000ba00b7209 */ /* 0x000fe40007810000 */
[----:B------:R-:W-:-:S02]  /*4490*/  ISETP.GE.AND P2, PT, R8, R208, PT ;  /* 0x000000d00800720c */ /* 0x000fc40003f46270 */
[----:B------:R-:W-:Y:S02]  /*44a0*/  ISETP.LT.OR P3, PT, R9, R209, P3 ;  /* 0x000000d10900720c */ /* 0x000fe40001f61670 */
[----:B------:R-:W-:Y:S02]  /*44b0*/  FSEL R168, R168, -INF , !P1 ;  /* 0xff800000a8a87808 */ /* 0x000fe40004800000 */
[----:B------:R-:W-:Y:S02]  /*44c0*/  FMNMX.FTZ R11, R172, R11, !PT ;  /* 0x0000000bac0b7209 */ /* 0x000fe40007810000 */
[----:B------:R-:W-:Y:S02]  /*44d0*/  ISETP.LT.OR P2, PT, R8, R209, P2 ;  /* 0x000000d10800720c */ /* 0x000fe40001741670 */
[----:B------:R-:W-:Y:S02]  /*44e0*/  ISETP.GE.AND P1, PT, R34, R208, PT ;  /* 0x000000d02200720c */ /* 0x000fe40003f26270 */
[----:B--2---:R-:W-:-:S02]  /*44f0*/  FSEL R166, R166, -INF , !P3 ;  /* 0xff800000a6a67808 */ /* 0x004fc40005800000 */
[----:B------:R-:W-:Y:S02]  /*4500*/  FMNMX.FTZ R11, R168, R11, !PT ;  /* 0x0000000ba80b7209 */ /* 0x000fe40007810000 */
[----:B------:R-:W-:Y:S02]  /*4510*/  ISETP.LT.OR P1, PT, R34, R209, P1 ;  /* 0x000000d12200720c */ /* 0x000fe40000f21670 */
[----:B---3--:R-:W-:Y:S02]  /*4520*/  FSEL R164, R74, -INF , !P2 ;  /* 0xff8000004aa47808 */ /* 0x008fe40005000000 */
[----:B------:R-:W-:Y:S02]  /*4530*/  FMNMX.FTZ R11, R166, R11, !PT ;  /* 0x0000000ba60b7209 */ /* 0x000fe40007810000 */
[----:B------:R-:W-:Y:S02]  /*4540*/  FMNMX.FTZ R3, R167, R10, !PT ;  /* 0x0000000aa7037209 */ /* 0x000fe40007810000 */
[----:B-----5:R-:W-:-:S02]  /*4550*/  FSEL R162, R75, -INF , !P1 ;  /* 0xff8000004ba27808 */ /* 0x020fc40004800000 */
[----:B------:R-:W-:Y:S01]  /*4560*/  FMNMX.FTZ R9, R164, R11, !PT ;  /* 0x0000000ba4097209 */ /* 0x000fe20007810000 */
[----:B------:R-:W2:Y:S01]  /*4570*/  SHFL.BFLY PT, R10, R3, 0x2, 0x1f ;  /* 0x0c401f00030a7f89 */ /* 0x000ea200000e0000 */
[----:B------:R-:W-:Y:S02]  /*4580*/  IADD3 R196, R105, R2, RZ ;  /* 0x0000000269c47210 */ /* 0x000fe40007ffe0ff */
[----:B------:R-:W-:Y:S02]  /*4590*/  FMNMX.FTZ R9, R162, R9, !PT ;  /* 0x00000009a2097209 */ /* 0x000fe40007810000 */
[----:B------:R-:W-:Y:S02]  /*45a0*/  LEA R196, R196, UR4, 0x1 ;  /* 0x00000004c4c47c11 */ /* 0x000fe4000f8e08ff */
[----:B------:R-:W-:Y:S01]  /*45b0*/  IADD3 R191, R199, 0x800, RZ ;  /* 0x00000800c7bf7810 */ /* 0x000fe20007ffe0ff */
[----:B------:R-:W3:Y:S01]  /*45c0*/  SHFL.BFLY PT, R8, R9, 0x2, 0x1f ;  /* 0x0c401f0009087f89 */ /* 0x000ee200000e0000 */
[----:B------:R-:W-:-:S02]  /*45d0*/  LEA R194, R7, R196, 0x1 ;  /* 0x000000c407c27211 */ /* 0x000fc400078e08ff */
[C---:B------:R-:W-:Y:S01]  /*45e0*/  LEA R193, R5.reuse, R196, 0x1 ;  /* 0x000000c405c17211 */ /* 0x040fe200078e08ff */
[----:B------:R-:W-:Y:S01]  /*45f0*/  LDSM.16.MT88.4 R124, [R196+0xc000] ;  /* 0x00c00000c47c783b */ /* 0x000fe20000004200 */
[----:B------:R-:W-:Y:S02]  /*4600*/  LEA R192, R5, R194, 0x1 ;  /* 0x000000c205c07211 */ /* 0x000fe400078e08ff */
        /* <DEDUP_REMOVED lines=8> */
[----:B--2---:R-:W-:Y:S02]  /*4690*/  FMNMX.FTZ R11, R3, R10, !PT ;  /* 0x0000000a030b7209 */ /* 0x004fe40007810000 */
[C---:B------:R-:W-:Y:S01]  /*46a0*/  IADD3 R184, R199.reuse, 0x3800, RZ ;  /* 0x00003800c7b87810 */ /* 0x040fe20007ffe0ff */
[----:B------:R-:W-:Y:S01]  /*46b0*/  LDSM.16.MT88.4 R40, [R196+0xe000] ;  /* 0x00e00000c428783b */ /* 0x000fe20000004200 */
[C---:B------:R-:W-:Y:S02]  /*46c0*/  IADD3 R183, R199.reuse, 0x4000, RZ ;  /* 0x00004000c7b77810 */ /* 0x040fe40007ffe0ff */
[----:B------:R-:W-:Y:S01]  /*46d0*/  IADD3 R182, R199, 0x4800, RZ ;  /* 0x00004800c7b67810 */ /* 0x000fe20007ffe0ff */
[----:B------:R-:W2:Y:S01]  /*46e0*/  SHFL.BFLY PT, R132, R11, 0x1, 0x1f ;  /* 0x0c201f000b847f89 */ /* 0x000ea200000e0000 */
[----:B---3--:R-:W-:-:S02]  /*46f0*/  FMNMX.FTZ R8, R9, R8, !PT ;  /* 0x0000000809087209 */ /* 0x008fc40007810000 */
[C---:B------:R-:W-:Y:S01]  /*4700*/  IADD3 R181, R199.reuse, 0x5000, RZ ;  /* 0x00005000c7b57810 */ /* 0x040fe20007ffe0ff */
[----:B------:R-:W-:Y:S01]  /*4710*/  LDSM.16.MT88.4 R48, [R194+0xe000] ;  /* 0x00e00000c230783b */ /* 0x000fe20000004200 */
[----:B------:R-:W-:-:S03]  /*4720*/  IADD3 R180, R199, 0x5800, RZ ;  /* 0x00005800c7b47810 */ /* 0x000fc60007ffe0ff */
[----:B------:R-:W3:Y:S04]  /*4730*/  SHFL.BFLY PT, R3, R8, 0x1, 0x1f ;  /* 0x0c201f0008037f89 */ /* 0x000ee800000e0000 */
[----:B------:R-:W5:Y:S04]  /*4740*/  LDSM.16.MT88.4 R56, [R193+0xe000] ;  /* 0x00e00000c138783b */ /* 0x000f680000004200 */
[----:B------:R-:W5:Y:S04]  /*4750*/  LDSM.16.MT88.4 R64, [R192+0xe000] ;  /* 0x00e00000c040783b */ /* 0x000f680000004200 */
[----:B------:R-:W5:Y:S01]  /*4760*/  LDSM.16.MT88.4 R72, [R196+0x10000] ;  /* 0x01000000c448783b */ /* 0x000f620000004200 */
[----:B--2---:R-:W-:-:S03]  /*4770*/  FMNMX.FTZ R132, R11, R132, !PT ;  /* 0x000000840b847209 */ /* 0x004fc60007810000 */
[----:B----4-:R-:W2:Y:S01]  /*4780*/  LDSM.16.MT88.4 R80, [R194+0x10000] ;  /* 0x01000000c250783b */ /* 0x010ea20000004200 */
[C---:B------:R-:W-:Y:S01]  /*4790*/  FSETP.NEU.FTZ.AND P1, PT, R132.reuse, -INF , PT ;  /* 0xff8000008400780b */ /* 0x040fe20003f3d000 */
[----:B------:R-:W-:Y:S02]  /*47a0*/  FMUL.FTZ R170, R132, UR18 ;  /* 0x0000001284aa7c20 */ /* 0x000fe40008410000 */
[----:B------:R-:W4:Y:S01]  /*47b0*/  LDSM.16.MT88.4 R88, [R193+0x10000] ;  /* 0x01000000c158783b */ /* 0x000f220000004200 */
[----:B---3--:R-:W-:Y:S02]  /*47c0*/  FMNMX.FTZ R3, R8, R3, !PT ;  /* 0x0000000308037209 */ /* 0x008fe40007810000 */
[----:B------:R-:W-:Y:S01]  /*47d0*/  FSEL R170, R170, RZ, P1 ;  /* 0x000000ffaaaa7208 */ /* 0x000fe20000800000 */
[----:B------:R-:W-:Y:S01]  /*47e0*/  LDSM.16.MT88.4 R8, [R194+0xe800] ;  /* 0x00e80000c208783b */ /* 0x000fe20000004200 */
[C---:B------:R-:W-:Y:S01]  /*47f0*/  FSETP.NEU.FTZ.AND P1, PT, R3.reuse, -INF , PT ;  /* 0xff8000000300780b */ /* 0x040fe20003f3d000 */
[----:B------:R-:W-:-:S02]  /*4800*/  FMUL.FTZ R163, R3, UR18 ;  /* 0x0000001203a37c20 */ /* 0x000fc40008410000 */
[--C-:B------:R-:W-:Y:S01]  /*4810*/  FFMA.FTZ R147, R19, UR18, -R170.reuse ;  /* 0x0000001213937c23 */ /* 0x100fe200080108aa */
[--C-:B------:R-:W-:Y:S01]  /*4820*/  FFMA.FTZ R144, R17, UR18, -R170.reuse ;  /* 0x0000001211907c23 */ /* 0x100fe200080108aa */
        /* <DEDUP_REMOVED lines=8> */
[----:B------:R-:W3:Y:S01]  /*48b0*/  LDSM.16.MT88.4 R16, [R192+0x10000] ;  /* 0x01000000c010783b */ /* 0x000ee20000004200 */
[--C-:B------:R-:W-:Y:S01]  /*48c0*/  FFMA.FTZ R155, R32, UR18, -R163.reuse ;  /* 0x00000012209b7c23 */ /* 0x100fe200080108a3 */
[--C-:B------:R-:W-:Y:S01]  /*48d0*/  FFMA.FTZ R151, R14, UR18, -R163.reuse ;  /* 0x000000120e977c23 */ /* 0x100fe200080108a3 */
[----:B------:R-:W-:Y:S01]  /*48e0*/  MUFU.EX2 R153, R153 ;  /* 0x0000009900997308 */ /* 0x000fe20000000800 */
[--C-:B------:R-:W-:Y:S01]  /*48f0*/  FFMA.FTZ R2, R13, UR18, -R170.reuse ;  /* 0x000000120d027c23 */ /* 0x100fe200080108aa */
[--C-:B------:R-:W-:Y:S01]  /*4900*/  FFMA.FTZ R145, R6, UR18, -R163.reuse ;  /* 0x0000001206917c23 */ /* 0x100fe200080108a3 */
[--C-:B------:R-:W-:Y:S01]  /*4910*/  FFMA.FTZ R134, R12, UR18, -R163.reuse ;  /* 0x000000120c867c23 */ /* 0x100fe200080108a3 */
[--C-:B------:R-:W-:Y:S01]  /*4920*/  FFMA.FTZ R133, R4, UR18, -R163.reuse ;  /* 0x0000001204857c23 */ /* 0x100fe200080108a3 */
[----:B------:R-:W3:Y:S01]  /*4930*/  LDSM.16.MT88.4 R12, [R193+0xc800] ;  /* 0x00c80000c10c783b */ /* 0x000ee20000004200 */
[--C-:B------:R-:W-:Y:S01]  /*4940*/  FFMA.FTZ R0, R0, UR18, -R163.reuse ;  /* 0x0000001200007c23 */ /* 0x100fe200080108a3 */
[--C-:B------:R-:W-:Y:S01]  /*4950*/  FFMA.FTZ R154, R159, UR18, -R170.reuse ;  /* 0x000000129f9a7c23 */ /* 0x100fe200080108aa */
[----:B------:R-:W5:Y:S01]  /*4960*/  MUFU.EX2 R150, R150 ;  /* 0x0000009600967308 */ /* 0x000f620000000800 */
[----:B------:R-:W3:Y:S01]  /*4970*/  LDSM.16.MT88.4 R4, [R193+0xe800] ;  /* 0x00e80000c104783b */ /* 0x000ee20000004200 */
[--C-:B------:R-:W-:Y:S01]  /*4980*/  FFMA.FTZ R157, R157, UR18, -R170.reuse ;  /* 0x000000129d9d7c23 */ /* 0x100fe200080108aa */
[--C-:B------:R-:W-:Y:S01]  /*4990*/  FFMA.FTZ R156, R143, UR18, -R170.reuse ;  /* 0x000000128f9c7c23 */ /* 0x100fe200080108aa */
[--C-:B------:R-:W-:Y:S01]  /*49a0*/  FFMA.FTZ R159, R141, UR18, -R170.reuse ;  /* 0x000000128d9f7c23 */ /* 0x100fe200080108aa */
[----:B-1----:R-:W-:Y:S01]  /*49b0*/  LDSM.16.MT88.4 R24, [R192+0xc800] ;  /* 0x00c80000c018783b */ /* 0x002fe20000004200 */
        /* <DEDUP_REMOVED lines=11> */
[----:B-----5:R-:W-:Y:S01]  /*4a70*/  F2FP.BF16.F32.PACK_AB R96, R150, R153 ;  /* 0x000000999660723e */ /* 0x020fe200000010ff */
[----:B------:R-:W-:Y:S01]  /*4a80*/  LDSM.16.MT88.4 R28, [R194+0xc800] ;  /* 0x00c80000c21c783b */ /* 0x000fe20000004200 */
[----:B------:R-:W-:Y:S01]  /*4a90*/  FFMA.FTZ R170, R167, UR18, -R170 ;  /* 0x00000012a7aa7c23 */ /* 0x000fe200080108aa */
[--C-:B------:R-:W-:Y:S01]  /*4aa0*/  FFMA.FTZ R167, R168, UR18, -R163.reuse ;  /* 0x00000012a8a77c23 */ /* 0x100fe200080108a3 */
[--C-:B------:R-:W-:Y:S01]  /*4ab0*/  FFMA.FTZ R166, R166, UR18, -R163.reuse ;  /* 0x00000012a6a67c23 */ /* 0x100fe200080108a3 */
[----:B------:R-:W-:Y:S01]  /*4ac0*/  LDSM.16.MT88.4 R140, [R192+0x10800] ;  /* 0x01080000c08c783b */ /* 0x000fe20000004200 */
[--C-:B------:R-:W-:Y:S01]  /*4ad0*/  FFMA.FTZ R164, R164, UR18, -R163.reuse ;  /* 0x00000012a4a47c23 */ /* 0x100fe200080108a3 */
[----:B------:R-:W-:Y:S01]  /*4ae0*/  MUFU.EX2 R152, R152 ;  /* 0x0000009800987308 */ /* 0x000fe20000000800 */
[----:B------:R-:W-:Y:S01]  /*4af0*/  FFMA.FTZ R215, R162, UR18, -R163 ;  /* 0x00000012a2d77c23 */ /* 0x000fe200080108a3 */
[----:B------:R-:W-:-:S06]  /*4b00*/  FADD.FTZ R150, R153, R150 ;  /* 0x0000009699967221 */ /* 0x000fcc0000010000 */
[----:B------:R-:W5:Y:S01]  /*4b10*/  MUFU.EX2 R155, R155 ;  /* 0x0000009b009b7308 */ /* 0x000f620000000800 */
[----:B-1----:R-:W-:Y:S01]  /*4b20*/  F2FP.BF16.F32.PACK_AB R98, R146, R149 ;  /* 0x000000959262723e */ /* 0x002fe200000010ff */
[----:B------:R-:W-:-:S04]  /*4b30*/  FADD.FTZ R149, R149, R150 ;  /* 0x0000009695957221 */ /* 0x000fc80000010000 */
[----:B------:R-:W-:Y:S02]  /*4b40*/  FADD.FTZ R146, R146, R149 ;  /* 0x0000009592927221 */ /* 0x000fe40000010000 */
[----:B------:R-:W-:Y:S08]  /*4b50*/  MUFU.EX2 R151, R151 ;  /* 0x0000009700977308 */ /* 0x000ff00000000800 */
[----:B------:R-:W1:Y:S01]  /*4b60*/  MUFU.EX2 R148, R148 ;  /* 0x0000009400947308 */ /* 0x000e620000000800 */
[----:B-----5:R-:W-:Y:S01]  /*4b70*/  F2FP.BF16.F32.PACK_AB R97, R155, R152 ;  /* 0x000000989b61723e */ /* 0x020fe200000010ff */
[----:B------:R-:W-:-:S06]  /*4b80*/  FADD.FTZ R152, R152, R155 ;  /* 0x0000009b98987221 */ /* 0x000fcc0000010000 */
[----:B------:R-:W-:Y:S08]  /*4b90*/  MUFU.EX2 R147, R147 ;  /* 0x0000009300937308 */ /* 0x000ff00000000800 */
[----:B------:R-:W5:Y:S01]  /*4ba0*/  MUFU.EX2 R144, R144 ;  /* 0x0000009000907308 */ /* 0x000f620000000800 */
[----:B-1----:R-:W-:Y:S01]  /*4bb0*/  F2FP.BF16.F32.PACK_AB R99, R148, R151 ;  /* 0x000000979463723e */ /* 0x002fe200000010ff */
[----:B------:R-:W-:-:S04]  /*4bc0*/  FADD.FTZ R151, R151, R152 ;  /* 0x0000009897977221 */ /* 0x000fc80000010000 */
[----:B------:R-:W-:Y:S02]  /*4bd0*/  FADD.FTZ R148, R148, R151 ;  /* 0x0000009794947221 */ /* 0x000fe40000010000 */
[C---:B------:R-:W-:Y:S01]  /*4be0*/  HMMA.16816.F32.BF16 R128, R96.reuse, R124, RZ ;  /* 0x0000007c6080723c */ /* 0x040fe200000418ff */
[----:B------:R-:W-:Y:S05]  /*4bf0*/  MUFU.EX2 R135, R135 ;  /* 0x0000008700877308 */ /* 0x000fea0000000800 */
[C---:B------:R-:W-:Y:S03]  /*4c00*/  HMMA.16816.F32.BF16 R120, R96.reuse, R116, RZ ;  /* 0x000000746078723c */ /* 0x040fe600000418ff */
[----:B------:R-:W1:Y:S01]  /*4c10*/  MUFU.EX2 R2, R2 ;  /* 0x0000000200027308 */ /* 0x000e620000000800 */
[C---:B-----5:R-:W-:Y:S01]  /*4c20*/  F2FP.BF16.F32.PACK_AB R136, R144.reuse, R147 ;  /* 0x000000939088723e */ /* 0x060fe200000010ff */
[----:B------:R-:W-:Y:S01]  /*4c30*/  FADD.FTZ R147, R147, R146 ;  /* 0x0000009293937221 */ /* 0x000fe20000010000 */
[----:B------:R-:W-:Y:S03]  /*4c40*/  HMMA.16816.F32.BF16 R112, R96, R108, RZ ;  /* 0x0000006c6070723c */ /* 0x000fe600000418ff */
[----:B------:R-:W-:-:S02]  /*4c50*/  FADD.FTZ R144, R144, R147 ;  /* 0x0000009390907221 */ /* 0x000fc40000010000 */
[----:B------:R-:W-:Y:S01]  /*4c60*/  MUFU.EX2 R145, R145 ;  /* 0x0000009100917308 */ /* 0x000fe20000000800 */
[C---:B------:R-:W-:Y:S06]  /*4c70*/  HMMA.16816.F32.BF16 R104, R96.reuse, R100, RZ ;  /* 0x000000646068723c */ /* 0x040fec00000418ff */
[----:B------:R-:W-:Y:S01]  /*4c80*/  HMMA.16816.F32.BF16 R36, R96, R40, RZ ;  /* 0x000000286024723c */ /* 0x000fe200000418ff */
[----:B------:R-:W5:Y:S01]  /*4c90*/  MUFU.EX2 R134, R134 ;  /* 0x0000008600867308 */ /* 0x000f620000000800 */
[----:B-1----:R-:W-:-:S04]  /*4ca0*/  F2FP.BF16.F32.PACK_AB R138, R2, R135 ;  /* 0x00000087028a723e */ /* 0x002fc800000010ff */
[C---:B------:R-:W-:Y:S03]  /*4cb0*/  HMMA.16816.F32.BF16 R44, R96.reuse, R48, RZ ;  /* 0x00000030602c723c */ /* 0x040fe600000418ff */
[----:B------:R-:W-:Y:S03]  /*4cc0*/  MUFU.EX2 R133, R133 ;  /* 0x0000008500857308 */ /* 0x000fe60000000800 */
[C---:B------:R-:W-:Y:S05]  /*4cd0*/  HMMA.16816.F32.BF16 R52, R96.reuse, R56, RZ ;  /* 0x000000386034723c */ /* 0x040fea00000418ff */
[----:B------:R-:W1:Y:S01]  /*4ce0*/  MUFU.EX2 R0, R0 ;  /* 0x0000000000007308 */ /* 0x000e620000000800 */
[----:B------:R-:W-:Y:S01]  /*4cf0*/  HMMA.16816.F32.BF16 R60, R96, R64, RZ ;  /* 0x00000040603c723c */ /* 0x000fe200000418ff */
[----:B-----5:R-:W-:Y:S01]  /*4d00*/  F2FP.BF16.F32.PACK_AB R137, R134, R145 ;  /* 0x000000918689723e */ /* 0x020fe200000010ff */
[----:B------:R-:W-:-:S04]  /*4d10*/  FADD.FTZ R145, R145, R148 ;  /* 0x0000009491917221 */ /* 0x000fc80000010000 */
[----:B------:R-:W-:Y:S01]  /*4d20*/  HMMA.16816.F32.BF16 R68, R96, R72, RZ ;  /* 0x000000486044723c */ /* 0x000fe200000418ff */
[----:B------:R-:W-:Y:S01]  /*4d30*/  MUFU.EX2 R154, R154 ;  /* 0x0000009a009a7308 */ /* 0x000fe20000000800 */
[----:B------:R-:W-:-:S04]  /*4d40*/  FADD.FTZ R134, R134, R145 ;  /* 0x0000009186867221 */ /* 0x000fc80000010000 */
[C---:B--2---:R-:W-:Y:S03]  /*4d50*/  HMMA.16816.F32.BF16 R76, R96.reuse, R80, RZ ;  /* 0x00000050604c723c */ /* 0x044fe600000418ff */
[----:B------:R-:W2:Y:S01]  /*4d60*/  MUFU.EX2 R157, R157 ;  /* 0x0000009d009d7308 */ /* 0x000ea20000000800 */
[----:B-1----:R-:W-:Y:S02]  /*4d70*/  F2FP.BF16.F32.PACK_AB R139, R0, R133 ;  /* 0x00000085008b723e */ /* 0x002fe400000010ff */
[C---:B----4-:R-:W-:Y:S05]  /*4d80*/  HMMA.16816.F32.BF16 R84, R96.reuse, R88, RZ ;  /* 0x000000586054723c */ /* 0x050fea00000418ff */
        /* <DEDUP_REMOVED lines=28> */
[----:B------:R-:W5:Y:S03]  /*4f50*/  MUFU.EX2 R166, R166 ;  /* 0x000000a600a67308 */ /* 0x000f660000000800 */
[C---:B------:R-:W-:Y:S05]  /*4f60*/  HMMA.16816.F32.BF16 R112, R136.reuse, R12, R112 ;  /* 0x0000000c8870723c */ /* 0x040fea0000041870 */
[----:B------:R-:W-:Y:S01]  /*4f70*/  MUFU.EX2 R164, R164 ;  /* 0x000000a400a47308 */ /* 0x000fe20000000800 */
[C---:B------:R-:W-:Y:S01]  /*4f80*/  HMMA.16816.F32.BF16 R108, R136.reuse, R14, R108 ;  /* 0x0000000e886c723c */ /* 0x040fe2000004186c */
[----:B------:R-:W1:Y:S05]  /*4f90*/  LDSM.16.MT88.4 R12, [R196+0x10800] ;  /* 0x01080000c40c783b */ /* 0x000e6a0000004200 */
[C---:B------:R-:W-:Y:S01]  /*4fa0*/  HMMA.16816.F32.BF16 R52, R136.reuse, R4, R52 ;  /* 0x000000048834723c */ /* 0x040fe20000041834 */
[----:B------:R-:W5:Y:S05]  /*4fb0*/  MUFU.EX2 R215, R215 ;  /* 0x000000d700d77308 */ /* 0x000f6a0000000800 */
[C---:B------:R-:W-:Y:S01]  /*4fc0*/  HMMA.16816.F32.BF16 R56, R136.reuse, R6, R56 ;  /* 0x000000068838723c */ /* 0x040fe20000041838 */
[----:B------:R-:W4:Y:S05]  /*4fd0*/  LDSM.16.MT88.4 R4, [R193+0x10800] ;  /* 0x01080000c104783b */ /* 0x000f2a0000004200 */
        /* <DEDUP_REMOVED lines=26> */
[----:B------:R-:W3:Y:S05]  /*5180*/  LDSM.16.MT88.4 R16, [R196+0x11000] ;  /* 0x01100000c410783b */ /* 0x000eea0000004200 */
[C---:B--2---:R-:W-:Y:S06]  /*5190*/  HMMA.16816.F32.BF16 R52, R4.reuse, R8, R52 ;  /* 0x000000080434723c */ /* 0x044fec0000041834 */
[----:B------:R-:W-:Y:S01]  /*51a0*/  HMMA.16816.F32.BF16 R56, R4, R10, R56 ;  /* 0x0000000a0438723c */ /* 0x000fe20000041838 */
[----:B------:R-:W2:Y:S05]  /*51b0*/  LDSM.16.MT88.4 R8, [R193+0x11000] ;  /* 0x01100000c108783b */ /* 0x000eaa0000004200 */
        /* <DEDUP_REMOVED lines=12> */
[C---:B---3--:R-:W-:Y:S06]  /*5280*/  HMMA.16816.F32.BF16 R68, R4.reuse, R16, R68 ;  /* 0x000000100444723c */ /* 0x048fec0000041844 */
[----:B------:R-:W-:Y:S01]  /*5290*/  HMMA.16816.F32.BF16 R72, R4, R18, R72 ;  /* 0x000000120448723c */ /* 0x000fe20000041848 */
[----:B------:R-:W3:Y:S05]  /*52a0*/  LDSM.16.MT88.4 R16, [R196+0xd800] ;  /* 0x00d80000c410783b */ /* 0x000eea0000004200 */
        /* <DEDUP_REMOVED lines=26> */
[C---:B---3--:R-:W-:Y:S06]  /*5450*/  HMMA.16816.F32.BF16 R128, R4.reuse, R16, R128 ;  /* 0x000000100480723c */ /* 0x048fec0000041880 */
[C---:B------:R-:W-:Y:S01]  /*5460*/  HMMA.16816.F32.BF16 R124, R4.reuse, R18, R124 ;  /* 0x00000012047c723c */ /* 0x040fe2000004187c */
[----:B------:R-:W3:Y:S05]  /*5470*/  LDSM.16.MT88.4 R16, [R194+0x11800] ;  /* 0x01180000c210783b */ /* 0x000eea0000004200 */
        /* <DEDUP_REMOVED lines=8> */
[C---:B---3--:R-:W-:Y:S06]  /*5500*/  HMMA.16816.F32.BF16 R76, R4.reuse, R16, R76 ;  /* 0x00000010044c723c */ /* 0x048fec000004184c */
        /* <DEDUP_REMOVED lines=45> */
[----:B------:R-:W-:Y:S01]  /*57e0*/  UISETP.GT.AND UP0, UPT, UR16, UR12, UPT ;  /* 0x0000000c1000728c */ /* 0x000fe2000bf04270 */
[----:B------:R-:W-:Y:S01]  /*57f0*/  IMAD.U32 R7, RZ, RZ, UR23 ;  /* 0x00000017ff077e24 */ /* 0x000fe2000f8e00ff */
[----:B------:R-:W-:Y:S01]  /*5800*/  UIADD3 UR6, UR23, UR6, URZ ;  /* 0x0000000617067290 */ /* 0x000fe2000fffe03f */
[----:B------:R-:W-:Y:S01]  /*5810*/  BAR.SYNC.DEFER_BLOCKING 0x0 ;  /* 0x0000000000007b1d */ /* 0x000fe20000010000 */
[----:B------:R-:W-:-:S04]  /*5820*/  LEA R0, P0, R6, R218, 0x6 ;  /* 0x000000da06007211 */ /* 0x000fc800078030ff */
        /* <DEDUP_REMOVED lines=8> */
[----:B------:R-:W-:Y:S02]  /*58b0*/  IADD3.X R9, R5, UR6, RZ, P0, !PT ;  /* 0x0000000605097c10 */ /* 0x000fe400087fe4ff */
[----:B------:R-:W-:Y:S02]  /*58c0*/  IADD3 R10, P0, R16, UR4, RZ ;  /* 0x00000004100a7c10 */ /* 0x000fe4000ff1e0ff */
[----:B------:R-:W-:Y:S01]  /*58d0*/  IADD3.X R17, R9, UR6, RZ, P1, !PT ;  /* 0x0000000609117c10 */ /* 0x000fe20008ffe4ff */
[----:B------:R-:W-:Y:S01]  /*58e0*/  @!PT LDS RZ, [RZ] ;  /* 0x00000000fffff984 */ /* 0x000fe20000000800 */
[----:B------:R-:W-:Y:S01]  /*58f0*/  @!PT LDS RZ, [RZ] ;  /* 0x00000000fffff984 */ /* 0x000fe20000000800 */
[----:B------:R-:W-:Y:S01]  /*5900*/  @!PT LDS RZ, [RZ] ;  /* 0x00000000fffff984 */ /* 0x000fe20000000800 */
[----:B------:R-:W-:Y:S03]  /*5910*/  LDGSTS.E.BYPASS.LTC128B.128 [R203+0xc000], desc[UR20][R4.64] ;  /* 0x0c00000004cb7fae */ /* 0x000fe6000b901d54 */
[----:B------:R-:W-:Y:S01]  /*5920*/  IADD3.X R11, R17, UR6, RZ, P0, !PT ;  /* 0x00000006110b7c10 */ /* 0x000fe200087fe4ff */
[----:B------:R-:W-:Y:S04]  /*5930*/  LDGSTS.E.BYPASS.LTC128B.128 [R203+0xe000], desc[UR20][R4.64+0x80] ;  /* 0x0e00008004cb7fae */ /* 0x000fe8000b901d54 */
[----:B------:R1:W-:Y:S04]  /*5940*/  LDGSTS.E.BYPASS.LTC128B.128 [R203+0x10000], desc[UR20][R4.64+0x100] ;  /* 0x1000010004cb7fae */ /* 0x0003e8000b901d54 */
[----:B------:R-:W-:Y:S04]  /*5950*/  LDGSTS.E.BYPASS.LTC128B.128 [R203+0xc800], desc[UR20][R8.64] ;  /* 0x0c80000008cb7fae */ /* 0x000fe8000b901d54 */
[----:B------:R-:W-:Y:S04]  /*5960*/  LDGSTS.E.BYPASS.LTC128B.128 [R203+0xe800], desc[UR20][R8.64+0x80] ;  /* 0x0e80008008cb7fae */ /* 0x000fe8000b901d54 */
[----:B------:R-:W-:Y:S04]  /*5970*/  LDGSTS.E.BYPASS.LTC128B.128 [R203+0x10800], desc[UR20][R8.64+0x100] ;  /* 0x1080010008cb7fae */ /* 0x000fe8000b901d54 */
        /* <DEDUP_REMOVED lines=8> */
[----:B------:R-:W-:Y:S04]  /*5a00*/  LDSM.16.M88.4 R228, [R200] ;  /* 0x00000000c8e4783b */ /* 0x000fe80000000200 */
[----:B-1----:R-:W-:Y:S04]  /*5a10*/  LDSM.16.M88.4 R4, [R199] ;  /* 0x00000000c704783b */ /* 0x002fe80000000200 */
[----:B------:R-:W-:Y:S04]  /*5a20*/  LDSM.16.M88.4 R160, [R198] ;  /* 0x00000000c6a0783b */ /* 0x000fe80000000200 */
[----:B--2---:R-:W-:Y:S04]  /*5a30*/  LDSM.16.M88.4 R16, [R195+0x6000] ;  /* 0x00600000c310783b */ /* 0x004fe80000000200 */
[----:B------:R-:W1:Y:S04]  /*5a40*/  LDSM.16.M88.4 R172, [R201+0x7000] ;  /* 0x00700000c9ac783b */ /* 0x000e680000000200 */
[----:B------:R-:W2:Y:S04]  /*5a50*/  LDSM.16.M88.4 R148, [R201+0x6800] ;  /* 0x00680000c994783b */ /* 0x000ea80000000200 */
[----:B------:R-:W-:Y:S04]  /*5a60*/  LDSM.16.M88.4 R144, [R197] ;  /* 0x00000000c590783b */ /* 0x000fe80000000200 */
[----:B------:R-:W-:Y:S04]  /*5a70*/  LDSM.16.M88.4 R28, [R188] ;  /* 0x00000000bc1c783b */ /* 0x000fe80000000200 */
[----:B------:R-:W5:Y:S01]  /*5a80*/  LDSM.16.M88.4 R224, [R190] ;  /* 0x00000000bee0783b */ /* 0x000f620000000200 */
[C---:B----4-:R-:W-:Y:S03]  /*5a90*/  HMMA.16816.F32.BF16 R12, R164.reuse, R24, RZ ;  /* 0x00000018a40c723c */ /* 0x050fe600000418ff */
[----:B---3--:R-:W-:Y:S04]  /*5aa0*/  LDSM.16.M88.4 R8, [R191] ;  /* 0x00000000bf08783b */ /* 0x008fe80000000200 */
[----:B------:R-:W-:Y:S01]  /*5ab0*/  LDSM.16.M88.4 R32, [R202+0x2000] ;  /* 0x00200000ca20783b */ /* 0x000fe20000000200 */
[C---:B------:R-:W-:Y:S03]  /*5ac0*/  HMMA.16816.F32.BF16 R24, R164.reuse, R26, RZ ;  /* 0x0000001aa418723c */ /* 0x040fe600000418ff */
[----:B------:R-:W-:Y:S04]  /*5ad0*/  LDSM.16.M88.4 R232, [R201+0x8000] ;  /* 0x00800000c9e8783b */ /* 0x000fe80000000200 */
[----:B------:R-:W-:Y:S04]  /*5ae0*/  LDSM.16.M88.4 R220, [R189] ;  /* 0x00000000bddc783b */ /* 0x000fe80000000200 */
[----:B------:R-:W-:Y:S01]  /*5af0*/  LDSM.16.M88.4 R156, [R195+0x7000] ;  /* 0x00700000c39c783b */ /* 0x000fe20000000200 */
[----:B-1----:R-:W-:Y:S03]  /*5b00*/  HMMA.16816.F32.BF16 R176, R164, R172, RZ ;  /* 0x000000aca4b0723c */ /* 0x002fe600000418ff */
[----:B------:R-:W-:Y:S04]  /*5b10*/  LDSM.16.M88.4 R236, [R195+0x6800] ;  /* 0x00680000c3ec783b */ /* 0x000fe80000000200 */
[----:B------:R-:W-:Y:S01]  /*5b20*/  LDSM.16.M88.4 R20, [R200+0x2000] ;  /* 0x00200000c814783b */ /* 0x000fe20000000200 */
[C---:B------:R-:W-:Y:S03]  /*5b30*/  HMMA.16816.F32.BF16 R12, R228.reuse, R4, R12 ;  /* 0x00000004e40c723c */ /* 0x040fe6000004180c */
[----:B------:R-:W-:Y:S03]  /*5b40*/  LDSM.16.M88.4 R152, [R195+0x7800] ;  /* 0x00780000c398783b */ /* 0x000fe60000000200 */
[----:B------:R-:W-:Y:S01]  /*5b50*/  HMMA.16816.F32.BF16 R24, R228, R6, R24 ;  /* 0x00000006e418723c */ /* 0x000fe20000041818 */
[----:B------:R-:W1:Y:S04]  /*5b60*/  LDSM.16.M88.4 R4, [R201+0x7800] ;  /* 0x00780000c904783b */ /* 0x000e680000000200 */
[----:B------:R-:W-:Y:S01]  /*5b70*/  LDSM.16.M88.4 R140, [R188+0x800] ;  /* 0x00080000bc8c783b */ /* 0x000fe20000000200 */
[C---:B--2---:R-:W-:Y:S03]  /*5b80*/  HMMA.16816.F32.BF16 R136, R164.reuse, R148, RZ ;  /* 0x00000094a488723c */ /* 0x044fe600000418ff */
[----:B------:R-:W0:Y:S03]  /*5b90*/  LDGDEPBAR ;  /* 0x00000000000079af */ /* 0x000e260000000000 */
[----:B------:R-:W-:Y:S06]  /*5ba0*/  HMMA.16816.F32.BF16 R148, R164, R150, RZ ;  /* 0x00000096a494723c */ /* 0x000fec00000418ff */
        /* <DEDUP_REMOVED lines=11> */
[----:B------:R-:W-:Y:S06]  /*5c60*/  HMMA.16816.F32.BF16 R136, R228, R8, R136 ;  /* 0x00000008e488723c */ /* 0x000fec0000041888 */
[----:B------:R-:W-:Y:S06]  /*5c70*/  HMMA.16816.F32.BF16 R12, R32, R232, R12 ;  /* 0x000000e8200c723c */ /* 0x000fec000004180c */
[C---:B------:R-:W-:Y:S01]  /*5c80*/  HMMA.16816.F32.BF16 R148, R228.reuse, R10, R148 ;  /* 0x0000000ae494723c */ /* 0x040fe20000041894 */
[----:B------:R-:W-:Y:S05]  /*5c90*/  LDSM.16.M88.4 R8, [R198+0x2000] ;  /* 0x00200000c608783b */ /* 0x000fea0000000200 */
[C---:B------:R-:W-:Y:S01]  /*5ca0*/  HMMA.16816.F32.BF16 R172, R228.reuse, R226, R172 ;  /* 0x000000e2e4ac723c */ /* 0x040fe200000418ac */
[----:B------:R-:W-:Y:S05]  /*5cb0*/  LDSM.16.M88.4 R224, [R186] ;  /* 0x00000000bae0783b */ /* 0x000fea0000000200 */
[C---:B------:R-:W-:Y:S06]  /*5cc0*/  HMMA.16816.F32.BF16 R168, R228.reuse, R220, R168 ;  /* 0x000000dce4a8723c */ /* 0x040fec00000418a8 */
[----:B------:R-:W-:Y:S01]  /*5cd0*/  HMMA.16816.F32.BF16 R164, R228, R222, R164 ;  /* 0x000000dee4a4723c */ /* 0x000fe200000418a4 */
[----:B------:R-:W1:Y:S04]  /*5ce0*/  LDSM.16.M88.4 R220, [R188+0x1000] ;  /* 0x00100000bcdc783b */ /* 0x000e680000000200 */
[----:B------:R-:W3:Y:S01]  /*5cf0*/  LDSM.16.M88.4 R228, [R188+0x1800] ;  /* 0x00180000bce4783b */ /* 0x000ee20000000200 */
[----:B------:R-:W-:Y:S03]  /*5d00*/  HMMA.16816.F32.BF16 R24, R32, R234, R24 ;  /* 0x000000ea2018723c */ /* 0x000fe60000041818 */
[----:B------:R-:W-:Y:S03]  /*5d10*/  LDSM.16.M88.4 R232, [R197+0x2000] ;  /* 0x00200000c5e8783b */ /* 0x000fe60000000200 */
[C---:B------:R-:W-:Y:S06]  /*5d20*/  HMMA.16816.F32.BF16 R176, R160.reuse, R156, R176 ;  /* 0x0000009ca0b0723c */ /* 0x040fec00000418b0 */
[----:B------:R-:W-:Y:S06]  /*5d30*/  HMMA.16816.F32.BF16 R136, R160, R236, R136 ;  /* 0x000000eca088723c */ /* 0x000fec0000041888 */
[----:B--2---:R-:W-:Y:S06]  /*5d40*/  HMMA.16816.F32.BF16 R12, R20, R16, R12 ;  /* 0x00000010140c723c */ /* 0x004fec000004180c */
[C---:B------:R-:W-:Y:S01]  /*5d50*/  HMMA.16816.F32.BF16 R236, R160.reuse, R238, R148 ;  /* 0x000000eea0ec723c */ /* 0x040fe20000041894 */
[----:B------:R-:W-:Y:S05]  /*5d60*/  LDSM.16.M88.4 R148, [R188+0x2000] ;  /* 0x00200000bc94783b */ /* 0x000fea0000000200 */
        /* <DEDUP_REMOVED lines=9> */
[----:B------:R-:W-:Y:S06]  /*5e00*/  HMMA.16816.F32.BF16 R136, R144, R140, R136 ;  /* 0x0000008c9088723c */ /* 0x000fec0000041888 */
[----:B------:R-:W-:Y:S06]  /*5e10*/  HMMA.16816.F32.BF16 R12, R8, R4, R12 ;  /* 0x00000004080c723c */ /* 0x000fec000004180c */
[C---:B------:R-:W-:Y:S01]  /*5e20*/  HMMA.16816.F32.BF16 R236, R144.reuse, R142, R236 ;  /* 0x0000008e90ec723c */ /* 0x040fe200000418ec */
[----:B------:R-:W-:Y:S05]  /*5e30*/  LDSM.16.M88.4 R140, [R201+0xa000] ;  /* 0x00a00000c98c783b */ /* 0x000fea0000000200 */
[C---:B------:R-:W-:Y:S01]  /*5e40*/  HMMA.16816.F32.BF16 R172, R144.reuse, R222, R172 ;  /* 0x000000de90ac723c */ /* 0x040fe200000418ac */
[----:B------:R-:W-:Y:S05]  /*5e50*/  LDSM.16.M88.4 R220, [R184] ;  /* 0x00000000b8dc783b */ /* 0x000fea0000000200 */
[C---:B---3--:R-:W-:Y:S06]  /*5e60*/  HMMA.16816.F32.BF16 R168, R144.reuse, R228, R168 ;  /* 0x000000e490a8723c */ /* 0x048fec00000418a8 */
[----:B------:R-:W-:Y:S01]  /*5e70*/  HMMA.16816.F32.BF16 R164, R144, R230, R164 ;  /* 0x000000e690a4723c */ /* 0x000fe200000418a4 */
[----:B------:R-:W-:Y:S04]  /*5e80*/  LDSM.16.M88.4 R228, [R200+0x4000] ;  /* 0x00400000c8e4783b */ /* 0x000fe80000000200 */
[----:B------:R-:W-:Y:S01]  /*5e90*/  LDSM.16.M88.4 R144, [R188+0x2800] ;  /* 0x00280000bc90783b */ /* 0x000fe20000000200 */
[----:B------:R-:W-:Y:S03]  /*5ea0*/  HMMA.16816.F32.BF16 R24, R8, R6, R24 ;  /* 0x000000060818723c */ /* 0x000fe60000041818 */
[----:B------:R-:W1:Y:S03]  /*5eb0*/  LDSM.16.M88.4 R4, [R185] ;  /* 0x00000000b904783b */ /* 0x000e660000000200 */
[C---:B--2---:R-:W-:Y:S06]  /*5ec0*/  HMMA.16816.F32.BF16 R176, R32.reuse, R16, R176 ;  /* 0x0000001020b0723c */ /* 0x044fec00000418b0 */
[C---:B------:R-:W-:Y:S06]  /*5ed0*/  HMMA.16816.F32.BF16 R136, R32.reuse, R28, R136 ;  /* 0x0000001c2088723c */ /* 0x040fec0000041888 */
[C---:B------:R-:W-:Y:S01]  /*5ee0*/  HMMA.16816.F32.BF16 R236, R32.reuse, R30, R236 ;  /* 0x0000001e20ec723c */ /* 0x040fe200000418ec */
[----:B------:R-:W-:Y:S05]  /*5ef0*/  LDSM.16.M88.4 R28, [R183] ;  /* 0x00000000b71c783b */ /* 0x000fea0000000200 */
[C---:B------:R-:W-:Y:S01]  /*5f00*/  HMMA.16816.F32.BF16 R172, R32.reuse, R18, R172 ;  /* 0x0000001220ac723c */ /* 0x040fe200000418ac */
[----:B------:R-:W2:Y:S05]  /*5f10*/  LDSM.16.M88.4 R16, [R195+0x9000] ;  /* 0x00900000c310783b */ /* 0x000eaa0000000200 */
        /* <DEDUP_REMOVED lines=8> */
[C---:B------:R-:W-:Y:S06]  /*5fa0*/  HMMA.16816.F32.BF16 R136, R20.reuse, R224, R136 ;  /* 0x000000e01488723c */ /* 0x040fec0000041888 */
[C---:B------:R-:W-:Y:S01]  /*5fb0*/  HMMA.16816.F32.BF16 R236, R20.reuse, R226, R236 ;  /* 0x000000e214ec723c */ /* 0x040fe200000418ec */
[----:B------:R-:W-:Y:S05]  /*5fc0*/  LDSM.16.M88.4 R224, [R198+0x4000] ;  /* 0x00400000c6e0783b */ /* 0x000fea0000000200 */
[C---:B------:R-:W-:Y:S01]  /*5fd0*/  HMMA.16816.F32.BF16 R172, R20.reuse, R6, R172 ;  /* 0x0000000614ac723c */ /* 0x040fe200000418ac */
[----:B------:R-:W1:Y:S05]  /*5fe0*/  LDSM.16.M88.4 R4, [R188+0x3000] ;  /* 0x00300000bc04783b */ /* 0x000e6a0000000200 */
[C---:B------:R-:W-:Y:S06]  /*5ff0*/  HMMA.16816.F32.BF16 R168, R20.reuse, R220, R168 ;  /* 0x000000dc14a8723c */ /* 0x040fec00000418a8 */
[----:B------:R-:W-:Y:S01]  /*6000*/  HMMA.16816.F32.BF16 R164, R20, R222, R164 ;  /* 0x000000de14a4723c */ /* 0x000fe200000418a4 */
[----:B------:R-:W-:Y:S04]  /*6010*/  LDSM.16.M88.4 R220, [R197+0x4000] ;  /* 0x00400000c5dc783b */ /* 0x000fe80000000200 */
[----:B------:R-:W-:Y:S01]  /*6020*/  LDSM.16.M88.4 R20, [R182] ;  /* 0x00000000b614783b */ /* 0x000fe20000000200 */
[----:B------:R-:W-:Y:S06]  /*6030*/  HMMA.16816.F32.BF16 R12, R160, R140, R12 ;  /* 0x0000008ca00c723c */ /* 0x000fec000004180c */
[C---:B--2---:R-:W-:Y:S06]  /*6040*/  HMMA.16816.F32.BF16 R176, R8.reuse, R16, R176 ;  /* 0x0000001008b0723c */ /* 0x044fec00000418b0 */
[C---:B------:R-:W-:Y:S06]  /*6050*/  HMMA.16816.F32.BF16 R136, R8.reuse, R152, R136 ;  /* 0x000000980888723c */ /* 0x040fec0000041888 */
        /* <DEDUP_REMOVED lines=8> */
[----:B------:R-:W-:Y:S01]  /*60e0*/  HMMA.16816.F32.BF16 R24, R160, R142, R24 ;  /* 0x0000008ea018723c */ /* 0x000fe20000041818 */
[----:B------:R-:W3:Y:S05]  /*60f0*/  LDSM.16.M88.4 R140, [R188+0x3800] ;  /* 0x00380000bc8c783b */ /* 0x000eea0000000200 */
[C---:B-1----:R-:W-:Y:S06]  /*6100*/  HMMA.16816.F32.BF16 R176, R232.reuse, R4, R176 ;  /* 0x00000004e8b0723c */ /* 0x042fec00000418b0 */
[C---:B------:R-:W-:Y:S06]  /*6110*/  HMMA.16816.F32.BF16 R136, R232.reuse, R144, R136 ;  /* 0x00000090e888723c */ /* 0x040fec0000041888 */
[C---:B------:R-:W-:Y:S01]  /*6120*/  HMMA.16816.F32.BF16 R172, R232.reuse, R6, R172 ;  /* 0x00000006e8ac723c */ /* 0x040fe200000418ac */
[----:B------:R-:W1:Y:S05]  /*6130*/  LDSM.16.M88.4 R4, [R181] ;  /* 0x00000000b504783b */ /* 0x000e6a0000000200 */
[----:B------:R-:W-:Y:S06]  /*6140*/  HMMA.16816.F32.BF16 R236, R232, R146, R236 ;  /* 0x00000092e8ec723c */ /* 0x000fec00000418ec */
[----:B------:R-:W-:Y:S06]  /*6150*/  HMMA.16816.F32.BF16 R12, R224, R156, R12 ;  /* 0x0000009ce00c723c */ /* 0x000fec000004180c */
[C---:B--2---:R-:W-:Y:S06]  /*6160*/  HMMA.16816.F32.BF16 R176, R160.reuse, R8, R176 ;  /* 0x00000008a0b0723c */ /* 0x044fec00000418b0 */
[C---:B------:R-:W-:Y:S06]  /*6170*/  HMMA.16816.F32.BF16 R136, R160.reuse, R32, R136 ;  /* 0x00000020a088723c */ /* 0x040fec0000041888 */
[----:B------:R-:W-:Y:S01]  /*6180*/  HMMA.16816.F32.BF16 R172, R160, R10, R172 ;  /* 0x0000000aa0ac723c */ /* 0x000fe200000418ac */
[----:B------:R-:W2:Y:S05]  /*6190*/  LDSM.16.M88.4 R8, [R195+0xb000] ;  /* 0x00b00000c308783b */ /* 0x000eaa0000000200 */
[----:B------:R-:W-:Y:S01]  /*61a0*/  HMMA.16816.F32.BF16 R24, R228, R30, R24 ;  /* 0x0000001ee418723c */ /* 0x000fe20000041818 */
[----:B------:R-:W4:Y:S05]  /*61b0*/  LDSM.16.M88.4 R28, [R195+0xa800] ;  /* 0x00a80000c31c783b */ /* 0x000f2a0000000200 */
[----:B------:R-:W-:Y:S01]  /*61c0*/  HMMA.16816.F32.BF16 R236, R160, R34, R236 ;  /* 0x00000022a0ec723c */ /* 0x000fe200000418ec */
[----:B------:R-:W-:Y:S05]  /*61d0*/  LDSM.16.M88.4 R32, [R188+0x4800] ;  /* 0x00480000bc20783b */ /* 0x000fea0000000200 */
[----:B---3--:R-:W-:Y:S06]  /*61e0*/  HMMA.16816.F32.BF16 R168, R232, R140, R168 ;  /* 0x0000008ce8a8723c */ /* 0x008fec00000418a8 */
[----:B------:R-:W-:Y:S06]  /*61f0*/  HMMA.16816.F32.BF16 R12, R220, R152, R12 ;  /* 0x00000098dc0c723c */ /* 0x000fec000004180c */
[----:B------:R-:W-:Y:S01]  /*6200*/  HMMA.16816.F32.BF16 R164, R232, R142, R164 ;  /* 0x0000008ee8a4723c */ /* 0x000fe200000418a4 */
[----:B------:R-:W3:Y:S05]  /*6210*/  LDSM.16.M88.4 R140, [R180] ;  /* 0x00000000b48c783b */ /* 0x000eea0000000200 */
[C---:B-1----:R-:W-:Y:S06]  /*6220*/  HMMA.16816.F32.BF16 R176, R228.reuse, R4, R176 ;  /* 0x00000004e4b0723c */ /* 0x042fec00000418b0 */
[C---:B------:R-:W-:Y:S06]  /*6230*/  HMMA.16816.F32.BF16 R136, R228.reuse, R20, R136 ;  /* 0x00000014e488723c */ /* 0x040fec0000041888 */
[----:B------:R-:W-:Y:S01]  /*6240*/  HMMA.16816.F32.BF16 R236, R228, R22, R236 ;  /* 0x00000016e4ec723c */ /* 0x000fe200000418ec */
[----:B------:R-:W-:Y:S01]  /*6250*/  FMUL.FTZ R0, R12, UR24 ;  /* 0x000000180c007c20 */ /* 0x000fe20008410000 */
[----:B------:R-:W-:Y:S01]  /*6260*/  FMUL.FTZ R14, R14, UR24 ;  /* 0x000000180e0e7c20 */ /* 0x000fe20008410000 */
[----:B------:R-:W-:-:S03]  /*6270*/  FMUL.FTZ R2, R13, UR24 ;  /* 0x000000180d027c20 */ /* 0x000fc60008410000 */
[C---:B------:R-:W-:Y:S01]  /*6280*/  HMMA.16816.F32.BF16 R168, R160.reuse, R16, R168 ;  /* 0x00000010a0a8723c */ /* 0x040fe200000418a8 */
[----:B------:R-:W1:Y:S05]  /*6290*/  MUFU.TANH R0, R0 ;  /* 0x0000000000007308 */ /* 0x000e6a0000002400 */
[----:B------:R-:W-:Y:S01]  /*62a0*/  HMMA.16816.F32.BF16 R164, R160, R18, R164 ;  /* 0x00000012a0a4723c */ /* 0x000fe200000418a4 */
[----:B------:R-:W-:Y:S02]  /*62b0*/  FMUL.FTZ R17, R15, UR24 ;  /* 0x000000180f117c20 */ /* 0x000fe40008410000 */
[----:B------:R5:W1:Y:S03]  /*62c0*/  MUFU.TANH R16, R14 ;  /* 0x0000000e00107308 */ /* 0x000a660000002400 */
[----:B------:R-:W-:Y:S05]  /*62d0*/  HMMA.16816.F32.BF16 R24, R224, R158, R24 ;  /* 0x0000009ee018723c */ /* 0x000fea0000041818 */
[----:B------:R-:W1:Y:S01]  /*62e0*/  MUFU.TANH R2, R2 ;  /* 0x0000000200027308 */ /* 0x000e620000002400 */
[----:B------:R-:W-:Y:S01]  /*62f0*/  HMMA.16816.F32.BF16 R172, R228, R6, R172 ;  /* 0x00000006e4ac723c */ /* 0x000fe200000418ac */
[----:B------:R-:W1:Y:S05]  /*6300*/  LDSM.16.M88.4 R4, [R195+0xb800] ;  /* 0x00b80000c304783b */ /* 0x000e6a0000000200 */
[C---:B--2---:R-:W-:Y:S01]  /*6310*/  HMMA.16816.F32.BF16 R176, R224.reuse, R8, R176 ;  /* 0x00000008e0b0723c */ /* 0x044fe200000418b0 */
[----:B------:R-:W-:Y:S01]  /*6320*/  MUFU.TANH R17, R17 ;  /* 0x0000001100117308 */ /* 0x000fe20000002400 */
[----:B-----5:R-:W2:Y:S04]  /*6330*/  LDSM.16.M88.4 R12, [R188+0x5000] ;  /* 0x00500000bc0c783b */ /* 0x020ea80000000200 */
[----:B----4-:R-:W-:Y:S01]  /*6340*/  HMMA.16816.F32.BF16 R136, R224, R28, R136 ;  /* 0x0000001ce088723c */ /* 0x010fe20000041888 */
[----:B------:R-:W-:-:S04]  /*6350*/  IMAD.U32 R9, RZ, RZ, UR16 ;  /* 0x00000010ff097e24 */ /* 0x000fc8000f8e00ff */
[----:B------:R-:W-:Y:S01]  /*6360*/  IMAD R20, R9, 0x40, R214 ;  /* 0x0000004009147824 */ /* 0x000fe200078e02d6 */
[----:B------:R-:W-:Y:S03]  /*6370*/  HMMA.16816.F32.BF16 R236, R224, R30, R236 ;  /* 0x0000001ee0ec723c */ /* 0x000fe600000418ec */
[C---:B------:R-:W-:Y:S01]  /*6380*/  VIADD R8, R20.reuse, 0x9 ;  /* 0x0000000914087836 */ /* 0x040fe20000000000 */
[C---:B------:R-:W-:Y:S02]  /*6390*/  ISETP.GE.AND P6, PT, R20.reuse, R210, PT ;  /* 0x000000d21400720c */ /* 0x040fe40003fc6270 */
[----:B---3--:R-:W-:Y:S01]  /*63a0*/  HMMA.16816.F32.BF16 R168, R228, R140, R168 ;  /* 0x0000008ce4a8723c */ /* 0x008fe200000418a8 */
[C---:B------:R-:W-:Y:S02]  /*63b0*/  ISETP.GE.AND P1, PT, R20.reuse, R208, PT ;  /* 0x000000d01400720c */ /* 0x040fe40003f26270 */
[----:B------:R-:W-:-:S02]  /*63c0*/  ISETP.LT.OR P6, PT, R20, R211, P6 ;  /* 0x000000d31400720c */ /* 0x000fc400037c1670 */
[----:B------:R-:W-:Y:S01]  /*63d0*/  ISETP.GE.AND P2, PT, R8, R210, PT ;  /* 0x000000d20800720c */ /* 0x000fe20003f46270 */
[----:B------:R-:W-:Y:S01]  /*63e0*/  HMMA.16816.F32.BF16 R164, R228, R142, R164 ;  /* 0x0000008ee4a4723c */ /* 0x000fe200000418a4 */
[----:B-1----:R-:W-:Y:S02]  /*63f0*/  FSEL R0, R0, -INF , !P6 ;  /* 0xff80000000007808 */ /* 0x002fe40007000000 */
[C---:B------:R-:W-:Y:S02]  /*6400*/  ISETP.GE.AND P6, PT, R8.reuse, R208, PT ;  /* 0x000000d00800720c */ /* 0x040fe40003fc6270 */
[C---:B------:R-:W-:Y:S01]  /*6410*/  ISETP.LT.OR P2, PT, R8.reuse, R211, P2 ;  /* 0x000000d30800720c */ /* 0x040fe20001741670 */
[----:B------:R-:W-:Y:S01]  /*6420*/  HMMA.16816.F32.BF16 R24, R220, R154, R24 ;  /* 0x0000009adc18723c */ /* 0x000fe20000041818 */
[-C--:B------:R-:W-:Y:S02]  /*6430*/  ISETP.LT.OR P6, PT, R8, R209.reuse, P6 ;  /* 0x000000d10800720c */ /* 0x080fe400037c1670 */
[----:B------:R-:W-:-:S03]  /*6440*/  ISETP.LT.OR P1, PT, R20, R209, P1 ;  /* 0x000000d11400720c */ /* 0x000fc60000f21670 */
[----:B------:R-:W-:Y:S01]  /*6450*/  HMMA.16816.F32.BF16 R172, R224, R10, R172 ;  /* 0x0000000ae0ac723c */ /* 0x000fe200000418ac */
[----:B------:R-:W1:Y:S01]  /*6460*/  LDSM.16.M88.4 R8, [R188+0x5800] ;  /* 0x00580000bc08783b */ /* 0x000e620000000200 */
[----:B------:R-:W-:-:S04]  /*6470*/  DEPBAR.LE SB0, 0x0 ;  /* 0x000080000000791a */ /* 0x000fc80000000000 */
[C---:B------:R-:W-:Y:S06]  /*6480*/  HMMA.16816.F32.BF16 R136, R220.reuse, R32, R136 ;  /* 0x00000020dc88723c */ /* 0x040fec0000041888 */
[----:B------:R-:W-:Y:S06]  /*6490*/  HMMA.16816.F32.BF16 R236, R220, R34, R236 ;  /* 0x00000022dcec723c */ /* 0x000fec00000418ec */
[----:B------:R-:W-:Y:S01]  /*64a0*/  HMMA.16816.F32.BF16 R168, R224, R4, R168 ;  /* 0x00000004e0a8723c */ /* 0x000fe200000418a8 */
[----:B------:R-:W-:Y:S01]  /*64b0*/  FMUL.FTZ R22, R27, UR24 ;  /* 0x000000181b167c20 */ /* 0x000fe20008410000 */
[----:B------:R-:W-:Y:S01]  /*64c0*/  FMUL.FTZ R18, R24, UR24 ;  /* 0x0000001818127c20 */ /* 0x000fe20008410000 */
[----:B------:R-:W-:Y:S01]  /*64d0*/  FMUL.FTZ R21, R26, UR24 ;  /* 0x000000181a157c20 */ /* 0x000fe20008410000 */
[----:B------:R-:W-:-:S02]  /*64e0*/  FMUL.FTZ R19, R25, UR24 ;  /* 0x0000001819137c20 */ /* 0x000fc40008410000 */
[----:B--2---:R-:W-:Y:S01]  /*64f0*/  HMMA.16816.F32.BF16 R176, R220, R12, R176 ;  /* 0x0000000cdcb0723c */ /* 0x004fe200000418b0 */
[C---:B------:R-:W-:Y:S01]  /*6500*/  VIADD R4, R20.reuse, 0x1 ;  /* 0x0000000114047836 */ /* 0x040fe20000000000 */
[----:B------:R-:W2:Y:S01]  /*6510*/  MUFU.TANH R22, R22 ;  /* 0x0000001600167308 */ /* 0x000ea20000002400 */
[----:B------:R-:W-:-:S03]  /*6520*/  VIADD R5, R20, 0x8 ;  /* 0x0000000814057836 */ /* 0x000fc60000000000 */
[----:B------:R-:W-:Y:S01]  /*6530*/  HMMA.16816.F32.BF16 R164, R224, R6, R164 ;  /* 0x00000006e0a4723c */ /* 0x000fe200000418a4 */
[----:B------:R-:W-:Y:S01]  /*6540*/  FMUL.FTZ R136, R136, UR24 ;  /* 0x0000001888887c20 */ /* 0x000fe20008410000 */
[C---:B------:R-:W-:Y:S01]  /*6550*/  ISETP.GE.AND P4, PT, R4.reuse, R210, PT ;  /* 0x000000d20400720c */ /* 0x040fe20003f86270 */
[----:B------:R-:W-:Y:S01]  /*6560*/  FMUL.FTZ R133, R139, UR24 ;  /* 0x000000188b857c20 */ /* 0x000fe20008410000 */
[----:B------:R-:W-:Y:S01]  /*6570*/  ISETP.GE.AND P5, PT, R4, R208, PT ;  /* 0x000000d00400720c */ /* 0x000fe20003fa6270 */
[----:B------:R3:W4:Y:S01]  /*6580*/  MUFU.TANH R148, R136 ;  /* 0x0000008800947308 */ /* 0x0007220000002400 */
[C---:B------:R-:W-:Y:S01]  /*6590*/  HMMA.16816.F32.BF16 R172, R220.reuse, R14, R172 ;  /* 0x0000000edcac723c */ /* 0x040fe200000418ac */
[----:B------:R-:W-:Y:S01]  /*65a0*/  ISETP.GE.AND P3, PT, R5, R210, PT ;  /* 0x000000d20500720c */ /* 0x000fe20003f66270 */
[----:B------:R-:W-:Y:S01]  /*65b0*/  FMUL.FTZ R23, R137, UR24 ;  /* 0x0000001889177c20 */ /* 0x000fe20008410000 */
[C---:B------:R-:W-:Y:S01]  /*65c0*/  ISETP.GE.AND P0, PT, R5.reuse, R208, PT ;  /* 0x000000d00500720c */ /* 0x040fe20003f06270 */
[----:B------:R-:W-:Y:S01]  /*65d0*/  FMUL.FTZ R135, R138, UR24 ;  /* 0x000000188a877c20 */ /* 0x000fe20008410000 */
[C---:B------:R-:W-:Y:S01]  /*65e0*/  ISETP.LT.OR P4, PT, R4.reuse, R211, P4 ;  /* 0x000000d30400720c */ /* 0x040fe20002781670 */
[----:B-1----:R-:W-:Y:S01]  /*65f0*/  HMMA.16816.F32.BF16 R168, R220, R8, R168 ;  /* 0x00000008dca8723c */ /* 0x002fe200000418a8 */
[----:B------:R-:W1:Y:S01]  /*6600*/  MUFU.TANH R18, R18 ;  /* 0x0000001200127308 */ /* 0x000e620000002400 */
[----:B------:R-:W-:Y:S01]  /*6610*/  ISETP.LT.OR P5, PT, R4, R209, P5 ;  /* 0x000000d10400720c */ /* 0x000fe20002fa1670 */
[C---:B------:R-:W-:Y:S01]  /*6620*/  VIADD R4, R20.reuse, 0x10 ;  /* 0x0000001014047836 */ /* 0x040fe20000000000 */
[C---:B------:R-:W-:Y:S01]  /*6630*/  ISETP.LT.OR P3, PT, R5.reuse, R211, P3 ;  /* 0x000000d30500720c */ /* 0x040fe20001f61670 */
[----:B------:R-:W-:Y:S01]  /*6640*/  VIADD R6, R20, 0x19 ;  /* 0x0000001914067836 */ /* 0x000fe20000000000 */
[----:B------:R-:W-:Y:S01]  /*6650*/  ISETP.LT.OR P0, PT, R5, R209, P0 ;  /* 0x000000d10500720c */ /* 0x000fe20000701670 */
[----:B------:R-:W-:Y:S01]  /*6660*/  FMUL.FTZ R134, R237, UR24 ;  /* 0x00000018ed867c20 */ /* 0x000fe20008410000 */
[----:B------:R-:W-:Y:S01]  /*6670*/  FSEL R5, R16, -INF , !P1 ;  /* 0xff80000010057808 */ /* 0x000fe20004800000 */
[----:B------:R-:W5:Y:S01]  /*6680*/  MUFU.TANH R21, R21 ;  /* 0x0000001500157308 */ /* 0x000f620000002400 */
[----:B---3--:R-:W-:Y:S01]  /*6690*/  FMUL.FTZ R136, R236, UR24 ;  /* 0x00000018ec887c20 */ /* 0x008fe20008410000 */
[----:B------:R-:W-:Y:S01]  /*66a0*/  ISETP.GE.AND P1, PT, R4, R210, PT ;  /* 0x000000d20400720c */ /* 0x000fe20003f26270 */
[----:B------:R-:W-:Y:S01]  /*66b0*/  FMUL.FTZ R151, R238, UR24 ;  /* 0x00000018ee977c20 */ /* 0x000fe20008410000 */
[----:B------:R-:W-:-:S02]  /*66c0*/  VIADD R12, R20, 0x11 ;  /* 0x00000011140c7836 */ /* 0x000fc40000000000 */
[----:B------:R-:W-:Y:S01]  /*66d0*/  FMUL.FTZ R142, R177, UR24 ;  /* 0x00000018b18e7c20 */ /* 0x000fe20008410000 */
[----:B------:R-:W-:Y:S01]  /*66e0*/  ISETP.LT.OR P1, PT, R4, R211, P1 ;  /* 0x000000d30400720c */ /* 0x000fe20000f21670 */
[----:B------:R-:W-:Y:S01]  /*66f0*/  VIADD R13, R20, 0x18 ;  /* 0x00000018140d7836 */ /* 0x000fe20000000000 */
[----:B------:R-:W3:Y:S01]  /*6700*/  MUFU.TANH R19, R19 ;  /* 0x0000001300137308 */ /* 0x000ee20000002400 */
[----:B------:R-:W-:Y:S01]  /*6710*/  FMUL.FTZ R145, R178, UR24 ;  /* 0x00000018b2917c20 */ /* 0x000fe20008410000 */
[----:B------:R-:W-:Y:S01]  /*6720*/  HMMA.16816.F32.BF16 R164, R220, R10, R164 ;  /* 0x0000000adca4723c */ /* 0x000fe200000418a4 */
[----:B------:R-:W-:Y:S01]  /*6730*/  FSEL R2, R2, -INF , !P4 ;  /* 0xff80000002027808 */ /* 0x000fe20006000000 */
[----:B------:R-:W-:Y:S01]  /*6740*/  FMUL.FTZ R146, R176, UR24 ;  /* 0x00000018b0927c20 */ /* 0x000fe20008410000 */
[----:B--2---:R-:W-:Y:S01]  /*6750*/  FSEL R7, R22, -INF , !P6 ;  /* 0xff80000016077808 */ /* 0x004fe20007000000 */
[----:B------:R-:W-:Y:S01]  /*6760*/  FMUL.FTZ R149, R239, UR24 ;  /* 0x00000018ef957c20 */ /* 0x000fe20008410000 */
[----:B----4-:R-:W-:Y:S01]  /*6770*/  FSEL R148, R148, -INF , !P1 ;  /* 0xff80000094947808 */ /* 0x010fe20004800000 */
[----:B------:R-:W2:Y:S01]  /*6780*/  MUFU.TANH R133, R133 ;  /* 0x0000008500857308 */ /* 0x000ea20000002400 */
[----:B------:R-:W-:Y:S01]  /*6790*/  FMNMX.FTZ R11, R132, R0, !PT ;  /* 0x00000000840b7209 */ /* 0x000fe20007810000 */
[----:B------:R-:W-:Y:S01]  /*67a0*/  FMUL.FTZ R147, R179, UR24 ;  /* 0x00000018b3937c20 */ /* 0x000fe20008410000 */
[----:B------:R-:W-:Y:S01]  /*67b0*/  FSEL R17, R17, -INF , !P5 ;  /* 0xff80000011117808 */ /* 0x000fe20006800000 */
[----:B------:R-:W-:Y:S01]  /*67c0*/  FMUL.FTZ R144, R172, UR24 ;  /* 0x00000018ac907c20 */ /* 0x000fe20008410000 */
[----:B-1----:R-:W-:Y:S01]  /*67d0*/  FSEL R18, R18, -INF , !P3 ;  /* 0xff80000012127808 */ /* 0x002fe20005800000 */
[----:B------:R-:W-:Y:S01]  /*67e0*/  VIADD R8, R20, 0x28 ;  /* 0x0000002814087836 */ /* 0x000fe20000000000 */
[----:B-----5:R-:W-:Y:S01]  /*67f0*/  FSEL R21, R21, -INF , !P0 ;  /* 0xff80000015157808 */ /* 0x020fe20004000000 */
[----:B------:R-:W1:Y:S01]  /*6800*/  MUFU.TANH R136, R136 ;  /* 0x0000008800887308 */ /* 0x000e620000002400 */
[C---:B------:R-:W-:Y:S01]  /*6810*/  ISETP.GE.AND P6, PT, R6.reuse, R210, PT ;  /* 0x000000d20600720c */ /* 0x040fe20003fc6270 */
[----:B------:R-:W-:Y:S01]  /*6820*/  FMUL.FTZ R140, R173, UR24 ;  /* 0x00000018ad8c7c20 */ /* 0x000fe20008410000 */
[-C--:B------:R-:W-:Y:S01]  /*6830*/  ISETP.GE.AND P1, PT, R6, R208.reuse, PT ;  /* 0x000000d00600720c */ /* 0x080fe20003f26270 */
[----:B------:R-:W-:Y:S01]  /*6840*/  FMUL.FTZ R143, R174, UR24 ;  /* 0x00000018ae8f7c20 */ /* 0x000fe20008410000 */
[----:B------:R-:W-:Y:S01]  /*6850*/  ISETP.GE.AND P4, PT, R4, R208, PT ;  /* 0x000000d00400720c */ /* 0x000fe20003f86270 */
[----:B------:R-:W-:Y:S01]  /*6860*/  FMUL.FTZ R168, R168, UR24 ;  /* 0x00000018a8a87c20 */ /* 0x000fe20008410000 */
[C---:B------:R-:W-:Y:S01]  /*6870*/  ISETP.GE.AND P5, PT, R12.reuse, R210, PT ;  /* 0x000000d20c00720c */ /* 0x040fe20003fa6270 */
[----:B------:R-:W4:Y:S01]  /*6880*/  MUFU.TANH R23, R23 ;  /* 0x0000001700177308 */ /* 0x000f220000002400 */
[----:B------:R-:W-:Y:S01]  /*6890*/  ISETP.GE.AND P3, PT, R12, R208, PT ;  /* 0x000000d00c00720c */ /* 0x000fe20003f66270 */
[----:B------:R-:W-:Y:S01]  /*68a0*/  FMUL.FTZ R9, R169, UR24 ;  /* 0x00000018a9097c20 */ /* 0x000fe20008410000 */
[----:B------:R-:W-:Y:S01]  /*68b0*/  ISETP.GE.AND P0, PT, R13, R210, PT ;  /* 0x000000d20d00720c */ /* 0x000fe20003f06270 */
[----:B------:R-:W-:Y:S01]  /*68c0*/  FMUL.FTZ R163, R166, UR24 ;  /* 0x00000018a6a37c20 */ /* 0x000fe20008410000 */
[----:B------:R-:W-:Y:S01]  /*68d0*/  FMNMX.FTZ R11, R2, R11, !PT ;  /* 0x0000000b020b7209 */ /* 0x000fe20007810000 */
[----:B------:R-:W-:Y:S01]  /*68e0*/  FMUL.FTZ R141, R175, UR24 ;  /* 0x00000018af8d7c20 */ /* 0x000fe20008410000 */
[C---:B------:R-:W-:Y:S01]  /*68f0*/  ISETP.LT.OR P6, PT, R6.reuse, R211, P6 ;  /* 0x000000d30600720c */ /* 0x040fe200037c1670 */
[----:B------:R-:W5:Y:S01]  /*6900*/  MUFU.TANH R135, R135 ;  /* 0x0000008700877308 */ /* 0x000f620000002400 */
[-C--:B------:R-:W-:Y:S01]  /*6910*/  ISETP.LT.OR P1, PT, R6, R209.reuse, P1 ;  /* 0x000000d10600720c */ /* 0x080fe20000f21670 */
[----:B------:R-:W-:Y:S01]  /*6920*/  VIADD R6, R20, 0x21 ;  /* 0x0000002114067836 */ /* 0x000fe20000000000 */
[----:B------:R-:W-:Y:S01]  /*6930*/  ISETP.LT.OR P4, PT, R4, R209, P4 ;  /* 0x000000d10400720c */ /* 0x000fe20002781670 */
[----:B------:R-:W-:Y:S01]  /*6940*/  FMUL.FTZ R161, R167, UR24 ;  /* 0x00000018a7a17c20 */ /* 0x000fe20008410000 */
[C---:B------:R-:W-:Y:S01]  /*6950*/  ISETP.LT.OR P5, PT, R12.reuse, R211, P5 ;  /* 0x000000d30c00720c */ /* 0x040fe20002fa1670 */
[----:B------:R-:W-:Y:S01]  /*6960*/  FMUL.FTZ R171, R171, UR24 ;  /* 0x00000018abab7c20 */ /* 0x000fe20008410000 */
[----:B------:R-:W-:Y:S01]  /*6970*/  ISETP.LT.OR P3, PT, R12, R209, P3 ;  /* 0x000000d10c00720c */ /* 0x000fe20001f61670 */
[----:B------:R-:W-:Y:S01]  /*6980*/  MUFU.TANH R134, R134 ;  /* 0x0000008600867308 */ /* 0x000fe20000002400 */
[----:B------:R-:W-:Y:S01]  /*6990*/  ISETP.LT.OR P0, PT, R13, R211, P0 ;  /* 0x000000d30d00720c */ /* 0x000fe20000701670 */
[----:B------:R-:W-:Y:S01]  /*69a0*/  VIADD R12, R20, 0x20 ;  /* 0x00000020140c7836 */ /* 0x000fe20000000000 */
[----:B---3--:R-:W-:-:S02]  /*69b0*/  FSEL R4, R19, -INF , !P2 ;  /* 0xff80000013047808 */ /* 0x008fc40005000000 */
[----:B------:R-:W-:Y:S02]  /*69c0*/  FMNMX.FTZ R11, R18, R11, !PT ;  /* 0x0000000b120b7209 */ /* 0x000fe40007810000 */
[----:B--2---:R-:W-:Y:S01]  /*69d0*/  FSEL R133, R133, -INF , !P3 ;  /* 0xff80000085857808 */ /* 0x004fe20005800000 */
[----:B------:R-:W2:Y:S01]  /*69e0*/  MUFU.TANH R151, R151 ;  /* 0x0000009700977308 */ /* 0x000ea20000002400 */
[----:B-1----:R-:W-:Y:S02]  /*69f0*/  FSEL R136, R136, -INF , !P0 ;  /* 0xff80000088887808 */ /* 0x002fe40004000000 */
[----:B----4-:R-:W-:Y:S02]  /*6a00*/  FSEL R138, R23, -INF , !P5 ;  /* 0xff800000178a7808 */ /* 0x010fe40006800000 */
[C---:B------:R-:W-:Y:S02]  /*6a10*/  ISETP.GE.AND P3, PT, R6.reuse, R210, PT ;  /* 0x000000d20600720c */ /* 0x040fe40003f66270 */
[----:B------:R-:W-:Y:S01]  /*6a20*/  ISETP.GE.AND P0, PT, R6, R208, PT ;  /* 0x000000d00600720c */ /* 0x000fe20003f06270 */
[----:B------:R-:W-:Y:S01]  /*6a30*/  MUFU.TANH R142, R142 ;  /* 0x0000008e008e7308 */ /* 0x000fe20000002400 */
[----:B------:R-:W-:-:S02]  /*6a40*/  FMNMX.FTZ R11, R4, R11, !PT ;  /* 0x0000000b040b7209 */ /* 0x000fc40007810000 */
[CC--:B------:R-:W-:Y:S02]  /*6a50*/  ISETP.GE.AND P2, PT, R13.reuse, R208.reuse, PT ;  /* 0x000000d00d00720c */ /* 0x0c0fe40003f46270 */
[----:B------:R-:W-:Y:S02]  /*6a60*/  ISETP.GE.AND P5, PT, R12, R208, PT ;  /* 0x000000d00c00720c */ /* 0x000fe40003fa6270 */
[C---:B------:R-:W-:Y:S01]  /*6a70*/  ISETP.LT.OR P3, PT, R6.reuse, R211, P3 ;  /* 0x000000d30600720c */ /* 0x040fe20001f61670 */
[----:B------:R-:W1:Y:S01]  /*6a80*/  MUFU.TANH R145, R145 ;  /* 0x0000009100917308 */ /* 0x000e620000002400 */
[----:B------:R-:W-:Y:S01]  /*6a90*/  ISETP.LT.OR P0, PT, R6, R209, P0 ;  /* 0x000000d10600720c */ /* 0x000fe20000701670 */
[----:B------:R-:W-:Y:S01]  /*6aa0*/  VIADD R6, R20, 0x30 ;  /* 0x0000003014067836 */ /* 0x000fe20000000000 */
[----:B------:R-:W-:Y:S02]  /*6ab0*/  FMNMX.FTZ R11, R148, R11, !PT ;  /* 0x0000000b940b7209 */ /* 0x000fe40007810000 */
[----:B------:R-:W-:-:S02]  /*6ac0*/  ISETP.LT.OR P2, PT, R13, R209, P2 ;  /* 0x000000d10d00720c */ /* 0x000fc40001741670 */
[C---:B------:R-:W-:Y:S01]  /*6ad0*/  ISETP.LT.OR P5, PT, R12.reuse, R209, P5 ;  /* 0x000000d10c00720c */ /* 0x040fe20002fa1670 */
[----:B------:R-:W3:Y:S01]  /*6ae0*/  MUFU.TANH R146, R146 ;  /* 0x0000009200927308 */ /* 0x000ee20000002400 */
[----:B-----5:R-:W-:Y:S02]  /*6af0*/  FSEL R135, R135, -INF , !P4 ;  /* 0xff80000087877808 */ /* 0x020fe40006000000 */
[----:B------:R-:W-:Y:S02]  /*6b00*/  ISETP.GE.AND P4, PT, R12, R210, PT ;  /* 0x000000d20c00720c */ /* 0x000fe40003f86270 */
[----:B------:R-:W-:Y:S02]  /*6b10*/  FMNMX.FTZ R10, R3, R5, !PT ;  /* 0x00000005030a7209 */ /* 0x000fe40007810000 */
[----:B------:R-:W-:Y:S01]  /*6b20*/  FMNMX.FTZ R11, R138, R11, !PT ;  /* 0x0000000b8a0b7209 */ /* 0x000fe20007810000 */
[----:B------:R-:W4:Y:S01]  /*6b30*/  MUFU.TANH R149, R149 ;  /* 0x0000009500957308 */ /* 0x000f220000002400 */
[----:B--2---:R-:W-:-:S02]  /*6b40*/  FSEL R151, R151, -INF , !P2 ;  /* 0xff80000097977808 */ /* 0x004fc40005000000 */
[----:B------:R-:W-:Y:S02]  /*6b50*/  FSEL R134, R134, -INF , !P6 ;  /* 0xff80000086867808 */ /* 0x000fe40007000000 */
[----:B-1----:R-:W-:Y:S02]  /*6b60*/  FSEL R145, R145, -INF , !P5 ;  /* 0xff80000091917808 */ /* 0x002fe40006800000 */
[----:B------:R-:W-:Y:S01]  /*6b70*/  FSEL R142, R142, -INF , !P3 ;  /* 0xff8000008e8e7808 */ /* 0x000fe20005800000 */
[----:B------:R-:W1:Y:S01]  /*6b80*/  MUFU.TANH R147, R147 ;  /* 0x0000009300937308 */ /* 0x000e620000002400 */
[C---:B------:R-:W-:Y:S02]  /*6b90*/  ISETP.GE.AND P2, PT, R8.reuse, R210, PT ;  /* 0x000000d20800720c */ /* 0x040fe40003f46270 */
[----:B------:R-:W-:Y:S02]  /*6ba0*/  ISETP.GE.AND P6, PT, R8, R208, PT ;  /* 0x000000d00800720c */ /* 0x000fe40003fc6270 */
[----:B------:R-:W-:-:S02]  /*6bb0*/  ISETP.GE.AND P5, PT, R6, R210, PT ;  /* 0x000000d20600720c */ /* 0x000fc40003fa6270 */
[----:B------:R-:W-:Y:S01]  /*6bc0*/  ISETP.GE.AND P3, PT, R6, R208, PT ;  /* 0x000000d00600720c */ /* 0x000fe20003f66270 */
[----:B------:R-:W2:Y:S01]  /*6bd0*/  MUFU.TANH R144, R144 ;  /* 0x0000009000907308 */ /* 0x000ea20000002400 */
[----:B------:R-:W-:Y:S01]  /*6be0*/  ISETP.LT.OR P4, PT, R12, R211, P4 ;  /* 0x000000d30c00720c */ /* 0x000fe20002781670 */
[----:B------:R-:W-:Y:S01]  /*6bf0*/  FMUL.FTZ R12, R164, UR24 ;  /* 0x00000018a40c7c20 */ /* 0x000fe20008410000 */
[----:B------:R-:W-:Y:S01]  /*6c00*/  FMNMX.FTZ R10, R17, R10, !PT ;  /* 0x0000000a110a7209 */ /* 0x000fe20007810000 */
[----:B------:R-:W-:Y:S01]  /*6c10*/  FMUL.FTZ R164, R165, UR24 ;  /* 0x00000018a5a47c20 */ /* 0x000fe20008410000 */
[----:B------:R-:W-:Y:S02]  /*6c20*/  FMNMX.FTZ R11, R136, R11, !PT ;  /* 0x0000000b880b7209 */ /* 0x000fe40007810000 */
[C---:B------:R-:W-:Y:S01]  /*6c30*/  ISETP.LT.OR P2, PT, R8.reuse, R211, P2 ;  /* 0x000000d30800720c */ /* 0x040fe20001741670 */
[----:B------:R-:W5:Y:S01]  /*6c40*/  MUFU.TANH R140, R140 ;  /* 0x0000008c008c7308 */ /* 0x000f620000002400 */
[----:B------:R-:W-:Y:S01]  /*6c50*/  ISETP.LT.OR P6, PT, R8, R209, P6 ;  /* 0x000000d10800720c */ /* 0x000fe200037c1670 */
[----:B------:R-:W-:Y:S01]  /*6c60*/  VIADD R8, R20, 0x29 ;  /* 0x0000002914087836 */ /* 0x000fe20000000000 */
[----:B------:R-:W-:-:S02]  /*6c70*/  ISETP.LT.OR P5, PT, R6, R211, P5 ;  /* 0x000000d30600720c */ /* 0x000fc40002fa1670 */
[----:B------:R-:W-:Y:S01]  /*6c80*/  ISETP.LT.OR P3, PT, R6, R209, P3 ;  /* 0x000000d10600720c */ /* 0x000fe20001f61670 */
[----:B------:R-:W-:Y:S01]  /*6c90*/  VIADD R6, R20, 0x31 ;  /* 0x0000003114067836 */ /* 0x000fe20000000000 */
[----:B---3--:R-:W-:Y:S01]  /*6ca0*/  FSEL R146, R146, -INF , !P4 ;  /* 0xff80000092927808 */ /* 0x008fe20006000000 */
[----:B------:R-:W3:Y:S01]  /*6cb0*/  MUFU.TANH R143, R143 ;  /* 0x0000008f008f7308 */ /* 0x000ee20000002400 */
[----:B------:R-:W-:Y:S02]  /*6cc0*/  FMNMX.FTZ R10, R21, R10, !PT ;  /* 0x0000000a150a7209 */ /* 0x000fe40007810000 */
[----:B------:R-:W-:Y:S02]  /*6cd0*/  FMNMX.FTZ R11, R134, R11, !PT ;  /* 0x0000000b860b7209 */ /* 0x000fe40007810000 */
[----:B----4-:R-:W-:Y:S02]  /*6ce0*/  FSEL R149, R149, -INF , !P1 ;  /* 0xff80000095957808 */ /* 0x010fe40004800000 */
[----:B-1----:R-:W-:Y:S01]  /*6cf0*/  FSEL R147, R147, -INF , !P0 ;  /* 0xff80000093937808 */ /* 0x002fe20004000000 */
[----:B------:R-:W1:Y:S01]  /*6d00*/  MUFU.TANH R168, R168 ;  /* 0x000000a800a87308 */ /* 0x000e620000002400 */
[----:B--2---:R-:W-:-:S02]  /*6d10*/  FSEL R144, R144, -INF , !P2 ;  /* 0xff80000090907808 */ /* 0x004fc40005000000 */
[-C--:B------:R-:W-:Y:S02]  /*6d20*/  ISETP.GE.AND P1, PT, R8, R210.reuse, PT ;  /* 0x000000d20800720c */ /* 0x080fe40003f26270 */
[C---:B------:R-:W-:Y:S02]  /*6d30*/  ISETP.GE.AND P0, PT, R6.reuse, R210, PT ;  /* 0x000000d20600720c */ /* 0x040fe40003f06270 */
[----:B------:R-:W-:Y:S01]  /*6d40*/  ISETP.GE.AND P2, PT, R6, R208, PT ;  /* 0x000000d00600720c */ /* 0x000fe20003f46270 */
[----:B------:R-:W2:Y:S01]  /*6d50*/  MUFU.TANH R9, R9 ;  /* 0x0000000900097308 */ /* 0x000ea20000002400 */
[----:B------:R-:W-:Y:S02]  /*6d60*/  FMNMX.FTZ R10, R7, R10, !PT ;  /* 0x0000000a070a7209 */ /* 0x000fe40007810000 */
[----:B------:R-:W-:Y:S02]  /*6d70*/  FMNMX.FTZ R11, R146, R11, !PT ;  /* 0x0000000b920b7209 */ /* 0x000fe40007810000 */
[----:B------:R-:W-:-:S02]  /*6d80*/  ISETP.GE.AND P4, PT, R8, R208, PT ;  /* 0x000000d00800720c */ /* 0x000fc40003f86270 */
[-C--:B------:R-:W-:Y:S01]  /*6d90*/  ISETP.LT.OR P1, PT, R8, R211.reuse, P1 ;  /* 0x000000d30800720c */ /* 0x080fe20000f21670 */
[----:B------:R-:W4:Y:S01]  /*6da0*/  MUFU.TANH R166, R12 ;  /* 0x0000000c00a67308 */ /* 0x000f220000002400 */
[C---:B------:R-:W-:Y:S02]  /*6db0*/  ISETP.LT.OR P0, PT, R6.reuse, R211, P0 ;  /* 0x000000d30600720c */ /* 0x040fe40000701670 */
[----:B------:R-:W-:Y:S01]  /*6dc0*/  ISETP.LT.OR P2, PT, R6, R209, P2 ;  /* 0x000000d10600720c */ /* 0x000fe20001741670 */
[----:B------:R-:W-:Y:S01]  /*6dd0*/  FMUL.FTZ R6, R170, UR24 ;  /* 0x00000018aa067c20 */ /* 0x000fe20008410000 */
[----:B------:R-:W-:Y:S02]  /*6de0*/  FMNMX.FTZ R10, R135, R10, !PT ;  /* 0x0000000a870a7209 */ /* 0x000fe40007810000 */
[----:B------:R-:W-:Y:S01]  /*6df0*/  FMNMX.FTZ R11, R142, R11, !PT ;  /* 0x0000000b8e0b7209 */ /* 0x000fe20007810000 */
[----:B------:R-:W4:Y:S01]  /*6e00*/  MUFU.TANH R164, R164 ;  /* 0x000000a400a47308 */ /* 0x000f220000002400 */
[----:B------:R-:W-:Y:S01]  /*6e10*/  ISETP.LT.OR P4, PT, R8, R209, P4 ;  /* 0x000000d10800720c */ /* 0x000fe20002781670 */
[----:B------:R-:W-:Y:S01]  /*6e20*/  VIADD R8, R20, 0x38 ;  /* 0x0000003814087836 */ /* 0x000fe20000000000 */
[----:B-----5:R-:W-:Y:S01]  /*6e30*/  FSEL R140, R140, -INF , !P1 ;  /* 0xff8000008c8c7808 */ /* 0x020fe20004800000 */
[----:B------:R-:W-:Y:S01]  /*6e40*/  VIADD R20, R20, 0x39 ;  /* 0x0000003914147836 */ /* 0x000fe20000000000 */
[----:B------:R-:W-:-:S02]  /*6e50*/  FMNMX.FTZ R10, R133, R10, !PT ;  /* 0x0000000a850a7209 */ /* 0x000fc40007810000 */
[----:B------:R-:W-:Y:S01]  /*6e60*/  FMNMX.FTZ R11, R144, R11, !PT ;  /* 0x0000000b900b7209 */ /* 0x000fe20007810000 */
[----:B------:R-:W5:Y:S01]  /*6e70*/  MUFU.TANH R141, R141 ;  /* 0x0000008d008d7308 */ /* 0x000f620000002400 */
[----:B---3--:R-:W-:Y:S02]  /*6e80*/  FSEL R143, R143, -INF , !P6 ;  /* 0xff8000008f8f7808 */ /* 0x008fe40007000000 */
[----:B-1----:R-:W-:Y:S02]  /*6e90*/  FSEL R172, R168, -INF , !P5 ;  /* 0xff800000a8ac7808 */ /* 0x002fe40006800000 */
[C---:B------:R-:W-:Y:S02]  /*6ea0*/  ISETP.GE.AND P6, PT, R8.reuse, R210, PT ;  /* 0x000000d20800720c */ /* 0x040fe40003fc6270 */
[----:B------:R-:W-:Y:S01]  /*6eb0*/  ISETP.GE.AND P1, PT, R8, R208, PT ;  /* 0x000000d00800720c */ /* 0x000fe20003f26270 */
[----:B------:R-:W1:Y:S01]  /*6ec0*/  MUFU.TANH R6, R6 ;  /* 0x0000000600067308 */ /* 0x000e620000002400 */
[----:B--2---:R-:W-:-:S02]  /*6ed0*/  FSEL R168, R9, -INF , !P0 ;  /* 0xff80000009a87808 */ /* 0x004fc40004000000 */
[----:B------:R-:W-:Y:S02]  /*6ee0*/  FMNMX.FTZ R10, R151, R10, !PT ;  /* 0x0000000a970a7209 */ /* 0x000fe40007810000 */
[----:B------:R-:W-:Y:S02]  /*6ef0*/  FMNMX.FTZ R9, R140, R11, !PT ;  /* 0x0000000b8c097209 */ /* 0x000fe40007810000 */
[----:B------:R-:W-:Y:S01]  /*6f00*/  PLOP3.LUT P0, PT, PT, PT, UP0, 0x80, 0x0 ;  /* 0x000000000000781c */ /* 0x000fe20003f0f008 */
[----:B------:R-:W2:Y:S01]  /*6f10*/  MUFU.TANH R163, R163 ;  /* 0x000000a300a37308 */ /* 0x000ea20000002400 */
[C---:B------:R-:W-:Y:S02]  /*6f20*/  ISETP.LT.OR P6, PT, R8.reuse, R211, P6 ;  /* 0x000000d30800720c */ /* 0x040fe400037c1670 */
[----:B------:R-:W-:Y:S02]  /*6f30*/  ISETP.LT.OR P1, PT, R8, R209, P1 ;  /* 0x000000d10800720c */ /* 0x000fe40000f21670 */
[----:B------:R-:W-:-:S02]  /*6f40*/  ISETP.GE.AND P5, PT, R20, R210, PT ;  /* 0x000000d21400720c */ /* 0x000fc40003fa6270 */
[----:B------:R-:W-:Y:S01]  /*6f50*/  FMNMX.FTZ R10, R149, R10, !PT ;  /* 0x0000000a950a7209 */ /* 0x000fe20007810000 */
[----:B------:R3:W1:Y:S01]  /*6f60*/  MUFU.TANH R8, R171 ;  /* 0x000000ab00087308 */ /* 0x0006620000002400 */
[----:B------:R-:W-:Y:S01]  /*6f70*/  FMNMX.FTZ R9, R172, R9, !PT ;  /* 0x00000009ac097209 */ /* 0x000fe20007810000 */
[----:B------:R-:W-:Y:S01]  /*6f80*/  BAR.SYNC.DEFER_BLOCKING 0x0 ;  /* 0x0000000000007b1d */ /* 0x000fe20000010000 */
[----:B------:R-:W-:Y:S02]  /*6f90*/  ISETP.LT.OR P5, PT, R20, R211, P5 ;  /* 0x000000d31400720c */ /* 0x000fe40002fa1670 */
[----:B----4-:R-:W-:Y:S02]  /*6fa0*/  FSEL R166, R166, -INF , !P6 ;  /* 0xff800000a6a67808 */ /* 0x010fe40007000000 */
[----:B------:R-:W-:Y:S01]  /*6fb0*/  FMNMX.FTZ R10, R145, R10, !PT ;  /* 0x0000000a910a7209 */ /* 0x000fe20007810000 */
[----:B------:R-:W4:Y:S01]  /*6fc0*/  MUFU.TANH R161, R161 ;  /* 0x000000a100a17308 */ /* 0x000f220000002400 */
[----:B------:R-:W-:-:S02]  /*6fd0*/  FMNMX.FTZ R9, R168, R9, !PT ;  /* 0x00000009a8097209 */ /* 0x000fc40007810000 */
[----:B------:R-:W-:Y:S02]  /*6fe0*/  FSEL R164, R164, -INF , !P5 ;  /* 0xff800000a4a47808 */ /* 0x000fe40006800000 */
[----:B------:R-:W-:Y:S02]  /*6ff0*/  FMNMX.FTZ R10, R147, R10, !PT ;  /* 0x0000000a930a7209 */ /* 0x000fe40007810000 */
[----:B------:R-:W-:Y:S02]  /*7000*/  FMNMX.FTZ R9, R166, R9, !PT ;  /* 0x00000009a6097209 */ /* 0x000fe40007810000 */
[----:B-----5:R-:W-:Y:S02]  /*7010*/  FSEL R141, R141, -INF , !P4 ;  /* 0xff8000008d8d7808 */ /* 0x020fe40006000000 */
[----:B-1----:R-:W-:Y:S02]  /*7020*/  FSEL R167, R6, -INF , !P3 ;  /* 0xff80000006a77808 */ /* 0x002fe40005800000 */
[----:B------:R-:W-:-:S02]  /*7030*/  FMNMX.FTZ R10, R143, R10, !PT ;  /* 0x0000000a8f0a7209 */ /* 0x000fc40007810000 */
[----:B------:R-:W-:Y:S01]  /*7040*/  FMNMX.FTZ R9, R164, R9, !PT ;  /* 0x00000009a4097209 */ /* 0x000fe20007810000 */
[----:B--23--:R-:W-:Y:S06]  /*7050*/  @!P0 BRA `(.L_x_1164) ;  /* 0x0000000000988947 */ /* 0x00cfec0003800000 */
        /* <DEDUP_REMOVED lines=38> */
.L_x_1164:
[----:B------:R-:W-:Y:S01]  /*72c0*/  FMNMX.FTZ R10, R141, R10, !PT ;  /* 0x0000000a8d0a7209 */ /* 0x000fe20007810000 */
[----:B------:R-:W2:Y:S01]  /*72d0*/  SHFL.BFLY PT, R6, R9, 0x2, 0x1f ;  /* 0x0c401f0009067f89 */ /* 0x000ea200000e0000 */
[----:B------:R-:W-:Y:S02]  /*72e0*/  FSEL R165, R8, -INF , !P2 ;  /* 0xff80000008a57808 */ /* 0x000fe40005000000 */
[C---:B------:R-:W-:Y:S01]  /*72f0*/  ISETP.GE.AND P0, PT, R20.reuse, R208, PT ;  /* 0x000000d01400720c */ /* 0x040fe20003f06270 */
[----:B-1----:R-:W-:Y:S01]  /*7300*/  LDSM.16.MT88.4 R24, [R193+0xc000] ;  /* 0x00c00000c118783b */ /* 0x002fe20000004200 */
[----:B------:R-:W-:Y:S02]  /*7310*/  FMNMX.FTZ R8, R167, R10, !PT ;  /* 0x0000000aa7087209 */ /* 0x000fe40007810000 */
[----:B------:R-:W-:Y:S01]  /*7320*/  ISETP.LT.OR P0, PT, R20, R209, P0 ;  /* 0x000000d11400720c */ /* 0x000fe20000701670 */
[----:B------:R-:W-:Y:S01]  /*7330*/  LDSM.16.MT88.4 R32, [R192+0xc000] ;  /* 0x00c00000c020783b */ /* 0x000fe20000004200 */
[----:B------:R-:W-:-:S02]  /*7340*/  FSEL R163, R163, -INF , !P1 ;  /* 0xff800000a3a37808 */ /* 0x000fc40004800000 */
[----:B------:R-:W-:Y:S02]  /*7350*/  FMNMX.FTZ R8, R165, R8, !PT ;  /* 0x00000008a5087209 */ /* 0x000fe40007810000 */
[----:B----4-:R-:W-:Y:S02]  /*7360*/  FSEL R161, R161, -INF , !P0 ;  /* 0xff800000a1a17808 */ /* 0x010fe40004000000 */
[----:B------:R-:W-:-:S04]  /*7370*/  FMNMX.FTZ R8, R163, R8, !PT ;  /* 0x00000008a3087209 */ /* 0x000fc80007810000 */
[----:B------:R-:W-:-:S05]  /*7380*/  FMNMX.FTZ R11, R161, R8, !PT ;  /* 0x00000008a10b7209 */ /* 0x000fca0007810000 */
[----:B------:R-:W1:Y:S01]  /*7390*/  SHFL.BFLY PT, R8, R11, 0x2, 0x1f ;  /* 0x0c401f000b087f89 */ /* 0x000e6200000e0000 */
[----:B--2---:R-:W-:-:S05]  /*73a0*/  FMNMX.FTZ R9, R9, R6, !PT ;  /* 0x0000000609097209 */ /* 0x004fca0007810000 */
[----:B------:R-:W2:Y:S01]  /*73b0*/  SHFL.BFLY PT, R158, R9, 0x1, 0x1f ;  /* 0x0c201f00099e7f89 */ /* 0x000ea200000e0000 */
[----:B-1----:R-:W-:-:S05]  /*73c0*/  FMNMX.FTZ R6, R11, R8, !PT ;  /* 0x000000080b067209 */ /* 0x002fca0007810000 */
[----:B------:R-:W1:Y:S01]  /*73d0*/  SHFL.BFLY PT, R157, R6, 0x1, 0x1f ;  /* 0x0c201f00069d7f89 */ /* 0x000e6200000e0000 */
[----:B--2---:R-:W-:-:S03]  /*73e0*/  FMNMX.FTZ R158, R9, R158, !PT ;  /* 0x0000009e099e7209 */ /* 0x004fc60007810000 */
[----:B------:R-:W-:Y:S01]  /*73f0*/  LDSM.16.MT88.4 R8, [R196+0xc000] ;  /* 0x00c00000c408783b */ /* 0x000fe20000004200 */
        /* <DEDUP_REMOVED lines=11> */
[----:B-1----:R-:W-:Y:S01]  /*74b0*/  FMNMX.FTZ R157, R6, R157, !PT ;  /* 0x0000009d069d7209 */ /* 0x002fe20007810000 */
[--C-:B------:R-:W-:Y:S01]  /*74c0*/  FFMA.FTZ R170, R148, UR18, -R169.reuse ;  /* 0x0000001294aa7c23 */ /* 0x100fe200080108a9 */
[--C-:B------:R-:W-:Y:S01]  /*74d0*/  FFMA.FTZ R174, R134, UR18, -R169.reuse ;  /* 0x0000001286ae7c23 */ /* 0x100fe200080108a9 */
[--C-:B------:R-:W-:Y:S01]  /*74e0*/  FFMA.FTZ R179, R146, UR18, -R169.reuse ;  /* 0x0000001292b37c23 */ /* 0x100fe200080108a9 */
[C---:B------:R-:W-:Y:S01]  /*74f0*/  FSETP.NEU.FTZ.AND P0, PT, R157.reuse, -INF , PT ;  /* 0xff8000009d00780b */ /* 0x040fe20003f1d000 */
[C---:B------:R-:W-:Y:S01]  /*7500*/  FMUL.FTZ R162, R157.reuse, UR18 ;  /* 0x000000129da27c20 */ /* 0x040fe20008410000 */
[----:B------:R-:W1:Y:S01]  /*7510*/  MUFU.EX2 R156, R156 ;  /* 0x0000009c009c7308 */ /* 0x000e620000000800 */
[--C-:B------:R-:W-:Y:S01]  /*7520*/  FFMA.FTZ R220, R144, UR18, -R169.reuse ;  /* 0x0000001290dc7c23 */ /* 0x100fe200080108a9 */
[----:B------:R-:W-:Y:S01]  /*7530*/  FSEL R6, R157, RZ, P0 ;  /* 0x000000ff9d067208 */ /* 0x000fe20000000000 */
[--C-:B------:R-:W-:Y:S01]  /*7540*/  FFMA.FTZ R216, R142, UR18, -R169.reuse ;  /* 0x000000128ed87c23 */ /* 0x100fe200080108a9 */
[----:B------:R-:W-:Y:S01]  /*7550*/  FSEL R162, R162, RZ, P0 ;  /* 0x000000ffa2a27208 */ /* 0x000fe20000000000 */
[----:B------:R-:W-:-:S02]  /*7560*/  FFMA.FTZ R221, R140, UR18, -R169 ;  /* 0x000000128cdd7c23 */ /* 0x000fc400080108a9 */
[----:B------:R-:W-:Y:S01]  /*7570*/  FADD.FTZ R6, R3, -R6 ;  /* 0x8000000603067221 */ /* 0x000fe20000010000 */
[----:B------:R-:W-:Y:S01]  /*7580*/  MUFU.EX2 R154, R154 ;  /* 0x0000009a009a7308 */ /* 0x000fe20000000800 */
[--C-:B------:R-:W-:Y:S01]  /*7590*/  FFMA.FTZ R2, R17, UR18, -R162.reuse ;  /* 0x0000001211027c23 */ /* 0x100fe200080108a2 */
[--C-:B------:R-:W-:Y:S01]  /*75a0*/  FFMA.FTZ R152, R5, UR18, -R162.reuse ;  /* 0x0000001205987c23 */ /* 0x100fe200080108a2 */
[----:B------:R-:W2:Y:S01]  /*75b0*/  LDSM.16.MT88.4 R16, [R194+0xc000] ;  /* 0x00c00000c210783b */ /* 0x000ea20000004200 */
[----:B------:R-:W-:Y:S01]  /*75c0*/  FSEL R5, R158, RZ, P1 ;  /* 0x000000ff9e057208 */ /* 0x000fe20000800000 */
[--C-:B------:R-:W-:Y:S01]  /*75d0*/  FFMA.FTZ R0, R21, UR18, -R162.reuse ;  /* 0x0000001215007c23 */ /* 0x100fe200080108a2 */
[--C-:B------:R-:W-:Y:S01]  /*75e0*/  FFMA.FTZ R159, R7, UR18, -R162.reuse ;  /* 0x00000012079f7c23 */ /* 0x100fe200080108a2 */
[----:B------:R-:W-:Y:S01]  /*75f0*/  FMUL.FTZ R3, R6, UR18 ;  /* 0x0000001206037c20 */ /* 0x000fe20008410000 */
[----:B------:R-:W3:Y:S01]  /*7600*/  MUFU.EX2 R153, R153 ;  /* 0x0000009900997308 */ /* 0x000ee20000000800 */
        /* <DEDUP_REMOVED lines=16> */
[----:B---3--:R-:W-:Y:S01]  /*7710*/  F2FP.BF16.F32.PACK_AB R6, R153, R154 ;  /* 0x0000009a9906723e */ /* 0x008fe200000010ff */
[----:B------:R-:W-:Y:S01]  /*7720*/  LDSM.16.MT88.4 R140, [R194+0xf000] ;  /* 0x00f00000c28c783b */ /* 0x000fe20000004200 */
[----:B------:R-:W-:-:S03]  /*7730*/  FFMA.FTZ R163, R163, UR18, -R162 ;  /* 0x00000012a3a37c23 */ /* 0x000fc600080108a2 */
[----:B------:R-:W-:Y:S02]  /*7740*/  LDSM.16.MT88.4 R148, [R192+0xd000] ;  /* 0x00d00000c094783b */ /* 0x000fe40000004200 */
        /* <DEDUP_REMOVED lines=24> */
[----:B------:R-:W-:Y:S01]  /*78d0*/  LDSM.16.MT88.4 R112, [R194+0xe000] ;  /* 0x00e00000c270783b */ /* 0x000fe20000004200 */
        /* <DEDUP_REMOVED lines=15> */
[----:B------:R-:W-:Y:S01]  /*79d0*/  LDSM.16.MT88.4 R128, [R193+0xc800] ;  /* 0x00c80000c180783b */ /* 0x000fe20000004200 */
[C---:B------:R-:W-:Y:S01]  /*79e0*/  HMMA.16816.F32.BF16 R24, R4.reuse, R26, R108 ;  /* 0x0000001a0418723c */ /* 0x040fe2000004186c */
[----:B------:R-:W-:Y:S01]  /*79f0*/  MUFU.EX2 R173, R173 ;  /* 0x000000ad00ad7308 */ /* 0x000fe20000000800 */
        /* <DEDUP_REMOVED lines=14> */
[----:B------:R-:W-:Y:S01]  /*7ae0*/  LDSM.16.MT88.4 R124, [R192+0xc800] ;  /* 0x00c80000c07c783b */ /* 0x000fe20000004200 */
[----:B------:R-:W-:Y:S01]  /*7af0*/  MUFU.EX2 R171, R171 ;  /* 0x000000ab00ab7308 */ /* 0x000fe20000000800 */
[-C--:B------:R-:W-:Y:S01]  /*7b00*/  FMUL.FTZ R92, R92, R160.reuse ;  /* 0x000000a05c5c7220 */ /* 0x080fe20000410000 */
[-C--:B------:R-:W-:Y:S01]  /*7b10*/  FMUL.FTZ R93, R93, R160.reuse ;  /* 0x000000a05d5d7220 */ /* 0x080fe20000410000 */
[----:B------:R-:W-:Y:S01]  /*7b20*/  LDSM.16.MT88.4 R120, [R196+0xe800] ;  /* 0x00e80000c478783b */ /* 0x000fe20000004200 */
[C---:B------:R-:W-:Y:S01]  /*7b30*/  HMMA.16816.F32.BF16 R100, R4.reuse, R32, R108 ;  /* 0x000000200464723c */ /* 0x040fe2000004186c */
[-C--:B------:R-:W-:Y:S01]  /*7b40*/  FMUL.FTZ R94, R94, R3.reuse ;  /* 0x000000035e5e7220 */ /* 0x080fe20000410000 */
[-C--:B------:R-:W-:Y:S01]  /*7b50*/  FMUL.FTZ R95, R95, R3.reuse ;  /* 0x000000035f5f7220 */ /* 0x080fe20000410000 */
[----:B------:R-:W2:Y:S01]  /*7b60*/  LDSM.16.MT88.4 R108, [R193+0xe000] ;  /* 0x00e00000c16c783b */ /* 0x000ea20000004200 */
[----:B------:R-:W-:Y:S01]  /*7b70*/  MUFU.EX2 R174, R174 ;  /* 0x000000ae00ae7308 */ /* 0x000fe20000000800 */
[-C--:B------:R-:W-:Y:S01]  /*7b80*/  FMUL.FTZ R96, R96, R160.reuse ;  /* 0x000000a060607220 */ /* 0x080fe20000410000 */
[----:B------:R-:W-:Y:S01]  /*7b90*/  HMMA.16816.F32.BF16 R32, R4, R34, R104 ;  /* 0x000000220420723c */ /* 0x000fe20000041868 */
[-C--:B------:R-:W-:Y:S01]  /*7ba0*/  FMUL.FTZ R97, R97, R160.reuse ;  /* 0x000000a061617220 */ /* 0x080fe20000410000 */
[-C--:B------:R-:W-:Y:S01]  /*7bb0*/  FMUL.FTZ R98, R98, R3.reuse ;  /* 0x0000000362627220 */ /* 0x080fe20000410000 */
[----:B------:R-:W-:Y:S01]  /*7bc0*/  FMUL.FTZ R99, R99, R3 ;  /* 0x0000000363637220 */ /* 0x000fe20000410000 */
[----:B------:R-:W-:-:S02]  /*7bd0*/  FFMA.FTZ R156, R217, R160, R156 ;  /* 0x000000a0d99c7223 */ /* 0x000fc4000001009c */
[----:B------:R-:W3:Y:S01]  /*7be0*/  MUFU.EX2 R175, R175 ;  /* 0x000000af00af7308 */ /* 0x000ee20000000800 */
[-C--:B------:R-:W-:Y:S01]  /*7bf0*/  FMUL.FTZ R104, R36, R160.reuse ;  /* 0x000000a024687220 */ /* 0x080fe20000410000 */
[-C--:B------:R-:W-:Y:S01]  /*7c00*/  FMUL.FTZ R105, R37, R160.reuse ;  /* 0x000000a025697220 */ /* 0x080fe20000410000 */
[-C--:B------:R-:W-:Y:S01]  /*7c10*/  FMUL.FTZ R106, R38, R3.reuse ;  /* 0x00000003266a7220 */ /* 0x080fe20000410000 */
[-C--:B------:R-:W-:Y:S01]  /*7c20*/  FMUL.FTZ R107, R39, R3.reuse ;  /* 0x00000003276b7220 */ /* 0x080fe20000410000 */
[-C--:B------:R-:W-:Y:S01]  /*7c30*/  FMUL.FTZ R36, R40, R160.reuse ;  /* 0x000000a028247220 */ /* 0x080fe20000410000 */
[----:B------:R-:W-:Y:S01]  /*7c40*/  FMUL.FTZ R37, R41, R160 ;  /* 0x000000a029257220 */ /* 0x000fe20000410000 */
[-C--:B------:R-:W-:Y:S01]  /*7c50*/  FMUL.FTZ R38, R42, R3.reuse ;  /* 0x000000032a267220 */ /* 0x080fe20000410000 */
[----:B------:R-:W-:Y:S01]  /*7c60*/  FMUL.FTZ R39, R43, R3 ;  /* 0x000000032b277220 */ /* 0x000fe20000410000 */
[----:B------:R-:W4:Y:S01]  /*7c70*/  MUFU.EX2 R178, R178 ;  /* 0x000000b200b27308 */ /* 0x000f220000000800 */
[----:B------:R-:W-:Y:S01]  /*7c80*/  HMMA.16816.F32.BF16 R92, R4, R136, R92 ;  /* 0x00000088045c723c */ /* 0x000fe2000004185c */
[----:B------:R-:W-:-:S04]  /*7c90*/  FADD.FTZ R155, R155, R156 ;  /* 0x0000009c9b9b7221 */ /* 0x000fc80000010000 */
[----:B------:R-:W-:Y:S01]  /*7ca0*/  FADD.FTZ R154, R154, R155 ;  /* 0x0000009b9a9a7221 */ /* 0x000fe20000010000 */
[----:B-1----:R-:W-:Y:S01]  /*7cb0*/  HMMA.16816.F32.BF16 R40, R4, R116, R104 ;  /* 0x000000740428723c */ /* 0x002fe20000041868 */
[----:B------:R-:W1:Y:S01]  /*7cc0*/  LDSM.16.MT88.4 R104, [R192+0xe000] ;  /* 0x00e00000c068783b */ /* 0x000e620000004200 */
[----:B------:R-:W-:Y:S01]  /*7cd0*/  MUFU.EX2 R176, R176 ;  /* 0x000000b000b07308 */ /* 0x000fe20000000800 */
[----:B------:R-:W-:-:S03]  /*7ce0*/  FADD.FTZ R153, R153, R154 ;  /* 0x0000009a99997221 */ /* 0x000fc60000010000 */
[----:B------:R-:W-:Y:S01]  /*7cf0*/  HMMA.16816.F32.BF16 R36, R4, R118, R36 ;  /* 0x000000760424723c */ /* 0x000fe20000041824 */
[-C--:B------:R-:W-:Y:S01]  /*7d00*/  FMUL.FTZ R116, R44, R160.reuse ;  /* 0x000000a02c747220 */ /* 0x080fe20000410000 */
[-C--:B------:R-:W-:Y:S01]  /*7d10*/  FMUL.FTZ R117, R45, R160.reuse ;  /* 0x000000a02d757220 */ /* 0x080fe20000410000 */
[-C--:B------:R-:W-:Y:S01]  /*7d20*/  FMUL.FTZ R44, R48, R160.reuse ;  /* 0x000000a0302c7220 */ /* 0x080fe20000410000 */
[----:B------:R-:W-:Y:S01]  /*7d30*/  FMUL.FTZ R45, R49, R160 ;  /* 0x000000a0312d7220 */ /* 0x000fe20000410000 */
[----:B------:R-:W5:Y:S02]  /*7d40*/  MUFU.EX2 R177, R177 ;  /* 0x000000b100b17308 */ /* 0x000f640000000800 */
[-C--:B------:R-:W-:Y:S01]  /*7d50*/  FMUL.FTZ R118, R46, R3.reuse ;  /* 0x000000032e767220 */ /* 0x080fe20000410000 */
[-C--:B------:R-:W-:Y:S01]  /*7d60*/  FMUL.FTZ R119, R47, R3.reuse ;  /* 0x000000032f777220 */ /* 0x080fe20000410000 */
[-C--:B------:R-:W-:Y:S01]  /*7d70*/  FMUL.FTZ R46, R50, R3.reuse ;  /* 0x00000003322e7220 */ /* 0x080fe20000410000 */
[----:B------:R-:W-:-:S03]  /*7d80*/  FMUL.FTZ R47, R51, R3 ;  /* 0x00000003332f7220 */ /* 0x000fc60000410000 */
[----:B------:R-:W5:Y:S02]  /*7d90*/  MUFU.EX2 R179, R179 ;  /* 0x000000b300b37308 */ /* 0x000f640000000800 */
[C---:B------:R-:W-:Y:S06]  /*7da0*/  HMMA.16816.F32.BF16 R48, R4.reuse, R112, R116 ;  /* 0x000000700430723c */ /* 0x040fec0000041874 */
[C---:B------:R-:W-:Y:S01]  /*7db0*/  HMMA.16816.F32.BF16 R44, R4.reuse, R114, R44 ;  /* 0x00000072042c723c */ /* 0x040fe2000004182c */
[-C--:B------:R-:W-:Y:S01]  /*7dc0*/  FMUL.FTZ R116, R52, R160.reuse ;  /* 0x000000a034747220 */ /* 0x080fe20000410000 */
[-C--:B------:R-:W-:Y:S01]  /*7dd0*/  FMUL.FTZ R117, R53, R160.reuse ;  /* 0x000000a035757220 */ /* 0x080fe20000410000 */
[-C--:B------:R-:W-:Y:S01]  /*7de0*/  FMUL.FTZ R118, R54, R3.reuse ;  /* 0x0000000336767220 */ /* 0x080fe20000410000 */
[-C--:B------:R-:W-:Y:S01]  /*7df0*/  FMUL.FTZ R119, R55, R3.reuse ;  /* 0x0000000337777220 */ /* 0x080fe20000410000 */
[----:B------:R-:W3:Y:S01]  /*7e00*/  LDSM.16.MT88.4 R112, [R196+0x10000] ;  /* 0x01000000c470783b */ /* 0x000ee20000004200 */
[-C--:B------:R-:W-:Y:S01]  /*7e10*/  FMUL.FTZ R52, R56, R160.reuse ;  /* 0x000000a038347220 */ /* 0x080fe20000410000 */
[-C--:B------:R-:W-:Y:S01]  /*7e20*/  FMUL.FTZ R53, R57, R160.reuse ;  /* 0x000000a039357220 */ /* 0x080fe20000410000 */
[-C--:B------:R-:W-:Y:S01]  /*7e30*/  FMUL.FTZ R54, R58, R3.reuse ;  /* 0x000000033a367220 */ /* 0x080fe20000410000 */
[-C--:B------:R-:W-:Y:S01]  /*7e40*/  FMUL.FTZ R55, R59, R3.reuse ;  /* 0x000000033b377220 */ /* 0x080fe20000410000 */
[----:B------:R-:W5:Y:S01]  /*7e50*/  MUFU.EX2 R216, R216 ;  /* 0x000000d800d87308 */ /* 0x000f620000000800 */
        /* <DEDUP_REMOVED lines=12> */
[C---:B-1----:R-:W-:Y:S06]  /*7f20*/  HMMA.16816.F32.BF16 R64, R4.reuse, R104, R116 ;  /* 0x000000680440723c */ /* 0x042fec0000041874 */
[C---:B------:R-:W-:Y:S01]  /*7f30*/  HMMA.16816.F32.BF16 R60, R4.reuse, R106, R60 ;  /* 0x0000006a043c723c */ /* 0x040fe2000004183c */
[-C--:B------:R-:W-:Y:S01]  /*7f40*/  FMUL.FTZ R116, R68, R160.reuse ;  /* 0x000000a044747220 */ /* 0x080fe20000410000 */
[-C--:B------:R-:W-:Y:S01]  /*7f50*/  FMUL.FTZ R117, R69, R160.reuse ;  /* 0x000000a045757220 */ /* 0x080fe20000410000 */
[-C--:B------:R-:W-:Y:S01]  /*7f60*/  FMUL.FTZ R118, R70, R3.reuse ;  /* 0x0000000346767220 */ /* 0x080fe20000410000 */
[-C--:B------:R-:W-:Y:S01]  /*7f70*/  FMUL.FTZ R119, R71, R3.reuse ;  /* 0x0000000347777220 */ /* 0x080fe20000410000 */
[----:B------:R-:W1:Y:S01]  /*7f80*/  LDSM.16.MT88.4 R104, [R193+0x10000] ;  /* 0x01000000c168783b */ /* 0x000e620000004200 */
[-C--:B------:R-:W-:Y:S01]  /*7f90*/  FMUL.FTZ R68, R72, R160.reuse ;  /* 0x000000a048447220 */ /* 0x080fe20000410000 */
[-C--:B------:R-:W-:Y:S01]  /*7fa0*/  FMUL.FTZ R69, R73, R160.reuse ;  /* 0x000000a049457220 */ /* 0x080fe20000410000 */
[-C--:B------:R-:W-:Y:S01]  /*7fb0*/  FMUL.FTZ R70, R74, R3.reuse ;  /* 0x000000034a467220 */ /* 0x080fe20000410000 */
[-C--:B------:R-:W-:Y:S01]  /*7fc0*/  FMUL.FTZ R71, R75, R3.reuse ;  /* 0x000000034b477220 */ /* 0x080fe20000410000 */
[----:B------:R-:W-:Y:S01]  /*7fd0*/  MUFU.EX2 R221, R221 ;  /* 0x000000dd00dd7308 */ /* 0x000fe20000000800 */
[C---:B---3--:R-:W-:Y:S01]  /*7fe0*/  HMMA.16816.F32.BF16 R72, R4.reuse, R112, R116 ;  /* 0x000000700448723c */ /* 0x048fe20000041874 */
[----:B------:R-:W3:Y:S05]  /*7ff0*/  LDSM.16.MT88.4 R116, [R194+0xc800] ;  /* 0x00c80000c274783b */ /* 0x000eea0000004200 */
[C---:B------:R-:W-:Y:S01]  /*8000*/  HMMA.16816.F32.BF16 R68, R4.reuse, R114, R68 ;  /* 0x000000720444723c */ /* 0x040fe20000041844 */
[-C--:B------:R-:W-:Y:S01]  /*8010*/  FMUL.FTZ R112, R80, R160.reuse ;  /* 0x000000a050707220 */ /* 0x080fe20000410000 */
[-C--:B------:R-:W-:Y:S01]  /*8020*/  FMUL.FTZ R113, R81, R160.reuse ;  /* 0x000000a051717220 */ /* 0x080fe20000410000 */
[-C--:B------:R-:W-:Y:S01]  /*8030*/  FMUL.FTZ R80, R84, R160.reuse ;  /* 0x000000a054507220 */ /* 0x080fe20000410000 */
[----:B------:R-:W-:Y:S01]  /*8040*/  FMUL.FTZ R81, R85, R160 ;  /* 0x000000a055517220 */ /* 0x000fe20000410000 */
[----:B------:R-:W-:Y:S01]  /*8050*/  MUFU.EX2 R222, R222 ;  /* 0x000000de00de7308 */ /* 0x000fe20000000800 */
[----:B--2---:R-:W-:Y:S01]  /*8060*/  HMMA.16816.F32.BF16 R76, R4, R108, R76 ;  /* 0x0000006c044c723c */ /* 0x004fe2000004184c */
[-C--:B------:R-:W-:Y:S01]  /*8070*/  FMUL.FTZ R114, R82, R3.reuse ;  /* 0x0000000352727220 */ /* 0x080fe20000410000 */
[-C--:B------:R-:W-:Y:S01]  /*8080*/  FMUL.FTZ R115, R83, R3.reuse ;  /* 0x0000000353737220 */ /* 0x080fe20000410000 */
[-C--:B------:R-:W-:Y:S01]  /*8090*/  FMUL.FTZ R82, R86, R3.reuse ;  /* 0x0000000356527220 */ /* 0x080fe20000410000 */
[-C--:B------:R-:W-:Y:S01]  /*80a0*/  FMUL.FTZ R83, R87, R3.reuse ;  /* 0x0000000357537220 */ /* 0x080fe20000410000 */
[----:B------:R-:W-:-:S02]  /*80b0*/  FFMA.FTZ R3, R215, R3, R152 ;  /* 0x00000003d7037223 */ /* 0x000fc40000010098 */
[----:B------:R-:W2:Y:S02]  /*80c0*/  MUFU.EX2 R223, R223 ;  /* 0x000000df00df7308 */ /* 0x000ea40000000800 */
[----:B------:R-:W-:Y:S01]  /*80d0*/  HMMA.16816.F32.BF16 R84, R4, R110, R112 ;  /* 0x0000006e0454723c */ /* 0x000fe20000041870 */
[----:B------:R-:W2:Y:S01]  /*80e0*/  LDSM.16.MT88.4 R112, [R194+0xe800] ;  /* 0x00e80000c270783b */ /* 0x000ea20000004200 */
[----:B------:R-:W-:-:S03]  /*80f0*/  FADD.FTZ R3, R2, R3 ;  /* 0x0000000302037221 */ /* 0x000fc60000010000 */
[----:B------:R-:W2:Y:S01]  /*8100*/  LDSM.16.MT88.4 R108, [R193+0xe800] ;  /* 0x00e80000c16c783b */ /* 0x000ea20000004200 */
[----:B------:R-:W-:Y:S01]  /*8110*/  MUFU.EX2 R224, R224 ;  /* 0x000000e000e07308 */ /* 0x000fe20000000800 */
[----:B------:R-:W-:-:S04]  /*8120*/  FADD.FTZ R0, R0, R3 ;  /* 0x0000000300007221 */ /* 0x000fc80000010000 */
[----:B------:R-:W-:Y:S01]  /*8130*/  FADD.FTZ R0, R159, R0 ;  /* 0x000000009f007221 */ /* 0x000fe20000010000 */
[----:B-1----:R-:W-:Y:S02]  /*8140*/  HMMA.16816.F32.BF16 R80, R4, R104, R80 ;  /* 0x000000680450723c */ /* 0x002fe40000041850 */
[----:B------:R-:W1:Y:S01]  /*8150*/  MUFU.EX2 R225, R225 ;  /* 0x000000e100e17308 */ /* 0x000e620000000800 */
[----:B------:R-:W-:-:S03]  /*8160*/  FADD.FTZ R3, R175, R0 ;  /* 0x00000000af037221 */ /* 0x000fc60000010000 */
[C---:B------:R-:W-:Y:S01]  /*8170*/  HMMA.16816.F32.BF16 R88, R4.reuse, R106, R88 ;  /* 0x0000006a0458723c */ /* 0x040fe20000041858 */
[----:B------:R-:W-:Y:S01]  /*8180*/  F2FP.BF16.F32.PACK_AB R104, R173, R170 ;  /* 0x000000aaad68723e */ /* 0x000fe200000010ff */
[----:B------:R-:W-:Y:S01]  /*8190*/  FADD.FTZ R170, R170, R153 ;  /* 0x00000099aaaa7221 */ /* 0x000fe20000010000 */
[C---:B----4-:R-:W-:Y:S01]  /*81a0*/  F2FP.BF16.F32.PACK_AB R105, R178.reuse, R175 ;  /* 0x000000afb269723e */ /* 0x050fe200000010ff */
[----:B------:R-:W-:Y:S01]  /*81b0*/  MUFU.EX2 R165, R165 ;  /* 0x000000a500a57308 */ /* 0x000fe20000000800 */
[----:B------:R-:W-:Y:S01]  /*81c0*/  FADD.FTZ R3, R178, R3 ;  /* 0x00000003b2037221 */ /* 0x000fe20000010000 */
[----:B------:R-:W-:Y:S01]  /*81d0*/  HMMA.16816.F32.BF16 R4, R4, R138, R96 ;  /* 0x0000008a0404723c */ /* 0x000fe20000041860 */
[----:B------:R-:W-:Y:S01]  /*81e0*/  F2FP.BF16.F32.PACK_AB R106, R174, R171 ;  /* 0x000000abae6a723e */ /* 0x000fe200000010ff */
[----:B------:R-:W-:Y:S01]  /*81f0*/  LDSM.16.MT88.4 R96, [R193+0x10800] ;  /* 0x01080000c160783b */ /* 0x000fe20000004200 */
[----:B-----5:R-:W-:Y:S01]  /*8200*/  F2FP.BF16.F32.PACK_AB R107, R177, R176 ;  /* 0x000000b0b16b723e */ /* 0x020fe200000010ff */
[----:B------:R-:W-:Y:S01]  /*8210*/  FADD.FTZ R0, R173, R170 ;  /* 0x000000aaad007221 */ /* 0x000fe20000010000 */
[----:B------:R-:W-:Y:S01]  /*8220*/  FADD.FTZ R176, R176, R3 ;  /* 0x00000003b0b07221 */ /* 0x000fe20000010000 */
[----:B------:R-:W-:Y:S01]  /*8230*/  LDSM.16.MT88.4 R136, [R192+0xf000] ;  /* 0x00f00000c088783b */ /* 0x000fe20000004200 */
[----:B------:R-:W-:Y:S01]  /*8240*/  MUFU.EX2 R163, R163 ;  /* 0x000000a300a37308 */ /* 0x000fe20000000800 */
[----:B------:R-:W-:Y:S01]  /*8250*/  FADD.FTZ R171, R171, R0 ;  /* 0x00000000abab7221 */ /* 0x000fe20000010000 */
[----:B------:R-:W-:Y:S01]  /*8260*/  FADD.FTZ R177, R177, R176 ;  /* 0x000000b0b1b17221 */ /* 0x000fe20000010000 */
[----:B---3--:R-:W-:Y:S02]  /*8270*/  HMMA.16816.F32.BF16 R20, R104, R116, R20 ;  /* 0x000000746814723c */ /* 0x008fe40000041814 */
[----:B------:R-:W-:-:S04]  /*8280*/  FADD.FTZ R174, R174, R171 ;  /* 0x000000abaeae7221 */ /* 0x000fc80000010000 */
[----:B------:R-:W-:Y:S01]  /*8290*/  HMMA.16816.F32.BF16 R16, R104, R118, R16 ;  /* 0x000000766810723c */ /* 0x000fe20000041810 */
[----:B------:R-:W3:Y:S01]  /*82a0*/  LDSM.16.MT88.4 R116, [R192+0xe800] ;  /* 0x00e80000c074783b */ /* 0x000ee20000004200 */
[----:B------:R-:W-:-:S04]  /*82b0*/  FADD.FTZ R3, R179, R174 ;  /* 0x000000aeb3037221 */ /* 0x000fc80000010000 */
[----:B------:R-:W-:Y:S01]  /*82c0*/  HMMA.16816.F32.BF16 R28, R104, R128, R28 ;  /* 0x00000080681c723c */ /* 0x000fe2000004181c */
[----:B------:R-:W-:-:S05]  /*82d0*/  FADD.FTZ R3, R216, R3 ;  /* 0x00000003d8037221 */ /* 0x000fca0000010000 */
[C---:B------:R-:W-:Y:S01]  /*82e0*/  HMMA.16816.F32.BF16 R24, R104.reuse, R130, R24 ;  /* 0x000000826818723c */ /* 0x040fe20000041818 */
[----:B------:R-:W4:Y:S05]  /*82f0*/  LDSM.16.MT88.4 R128, [R196+0x10800] ;  /* 0x01080000c480783b */ /* 0x000f2a0000004200 */
[C---:B------:R-:W-:Y:S06]  /*8300*/  HMMA.16816.F32.BF16 R100, R104.reuse, R124, R100 ;  /* 0x0000007c6864723c */ /* 0x040fec0000041864 */
[C---:B------:R-:W-:Y:S01]  /*8310*/  HMMA.16816.F32.BF16 R32, R104.reuse, R126, R32 ;  /* 0x0000007e6820723c */ /* 0x040fe20000041820 */
[----:B------:R-:W-:Y:S05]  /*8320*/  LDSM.16.MT88.4 R124, [R196+0xd000] ;  /* 0x00d00000c47c783b */ /* 0x000fea0000004200 */
        /* <DEDUP_REMOVED lines=15> */
[C---:B------:R-:W-:Y:S06]  /*8420*/  HMMA.16816.F32.BF16 R80, R104.reuse, R96, R80 ;  /* 0x000000606850723c */ /* 0x040fec0000041850 */
[----:B------:R-:W-:Y:S01]  /*8430*/  HMMA.16816.F32.BF16 R88, R104, R98, R88 ;  /* 0x000000626858723c */ /* 0x000fe20000041858 */
[----:B------:R-:W-:-:S02]  /*8440*/  F2FP.BF16.F32.PACK_AB R96, R216, R179 ;  /* 0x000000b3d860723e */ /* 0x000fc400000010ff */
[----:B------:R-:W-:Y:S01]  /*8450*/  F2FP.BF16.F32.PACK_AB R97, R223, R222 ;  /* 0x000000dedf61723e */ /* 0x000fe200000010ff */
[----:B------:R-:W-:Y:S02]  /*8460*/  FADD.FTZ R222, R222, R177 ;  /* 0x000000b1dede7221 */ /* 0x000fe40000010000 */
[C---:B----4-:R-:W-:Y:S01]  /*8470*/  HMMA.16816.F32.BF16 R72, R104.reuse, R128, R72 ;  /* 0x000000806848723c */ /* 0x050fe20000041848 */
[----:B------:R-:W-:Y:S01]  /*8480*/  F2FP.BF16.F32.PACK_AB R98, R221, R220 ;  /* 0x000000dcdd62723e */ /* 0x000fe200000010ff */
[----:B------:R-:W-:Y:S01]  /*8490*/  FADD.FTZ R223, R223, R222 ;  /* 0x000000dedfdf7221 */ /* 0x000fe20000010000 */
[----:B-1----:R-:W-:Y:S01]  /*84a0*/  F2FP.BF16.F32.PACK_AB R99, R225, R224 ;  /* 0x000000e0e163723e */ /* 0x002fe200000010ff */
[----:B------:R-:W-:Y:S01]  /*84b0*/  FADD.FTZ R220, R220, R3 ;  /* 0x00000003dcdc7221 */ /* 0x000fe20000010000 */
[----:B------:R-:W-:Y:S01]  /*84c0*/  MOV R3, R157 ;  /* 0x0000009d00037202 */ /* 0x000fe20000000f00 */
[----:B------:R-:W-:Y:S01]  /*84d0*/  HMMA.16816.F32.BF16 R68, R104, R130, R68 ;  /* 0x000000826844723c */ /* 0x000fe20000041844 */
[----:B------:R-:W-:Y:S01]  /*84e0*/  FADD.FTZ R224, R224, R223 ;  /* 0x000000dfe0e07221 */ /* 0x000fe20000010000 */
[----:B------:R-:W-:-:S03]  /*84f0*/  FADD.FTZ R221, R221, R220 ;  /* 0x000000dcdddd7221 */ /* 0x000fc60000010000 */
[----:B------:R-:W-:Y:S01]  /*8500*/  FADD.FTZ R225, R225, R224 ;  /* 0x000000e0e1e17221 */ /* 0x000fe20000010000 */
[C---:B--2---:R-:W-:Y:S06]  /*8510*/  HMMA.16816.F32.BF16 R92, R104.reuse, R112, R92 ;  /* 0x00000070685c723c */ /* 0x044fec000004185c */
[----:B------:R-:W-:Y:S06]  /*8520*/  HMMA.16816.F32.BF16 R4, R104, R114, R4 ;  /* 0x000000726804723c */ /* 0x000fec0000041804 */
[C---:B------:R-:W-:Y:S06]  /*8530*/  HMMA.16816.F32.BF16 R128, R96.reuse, R124, R12 ;  /* 0x0000007c6080723c */ /* 0x040fec000004180c */
[C---:B------:R-:W-:Y:S01]  /*8540*/  HMMA.16816.F32.BF16 R124, R96.reuse, R126, R8 ;  /* 0x0000007e607c723c */ /* 0x040fe20000041808 */
[----:B------:R-:W1:Y:S05]  /*8550*/  LDSM.16.MT88.4 R8, [R196+0x11000] ;  /* 0x01100000c408783b */ /* 0x000e6a0000004200 */
[C---:B-----5:R-:W-:Y:S06]  /*8560*/  HMMA.16816.F32.BF16 R112, R96.reuse, R108, R28 ;  /* 0x0000006c6070723c */ /* 0x060fec000004181c */
[C---:B------:R-:W-:Y:S06]  /*8570*/  HMMA.16816.F32.BF16 R28, R96.reuse, R144, R40 ;  /* 0x00000090601c723c */ /* 0x040fec0000041828 */
[----:B------:R-:W-:Y:S01]  /*8580*/  HMMA.16816.F32.BF16 R40, R96, R146, R36 ;  /* 0x000000926028723c */ /* 0x000fe20000041824 */
[----:B------:R-:W2:Y:S04]  /*8590*/  LDSM.16.MT88.4 R36, [R194+0x11000] ;  /* 0x01100000c224783b */ /* 0x000ea80000004200 */
[----:B------:R-:W-:Y:S01]  /*85a0*/  LDSM.16.MT88.4 R144, [R192+0x11000] ;  /* 0x01100000c090783b */ /* 0x000fe20000004200 */
[C---:B------:R-:W-:Y:S06]  /*85b0*/  HMMA.16816.F32.BF16 R76, R104.reuse, R120, R76 ;  /* 0x00000078684c723c */ /* 0x040fec000004184c */
[----:B------:R-:W-:Y:S01]  /*85c0*/  HMMA.16816.F32.BF16 R84, R104, R122, R84 ;  /* 0x0000007a6854723c */ /* 0x000fe20000041854 */
[----:B------:R-:W-:Y:S05]  /*85d0*/  LDSM.16.MT88.4 R104, [R193+0xd800] ;  /* 0x00d80000c168783b */ /* 0x000fea0000004200 */
[C---:B---3--:R-:W-:Y:S06]  /*85e0*/  HMMA.16816.F32.BF16 R120, R96.reuse, R116, R20 ;  /* 0x000000746078723c */ /* 0x048fec0000041814 */
[C---:B------:R-:W-:Y:S06]  /*85f0*/  HMMA.16816.F32.BF16 R20, R96.reuse, R132, R56 ;  /* 0x000000846014723c */ /* 0x040fec0000041838 */
[C---:B------:R-:W-:Y:S01]  /*8600*/  HMMA.16816.F32.BF16 R56, R96.reuse, R134, R52 ;  /* 0x000000866038723c */ /* 0x040fe20000041834 */
[----:B------:R-:W3:Y:S04]  /*8610*/  LDSM.16.MT88.4 R132, [R193+0x11000] ;  /* 0x01100000c184783b */ /* 0x000ee80000004200 */
[----:B------:R-:W-:Y:S01]  /*8620*/  LDSM.16.MT88.4 R52, [R194+0xf800] ;  /* 0x00f80000c234783b */ /* 0x000fe20000004200 */
[C---:B-1----:R-:W-:Y:S06]  /*8630*/  HMMA.16816.F32.BF16 R12, R96.reuse, R8, R72 ;  /* 0x00000008600c723c */ /* 0x042fec0000041848 */
[C---:B------:R-:W-:Y:S01]  /*8640*/  HMMA.16816.F32.BF16 R72, R96.reuse, R10, R68 ;  /* 0x0000000a6048723c */ /* 0x040fe20000041844 */
[----:B------:R-:W-:Y:S05]  /*8650*/  LDSM.16.MT88.4 R68, [R192+0xf800] ;  /* 0x00f80000c044783b */ /* 0x000fea0000004200 */
[C---:B------:R-:W-:Y:S06]  /*8660*/  HMMA.16816.F32.BF16 R108, R96.reuse, R110, R24 ;  /* 0x0000006e606c723c */ /* 0x040fec0000041818 */
[C---:B--2---:R-:W-:Y:S06]  /*8670*/  HMMA.16816.F32.BF16 R76, R96.reuse, R36, R76 ;  /* 0x00000024604c723c */ /* 0x044fec000004184c */
[C---:B------:R-:W-:Y:S01]  /*8680*/  HMMA.16816.F32.BF16 R8, R96.reuse, R38, R84 ;  /* 0x000000266008723c */ /* 0x040fe20000041854 */
[----:B------:R-:W1:Y:S05]  /*8690*/  LDSM.16.MT88.4 R36, [R192+0xd800] ;  /* 0x00d80000c024783b */ /* 0x000e6a0000004200 */
[C---:B------:R-:W-:Y:S06]  /*86a0*/  HMMA.16816.F32.BF16 R24, R96.reuse, R140, R48 ;  /* 0x0000008c6018723c */ /* 0x040fec0000041830 */
[C---:B------:R-:W-:Y:S06]  /*86b0*/  HMMA.16816.F32.BF16 R116, R96.reuse, R118, R16 ;  /* 0x000000766074723c */ /* 0x040fec0000041810 */
[C---:B------:R-:W-:Y:S01]  /*86c0*/  HMMA.16816.F32.BF16 R48, R96.reuse, R142, R44 ;  /* 0x0000008e6030723c */ /* 0x040fe2000004182c */
[----:B------:R-:W2:Y:S04]  /*86d0*/  LDSM.16.MT88.4 R44, [R196+0xf800] ;  /* 0x00f80000c42c783b */ /* 0x000ea80000004200 */
[----:B------:R-:W-:Y:S01]  /*86e0*/  LDSM.16.MT88.4 R140, [R196+0xd800] ;  /* 0x00d80000c48c783b */ /* 0x000fe20000004200 */
[C---:B------:R-:W-:Y:S06]  /*86f0*/  HMMA.16816.F32.BF16 R16, R96.reuse, R136, R64 ;  /* 0x000000886010723c */ /* 0x040fec0000041840 */
[C---:B------:R-:W-:Y:S01]  /*8700*/  HMMA.16816.F32.BF16 R64, R96.reuse, R138, R60 ;  /* 0x0000008a6040723c */ /* 0x040fe2000004183c */
[----:B------:R-:W4:Y:S04]  /*8710*/  LDSM.16.MT88.4 R60, [R193+0xf800] ;  /* 0x00f80000c13c783b */ /* 0x000f280000004200 */
[----:B------:R-:W5:Y:S01]  /*8720*/  LDSM.16.MT88.4 R136, [R194+0xd800] ;  /* 0x00d80000c288783b */ /* 0x000f620000004200 */
[C---:B------:R-:W-:Y:S06]  /*8730*/  HMMA.16816.F32.BF16 R32, R96.reuse, R150, R32 ;  /* 0x000000966020723c */ /* 0x040fec0000041820 */
[----:B------:R-:W-:Y:S01]  /*8740*/  HMMA.16816.F32.BF16 R100, R96, R148, R100 ;  /* 0x000000946064723c */ /* 0x000fe20000041864 */
[--C-:B------:R-:W-:Y:S01]  /*8750*/  FFMA.FTZ R151, R164, UR18, -R169.reuse ;  /* 0x00000012a4977c23 */ /* 0x100fe200080108a9 */
[--C-:B------:R-:W-:Y:S01]  /*8760*/  FFMA.FTZ R164, R167, UR18, -R162.reuse ;  /* 0x00000012a7a47c23 */ /* 0x100fe200080108a2 */
[----:B------:R-:W-:Y:S01]  /*8770*/  FFMA.FTZ R150, R166, UR18, -R169 ;  /* 0x00000012a6967c23 */ /* 0x000fe200080108a9 */
[----:B------:R-:W-:-:S02]  /*8780*/  FFMA.FTZ R162, R161, UR18, -R162 ;  /* 0x00000012a1a27c23 */ /* 0x000fc400080108a2 */
[C---:B---3--:R-:W-:Y:S01]  /*8790*/  HMMA.16816.F32.BF16 R84, R96.reuse, R132, R80 ;  /* 0x000000846054723c */ /* 0x048fe20000041850 */
[--C-:B------:R-:W-:Y:S01]  /*87a0*/  FFMA.FTZ R148, R172, UR18, -R169.reuse ;  /* 0x00000012ac947c23 */ /* 0x100fe200080108a9 */
[----:B------:R-:W-:Y:S01]  /*87b0*/  FFMA.FTZ R149, R168, UR18, -R169 ;  /* 0x00000012a8957c23 */ /* 0x000fe200080108a9 */
[----:B------:R-:W-:Y:S01]  /*87c0*/  MUFU.EX2 R150, R150 ;  /* 0x0000009600967308 */ /* 0x000fe20000000800 */
[----:B------:R-:W3:Y:S02]  /*87d0*/  LDSM.16.MT88.4 R80, [R194+0x11800] ;  /* 0x01180000c250783b */ /* 0x000ee40000004200 */
[C---:B------:R-:W-:Y:S02]  /*87e0*/  HMMA.16816.F32.BF16 R88, R96.reuse, R134, R88 ;  /* 0x000000866058723c */ /* 0x040fe40000041858 */
[----:B------:R-:W3:Y:S03]  /*87f0*/  LDSM.16.MT88.4 R132, [R196+0x11800] ;  /* 0x01180000c484783b */ /* 0x000ee60000004200 */
[----:B------:R-:W-:Y:S01]  /*8800*/  MUFU.EX2 R148, R148 ;  /* 0x0000009400947308 */ /* 0x000fe20000000800 */
[C---:B------:R-:W-:Y:S06]  /*8810*/  HMMA.16816.F32.BF16 R92, R96.reuse, R144, R92 ;  /* 0x00000090605c723c */ /* 0x040fec000004185c */
[----:B------:R-:W-:Y:S01]  /*8820*/  HMMA.16816.F32.BF16 R4, R96, R146, R4 ;  /* 0x000000926004723c */ /* 0x000fe20000041804 */
[----:B------:R-:W1:Y:S08]  /*8830*/  MUFU.EX2 R149, R149 ;  /* 0x0000009500957308 */ /* 0x000e700000000800 */
[----:B------:R-:W2:Y:S08]  /*8840*/  MUFU.EX2 R151, R151 ;  /* 0x0000009700977308 */ /* 0x000eb00000000800 */
[----:B------:R-:W4:Y:S01]  /*8850*/  MUFU.EX2 R164, R164 ;  /* 0x000000a400a47308 */ /* 0x000f220000000800 */
[----:B-1----:R-:W-:Y:S01]  /*8860*/  F2FP.BF16.F32.PACK_AB R96, R149, R148 ;  /* 0x000000949560723e */ /* 0x002fe200000010ff */
[----:B------:R-:W-:-:S04]  /*8870*/  FADD.FTZ R148, R148, R221 ;  /* 0x000000dd94947221 */ /* 0x000fc80000010000 */
[----:B------:R-:W-:Y:S02]  /*8880*/  FADD.FTZ R149, R149, R148 ;  /* 0x0000009495957221 */ /* 0x000fe40000010000 */
[----:B------:R-:W1:Y:S01]  /*8890*/  MUFU.EX2 R162, R162 ;  /* 0x000000a200a27308 */ /* 0x000e620000000800 */
[----:B--2---:R-:W-:Y:S01]  /*88a0*/  F2FP.BF16.F32.PACK_AB R98, R151, R150 ;  /* 0x000000969762723e */ /* 0x004fe200000010ff */
[----:B------:R-:W-:-:S04]  /*88b0*/  FADD.FTZ R150, R150, R149 ;  /* 0x0000009596967221 */ /* 0x000fc80000010000 */
[----:B------:R-:W-:Y:S01]  /*88c0*/  FADD.FTZ R217, R151, R150 ;  /* 0x0000009697d97221 */ /* 0x000fe20000010000 */
[----:B----4-:R-:W-:Y:S01]  /*88d0*/  F2FP.BF16.F32.PACK_AB R97, R165, R164 ;  /* 0x000000a4a561723e */ /* 0x010fe200000010ff */
[----:B------:R-:W-:-:S04]  /*88e0*/  FADD.FTZ R164, R164, R225 ;  /* 0x000000e1a4a47221 */ /* 0x000fc80000010000 */
[----:B------:R-:W-:Y:S01]  /*88f0*/  FADD.FTZ R164, R165, R164 ;  /* 0x000000a4a5a47221 */ /* 0x000fe20000010000 */
[----:B-1----:R-:W-:-:S03]  /*8900*/  F2FP.BF16.F32.PACK_AB R99, R162, R163 ;  /* 0x000000a3a263723e */ /* 0x002fc600000010ff */
        /* <DEDUP_REMOVED lines=12> */
[C---:B-----5:R-:W-:Y:S06]  /*89d0*/  HMMA.16816.F32.BF16 R120, R96.reuse, R136, R120 ;  /* 0x000000886078723c */ /* 0x060fec0000041878 */
[C---:B------:R-:W-:Y:S01]  /*89e0*/  HMMA.16816.F32.BF16 R116, R96.reuse, R138, R116 ;  /* 0x0000008a6074723c */ /* 0x040fe20000041874 */
[----:B------:R-:W1:Y:S05]  /*89f0*/  LDSM.16.MT88.4 R136, [R193+0x11800] ;  /* 0x01180000c188783b */ /* 0x000e6a0000004200 */
[C---:B------:R-:W-:Y:S01]  /*8a00*/  HMMA.16816.F32.BF16 R60, R96.reuse, R68, R16 ;  /* 0x00000044603c723c */ /* 0x040fe20000041810 */
[----:B------:R-:W2:Y:S05]  /*8a10*/  LDSM.16.MT88.4 R16, [R192+0x11800] ;  /* 0x01180000c010783b */ /* 0x000eaa0000004200 */
[C---:B------:R-:W-:Y:S06]  /*8a20*/  HMMA.16816.F32.BF16 R64, R96.reuse, R70, R64 ;  /* 0x000000466040723c */ /* 0x040fec0000041840 */
[C---:B---3--:R-:W-:Y:S06]  /*8a30*/  HMMA.16816.F32.BF16 R76, R96.reuse, R80, R76 ;  /* 0x00000050604c723c */ /* 0x048fec000004184c */
[C---:B------:R-:W-:Y:S06]  /*8a40*/  HMMA.16816.F32.BF16 R128, R96.reuse, R140, R128 ;  /* 0x0000008c6080723c */ /* 0x040fec0000041880 */
[C---:B------:R-:W-:Y:S06]  /*8a50*/  HMMA.16816.F32.BF16 R124, R96.reuse, R142, R124 ;  /* 0x0000008e607c723c */ /* 0x040fec000004187c */
[C---:B------:R-:W-:Y:S06]  /*8a60*/  HMMA.16816.F32.BF16 R68, R96.reuse, R132, R12 ;  /* 0x000000846044723c */ /* 0x040fec000004180c */
[----:B------:R-:W-:Y:S01]  /*8a70*/  HMMA.16816.F32.BF16 R72, R96, R134, R72 ;  /* 0x000000866048723c */ /* 0x000fe20000041848 */
[----:B------:R-:W-:-:S05]  /*8a80*/  MOV R132, R158 ;  /* 0x0000009e00847202 */ /* 0x000fca0000000f00 */
[C---:B------:R-:W-:Y:S06]  /*8a90*/  HMMA.16816.F32.BF16 R80, R96.reuse, R82, R8 ;  /* 0x000000526050723c */ /* 0x040fec0000041808 */
[C---:B-1----:R-:W-:Y:S06]  /*8aa0*/  HMMA.16816.F32.BF16 R84, R96.reuse, R136, R84 ;  /* 0x000000886054723c */ /* 0x042fec0000041854 */
[C---:B------:R-:W-:Y:S06]  /*8ab0*/  HMMA.16816.F32.BF16 R88, R96.reuse, R138, R88 ;  /* 0x0000008a6058723c */ /* 0x040fec0000041858 */
[C---:B--2---:R-:W-:Y:S06]  /*8ac0*/  HMMA.16816.F32.BF16 R92, R96.reuse, R16, R92 ;  /* 0x00000010605c723c */ /* 0x044fec000004185c */
[----:B------:R-:W-:-:S15]  /*8ad0*/  HMMA.16816.F32.BF16 R96, R96, R18, R4 ;  /* 0x000000126060723c */ /* 0x000fde0000041804 */
[----:B------:R-:W-:-:S09]  /*8ae0*/  NOP ;  /* 0x0000000000007918 */ /* 0x000fd20000000000 */
.L_x_1163:
[----:B------:R-:W-:-:S06]  /*8af0*/  UISETP.GT.AND UP0, UPT, UR16, UR12, UPT ;  /* 0x0000000c1000728c */ /* 0x000fcc000bf04270 */
[----:B------:R-:W-:-:S13]  /*8b00*/  PLOP3.LUT P0, PT, PT, PT, UP0, 0x80, 0x0 ;  /* 0x000000000000781c */ /* 0x000fda0003f0f008 */
[----:B------:R-:W-:Y:S05]  /*8b10*/  @!P0 BRA `(.L_x_1165) ;  /* 0x0000003400108947 */ /* 0x000fea0003800000 */
[----:B------:R-:W-:Y:S01]  /*8b20*/  MOV R2, R3 ;  /* 0x0000000300027202 */ /* 0x000fe20000000f00 */
[----:B------:R-:W-:Y:S01]  /*8b30*/  USHF.L.U64.HI UR17, UR10, 0x5, UR11 ;  /* 0x000000050a117899 */ /* 0x000fe2000801020b */
[----:B------:R-:W-:Y:S01]  /*8b40*/  MOV R0, R132 ;  /* 0x0000008400007202 */ /* 0x000fe20000000f00 */
[----:B------:R-:W-:Y:S01]  /*8b50*/  USHF.L.U32 UR18, UR10, 0x5, URZ ;  /* 0x000000050a127899 */ /* 0x000fe2000800063f */
[----:B------:R-:W-:Y:S01]  /*8b60*/  MOV R206, R218 ;  /* 0x000000da00ce7202 */ /* 0x000fe20000000f00 */
[----:B------:R-:W-:Y:S02]  /*8b70*/  USHF.L.U64.HI UR22, UR8, 0x5, UR9 ;  /* 0x0000000508167899 */ /* 0x000fe40008010209 */
        /* <DEDUP_REMOVED lines=9> */
.L_x_1168:
        /* <DEDUP_REMOVED lines=36> */
.L_x_1166:
        /* <DEDUP_REMOVED lines=20> */
[----:B------:R-:W-:Y:S03]  /*8f90*/  IADD3 R222, P0, R224, UR19, RZ ;  /* 0x00000013e0de7c10 */ /* 0x000fe6000ff1e0ff */
[----:B------:R-:W-:Y:S01]  /*8fa0*/  LDGSTS.E.BYPASS.LTC128B.128 [R203+0xe000], desc[UR20][R218.64+0x80] ;  /* 0x0e000080dacb7fae */ /* 0x000fe2000b901d54 */
[----:B------:R-:W-:Y:S01]  /*8fb0*/  VIADD R216, R3, 0x8 ;  /* 0x0000000803d87836 */ /* 0x000fe20000000000 */
[----:B------:R-:W-:Y:S04]  /*8fc0*/  IADD3.X R223, R225, UR22, RZ, P0, !PT ;  /* 0x00000016e1df7c10 */ /* 0x000fe800087fe4ff */
[----:B------:R1:W-:Y:S01]  /*8fd0*/  LDGSTS.E.BYPASS.LTC128B.128 [R203+0x10000], desc[UR20][R218.64+0x100] ;  /* 0x10000100dacb7fae */ /* 0x0003e2000b901d54 */
[----:B------:R-:W-:Y:S02]  /*8fe0*/  IADD3 R220, P0, R222, UR19, RZ ;  /* 0x00000013dedc7c10 */ /* 0x000fe4000ff1e0ff */
[C---:B------:R-:W-:Y:S03]  /*8ff0*/  ISETP.GE.AND P1, PT, R216.reuse, R211, PT ;  /* 0x000000d3d800720c */ /* 0x040fe60003f26270 */
[----:B------:R-:W-:Y:S01]  /*9000*/  LDGSTS.E.BYPASS.LTC128B.128 [R203+0xc800], desc[UR20][R224.64] ;  /* 0x0c800000e0cb7fae */ /* 0x000fe2000b901d54 */
[----:B------:R-:W-:Y:S02]  /*9010*/  IADD3.X R221, R223, UR22, RZ, P0, !PT ;  /* 0x00000016dfdd7c10 */ /* 0x000fe400087fe4ff */
[CC--:B------:R-:W-:Y:S03]  /*9020*/  ISETP.GE.AND P5, PT, R216.reuse, R209.reuse, PT ;  /* 0x000000d1d800720c */ /* 0x0c0fe60003fa6270 */
[----:B------:R-:W-:Y:S01]  /*9030*/  LDGSTS.E.BYPASS.LTC128B.128 [R203+0xe800], desc[UR20][R224.64+0x80] ;  /* 0x0e800080e0cb7fae */ /* 0x000fe2000b901d54 */
[C---:B------:R-:W-:Y:S02]  /*9040*/  ISETP.GE.AND P3, PT, R3.reuse, R209, PT ;  /* 0x000000d10300720c */ /* 0x040fe40003f66270 */
[CC--:B------:R-:W-:Y:S03]  /*9050*/  ISETP.GE.AND P2, PT, R3.reuse, R211.reuse, PT ;  /* 0x000000d30300720c */ /* 0x0c0fe60003f46270 */
[----:B------:R-:W-:Y:S01]  /*9060*/  LDGSTS.E.BYPASS.LTC128B.128 [R203+0x10800], desc[UR20][R224.64+0x100] ;  /* 0x10800100e0cb7fae */ /* 0x000fe2000b901d54 */
[C---:B------:R-:W-:Y:S02]  /*9070*/  ISETP.GE.OR P1, PT, R216.reuse, R210, !P1 ;  /* 0x000000d2d800720c */ /* 0x040fe40004f26670 */
[-C--:B------:R-:W-:Y:S03]  /*9080*/  ISETP.GE.OR P5, PT, R216, R208.reuse, !P5 ;  /* 0x000000d0d800720c */ /* 0x080fe60006fa6670 */
[----:B------:R-:W-:Y:S01]  /*9090*/  LDGSTS.E.BYPASS.LTC128B.128 [R203+0xd000], desc[UR20][R222.64] ;  /* 0x0d000000decb7fae */ /* 0x000fe2000b901d54 */
[C---:B------:R-:W-:Y:S01]  /*90a0*/  VIADD R216, R3.reuse, 0x10 ;  /* 0x0000001003d87836 */ /* 0x040fe20000000000 */
[C---:B------:R-:W-:Y:S04]  /*90b0*/  ISETP.GE.OR P3, PT, R3.reuse, R208, !P3 ;  /* 0x000000d00300720c */ /* 0x040fe80005f66670 */
[----:B------:R-:W-:Y:S01]  /*90c0*/  LDGSTS.E.BYPASS.LTC128B.128 [R203+0xf000], desc[UR20][R222.64+0x80] ;  /* 0x0f000080decb7fae */ /* 0x000fe2000b901d54 */
[CC--:B------:R-:W-:Y:S05]  /*90d0*/  ISETP.GE.OR P2, PT, R3.reuse, R210.reuse, !P2 ;  /* 0x000000d20300720c */ /* 0x0c0fea0005746670 */
[----:B------:R-:W-:Y:S01]  /*90e0*/  LDGSTS.E.BYPASS.LTC128B.128 [R203+0x11000], desc[UR20][R222.64+0x100] ;  /* 0x11000100decb7fae */ /* 0x000fe2000b901d54 */
[C---:B-1----:R-:W-:Y:S05]  /*90f0*/  VIADD R218, R3.reuse, 0x1 ;  /* 0x0000000103da7836 */ /* 0x042fea0000000000 */
[----:B------:R-:W-:Y:S06]  /*9100*/  LDGSTS.E.BYPASS.LTC128B.128 [R203+0xd800], desc[UR20][R220.64] ;  /* 0x0d800000dccb7fae */ /* 0x000fec000b901d54 */
[----:B------:R-:W-:Y:S01]  /*9110*/  LDGSTS.E.BYPASS.LTC128B.128 [R203+0xf800], desc[UR20][R220.64+0x80] ;  /* 0x0f800080dccb7fae */ /* 0x000fe2000b901d54 */
[C---:B------:R-:W-:Y:S02]  /*9120*/  ISETP.GE.AND P6, PT, R218.reuse, R211, PT ;  /* 0x000000d3da00720c */ /* 0x040fe40003fc6270 */
[C---:B------:R-:W-:Y:S03]  /*9130*/  ISETP.GE.AND P4, PT, R218.reuse, R209, PT ;  /* 0x000000d1da00720c */ /* 0x040fe60003f86270 */
[----:B------:R1:W-:Y:S01]  /*9140*/  LDGSTS.E.BYPASS.LTC128B.128 [R203+0x11800], desc[UR20][R220.64+0x100] ;  /* 0x11800100dccb7fae */ /* 0x0003e2000b901d54 */
[C---:B------:R-:W-:Y:S02]  /*9150*/  ISETP.GE.OR P6, PT, R218.reuse, R210, !P6 ;  /* 0x000000d2da00720c */ /* 0x040fe400077c6670 */
[----:B------:R-:W-:Y:S03]  /*9160*/  ISETP.GE.OR P4, PT, R218, R208, !P4 ;  /* 0x000000d0da00720c */ /* 0x000fe60006786670 */
[----:B------:R-:W-:Y:S01]  /*9170*/  LDSM.16.M88.4 R132, [R202] ;  /* 0x00000000ca84783b */ /* 0x000fe20000000200 */
[C---:B------:R-:W-:Y:S05]  /*9180*/  VIADD R218, R3.reuse, 0x9 ;  /* 0x0000000903da7836 */ /* 0x040fea0000000000 */
[----:B------:R-:W2:Y:S01]  /*9190*/  LDSM.16.M88.4 R136, [R201+0x6000] ;  /* 0x00600000c988783b */ /* 0x000ea20000000200 */
[CC--:B------:R-:W-:Y:S04]  /*91a0*/  ISETP.GE.AND P0, PT, R218.reuse, R211.reuse, PT ;  /* 0x000000d3da00720c */ /* 0x0c0fe80003f06270 */
[-C--:B------:R-:W-:Y:S01]  /*91b0*/  ISETP.GE.OR P0, PT, R218, R210.reuse, !P0 ;  /* 0x000000d2da00720c */ /* 0x080fe20004706670 */
        /* <DEDUP_REMOVED lines=338> */
.L_x_1167:
[----:B-1----:R-:W-:Y:S01]  /*a6e0*/  FMNMX.FTZ R5, R226, R247, !PT ;  /* 0x000000f7e2057209 */ /* 0x002fe20007810000 */
[----:B------:R-:W1:Y:S01]  /*a6f0*/  SHFL.BFLY PT, R4, R239, 0x2, 0x1f ;  /* 0x0c401f00ef047f89 */ /* 0x000e6200000e0000 */
        /* <DEDUP_REMOVED lines=390> */
.L_x_1165:
        /* <DEDUP_REMOVED lines=11> */
[----:B---3--:R-:W-:-:S06]  /*c010*/  FADD.FTZ R2, R2, R215 ;  /* 0x000000d702027221 */ /* 0x008fcc0000010000 */
[----:B------:R-:W-:Y:S01]  /*c020*/  @UP0 ULDC.64 UR6, c[0x0][0x298] ;  /* 0x0000a60000060ab9 */ /* 0x000fe20000000a00 */
[----:B------:R-:W2:Y:S01]  /*c030*/  SHFL.BFLY PT, R10, R7, 0x1, 0x1f ;  /* 0x0c201f00070a7f89 */ /* 0x000ea200000e0000 */
[----:B------:R-:W-:-:S03]  /*c040*/  @UP0 UIMAD.WIDE.U32 UR10, UR13, UR6, URZ ;  /* 0x000000060d0a02a5 */ /* 0x000fc6000f8e003f */
[----:B------:R-:W3:Y:S01]  /*c050*/  SHFL.BFLY PT, R9, R2, 0x1, 0x1f ;  /* 0x0c201f0002097f89 */ /* 0x000ee200000e0000 */
[----:B--2---:R-:W-:Y:S01]  /*c060*/  FADD.FTZ R10, R7, R10 ;  /* 0x0000000a070a7221 */ /* 0x004fe20000010000 */
[----:B----4-:R-:W-:Y:S02]  /*c070*/  SHF.R.S32.HI R7, RZ, 0x1f, R6 ;  /* 0x0000001fff077819 */ /* 0x010fe40000011406 */
[----:B-1----:R-:W-:Y:S01]  /*c080*/  SHF.R.S32.HI R5, RZ, 0x1f, R0 ;  /* 0x0000001fff057819 */ /* 0x002fe20000011400 */
[----:B---3--:R-:W-:Y:S01]  /*c090*/  FADD.FTZ R9, R2, R9 ;  /* 0x0000000902097221 */ /* 0x008fe20000010000 */
[----:B------:R-:W-:Y:S02]  /*c0a0*/  LEA.HI R4, R7, R6, RZ, 0x3 ;  /* 0x0000000607047211 */ /* 0x000fe400078f18ff */
[CC--:B------:R-:W-:Y:S02]  /*c0b0*/  LEA.HI R12, R5.reuse, R0.reuse, RZ, 0x2 ;  /* 0x00000000050c7211 */ /* 0x0c0fe400078f10ff */
[----:B------:R-:W-:-:S02]  /*c0c0*/  LEA.HI R8, R5, R0, RZ, 0x5 ;  /* 0x0000000005087211 */ /* 0x000fc400078f28ff */
[----:B------:R-:W-:Y:S02]  /*c0d0*/  LEA.HI R5, R7, R6, RZ, 0x5 ;  /* 0x0000000607057211 */ /* 0x000fe400078f28ff */
[----:B------:R-:W-:Y:S02]  /*c0e0*/  LOP3.LUT R11, R12, 0x3ffffffc, RZ, 0xc0, !PT ;  /* 0x3ffffffc0c0b7812 */ /* 0x000fe400078ec0ff */
[----:B------:R-:W-:Y:S02]  /*c0f0*/  LOP3.LUT R7, R8, 0xffffffe0, RZ, 0xc0, !PT ;  /* 0xffffffe008077812 */ /* 0x000fe400078ec0ff */
[----:B------:R-:W-:Y:S02]  /*c100*/  LOP3.LUT R5, R5, 0xffffffe0, RZ, 0xc0, !PT ;  /* 0xffffffe005057812 */ /* 0x000fe400078ec0ff */
[----:B------:R-:W-:Y:S02]  /*c110*/  LOP3.LUT R2, R4, 0xfffffff8, RZ, 0xc0, !PT ;  /* 0xfffffff804027812 */ /* 0x000fe400078ec0ff */
[----:B------:R-:W-:-:S02]  /*c120*/  IADD3 R11, -R11, R0, RZ ;  /* 0x000000000b0b7210 */ /* 0x000fc40007ffe1ff */
[----:B------:R-:W-:Y:S02]  /*c130*/  IADD3 R0, R0, -R7, RZ ;  /* 0x8000000700007210 */ /* 0x000fe40007ffe0ff */
[----:B------:R-:W-:Y:S02]  /*c140*/  IADD3 R5, R6, -R5, RZ ;  /* 0x8000000506057210 */ /* 0x000fe40007ffe0ff */
[----:B------:R-:W-:Y:S02]  /*c150*/  IADD3 R2, -R2, R6, RZ ;  /* 0x0000000602027210 */ /* 0x000fe40007ffe1ff */
[--C-:B------:R-:W-:Y:S02]  /*c160*/  SHF.R.S32.HI R6, RZ, 0x2, R12.reuse ;  /* 0x00000002ff067819 */ /* 0x100fe4000001140c */
[----:B------:R-:W-:Y:S02]  /*c170*/  SHF.R.S32.HI R7, RZ, 0x1f, R12 ;  /* 0x0000001fff077819 */ /* 0x000fe4000001140c */
[----:B------:R-:W-:-:S02]  /*c180*/  FSETP.NE.FTZ.AND P3, PT, R10, RZ, PT ;  /* 0x000000ff0a00720b */ /* 0x000fc40003f75000 */
[----:B------:R-:W-:Y:S02]  /*c190*/  FSETP.NE.FTZ.AND P0, PT, R9, RZ, PT ;  /* 0x000000ff0900720b */ /* 0x000fe40003f15000 */
[----:B------:R-:W-:Y:S02]  /*c1a0*/  LEA.HI R7, R7, R6, RZ, 0x3 ;  /* 0x0000000607077211 */ /* 0x000fe400078f18ff */
[----:B------:R-:W-:Y:S02]  /*c1b0*/  SHF.R.S32.HI R8, RZ, 0x5, R8 ;  /* 0x00000005ff087819 */ /* 0x000fe40000011408 */
[----:B------:R-:W-:Y:S02]  /*c1c0*/  LOP3.LUT R7, R7, 0xfffffff8, RZ, 0xc0, !PT ;  /* 0xfffffff807077812 */ /* 0x000fe400078ec0ff */
[----:B------:R-:W-:Y:S02]  /*c1d0*/  LEA R11, R8, R11, 0x9 ;  /* 0x0000000b080b7211 */ /* 0x000fe400078e48ff */
[----:B------:R-:W-:Y:S01]  /*c1e0*/  IADD3 R7, R6, -R7, RZ ;  /* 0x8000000706077210 */ /* 0x000fe20007ffe0ff */
[----:B------:R-:W1:Y:S03]  /*c1f0*/  @P3 MUFU.RCP R13, R10 ;  /* 0x0000000a000d3308 */ /* 0x000e660000001000 */
[----:B------:R-:W-:-:S02]  /*c200*/  SHF.L.U32 R6, R7, 0x6, RZ ;  /* 0x0000000607067819 */ /* 0x000fc400000006ff */
[C---:B------:R-:W-:Y:S02]  /*c210*/  LOP3.LUT R12, R7.reuse, 0x1, RZ, 0xc0, !PT ;  /* 0x00000001070c7812 */ /* 0x040fe400078ec0ff */
[----:B------:R-:W-:Y:S01]  /*c220*/  LOP3.LUT R6, R6, 0x1c0, RZ, 0xc0, !PT ;  /* 0x000001c006067812 */ /* 0x000fe200078ec0ff */
[----:B------:R-:W2:Y:S01]  /*c230*/  @P0 MUFU.RCP R14, R9 ;  /* 0x00000009000e0308 */ /* 0x000ea20000001000 */
[----:B------:R-:W-:Y:S02]  /*c240*/  ISETP.NE.U32.AND P4, PT, R12, 0x1, PT ;  /* 0x000000010c00780c */ /* 0x000fe40003f85070 */
[----:B------:R-:W-:Y:S02]  /*c250*/  LEA.HI R6, R6, R6, RZ, 0x1d ;  /* 0x0000000606067211 */ /* 0x000fe400078fe8ff */
[----:B------:R-:W-:Y:S02]  /*c260*/  R2P PR, R7, 0x6 ;  /* 0x0000000607007804 */ /* 0x000fe40000000000 */
[----:B------:R-:W-:Y:S01]  /*c270*/  LEA R6, R11, R6, 0x1 ;  /* 0x000000060b067211 */ /* 0x000fe200078e08ff */
[C---:B-1----:R-:W-:Y:S01]  /*c280*/  FMUL.FTZ R128, R13.reuse, R128 ;  /* 0x000000800d807220 */ /* 0x042fe20000410000 */
[----:B------:R-:W-:-:S02]  /*c290*/  FMUL.FTZ R129, R13, R129 ;  /* 0x000000810d817220 */ /* 0x000fc40000410000 */
        /* <DEDUP_REMOVED lines=167> */
.L_x_1169:
        /* <DEDUP_REMOVED lines=23> */
.L_x_1170:
        /* <DEDUP_REMOVED lines=111> */
.L_x_1172:
[----:B------:R-:W-:Y:S05]  /*d570*/  BSYNC B0 ;  /* 0x0000000000007941 */ /* 0x000fea0003800000 */
.L_x_1171:
        /* <DEDUP_REMOVED lines=32> */
.L_x_1174:
[----:B------:R-:W-:Y:S05]  /*d780*/  BSYNC B0 ;  /* 0x0000000000007941 */ /* 0x000fea0003800000 */
.L_x_1173:
        /* <DEDUP_REMOVED lines=20> */
.L_x_1176:
[----:B------:R-:W-:Y:S05]  /*d8d0*/  BSYNC B0 ;  /* 0x0000000000007941 */ /* 0x000fea0003800000 */
.L_x_1175:
        /* <DEDUP_REMOVED lines=20> */
.L_x_1178:
[----:B------:R-:W-:Y:S05]  /*da20*/  BSYNC B0 ;  /* 0x0000000000007941 */ /* 0x000fea0003800000 */
.L_x_1177:
        /* <DEDUP_REMOVED lines=17> */
.L_x_1179:
        /* <DEDUP_REMOVED lines=12> */
.L_x_1530:


//--------------------- .text._ZN5flash16flash_fwd_kernelI23Flash_fwd_kernel_traitsILi192ELi64ELi64ELi4ELb0ELb0EN7cutlass10bfloat16_tE19Flash_kernel_traitsILi192ELi64ELi64ELi4ES3_EELb1ELb0ELb1ELb1ELb0ELb0ELb0ELb0EEEvNS_16Flash_fwd_paramsE --------------------------
	.section	.text._ZN5flash16flash_fwd_kernelI23Flash_fwd_kernel_traitsILi192ELi64ELi64ELi4ELb0ELb0EN7cutlass10bfloat16_tE19Flash_kernel_traitsILi192ELi64ELi64ELi4ES3_EELb1ELb0ELb1ELb1ELb0ELb0ELb0ELb0EEEvNS_16Flash_fwd_paramsE,"ax",@progbits
	.align	128
        .global         _ZN5flash16flash_fwd_kernelI23Flash_fwd_kernel_traitsILi192ELi64ELi64ELi4ELb0ELb0EN7cutlass10bfloat16_tE19Flash_kernel_traitsILi192ELi64ELi64ELi4ES3_EELb1ELb0ELb1ELb1ELb0ELb0ELb0ELb0EEEvNS_16Flash_fwd_paramsE
        .type           _ZN5flash16flash_fwd_kernelI23Flash_fwd_kernel_traitsILi192ELi64ELi64ELi4ELb0ELb0EN7cutlass10bfloat16_tE19Flash_kernel_traitsILi192ELi64ELi64ELi4ES3_EELb1ELb0ELb1ELb1ELb0ELb0ELb0ELb0EEEvNS_16Flash_fwd_paramsE,@function
        .size           _ZN5flash16flash_fwd_kernelI23Flash_fwd_kernel_traitsILi192ELi64ELi64ELi4ELb0ELb0EN7cutlass10bfloat16_tE19Flash_kernel_traitsILi192ELi64ELi64ELi4ES3_EELb1ELb0ELb1ELb1ELb0ELb0ELb0ELb0EEEvNS_16Flash_fwd_paramsE,(.L_x_1531 - _ZN5flash16flash_fwd_kernelI23Flash_fwd_kernel_traitsILi192ELi64ELi64ELi4ELb0ELb0EN7cutlass10bfloat16_tE19Flash_kernel_traitsILi192ELi64ELi64ELi4ES3_EELb1ELb0ELb1ELb1ELb0ELb0ELb0ELb0EEEvNS_16Flash_fwd_paramsE)
        .other          _ZN5flash16flash_fwd_kernelI23Flash_fwd_kernel_traitsILi192ELi64ELi64ELi4ELb0ELb0EN7cutlass10bfloat16_tE19Flash_kernel_traitsILi192ELi64ELi64ELi4ES3_EELb1ELb0ELb1ELb1ELb0ELb0ELb0ELb0EEEvNS_16Flash_fwd_paramsE,@"STO_CUDA_ENTRY STV_DEFAULT"
_ZN5flash16flash_fwd_kernelI23Flash_fwd_kernel_traitsILi192ELi64ELi64ELi4ELb0ELb0EN7cutlass10bfloat16_tE19Flash_kernel_traitsILi192ELi64ELi64ELi4ES3_EELb1ELb0ELb1ELb1ELb0ELb0ELb0ELb0EEEvNS_16Flash_fwd_paramsE:
.text._ZN5flash16flash_fwd_kernelI23Flash_fwd_kernel_traitsILi192ELi64ELi64ELi4ELb0ELb0EN7cutlass10bfloat16_tE19Flash_kernel_traitsILi192ELi64ELi64ELi4ES3_EELb1ELb0ELb1ELb1ELb0ELb0ELb0ELb0EEEvNS_16Flash_fwd_paramsE:
        /* <DEDUP_REMOVED lines=17> */
[----:B------:R-:W-:-:S04]  /*0110*/  UISETP.NE.U32.AND UP2, UPT, UR6, URZ, UPT ;  /* 0x0000003f0600728c */ /* 0x000fc8000bf45070 */
[----:B------:R-:W-:-:S03]  /*0120*/  UISETP.NE.AND.EX UP2, UPT, UR7, URZ, UPT, UP2 ;  /* 0x0000003f0700728c */ /* 0x000fc6000bf45320 */
[----:B------:R-:W5:Y:S01]  /*0130*/  @P2 LDC R0, c[0x0][0x3b0] ;  /* 0x0000ec00ff002b82 */ /* 0x000f620000000800 */
[----:B------:R-:W-:Y:S02]  /*0140*/  ULDC.64 UR6, c[0x0][0x2f8] ;  /* 0x0000be0000067ab9 */ /* 0x000fe40000000a00 */
[----:B------:R-:W-:Y:S01]  /*0150*/  UISETP.EQ.U32.AND UP0, UPT, UR6, URZ, UPT ;  /* 0x0000003f0600728c */ /* 0x000fe2000bf02070 */
[----:B------:R-:W-:Y:S01]  /*0160*/  PLOP3.LUT P0, PT, PT, PT, UP2, 0x80, 0x0 ;  /* 0x000000000000781c */ /* 0x000fe20003f0f028 */
[----:B----4-:R-:W-:-:S06]  /*0170*/  UIMAD.WIDE UR8, UR23, 0x4, UR8 ;  /* 0x00000004170878a5 */ /* 0x010fcc000f8e0208 */
[----:B------:R-:W-:Y:S01]  /*0180*/  IMAD.U32 R16, RZ, RZ, UR8 ;  /* 0x00000008ff107e24 */ /* 0x000fe2000f8e00ff */
[----:B-1----:R-:W-:Y:S01]  /*0190*/  ULOP3.LUT UR4, UR24, UR15, UR23, 0xfe, !UPT ;  /* 0x0000000f18047292 */ /* 0x002fe2000f8efe17 */
[----:B------:R-:W-:-:S05]  /*01a0*/  IMAD.U32 R17, RZ, RZ, UR9 ;  /* 0x00000009ff117e24 */ /* 0x000fca000f8e00ff */
[----:B--2---:R-:W-:Y:S01]  /*01b0*/  LOP3.LUT P3, RZ, R6, UR4, RZ, 0xfc, !PT ;  /* 0x0000000406ff7c12 */ /* 0x004fe2000f86fcff */
[----:B------:R-:W-:Y:S02]  /*01c0*/  ULDC.64 UR4, c[0x0][0x300] ;  /* 0x0000c00000047ab9 */ /* 0x000fe40000000a00 */
[----:B------:R-:W-:-:S03]  /*01d0*/  UISETP.NE.U32.AND UP1, UPT, UR4, URZ, UPT ;  /* 0x0000003f0400728c */ /* 0x000fc6000bf25070 */
[----:B------:R-:W-:Y:S01]  /*01e0*/  ULDC.U8 UR4, c[0x0][0x3c2] ;  /* 0x0000f08000047ab9 */ /* 0x000fe20000000000 */
[----:B------:R-:W-:Y:S02]  /*01f0*/  UISETP.NE.AND.EX UP1, UPT, UR5, URZ, UPT, UP1 ;  /* 0x0000003f0500728c */ /* 0x000fe4000bf25310 */
[----:B------:R-:W-:-:S03]  /*0200*/  UISETP.NE.AND UP3, UPT, UR4, URZ, UPT ;  /* 0x0000003f0400728c */ /* 0x000fc6000bf65270 */
[----:B------:R-:W-:Y:S01]  /*0210*/  ULDC.64 UR4, c[0x0][0x2f8] ;  /* 0x0000be0000047ab9 */ /* 0x000fe20000000a00 */
[----:B------:R-:W1:Y:S01]  /*0220*/  @!P3 LDC.64 R10, c[0x0][0x3b8] ;  /* 0x0000ee00ff0abb82 */ /* 0x000e620000000a00 */
[----:B------:R-:W-:-:S04]  /*0230*/  UISETP.EQ.OR.EX UP0, UPT, UR7, URZ, !UP3, UP0 ;  /* 0x0000003f0700728c */ /* 0x000fc8000df02700 */
[----:B------:R-:W-:Y:S02]  /*0240*/  @UP1 ULDC.64 UR8, c[0x0][0x300] ;  /* 0x0000c00000081ab9 */ /* 0x000fe40000000a00 */
[----:B------:R-:W-:Y:S02]  /*0250*/  @UP1 UIMAD.WIDE UR8, UR23, 0x4, UR8 ;  /* 0x00000004170818a5 */ /* 0x000fe4000f8e0208 */
[----:B------:R-:W-:-:S04]  /*0260*/  UIMAD.WIDE UR4, UR23, 0x4, UR4 ;  /* 0x00000004170478a5 */ /* 0x000fc8000f8e0204 */
[----:B------:R-:W-:Y:S01]  /*0270*/  IMAD.U32 R14, RZ, RZ, UR8 ;  /* 0x00000008ff0e7e24 */ /* 0x000fe2000f8e00ff */
[----:B------:R-:W-:Y:S01]  /*0280*/  UMOV UR14, 0xffffffff ;  /* 0xffffffff000e7882 */ /* 0x000fe20000000000 */
[----:B------:R-:W-:Y:S01]  /*0290*/  IMAD.U32 R15, RZ, RZ, UR9 ;  /* 0x00000009ff0f7e24 */ /* 0x000fe2000f8e00ff */
[----:B------:R-:W-:Y:S01]  /*02a0*/  ULDC UR8, c[0x0][0x270] ;  /* 0x00009c0000087ab9 */ /* 0x000fe20000000800 */
[----:B---3--:R-:W-:Y:S02]  /*02b0*/  @P2 R2UR UR30, R8 ;  /* 0x00000000081e22ca */ /* 0x008fe400000e0000 */
        /* <DEDUP_REMOVED lines=9> */
[----:B------:R-:W-:-:S03]  /*0350*/  IMAD.U32 R2, RZ, RZ, UR4 ;  /* 0x00000004ff027e24 */ /* 0x000fc6000f8e00ff */
[----:B------:R-:W3:Y:S01]  /*0360*/  @P0 LDG.E R9, desc[UR26][R16.64] ;  /* 0x0000001a10090981 */ /* 0x000ee2000c1e1900 */
[----:B------:R-:W-:-:S03]  /*0370*/  IMAD.U32 R3, RZ, RZ, UR5 ;  /* 0x00000005ff037e24 */ /* 0x000fc6000f8e00ff */
[----:B------:R-:W4:Y:S04]  /*0380*/  @P0 LDG.E R8, desc[UR26][R16.64+0x4] ;  /* 0x0000041a10080981 */ /* 0x000f28000c1e1900 */
[----:B------:R-:W5:Y:S04]  /*0390*/  @P1 LDG.E R7, desc[UR26][R14.64] ;  /* 0x0000001a0e071981 */ /* 0x000f68000c1e1900 */
[----:B------:R-:W2:Y:S01]  /*03a0*/  @!P2 LDG.E R0, desc[UR26][R2.64] ;  /* 0x0000001a0200a981 */ /* 0x000ea2000c1e1900 */
[----:B------:R-:W-:Y:S01]  /*03b0*/  UMOV UR4, URZ ;  /* 0x0000003f00047c82 */ /* 0x000fe20008000000 */
[----:B------:R-:W-:Y:S01]  /*03c0*/  UIMAD UR5, UR23, UR8, UR24 ;  /* 0x00000008170572a4 */ /* 0x000fe2000f8e0218 */
[----:B------:R-:W-:-:S03]  /*03d0*/  UMOV UR10, 0xffffffff ;  /* 0xffffffff000a7882 */ /* 0x000fc60000000000 */
[----:B------:R-:W-:Y:S01]  /*03e0*/  USHF.L.U32 UR5, UR5, 0x5, URZ ;  /* 0x0000000505057899 */ /* 0x000fe2000800063f */
[----:B-1----:R-:W-:-:S04]  /*03f0*/  SHF.R.S32.HI R13, RZ, 0x1f, R6 ;  /* 0x0000001fff0d7819 */ /* 0x002fc80000011406 */
[----:B------:R-:W-:Y:S02]  /*0400*/  LEA.HI R81, R13, R6, RZ, 0x5 ;  /* 0x000000060d517211 */ /* 0x000fe400078f28ff */
[----:B---3--:R-:W-:Y:S02]  /*0410*/  @P0 R2UR UR14, R9 ;  /* 0x00000000090e02ca */ /* 0x008fe400000e0000 */
[----:B----4-:R-:W-:Y:S02]  /*0420*/  @P0 R2UR UR16, R8 ;  /* 0x00000000081002ca */ /* 0x010fe400000e0000 */
[----:B------:R-:W-:Y:S01]  /*0430*/  ISETP.NE.U32.AND P0, PT, RZ, UR6, PT ;  /* 0x00000006ff007c0c */ /* 0x000fe2000bf05070 */
[----:B------:R-:W-:Y:S01]  /*0440*/  USHF.R.S32.HI UR6, URZ, 0x1f, UR5 ;  /* 0x0000001f3f067899 */ /* 0x000fe20008011405 */
[----:B-----5:R-:W-:Y:S02]  /*0450*/  @P1 R2UR UR4, R7 ;  /* 0x00000000070412ca */ /* 0x020fe400000e0000 */
[----:B------:R-:W-:-:S02]  /*0460*/  LOP3.LUT R7, R81, 0xffffffe0, RZ, 0xc0, !PT ;  /* 0xffffffe051077812 */ /* 0x000fc400078ec0ff */
[----:B--2---:R-:W-:Y:S02]  /*0470*/  @!P2 R2UR UR10, R0 ;  /* 0x00000000000aa2ca */ /* 0x004fe400000e0000 */
[----:B------:R-:W-:Y:S01]  /*0480*/  ISETP.NE.AND.EX P2, PT, RZ, UR7, PT, P0 ;  /* 0x00000007ff007c0c */ /* 0x000fe2000bf45300 */
[----:B------:R-:W-:Y:S02]  /*0490*/  IMAD.IADD R80, R6, 0x1, -R7 ;  /* 0x0000000106507824 */ /* 0x000fe400078e0a07 */
[----:B------:R-:W-:-:S03]  /*04a0*/  @UP2 UIADD3 UR16, UR16, -UR14, URZ ;  /* 0x8000000e10102290 */ /* 0x000fc6000fffe03f */
[--C-:B------:R-:W-:Y:S02]  /*04b0*/  IADD3 R218, P1, P0, R4, UR5, R80.reuse ;  /* 0x0000000504da7c10 */ /* 0x100fe4000f83e050 */
[----:B------:R-:W-:Y:S02]  /*04c0*/  SHF.R.S32.HI R4, RZ, 0x1f, R80 ;  /* 0x0000001fff047819 */ /* 0x000fe40000011450 */
[----:B------:R-:W-:Y:S02]  /*04d0*/  @!UP2 ULDC UR16, c[0x0][0x2c4] ;  /* 0x0000b1000010aab9 */ /* 0x000fe40000000800 */
        /* <DEDUP_REMOVED lines=9> */
.L_x_1180:
[----:B------:R-:W-:Y:S01]  /*0570*/  ULDC UR5, c[0x0][0x2c8] ;  /* 0x0000b20000057ab9 */ /* 0x000fe20000000800 */
.L_x_1181:
        /* <DEDUP_REMOVED lines=48> */
[----:B------:R-:W-:Y:S01]  /*0880*/  IMAD.U32 R15, RZ, RZ, UR15 ;  /* 0x0000000fff0f7e24 */ /* 0x000fe2000f8e00ff */
[----:B------:R-:W-:Y:S01]  /*0890*/  UISETP.NE.AND UP2, UPT, UR9, URZ, UPT ;  /* 0x0000003f0900728c */ /* 0x000fe2000bf45270 */
[----:B------:R-:W-:Y:S01]  /*08a0*/  LOP3.LUT R3, R13, 0xfffffff8, RZ, 0xc0, !PT ;  /* 0xfffffff80d037812 */ /* 0x000fe200078ec0ff */
[----:B------:R-:W-:Y:S01]  /*08b0*/  BSSY B0, `(.L_x_1183) ;  /* 0x0000050000007945 */ /* 0x000fe20003800000 */
[----:B------:R-:W-:-:S03]  /*08c0*/  SHF.R.S32.HI R16, RZ, 0x3, R13 ;  /* 0x00000003ff107819 */ /* 0x000fc6000001140d */
[----:B------:R-:W-:Y:S01]  /*08d0*/  @UP1 ULDC.64 UR6, c[0x0][0x298] ;  /* 0x0000a60000061ab9 */ /* 0x000fe20000000a00 */
[----:B------:R-:W-:Y:S01]  /*08e0*/  @!UP1 USHF.R.S32.HI UR12, URZ, 0x1f, UR23 ;  /* 0x0000001f3f0c9899 */ /* 0x000fe20008011417 */
[----:B------:R-:W-:Y:S01]  /*08f0*/  IMAD.IADD R6, R6, 0x1, -R3 ;  /* 0x0000000106067824 */ /* 0x000fe200078e0a03 */
[----:B------:R-:W-:Y:S01]  /*0900*/  @UP1 UIMAD.WIDE.U32 UR10, UR14, UR6, URZ ;  /* 0x000000060e0a12a5 */ /* 0x000fe2000f8e003f */
[--C-:B------:R-:W-:Y:S01]  /*0910*/  SHF.R.S32.HI R17, RZ, 0x1f, R16.reuse ;  /* 0x0000001fff117819 */ /* 0x100fe20000011410 */
[----:B------:R-:W-:Y:S01]  /*0920*/  @!UP1 ULDC.64 UR4, c[0x0][0x290] ;  /* 0x0000a40000049ab9 */ /* 0x000fe20000000a00 */
[----:B------:R-:W-:Y:S01]  /*0930*/  IMAD.SHL.U32 R8, R6, 0x8, RZ ;  /* 0x0000000806087824 */ /* 0x000fe200078e00ff */
[----:B------:R-:W-:Y:S01]  /*0940*/  @!UP1 UIMAD UR6, UR12, UR4, URZ ;  /* 0x000000040c0692a4 */ /* 0x000fe2000f8e023f */
[C---:B------:R-:W-:Y:S01]  /*0950*/  VIADD R5, R16.reuse, 0x10 ;  /* 0x0000001010057836 */ /* 0x040fe20000000000 */
[----:B------:R-:W-:Y:S01]  /*0960*/  @UP1 UIMAD UR7, UR14, UR7, UR11 ;  /* 0x000000070e0712a4 */ /* 0x000fe2000f8e020b */
[----:B------:R-:W-:Y:S01]  /*0970*/  IADD3 R4, R16, 0x20, RZ ;  /* 0x0000002010047810 */ /* 0x000fe20007ffe0ff */
[----:B------:R-:W-:Y:S01]  /*0980*/  @!UP1 UIMAD.WIDE.U32 UR18, UR23, UR4, URZ ;  /* 0x00000004171292a5 */ /* 0x000fe2000f8e003f */
[----:B------:R-:W-:Y:S01]  /*0990*/  ISETP.NE.AND P3, PT, R6, RZ, PT ;  /* 0x000000ff0600720c */ /* 0x000fe20003f65270 */
[----:B------:R-:W-:Y:S01]  /*09a0*/  ULDC.U8 UR11, c[0x0][0x3d8] ;  /* 0x0000f600000b7ab9 */ /* 0x000fe20000000000 */
[----:B------:R-:W-:Y:S01]  /*09b0*/  @!UP1 UIMAD UR6, UR23, UR5, UR6 ;  /* 0x00000005170692a4 */ /* 0x000fe2000f8e0206 */
[----:B------:R-:W-:Y:S01]  /*09c0*/  IMAD.WIDE R14, R15, 0x40, R16 ;  /* 0x000000400f0e7825 */ /* 0x000fe200078e0210 */
[----:B------:R-:W-:Y:S01]  /*09d0*/  UISETP.NE.AND UP3, UPT, UR11, URZ, UPT ;  /* 0x0000003f0b00728c */ /* 0x000fe2000bf65270 */
[----:B------:R-:W-:Y:S01]  /*09e0*/  ISETP.GE.AND P2, PT, R5, UR16, PT ;  /* 0x0000001005007c0c */ /* 0x000fe2000bf46270 */
[----:B------:R-:W-:Y:S01]  /*09f0*/  UISETP.NE.AND UP0, UPT, UR11, URZ, !UP2 ;  /* 0x0000003f0b00728c */ /* 0x000fe2000d705270 */
[----:B------:R-:W-:Y:S01]  /*0a00*/  ISETP.GE.AND P1, PT, R4, UR16, PT ;  /* 0x0000001004007c0c */ /* 0x000fe2000bf26270 */
[----:B------:R-:W-:Y:S01]  /*0a10*/  @UP2 ULDC.64 UR4, c[0x0][0x2c0] ;  /* 0x0000b00000042ab9 */ /* 0x000fe20000000a00 */
[----:B------:R-:W-:Y:S01]  /*0a20*/  USHF.R.S32.HI UR12, URZ, 0x1f, UR24 ;  /* 0x0000001f3f0c7899 */ /* 0x000fe20008011418 */
[C---:B------:R-:W-:Y:S01]  /*0a30*/  VIADD R7, R8.reuse, 0x40 ;  /* 0x0000004008077836 */ /* 0x040fe20000000000 */
[----:B------:R-:W-:Y:S01]  /*0a40*/  @UP2 UIMAD UR13, UR5, UR4, URZ ;  /* 0x00000004050d22a4 */ /* 0x000fe2000f8e023f */
[----:B------:R-:W-:Y:S01]  /*0a50*/  IADD3 R6, R8, 0x80, RZ ;  /* 0x0000008008067810 */ /* 0x000fe20007ffe0ff */
[----:B------:R-:W-:Y:S01]  /*0a60*/  UISETP.EQ.AND UP3, UPT, UR9, URZ, UP3 ;  /* 0x0000003f0900728c */ /* 0x000fe20009f62270 */
[----:B------:R-:W-:-:S02]  /*0a70*/  ULDC.64 UR4, c[0x0][0x2a0] ;  /* 0x0000a80000047ab9 */ /* 0x000fc40000000a00 */
[----:B------:R-:W-:Y:S01]  /*0a80*/  @UP2 UMOV UR9, 0x1 ;  /* 0x0000000100092882 */ /* 0x000fe20000000000 */
[----:B------:R-:W-:Y:S01]  /*0a90*/  UIMAD UR12, UR12, UR4, URZ ;  /* 0x000000040c0c72a4 */ /* 0x000fe2000f8e023f */
[----:B------:R-:W-:Y:S01]  /*0aa0*/  IMAD.U32 R10, RZ, RZ, UR4 ;  /* 0x00000004ff0a7e24 */ /* 0x000fe2000f8e00ff */
[----:B------:R-:W-:Y:S01]  /*0ab0*/  @!UP1 UIADD3 UR7, UR19, UR6, URZ ;  /* 0x0000000613079290 */ /* 0x000fe2000fffe03f */
[----:B------:R-:W-:Y:S01]  /*0ac0*/  @!UP2 ULDC UR4, c[0x0][0x2c4] ;  /* 0x0000b1000004aab9 */ /* 0x000fe20000000800 */
[----:B------:R-:W-:Y:S01]  /*0ad0*/  @UP0 ULDC UR4, c[0x0][0x2e4] ;  /* 0x0000b90000040ab9 */ /* 0x000fe20000000800 */
[----:B------:R-:W-:Y:S02]  /*0ae0*/  UIMAD UR5, UR24, UR5, UR12 ;  /* 0x00000005180572a4 */ /* 0x000fe4000f8e020c */
[----:B------:R-:W-:Y:S01]  /*0af0*/  @!UP2 UIMAD UR9, UR4, UR8, URZ ;  /* 0x000000080409a2a4 */ /* 0x000fe2000f8e023f */
[----:B------:R-:W-:Y:S01]  /*0b00*/  @UP1 UMOV UR12, UR10 ;  /* 0x0000000a000c1c82 */ /* 0x000fe20008000000 */
[----:B------:R-:W-:Y:S01]  /*0b10*/  @UP3 ULDC UR10, c[0x0][0x2c4] ;  /* 0x0000b100000a3ab9 */ /* 0x000fe20000000800 */
[----:B------:R-:W-:Y:S01]  /*0b20*/  @!UP1 UMOV UR12, UR18 ;  /* 0x00000012000c9c82 */ /* 0x000fe20008000000 */
[----:B------:R-:W-:Y:S01]  /*0b30*/  @UP3 UIMAD UR10, UR23, UR10, URZ ;  /* 0x0000000a170a32a4 */ /* 0x000fe2000f8e023f */
[----:B------:R-:W-:Y:S01]  /*0b40*/  IADD3 R2, P0, R8, UR12, RZ ;  /* 0x0000000c08027c10 */ /* 0x000fe2000ff1e0ff */
[----:B------:R-:W-:-:S02]  /*0b50*/  UIMAD UR9, UR23, UR9, URZ ;  /* 0x00000009170972a4 */ /* 0x000fc4000f8e023f */
[----:B------:R-:W-:Y:S01]  /*0b60*/  @UP3 USEL UR10, UR10, UR14, !UP1 ;  /* 0x0000000e0a0a3287 */ /* 0x000fe2000c800000 */
[----:B------:R-:W-:Y:S01]  /*0b70*/  LEA.HI.X.SX32 R3, R8, UR7, 0x1, P0 ;  /* 0x0000000708037c11 */ /* 0x000fe200080f0eff */
[----:B------:R-:W-:Y:S01]  /*0b80*/  @UP2 ULDC UR11, c[0x0][0x2c0] ;  /* 0x0000b000000b2ab9 */ /* 0x000fe20000000800 */
[----:B------:R-:W-:Y:S01]  /*0b90*/  ISETP.GE.AND P0, PT, R16, UR16, PT ;  /* 0x0000001010007c0c */ /* 0x000fe2000bf06270 */
[----:B------:R-:W-:Y:S01]  /*0ba0*/  USEL UR9, UR9, URZ, !UP3 ;  /* 0x0000003f09097287 */ /* 0x000fe2000d800000 */
[----:B------:R-:W-:Y:S01]  /*0bb0*/  @!UP2 UMOV UR11, 0x1 ;  /* 0x00000001000ba882 */ /* 0x000fe20000000000 */
[----:B------:R-:W-:Y:S01]  /*0bc0*/  @!UP2 UMOV UR13, UR4 ;  /* 0x00000004000dac82 */ /* 0x000fe20008000000 */
[----:B------:R-:W-:Y:S01]  /*0bd0*/  UIMAD UR6, UR25, UR11, URZ ;  /* 0x0000000b190672a4 */ /* 0x000fe2000f8e023f */
[----:B------:R-:W-:Y:S01]  /*0be0*/  IMAD.WIDE.U32 R10, R10, UR24, R2 ;  /* 0x000000180a0a7c25 */ /* 0x000fe2000f8e0002 */
[----:B------:R-:W-:Y:S01]  /*0bf0*/  UIMAD UR13, UR24, UR13, UR9 ;  /* 0x0000000d180d72a4 */ /* 0x000fe2000f8e0209 */
[----:B------:R-:W-:Y:S01]  /*0c00*/  @!UP3 UMOV UR20, URZ ;  /* 0x0000003f0014bc82 */ /* 0x000fe20008000000 */
[----:B------:R-:W-:Y:S01]  /*0c10*/  @UP3 UMOV UR20, UR10 ;  /* 0x0000000a00143c82 */ /* 0x000fe20008000000 */
[----:B------:R-:W-:Y:S01]  /*0c20*/  @!UP3 UMOV UR21, URZ ;  /* 0x0000003f0015bc82 */ /* 0x000fe20008000000 */
[----:B------:R-:W-:Y:S01]  /*0c30*/  USHF.R.S32.HI UR4, URZ, 0x1f, UR6 ;  /* 0x0000001f3f047899 */ /* 0x000fe20008011406 */
[----:B------:R-:W-:Y:S01]  /*0c40*/  VIADD R13, R11, UR5 ;  /* 0x000000050b0d7c36 */ /* 0x000fe20008000000 */
[----:B------:R-:W-:Y:S01]  /*0c50*/  @UP3 USHF.R.S32.HI UR21, URZ, 0x1f, UR10 ;  /* 0x0000001f3f153899 */ /* 0x000fe2000801140a */
[----:B------:R-:W-:Y:S01]  /*0c60*/  VIADD R2, R16, 0x30 ;  /* 0x0000003010027836 */ /* 0x000fe20000000000 */
[----:B------:R-:W-:-:S02]  /*0c70*/  USHF.R.S32.HI UR7, URZ, 0x1f, UR13 ;  /* 0x0000001f3f077899 */ /* 0x000fc4000801140d */
        /* <DEDUP_REMOVED lines=19> */
.L_x_1184:
[----:B------:R-:W-:Y:S05]  /*0db0*/  BSYNC B0 ;  /* 0x0000000000007941 */ /* 0x000fea0003800000 */
.L_x_1183:
        /* <DEDUP_REMOVED lines=22> */
.L_x_1186:
[----:B------:R-:W-:Y:S05]  /*0f20*/  BSYNC B0 ;  /* 0x0000000000007941 */ /* 0x000fea0003800000 */
.L_x_1185:
        /* <DEDUP_REMOVED lines=22> */
.L_x_1188:
[----:B------:R-:W-:Y:S05]  /*1090*/  BSYNC B0 ;  /* 0x0000000000007941 */ /* 0x000fea0003800000 */
.L_x_1187:
        /* <DEDUP_REMOVED lines=23> */
.L_x_1190:
[----:B------:R-:W-:Y:S05]  /*1210*/  BSYNC B0 ;  /* 0x0000000000007941 */ /* 0x000fea0003800000 */
.L_x_1189:
        /* <DEDUP_REMOVED lines=10> */
.L_x_1192:
[----:B------:R-:W-:Y:S05]  /*12c0*/  BSYNC B0 ;  /* 0x0000000000007941 */ /* 0x000fea0003800000 */
.L_x_1191:
        /* <DEDUP_REMOVED lines=10> */
.L_x_1194:
[----:B------:R-:W-:Y:S05]  /*1370*/  BSYNC B0 ;  /* 0x0000000000007941 */ /* 0x000fea0003800000 */
.L_x_1193:
        /* <DEDUP_REMOVED lines=10> */
.L_x_1196:
[----:B------:R-:W-:Y:S05]  /*1420*/  BSYNC B0 ;  /* 0x0000000000007941 */ /* 0x000fea0003800000 */
.L_x_1195:
        /* <DEDUP_REMOVED lines=10> */
.L_x_1182:
        /* <DEDUP_REMOVED lines=27> */
[----:B-1----:R-:W-:-:S06]  /*1680*/  VIADD R9, R9, 0xffffffe ;  /* 0x0ffffffe09097836 */ /* 0x002fcc0000000000 */
[----:B------:R-:W1:Y:S02]  /*1690*/  F2I.FTZ.U32.TRUNC.NTZ R9, R9 ;  /* 0x0000000900097305 */ /* 0x000e64000021f000 */
[----:B-1----:R-:W-:-:S04]  /*16a0*/  IMAD.MOV R5, RZ, RZ, -R9 ;  /* 0x000000ffff057224 */ /* 0x002fc800078e0a09 */
[----:B------:R-:W-:-:S04]  /*16b0*/  IMAD R5, R5, R3, RZ ;  /* 0x0000000305057224 */ /* 0x000fc800078e02ff */
[----:B------:R-:W-:-:S04]  /*16c0*/  IMAD.HI.U32 R8, R9, R5, R8 ;  /* 0x0000000509087227 */ /* 0x000fc800078e0008 */
        /* <DEDUP_REMOVED lines=12> */
[----:B------:R-:W-:-:S02]  /*1790*/  ISETP.GE.AND P1, PT, R5, RZ, PT ;  /* 0x000000ff0500720c */ /* 0x000fc40003f26270 */
[----:B------:R-:W-:-:S04]  /*17a0*/  LOP3.LUT R5, R2, 0xfffffff8, RZ, 0xc0, !PT ;  /* 0xfffffff802057812 */ /* 0x000fc800078ec0ff */
[----:B------:R-:W-:-:S05]  /*17b0*/  IADD3 R5, -R5, R6, RZ ;  /* 0x0000000605057210 */ /* 0x000fca0007ffe1ff */
[----:B------:R-:W-:Y:S02]  /*17c0*/  @!P2 IMAD.IADD R8, R8, 0x1, -R3 ;  /* 0x000000010808a824 */ /* 0x000fe400078e0a03 */
[----:B------:R-:W-:-:S03]  /*17d0*/  IMAD.SHL.U32 R220, R5, 0x8, RZ ;  /* 0x0000000805dc7824 */ /* 0x000fc600078e00ff */
[----:B------:R-:W-:Y:S02]  /*17e0*/  ISETP.GE.U32.AND P4, PT, R8, R3, PT ;  /* 0x000000030800720c */ /* 0x000fe40003f86070 */
[----:B------:R-:W-:Y:S01]  /*17f0*/  LEA.HI R8, R13, R6, RZ, 0x6 ;  /* 0x000000060d087211 */ /* 0x000fe200078f30ff */
        /* <DEDUP_REMOVED lines=13> */
.L_x_1197:
        /* <DEDUP_REMOVED lines=24> */
.L_x_1198:
[----:B------:R-:W-:Y:S01]  /*1a50*/  IMAD R7, R15, UR10, RZ ;  /* 0x0000000a0f077c24 */ /* 0x000fe2000f8e02ff */
[----:B------:R-:W1:Y:S01]  /*1a60*/  S2UR UR4, SR_CgaCtaId ;  /* 0x00000000000479c3 */ /* 0x000e620000008800 */
[----:B------:R-:W-:Y:S01]  /*1a70*/  IMAD.WIDE.U32 R10, R14, UR10, R220 ;  /* 0x0000000a0e0a7c25 */ /* 0x000fe2000f8e00dc */
[----:B------:R-:W-:Y:S01]  /*1a80*/  LOP3.LUT R205, R205, 0xfffffe00, R8, 0xf8, !PT ;  /* 0xfffffe00cdcd7812 */ /* 0x000fe200078ef808 */
[----:B------:R-:W-:Y:S01]  /*1a90*/  UMOV UR29, 0x400 ;  /* 0x00000400001d7882 */ /* 0x000fe20000000000 */
[----:B------:R-:W-:Y:S01]  /*1aa0*/  UIADD3 UR19, UR20, -0x1, URZ ;  /* 0xffffffff14137890 */ /* 0x000fe2000fffe03f */
[----:B------:R-:W-:Y:S01]  /*1ab0*/  @!P2 VIADD R231, R231, 0x1 ;  /* 0x00000001e7e7a836 */ /* 0x000fe20000000000 */
[----:B------:R-:W-:Y:S01]  /*1ac0*/  IADD3 R228, P0, R10, UR34, RZ ;  /* 0x000000220ae47c10 */ /* 0x000fe2000ff1e0ff */
[C---:B------:R-:W-:Y:S01]  /*1ad0*/  IMAD R2, R14.reuse, UR11, R7 ;  /* 0x0000000b0e027c24 */ /* 0x040fe2000f8e0207 */
[C---:B------:R-:W-:Y:S01]  /*1ae0*/  IADD3 R12, R14.reuse, 0x10, RZ ;  /* 0x000000100e0c7810 */ /* 0x040fe20007ffe0ff */
[----:B------:R-:W-:Y:S01]  /*1af0*/  IMAD R3, R15, UR12, RZ ;  /* 0x0000000c0f037c24 */ /* 0x000fe2000f8e02ff */
[----:B------:R-:W-:Y:S01]  /*1b00*/  BSSY B0, `(.L_x_1199) ;  /* 0x000004a000007945 */ /* 0x000fe20003800000 */
[----:B------:R-:W-:Y:S01]  /*1b10*/  IMAD.WIDE.U32 R16, R14, UR12, R220 ;  /* 0x0000000c0e107c25 */ /* 0x000fe2000f8e00dc */
[----:B------:R-:W-:Y:S01]  /*1b20*/  IADD3.X R229, R11, UR6, R2, P0, !PT ;  /* 0x000000060be57c10 */ /* 0x000fe200087fe402 */
[----:B------:R-:W-:Y:S01]  /*1b30*/  ULDC.64 UR6, c[0x0][0x258] ;  /* 0x0000960000067ab9 */ /* 0x000fe20000000a00 */
[----:B------:R-:W-:Y:S01]  /*1b40*/  IADD3 R8, P0, R220, UR18, RZ ;  /* 0x00000012dc087c10 */ /* 0x000fe2000ff1e0ff */
[----:B------:R-:W-:Y:S01]  /*1b50*/  @P4 VIADD R231, R231, 0x1 ;  /* 0x00000001e7e74836 */ /* 0x000fe20000000000 */
[----:B------:R-:W-:Y:S01]  /*1b60*/  IADD3 R206, P2, R16, UR32, RZ ;  /* 0x0000002010ce7c10 */ /* 0x000fe2000ff5e0ff */
[C---:B------:R-:W-:Y:S01]  /*1b70*/  IMAD R3, R14.reuse, UR13, R3 ;  /* 0x0000000d0e037c24 */ /* 0x040fe2000f8e0203 */
[----:B------:R-:W-:Y:S01]  /*1b80*/  IADD3.X R9, R221, UR8, RZ, P0, !PT ;  /* 0x00000008dd097c10 */ /* 0x000fe200087fe4ff */
[----:B------:R-:W-:Y:S01]  /*1b90*/  UIADD3 UR8, -UR25, UR16, URZ ;  /* 0x0000001019087290 */ /* 0x000fe2000fffe13f */
[----:B------:R-:W-:Y:S01]  /*1ba0*/  @!P1 IADD3 R231, -R231, RZ, RZ ;  /* 0x000000ffe7e79210 */ /* 0x000fe20007ffe1ff */
[----:B------:R-:W-:Y:S01]  /*1bb0*/  IMAD.U32 R10, RZ, RZ, UR6 ;  /* 0x00000006ff0a7e24 */ /* 0x000fe2000f8e00ff */
[----:B------:R-:W-:Y:S01]  /*1bc0*/  @!P3 LOP3.LUT R231, RZ, R0, RZ, 0x33, !PT ;  /* 0x00000000ffe7b212 */ /* 0x000fe200078e33ff */
[----:B------:R-:W-:Y:S01]  /*1bd0*/  VIADD R7, R14, 0x20 ;  /* 0x000000200e077836 */ /* 0x000fe20000000000 */
[----:B------:R-:W-:Y:S01]  /*1be0*/  IADD3.X R207, R17, UR9, R3, P2, !PT ;  /* 0x0000000911cf7c10 */ /* 0x000fe200097fe403 */
[----:B------:R-:W-:Y:S01]  /*1bf0*/  UIMAD UR9, UR17, UR6, URZ ;  /* 0x00000006110972a4 */ /* 0x000fe2000f8e023f */
[----:B------:R-:W-:Y:S01]  /*1c00*/  SHF.R.S32.HI R2, RZ, 0x1f, R231 ;  /* 0x0000001fff027819 */ /* 0x000fe200000114e7 */
[----:B------:R-:W-:Y:S01]  /*1c10*/  IMAD.WIDE.U32 R10, R10, UR24, R8 ;  /* 0x000000180a0a7c25 */ /* 0x000fe2000f8e0008 */
[----:B------:R-:W-:Y:S01]  /*1c20*/  ISETP.GE.AND P0, PT, R14, UR8, PT ;  /* 0x000000080e007c0c */ /* 0x000fe2000bf06270 */
[----:B------:R-:W-:Y:S01]  /*1c30*/  UIMAD UR9, UR24, UR7, UR9 ;  /* 0x00000007180972a4 */ /* 0x000fe2000f8e0209 */
[----:B------:R-:W-:Y:S01]  /*1c40*/  ISETP.GE.AND P1, PT, R12, UR8, PT ;  /* 0x000000080c007c0c */ /* 0x000fe2000bf26270 */
[----:B-1----:R-:W-:Y:S01]  /*1c50*/  ULEA UR4, UR4, UR29, 0x18 ;  /* 0x0000001d04047291 */ /* 0x002fe2000f8ec03f */
[----:B------:R-:W-:Y:S01]  /*1c60*/  ISETP.GE.AND P6, PT, R7, UR8, PT ;  /* 0x0000000807007c0c */ /* 0x000fe2000bfc6270 */
[----:B------:R-:W-:Y:S01]  /*1c70*/  ULDC.64 UR6, c[0x0][0x260] ;  /* 0x0000980000067ab9 */ /* 0x000fe20000000a00 */
[----:B------:R-:W-:Y:S01]  /*1c80*/  UIMAD UR18, UR19, -0x40, UR28 ;  /* 0xffffffc0131278a4 */ /* 0x000fe2000f8e021c */
[----:B------:R-:W-:Y:S01]  /*1c90*/  IMAD R0, R2, UR6, RZ ;  /* 0x0000000602007c24 */ /* 0x000fe2000f8e02ff */
[----:B------:R-:W-:Y:S01]  /*1ca0*/  IADD3 R17, R11, UR9, RZ ;  /* 0x000000090b117c10 */ /* 0x000fe2000fffe0ff */
[----:B------:R-:W-:Y:S01]  /*1cb0*/  IMAD.WIDE.U32 R206, R231, UR6, R206 ;  /* 0x00000006e7ce7c25 */ /* 0x000fe2000f8e00ce */
[----:B------:R-:W-:-:S02]  /*1cc0*/  IADD3 R195, R220, 0x80, RZ ;  /* 0x00000080dcc37810 */ /* 0x000fc40007ffe0ff */
[----:B------:R-:W-:Y:S01]  /*1cd0*/  LEA R205, R205, UR4, 0x1 ;  /* 0x00000004cdcd7c11 */ /* 0x000fe2000f8e08ff */
[C---:B------:R-:W-:Y:S01]  /*1ce0*/  IMAD R209, R231.reuse, UR7, R0 ;  /* 0x00000007e7d17c24 */ /* 0x040fe2000f8e0200 */
[----:B------:R-:W-:Y:S01]  /*1cf0*/  ULDC.64 UR6, c[0x0][0x268] ;  /* 0x00009a0000067ab9 */ /* 0x000fe20000000a00 */
[----:B------:R-:W-:Y:S01]  /*1d00*/  IADD3 R0, R14, 0x30, RZ ;  /* 0x000000300e007810 */ /* 0x000fe20007ffe0ff */
[----:B------:R-:W-:Y:S02]  /*1d10*/  IMAD R2, R2, UR6, RZ ;  /* 0x0000000602027c24 */ /* 0x000fe4000f8e02ff */
[----:B------:R-:W-:Y:S01]  /*1d20*/  IMAD.WIDE.U32 R228, R231, UR6, R228 ;  /* 0x00000006e7e47c25 */ /* 0x000fe2000f8e00e4 */
[----:B------:R-:W-:-:S03]  /*1d30*/  ISETP.GE.AND P5, PT, R0, UR8, PT ;  /* 0x0000000800007c0c */ /* 0x000fc6000bfa6270 */
[----:B------:R-:W-:Y:S02]  /*1d40*/  IMAD R231, R231, UR7, R2 ;  /* 0x00000007e7e77c24 */ /* 0x000fe4000f8e0202 */
[----:B------:R-:W-:Y:S01]  /*1d50*/  VIADD R204, R220, 0x40 ;  /* 0x00000040dccc7836 */ /* 0x000fe20000000000 */
[----:B------:R-:W-:Y:S07]  /*1d60*/  @P0 BRA `(.L_x_1200) ;  /* 0x00000000008c0947 */ /* 0x000fee0003800000 */
        /* <DEDUP_REMOVED lines=35> */
.L_x_1200:
[----:B------:R-:W-:Y:S05]  /*1fa0*/  BSYNC B0 ;  /* 0x0000000000007941 */ /* 0x000fea0003800000 */
.L_x_1199:
        /* <DEDUP_REMOVED lines=40> */
.L_x_1202:
[----:B------:R-:W-:Y:S05]  /*2230*/  BSYNC B0 ;  /* 0x0000000000007941 */ /* 0x000fea0003800000 */
.L_x_1201:
        /* <DEDUP_REMOVED lines=40> */
.L_x_1204:
[----:B------:R-:W-:Y:S05]  /*24c0*/  BSYNC B0 ;  /* 0x0000000000007941 */ /* 0x000fea0003800000 */
.L_x_1203:
[----:B------:R-:W-:Y:S01]  /*24d0*/  USHF.L.U32 UR29, UR12, 0x6, URZ ;  /* 0x000000060c1d7899 */ /* 0x000fe2000800063f */
        /* <DEDUP_REMOVED lines=40> */
.L_x_1206:
[----:B------:R-:W-:Y:S05]  /*2760*/  BSYNC B0 ;  /* 0x0000000000007941 */ /* 0x000fea0003800000 */
.L_x_1205:
[----:B------:R-:W-:Y:S01]  /*2770*/  USHF.L.U64.HI UR32, UR12, 0x6, UR13 ;  /* 0x000000060c207899 */ /* 0x000fe2000801020d */
        /* <DEDUP_REMOVED lines=9> */
[----:B------:R-:W-:Y:S01]  /*2810*/  IMAD.WIDE.U32 R16, R3, UR19, R208 ;  /* 0x0000001303107c25 */ /* 0x000fe2000f8e00d0 */
[----:B------:R-:W-:-:S02]  /*2820*/  ISETP.GE.AND P6, PT, R7, UR18, PT ;  /* 0x0000001207007c0c */ /* 0x000fc4000bfc6270 */
[----:B------:R-:W-:Y:S01]  /*2830*/  ISETP.GE.AND P5, PT, R0, UR18, PT ;  /* 0x0000001200007c0c */ /* 0x000fe2000bfa6270 */
[----:B------:R-:W-:Y:S01]  /*2840*/  VIADD R19, R17, UR6 ;  /* 0x0000000611137c36 */ /* 0x000fe20008000000 */
[----:B------:R-:W-:Y:S11]  /*2850*/  @P0 BRA `(.L_x_1208) ;  /* 0x0000000000740947 */ /* 0x000ff60003800000 */
        /* <DEDUP_REMOVED lines=29> */
.L_x_1208:
[----:B------:R-:W-:Y:S05]  /*2a30*/  BSYNC B0 ;  /* 0x0000000000007941 */ /* 0x000fea0003800000 */
.L_x_1207:
        /* <DEDUP_REMOVED lines=35> */
.L_x_1210:
[----:B------:R-:W-:Y:S05]  /*2c70*/  BSYNC B0 ;  /* 0x0000000000007941 */ /* 0x000fea0003800000 */
.L_x_1209:
[----:B------:R-:W-:Y:S04]  /*2c80*/  BSSY B0, `(.L_x_1211) ;  /* 0x0000024000007945 */ /* 0x000fe80003800000 */
[----:B------:R-:W-:Y:S05]  /*2c90*/  @P6 BRA `(.L_x_1212) ;  /* 0x0000000000886947 */ /* 0x000fea0003800000 */
        /* <DEDUP_REMOVED lines=34> */
.L_x_1212:
[----:B------:R-:W-:Y:S05]  /*2ec0*/  BSYNC B0 ;  /* 0x0000000000007941 */ /* 0x000fea0003800000 */
.L_x_1211:
        /* <DEDUP_REMOVED lines=36> */
.L_x_1214:
[----:B------:R-:W-:Y:S05]  /*3110*/  BSYNC B0 ;  /* 0x0000000000007941 */ /* 0x000fea0003800000 */
.L_x_1213:
        /* <DEDUP_REMOVED lines=20> */
[----:B-1234-:R1:W2:Y:S01]  /*3260*/  @P0 LDG.E R8, desc[UR26][R16.64] ;  /* 0x0000001a10080981 */ /* 0x01e2a2000c1e1900 */
[----:B------:R-:W-:Y:S01]  /*3270*/  LOP3.LUT R9, R13, 0xfffffff0, RZ, 0xc0, !PT ;  /* 0xfffffff00d097812 */ /* 0x000fe200078ec0ff */
[----:B------:R-:W-:Y:S01]  /*3280*/  IMAD.SHL.U32 R11, R5, 0x40, RZ ;  /* 0x00000040050b7824 */ /* 0x000fe200078e00ff */
[----:B------:R-:W-:Y:S01]  /*3290*/  SHF.R.S32.HI R10, RZ, 0x4, R13 ;  /* 0x00000004ff0a7819 */ /* 0x000fe2000001140d */
[----:B------:R-:W-:Y:S01]  /*32a0*/  USHF.L.U64.HI UR8, UR10, 0x6, UR11 ;  /* 0x000000060a087899 */ /* 0x000fe2000801020b */
[----:B------:R-:W-:Y:S01]  /*32b0*/  ISETP.GE.AND P1, PT, R14, UR18, PT ;  /* 0x000000120e007c0c */ /* 0x000fe2000bf26270 */
[----:B------:R-:W-:Y:S01]  /*32c0*/  IMAD.IADD R9, R6, 0x1, -R9 ;  /* 0x0000000106097824 */ /* 0x000fe200078e0a09 */
[----:B------:R-:W-:Y:S01]  /*32d0*/  BAR.SYNC.DEFER_BLOCKING 0x0 ;  /* 0x0000000000007b1d */ /* 0x000fe20000010000 */
[----:B------:R-:W-:Y:S01]  /*32e0*/  LEA.HI R193, R13, R10, RZ, 0x1 ;  /* 0x0000000a0dc17211 */ /* 0x000fe200078f08ff */
[----:B------:R-:W-:Y:S01]  /*32f0*/  USHF.L.U32 UR9, UR10, 0x6, URZ ;  /* 0x000000060a097899 */ /* 0x000fe2000800063f */
[----:B------:R-:W-:Y:S01]  /*3300*/  LOP3.LUT R11, R11, 0x1c0, RZ, 0xc0, !PT ;  /* 0x000001c00b0b7812 */ /* 0x000fe200078ec0ff */
[----:B------:R-:W-:Y:S01]  /*3310*/  UIMAD UR7, UR8, UR19, URZ ;  /* 0x00000013080772a4 */ /* 0x000fe2000f8e023f */
[----:B------:R-:W-:Y:S01]  /*3320*/  SHF.R.S32.HI R2, RZ, 0x1f, R9 ;  /* 0x0000001fff027819 */ /* 0x000fe20000011409 */
[----:B------:R-:W-:Y:S01]  /*3330*/  IMAD.IADD R231, R229, 0x1, R231 ;  /* 0x00000001e5e77824 */ /* 0x000fe200078e02e7 */
        /* <DEDUP_REMOVED lines=8> */
[----:B------:R-:W-:Y:S01]  /*33c0*/  ISETP.GE.AND P5, PT, R0, UR18, PT ;  /* 0x0000001200007c0c */ /* 0x000fe2000bfa6270 */
[----:B------:R-:W-:Y:S01]  /*33d0*/  IMAD.SHL.U32 R13, R193, 0x8, RZ ;  /* 0x00000008c10d7824 */ /* 0x000fe200078e00ff */
[----:B------:R-:W-:Y:S01]  /*33e0*/  SHF.R.S32.HI R81, RZ, 0x5, R81 ;  /* 0x00000005ff517819 */ /* 0x000fe20000011451 */
[----:B------:R-:W-:Y:S01]  /*33f0*/  IMAD.IADD R2, R9, 0x1, -R2 ;  /* 0x0000000109027824 */ /* 0x000fe200078e0a02 */
[----:B------:R-:W-:Y:S01]  /*3400*/  LOP3.LUT R10, R11, 0x8, R10, 0xf8, !PT ;  /* 0x000000080b0a7812 */ /* 0x000fe200078ef80a */
[----:B------:R-:W2:Y:S01]  /*3410*/  @P0 MUFU.RCP R9, UR6 ;  /* 0x0000000600090d08 */ /* 0x000ea20008001000 */
[----:B------:R-:W-:Y:S01]  /*3420*/  IMAD.SHL.U32 R12, R15, 0x40, RZ ;  /* 0x000000400f0c7824 */ /* 0x000fe200078e00ff */
[----:B------:R-:W-:Y:S01]  /*3430*/  SHF.R.U32.HI R11, RZ, 0x3, R11 ;  /* 0x00000003ff0b7819 */ /* 0x000fe2000001160b */
[----:B-1----:R-:W-:Y:S01]  /*3440*/  IMAD.SHL.U32 R16, R2, 0x40, RZ ;  /* 0x0000004002107824 */ /* 0x002fe200078e00ff */
[----:B------:R1:W-:Y:S01]  /*3450*/  @P1 STS.128 [R205+0xc000], RZ ;  /* 0x00c000ffcd001388 */ /* 0x0003e20000000c00 */
[----:B------:R-:W-:Y:S01]  /*3460*/  UMOV UR17, URZ ;  /* 0x0000003f00117c82 */ /* 0x000fe20008000000 */
[----:B------:R-:W-:Y:S01]  /*3470*/  LOP3.LUT R10, R10, R11, RZ, 0x3c, !PT ;  /* 0x0000000b0a0a7212 */ /* 0x000fe200078e3cff */
[----:B------:R-:W-:Y:S01]  /*3480*/  BSSY B0, `(.L_x_1215) ;  /* 0x0000030000007945 */ /* 0x000fe20003800000 */
[----:B------:R-:W-:Y:S01]  /*3490*/  LOP3.LUT R16, R16, 0x1c0, RZ, 0xc0, !PT ;  /* 0x000001c010107812 */ /* 0x000fe200078ec0ff */
[----:B------:R1:W-:Y:S01]  /*34a0*/  @P1 STS.128 [R205+0xe000], RZ ;  /* 0x00e000ffcd001388 */ /* 0x0003e20000000c00 */
[----:B------:R-:W-:Y:S01]  /*34b0*/  ISETP.GE.AND P6, PT, R7, UR18, PT ;  /* 0x0000001207007c0c */ /* 0x000fe2000bfc6270 */
[----:B------:R-:W-:Y:S01]  /*34c0*/  IMAD R193, R193, 0x200, R10 ;  /* 0x00000200c1c17824 */ /* 0x000fe200078e020a */
[----:B------:R-:W-:Y:S01]  /*34d0*/  LOP3.LUT R13, R16, 0x8, R13, 0xf8, !PT ;  /* 0x00000008100d7812 */ /* 0x000fe200078ef80d */
[----:B------:R1:W-:Y:S01]  /*34e0*/  @P1 STS.128 [R205+0x10000], RZ ;  /* 0x010000ffcd001388 */ /* 0x0003e20000000c00 */
[----:B------:R-:W-:-:S02]  /*34f0*/  SHF.R.U32.HI R16, RZ, 0x3, R16 ;  /* 0x00000003ff107819 */ /* 0x000fc40000011610 */
[----:B------:R-:W-:Y:S02]  /*3500*/  LEA R193, R193, UR4, 0x1 ;  /* 0x00000004c1c17c11 */ /* 0x000fe4000f8e08ff */
[----:B------:R-:W-:-:S04]  /*3510*/  LOP3.LUT R13, R13, R16, RZ, 0x3c, !PT ;  /* 0x000000100d0d7212 */ /* 0x000fc800078e3cff */
[----:B------:R-:W-:Y:S01]  /*3520*/  LOP3.LUT R0, R13, 0xfffffe00, R12, 0xf8, !PT ;  /* 0xfffffe000d007812 */ /* 0x000fe200078ef80c */
[----:B------:R-:W-:-:S04]  /*3530*/  IMAD.U32 R13, RZ, RZ, UR19 ;  /* 0x00000013ff0d7e24 */ /* 0x000fc8000f8e00ff */
[----:B------:R-:W-:-:S04]  /*3540*/  IMAD.WIDE.U32 R12, R13, UR9, R230 ;  /* 0x000000090d0c7c25 */ /* 0x000fc8000f8e00e6 */
[----:B------:R-:W-:Y:S02]  /*3550*/  VIADD R15, R13, UR35 ;  /* 0x000000230d0f7c36 */ /* 0x000fe40008000000 */
[----:B------:R-:W-:Y:S02]  /*3560*/  IMAD R194, R81, 0x400, R0 ;  /* 0x0000040051c27824 */ /* 0x000fe400078e0200 */
        /* <DEDUP_REMOVED lines=33> */
.L_x_1216:
[----:B------:R-:W-:Y:S05]  /*3780*/  BSYNC B0 ;  /* 0x0000000000007941 */ /* 0x000fea0003800000 */
.L_x_1215:
        /* <DEDUP_REMOVED lines=39> */
.L_x_1218:
[----:B------:R-:W-:Y:S05]  /*3a00*/  BSYNC B0 ;  /* 0x0000000000007941 */ /* 0x000fea0003800000 */
.L_x_1217:
        /* <DEDUP_REMOVED lines=38> */
.L_x_1220:
[----:B------:R-:W-:Y:S05]  /*3c70*/  BSYNC B0 ;  /* 0x0000000000007941 */ /* 0x000fea0003800000 */
.L_x_1219:
        /* <DEDUP_REMOVED lines=41> */
.L_x_1222:
[----:B------:R-:W-:Y:S05]  /*3f10*/  BSYNC B0 ;  /* 0x0000000000007941 */ /* 0x000fea0003800000 */
.L_x_1221:
        /* <DEDUP_REMOVED lines=12> */
[----:B------:R-:W-:Y:S01]  /*3fe0*/  UIADD3 UR6, UR28, -UR16, URZ ;  /* 0x800000101c067290 */ /* 0x000fe2000fffe03f */
[----:B------:R-:W3:Y:S01]  /*3ff0*/  LDSM.16.M88.4 R20, [R193+0x7000] ;  /* 0x00700000c114783b */ /* 0x000ee20000000200 */
[----:B------:R-:W-:Y:S01]  /*4000*/  IMAD R192, R7, 0x2, R194 ;  /* 0x0000000207c07824 */ /* 0x000fe200078e02c2 */
[----:B------:R-:W-:Y:S01]  /*4010*/  UISETP.GT.AND UP0, UPT, UR19, UR5, UPT ;  /* 0x000000051300728c */ /* 0x000fe2000bf04270 */
[----:B------:R-:W-:Y:S01]  /*4020*/  @P1 VIADD R191, R5, 0xffffffe0 ;  /* 0xffffffe005bf1836 */ /* 0x000fe20000000000 */
[----:B------:R-:W3:Y:S01]  /*4030*/  LDSM.16.M88.4 R44, [R193+0x7800] ;  /* 0x00780000c12c783b */ /* 0x000ee20000000200 */
[----:B------:R-:W-:Y:S01]  /*4040*/  IMAD.MOV.U32 R5, RZ, RZ, 0x20 ;  /* 0x00000020ff057424 */ /* 0x000fe200078e00ff */
[----:B------:R-:W-:Y:S01]  /*4050*/  SEL R2, R2, 0xffffffc0, !P2 ;  /* 0xffffffc002027807 */ /* 0x000fe20005000000 */
[----:B------:R-:W-:Y:S01]  /*4060*/  IMAD.SHL.U32 R216, R6, 0x2, RZ ;  /* 0x0000000206d87824 */ /* 0x000fe200078e00ff */
[----:B-12-4-:R-:W-:Y:S01]  /*4070*/  LDSM.16.M88.4 R8, [R192] ;  /* 0x00000000c008783b */ /* 0x016fe20000000200 */
[----:B------:R-:W-:Y:S01]  /*4080*/  UIADD3 UR11, UR31, 0x646e171e, URZ ;  /* 0x646e171e1f0b7890 */ /* 0x000fe2000fffe03f */
        /* <DEDUP_REMOVED lines=8> */
[----:B------:R-:W-:Y:S01]  /*4110*/  UIADD3 UR10, UR30, -0x4ab325aa, URZ ;  /* 0xb54cda561e0a7890 */ /* 0x000fe2000fffe03f */
        /* <DEDUP_REMOVED lines=19> */
[----:B------:R-:W0:Y:S01]  /*4250*/  LDGDEPBAR ;  /* 0x00000000000079af */ /* 0x000e220000000000 */
[----:B------:R-:W-:-:S04]  /*4260*/  VIADD R172, R191, 0x5800 ;  /* 0x00005800bfac7836 */ /* 0x000fc80000000000 */
[C---:B------:R-:W-:Y:S06]  /*4270*/  HMMA.16816.F32.BF16 R24, R12.reuse, R20, RZ ;  /* 0x000000140c18723c */ /* 0x040fec00000418ff */
[C---:B------:R-:W-:Y:S06]  /*4280*/  HMMA.16816.F32.BF16 R28, R12.reuse, R30, RZ ;  /* 0x0000001e0c1c723c */ /* 0x040fec00000418ff */
[C---:B------:R-:W-:Y:S06]  /*4290*/  HMMA.16816.F32.BF16 R20, R12.reuse, R22, RZ ;  /* 0x000000160c14723c */ /* 0x040fec00000418ff */
[C---:B------:R-:W-:Y:S06]  /*42a0*/  HMMA.16816.F32.BF16 R68, R12.reuse, R44, RZ ;  /* 0x0000002c0c44723c */ /* 0x040fec00000418ff */
[----:B------:R-:W-:Y:S01]  /*42b0*/  HMMA.16816.F32.BF16 R12, R12, R46, RZ ;  /* 0x0000002e0c0c723c */ /* 0x000fe200000418ff */
[----:B------:R-:W3:Y:S05]  /*42c0*/  LDSM.16.M88.4 R44, [R187+0x6800] ;  /* 0x00680000bb2c783b */ /* 0x000eea0000000200 */
        /* <DEDUP_REMOVED lines=8> */
[----:B------:R-:W-:Y:S05]  /*4350*/  LDSM.16.M88.4 R56, [R193+0x8000] ;  /* 0x00800000c138783b */ /* 0x000fea0000000200 */
[C---:B------:R-:W-:Y:S06]  /*4360*/  HMMA.16816.F32.BF16 R68, R8.reuse, R52, R68 ;  /* 0x000000340844723c */ /* 0x040fec0000041844 */
[----:B------:R-:W-:Y:S01]  /*4370*/  HMMA.16816.F32.BF16 R12, R8, R54, R12 ;  /* 0x00000036080c723c */ /* 0x000fe2000004180c */
[----:B------:R-:W2:Y:S04]  /*4380*/  LDSM.16.M88.4 R8, [R189] ;  /* 0x00000000bd08783b */ /* 0x000ea80000000200 */
[----:B------:R-:W4:Y:S01]  /*4390*/  LDSM.16.M88.4 R52, [R180+0x1000] ;  /* 0x00100000b434783b */ /* 0x000f220000000200 */
[C---:B-----5:R-:W-:Y:S06]  /*43a0*/  HMMA.16816.F32.BF16 R40, R64.reuse, R48, R40 ;  /* 0x000000304028723c */ /* 0x060fec0000041828 */
[C---:B------:R-:W-:Y:S01]  /*43b0*/  HMMA.16816.F32.BF16 R36, R64.reuse, R50, R36 ;  /* 0x000000324024723c */ /* 0x040fe20000041824 */
[----:B------:R-:W5:Y:S05]  /*43c0*/  LDSM.16.M88.4 R48, [R180+0x1800] ;  /* 0x00180000b430783b */ /* 0x000f6a0000000200 */
[C---:B---3--:R-:W-:Y:S06]  /*43d0*/  HMMA.16816.F32.BF16 R32, R64.reuse, R44, R32 ;  /* 0x0000002c4020723c */ /* 0x048fec0000041820 */
        /* <DEDUP_REMOVED lines=11> */
[----:B------:R-:W-:Y:S05]  /*4490*/  LDSM.16.M88.4 R72, [R191+0x3800] ;  /* 0x00380000bf48783b */ /* 0x000fea0000000200 */
[C---:B------:R-:W-:Y:S06]  /*44a0*/  HMMA.16816.F32.BF16 R32, R8.reuse, R60, R32 ;  /* 0x0000003c0820723c */ /* 0x040fec0000041820 */
[C---:B------:R-:W-:Y:S01]  /*44b0*/  HMMA.16816.F32.BF16 R28, R8.reuse, R62, R28 ;  /* 0x0000003e081c723c */ /* 0x040fe2000004181c */
[----:B------:R-:W-:Y:S05]  /*44c0*/  LDSM.16.M88.4 R60, [R192+0x2000] ;  /* 0x00200000c03c783b */ /* 0x000fea0000000200 */
[C---:B----4-:R-:W-:Y:S06]  /*44d0*/  HMMA.16816.F32.BF16 R24, R8.reuse, R52, R24 ;  /* 0x000000340818723c */ /* 0x050fec0000041818 */
[C---:B------:R-:W-:Y:S01]  /*44e0*/  HMMA.16816.F32.BF16 R20, R8.reuse, R54, R20 ;  /* 0x000000360814723c */ /* 0x040fe20000041814 */
[----:B------:R-:W2:Y:S05]  /*44f0*/  LDSM.16.M88.4 R52, [R191+0x2000] ;  /* 0x00200000bf34783b */ /* 0x000eaa0000000200 */
[C---:B-----5:R-:W-:Y:S06]  /*4500*/  HMMA.16816.F32.BF16 R68, R8.reuse, R48, R68 ;  /* 0x000000300844723c */ /* 0x060fec0000041844 */
[----:B------:R-:W-:Y:S01]  /*4510*/  HMMA.16816.F32.BF16 R64, R8, R50, R64 ;  /* 0x000000320840723c */ /* 0x000fe20000041840 */
[----:B------:R-:W4:Y:S04]  /*4520*/  LDSM.16.M88.4 R48, [R191+0x2800] ;  /* 0x00280000bf30783b */ /* 0x000f280000000200 */
[----:B------:R-:W5:Y:S01]  /*4530*/  LDSM.16.M88.4 R8, [R191+0x3000] ;  /* 0x00300000bf08783b */ /* 0x000f620000000200 */
[C---:B---3--:R-:W-:Y:S06]  /*4540*/  HMMA.16816.F32.BF16 R40, R44.reuse, R56, R40 ;  /* 0x000000382c28723c */ /* 0x048fec0000041828 */
[C---:B------:R-:W-:Y:S01]  /*4550*/  HMMA.16816.F32.BF16 R36, R44.reuse, R58, R36 ;  /* 0x0000003a2c24723c */ /* 0x040fe20000041824 */
[----:B------:R-:W-:Y:S05]  /*4560*/  LDSM.16.M88.4 R56, [R187+0x8800] ;  /* 0x00880000bb38783b */ /* 0x000fea0000000200 */
        /* <DEDUP_REMOVED lines=11> */
[C---:B------:R-:W-:Y:S01]  /*4620*/  HMMA.16816.F32.BF16 R36, R60.reuse, R54, R36 ;  /* 0x000000363c24723c */ /* 0x040fe20000041824 */
[----:B------:R-:W2:Y:S05]  /*4630*/  LDSM.16.M88.4 R52, [R187+0x9800] ;  /* 0x00980000bb34783b */ /* 0x000eaa0000000200 */
[C---:B----4-:R-:W-:Y:S06]  /*4640*/  HMMA.16816.F32.BF16 R32, R60.reuse, R48, R32 ;  /* 0x000000303c20723c */ /* 0x050fec0000041820 */
[C---:B------:R-:W-:Y:S01]  /*4650*/  HMMA.16816.F32.BF16 R28, R60.reuse, R50, R28 ;  /* 0x000000323c1c723c */ /* 0x040fe2000004181c */
[----:B------:R-:W-:Y:S05]  /*4660*/  LDSM.16.M88.4 R48, [R180+0x2000] ;  /* 0x00200000b430783b */ /* 0x000fea0000000200 */
[C---:B-----5:R-:W-:Y:S06]  /*4670*/  HMMA.16816.F32.BF16 R24, R60.reuse, R8, R24 ;  /* 0x000000083c18723c */ /* 0x060fec0000041818 */
[C---:B------:R-:W-:Y:S01]  /*4680*/  HMMA.16816.F32.BF16 R20, R60.reuse, R10, R20 ;  /* 0x0000000a3c14723c */ /* 0x040fe20000041814 */
[----:B------:R-:W4:Y:S05]  /*4690*/  LDSM.16.M88.4 R8, [R189+0x2000] ;  /* 0x00200000bd08783b */ /* 0x000f2a0000000200 */
[C---:B------:R-:W-:Y:S06]  /*46a0*/  HMMA.16816.F32.BF16 R68, R60.reuse, R72, R68 ;  /* 0x000000483c44723c */ /* 0x040fec0000041844 */
        /* <DEDUP_REMOVED lines=8> */
[----:B------:R-:W-:Y:S05]  /*4730*/  LDSM.16.M88.4 R56, [R193+0xa000] ;  /* 0x00a00000c138783b */ /* 0x000fea0000000200 */
[C---:B---3--:R-:W-:Y:S06]  /*4740*/  HMMA.16816.F32.BF16 R24, R12.reuse, R44, R24 ;  /* 0x0000002c0c18723c */ /* 0x048fec0000041818 */
[C---:B------:R-:W-:Y:S01]  /*4750*/  HMMA.16816.F32.BF16 R20, R12.reuse, R46, R20 ;  /* 0x0000002e0c14723c */ /* 0x040fe20000041814 */
[----:B------:R-:W3:Y:S05]  /*4760*/  LDSM.16.M88.4 R44, [R194+0x4000] ;  /* 0x00400000c22c783b */ /* 0x000eea0000000200 */
[C---:B--2---:R-:W-:Y:S06]  /*4770*/  HMMA.16816.F32.BF16 R68, R12.reuse, R52, R68 ;  /* 0x000000340c44723c */ /* 0x044fec0000041844 */
[----:B------:R-:W-:Y:S01]  /*4780*/  HMMA.16816.F32.BF16 R64, R12, R54, R64 ;  /* 0x000000360c40723c */ /* 0x000fe20000041840 */
[----:B------:R-:W2:Y:S04]  /*4790*/  LDSM.16.M88.4 R12, [R193+0xa800] ;  /* 0x00a80000c10c783b */ /* 0x000ea80000000200 */
[----:B------:R-:W2:Y:S01]  /*47a0*/  LDSM.16.M88.4 R52, [R193+0xb000] ;  /* 0x00b00000c134783b */ /* 0x000ea20000000200 */
[C---:B----4-:R-:W-:Y:S06]  /*47b0*/  HMMA.16816.F32.BF16 R40, R8.reuse, R48, R40 ;  /* 0x000000300828723c */ /* 0x050fec0000041828 */
[C---:B-----5:R-:W-:Y:S06]  /*47c0*/  HMMA.16816.F32.BF16 R32, R8.reuse, R72, R32 ;  /* 0x000000480820723c */ /* 0x060fec0000041820 */
        /* <DEDUP_REMOVED lines=11> */
[C---:B---3--:R-:W-:Y:S06]  /*4880*/  HMMA.16816.F32.BF16 R40, R44.reuse, R56, R40 ;  /* 0x000000382c28723c */ /* 0x048fec0000041828 */
[C---:B--2---:R-:W-:Y:S06]  /*4890*/  HMMA.16816.F32.BF16 R32, R44.reuse, R12, R32 ;  /* 0x0000000c2c20723c */ /* 0x044fec0000041820 */
[C---:B------:R-:W-:Y:S01]  /*48a0*/  HMMA.16816.F32.BF16 R28, R44.reuse, R14, R28 ;  /* 0x0000000e2c1c723c */ /* 0x040fe2000004181c */
[----:B------:R-:W2:Y:S05]  /*48b0*/  LDSM.16.M88.4 R12, [R191+0x5000] ;  /* 0x00500000bf0c783b */ /* 0x000eaa0000000200 */
[C---:B------:R-:W-:Y:S01]  /*48c0*/  HMMA.16816.F32.BF16 R36, R44.reuse, R58, R36 ;  /* 0x0000003a2c24723c */ /* 0x040fe20000041824 */
[----:B------:R-:W3:Y:S05]  /*48d0*/  LDSM.16.M88.4 R56, [R187+0xa000] ;  /* 0x00a00000bb38783b */ /* 0x000eea0000000200 */
[C---:B------:R-:W-:Y:S06]  /*48e0*/  HMMA.16816.F32.BF16 R24, R44.reuse, R52, R24 ;  /* 0x000000342c18723c */ /* 0x040fec0000041818 */
[----:B------:R-:W-:Y:S01]  /*48f0*/  HMMA.16816.F32.BF16 R20, R44, R54, R20 ;  /* 0x000000362c14723c */ /* 0x000fe20000041814 */
[----:B------:R-:W5:Y:S05]  /*4900*/  LDSM.16.M88.4 R52, [R187+0xa800] ;  /* 0x00a80000bb34783b */ /* 0x000f6a0000000200 */
[----:B-1----:R-:W-:Y:S06]  /*4910*/  HMMA.16816.F32.BF16 R40, R76, R16, R40 ;  /* 0x000000104c28723c */ /* 0x002fec0000041828 */
[C---:B------:R-:W-:Y:S06]  /*4920*/  HMMA.16816.F32.BF16 R68, R44.reuse, R48, R68 ;  /* 0x000000302c44723c */ /* 0x040fec0000041844 */
[----:B------:R-:W-:Y:S01]  /*4930*/  HMMA.16816.F32.BF16 R64, R44, R50, R64 ;  /* 0x000000322c40723c */ /* 0x000fe20000041840 */
[----:B------:R-:W1:Y:S04]  /*4940*/  LDSM.16.M88.4 R48, [R187+0xb000] ;  /* 0x00b00000bb30783b */ /* 0x000e680000000200 */
[----:B------:R-:W-:Y:S01]  /*4950*/  LDSM.16.M88.4 R44, [R187+0xb800] ;  /* 0x00b80000bb2c783b */ /* 0x000fe20000000200 */
[C---:B------:R-:W-:Y:S03]  /*4960*/  HMMA.16816.F32.BF16 R36, R76.reuse, R18, R36 ;  /* 0x000000124c24723c */ /* 0x040fe60000041824 */
[----:B------:R-:W-:Y:S03]  /*4970*/  LDSM.16.M88.4 R16, [R180+0x4000] ;  /* 0x00400000b410783b */ /* 0x000fe60000000200 */
[C---:B----4-:R-:W-:Y:S06]  /*4980*/  HMMA.16816.F32.BF16 R32, R76.reuse, R8, R32 ;  /* 0x000000084c20723c */ /* 0x050fec0000041820 */
[C---:B------:R-:W-:Y:S01]  /*4990*/  HMMA.16816.F32.BF16 R28, R76.reuse, R10, R28 ;  /* 0x0000000a4c1c723c */ /* 0x040fe2000004181c */
[----:B------:R-:W4:Y:S05]  /*49a0*/  LDSM.16.M88.4 R8, [R189+0x4000] ;  /* 0x00400000bd08783b */ /* 0x000f2a0000000200 */
[C---:B--2---:R-:W-:Y:S06]  /*49b0*/  HMMA.16816.F32.BF16 R24, R76.reuse, R12, R24 ;  /* 0x0000000c4c18723c */ /* 0x044fec0000041818 */
[----:B------:R-:W-:Y:S01]  /*49c0*/  HMMA.16816.F32.BF16 R20, R76, R14, R20 ;  /* 0x0000000e4c14723c */ /* 0x000fe20000041814 */
[----:B------:R-:W2:Y:S05]  /*49d0*/  LDSM.16.M88.4 R12, [R180+0x4800] ;  /* 0x00480000b40c783b */ /* 0x000eaa0000000200 */
[C---:B---3--:R-:W-:Y:S06]  /*49e0*/  HMMA.16816.F32.BF16 R40, R60.reuse, R56, R40 ;  /* 0x000000383c28723c */ /* 0x048fec0000041828 */
[----:B-----5:R-:W-:Y:S06]  /*49f0*/  HMMA.16816.F32.BF16 R32, R60, R52, R32 ;  /* 0x000000343c20723c */ /* 0x020fec0000041820 */
[C---:B------:R-:W-:Y:S06]  /*4a00*/  HMMA.16816.F32.BF16 R68, R76.reuse, R72, R68 ;  /* 0x000000484c44723c */ /* 0x040fec0000041844 */
[----:B------:R-:W-:Y:S06]  /*4a10*/  HMMA.16816.F32.BF16 R64, R76, R74, R64 ;  /* 0x0000004a4c40723c */ /* 0x000fec0000041840 */
[C---:B------:R-:W-:Y:S06]  /*4a20*/  HMMA.16816.F32.BF16 R28, R60.reuse, R54, R28 ;  /* 0x000000363c1c723c */ /* 0x040fec000004181c */
[C---:B------:R-:W-:Y:S01]  /*4a30*/  HMMA.16816.F32.BF16 R56, R60.reuse, R58, R36 ;  /* 0x0000003a3c38723c */ /* 0x040fe20000041824 */
[----:B------:R-:W3:Y:S05]  /*4a40*/  LDSM.16.M88.4 R36, [R180+0x5000] ;  /* 0x00500000b424783b */ /* 0x000eea0000000200 */
[----:B-1----:R-:W-:Y:S01]  /*4a50*/  HMMA.16816.F32.BF16 R52, R60, R48, R24 ;  /* 0x000000303c34723c */ /* 0x002fe20000041818 */
[----:B------:R-:W1:Y:S01]  /*4a60*/  LDSM.16.M88.4 R24, [R180+0x5800] ;  /* 0x00580000b418783b */ /* 0x000e620000000200 */
[----:B------:R-:W-:-:S04]  /*4a70*/  DEPBAR.LE SB0, 0x0 ;  /* 0x000080000000791a */ /* 0x000fc80000000000 */
[C---:B----4-:R-:W-:Y:S06]  /*4a80*/  HMMA.16816.F32.BF16 R40, R8.reuse, R16, R40 ;  /* 0x000000100828723c */ /* 0x050fec0000041828 */
[----:B--2---:R-:W-:Y:S01]  /*4a90*/  HMMA.16816.F32.BF16 R32, R8, R12, R32 ;  /* 0x0000000c0820723c */ /* 0x004fe20000041820 */
[----:B------:R-:W-:-:S04]  /*4aa0*/  SHF.R.S32.HI R17, RZ, 0x1f, R80 ;  /* 0x0000001fff117819 */ /* 0x000fc80000011450 */
[----:B------:R-:W-:Y:S01]  /*4ab0*/  LEA.HI R80, R17, R80, RZ, 0x2 ;  /* 0x0000005011507211 */ /* 0x000fe200078f10ff */
[C---:B------:R-:W-:Y:S01]  /*4ac0*/  HMMA.16816.F32.BF16 R20, R60.reuse, R50, R20 ;  /* 0x000000323c14723c */ /* 0x040fe20000041814 */
[----:B------:R-:W-:Y:S02]  /*4ad0*/  IMAD.U32 R13, RZ, RZ, UR19 ;  /* 0x00000013ff0d7e24 */ /* 0x000fe4000f8e00ff */
[----:B------:R-:W-:Y:S02]  /*4ae0*/  SHF.R.S32.HI R80, RZ, 0x2, R80 ;  /* 0x00000002ff507819 */ /* 0x000fe40000011450 */
[----:B------:R-:W-:Y:S01]  /*4af0*/  IMAD R16, R13, 0x40, R216 ;  /* 0x000000400d107824 */ /* 0x000fe200078e02d8 */
[----:B------:R-:W-:Y:S02]  /*4b00*/  HMMA.16816.F32.BF16 R68, R60, R44, R68 ;  /* 0x0000002c3c44723c */ /* 0x000fe40000041844 */
[----:B------:R-:W-:-:S04]  /*4b10*/  IMAD.IADD R213, R80, 0x1, R213 ;  /* 0x0000000150d57824 */ /* 0x000fc800078e02d5 */
[----:B------:R-:W-:Y:S01]  /*4b20*/  HMMA.16816.F32.BF16 R64, R60, R46, R64 ;  /* 0x0000002e3c40723c */ /* 0x000fe20000041840 */
[C---:B------:R-:W-:Y:S02]  /*4b30*/  VIADD R210, R213.reuse, 0x8 ;  /* 0x00000008d5d27836 */ /* 0x040fe40000000000 */
[----:B------:R-:W-:Y:S02]  /*4b40*/  VIADD R215, R213, UR6 ;  /* 0x00000006d5d77c36 */ /* 0x000fe40008000000 */
[----:B------:R-:W-:Y:S01]  /*4b50*/  VIADD R212, R210, UR6 ;  /* 0x00000006d2d47c36 */ /* 0x000fe20008000000 */
[----:B------:R-:W-:Y:S01]  /*4b60*/  HMMA.16816.F32.BF16 R28, R8, R14, R28 ;  /* 0x0000000e081c723c */ /* 0x000fe2000004181c */
[C-C-:B------:R-:W-:Y:S01]  /*4b70*/  IMAD.IADD R2, R215.reuse, 0x1, -R16.reuse ;  /* 0x00000001d7027824 */ /* 0x140fe200078e0a10 */
[----:B------:R-:W-:Y:S01]  /*4b80*/  VIADDMNMX R214, R215, -UR22, RZ, !PT ;  /* 0x80000016d7d67c46 */ /* 0x000fe2000f8001ff */
[C---:B------:R-:W-:Y:S01]  /*4b90*/  IMAD.IADD R6, R212.reuse, 0x1, -R16 ;  /* 0x00000001d4067824 */ /* 0x040fe200078e0a10 */
[----:B------:R-:W-:-:S02]  /*4ba0*/  VIADDMNMX R211, R212, -UR22, RZ, !PT ;  /* 0x80000016d4d37c46 */ /* 0x000fc4000f8001ff */
[----:B------:R-:W-:Y:S01]  /*4bb0*/  IABS R2, R2 ;  /* 0x0000000200027213 */ /* 0x000fe20000000000 */
[C---:B------:R-:W-:Y:S01]  /*4bc0*/  HMMA.16816.F32.BF16 R56, R8.reuse, R18, R56 ;  /* 0x000000120838723c */ /* 0x040fe20000041838 */
[----:B------:R-:W-:Y:S01]  /*4bd0*/  IABS R15, R6 ;  /* 0x00000006000f7213 */ /* 0x000fe20000000000 */
[----:B------:R-:W-:Y:S02]  /*4be0*/  IMAD.U32 R6, RZ, RZ, UR15 ;  /* 0x0000000fff067e24 */ /* 0x000fe4000f8e00ff */
[----:B------:R-:W-:Y:S01]  /*4bf0*/  IMAD.MOV.U32 R13, RZ, RZ, R2 ;  /* 0x000000ffff0d7224 */ /* 0x000fe200078e0002 */
[----:B------:R-:W-:Y:S01]  /*4c00*/  I2FP.F32.S32 R15, R15 ;  /* 0x0000000f000f7245 */ /* 0x000fe20000201400 */
[----:B------:R-:W-:Y:S01]  /*4c10*/  IMAD.U32 R2, RZ, RZ, UR28 ;  /* 0x0000001cff027e24 */ /* 0x000fe2000f8e00ff */
[C---:B---3--:R-:W-:Y:S01]  /*4c20*/  HMMA.16816.F32.BF16 R52, R8.reuse, R36, R52 ;  /* 0x000000240834723c */ /* 0x048fe20000041834 */
[----:B------:R-:W-:Y:S01]  /*4c30*/  IMAD R217, R6, 0x4, R81 ;  /* 0x0000000406d97824 */ /* 0x000fe200078e0251 */
[----:B------:R-:W-:Y:S01]  /*4c40*/  I2FP.F32.S32 R13, R13 ;  /* 0x0000000d000d7245 */ /* 0x000fe20000201400 */
[----:B------:R-:W-:Y:S01]  /*4c50*/  VIADD R6, R16, 0x1 ;  /* 0x0000000110067836 */ /* 0x000fe20000000000 */
[----:B------:R-:W-:Y:S01]  /*4c60*/  VIADDMNMX R213, R213, UR21, R2, PT ;  /* 0x00000015d5d57c46 */ /* 0x000fe2000b800102 */
[----:B------:R-:W-:Y:S01]  /*4c70*/  FFMA.FTZ R15, R15, -UR17, R42 ;  /* 0x800000110f0f7c23 */ /* 0x000fe2000801002a */
[----:B------:R-:W-:Y:S01]  /*4c80*/  VIADDMNMX R210, R210, UR21, R2, PT ;  /* 0x00000015d2d27c46 */ /* 0x000fe2000b800102 */
[C---:B------:R-:W-:Y:S01]  /*4c90*/  HMMA.16816.F32.BF16 R20, R8.reuse, R38, R20 ;  /* 0x000000260814723c */ /* 0x040fe20000041814 */
[C---:B------:R-:W-:Y:S01]  /*4ca0*/  ISETP.GE.AND P4, PT, R6.reuse, R213, PT ;  /* 0x000000d50600720c */ /* 0x040fe20003f86270 */
[----:B------:R-:W-:Y:S01]  /*4cb0*/  FFMA.FTZ R40, R13, -UR17, R40 ;  /* 0x800000110d287c23 */ /* 0x000fe20008010028 */
[----:B------:R-:W-:Y:S01]  /*4cc0*/  ISETP.GE.AND P1, PT, R6, R210, PT ;  /* 0x000000d20600720c */ /* 0x000fe20003f26270 */
[----:B------:R-:W-:Y:S01]  /*4cd0*/  VIADD R2, R16, 0x9 ;  /* 0x0000000910027836 */ /* 0x000fe20000000000 */
[C---:B------:R-:W-:Y:S01]  /*4ce0*/  ISETP.LT.OR P4, PT, R6.reuse, R214, P4 ;  /* 0x000000d60600720c */ /* 0x040fe20002781670 */
[C---:B-1----:R-:W-:Y:S01]  /*4cf0*/  HMMA.16816.F32.BF16 R68, R8.reuse, R24, R68 ;  /* 0x000000180844723c */ /* 0x042fe20000041844 */
[C-C-:B------:R-:W-:Y:S01]  /*4d00*/  IMAD.IADD R38, R215.reuse, 0x1, -R6.reuse ;  /* 0x00000001d7267824 */ /* 0x140fe200078e0a06 */
[----:B------:R-:W-:Y:S01]  /*4d10*/  ISETP.LT.OR P1, PT, R6, R211, P1 ;  /* 0x000000d30600720c */ /* 0x000fe20000f21670 */
[----:B------:R-:W-:Y:S01]  /*4d20*/  IMAD.IADD R6, R212, 0x1, -R6 ;  /* 0x00000001d4067824 */ /* 0x000fe200078e0a06 */
[-C--:B------:R-:W-:Y:S01]  /*4d30*/  ISETP.GE.AND P5, PT, R16, R213.reuse, PT ;  /* 0x000000d51000720c */ /* 0x080fe20003fa6270 */
[----:B------:R-:W-:Y:S01]  /*4d40*/  IMAD.IADD R36, R215, 0x1, -R2 ;  /* 0x00000001d7247824 */ /* 0x000fe200078e0a02 */
[----:B------:R-:W-:Y:S01]  /*4d50*/  HMMA.16816.F32.BF16 R64, R8, R26, R64 ;  /* 0x0000001a0840723c */ /* 0x000fe20000041840 */
[----:B------:R-:W-:Y:S01]  /*4d60*/  ISETP.GE.AND P3, PT, R2, R213, PT ;  /* 0x000000d50200720c */ /* 0x000fe20003f66270 */
[C---:B------:R-:W-:Y:S01]  /*4d70*/  VIADD R18, R16.reuse, 0x19 ;  /* 0x0000001910127836 */ /* 0x040fe20000000000 */
[----:B------:R-:W-:Y:S01]  /*4d80*/  IABS R6, R6 ;  /* 0x0000000600067213 */ /* 0x000fe20000000000 */
[C---:B------:R-:W-:Y:S01]  /*4d90*/  VIADD R13, R16.reuse, 0x18 ;  /* 0x00000018100d7836 */ /* 0x040fe20000000000 */
[----:B------:R-:W-:-:S02]  /*4da0*/  ISETP.LT.OR P5, PT, R16, R214, P5 ;  /* 0x000000d61000720c */ /* 0x000fc40002fa1670 */
[C---:B------:R-:W-:Y:S01]  /*4db0*/  VIADD R9, R16.reuse, 0x8 ;  /* 0x0000000810097836 */ /* 0x040fe20000000000 */
[----:B------:R-:W-:Y:S01]  /*4dc0*/  I2FP.F32.S32 R6, R6 ;  /* 0x0000000600067245 */ /* 0x000fe20000201400 */
[----:B------:R-:W-:Y:S01]  /*4dd0*/  VIADD R8, R16, 0x10 ;  /* 0x0000001010087836 */ /* 0x000fe20000000000 */
[----:B------:R-:W-:Y:S01]  /*4de0*/  FSEL R40, R40, -INF , !P5 ;  /* 0xff80000028287808 */ /* 0x000fe20006800000 */
[----:B------:R-:W-:Y:S01]  /*4df0*/  IMAD.IADD R11, R215, 0x1, -R9 ;  /* 0x00000001d70b7824 */ /* 0x000fe200078e0a09 */
[C---:B------:R-:W-:Y:S01]  /*4e00*/  ISETP.GE.AND P0, PT, R9.reuse, R213, PT ;  /* 0x000000d50900720c */ /* 0x040fe20003f06270 */
[----:B------:R-:W-:Y:S01]  /*4e10*/  FFMA.FTZ R37, R6, -UR17, R43 ;  /* 0x8000001106257c23 */ /* 0x000fe2000801002b */
[C---:B------:R-:W-:Y:S01]  /*4e20*/  ISETP.GE.AND P6, PT, R9.reuse, R210, PT ;  /* 0x000000d20900720c */ /* 0x040fe20003fc6270 */
[----:B------:R-:W-:Y:S01]  /*4e30*/  VIADD R6, R16, 0x11 ;  /* 0x0000001110067836 */ /* 0x000fe20000000000 */
[C---:B------:R-:W-:Y:S02]  /*4e40*/  ISETP.LT.OR P0, PT, R9.reuse, R214, P0 ;  /* 0x000000d60900720c */ /* 0x040fe40000701670 */
[----:B------:R-:W-:Y:S01]  /*4e50*/  ISETP.LT.OR P6, PT, R9, R211, P6 ;  /* 0x000000d30900720c */ /* 0x000fe200037c1670 */
[----:B------:R-:W-:Y:S01]  /*4e60*/  IMAD.IADD R9, R212, 0x1, -R9 ;  /* 0x00000001d4097824 */ /* 0x000fe200078e0a09 */
[----:B------:R-:W-:Y:S01]  /*4e70*/  IABS R11, R11 ;  /* 0x0000000b000b7213 */ /* 0x000fe20000000000 */
[----:B------:R-:W-:Y:S01]  /*4e80*/  IMAD.IADD R10, R215, 0x1, -R6 ;  /* 0x00000001d70a7824 */ /* 0x000fe200078e0a06 */
[----:B------:R-:W-:-:S02]  /*4e90*/  ISETP.GE.AND P5, PT, R2, R210, PT ;  /* 0x000000d20200720c */ /* 0x000fc40003fa6270 */
[----:B------:R-:W-:Y:S02]  /*4ea0*/  I2FP.F32.S32 R11, R11 ;  /* 0x0000000b000b7245 */ /* 0x000fe40000201400 */
[----:B------:R-:W-:Y:S02]  /*4eb0*/  IABS R9, R9 ;  /* 0x0000000900097213 */ /* 0x000fe40000000000 */
[----:B------:R-:W-:Y:S01]  /*4ec0*/  FSEL R37, R37, -INF , !P1 ;  /* 0xff80000025257808 */ /* 0x000fe20004800000 */
[----:B------:R-:W-:Y:S01]  /*4ed0*/  FFMA.FTZ R14, R11, -UR17, R56 ;  /* 0x800000110b0e7c23 */ /* 0x000fe20008010038 */
[----:B------:R-:W-:Y:S01]  /*4ee0*/  I2FP.F32.S32 R9, R9 ;  /* 0x0000000900097245 */ /* 0x000fe20000201400 */
[----:B------:R-:W-:Y:S01]  /*4ef0*/  IMAD.IADD R11, R212, 0x1, -R2 ;  /* 0x00000001d40b7824 */ /* 0x000fe200078e0a02 */
[----:B------:R-:W-:Y:S02]  /*4f00*/  IABS R38, R38 ;  /* 0x0000002600267213 */ /* 0x000fe40000000000 */
[----:B------:R-:W-:Y:S01]  /*4f10*/  FSEL R14, R14, -INF , !P0 ;  /* 0xff8000000e0e7808 */ /* 0x000fe20004000000 */
[----:B------:R-:W-:Y:S01]  /*4f20*/  FFMA.FTZ R43, R9, -UR17, R58 ;  /* 0x80000011092b7c23 */ /* 0x000fe2000801003a */
[C---:B------:R-:W-:Y:S01]  /*4f30*/  ISETP.GE.AND P1, PT, R6.reuse, R213, PT ;  /* 0x000000d50600720c */ /* 0x040fe20003f26270 */
[----:B------:R-:W-:Y:S01]  /*4f40*/  IMAD.IADD R9, R215, 0x1, -R8 ;  /* 0x00000001d7097824 */ /* 0x000fe200078e0a08 */
[----:B------:R-:W-:-:S02]  /*4f50*/  ISETP.GE.AND P0, PT, R6, R210, PT ;  /* 0x000000d20600720c */ /* 0x000fc40003f06270 */
[----:B------:R-:W-:Y:S02]  /*4f60*/  ISETP.GE.AND P2, PT, R16, R210, PT ;  /* 0x000000d21000720c */ /* 0x000fe40003f46270 */
[C---:B------:R-:W-:Y:S02]  /*4f70*/  ISETP.LT.OR P3, PT, R2.reuse, R214, P3 ;  /* 0x000000d60200720c */ /* 0x040fe40001f61670 */
[-C--:B------:R-:W-:Y:S01]  /*4f80*/  ISETP.LT.OR P5, PT, R2, R211.reuse, P5 ;  /* 0x000000d30200720c */ /* 0x080fe20002fa1670 */
[----:B------:R-:W-:Y:S01]  /*4f90*/  IMAD.IADD R2, R212, 0x1, -R6 ;  /* 0x00000001d4027824 */ /* 0x000fe200078e0a06 */
[----:B------:R-:W-:Y:S02]  /*4fa0*/  I2FP.F32.S32 R38, R38 ;  /* 0x0000002600267245 */ /* 0x000fe40000201400 */
[C---:B------:R-:W-:Y:S02]  /*4fb0*/  ISETP.LT.OR P1, PT, R6.reuse, R214, P1 ;  /* 0x000000d60600720c */ /* 0x040fe40000f21670 */
[----:B------:R-:W-:Y:S01]  /*4fc0*/  ISETP.LT.OR P0, PT, R6, R211, P0 ;  /* 0x000000d30600720c */ /* 0x000fe20000701670 */
[----:B------:R-:W-:Y:S01]  /*4fd0*/  FFMA.FTZ R38, R38, -UR17, R41 ;  /* 0x8000001126267c23 */ /* 0x000fe20008010029 */
[----:B------:R-:W-:Y:S01]  /*4fe0*/  IABS R6, R11 ;  /* 0x0000000b00067213 */ /* 0x000fe20000000000 */
[----:B------:R-:W-:Y:S01]  /*4ff0*/  IMAD.IADD R11, R215, 0x1, -R13 ;  /* 0x00000001d70b7824 */ /* 0x000fe200078e0a0d */
[----:B------:R-:W-:-:S02]  /*5000*/  IABS R9, R9 ;  /* 0x0000000900097213 */ /* 0x000fc40000000000 */
[----:B------:R-:W-:Y:S02]  /*5010*/  ISETP.LT.OR P2, PT, R16, R211, P2 ;  /* 0x000000d31000720c */ /* 0x000fe40001741670 */
[----:B------:R-:W-:Y:S02]  /*5020*/  I2FP.F32.S32 R6, R6 ;  /* 0x0000000600067245 */ /* 0x000fe40000201400 */
[----:B------:R-:W-:Y:S02]  /*5030*/  I2FP.F32.S32 R9, R9 ;  /* 0x0000000900097245 */ /* 0x000fe40000201400 */
[----:B------:R-:W-:Y:S01]  /*5040*/  FSEL R41, R15, -INF , !P2 ;  /* 0xff8000000f297808 */ /* 0x000fe20005000000 */
[----:B------:R-:W-:Y:S01]  /*5050*/  FFMA.FTZ R39, R6, -UR17, R59 ;  /* 0x8000001106277c23 */ /* 0x000fe2000801003b */
[----:B------:R-:W-:Y:S01]  /*5060*/  ISETP.GE.AND P2, PT, R8, R213, PT ;  /* 0x000000d50800720c */ /* 0x000fe20003f46270 */
[----:B------:R-:W-:Y:S01]  /*5070*/  FFMA.FTZ R12, R9, -UR17, R32 ;  /* 0x80000011090c7c23 */ /* 0x000fe20008010020 */
[----:B------:R-:W-:Y:S01]  /*5080*/  IABS R36, R36 ;  /* 0x0000002400247213 */ /* 0x000fe20000000000 */
[----:B------:R-:W-:Y:S01]  /*5090*/  IMAD.IADD R15, R212, 0x1, -R8 ;  /* 0x00000001d40f7824 */ /* 0x000fe200078e0a08 */
[----:B------:R-:W-:Y:S01]  /*50a0*/  ISETP.LT.OR P2, PT, R8, R214, P2 ;  /* 0x000000d60800720c */ /* 0x000fe20001741670 */
[----:B------:R-:W-:Y:S01]  /*50b0*/  IMAD.IADD R6, R215, 0x1, -R18 ;  /* 0x00000001d7067824 */ /* 0x000fe200078e0a12 */
[----:B------:R-:W-:-:S02]  /*50c0*/  I2FP.F32.S32 R36, R36 ;  /* 0x0000002400247245 */ /* 0x000fc40000201400 */
[----:B------:R-:W-:Y:S02]  /*50d0*/  IABS R2, R2 ;  /* 0x0000000200027213 */ /* 0x000fe40000000000 */
[----:B------:R-:W-:Y:S01]  /*50e0*/  FSEL R39, R39, -INF , !P5 ;  /* 0xff80000027277808 */ /* 0x000fe20006800000 */
[----:B------:R-:W-:Y:S01]  /*50f0*/  FFMA.FTZ R36, R36, -UR17, R57 ;  /* 0x8000001124247c23 */ /* 0x000fe20008010039 */
[----:B------:R-:W-:Y:S02]  /*5100*/  FSEL R12, R12, -INF , !P2 ;  /* 0xff8000000c0c7808 */ /* 0x000fe40005000000 */
[C---:B------:R-:W-:Y:S02]  /*5110*/  ISETP.GE.AND P5, PT, R18.reuse, R213, PT ;  /* 0x000000d51200720c */ /* 0x040fe40003fa6270 */
[----:B------:R-:W-:Y:S02]  /*5120*/  ISETP.GE.AND P2, PT, R18, R210, PT ;  /* 0x000000d21200720c */ /* 0x000fe40003f46270 */
[----:B------:R-:W-:-:S02]  /*5130*/  I2FP.F32.S32 R2, R2 ;  /* 0x0000000200027245 */ /* 0x000fc40000201400 */
[C---:B------:R-:W-:Y:S02]  /*5140*/  ISETP.LT.OR P5, PT, R18.reuse, R214, P5 ;  /* 0x000000d61200720c */ /* 0x040fe40002fa1670 */
[----:B------:R-:W-:Y:S01]  /*5150*/  ISETP.LT.OR P2, PT, R18, R211, P2 ;  /* 0x000000d31200720c */ /* 0x000fe20001741670 */
[----:B------:R-:W-:Y:S01]  /*5160*/  IMAD.IADD R18, R212, 0x1, -R18 ;  /* 0x00000001d4127824 */ /* 0x000fe200078e0a12 */
[----:B------:R-:W-:Y:S01]  /*5170*/  FSEL R43, R43, -INF , !P6 ;  /* 0xff8000002b2b7808 */ /* 0x000fe20007000000 */
[----:B------:R-:W-:Y:S01]  /*5180*/  FFMA.FTZ R9, R2, -UR17, R35 ;  /* 0x8000001102097c23 */ /* 0x000fe20008010023 */
[----:B------:R-:W-:Y:S01]  /*5190*/  FSEL R36, R36, -INF , !P3 ;  /* 0xff80000024247808 */ /* 0x000fe20005800000 */
[----:B------:R-:W-:Y:S01]  /*51a0*/  VIADD R2, R16, 0x20 ;  /* 0x0000002010027836 */ /* 0x000fe20000000000 */
[C---:B------:R-:W-:Y:S02]  /*51b0*/  ISETP.GE.AND P6, PT, R13.reuse, R213, PT ;  /* 0x000000d50d00720c */ /* 0x040fe40003fc6270 */
[----:B------:R-:W-:Y:S01]  /*51c0*/  ISETP.GE.AND P3, PT, R13, R210, PT ;  /* 0x000000d20d00720c */ /* 0x000fe20003f66270 */
[--C-:B------:R-:W-:Y:S01]  /*51d0*/  IMAD.IADD R17, R215, 0x1, -R2.reuse ;  /* 0x00000001d7117824 */ /* 0x100fe200078e0a02 */
[----:B------:R-:W-:Y:S01]  /*51e0*/  IABS R15, R15 ;  /* 0x0000000f000f7213 */ /* 0x000fe20000000000 */
[----:B------:R-:W-:Y:S01]  /*51f0*/  IMAD.IADD R25, R212, 0x1, -R2 ;  /* 0x00000001d4197824 */ /* 0x000fe200078e0a02 */
[----:B------:R-:W-:-:S02]  /*5200*/  IABS R10, R10 ;  /* 0x0000000a000a7213 */ /* 0x000fc40000000000 */
[----:B------:R-:W-:Y:S02]  /*5210*/  IABS R11, R11 ;  /* 0x0000000b000b7213 */ /* 0x000fe40000000000 */
[----:B------:R-:W-:Y:S02]  /*5220*/  IABS R18, R18 ;  /* 0x0000001200127213 */ /* 0x000fe40000000000 */
[C---:B------:R-:W-:Y:S02]  /*5230*/  ISETP.LT.OR P6, PT, R13.reuse, R214, P6 ;  /* 0x000000d60d00720c */ /* 0x040fe400037c1670 */
[----:B------:R-:W-:Y:S01]  /*5240*/  ISETP.LT.OR P3, PT, R13, R211, P3 ;  /* 0x000000d30d00720c */ /* 0x000fe20001f61670 */
[----:B------:R-:W-:Y:S01]  /*5250*/  IMAD.IADD R13, R212, 0x1, -R13 ;  /* 0x00000001d40d7824 */ /* 0x000fe200078e0a0d */
[----:B------:R-:W-:Y:S02]  /*5260*/  FSEL R38, R38, -INF , !P4 ;  /* 0xff80000026267808 */ /* 0x000fe40006000000 */
[----:B------:R-:W-:-:S02]  /*5270*/  ISETP.GE.AND P4, PT, R8, R210, PT ;  /* 0x000000d20800720c */ /* 0x000fc40003f86270 */
[----:B------:R-:W-:Y:S02]  /*5280*/  I2FP.F32.S32 R15, R15 ;  /* 0x0000000f000f7245 */ /* 0x000fe40000201400 */
[----:B------:R-:W-:Y:S02]  /*5290*/  I2FP.F32.S32 R10, R10 ;  /* 0x0000000a000a7245 */ /* 0x000fe40000201400 */
[----:B------:R-:W-:Y:S01]  /*52a0*/  I2FP.F32.S32 R11, R11 ;  /* 0x0000000b000b7245 */ /* 0x000fe20000201400 */
[----:B------:R-:W-:Y:S01]  /*52b0*/  FFMA.FTZ R15, R15, -UR17, R34 ;  /* 0x800000110f0f7c23 */ /* 0x000fe20008010022 */
[----:B------:R-:W-:Y:S01]  /*52c0*/  I2FP.F32.S32 R18, R18 ;  /* 0x0000001200127245 */ /* 0x000fe20000201400 */
[----:B------:R-:W-:Y:S01]  /*52d0*/  FFMA.FTZ R10, R10, -UR17, R33 ;  /* 0x800000110a0a7c23 */ /* 0x000fe20008010021 */
[----:B------:R-:W-:Y:S01]  /*52e0*/  BAR.SYNC.DEFER_BLOCKING 0x0 ;  /* 0x0000000000007b1d */ /* 0x000fe20000010000 */
[----:B------:R-:W-:Y:S01]  /*52f0*/  ISETP.LT.OR P4, PT, R8, R211, P4 ;  /* 0x000000d30800720c */ /* 0x000fe20002781670 */
[----:B------:R-:W-:Y:S01]  /*5300*/  FFMA.FTZ R8, R11, -UR17, R28 ;  /* 0x800000110b087c23 */ /* 0x000fe2000801001c */
[----:B------:R-:W-:Y:S01]  /*5310*/  IABS R13, R13 ;  /* 0x0000000d000d7213 */ /* 0x000fe20000000000 */
[----:B------:R-:W-:Y:S01]  /*5320*/  FFMA.FTZ R11, R18, -UR17, R31 ;  /* 0x80000011120b7c23 */ /* 0x000fe2000801001f */
[----:B------:R-:W-:Y:S01]  /*5330*/  IABS R6, R6 ;  /* 0x0000000600067213 */ /* 0x000fe20000000000 */
[----:B------:R-:W-:Y:S01]  /*5340*/  VIADD R18, R16, 0x21 ;  /* 0x0000002110127836 */ /* 0x000fe20000000000 */
[----:B------:R-:W-:-:S02]  /*5350*/  IABS R17, R17 ;  /* 0x0000001100117213 */ /* 0x000fc40000000000 */
[----:B------:R-:W-:Y:S01]  /*5360*/  I2FP.F32.S32 R13, R13 ;  /* 0x0000000d000d7245 */ /* 0x000fe20000201400 */
[----:B------:R-:W-:Y:S01]  /*5370*/  IMAD.IADD R24, R215, 0x1, -R18 ;  /* 0x00000001d7187824 */ /* 0x000fe200078e0a12 */
[----:B------:R-:W-:Y:S02]  /*5380*/  I2FP.F32.S32 R6, R6 ;  /* 0x0000000600067245 */ /* 0x000fe40000201400 */
[----:B------:R-:W-:Y:S01]  /*5390*/  I2FP.F32.S32 R17, R17 ;  /* 0x0000001100117245 */ /* 0x000fe20000201400 */
[----:B------:R-:W-:Y:S01]  /*53a0*/  FFMA.FTZ R13, R13, -UR17, R30 ;  /* 0x800000110d0d7c23 */ /* 0x000fe2000801001e */
[----:B------:R-:W-:Y:S01]  /*53b0*/  FSEL R15, R15, -INF , !P4 ;  /* 0xff8000000f0f7808 */ /* 0x000fe20006000000 */
[----:B------:R-:W-:Y:S01]  /*53c0*/  FFMA.FTZ R6, R6, -UR17, R29 ;  /* 0x8000001106067c23 */ /* 0x000fe2000801001d */
[----:B------:R-:W-:Y:S01]  /*53d0*/  FSEL R10, R10, -INF , !P1 ;  /* 0xff8000000a0a7808 */ /* 0x000fe20004800000 */
[----:B------:R-:W-:Y:S01]  /*53e0*/  FFMA.FTZ R52, R17, -UR17, R52 ;  /* 0x8000001111347c23 */ /* 0x000fe20008010034 */
[----:B------:R-:W-:Y:S01]  /*53f0*/  ISETP.GE.AND P4, PT, R2, R213, PT ;  /* 0x000000d50200720c */ /* 0x000fe20003f86270 */
[----:B------:R-:W-:Y:S01]  /*5400*/  VIADD R17, R16, 0x28 ;  /* 0x0000002810117836 */ /* 0x000fe20000000000 */
[----:B------:R-:W-:-:S02]  /*5410*/  ISETP.GE.AND P1, PT, R2, R210, PT ;  /* 0x000000d20200720c */ /* 0x000fc40003f26270 */
[----:B------:R-:W-:Y:S01]  /*5420*/  FSEL R9, R9, -INF , !P0 ;  /* 0xff80000009097808 */ /* 0x000fe20004000000 */
[----:B------:R-:W-:Y:S01]  /*5430*/  IMAD.IADD R19, R215, 0x1, -R17 ;  /* 0x00000001d7137824 */ /* 0x000fe200078e0a11 */
[----:B------:R-:W-:Y:S02]  /*5440*/  FSEL R8, R8, -INF , !P6 ;  /* 0xff80000008087808 */ /* 0x000fe40007000000 */
[C---:B------:R-:W-:Y:S02]  /*5450*/  ISETP.GE.AND P0, PT, R18.reuse, R213, PT ;  /* 0x000000d51200720c */ /* 0x040fe40003f06270 */
[----:B------:R-:W-:Y:S02]  /*5460*/  ISETP.GE.AND P6, PT, R18, R210, PT ;  /* 0x000000d21200720c */ /* 0x000fe40003fc6270 */
[CC--:B------:R-:W-:Y:S02]  /*5470*/  ISETP.LT.OR P4, PT, R2.reuse, R214.reuse, P4 ;  /* 0x000000d60200720c */ /* 0x0c0fe40002781670 */
[----:B------:R-:W-:Y:S01]  /*5480*/  ISETP.LT.OR P1, PT, R2, R211, P1 ;  /* 0x000000d30200720c */ /* 0x000fe20000f21670 */
[----:B------:R-:W-:Y:S01]  /*5490*/  IMAD.IADD R2, R212, 0x1, -R18 ;  /* 0x00000001d4027824 */ /* 0x000fe200078e0a12 */
[----:B------:R-:W-:-:S02]  /*54a0*/  ISETP.LT.OR P0, PT, R18, R214, P0 ;  /* 0x000000d61200720c */ /* 0x000fc40000701670 */
[----:B------:R-:W-:Y:S02]  /*54b0*/  ISETP.LT.OR P6, PT, R18, R211, P6 ;  /* 0x000000d31200720c */ /* 0x000fe400037c1670 */
[----:B------:R-:W-:Y:S02]  /*54c0*/  IABS R18, R24 ;  /* 0x0000001800127213 */ /* 0x000fe40000000000 */
[----:B------:R-:W-:Y:S02]  /*54d0*/  FSEL R13, R13, -INF , !P3 ;  /* 0xff8000000d0d7808 */ /* 0x000fe40005800000 */
[----:B------:R-:W-:Y:S02]  /*54e0*/  FSEL R6, R6, -INF , !P5 ;  /* 0xff80000006067808 */ /* 0x000fe40006800000 */
[C---:B------:R-:W-:Y:S02]  /*54f0*/  ISETP.GE.AND P3, PT, R17.reuse, R213, PT ;  /* 0x000000d51100720c */ /* 0x040fe40003f66270 */
[----:B------:R-:W-:-:S02]  /*5500*/  ISETP.GE.AND P5, PT, R17, R210, PT ;  /* 0x000000d21100720c */ /* 0x000fc40003fa6270 */
[----:B------:R-:W-:Y:S02]  /*5510*/  I2FP.F32.S32 R18, R18 ;  /* 0x0000001200127245 */ /* 0x000fe40000201400 */
[C---:B------:R-:W-:Y:S02]  /*5520*/  ISETP.LT.OR P3, PT, R17.reuse, R214, P3 ;  /* 0x000000d61100720c */ /* 0x040fe40001f61670 */
[----:B------:R-:W-:Y:S01]  /*5530*/  ISETP.LT.OR P5, PT, R17, R211, P5 ;  /* 0x000000d31100720c */ /* 0x000fe20002fa1670 */
[----:B------:R-:W-:Y:S01]  /*5540*/  IMAD.IADD R17, R212, 0x1, -R17 ;  /* 0x00000001d4117824 */ /* 0x000fe200078e0a11 */
[----:B------:R-:W-:Y:S01]  /*5550*/  IABS R19, R19 ;  /* 0x0000001300137213 */ /* 0x000fe20000000000 */
[----:B------:R-:W-:Y:S01]  /*5560*/  FFMA.FTZ R53, R18, -UR17, R53 ;  /* 0x8000001112357c23 */ /* 0x000fe20008010035 */
[----:B------:R-:W-:Y:S01]  /*5570*/  IABS R25, R25 ;  /* 0x0000001900197213 */ /* 0x000fe20000000000 */
[----:B------:R-:W-:Y:S01]  /*5580*/  VIADD R18, R16, 0x29 ;  /* 0x0000002910127836 */ /* 0x000fe20000000000 */
[----:B------:R-:W-:-:S02]  /*5590*/  I2FP.F32.S32 R19, R19 ;  /* 0x0000001300137245 */ /* 0x000fc40000201400 */
[----:B------:R-:W-:Y:S01]  /*55a0*/  IABS R17, R17 ;  /* 0x0000001100117213 */ /* 0x000fe20000000000 */
[----:B------:R-:W-:Y:S01]  /*55b0*/  IMAD.IADD R24, R215, 0x1, -R18 ;  /* 0x00000001d7187824 */ /* 0x000fe200078e0a12 */
[----:B------:R-:W-:Y:S01]  /*55c0*/  I2FP.F32.S32 R25, R25 ;  /* 0x0000001900197245 */ /* 0x000fe20000201400 */
[----:B------:R-:W-:Y:S01]  /*55d0*/  FFMA.FTZ R20, R19, -UR17, R20 ;  /* 0x8000001113147c23 */ /* 0x000fe20008010014 */
[----:B------:R-:W-:Y:S01]  /*55e0*/  FSEL R11, R11, -INF , !P2 ;  /* 0xff8000000b0b7808 */ /* 0x000fe20005000000 */
[----:B------:R-:W-:Y:S01]  /*55f0*/  VIADD R19, R16, 0x30 ;  /* 0x0000003010137836 */ /* 0x000fe20000000000 */
[----:B------:R-:W-:Y:S01]  /*5600*/  FSEL R138, R52, -INF , !P4 ;  /* 0xff800000348a7808 */ /* 0x000fe20006000000 */
[----:B------:R-:W-:Y:S01]  /*5610*/  FFMA.FTZ R54, R25, -UR17, R54 ;  /* 0x8000001119367c23 */ /* 0x000fe20008010036 */
[C---:B------:R-:W-:Y:S01]  /*5620*/  ISETP.GE.AND P2, PT, R18.reuse, R213, PT ;  /* 0x000000d51200720c */ /* 0x040fe20003f46270 */
[----:B------:R-:W-:Y:S01]  /*5630*/  IMAD.IADD R25, R215, 0x1, -R19 ;  /* 0x00000001d7197824 */ /* 0x000fe200078e0a13 */
[----:B------:R-:W-:-:S02]  /*5640*/  ISETP.GE.AND P4, PT, R18, R210, PT ;  /* 0x000000d21200720c */ /* 0x000fc40003f86270 */
[----:B------:R-:W-:Y:S02]  /*5650*/  IABS R2, R2 ;  /* 0x0000000200027213 */ /* 0x000fe40000000000 */
[----:B------:R-:W-:Y:S02]  /*5660*/  I2FP.F32.S32 R17, R17 ;  /* 0x0000001100117245 */ /* 0x000fe40000201400 */
[C---:B------:R-:W-:Y:S02]  /*5670*/  ISETP.LT.OR P2, PT, R18.reuse, R214, P2 ;  /* 0x000000d61200720c */ /* 0x040fe40001741670 */
[----:B------:R-:W-:Y:S01]  /*5680*/  ISETP.LT.OR P4, PT, R18, R211, P4 ;  /* 0x000000d31200720c */ /* 0x000fe20002781670 */
[----:B------:R-:W-:Y:S01]  /*5690*/  IMAD.IADD R18, R212, 0x1, -R18 ;  /* 0x00000001d4127824 */ /* 0x000fe200078e0a12 */
[----:B------:R-:W-:Y:S01]  /*56a0*/  I2FP.F32.S32 R2, R2 ;  /* 0x0000000200027245 */ /* 0x000fe20000201400 */
[----:B------:R-:W-:Y:S01]  /*56b0*/  FFMA.FTZ R22, R17, -UR17, R22 ;  /* 0x8000001111167c23 */ /* 0x000fe20008010016 */
[----:B------:R-:W-:Y:S01]  /*56c0*/  VIADD R17, R16, 0x31 ;  /* 0x0000003110117836 */ /* 0x000fe20000000000 */
[----:B------:R-:W-:-:S02]  /*56d0*/  FSEL R139, R54, -INF , !P1 ;  /* 0xff800000368b7808 */ /* 0x000fc40004800000 */
[----:B------:R-:W-:Y:S01]  /*56e0*/  FSEL R136, R53, -INF , !P0 ;  /* 0xff80000035887808 */ /* 0x000fe20004000000 */
[----:B------:R-:W-:Y:S01]  /*56f0*/  FFMA.FTZ R55, R2, -UR17, R55 ;  /* 0x8000001102377c23 */ /* 0x000fe20008010037 */
[----:B------:R-:W-:Y:S01]  /*5700*/  ISETP.GE.AND P1, PT, R19, R213, PT ;  /* 0x000000d51300720c */ /* 0x000fe20003f26270 */
[----:B------:R-:W-:Y:S01]  /*5710*/  IMAD.IADD R2, R215, 0x1, -R17 ;  /* 0x00000001d7027824 */ /* 0x000fe200078e0a11 */
        /* <DEDUP_REMOVED lines=22> */
[----:B------:R-:W1:Y:S01]  /*5880*/  LDC.U8 R2, c[0x0][0x388] ;  /* 0x0000e200ff027b82 */ /* 0x000e620000000000 */
[----:B------:R-:W-:Y:S01]  /*5890*/  FSEL R35, R22, -INF , !P5 ;  /* 0xff80000016237808 */ /* 0x000fe20006800000 */
[----:B------:R-:W-:Y:S01]  /*58a0*/  FFMA.FTZ R70, R19, -UR17, R70 ;  /* 0x8000001113467c23 */ /* 0x000fe20008010046 */
[----:B------:R-:W-:Y:S01]  /*58b0*/  FSEL R32, R21, -INF , !P2 ;  /* 0xff80000015207808 */ /* 0x000fe20005000000 */
[----:B------:R-:W-:Y:S01]  /*58c0*/  IMAD.IADD R20, R212, 0x1, -R17 ;  /* 0x00000001d4147824 */ /* 0x000fe200078e0a11 */
[----:B------:R-:W-:Y:S01]  /*58d0*/  ISETP.GE.AND P6, PT, R17, R213, PT ;  /* 0x000000d51100720c */ /* 0x000fe20003fc6270 */
[----:B------:R-:W-:Y:S01]  /*58e0*/  IMAD.IADD R19, R215, 0x1, -R18 ;  /* 0x00000001d7137824 */ /* 0x000fe200078e0a12 */
[----:B------:R-:W-:-:S02]  /*58f0*/  ISETP.GE.AND P3, PT, R17, R210, PT ;  /* 0x000000d21100720c */ /* 0x000fc40003f66270 */
[CC--:B------:R-:W-:Y:S02]  /*5900*/  ISETP.GE.AND P5, PT, R18.reuse, R213.reuse, PT ;  /* 0x000000d51200720c */ /* 0x0c0fe40003fa6270 */
[-C--:B------:R-:W-:Y:S02]  /*5910*/  ISETP.GE.AND P2, PT, R18, R210.reuse, PT ;  /* 0x000000d21200720c */ /* 0x080fe40003f46270 */
[----:B------:R-:W-:Y:S02]  /*5920*/  FSEL R33, R23, -INF , !P4 ;  /* 0xff80000017217808 */ /* 0x000fe40006000000 */
[----:B------:R-:W-:Y:S02]  /*5930*/  FSEL R226, R68, -INF , !P1 ;  /* 0xff80000044e27808 */ /* 0x000fe40004800000 */
[C---:B------:R-:W-:Y:S02]  /*5940*/  ISETP.GE.AND P4, PT, R16.reuse, R213, PT ;  /* 0x000000d51000720c */ /* 0x040fe40003f86270 */
[----:B------:R-:W-:-:S02]  /*5950*/  ISETP.GE.AND P1, PT, R16, R210, PT ;  /* 0x000000d21000720c */ /* 0x000fc40003f26270 */
[CC--:B------:R-:W-:Y:S02]  /*5960*/  ISETP.LT.OR P6, PT, R17.reuse, R214.reuse, P6 ;  /* 0x000000d61100720c */ /* 0x0c0fe400037c1670 */
[-C--:B------:R-:W-:Y:S01]  /*5970*/  ISETP.LT.OR P3, PT, R17, R211.reuse, P3 ;  /* 0x000000d31100720c */ /* 0x080fe20001f61670 */
[----:B------:R-:W-:Y:S01]  /*5980*/  IMAD.IADD R17, R215, 0x1, -R16 ;  /* 0x00000001d7117824 */ /* 0x000fe200078e0a10 */
[-C--:B------:R-:W-:Y:S01]  /*5990*/  ISETP.LT.OR P5, PT, R18, R214.reuse, P5 ;  /* 0x000000d61200720c */ /* 0x080fe20002fa1670 */
[----:B-1----:R-:W-:Y:S01]  /*59a0*/  IMAD R168, R2, 0x10000, R2 ;  /* 0x0001000002a87824 */ /* 0x002fe200078e0202 */
[-C--:B------:R-:W-:Y:S01]  /*59b0*/  ISETP.LT.OR P2, PT, R18, R211.reuse, P2 ;  /* 0x000000d31200720c */ /* 0x080fe20001741670 */
[----:B------:R-:W-:Y:S01]  /*59c0*/  IMAD.IADD R18, R212, 0x1, -R18 ;  /* 0x00000001d4127824 */ /* 0x000fe200078e0a12 */
[C---:B------:R-:W-:Y:S02]  /*59d0*/  ISETP.LT.OR P4, PT, R16.reuse, R214, P4 ;  /* 0x000000d61000720c */ /* 0x040fe40002781670 */
        /* <DEDUP_REMOVED lines=70> */
[----:B------:R-:W5:Y:S01]  /*5e40*/  @!P4 LDC.64 R22, c[0x0][0x218] ;  /* 0x00008600ff16cb82 */ /* 0x000f620000000a00 */
        /* <DEDUP_REMOVED lines=69> */
.L_x_1225:
[----:B------:R-:W-:Y:S05]  /*62a0*/  BSYNC B0 ;  /* 0x0000000000007941 */ /* 0x000fea0003800000 */
.L_x_1224:
[----:B------:R-:W0:Y:S02]  /*62b0*/  LDGDEPBAR ;  /* 0x00000000000079af */ /* 0x000e240000000000 */
.L_x_1223:
[----:B------:R-:W-:Y:S01]  /*62c0*/  FMNMX.FTZ R3, R40, R38, !PT ;  /* 0x0000002628037209 */ /* 0x000fe20007810000 */
[----:B------:R-:W-:Y:S01]  /*62d0*/  IMAD.WIDE.U32 R148, R217, -0x326172a9, RZ ;  /* 0xcd9e8d57d9947825 */ /* 0x000fe200078e00ff */
[----:B--2---:R-:W-:Y:S01]  /*62e0*/  FMNMX.FTZ R18, R41, R37, !PT ;  /* 0x0000002529127209 */ /* 0x004fe20007810000 */
[----:B------:R-:W-:Y:S01]  /*62f0*/  USHF.L.U32 UR35, UR19, 0x1, URZ ;  /* 0x0000000113237899 */ /* 0x000fe2000800063f */
[----:B------:R-:W-:Y:S01]  /*6300*/  FMNMX.FTZ R3, R14, R3, !PT ;  /* 0x000000030e037209 */ /* 0x000fe20007810000 */
[----:B------:R-:W-:Y:S01]  /*6310*/  UIADD3 UR6, UR31, -0x4498517b, URZ ;  /* 0xbb67ae851f067890 */ /* 0x000fe2000fffe03f */
[----:B------:R-:W-:Y:S01]  /*6320*/  FMNMX.FTZ R18, R43, R18, !PT ;  /* 0x000000122b127209 */ /* 0x000fe20007810000 */
[----:B------:R-:W-:Y:S01]  /*6330*/  IMAD.WIDE.U32 R150, R218, -0x2daee0ad, RZ ;  /* 0xd2511f53da967825 */ /* 0x000fe200078e00ff */
[----:B------:R-:W-:Y:S01]  /*6340*/  FMNMX.FTZ R3, R36, R3, !PT ;  /* 0x0000000324037209 */ /* 0x000fe20007810000 */
[----:B------:R-:W-:Y:S01]  /*6350*/  UIADD3 UR32, UR30, -0x61c88647, URZ ;  /* 0x9e3779b91e207890 */ /* 0x000fe2000fffe03f */
[----:B------:R-:W-:Y:S01]  /*6360*/  FMNMX.FTZ R18, R39, R18, !PT ;  /* 0x0000001227127209 */ /* 0x000fe20007810000 */
[----:B------:R-:W-:Y:S01]  /*6370*/  IMAD.U32 R19, RZ, RZ, UR35 ;  /* 0x00000023ff137e24 */ /* 0x000fe2000f8e00ff */
[----:B------:R-:W-:Y:S01]  /*6380*/  FMNMX.FTZ R3, R12, R3, !PT ;  /* 0x000000030c037209 */ /* 0x000fe20007810000 */
[----:B------:R-:W-:Y:S01]  /*6390*/  UIADD3 UR29, UR30, 0x3c6ef372, URZ ;  /* 0x3c6ef3721e1d7890 */ /* 0x000fe2000fffe03f */
[----:B------:R-:W-:Y:S01]  /*63a0*/  FMNMX.FTZ R18, R15, R18, !PT ;  /* 0x000000120f127209 */ /* 0x000fe20007810000 */
[----:B------:R-:W-:Y:S01]  /*63b0*/  UIADD3 UR28, UR31, 0x76cf5d0a, URZ ;  /* 0x76cf5d0a1f1c7890 */ /* 0x000fe2000fffe03f */
[----:B------:R-:W-:Y:S01]  /*63c0*/  FMNMX.FTZ R3, R10, R3, !PT ;  /* 0x000000030a037209 */ /* 0x000fe20007810000 */
[----:B------:R-:W-:Y:S01]  /*63d0*/  UIADD3 UR22, UR31, 0x32370b8f, URZ ;  /* 0x32370b8f1f167890 */ /* 0x000fe2000fffe03f */
[----:B------:R-:W-:Y:S01]  /*63e0*/  FMNMX.FTZ R18, R9, R18, !PT ;  /* 0x0000001209127209 */ /* 0x000fe20007810000 */
        /* <DEDUP_REMOVED lines=8> */
[----:B------:R-:W-:Y:S01]  /*6470*/  UIADD3 UR35, UR35, 0x1, URZ ;  /* 0x0000000123237890 */ /* 0x000fe2000fffe03f */
        /* <DEDUP_REMOVED lines=11> */
[----:B-1----:R-:W-:Y:S02]  /*6530*/  FMNMX.FTZ R17, R199, R18, !PT ;  /* 0x00000012c7117209 */ /* 0x002fe40007810000 */
[----:B------:R-:W-:-:S02]  /*6540*/  FMNMX.FTZ R3, R222, R3, !PT ;  /* 0x00000003de037209 */ /* 0x000fc40007810000 */
[----:B------:R-:W-:Y:S02]  /*6550*/  FMNMX.FTZ R18, R198, R17, !PT ;  /* 0x00000011c6127209 */ /* 0x000fe40007810000 */
[----:B------:R-:W-:Y:S02]  /*6560*/  FMNMX.FTZ R16, R202, R3, !PT ;  /* 0x00000003ca107209 */ /* 0x000fe40007810000 */
[----:B------:R-:W-:Y:S02]  /*6570*/  FMNMX.FTZ R17, R197, R18, !PT ;  /* 0x00000012c5117209 */ /* 0x000fe40007810000 */
[----:B------:R-:W-:Y:S01]  /*6580*/  LOP3.LUT R219, R4, UR30, RZ, 0x3c, !PT ;  /* 0x0000001e04db7c12 */ /* 0x000fe2000f8e3cff */
[----:B------:R-:W1:Y:S01]  /*6590*/  SHFL.BFLY PT, R3, R16, 0x2, 0x1f ;  /* 0x0c401f0010037f89 */ /* 0x000e6200000e0000 */
[----:B------:R-:W-:Y:S02]  /*65a0*/  LOP3.LUT R4, R151, UR31, R19, 0x96, !PT ;  /* 0x0000001f97047c12 */ /* 0x000fe4000f8e9613 */
[----:B------:R-:W-:Y:S01]  /*65b0*/  LOP3.LUT R142, R149, R219, RZ, 0x3c, !PT ;  /* 0x000000db958e7212 */ /* 0x000fe200078e3cff */
[----:B------:R-:W2:Y:S01]  /*65c0*/  SHFL.BFLY PT, R18, R17, 0x2, 0x1f ;  /* 0x0c401f0011127f89 */ /* 0x000ea200000e0000 */
[----:B------:R-:W-:Y:S01]  /*65d0*/  LEA R188, R0, UR4, 0x1 ;  /* 0x0000000400bc7c11 */ /* 0x000fe2000f8e08ff */
[----:B------:R-:W-:Y:S01]  /*65e0*/  IMAD.WIDE.U32 R22, R4, -0x326172a9, RZ ;  /* 0xcd9e8d5704167825 */ /* 0x000fe200078e00ff */
[----:B------:R-:W-:-:S03]  /*65f0*/  UIADD3 UR4, UR30, 0x1715609d, URZ ;  /* 0x1715609d1e047890 */ /* 0x000fc6000fffe03f */
[----:B------:R-:W-:Y:S01]  /*6600*/  IMAD.WIDE.U32 R142, R142, -0x2daee0ad, RZ ;  /* 0xd2511f538e8e7825 */ /* 0x000fe200078e00ff */
[----:B------:R-:W-:Y:S01]  /*6610*/  LOP3.LUT R4, R23, UR32, R148, 0x96, !PT ;  /* 0x0000002017047c12 */ /* 0x000fe2000f8e9694 */
[----:B------:R-:W-:Y:S02]  /*6620*/  LDSM.16.MT88.4 R124, [R188+0xc000] ;  /* 0x00c00000bc7c783b */ /* 0x000fe40000004200 */
[----:B------:R-:W-:Y:S01]  /*6630*/  IMAD R186, R7, 0x2, R188 ;  /* 0x0000000207ba7824 */ /* 0x000fe200078e02bc */
[----:B------:R-:W-:Y:S01]  /*6640*/  LOP3.LUT R140, R143, UR6, R150, 0x96, !PT ;  /* 0x000000068f8c7c12 */ /* 0x000fe2000f8e9696 */
[----:B------:R-:W-:Y:S01]  /*6650*/  IMAD.WIDE.U32 R20, R4, -0x2daee0ad, RZ ;  /* 0xd2511f5304147825 */ /* 0x000fe200078e00ff */
[----:B------:R-:W-:Y:S01]  /*6660*/  UIADD3 UR6, UR31, -0x126145ec, URZ ;  /* 0xed9eba141f067890 */ /* 0x000fe2000fffe03f */
[----:B------:R-:W-:Y:S02]  /*6670*/  LDSM.16.MT88.4 R72, [R188+0x10000] ;  /* 0x01000000bc48783b */ /* 0x000fe40000004200 */
[----:B------:R-:W-:Y:S01]  /*6680*/  IMAD.WIDE.U32 R140, R140, -0x326172a9, RZ ;  /* 0xcd9e8d578c8c7825 */ /* 0x000fe200078e00ff */
[----:B------:R-:W-:Y:S01]  /*6690*/  LOP3.LUT R4, R21, UR28, R142, 0x96, !PT ;  /* 0x0000001c15047c12 */ /* 0x000fe2000f8e968e */
[----:B------:R-:W-:Y:S01]  /*66a0*/  LDSM.16.MT88.4 R116, [R186+0xc000] ;  /* 0x00c00000ba74783b */ /* 0x000fe20000004200 */
[----:B-1----:R-:W-:Y:S01]  /*66b0*/  FMNMX.FTZ R3, R16, R3, !PT ;  /* 0x0000000310037209 */ /* 0x002fe20007810000 */
[----:B------:R-:W-:Y:S01]  /*66c0*/  IMAD R185, R5, 0x2, R188 ;  /* 0x0000000205b97824 */ /* 0x000fe200078e02bc */
[----:B------:R-:W-:Y:S01]  /*66d0*/  LOP3.LUT R22, R141, UR29, R22, 0x96, !PT ;  /* 0x0000001d8d167c12 */ /* 0x000fe2000f8e9616 */
[----:B------:R-:W-:Y:S01]  /*66e0*/  IMAD R184, R5, 0x2, R186 ;  /* 0x0000000205b87824 */ /* 0x000fe200078e02ba */
[----:B--2---:R-:W-:Y:S01]  /*66f0*/  FMNMX.FTZ R18, R17, R18, !PT ;  /* 0x0000001211127209 */ /* 0x004fe20007810000 */
[----:B------:R-:W1:Y:S01]  /*6700*/  SHFL.BFLY PT, R132, R3, 0x1, 0x1f ;  /* 0x0c201f0003847f89 */ /* 0x000e6200000e0000 */
[----:B------:R-:W-:-:S03]  /*6710*/  IMAD.WIDE.U32 R16, R4, -0x326172a9, RZ ;  /* 0xcd9e8d5704107825 */ /* 0x000fc600078e00ff */
[----:B------:R-:W-:Y:S01]  /*6720*/  LDSM.16.MT88.4 R108, [R185+0xc000] ;  /* 0x00c00000b96c783b */ /* 0x000fe20000004200 */
[----:B------:R-:W-:Y:S01]  /*6730*/  IMAD.WIDE.U32 R22, R22, -0x2daee0ad, RZ ;  /* 0xd2511f5316167825 */ /* 0x000fe200078e00ff */
[----:B------:R-:W-:Y:S02]  /*6740*/  LOP3.LUT R4, R17, UR25, R140, 0x96, !PT ;  /* 0x0000001911047c12 */ /* 0x000fe4000f8e968c */
[----:B------:R-:W-:Y:S02]  /*6750*/  LDSM.16.MT88.4 R100, [R184+0xc000] ;  /* 0x00c00000b864783b */ /* 0x000fe40000004200 */
[----:B------:R-:W-:Y:S01]  /*6760*/  LOP3.LUT R20, R23, UR22, R20, 0x96, !PT ;  /* 0x0000001617147c12 */ /* 0x000fe2000f8e9614 */
[----:B------:R-:W-:Y:S01]  /*6770*/  IMAD.WIDE.U32 R24, R4, -0x2daee0ad, RZ ;  /* 0xd2511f5304187825 */ /* 0x000fe200078e00ff */
[----:B------:R-:W-:Y:S03]  /*6780*/  LDSM.16.MT88.4 R48, [R186+0xe000] ;  /* 0x00e00000ba30783b */ /* 0x000fe60000004200 */
[----:B------:R-:W-:Y:S01]  /*6790*/  IMAD.WIDE.U32 R20, R20, -0x326172a9, RZ ;  /* 0xcd9e8d5714147825 */ /* 0x000fe200078e00ff */
[----:B------:R-:W-:Y:S04]  /*67a0*/  LDSM.16.MT88.4 R64, [R184+0xe000] ;  /* 0x00e00000b840783b */ /* 0x000fe80000004200 */
[----:B------:R-:W-:Y:S01]  /*67b0*/  LOP3.LUT R16, R21, UR7, R16, 0x96, !PT ;  /* 0x0000000715107c12 */ /* 0x000fe2000f8e9610 */
[----:B------:R-:W-:Y:S01]  /*67c0*/  LDSM.16.MT88.4 R56, [R185+0xe000] ;  /* 0x00e00000b938783b */ /* 0x000fe20000004200 */
[----:B-1----:R-:W-:-:S03]  /*67d0*/  FMNMX.FTZ R132, R3, R132, !PT ;  /* 0x0000008403847209 */ /* 0x002fc60007810000 */
[----:B------:R-:W-:Y:S01]  /*67e0*/  IMAD.WIDE.U32 R16, R16, -0x2daee0ad, RZ ;  /* 0xd2511f5310107825 */ /* 0x000fe200078e00ff */
[----:B------:R-:W1:Y:S01]  /*67f0*/  SHFL.BFLY PT, R3, R18, 0x1, 0x1f ;  /* 0x0c201f0012037f89 */ /* 0x000e6200000e0000 */
[C---:B------:R-:W-:Y:S02]  /*6800*/  FSETP.NEU.FTZ.AND P1, PT, R132.reuse, -INF , PT ;  /* 0xff8000008400780b */ /* 0x040fe40003f3d000 */
[----:B------:R-:W-:Y:S01]  /*6810*/  FMUL.FTZ R203, R132, UR21 ;  /* 0x0000001584cb7c20 */ /* 0x000fe20008410000 */
[----:B------:R-:W-:Y:S01]  /*6820*/  LOP3.LUT R4, R17, UR18, R24, 0x96, !PT ;  /* 0x0000001211047c12 */ /* 0x000fe2000f8e9618 */
[----:B------:R-:W-:Y:S03]  /*6830*/  LDSM.16.MT88.4 R80, [R186+0x10000] ;  /* 0x01000000ba50783b */ /* 0x000fe60000004200 */
[----:B------:R-:W-:Y:S01]  /*6840*/  FSEL R203, R203, RZ, P1 ;  /* 0x000000ffcbcb7208 */ /* 0x000fe20000800000 */
[----:B------:R-:W-:Y:S04]  /*6850*/  LDSM.16.MT88.4 R88, [R185+0x10000] ;  /* 0x01000000b958783b */ /* 0x000fe80000004200 */
        /* <DEDUP_REMOVED lines=11> */
[----:B-1----:R-:W-:Y:S01]  /*6910*/  FMNMX.FTZ R3, R18, R3, !PT ;  /* 0x0000000312037209 */ /* 0x002fe20007810000 */
[----:B------:R-:W-:Y:S01]  /*6920*/  FFMA.FTZ R166, R34, UR21, -R203 ;  /* 0x0000001522a67c23 */ /* 0x000fe200080108cb */
[----:B------:R-:W-:Y:S01]  /*6930*/  LOP3.LUT R18, R25, UR6, R22, 0x96, !PT ;  /* 0x0000000619127c12 */ /* 0x000fe2000f8e9616 */
[----:B------:R-:W-:Y:S01]  /*6940*/  IMAD.WIDE.U32 R22, R4, -0x326172a9, RZ ;  /* 0xcd9e8d5704167825 */ /* 0x000fe200078e00ff */
[----:B------:R-:W-:-:S03]  /*6950*/  FSETP.NEU.FTZ.AND P1, PT, R3, -INF , PT ;  /* 0xff8000000300780b */ /* 0x000fc60003f3d000 */
[----:B------:R-:W-:Y:S01]  /*6960*/  FMUL.FTZ R200, R3, UR21 ;  /* 0x0000001503c87c20 */ /* 0x000fe20008410000 */
[----:B------:R-:W1:Y:S01]  /*6970*/  MUFU.EX2 R161, R161 ;  /* 0x000000a100a17308 */ /* 0x000e620000000800 */
[----:B------:R-:W-:Y:S01]  /*6980*/  IMAD.WIDE.U32 R18, R18, -0x326172a9, RZ ;  /* 0xcd9e8d5712127825 */ /* 0x000fe200078e00ff */
[----:B------:R-:W-:Y:S01]  /*6990*/  SHF.R.U32.HI R14, RZ, 0x10, R22 ;  /* 0x00000010ff0e7819 */ /* 0x000fe20000011616 */
[----:B------:R-:W-:Y:S01]  /*69a0*/  LDSM.16.MT88.4 R24, [R186+0xc800] ;  /* 0x00c80000ba18783b */ /* 0x000fe20000004200 */
[----:B------:R-:W-:Y:S01]  /*69b0*/  FSEL R200, R200, RZ, P1 ;  /* 0x000000ffc8c87208 */ /* 0x000fe20000800000 */
[----:B------:R-:W-:Y:S01]  /*69c0*/  FFMA.FTZ R167, R32, UR21, -R203 ;  /* 0x0000001520a77c23 */ /* 0x000fe200080108cb */
[----:B------:R-:W-:Y:S01]  /*69d0*/  LOP3.LUT R0, R23, UR10, R18, 0x96, !PT ;  /* 0x0000000a17007c12 */ /* 0x000fe2000f8e9612 */
[----:B------:R-:W-:Y:S01]  /*69e0*/  LDSM.16.MT88.4 R28, [R184+0x10000] ;  /* 0x01000000b81c783b */ /* 0x000fe20000004200 */
[----:B------:R-:W-:Y:S01]  /*69f0*/  LOP3.LUT R18, R22, 0xffff, RZ, 0xc0, !PT ;  /* 0x0000ffff16127812 */ /* 0x000fe200078ec0ff */
[--C-:B------:R-:W-:Y:S01]  /*6a00*/  FFMA.FTZ R158, R43, UR21, -R200.reuse ;  /* 0x000000152b9e7c23 */ /* 0x100fe200080108c8 */
[--C-:B------:R-:W-:Y:S01]  /*6a10*/  FFMA.FTZ R157, R39, UR21, -R200.reuse ;  /* 0x00000015279d7c23 */ /* 0x100fe200080108c8 */
[--C-:B------:R-:W-:Y:S01]  /*6a20*/  FFMA.FTZ R160, R41, UR21, -R200.reuse ;  /* 0x0000001529a07c23 */ /* 0x100fe200080108c8 */
[----:B------:R-:W-:Y:S01]  /*6a30*/  FFMA.FTZ R163, R37, UR21, -R200 ;  /* 0x0000001525a37c23 */ /* 0x000fe200080108c8 */
[----:B------:R-:W-:Y:S01]  /*6a40*/  SHF.R.U32.HI R4, RZ, 0x18, R22 ;  /* 0x00000018ff047819 */ /* 0x000fe20000011616 */
[----:B------:R-:W-:Y:S01]  /*6a50*/  MUFU.EX2 R159, R159 ;  /* 0x0000009f009f7308 */ /* 0x000fe20000000800 */
[----:B------:R-:W-:Y:S01]  /*6a60*/  LOP3.LUT R5, R14, 0xff, RZ, 0xc0, !PT ;  /* 0x000000ff0e057812 */ /* 0x000fe200078ec0ff */
[--C-:B------:R-:W-:Y:S01]  /*6a70*/  FFMA.FTZ R154, R15, UR21, -R200.reuse ;  /* 0x000000150f9a7c23 */ /* 0x100fe200080108c8 */
[----:B------:R-:W-:Y:S01]  /*6a80*/  LOP3.LUT R17, R22, 0xff, RZ, 0xc0, !PT ;  /* 0x000000ff16117812 */ /* 0x000fe200078ec0ff */
[----:B------:R-:W-:Y:S01]  /*6a90*/  FFMA.FTZ R135, R13, UR21, -R200 ;  /* 0x000000150d877c23 */ /* 0x000fe200080108c8 */
[----:B------:R-:W-:Y:S01]  /*6aa0*/  SHF.R.U32.HI R18, RZ, 0x8, R18 ;  /* 0x00000008ff127819 */ /* 0x000fe20000011612 */
[----:B------:R-:W-:Y:S01]  /*6ab0*/  FFMA.FTZ R153, R9, UR21, -R200 ;  /* 0x0000001509997c23 */ /* 0x000fe200080108c8 */
[C---:B------:R-:W-:Y:S01]  /*6ac0*/  LOP3.LUT R21, R0.reuse, 0xffff, RZ, 0xc0, !PT ;  /* 0x0000ffff00157812 */ /* 0x040fe200078ec0ff */
[----:B------:R-:W-:Y:S01]  /*6ad0*/  MUFU.EX2 R158, R158 ;  /* 0x0000009e009e7308 */ /* 0x000fe20000000800 */
[----:B------:R-:W-:Y:S01]  /*6ae0*/  PRMT R5, R5, 0x5410, R4 ;  /* 0x0000541005057816 */ /* 0x000fe20000000004 */
[----:B------:R-:W2:Y:S01]  /*6af0*/  LDSM.16.MT88.4 R40, [R188+0xe000] ;  /* 0x00e00000bc28783b */ /* 0x000ea20000004200 */
[----:B------:R-:W-:Y:S01]  /*6b00*/  PRMT R7, R17, 0x5410, R18 ;  /* 0x0000541011077816 */ /* 0x000fe20000000012 */
[--C-:B------:R-:W-:Y:S01]  /*6b10*/  FFMA.FTZ R196, R139, UR21, -R200.reuse ;  /* 0x000000158bc47c23 */ /* 0x100fe200080108c8 */
[----:B------:R-:W-:Y:S01]  /*6b20*/  LOP3.LUT R14, R0, 0xff, RZ, 0xc0, !PT ;  /* 0x000000ff000e7812 */ /* 0x000fe200078ec0ff */
[----:B------:R-:W-:Y:S01]  /*6b30*/  FFMA.FTZ R169, R137, UR21, -R200 ;  /* 0x0000001589a97c23 */ /* 0x000fe200080108c8 */
[----:B------:R-:W-:Y:S01]  /*6b40*/  SHF.R.U32.HI R21, RZ, 0x8, R21 ;  /* 0x00000008ff157819 */ /* 0x000fe20000011615 */
[----:B------:R-:W3:Y:S01]  /*6b50*/  MUFU.EX2 R157, R157 ;  /* 0x0000009d009d7308 */ /* 0x000ee20000000800 */
[----:B------:R-:W-:Y:S01]  /*6b60*/  SHF.R.U32.HI R18, RZ, 0x10, R0 ;  /* 0x00000010ff127819 */ /* 0x000fe20000011600 */
[----:B------:R-:W-:Y:S01]  /*6b70*/  FFMA.FTZ R171, R35, UR21, -R200 ;  /* 0x0000001523ab7c23 */ /* 0x000fe200080108c8 */
[----:B------:R-:W-:Y:S01]  /*6b80*/  SHF.R.U32.HI R17, RZ, 0x18, R0 ;  /* 0x00000018ff117819 */ /* 0x000fe20000011600 */
[--C-:B------:R-:W-:Y:S01]  /*6b90*/  FFMA.FTZ R170, R33, UR21, -R200.reuse ;  /* 0x0000001521aa7c23 */ /* 0x100fe200080108c8 */
[----:B------:R-:W-:Y:S01]  /*6ba0*/  PRMT R21, R14, 0x5410, R21 ;  /* 0x000054100e157816 */ /* 0x000fe20000000015 */
[----:B------:R-:W-:Y:S01]  /*6bb0*/  LDSM.16.MT88.4 R32, [R184+0xd000] ;  /* 0x00d00000b820783b */ /* 0x000fe20000004200 */
[--C-:B------:R-:W-:Y:S01]  /*6bc0*/  HSET2.LE.AND R99, R5, R168.reuse, PT ;  /* 0x000000a805637233 */ /* 0x100fe20003803000 */
[----:B------:R-:W-:Y:S01]  /*6bd0*/  MUFU.EX2 R160, R160 ;  /* 0x000000a000a07308 */ /* 0x000fe20000000800 */
[----:B------:R-:W-:Y:S01]  /*6be0*/  LOP3.LUT R0, R18, 0xff, RZ, 0xc0, !PT ;  /* 0x000000ff12007812 */ /* 0x000fe200078ec0ff */
[----:B------:R-:W-:Y:S01]  /*6bf0*/  LDSM.16.MT88.4 R12, [R184+0xc800] ;  /* 0x00c80000b80c783b */ /* 0x000fe20000004200 */
[--C-:B------:R-:W-:Y:S01]  /*6c00*/  HSET2.LE.AND R96, R21, R168.reuse, PT ;  /* 0x000000a815607233 */ /* 0x100fe20003803000 */
[----:B------:R-:W-:Y:S01]  /*6c10*/  FFMA.FTZ R225, R202, UR21, -R203 ;  /* 0x00000015cae17c23 */ /* 0x000fe200080108cb */
[----:B------:R-:W-:Y:S01]  /*6c20*/  PRMT R17, R0, 0x5410, R17 ;  /* 0x0000541000117816 */ /* 0x000fe20000000011 */
[----:B------:R-:W-:Y:S01]  /*6c30*/  FFMA.FTZ R223, R197, UR21, -R200 ;  /* 0x00000015c5df7c23 */ /* 0x000fe200080108c8 */
[----:B-1----:R-:W-:Y:S01]  /*6c40*/  F2FP.BF16.F32.PACK_AB R5, R161, R162 ;  /* 0x000000a2a105723e */ /* 0x002fe200000010ff */
[----:B------:R-:W1:Y:S01]  /*6c50*/  MUFU.EX2 R163, R163 ;  /* 0x000000a300a37308 */ /* 0x000e620000000800 */
[----:B---3--:R-:W-:Y:S01]  /*6c60*/  F2FP.BF16.F32.PACK_AB R4, R157, R158 ;  /* 0x0000009e9d04723e */ /* 0x008fe200000010ff */
[----:B------:R-:W-:Y:S01]  /*6c70*/  LDSM.16.MT88.4 R136, [R185+0xd000] ;  /* 0x00d00000b988783b */ /* 0x000fe20000004200 */
[----:B------:R-:W-:Y:S01]  /*6c80*/  HSET2.LE.AND R97, R17, R168, PT ;  /* 0x000000a811617233 */ /* 0x000fe20003803000 */
[----:B------:R-:W-:Y:S01]  /*6c90*/  FADD.FTZ R162, R162, R161 ;  /* 0x000000a1a2a27221 */ /* 0x000fe20000010000 */
[----:B------:R-:W-:-:S02]  /*6ca0*/  LOP3.LUT R99, R99, R4, RZ, 0xc0, !PT ;  /* 0x0000000463637212 */ /* 0x000fc400078ec0ff */
[----:B------:R-:W-:Y:S01]  /*6cb0*/  LOP3.LUT R4, R19, UR4, R20, 0x96, !PT ;  /* 0x0000000413047c12 */ /* 0x000fe2000f8e9614 */
[----:B------:R-:W3:Y:S01]  /*6cc0*/  MUFU.EX2 R156, R156 ;  /* 0x0000009c009c7308 */ /* 0x000ee20000000800 */
[----:B------:R-:W-:Y:S02]  /*6cd0*/  LOP3.LUT R96, R96, R5, RZ, 0xc0, !PT ;  /* 0x0000000560607212 */ /* 0x000fe400078ec0ff */
[----:B------:R-:W-:Y:S01]  /*6ce0*/  HSET2.LE.AND R7, R7, R168, PT ;  /* 0x000000a807077233 */ /* 0x000fe20003803000 */
[----:B------:R-:W-:-:S04]  /*6cf0*/  IMAD.WIDE.U32 R4, R4, -0x2daee0ad, RZ ;  /* 0xd2511f5304047825 */ /* 0x000fc800078e00ff */
[----:B------:R-:W-:Y:S01]  /*6d00*/  MUFU.EX2 R155, R155 ;  /* 0x0000009b009b7308 */ /* 0x000fe20000000800 */
[----:B-1----:R-:W-:Y:S01]  /*6d10*/  F2FP.BF16.F32.PACK_AB R0, R163, R160 ;  /* 0x000000a0a300723e */ /* 0x002fe200000010ff */
[----:B------:R-:W-:Y:S01]  /*6d20*/  FADD.FTZ R163, R160, R163 ;  /* 0x000000a3a0a37221 */ /* 0x000fe20000010000 */
[----:B------:R-:W-:Y:S02]  /*6d30*/  LOP3.LUT R21, R4, 0xff, RZ, 0xc0, !PT ;  /* 0x000000ff04157812 */ /* 0x000fe400078ec0ff */
[----:B------:R-:W-:Y:S01]  /*6d40*/  LOP3.LUT R97, R97, R0, RZ, 0xc0, !PT ;  /* 0x0000000061617212 */ /* 0x000fe200078ec0ff */
[----:B------:R-:W-:Y:S01]  /*6d50*/  FADD.FTZ R158, R158, R163 ;  /* 0x000000a39e9e7221 */ /* 0x000fe20000010000 */
[----:B------:R-:W-:Y:S01]  /*6d60*/  LOP3.LUT R0, R4, 0xffff, RZ, 0xc0, !PT ;  /* 0x0000ffff04007812 */ /* 0x000fe200078ec0ff */
[----:B------:R-:W1:Y:S01]  /*6d70*/  MUFU.EX2 R152, R152 ;  /* 0x0000009800987308 */ /* 0x000e620000000800 */
[C---:B---3--:R-:W-:Y:S01]  /*6d80*/  F2FP.BF16.F32.PACK_AB R98, R156.reuse, R159 ;  /* 0x0000009f9c62723e */ /* 0x048fe200000010ff */
[----:B------:R-:W-:Y:S01]  /*6d90*/  FADD.FTZ R159, R159, R162 ;  /* 0x000000a29f9f7221 */ /* 0x000fe20000010000 */
[----:B------:R-:W-:Y:S01]  /*6da0*/  SHF.R.U32.HI R0, RZ, 0x8, R0 ;  /* 0x00000008ff007819 */ /* 0x000fe20000011600 */
[----:B------:R-:W-:Y:S01]  /*6db0*/  FADD.FTZ R157, R157, R158 ;  /* 0x0000009e9d9d7221 */ /* 0x000fe20000010000 */
[----:B------:R-:W-:Y:S01]  /*6dc0*/  LOP3.LUT R98, R7, R98, RZ, 0xc0, !PT ;  /* 0x0000006207627212 */ /* 0x000fe200078ec0ff */
[----:B------:R-:W-:Y:S01]  /*6dd0*/  FADD.FTZ R156, R156, R159 ;  /* 0x0000009f9c9c7221 */ /* 0x000fe20000010000 */
[----:B------:R-:W-:Y:S01]  /*6de0*/  LOP3.LUT R145, R5, UR11, R16, 0x96, !PT ;  /* 0x0000000b05917c12 */ /* 0x000fe2000f8e9610 */
[----:B------:R-:W-:Y:S01]  /*6df0*/  MUFU.EX2 R134, R134 ;  /* 0x0000008600867308 */ /* 0x000fe20000000800 */
[--C-:B------:R-:W-:Y:S01]  /*6e00*/  SHF.R.U32.HI R10, RZ, 0x10, R4.reuse ;  /* 0x00000010ff0a7819 */ /* 0x100fe20000011604 */
[----:B------:R-:W-:Y:S01]  /*6e10*/  LDSM.16.MT88.4 R16, [R188+0xc800] ;  /* 0x00c80000bc10783b */ /* 0x000fe20000004200 */
[----:B------:R-:W-:Y:S01]  /*6e20*/  SHF.R.U32.HI R147, RZ, 0x18, R4 ;  /* 0x00000018ff937819 */ /* 0x000fe20000011604 */
[C---:B------:R-:W-:Y:S01]  /*6e30*/  HMMA.16816.F32.BF16 R112, R96.reuse, R108, RZ ;  /* 0x0000006c6070723c */ /* 0x040fe200000418ff */
[----:B------:R-:W-:Y:S01]  /*6e40*/  PRMT R21, R21, 0x5410, R0 ;  /* 0x0000541015157816 */ /* 0x000fe20000000000 */
[----:B------:R-:W3:Y:S01]  /*6e50*/  LDSM.16.MT88.4 R4, [R185+0xc800] ;  /* 0x00c80000b904783b */ /* 0x000ee20000004200 */
[----:B------:R-:W-:Y:S01]  /*6e60*/  FFMA.FTZ R0, R11, UR21, -R200 ;  /* 0x000000150b007c23 */ /* 0x000fe200080108c8 */
[----:B------:R-:W4:Y:S01]  /*6e70*/  MUFU.EX2 R133, R133 ;  /* 0x0000008500857308 */ /* 0x000f220000000800 */
[----:B------:R-:W-:Y:S01]  /*6e80*/  LOP3.LUT R20, R145, 0xffff, RZ, 0xc0, !PT ;  /* 0x0000ffff91147812 */ /* 0x000fe200078ec0ff */
[----:B------:R-:W-:Y:S01]  /*6e90*/  HMMA.16816.F32.BF16 R108, R96, R110, RZ ;  /* 0x0000006e606c723c */ /* 0x000fe200000418ff */
[----:B------:R-:W-:-:S02]  /*6ea0*/  SHF.R.U32.HI R8, RZ, 0x10, R145 ;  /* 0x00000010ff087819 */ /* 0x000fc40000011691 */
[----:B------:R-:W-:Y:S02]  /*6eb0*/  LOP3.LUT R23, R145, 0xff, RZ, 0xc0, !PT ;  /* 0x000000ff91177812 */ /* 0x000fe400078ec0ff */
[----:B------:R-:W-:Y:S01]  /*6ec0*/  SHF.R.U32.HI R20, RZ, 0x8, R20 ;  /* 0x00000008ff147819 */ /* 0x000fe20000011614 */
[----:B------:R-:W-:Y:S01]  /*6ed0*/  MUFU.EX2 R154, R154 ;  /* 0x0000009a009a7308 */ /* 0x000fe20000000800 */
[----:B------:R-:W-:Y:S01]  /*6ee0*/  LOP3.LUT R10, R10, 0xff, RZ, 0xc0, !PT ;  /* 0x000000ff0a0a7812 */ /* 0x000fe200078ec0ff */
[C---:B------:R-:W-:Y:S01]  /*6ef0*/  HMMA.16816.F32.BF16 R128, R96.reuse, R124, RZ ;  /* 0x0000007c6080723c */ /* 0x040fe200000418ff */
[----:B------:R-:W-:Y:S02]  /*6f00*/  SHF.R.U32.HI R145, RZ, 0x18, R145 ;  /* 0x00000018ff917819 */ /* 0x000fe40000011691 */
[----:B------:R-:W-:Y:S02]  /*6f10*/  LOP3.LUT R8, R8, 0xff, RZ, 0xc0, !PT ;  /* 0x000000ff08087812 */ /* 0x000fe400078ec0ff */
[----:B------:R-:W-:Y:S01]  /*6f20*/  PRMT R23, R23, 0x5410, R20 ;  /* 0x0000541017177816 */ /* 0x000fe20000000014 */
[----:B------:R-:W-:Y:S01]  /*6f30*/  MUFU.EX2 R135, R135 ;  /* 0x0000008700877308 */ /* 0x000fe20000000800 */
[----:B------:R-:W-:Y:S01]  /*6f40*/  PRMT R147, R10, 0x5410, R147 ;  /* 0x000054100a937816 */ /* 0x000fe20000000093 */
[----:B------:R-:W-:Y:S01]  /*6f50*/  HMMA.16816.F32.BF16 R124, R96, R126, RZ ;  /* 0x0000007e607c723c */ /* 0x000fe200000418ff */
[----:B------:R-:W-:-:S02]  /*6f60*/  PRMT R145, R8, 0x5410, R145 ;  /* 0x0000541008917816 */ /* 0x000fc40000000091 */
[--C-:B------:R-:W-:Y:S01]  /*6f70*/  HSET2.LE.AND R146, R21, R168.reuse, PT ;  /* 0x000000a815927233 */ /* 0x100fe20003803000 */
[----:B------:R-:W5:Y:S01]  /*6f80*/  LDSM.16.MT88.4 R8, [R188+0xe800] ;  /* 0x00e80000bc08783b */ /* 0x000f620000004200 */
[--C-:B------:R-:W-:Y:S01]  /*6f90*/  HSET2.LE.AND R144, R23, R168.reuse, PT ;  /* 0x000000a817907233 */ /* 0x100fe20003803000 */
[----:B------:R-:W2:Y:S01]  /*6fa0*/  MUFU.EX2 R0, R0 ;  /* 0x0000000000007308 */ /* 0x000ea20000000800 */
[--C-:B------:R-:W-:Y:S01]  /*6fb0*/  HSET2.LE.AND R147, R147, R168.reuse, PT ;  /* 0x000000a893937233 */ /* 0x100fe20003803000 */
[C---:B------:R-:W-:Y:S01]  /*6fc0*/  HMMA.16816.F32.BF16 R120, R96.reuse, R116, RZ ;  /* 0x000000746078723c */ /* 0x040fe200000418ff */
[----:B------:R-:W-:Y:S02]  /*6fd0*/  HSET2.LE.AND R145, R145, R168, PT ;  /* 0x000000a891917233 */ /* 0x000fe40003803000 */
[----:B-1----:R-:W-:Y:S01]  /*6fe0*/  F2FP.BF16.F32.PACK_AB R21, R152, R155 ;  /* 0x0000009b9815723e */ /* 0x002fe200000010ff */
[----:B------:R-:W-:Y:S01]  /*6ff0*/  FADD.FTZ R155, R155, R156 ;  /* 0x0000009c9b9b7221 */ /* 0x000fe20000010000 */
[----:B----4-:R-:W-:Y:S01]  /*7000*/  F2FP.BF16.F32.PACK_AB R23, R133, R134 ;  /* 0x000000868517723e */ /* 0x010fe200000010ff */
[----:B------:R-:W1:Y:S01]  /*7010*/  MUFU.EX2 R153, R153 ;  /* 0x0000009900997308 */ /* 0x000e620000000800 */
[----:B------:R-:W-:Y:S01]  /*7020*/  LOP3.LUT R144, R144, R21, RZ, 0xc0, !PT ;  /* 0x0000001590907212 */ /* 0x000fe200078ec0ff */
[----:B------:R-:W-:Y:S01]  /*7030*/  HMMA.16816.F32.BF16 R104, R96, R100, RZ ;  /* 0x000000646068723c */ /* 0x000fe200000418ff */
[----:B------:R-:W-:Y:S01]  /*7040*/  LOP3.LUT R146, R146, R23, RZ, 0xc0, !PT ;  /* 0x0000001792927212 */ /* 0x000fe200078ec0ff */
[----:B------:R-:W-:-:S04]  /*7050*/  FADD.FTZ R155, R152, R155 ;  /* 0x0000009b989b7221 */ /* 0x000fc80000010000 */
[C---:B------:R-:W-:Y:S01]  /*7060*/  HMMA.16816.F32.BF16 R100, R96.reuse, R102, RZ ;  /* 0x000000666064723c */ /* 0x040fe200000418ff */
[----:B--2---:R-:W-:Y:S01]  /*7070*/  F2FP.BF16.F32.PACK_AB R20, R0, R135 ;  /* 0x000000870014723e */ /* 0x004fe200000010ff */
[----:B------:R-:W-:Y:S01]  /*7080*/  MUFU.EX2 R164, R164 ;  /* 0x000000a400a47308 */ /* 0x000fe20000000800 */
[----:B------:R-:W-:Y:S02]  /*7090*/  FADD.FTZ R134, R134, R155 ;  /* 0x0000009b86867221 */ /* 0x000fe40000010000 */
[----:B------:R-:W-:Y:S01]  /*70a0*/  LOP3.LUT R147, R147, R20, RZ, 0xc0, !PT ;  /* 0x0000001493937212 */ /* 0x000fe200078ec0ff */
[C---:B------:R-:W-:Y:S01]  /*70b0*/  HMMA.16816.F32.BF16 R36, R96.reuse, R40, RZ ;  /* 0x000000286024723c */ /* 0x040fe200000418ff */
[----:B------:R-:W-:Y:S01]  /*70c0*/  FADD.FTZ R133, R133, R134 ;  /* 0x0000008685857221 */ /* 0x000fe20000010000 */
[----:B-1----:R-:W-:Y:S02]  /*70d0*/  F2FP.BF16.F32.PACK_AB R22, R153, R154 ;  /* 0x0000009a9916723e */ /* 0x002fe400000010ff */
[----:B------:R-:W-:Y:S01]  /*70e0*/  MUFU.EX2 R165, R165 ;  /* 0x000000a500a57308 */ /* 0x000fe20000000800 */
[----:B------:R-:W-:Y:S01]  /*70f0*/  FADD.FTZ R154, R154, R157 ;  /* 0x0000009d9a9a7221 */ /* 0x000fe20000010000 */
[----:B------:R-:W-:Y:S01]  /*7100*/  HMMA.16816.F32.BF16 R40, R96, R42, RZ ;  /* 0x0000002a6028723c */ /* 0x000fe200000418ff */
[----:B------:R-:W-:-:S02]  /*7110*/  LOP3.LUT R145, R145, R22, RZ, 0xc0, !PT ;  /* 0x0000001691917212 */ /* 0x000fc400078ec0ff */
[----:B------:R-:W1:Y:S01]  /*7120*/  LDSM.16.MT88.4 R20, [R186+0xe800] ;  /* 0x00e80000ba14783b */ /* 0x000e620000004200 */
[----:B------:R-:W-:Y:S02]  /*7130*/  FADD.FTZ R154, R153, R154 ;  /* 0x0000009a999a7221 */ /* 0x000fe40000010000 */
[----:B------:R-:W-:Y:S01]  /*7140*/  HMMA.16816.F32.BF16 R44, R96, R48, RZ ;  /* 0x00000030602c723c */ /* 0x000fe200000418ff */
[----:B------:R-:W-:Y:S01]  /*7150*/  MUFU.EX2 R196, R196 ;  /* 0x000000c400c47308 */ /* 0x000fe20000000800 */
[----:B------:R-:W-:-:S04]  /*7160*/  FADD.FTZ R135, R135, R154 ;  /* 0x0000009a87877221 */ /* 0x000fc80000010000 */
[C---:B---3--:R-:W-:Y:S01]  /*7170*/  HMMA.16816.F32.BF16 R112, R144.reuse, R4, R112 ;  /* 0x000000049070723c */ /* 0x048fe20000041870 */
[----:B------:R-:W-:Y:S02]  /*7180*/  FADD.FTZ R135, R0, R135 ;  /* 0x0000008700877221 */ /* 0x000fe40000010000 */
[----:B------:R-:W2:Y:S03]  /*7190*/  MUFU.EX2 R169, R169 ;  /* 0x000000a900a97308 */ /* 0x000ea60000000800 */
[C---:B------:R-:W-:Y:S01]  /*71a0*/  HMMA.16816.F32.BF16 R108, R144.reuse, R6, R108 ;  /* 0x00000006906c723c */ /* 0x040fe2000004186c */
[----:B------:R-:W3:Y:S04]  /*71b0*/  LDSM.16.MT88.4 R4, [R184+0xe800] ;  /* 0x00e80000b804783b */ /* 0x000ee80000004200 */
[----:B------:R-:W-:Y:S01]  /*71c0*/  MUFU.EX2 R171, R171 ;  /* 0x000000ab00ab7308 */ /* 0x000fe20000000800 */
[C---:B------:R-:W-:Y:S06]  /*71d0*/  HMMA.16816.F32.BF16 R128, R144.reuse, R16, R128 ;  /* 0x000000109080723c */ /* 0x040fec0000041880 */
[----:B------:R-:W-:Y:S01]  /*71e0*/  HMMA.16816.F32.BF16 R124, R144, R18, R124 ;  /* 0x00000012907c723c */ /* 0x000fe2000004187c */
[----:B------:R-:W4:Y:S01]  /*71f0*/  LDSM.16.MT88.4 R16, [R185+0xe800] ;  /* 0x00e80000b910783b */ /* 0x000f220000004200 */
[----:B------:R-:W2:Y:S04]  /*7200*/  MUFU.EX2 R170, R170 ;  /* 0x000000aa00aa7308 */ /* 0x000ea80000000800 */
[C---:B------:R-:W-:Y:S04]  /*7210*/  HMMA.16816.F32.BF16 R60, R96.reuse, R64, RZ ;  /* 0x00000040603c723c */ /* 0x040fe800000418ff */
[----:B------:R-:W-:Y:S02]  /*7220*/  MUFU.EX2 R166, R166 ;  /* 0x000000a600a67308 */ /* 0x000fe40000000800 */
[----:B------:R-:W-:Y:S06]  /*7230*/  HMMA.16816.F32.BF16 R64, R96, R66, RZ ;  /* 0x000000426040723c */ /* 0x000fec00000418ff */
[C---:B------:R-:W-:Y:S01]  /*7240*/  HMMA.16816.F32.BF16 R120, R144.reuse, R24, R120 ;  /* 0x000000189078723c */ /* 0x040fe20000041878 */
[----:B------:R-:W2:Y:S05]  /*7250*/  MUFU.EX2 R167, R167 ;  /* 0x000000a700a77308 */ /* 0x000eaa0000000800 */
[----:B------:R-:W-:Y:S01]  /*7260*/  HMMA.16816.F32.BF16 R104, R144, R12, R104 ;  /* 0x0000000c9068723c */ /* 0x000fe20000041868 */
[----:B------:R-:W-:-:S02]  /*7270*/  IMAD.U32 R25, RZ, RZ, UR35 ;  /* 0x00000023ff197e24 */ /* 0x000fc4000f8e00ff */
[----:B------:R-:W-:Y:S03]  /*7280*/  MUFU.EX2 R225, R225 ;  /* 0x000000e100e17308 */ /* 0x000fe60000000800 */
[----:B------:R-:W-:Y:S01]  /*7290*/  HMMA.16816.F32.BF16 R100, R144, R14, R100 ;  /* 0x0000000e9064723c */ /* 0x000fe20000041864 */
[----:B------:R-:W2:Y:S01]  /*72a0*/  LDSM.16.MT88.4 R12, [R188+0x10800] ;  /* 0x01080000bc0c783b */ /* 0x000ea20000004200 */
[----:B------:R-:W-:-:S03]  /*72b0*/  LOP3.LUT R25, R151, UR31, R25, 0x96, !PT ;  /* 0x0000001f97197c12 */ /* 0x000fc6000f8e9619 */
[----:B------:R-:W-:Y:S01]  /*72c0*/  MUFU.EX2 R223, R223 ;  /* 0x000000df00df7308 */ /* 0x000fe20000000800 */
[----:B------:R-:W-:Y:S01]  /*72d0*/  HMMA.16816.F32.BF16 R52, R96, R56, RZ ;  /* 0x000000386034723c */ /* 0x000fe200000418ff */
[----:B------:R-:W-:-:S05]  /*72e0*/  IMAD.WIDE.U32 R24, R25, -0x326172a9, RZ ;  /* 0xcd9e8d5719187825 */ /* 0x000fca00078e00ff */
[----:B-----5:R-:W-:Y:S01]  /*72f0*/  HMMA.16816.F32.BF16 R36, R144, R8, R36 ;  /* 0x000000089024723c */ /* 0x020fe20000041824 */
[----:B------:R-:W-:-:S05]  /*7300*/  LOP3.LUT R148, R25, UR32, R148, 0x96, !PT ;  /* 0x0000002019947c12 */ /* 0x000fca000f8e9694 */
[----:B------:R-:W-:Y:S01]  /*7310*/  HMMA.16816.F32.BF16 R40, R144, R10, R40 ;  /* 0x0000000a9028723c */ /* 0x000fe20000041828 */
[----:B------:R-:W5:Y:S01]  /*7320*/  LDSM.16.MT88.4 R8, [R186+0x10800] ;  /* 0x01080000ba08783b */ /* 0x000f620000004200 */
[----:B------:R-:W-:-:S04]  /*7330*/  IMAD.WIDE.U32 R148, R148, -0x2daee0ad, RZ ;  /* 0xd2511f5394947825 */ /* 0x000fc800078e00ff */
[----:B-1----:R-:W-:Y:S01]  /*7340*/  HMMA.16816.F32.BF16 R44, R144, R20, R44 ;  /* 0x00000014902c723c */ /* 0x002fe2000004182c */
[----:B------:R-:W-:-:S05]  /*7350*/  LOP3.LUT R142, R149, UR28, R142, 0x96, !PT ;  /* 0x0000001c958e7c12 */ /* 0x000fca000f8e968e */
[----:B------:R-:W-:Y:S01]  /*7360*/  HMMA.16816.F32.BF16 R68, R96, R72, RZ ;  /* 0x000000486044723c */ /* 0x000fe200000418ff */
[----:B------:R-:W-:Y:S01]  /*7370*/  LOP3.LUT R20, R141, UR29, R24, 0x96, !PT ;  /* 0x0000001d8d147c12 */ /* 0x000fe2000f8e9618 */
[----:B------:R-:W-:-:S04]  /*7380*/  IMAD.WIDE.U32 R142, R142, -0x326172a9, RZ ;  /* 0xcd9e8d578e8e7825 */ /* 0x000fc800078e00ff */
[----:B------:R-:W-:Y:S01]  /*7390*/  IMAD.WIDE.U32 R20, R20, -0x2daee0ad, RZ ;  /* 0xd2511f5314147825 */ /* 0x000fe200078e00ff */
[C---:B---3--:R-:W-:Y:S04]  /*73a0*/  HMMA.16816.F32.BF16 R60, R144.reuse, R4, R60 ;  /* 0x00000004903c723c */ /* 0x048fe8000004183c */
[----:B------:R-:W-:Y:S02]  /*73b0*/  LOP3.LUT R232, R21, UR22, R148, 0x96, !PT ;  /* 0x0000001615e87c12 */ /* 0x000fe4000f8e9694 */
[----:B------:R-:W-:Y:S01]  /*73c0*/  HMMA.16816.F32.BF16 R64, R144, R6, R64 ;  /* 0x000000069040723c */ /* 0x000fe20000041840 */
[----:B------:R-:W1:Y:S02]  /*73d0*/  LDSM.16.MT88.4 R4, [R185+0x10800] ;  /* 0x01080000b904783b */ /* 0x000e640000004200 */
[----:B------:R-:W-:-:S02]  /*73e0*/  IMAD.WIDE.U32 R232, R232, -0x326172a9, RZ ;  /* 0xcd9e8d57e8e87825 */ /* 0x000fc400078e00ff */
[----:B------:R-:W-:Y:S01]  /*73f0*/  LDSM.16.MT88.4 R148, [R184+0x10800] ;  /* 0x01080000b894783b */ /* 0x000fe20000004200 */
[----:B------:R-:W-:Y:S02]  /*7400*/  HMMA.16816.F32.BF16 R76, R96, R80, RZ ;  /* 0x00000050604c723c */ /* 0x000fe400000418ff */
[----:B------:R-:W-:-:S04]  /*7410*/  LOP3.LUT R234, R233, UR7, R142, 0x96, !PT ;  /* 0x00000007e9ea7c12 */ /* 0x000fc8000f8e968e */
[----:B----4-:R-:W-:Y:S01]  /*7420*/  HMMA.16816.F32.BF16 R52, R144, R16, R52 ;  /* 0x000000109034723c */ /* 0x010fe20000041834 */
[----:B------:R-:W-:-:S05]  /*7430*/  IMAD.WIDE.U32 R234, R234, -0x2daee0ad, RZ ;  /* 0xd2511f53eaea7825 */ /* 0x000fca00078e00ff */
[C---:B------:R-:W-:Y:S01]  /*7440*/  HMMA.16816.F32.BF16 R72, R96.reuse, R74, RZ ;  /* 0x0000004a6048723c */ /* 0x040fe200000418ff */
[----:B------:R-:W-:Y:S02]  /*7450*/  LOP3.LUT R16, R143, UR25, R140, 0x96, !PT ;  /* 0x000000198f107c12 */ /* 0x000fe4000f8e968c */
[----:B------:R-:W-:Y:S03]  /*7460*/  LDSM.16.MT88.4 R140, [R188+0xd000] ;  /* 0x00d00000bc8c783b */ /* 0x000fe60000004200 */
[----:B------:R-:W-:Y:S01]  /*7470*/  HMMA.16816.F32.BF16 R84, R96, R88, RZ ;  /* 0x000000586054723c */ /* 0x000fe200000418ff */
[----:B------:R-:W-:-:S05]  /*7480*/  IMAD.WIDE.U32 R16, R16, -0x2daee0ad, RZ ;  /* 0xd2511f5310107825 */ /* 0x000fca00078e00ff */
[----:B------:R-:W-:Y:S01]  /*7490*/  HMMA.16816.F32.BF16 R80, R96, R82, RZ ;  /* 0x000000526050723c */ /* 0x000fe200000418ff */
[----:B------:R-:W-:-:S05]  /*74a0*/  LOP3.LUT R236, R17, UR6, R20, 0x96, !PT ;  /* 0x0000000611ec7c12 */ /* 0x000fca000f8e9614 */
[----:B------:R-:W-:Y:S01]  /*74b0*/  HMMA.16816.F32.BF16 R88, R96, R90, RZ ;  /* 0x0000005a6058723c */ /* 0x000fe200000418ff */
[----:B------:R-:W-:-:S05]  /*74c0*/  IMAD.WIDE.U32 R236, R236, -0x326172a9, RZ ;  /* 0xcd9e8d57ecec7825 */ /* 0x000fca00078e00ff */
[----:B--2---:R-:W-:Y:S06]  /*74d0*/  HMMA.16816.F32.BF16 R68, R144, R12, R68 ;  /* 0x0000000c9044723c */ /* 0x004fec0000041844 */
[----:B------:R-:W-:Y:S01]  /*74e0*/  HMMA.16816.F32.BF16 R116, R96, R118, RZ ;  /* 0x000000766074723c */ /* 0x000fe200000418ff */
[----:B------:R-:W-:-:S05]  /*74f0*/  LOP3.LUT R12, R235, UR18, R16, 0x96, !PT ;  /* 0x00000012eb0c7c12 */ /* 0x000fca000f8e9610 */
[----:B------:R-:W-:Y:S01]  /*7500*/  IMAD.WIDE.U32 R16, R12, -0x326172a9, RZ ;  /* 0xcd9e8d570c107825 */ /* 0x000fe200078e00ff */
[----:B-----5:R-:W-:Y:S02]  /*7510*/  HMMA.16816.F32.BF16 R76, R144, R8, R76 ;  /* 0x00000008904c723c */ /* 0x020fe4000004184c */
[----:B------:R-:W-:-:S04]  /*7520*/  SHF.R.U32.HI R13, RZ, 0x18, R16 ;  /* 0x00000018ff0d7819 */ /* 0x000fc80000011610 */
[----:B------:R-:W-:Y:S01]  /*7530*/  HMMA.16816.F32.BF16 R56, R96, R58, RZ ;  /* 0x0000003a6038723c */ /* 0x000fe200000418ff */
[----:B------:R-:W-:Y:S02]  /*7540*/  SHF.R.U32.HI R8, RZ, 0x10, R16 ;  /* 0x00000010ff087819 */ /* 0x000fe40000011610 */
[----:B------:R-:W-:Y:S02]  /*7550*/  LOP3.LUT R12, R17, UR10, R236, 0x96, !PT ;  /* 0x0000000a110c7c12 */ /* 0x000fe4000f8e96ec */
[----:B------:R-:W-:Y:S01]  /*7560*/  LOP3.LUT R8, R8, 0xff, RZ, 0xc0, !PT ;  /* 0x000000ff08087812 */ /* 0x000fe200078ec0ff */
[C---:B------:R-:W-:Y:S01]  /*7570*/  HMMA.16816.F32.BF16 R72, R144.reuse, R14, R72 ;  /* 0x0000000e9048723c */ /* 0x040fe20000041848 */
[----:B------:R-:W-:Y:S02]  /*7580*/  SHF.R.U32.HI R25, RZ, 0x10, R12 ;  /* 0x00000010ff197819 */ /* 0x000fe4000001160c */
[----:B------:R-:W-:Y:S02]  /*7590*/  PRMT R13, R8, 0x5410, R13 ;  /* 0x00005410080d7816 */ /* 0x000fe4000000000d */
[----:B------:R-:W-:Y:S01]  /*75a0*/  LOP3.LUT R25, R25, 0xff, RZ, 0xc0, !PT ;  /* 0x000000ff19197812 */ /* 0x000fe200078ec0ff */
[----:B------:R-:W-:Y:S01]  /*75b0*/  HMMA.16816.F32.BF16 R80, R144, R10, R80 ;  /* 0x0000000a9050723c */ /* 0x000fe20000041850 */
[C---:B------:R-:W-:Y:S01]  /*75c0*/  LOP3.LUT R14, R16.reuse, 0xffff, RZ, 0xc0, !PT ;  /* 0x0000ffff100e7812 */ /* 0x040fe200078ec0ff */
[----:B------:R-:W2:Y:S01]  /*75d0*/  LDSM.16.MT88.4 R8, [R186+0xd000] ;  /* 0x00d00000ba08783b */ /* 0x000ea20000004200 */
[----:B------:R-:W-:-:S02]  /*75e0*/  LOP3.LUT R15, R16, 0xff, RZ, 0xc0, !PT ;  /* 0x000000ff100f7812 */ /* 0x000fc400078ec0ff */
[----:B------:R-:W-:Y:S01]  /*75f0*/  SHF.R.U32.HI R14, RZ, 0x8, R14 ;  /* 0x00000008ff0e7819 */ /* 0x000fe2000001160e */
[C---:B-1----:R-:W-:Y:S01]  /*7600*/  HMMA.16816.F32.BF16 R84, R144.reuse, R4, R84 ;  /* 0x000000049054723c */ /* 0x042fe20000041854 */
[--C-:B------:R-:W-:Y:S02]  /*7610*/  HSET2.LE.AND R13, R13, R168.reuse, PT ;  /* 0x000000a80d0d7233 */ /* 0x100fe40003803000 */
[----:B------:R-:W-:Y:S02]  /*7620*/  PRMT R15, R15, 0x5410, R14 ;  /* 0x000054100f0f7816 */ /* 0x000fe4000000000e */
[----:B------:R-:W-:Y:S01]  /*7630*/  LOP3.LUT R14, R12, 0xffff, RZ, 0xc0, !PT ;  /* 0x0000ffff0c0e7812 */ /* 0x000fe200078ec0ff */
[----:B------:R-:W-:Y:S01]  /*7640*/  HMMA.16816.F32.BF16 R88, R144, R6, R88 ;  /* 0x000000069058723c */ /* 0x000fe20000041858 */
[----:B------:R-:W1:Y:S01]  /*7650*/  LDSM.16.MT88.4 R4, [R185+0xf000] ;  /* 0x00f00000b904783b */ /* 0x000e620000004200 */
[----:B------:R-:W-:Y:S02]  /*7660*/  HSET2.LE.AND R15, R15, R168, PT ;  /* 0x000000a80f0f7233 */ /* 0x000fe40003803000 */
[----:B------:R-:W-:-:S02]  /*7670*/  SHF.R.U32.HI R14, RZ, 0x8, R14 ;  /* 0x00000008ff0e7819 */ /* 0x000fc4000001160e */
[C---:B------:R-:W-:Y:S06]  /*7680*/  HMMA.16816.F32.BF16 R116, R144.reuse, R26, R116 ;  /* 0x0000001a9074723c */ /* 0x040fec0000041874 */
[----:B------:R-:W-:Y:S01]  /*7690*/  HMMA.16816.F32.BF16 R56, R144, R18, R56 ;  /* 0x000000129038723c */ /* 0x000fe20000041838 */
[----:B------:R-:W-:Y:S01]  /*76a0*/  LOP3.LUT R27, R12, 0xff, RZ, 0xc0, !PT ;  /* 0x000000ff0c1b7812 */ /* 0x000fe200078ec0ff */
[----:B------:R-:W-:Y:S01]  /*76b0*/  LDSM.16.MT88.4 R16, [R184+0xf000] ;  /* 0x00f00000b810783b */ /* 0x000fe20000004200 */
[----:B------:R-:W-:Y:S02]  /*76c0*/  SHF.R.U32.HI R12, RZ, 0x18, R12 ;  /* 0x00000018ff0c7819 */ /* 0x000fe4000001160c */
[----:B------:R-:W-:Y:S01]  /*76d0*/  PRMT R27, R27, 0x5410, R14 ;  /* 0x000054101b1b7816 */ /* 0x000fe2000000000e */
[----:B------:R-:W-:Y:S01]  /*76e0*/  HMMA.16816.F32.BF16 R48, R96, R50, RZ ;  /* 0x000000326030723c */ /* 0x000fe200000418ff */
[----:B------:R-:W-:-:S02]  /*76f0*/  PRMT R25, R25, 0x5410, R12 ;  /* 0x0000541019197816 */ /* 0x000fc4000000000c */
        /* <DEDUP_REMOVED lines=28> */
[----:B------:R-:W-:Y:S01]  /*78c0*/  HMMA.16816.F32.BF16 R56, R24, R6, R56 ;  /* 0x000000061838723c */ /* 0x000fe20000041838 */
[----:B------:R-:W1:Y:S05]  /*78d0*/  LDSM.16.MT88.4 R4, [R185+0x11000] ;  /* 0x01100000b904783b */ /* 0x000e6a0000004200 */
[C---:B------:R-:W-:Y:S06]  /*78e0*/  HMMA.16816.F32.BF16 R92, R144.reuse, R148, R92 ;  /* 0x00000094905c723c */ /* 0x040fec000004185c */
[----:B------:R-:W-:Y:S06]  /*78f0*/  HMMA.16816.F32.BF16 R96, R144, R150, R96 ;  /* 0x000000969060723c */ /* 0x000fec0000041860 */
[----:B---3--:R-:W-:Y:S01]  /*7900*/  HMMA.16816.F32.BF16 R68, R24, R12, R68 ;  /* 0x0000000c1844723c */ /* 0x008fe20000041844 */
[--C-:B------:R-:W-:Y:S01]  /*7910*/  FFMA.FTZ R144, R199, UR21, -R200.reuse ;  /* 0x00000015c7907c23 */ /* 0x100fe200080108c8 */
[----:B------:R-:W-:-:S04]  /*7920*/  FFMA.FTZ R146, R198, UR21, -R200 ;  /* 0x00000015c6927c23 */ /* 0x000fc800080108c8 */
[C---:B------:R-:W-:Y:S01]  /*7930*/  HMMA.16816.F32.BF16 R128, R24.reuse, R140, R128 ;  /* 0x0000008c1880723c */ /* 0x040fe20000041880 */
[----:B------:R-:W-:Y:S01]  /*7940*/  LOP3.LUT R12, R237, UR4, R232, 0x96, !PT ;  /* 0x00000004ed0c7c12 */ /* 0x000fe2000f8e96e8 */
[----:B------:R-:W-:Y:S04]  /*7950*/  MUFU.EX2 R144, R144 ;  /* 0x0000009000907308 */ /* 0x000fe80000000800 */
[C---:B------:R-:W-:Y:S01]  /*7960*/  HMMA.16816.F32.BF16 R124, R24.reuse, R142, R124 ;  /* 0x0000008e187c723c */ /* 0x040fe2000004187c */
[--C-:B------:R-:W-:Y:S01]  /*7970*/  FFMA.FTZ R140, R226, UR21, -R203.reuse ;  /* 0x00000015e28c7c23 */ /* 0x100fe200080108cb */
[--C-:B------:R-:W-:Y:S01]  /*7980*/  FFMA.FTZ R141, R224, UR21, -R203.reuse ;  /* 0x00000015e08d7c23 */ /* 0x100fe200080108cb */
[----:B------:R-:W-:Y:S01]  /*7990*/  IMAD.WIDE.U32 R12, R12, -0x2daee0ad, RZ ;  /* 0xd2511f530c0c7825 */ /* 0x000fe200078e00ff */
[----:B------:R-:W-:Y:S02]  /*79a0*/  MUFU.EX2 R146, R146 ;  /* 0x0000009200927308 */ /* 0x000fe40000000800 */
[----:B------:R-:W-:Y:S01]  /*79b0*/  HMMA.16816.F32.BF16 R104, R24, R32, R104 ;  /* 0x000000201868723c */ /* 0x000fe20000041868 */
[----:B------:R-:W-:Y:S01]  /*79c0*/  FFMA.FTZ R142, R222, UR21, -R203 ;  /* 0x00000015de8e7c23 */ /* 0x000fe200080108cb */
[----:B------:R-:W-:Y:S01]  /*79d0*/  FFMA.FTZ R143, R201, UR21, -R200 ;  /* 0x00000015c98f7c23 */ /* 0x000fe200080108c8 */
[----:B------:R-:W-:-:S03]  /*79e0*/  LOP3.LUT R234, R13, UR11, R234, 0x96, !PT ;  /* 0x0000000b0dea7c12 */ /* 0x000fc6000f8e96ea */
[----:B------:R-:W-:Y:S01]  /*79f0*/  MUFU.EX2 R140, R140 ;  /* 0x0000008c008c7308 */ /* 0x000fe20000000800 */
[----:B--2---:R-:W-:Y:S01]  /*7a00*/  HMMA.16816.F32.BF16 R76, R24, R8, R76 ;  /* 0x00000008184c723c */ /* 0x004fe2000004184c */
[----:B------:R-:W-:-:S05]  /*7a10*/  LOP3.LUT R33, R12, 0xff, RZ, 0xc0, !PT ;  /* 0x000000ff0c217812 */ /* 0x000fca00078ec0ff */
[C---:B------:R-:W-:Y:S01]  /*7a20*/  HMMA.16816.F32.BF16 R80, R24.reuse, R10, R80 ;  /* 0x0000000a1850723c */ /* 0x040fe20000041850 */
[----:B------:R-:W2:Y:S01]  /*7a30*/  MUFU.EX2 R141, R141 ;  /* 0x0000008d008d7308 */ /* 0x000ea20000000800 */
[----:B------:R-:W-:Y:S02]  /*7a40*/  LOP3.LUT R8, R12, 0xffff, RZ, 0xc0, !PT ;  /* 0x0000ffff0c087812 */ /* 0x000fe400078ec0ff */
[--C-:B------:R-:W-:Y:S02]  /*7a50*/  SHF.R.U32.HI R9, RZ, 0x18, R12.reuse ;  /* 0x00000018ff097819 */ /* 0x100fe4000001160c */
[----:B-1----:R-:W-:Y:S01]  /*7a60*/  HMMA.16816.F32.BF16 R84, R24, R4, R84 ;  /* 0x000000041854723c */ /* 0x002fe20000041854 */
[----:B------:R-:W-:Y:S02]  /*7a70*/  SHF.R.U32.HI R10, RZ, 0x10, R12 ;  /* 0x00000010ff0a7819 */ /* 0x000fe4000001160c */
[----:B------:R-:W-:Y:S01]  /*7a80*/  MUFU.EX2 R142, R142 ;  /* 0x0000008e008e7308 */ /* 0x000fe20000000800 */
[----:B------:R-:W-:-:S02]  /*7a90*/  SHF.R.U32.HI R12, RZ, 0x10, R234 ;  /* 0x00000010ff0c7819 */ /* 0x000fc400000116ea */
[C---:B------:R-:W-:Y:S01]  /*7aa0*/  HMMA.16816.F32.BF16 R72, R24.reuse, R14, R72 ;  /* 0x0000000e1848723c */ /* 0x040fe20000041848 */
[C---:B------:R-:W-:Y:S02]  /*7ab0*/  LOP3.LUT R4, R234.reuse, 0xffff, RZ, 0xc0, !PT ;  /* 0x0000ffffea047812 */ /* 0x040fe400078ec0ff */
[----:B------:R-:W-:Y:S02]  /*7ac0*/  LOP3.LUT R11, R234, 0xff, RZ, 0xc0, !PT ;  /* 0x000000ffea0b7812 */ /* 0x000fe400078ec0ff */
[----:B------:R-:W1:Y:S01]  /*7ad0*/  MUFU.EX2 R143, R143 ;  /* 0x0000008f008f7308 */ /* 0x000e620000000800 */
[----:B------:R-:W-:Y:S01]  /*7ae0*/  LOP3.LUT R10, R10, 0xff, RZ, 0xc0, !PT ;  /* 0x000000ff0a0a7812 */ /* 0x000fe200078ec0ff */
[----:B------:R-:W-:Y:S01]  /*7af0*/  HMMA.16816.F32.BF16 R88, R24, R6, R88 ;  /* 0x000000061858723c */ /* 0x000fe20000041858 */
[----:B------:R-:W-:Y:S02]  /*7b00*/  SHF.R.U32.HI R14, RZ, 0x8, R4 ;  /* 0x00000008ff0e7819 */ /* 0x000fe40000011604 */
[----:B------:R-:W-:-:S02]  /*7b10*/  SHF.R.U32.HI R5, RZ, 0x18, R234 ;  /* 0x00000018ff057819 */ /* 0x000fc400000116ea */
[----:B------:R-:W-:Y:S01]  /*7b20*/  SHF.R.U32.HI R8, RZ, 0x8, R8 ;  /* 0x00000008ff087819 */ /* 0x000fe20000011608 */
[C---:B------:R-:W-:Y:S01]  /*7b30*/  HMMA.16816.F32.BF16 R36, R24.reuse, R28, R36 ;  /* 0x0000001c1824723c */ /* 0x040fe20000041824 */
[----:B------:R-:W-:Y:S02]  /*7b40*/  LOP3.LUT R4, R12, 0xff, RZ, 0xc0, !PT ;  /* 0x000000ff0c047812 */ /* 0x000fe400078ec0ff */
[----:B------:R-:W-:Y:S02]  /*7b50*/  PRMT R9, R10, 0x5410, R9 ;  /* 0x000054100a097816 */ /* 0x000fe40000000009 */
[----:B------:R-:W-:Y:S01]  /*7b60*/  PRMT R11, R11, 0x5410, R14 ;  /* 0x000054100b0b7816 */ /* 0x000fe2000000000e */
[----:B------:R-:W-:Y:S01]  /*7b70*/  HMMA.16816.F32.BF16 R40, R24, R30, R40 ;  /* 0x0000001e1828723c */ /* 0x000fe20000041828 */
[----:B------:R-:W-:Y:S01]  /*7b80*/  PRMT R33, R33, 0x5410, R8 ;  /* 0x0000541021217816 */ /* 0x000fe20000000008 */
[----:B------:R-:W3:Y:S01]  /*7b90*/  LDSM.16.MT88.4 R28, [R184+0x11000] ;  /* 0x01100000b81c783b */ /* 0x000ee20000004200 */
[----:B------:R-:W-:-:S02]  /*7ba0*/  PRMT R5, R4, 0x5410, R5 ;  /* 0x0000541004057816 */ /* 0x000fc40000000005 */
[--C-:B------:R-:W-:Y:S01]  /*7bb0*/  HSET2.LE.AND R4, R11, R168.reuse, PT ;  /* 0x000000a80b047233 */ /* 0x100fe20003803000 */
[C---:B------:R-:W-:Y:S01]  /*7bc0*/  HMMA.16816.F32.BF16 R44, R24.reuse, R20, R44 ;  /* 0x00000014182c723c */ /* 0x040fe2000004182c */
[--C-:B------:R-:W-:Y:S01]  /*7bd0*/  HSET2.LE.AND R7, R9, R168.reuse, PT ;  /* 0x000000a809077233 */ /* 0x100fe20003803000 */
[----:B------:R-:W-:Y:S01]  /*7be0*/  LDSM.16.MT88.4 R12, [R185+0xd800] ;  /* 0x00d80000b90c783b */ /* 0x000fe20000004200 */
[--C-:B------:R-:W-:Y:S02]  /*7bf0*/  HSET2.LE.AND R6, R33, R168.reuse, PT ;  /* 0x000000a821067233 */ /* 0x100fe40003803000 */
        /* <DEDUP_REMOVED lines=8> */
[----:B------:R-:W-:Y:S01]  /*7c80*/  F2FP.BF16.F32.PACK_AB R8, R223, R146 ;  /* 0x00000092df08723e */ /* 0x000fe200000010ff */
[----:B------:R-:W-:Y:S01]  /*7c90*/  FADD.FTZ R143, R143, R170 ;  /* 0x000000aa8f8f7221 */ /* 0x000fe20000010000 */
[----:B------:R-:W-:Y:S01]  /*7ca0*/  LOP3.LUT R4, R4, R11, RZ, 0xc0, !PT ;  /* 0x0000000b04047212 */ /* 0x000fe200078ec0ff */
        /* <DEDUP_REMOVED lines=60> */
[----:B------:R-:W-:Y:S01]  /*8070*/  BAR.SYNC.DEFER_BLOCKING 0x0 ;  /* 0x0000000000007b1d */ /* 0x000fe20000010000 */
[----:B------:R-:W-:Y:S01]  /*8080*/  IMAD.WIDE.U32 R20, R20, UR9, R4 ;  /* 0x0000000914147c25 */ /* 0x000fe2000f8e0004 */
[----:B------:R-:W-:Y:S02]  /*8090*/  USHF.R.S32.HI UR7, URZ, 0x1f, UR19 ;  /* 0x0000001f3f077899 */ /* 0x000fe40008011413 */
[----:B------:R-:W-:Y:S01]  /*80a0*/  UIMAD UR6, UR8, UR19, URZ ;  /* 0x00000013080672a4 */ /* 0x000fe2000f8e023f */
[----:B------:R-:W-:-:S03]  /*80b0*/  IMAD.U32 R133, RZ, RZ, UR19 ;  /* 0x00000013ff857e24 */ /* 0x000fc6000f8e00ff */
[----:B------:R-:W1:Y:S01]  /*80c0*/  @!P3 LDC.64 R10, c[0x0][0x220] ;  /* 0x00008800ff0abb82 */ /* 0x000e620000000a00 */
[----:B------:R-:W-:Y:S02]  /*80d0*/  UISETP.GT.AND UP0, UPT, UR19, UR5, UPT ;  /* 0x000000051300728c */ /* 0x000fe4000bf04270 */
[----:B------:R-:W-:Y:S01]  /*80e0*/  UIMAD UR6, UR7, UR9, UR6 ;  /* 0x00000009070672a4 */ /* 0x000fe2000f8e0206 */
[----:B------:R-:W-:-:S04]  /*80f0*/  IMAD R133, R133, 0x40, R216 ;  /* 0x0000004085857824 */ /* 0x000fc800078e02d8 */
[----:B------:R-:W2:Y:S01]  /*8100*/  @!P4 LDC.64 R12, c[0x0][0x220] ;  /* 0x00008800ff0ccb82 */ /* 0x000ea20000000a00 */
[----:B------:R-:W-:-:S07]  /*8110*/  VIADD R18, R21, UR6 ;  /* 0x0000000615127c36 */ /* 0x000fce0008000000 */
[----:B------:R-:W3:Y:S01]  /*8120*/  @!P2 LDC.64 R8, c[0x0][0x220] ;  /* 0x00008800ff08ab82 */ /* 0x000ee20000000a00 */
[----:B------:R-:W-:Y:S07]  /*8130*/  @P4 STS.128 [R205+0xc000], RZ ;  /* 0x00c000ffcd004388 */ /* 0x000fee0000000c00 */
[----:B------:R-:W4:Y:S01]  /*8140*/  @!P4 LDC.64 R6, c[0x0][0x220] ;  /* 0x00008800ff06cb82 */ /* 0x000f220000000a00 */
[----:B-1----:R-:W-:-:S04]  /*8150*/  @!P3 LEA R26, P0, R20, R10, 0x1 ;  /* 0x0000000a141ab211 */ /* 0x002fc800078008ff */
[----:B------:R-:W-:-:S03]  /*8160*/  @!P3 LEA.HI.X R27, R20, R11, R18, 0x1, P0 ;  /* 0x0000000b141bb211 */ /* 0x000fc600000f0c12 */
[----:B------:R-:W1:Y:S01]  /*8170*/  @!P3 LDC.64 R4, c[0x0][0x220] ;  /* 0x00008800ff04bb82 */ /* 0x000e620000000a00 */
[----:B--2---:R-:W-:-:S04]  /*8180*/  @!P4 LEA R22, P1, R20, R12, 0x1 ;  /* 0x0000000c1416c211 */ /* 0x004fc800078208ff */
[C-C-:B------:R-:W-:Y:S02]  /*8190*/  @!P4 LEA.HI.X R23, R20.reuse, R13, R18.reuse, 0x1, P1 ;  /* 0x0000000d1417c211 */ /* 0x140fe400008f0c12 */
[C---:B------:R-:W-:Y:S01]  /*81a0*/  IADD3 R0, P1, R20.reuse, UR24, RZ ;  /* 0x0000001814007c10 */ /* 0x040fe2000ff3e0ff */
        /* <DEDUP_REMOVED lines=8> */
[----:B------:R-:W-:Y:S01]  /*8230*/  IADD3.X R18, R18, UR23, RZ, P1, !PT ;  /* 0x0000001712127c10 */ /* 0x000fe20008ffe4ff */
[----:B------:R-:W3:Y:S01]  /*8240*/  @!P4 LDC.64 R14, c[0x0][0x220] ;  /* 0x00008800ff0ecb82 */ /* 0x000ee20000000a00 */
[C---:B----4-:R-:W-:Y:S01]  /*8250*/  @!P4 LEA R20, P1, R0.reuse, R6, 0x1 ;  /* 0x000000060014c211 */ /* 0x050fe200078208ff */
[----:B------:R-:W-:Y:S01]  /*8260*/  @!PT LDS RZ, [RZ] ;  /* 0x00000000fffff984 */ /* 0x000fe20000000800 */
[----:B------:R-:W-:Y:S01]  /*8270*/  @!PT LDS RZ, [RZ] ;  /* 0x00000000fffff984 */ /* 0x000fe20000000800 */
[----:B------:R-:W-:Y:S01]  /*8280*/  @!PT LDS RZ, [RZ] ;  /* 0x00000000fffff984 */ /* 0x000fe20000000800 */
[----:B------:R-:W-:Y:S03]  /*8290*/  @!P3 LDGSTS.E.BYPASS.LTC128B.128 [R205+0xe000], desc[UR26][R26.64+0x80] ;  /* 0x0e0000801acdbfae */ /* 0x000fe6000b901d5a */
[C---:B------:R-:W-:Y:S01]  /*82a0*/  @!P4 LEA.HI.X R21, R0.reuse, R7, R18, 0x1, P1 ;  /* 0x000000070015c211 */ /* 0x040fe200008f0c12 */
[----:B------:R-:W-:Y:S01]  /*82b0*/  @P2 STS.128 [R205+0x10000], RZ ;  /* 0x010000ffcd002388 */ /* 0x000fe20000000c00 */
[C---:B------:R-:W-:Y:S01]  /*82c0*/  IADD3 R19, P1, R0.reuse, UR24, RZ ;  /* 0x0000001800137c10 */ /* 0x040fe2000ff3e0ff */
[----:B------:R-:W4:Y:S02]  /*82d0*/  @!P3 LDC.64 R12, c[0x0][0x220] ;  /* 0x00008800ff0cbb82 */ /* 0x000f240000000a00 */
[----:B------:R-:W-:Y:S01]  /*82e0*/  @!PT LDS RZ, [RZ] ;  /* 0x00000000fffff984 */ /* 0x000fe20000000800 */
[----:B------:R-:W-:Y:S01]  /*82f0*/  @!PT LDS RZ, [RZ] ;  /* 0x00000000fffff984 */ /* 0x000fe20000000800 */
[----:B------:R-:W-:Y:S01]  /*8300*/  @!PT LDS RZ, [RZ] ;  /* 0x00000000fffff984 */ /* 0x000fe20000000800 */
[----:B------:R-:W-:Y:S04]  /*8310*/  @!P2 LDGSTS.E.BYPASS.LTC128B.128 [R205+0x10000], desc[UR26][R24.64+0x100] ;  /* 0x1000010018cdafae */ /* 0x000fe8000b901d5a */
[----:B------:R-:W-:Y:S02]  /*8320*/  @P4 STS.128 [R205+0xc800], RZ ;  /* 0x00c800ffcd004388 */ /* 0x000fe40000000c00 */
[----:B------:R-:W5:Y:S02]  /*8330*/  @!P2 LDC.64 R10, c[0x0][0x220] ;  /* 0x00008800ff0aab82 */ /* 0x000f640000000a00 */
[----:B------:R-:W-:Y:S01]  /*8340*/  @!PT LDS RZ, [RZ] ;  /* 0x00000000fffff984 */ /* 0x000fe20000000800 */
[----:B------:R-:W-:Y:S01]  /*8350*/  @!PT LDS RZ, [RZ] ;  /* 0x00000000fffff984 */ /* 0x000fe20000000800 */
[----:B------:R-:W-:Y:S01]  /*8360*/  @!PT LDS RZ, [RZ] ;  /* 0x00000000fffff984 */ /* 0x000fe20000000800 */
[----:B------:R-:W-:Y:S01]  /*8370*/  @!P4 LDGSTS.E.BYPASS.LTC128B.128 [R205+0xc800], desc[UR26][R20.64] ;  /* 0x0c80000014cdcfae */ /* 0x000fe2000b901d5a */
[----:B-1----:R-:W-:-:S03]  /*8380*/  @!P3 LEA R22, P0, R0, R4, 0x1 ;  /* 0x000000040016b211 */ /* 0x002fc600078008ff */
[----:B------:R-:W-:Y:S02]  /*8390*/  @P3 STS.128 [R205+0xe800], RZ ;  /* 0x00e800ffcd003388 */ /* 0x000fe40000000c00 */
[----:B------:R-:W1:Y:S01]  /*83a0*/  @!P4 LDC.64 R8, c[0x0][0x220] ;  /* 0x00008800ff08cb82 */ /* 0x000e620000000a00 */
[C---:B------:R-:W-:Y:S02]  /*83b0*/  @!P3 LEA.HI.X R23, R0.reuse, R5, R18, 0x1, P0 ;  /* 0x000000050017b211 */ /* 0x040fe400000f0c12 */
[----:B--2---:R-:W-:-:S03]  /*83c0*/  @!P2 LEA R16, P0, R0, R16, 0x1 ;  /* 0x000000100010a211 */ /* 0x004fc600078008ff */
[----:B------:R-:W-:Y:S01]  /*83d0*/  @!PT LDS RZ, [RZ] ;  /* 0x00000000fffff984 */ /* 0x000fe20000000800 */
[----:B------:R-:W-:Y:S01]  /*83e0*/  @!PT LDS RZ, [RZ] ;  /* 0x00000000fffff984 */ /* 0x000fe20000000800 */
[----:B------:R-:W-:Y:S01]  /*83f0*/  @!PT LDS RZ, [RZ] ;  /* 0x00000000fffff984 */ /* 0x000fe20000000800 */
[----:B------:R-:W-:Y:S01]  /*8400*/  @!P3 LDGSTS.E.BYPASS.LTC128B.128 [R205+0xe800], desc[UR26][R22.64+0x80] ;  /* 0x0e80008016cdbfae */ /* 0x000fe2000b901d5a */
[----:B------:R-:W-:Y:S01]  /*8410*/  @!P2 LEA.HI.X R17, R0, R17, R18, 0x1, P0 ;  /* 0x000000110011a211 */ /* 0x000fe200000f0c12 */
[----:B------:R-:W2:Y:S01]  /*8420*/  @!P3 LDC.64 R6, c[0x0][0x220] ;  /* 0x00008800ff06bb82 */ /* 0x000ea20000000a00 */
[----:B------:R-:W-:Y:S01]  /*8430*/  IADD3.X R18, R18, UR23, RZ, P1, !PT ;  /* 0x0000001712127c10 */ /* 0x000fe20008ffe4ff */
[----:B------:R-:W-:Y:S01]  /*8440*/  @P2 STS.128 [R205+0x10800], RZ ;  /* 0x010800ffcd002388 */ /* 0x000fe20000000c00 */
[C---:B---3--:R-:W-:Y:S02]  /*8450*/  @!P4 LEA R14, P0, R19.reuse, R14, 0x1 ;  /* 0x0000000e130ec211 */ /* 0x048fe400078008ff */
[C---:B----4-:R-:W-:Y:S01]  /*8460*/  @!P3 LEA R12, P1, R19.reuse, R12, 0x1 ;  /* 0x0000000c130cb211 */ /* 0x050fe200078208ff */
[----:B------:R-:W-:Y:S01]  /*8470*/  @!PT LDS RZ, [RZ] ;  /* 0x00000000fffff984 */ /* 0x000fe20000000800 */
[----:B------:R-:W-:Y:S01]  /*8480*/  @!PT LDS RZ, [RZ] ;  /* 0x00000000fffff984 */ /* 0x000fe20000000800 */
[----:B------:R-:W-:Y:S01]  /*8490*/  @!PT LDS RZ, [RZ] ;  /* 0x00000000fffff984 */ /* 0x000fe20000000800 */
[----:B------:R-:W-:Y:S01]  /*84a0*/  @!P2 LDGSTS.E.BYPASS.LTC128B.128 [R205+0x10800], desc[UR26][R16.64+0x100] ;  /* 0x1080010010cdafae */ /* 0x000fe2000b901d5a */
[C---:B------:R-:W-:Y:S01]  /*84b0*/  @!P4 LEA.HI.X R15, R19.reuse, R15, R18, 0x1, P0 ;  /* 0x0000000f130fc211 */ /* 0x040fe200000f0c12 */
[----:B------:R-:W3:Y:S01]  /*84c0*/  @!P2 LDC.64 R4, c[0x0][0x220] ;  /* 0x00008800ff04ab82 */ /* 0x000ee20000000a00 */
[C---:B-----5:R-:W-:Y:S01]  /*84d0*/  @!P2 LEA R10, P0, R19.reuse, R10, 0x1 ;  /* 0x0000000a130aa211 */ /* 0x060fe200078008ff */
[----:B------:R-:W-:Y:S01]  /*84e0*/  @P4 STS.128 [R205+0xd000], RZ ;  /* 0x00d000ffcd004388 */ /* 0x000fe20000000c00 */
[----:B------:R-:W-:-:S02]  /*84f0*/  IADD3 R0, P5, R19, UR24, RZ ;  /* 0x0000001813007c10 */ /* 0x000fc4000ffbe0ff */
[C-C-:B------:R-:W-:Y:S01]  /*8500*/  @!P3 LEA.HI.X R13, R19.reuse, R13, R18.reuse, 0x1, P1 ;  /* 0x0000000d130db211 */ /* 0x140fe200008f0c12 */
[----:B------:R-:W-:Y:S01]  /*8510*/  @!PT LDS RZ, [RZ] ;  /* 0x00000000fffff984 */ /* 0x000fe20000000800 */
[----:B------:R-:W-:Y:S01]  /*8520*/  @!PT LDS RZ, [RZ] ;  /* 0x00000000fffff984 */ /* 0x000fe20000000800 */
[----:B------:R-:W-:Y:S01]  /*8530*/  @!PT LDS RZ, [RZ] ;  /* 0x00000000fffff984 */ /* 0x000fe20000000800 */
[----:B------:R-:W-:Y:S01]  /*8540*/  @!P4 LDGSTS.E.BYPASS.LTC128B.128 [R205+0xd000], desc[UR26][R14.64] ;  /* 0x0d0000000ecdcfae */ /* 0x000fe2000b901d5a */
[----:B------:R-:W-:Y:S02]  /*8550*/  @!P2 LEA.HI.X R11, R19, R11, R18, 0x1, P0 ;  /* 0x0000000b130ba211 */ /* 0x000fe400000f0c12 */
[----:B------:R-:W-:Y:S01]  /*8560*/  IADD3.X R18, R18, UR23, RZ, P5, !PT ;  /* 0x0000001712127c10 */ /* 0x000fe2000affe4ff */
[----:B------:R-:W-:Y:S01]  /*8570*/  @P3 STS.128 [R205+0xf000], RZ ;  /* 0x00f000ffcd003388 */ /* 0x000fe20000000c00 */
[----:B-1----:R-:W-:-:S03]  /*8580*/  @!P4 LEA R8, P5, R0, R8, 0x1 ;  /* 0x000000080008c211 */ /* 0x002fc600078a08ff */
[----:B------:R-:W-:Y:S01]  /*8590*/  @!PT LDS RZ, [RZ] ;  /* 0x00000000fffff984 */ /* 0x000fe20000000800 */
[----:B------:R-:W-:Y:S01]  /*85a0*/  @!PT LDS RZ, [RZ] ;  /* 0x00000000fffff984 */ /* 0x000fe20000000800 */
[----:B------:R-:W-:Y:S01]  /*85b0*/  @!PT LDS RZ, [RZ] ;  /* 0x00000000fffff984 */ /* 0x000fe20000000800 */
[----:B------:R1:W-:Y:S01]  /*85c0*/  @!P3 LDGSTS.E.BYPASS.LTC128B.128 [R205+0xf000], desc[UR26][R12.64+0x80] ;  /* 0x0f0000800ccdbfae */ /* 0x0003e2000b901d5a */
[C-C-:B------:R-:W-:Y:S02]  /*85d0*/  @!P4 LEA.HI.X R9, R0.reuse, R9, R18.reuse, 0x1, P5 ;  /* 0x000000090009c211 */ /* 0x140fe400028f0c12 */
[C---:B--2---:R-:W-:Y:S01]  /*85e0*/  @!P3 LEA R28, P1, R0.reuse, R6, 0x1 ;  /* 0x00000006001cb211 */ /* 0x044fe200078208ff */
[----:B------:R-:W-:Y:S01]  /*85f0*/  @P2 STS.128 [R205+0x11000], RZ ;  /* 0x011000ffcd002388 */ /* 0x000fe20000000c00 */
[C---:B------:R-:W-:Y:S02]  /*8600*/  ISETP.GE.AND P5, PT, R133.reuse, R210, PT ;  /* 0x000000d28500720c */ /* 0x040fe40003fa6270 */
[C-C-:B------:R-:W-:Y:S01]  /*8610*/  @!P3 LEA.HI.X R29, R0.reuse, R7, R18.reuse, 0x1, P1 ;  /* 0x00000007001db211 */ /* 0x140fe200008f0c12 */
[----:B------:R-:W-:Y:S01]  /*8620*/  @!PT LDS RZ, [RZ] ;  /* 0x00000000fffff984 */ /* 0x000fe20000000800 */
[----:B------:R-:W-:Y:S01]  /*8630*/  @!PT LDS RZ, [RZ] ;  /* 0x00000000fffff984 */ /* 0x000fe20000000800 */
[----:B------:R-:W-:Y:S01]  /*8640*/  @!PT LDS RZ, [RZ] ;  /* 0x00000000fffff984 */ /* 0x000fe20000000800 */
[----:B------:R-:W-:Y:S01]  /*8650*/  @!P2 LDGSTS.E.BYPASS.LTC128B.128 [R205+0x11000], desc[UR26][R10.64+0x100] ;  /* 0x110001000acdafae */ /* 0x000fe2000b901d5a */
[C---:B------:R-:W-:Y:S02]  /*8660*/  ISETP.LT.OR P5, PT, R133.reuse, R211, P5 ;  /* 0x000000d38500720c */ /* 0x040fe40002fa1670 */
[C---:B---3--:R-:W-:Y:S01]  /*8670*/  @!P2 LEA R30, P0, R0.reuse, R4, 0x1 ;  /* 0x00000004001ea211 */ /* 0x048fe200078008ff */
[----:B------:R-:W-:Y:S03]  /*8680*/  @P4 STS.128 [R205+0xd800], RZ ;  /* 0x00d800ffcd004388 */ /* 0x000fe60000000c00 */
[----:B------:R-:W-:Y:S01]  /*8690*/  @!P2 LEA.HI.X R31, R0, R5, R18, 0x1, P0 ;  /* 0x00000005001fa211 */ /* 0x000fe200000f0c12 */
[----:B------:R-:W-:Y:S01]  /*86a0*/  @!PT LDS RZ, [RZ] ;  /* 0x00000000fffff984 */ /* 0x000fe20000000800 */
[----:B------:R-:W-:Y:S01]  /*86b0*/  @!PT LDS RZ, [RZ] ;  /* 0x00000000fffff984 */ /* 0x000fe20000000800 */
[----:B------:R-:W-:Y:S01]  /*86c0*/  @!PT LDS RZ, [RZ] ;  /* 0x00000000fffff984 */ /* 0x000fe20000000800 */
[----:B------:R-:W-:Y:S01]  /*86d0*/  @!P4 LDGSTS.E.BYPASS.LTC128B.128 [R205+0xd800], desc[UR26][R8.64] ;  /* 0x0d80000008cdcfae */ /* 0x000fe2000b901d5a */
[C---:B------:R-:W-:Y:S01]  /*86e0*/  VIADD R0, R133.reuse, 0x1 ;  /* 0x0000000185007836 */ /* 0x040fe20000000000 */
[----:B------:R-:W-:-:S02]  /*86f0*/  ISETP.GE.AND P0, PT, R133, R213, PT ;  /* 0x000000d58500720c */ /* 0x000fc40003f06270 */
[----:B------:R-:W-:Y:S02]  /*8700*/  @P3 STS.128 [R205+0xf800], RZ ;  /* 0x00f800ffcd003388 */ /* 0x000fe40000000c00 */
[C---:B------:R-:W-:Y:S02]  /*8710*/  ISETP.GE.AND P6, PT, R0.reuse, R213, PT ;  /* 0x000000d50000720c */ /* 0x040fe40003fc6270 */
[----:B------:R-:W-:Y:S01]  /*8720*/  @!PT LDS RZ, [RZ] ;  /* 0x00000000fffff984 */ /* 0x000fe20000000800 */
[----:B------:R-:W-:Y:S01]  /*8730*/  @!PT LDS RZ, [RZ] ;  /* 0x00000000fffff984 */ /* 0x000fe20000000800 */
[----:B------:R-:W-:Y:S01]  /*8740*/  @!PT LDS RZ, [RZ] ;  /* 0x00000000fffff984 */ /* 0x000fe20000000800 */
[----:B------:R-:W-:Y:S01]  /*8750*/  @!P3 LDGSTS.E.BYPASS.LTC128B.128 [R205+0xf800], desc[UR26][R28.64+0x80] ;  /* 0x0f8000801ccdbfae */ /* 0x000fe2000b901d5a */
[C---:B------:R-:W-:Y:S02]  /*8760*/  ISETP.GE.AND P1, PT, R0.reuse, R210, PT ;  /* 0x000000d20000720c */ /* 0x040fe40003f26270 */
[CC--:B------:R-:W-:Y:S01]  /*8770*/  ISETP.LT.OR P6, PT, R0.reuse, R214.reuse, P6 ;  /* 0x000000d60000720c */ /* 0x0c0fe200037c1670 */
[----:B------:R-:W-:Y:S01]  /*8780*/  @P2 STS.128 [R205+0x11800], RZ ;  /* 0x011800ffcd002388 */ /* 0x000fe20000000c00 */
[----:B------:R-:W-:Y:S02]  /*8790*/  ISETP.LT.OR P1, PT, R0, R211, P1 ;  /* 0x000000d30000720c */ /* 0x000fe40000f21670 */
[----:B------:R-:W-:Y:S01]  /*87a0*/  ISETP.LT.OR P0, PT, R133, R214, P0 ;  /* 0x000000d68500720c */ /* 0x000fe20000701670 */
[----:B------:R-:W-:Y:S01]  /*87b0*/  @!PT LDS RZ, [RZ] ;  /* 0x00000000fffff984 */ /* 0x000fe20000000800 */
[----:B------:R-:W-:Y:S01]  /*87c0*/  @!PT LDS RZ, [RZ] ;  /* 0x00000000fffff984 */ /* 0x000fe20000000800 */
[----:B------:R-:W-:Y:S01]  /*87d0*/  @!PT LDS RZ, [RZ] ;  /* 0x00000000fffff984 */ /* 0x000fe20000000800 */
[----:B------:R2:W-:Y:S04]  /*87e0*/  @!P2 LDGSTS.E.BYPASS.LTC128B.128 [R205+0x11800], desc[UR26][R30.64+0x100] ;  /* 0x118001001ecdafae */ /* 0x0005e8000b901d5a */
[----:B------:R-:W-:Y:S04]  /*87f0*/  LDSM.16.M88.4 R140, [R194] ;  /* 0x00000000c28c783b */ /* 0x000fe80000000200 */
[----:B-1----:R-:W1:Y:S04]  /*8800*/  LDSM.16.M88.4 R12, [R193+0x6000] ;  /* 0x00600000c10c783b */ /* 0x002e680000000200 */
[----:B------:R-:W-:Y:S04]  /*8810*/  LDSM.16.M88.4 R24, [R192] ;  /* 0x00000000c018783b */ /* 0x000fe80000000200 */
[----:B------:R-:W-:Y:S04]  /*8820*/  LDSM.16.M88.4 R4, [R191] ;  /* 0x00000000bf04783b */ /* 0x000fe80000000200 */
[----:B------:R-:W3:Y:S04]  /*8830*/  LDSM.16.M88.4 R156, [R193+0x6800] ;  /* 0x00680000c19c783b */ /* 0x000ee80000000200 */
[----:B------:R-:W4:Y:S04]  /*8840*/  LDSM.16.M88.4 R148, [R193+0x7000] ;  /* 0x00700000c194783b */ /* 0x000f280000000200 */
[----:B------:R-:W5:Y:S04]  /*8850*/  LDSM.16.M88.4 R20, [R193+0x7800] ;  /* 0x00780000c114783b */ /* 0x000f680000000200 */
[----:B--2---:R-:W-:Y:S04]  /*8860*/  LDSM.16.M88.4 R28, [R190] ;  /* 0x00000000be1c783b */ /* 0x004fe80000000200 */
[----:B------:R-:W2:Y:S04]  /*8870*/  LDSM.16.M88.4 R8, [R187+0x6000] ;  /* 0x00600000bb08783b */ /* 0x000ea80000000200 */
[----:B------:R-:W2:Y:S04]  /*8880*/  LDSM.16.M88.4 R196, [R183] ;  /* 0x00000000b7c4783b */ /* 0x000ea80000000200 */
[----:B------:R-:W2:Y:S01]  /*8890*/  LDSM.16.M88.4 R168, [R182] ;  /* 0x00000000b6a8783b */ /* 0x000ea20000000200 */
[C---:B-1----:R-:W-:Y:S03]  /*88a0*/  HMMA.16816.F32.BF16 R16, R140.reuse, R12, RZ ;  /* 0x0000000c8c10723c */ /* 0x042fe600000418ff */
[----:B------:R-:W1:Y:S04]  /*88b0*/  LDSM.16.M88.4 R164, [R181] ;  /* 0x00000000b5a4783b */ /* 0x000e680000000200 */
        /* <DEDUP_REMOVED lines=15> */
[----:B--2---:R-:W-:Y:S06]  /*89b0*/  HMMA.16816.F32.BF16 R16, R28, R8, R16 ;  /* 0x000000081c10723c */ /* 0x004fec0000041810 */
[C---:B------:R-:W-:Y:S06]  /*89c0*/  HMMA.16816.F32.BF16 R160, R24.reuse, R196, R160 ;  /* 0x000000c418a0723c */ /* 0x040fec00000418a0 */
[C---:B------:R-:W-:Y:S01]  /*89d0*/  HMMA.16816.F32.BF16 R156, R24.reuse, R198, R156 ;  /* 0x000000c6189c723c */ /* 0x040fe2000004189c */
[----:B------:R-:W-:Y:S05]  /*89e0*/  LDSM.16.M88.4 R196, [R180+0x800] ;  /* 0x00080000b4c4783b */ /* 0x000fea0000000200 */
[C---:B------:R-:W-:Y:S06]  /*89f0*/  HMMA.16816.F32.BF16 R152, R24.reuse, R168, R152 ;  /* 0x000000a81898723c */ /* 0x040fec0000041898 */
[C---:B------:R-:W-:Y:S01]  /*8a00*/  HMMA.16816.F32.BF16 R148, R24.reuse, R170, R148 ;  /* 0x000000aa1894723c */ /* 0x040fe20000041894 */
[----:B------:R-:W-:Y:S05]  /*8a10*/  LDSM.16.M88.4 R168, [R180+0x1000] ;  /* 0x00100000b4a8783b */ /* 0x000fea0000000200 */
[C---:B-1----:R-:W-:Y:S06]  /*8a20*/  HMMA.16816.F32.BF16 R144, R24.reuse, R164, R144 ;  /* 0x000000a41890723c */ /* 0x042fec0000041890 */
        /* <DEDUP_REMOVED lines=86> */
[----:B------:R-:W2:Y:S05]  /*8f90*/  LDSM.16.M88.4 R28, [R187+0xa800] ;  /* 0x00a80000bb1c783b */ /* 0x000eaa0000000200 */
        /* <DEDUP_REMOVED lines=17> */
[C---:B---3--:R-:W-:Y:S06]  /*90b0*/  HMMA.16816.F32.BF16 R16, R8.reuse, R4, R16 ;  /* 0x000000040810723c */ /* 0x048fec0000041810 */
[----:B------:R-:W-:Y:S01]  /*90c0*/  HMMA.16816.F32.BF16 R12, R8, R6, R12 ;  /* 0x00000006080c723c */ /* 0x000fe2000004180c */
[----:B------:R-:W-:-:S02]  /*90d0*/  IMAD.IADD R4, R215, 0x1, -R133 ;  /* 0x00000001d7047824 */ /* 0x000fc400078e0a85 */
[----:B------:R-:W-:-:S03]  /*90e0*/  IMAD.IADD R5, R212, 0x1, -R133 ;  /* 0x00000001d4057824 */ /* 0x000fc600078e0a85 */
[----:B------:R-:W-:Y:S01]  /*90f0*/  HMMA.16816.F32.BF16 R156, R200, R198, R156 ;  /* 0x000000c6c89c723c */ /* 0x000fe2000004189c */
[----:B------:R-:W-:Y:S01]  /*9100*/  IABS R7, R4 ;  /* 0x0000000400077213 */ /* 0x000fe20000000000 */
[--C-:B------:R-:W-:Y:S01]  /*9110*/  IMAD.IADD R4, R215, 0x1, -R0.reuse ;  /* 0x00000001d7047824 */ /* 0x100fe200078e0a00 */
[----:B------:R-:W-:Y:S01]  /*9120*/  IABS R5, R5 ;  /* 0x0000000500057213 */ /* 0x000fe20000000000 */
[----:B------:R-:W-:Y:S01]  /*9130*/  IMAD.IADD R0, R212, 0x1, -R0 ;  /* 0x00000001d4007824 */ /* 0x000fe200078e0a00 */
[----:B------:R-:W-:Y:S01]  /*9140*/  I2FP.F32.S32 R7, R7 ;  /* 0x0000000700077245 */ /* 0x000fe20000201400 */
[----:B------:R-:W-:Y:S01]  /*9150*/  HMMA.16816.F32.BF16 R144, R136, R20, R144 ;  /* 0x000000148890723c */ /* 0x000fe20000041890 */
[----:B------:R-:W-:Y:S02]  /*9160*/  IABS R4, R4 ;  /* 0x0000000400047213 */ /* 0x000fe40000000000 */
[----:B------:R-:W-:Y:S02]  /*9170*/  IABS R0, R0 ;  /* 0x0000000000007213 */ /* 0x000fe40000000000 */
[----:B------:R-:W-:Y:S01]  /*9180*/  I2FP.F32.S32 R5, R5 ;  /* 0x0000000500057245 */ /* 0x000fe20000201400 */
[----:B------:R-:W-:Y:S01]  /*9190*/  FFMA.FTZ R7, R7, -UR17, R16 ;  /* 0x8000001107077c23 */ /* 0x000fe20008010010 */
[----:B------:R-:W-:Y:S01]  /*91a0*/  I2FP.F32.S32 R4, R4 ;  /* 0x0000000400047245 */ /* 0x000fe20000201400 */
[----:B------:R-:W-:Y:S01]  /*91b0*/  VIADD R16, R133, 0x9 ;  /* 0x0000000985107836 */ /* 0x000fe20000000000 */
[----:B------:R-:W-:Y:S01]  /*91c0*/  I2FP.F32.S32 R6, R0 ;  /* 0x0000000000067245 */ /* 0x000fe20000201400 */
[----:B------:R-:W-:Y:S01]  /*91d0*/  FFMA.FTZ R5, R5, -UR17, R18 ;  /* 0x8000001105057c23 */ /* 0x000fe20008010012 */
[----:B------:R-:W-:Y:S01]  /*91e0*/  FSEL R18, R7, -INF , !P0 ;  /* 0xff80000007127808 */ /* 0x000fe20004000000 */
[----:B------:R-:W-:Y:S01]  /*91f0*/  FFMA.FTZ R0, R4, -UR17, R17 ;  /* 0x8000001104007c23 */ /* 0x000fe20008010011 */
[----:B------:R-:W-:-:S02]  /*9200*/  VIADD R17, R133, 0x8 ;  /* 0x0000000885117836 */ /* 0x000fc40000000000 */
[----:B------:R-:W-:Y:S01]  /*9210*/  FFMA.FTZ R19, R6, -UR17, R19 ;  /* 0x8000001106137c23 */ /* 0x000fe20008010013 */
[----:B------:R-:W-:Y:S01]  /*9220*/  FSEL R21, R5, -INF , !P5 ;  /* 0xff80000005157808 */ /* 0x000fe20006800000 */
[C---:B------:R-:W-:Y:S01]  /*9230*/  HMMA.16816.F32.BF16 R140, R136.reuse, R22, R140 ;  /* 0x00000016888c723c */ /* 0x040fe2000004188c */
[----:B------:R-:W-:Y:S01]  /*9240*/  FSEL R0, R0, -INF , !P6 ;  /* 0xff80000000007808 */ /* 0x000fe20007000000 */
[----:B------:R-:W2:Y:S01]  /*9250*/  LDSM.16.M88.4 R4, [R180+0x5000] ;  /* 0x00500000b404783b */ /* 0x000ea20000000200 */
[-C--:B------:R-:W-:Y:S01]  /*9260*/  ISETP.GE.AND P0, PT, R17, R213.reuse, PT ;  /* 0x000000d51100720c */ /* 0x080fe20003f06270 */
[----:B------:R-:W-:Y:S01]  /*9270*/  IMAD.IADD R20, R215, 0x1, -R16 ;  /* 0x00000001d7147824 */ /* 0x000fe200078e0a10 */
[----:B------:R-:W-:Y:S01]  /*9280*/  ISETP.GE.AND P5, PT, R17, R210, PT ;  /* 0x000000d21100720c */ /* 0x000fe20003fa6270 */
[----:B------:R-:W-:Y:S01]  /*9290*/  HMMA.16816.F32.BF16 R152, R136, R24, R152 ;  /* 0x000000188898723c */ /* 0x000fe20000041898 */
[----:B------:R-:W-:Y:S01]  /*92a0*/  FSEL R19, R19, -INF , !P1 ;  /* 0xff80000013137808 */ /* 0x000fe20004800000 */
[----:B------:R-:W-:Y:S01]  /*92b0*/  IMAD.IADD R23, R215, 0x1, -R17 ;  /* 0x00000001d7177824 */ /* 0x000fe200078e0a11 */
[----:B------:R-:W-:-:S02]  /*92c0*/  ISETP.GE.AND P6, PT, R16, R213, PT ;  /* 0x000000d51000720c */ /* 0x000fc40003fc6270 */
[----:B------:R-:W-:Y:S01]  /*92d0*/  ISETP.GE.AND P1, PT, R16, R210, PT ;  /* 0x000000d21000720c */ /* 0x000fe20003f26270 */
[----:B-1----:R-:W-:Y:S01]  /*92e0*/  HMMA.16816.F32.BF16 R160, R8, R32, R160 ;  /* 0x0000002008a0723c */ /* 0x002fe200000418a0 */
[CC--:B------:R-:W-:Y:S02]  /*92f0*/  ISETP.LT.OR P0, PT, R17.reuse, R214.reuse, P0 ;  /* 0x000000d61100720c */ /* 0x0c0fe40000701670 */
[-C--:B------:R-:W-:Y:S01]  /*9300*/  ISETP.LT.OR P5, PT, R17, R211.reuse, P5 ;  /* 0x000000d31100720c */ /* 0x080fe20002fa1670 */
[----:B------:R-:W-:Y:S01]  /*9310*/  IMAD.IADD R17, R212, 0x1, -R17 ;  /* 0x00000001d4117824 */ /* 0x000fe200078e0a11 */
[C---:B------:R-:W-:Y:S01]  /*9320*/  ISETP.LT.OR P6, PT, R16.reuse, R214, P6 ;  /* 0x000000d61000720c */ /* 0x040fe200037c1670 */
[----:B------:R-:W-:Y:S01]  /*9330*/  HMMA.16816.F32.BF16 R156, R136, R30, R156 ;  /* 0x0000001e889c723c */ /* 0x000fe2000004189c */
[----:B------:R-:W-:Y:S01]  /*9340*/  ISETP.LT.OR P1, PT, R16, R211, P1 ;  /* 0x000000d31000720c */ /* 0x000fe20000f21670 */
[----:B------:R-:W-:Y:S01]  /*9350*/  IMAD.IADD R16, R212, 0x1, -R16 ;  /* 0x00000001d4107824 */ /* 0x000fe200078e0a10 */
[----:B------:R-:W-:-:S02]  /*9360*/  IABS R23, R23 ;  /* 0x0000001700177213 */ /* 0x000fc40000000000 */
[----:B------:R-:W-:Y:S01]  /*9370*/  IABS R17, R17 ;  /* 0x0000001100117213 */ /* 0x000fe20000000000 */
[----:B------:R-:W-:Y:S01]  /*9380*/  HMMA.16816.F32.BF16 R148, R200, R170, R148 ;  /* 0x000000aac894723c */ /* 0x000fe20000041894 */
[----:B------:R-:W-:Y:S02]  /*9390*/  IABS R20, R20 ;  /* 0x0000001400147213 */ /* 0x000fe40000000000 */
        /* <DEDUP_REMOVED lines=12> */
[C---:B--2---:R-:W-:Y:S01]  /*9460*/  HMMA.16816.F32.BF16 R152, R8.reuse, R4, R152 ;  /* 0x000000040898723c */ /* 0x044fe20000041898 */
[----:B------:R-:W-:Y:S01]  /*9470*/  FSEL R31, R14, -INF , !P5 ;  /* 0xff8000000e1f7808 */ /* 0x000fe20006800000 */
[----:B------:R-:W-:Y:S01]  /*9480*/  IMAD.IADD R14, R215, 0x1, -R12 ;  /* 0x00000001d70e7824 */ /* 0x000fe200078e0a0c */
[C---:B------:R-:W-:Y:S02]  /*9490*/  ISETP.GE.AND P0, PT, R13.reuse, R213, PT ;  /* 0x000000d50d00720c */ /* 0x040fe40003f06270 */
[----:B------:R-:W-:Y:S01]  /*94a0*/  ISETP.GE.AND P5, PT, R13, R210, PT ;  /* 0x000000d20d00720c */ /* 0x000fe20003fa6270 */
[----:B------:R-:W-:Y:S01]  /*94b0*/  HMMA.16816.F32.BF16 R156, R8, R34, R156 ;  /* 0x00000022089c723c */ /* 0x000fe2000004189c */
[----:B------:R-:W-:Y:S01]  /*94c0*/  FSEL R23, R15, -INF , !P1 ;  /* 0xff8000000f177808 */ /* 0x000fe20004800000 */
[--C-:B------:R-:W-:Y:S01]  /*94d0*/  IMAD.IADD R15, R215, 0x1, -R13.reuse ;  /* 0x00000001d70f7824 */ /* 0x100fe200078e0a0d */
[----:B------:R-:W-:Y:S01]  /*94e0*/  ISETP.LT.OR P0, PT, R13, R214, P0 ;  /* 0x000000d60d00720c */ /* 0x000fe20000701670 */
[----:B------:R-:W-:Y:S01]  /*94f0*/  VIADD R5, R133, 0x18 ;  /* 0x0000001885057836 */ /* 0x000fe20000000000 */
[----:B------:R-:W-:Y:S01]  /*9500*/  ISETP.LT.OR P5, PT, R13, R211, P5 ;  /* 0x000000d30d00720c */ /* 0x000fe20002fa1670 */
[----:B------:R-:W-:Y:S01]  /*9510*/  IMAD.IADD R13, R212, 0x1, -R13 ;  /* 0x00000001d40d7824 */ /* 0x000fe200078e0a0d */
[----:B------:R-:W-:Y:S01]  /*9520*/  FSEL R20, R20, -INF , !P6 ;  /* 0xff80000014147808 */ /* 0x000fe20007000000 */
[----:B------:R-:W-:Y:S01]  /*9530*/  VIADD R4, R133, 0x19 ;  /* 0x0000001985047836 */ /* 0x000fe20000000000 */
[C---:B------:R-:W-:Y:S01]  /*9540*/  ISETP.GE.AND P6, PT, R12.reuse, R213, PT ;  /* 0x000000d50c00720c */ /* 0x040fe20003fc6270 */
[----:B------:R-:W-:Y:S01]  /*9550*/  HMMA.16816.F32.BF16 R148, R136, R26, R148 ;  /* 0x0000001a8894723c */ /* 0x000fe20000041894 */
[C---:B------:R-:W-:Y:S01]  /*9560*/  ISETP.GE.AND P1, PT, R12.reuse, R210, PT ;  /* 0x000000d20c00720c */ /* 0x040fe20003f26270 */
[C---:B------:R-:W-:Y:S01]  /*9570*/  IMAD.IADD R17, R215.reuse, 0x1, -R5 ;  /* 0x00000001d7117824 */ /* 0x040fe200078e0a05 */
[C---:B------:R-:W-:Y:S01]  /*9580*/  ISETP.LT.OR P6, PT, R12.reuse, R214, P6 ;  /* 0x000000d60c00720c */ /* 0x040fe200037c1670 */
[----:B------:R-:W-:Y:S01]  /*9590*/  IMAD.IADD R16, R215, 0x1, -R4 ;  /* 0x00000001d7107824 */ /* 0x000fe200078e0a04 */
[----:B------:R-:W-:Y:S01]  /*95a0*/  ISETP.LT.OR P1, PT, R12, R211, P1 ;  /* 0x000000d30c00720c */ /* 0x000fe20000f21670 */
[----:B------:R-:W-:Y:S01]  /*95b0*/  IMAD.IADD R12, R212, 0x1, -R12 ;  /* 0x00000001d40c7824 */ /* 0x000fe200078e0a0c */
[----:B------:R-:W-:-:S02]  /*95c0*/  IABS R15, R15 ;  /* 0x0000000f000f7213 */ /* 0x000fc40000000000 */
[----:B------:R-:W-:Y:S02]  /*95d0*/  IABS R13, R13 ;  /* 0x0000000d000d7213 */ /* 0x000fe40000000000 */
[----:B------:R-:W-:Y:S02]  /*95e0*/  I2FP.F32.S32 R15, R15 ;  /* 0x0000000f000f7245 */ /* 0x000fe40000201400 */
[----:B------:R-:W-:Y:S02]  /*95f0*/  I2FP.F32.S32 R13, R13 ;  /* 0x0000000d000d7245 */ /* 0x000fe40000201400 */
[----:B------:R-:W-:Y:S01]  /*9600*/  IABS R14, R14 ;  /* 0x0000000e000e7213 */ /* 0x000fe20000000000 */
[----:B------:R-:W-:Y:S01]  /*9610*/  FFMA.FTZ R15, R15, -UR17, R160 ;  /* 0x800000110f0f7c23 */ /* 0x000fe200080100a0 */
[----:B------:R-:W-:Y:S01]  /*9620*/  IABS R12, R12 ;  /* 0x0000000c000c7213 */ /* 0x000fe20000000000 */
[----:B------:R-:W-:Y:S01]  /*9630*/  FFMA.FTZ R13, R13, -UR17, R162 ;  /* 0x800000110d0d7c23 */ /* 0x000fe200080100a2 */
[----:B------:R-:W-:-:S02]  /*9640*/  I2FP.F32.S32 R14, R14 ;  /* 0x0000000e000e7245 */ /* 0x000fc40000201400 */
[----:B------:R-:W-:Y:S02]  /*9650*/  I2FP.F32.S32 R12, R12 ;  /* 0x0000000c000c7245 */ /* 0x000fe40000201400 */
[----:B------:R-:W-:Y:S01]  /*9660*/  FSEL R30, R15, -INF , !P0 ;  /* 0xff8000000f1e7808 */ /* 0x000fe20004000000 */
[----:B------:R-:W-:Y:S01]  /*9670*/  FFMA.FTZ R14, R14, -UR17, R161 ;  /* 0x800000110e0e7c23 */ /* 0x000fe200080100a1 */
[----:B------:R-:W-:Y:S01]  /*9680*/  FSEL R29, R13, -INF , !P5 ;  /* 0xff8000000d1d7808 */ /* 0x000fe20006800000 */
[----:B------:R-:W-:Y:S01]  /*9690*/  FFMA.FTZ R12, R12, -UR17, R163 ;  /* 0x800000110c0c7c23 */ /* 0x000fe200080100a3 */
[C---:B------:R-:W-:Y:S01]  /*96a0*/  ISETP.GE.AND P0, PT, R5.reuse, R213, PT ;  /* 0x000000d50500720c */ /* 0x040fe20003f06270 */
[----:B------:R-:W-:Y:S01]  /*96b0*/  HMMA.16816.F32.BF16 R148, R8, R6, R148 ;  /* 0x000000060894723c */ /* 0x000fe20000041894 */
[C---:B------:R-:W-:Y:S02]  /*96c0*/  ISETP.GE.AND P5, PT, R5.reuse, R210, PT ;  /* 0x000000d20500720c */ /* 0x040fe40003fa6270 */
[----:B------:R-:W-:-:S02]  /*96d0*/  ISETP.LT.OR P0, PT, R5, R214, P0 ;  /* 0x000000d60500720c */ /* 0x000fc40000701670 */
[----:B------:R-:W-:Y:S01]  /*96e0*/  ISETP.LT.OR P5, PT, R5, R211, P5 ;  /* 0x000000d30500720c */ /* 0x000fe20002fa1670 */
[----:B------:R-:W-:Y:S01]  /*96f0*/  IMAD.IADD R5, R212, 0x1, -R5 ;  /* 0x00000001d4057824 */ /* 0x000fe200078e0a05 */
[----:B------:R-:W-:Y:S02]  /*9700*/  FSEL R26, R14, -INF , !P6 ;  /* 0xff8000000e1a7808 */ /* 0x000fe40007000000 */
        /* <DEDUP_REMOVED lines=69> */
[----:B------:R-:W-:-:S02]  /*9b60*/  ISETP.GE.AND P6, PT, R4, R213, PT ;  /* 0x000000d50400720c */ /* 0x000fc40003fc6270 */
[C---:B------:R-:W-:Y:S02]  /*9b70*/  ISETP.GE.AND P1, PT, R4.reuse, R210, PT ;  /* 0x000000d20400720c */ /* 0x040fe40003f26270 */
[----:B------:R-:W-:Y:S02]  /*9b80*/  I2FP.F32.S32 R7, R7 ;  /* 0x0000000700077245 */ /* 0x000fe40000201400 */
[----:B------:R-:W-:Y:S02]  /*9b90*/  I2FP.F32.S32 R5, R5 ;  /* 0x0000000500057245 */ /* 0x000fe40000201400 */
[----:B------:R-:W-:Y:S01]  /*9ba0*/  I2FP.F32.S32 R6, R6 ;  /* 0x0000000600067245 */ /* 0x000fe20000201400 */
[----:B------:R-:W-:Y:S01]  /*9bb0*/  FFMA.FTZ R7, R7, -UR17, R148 ;  /* 0x8000001107077c23 */ /* 0x000fe20008010094 */
        /* <DEDUP_REMOVED lines=9> */
[C---:B------:R-:W-:Y:S01]  /*9c50*/  IMAD.IADD R8, R215.reuse, 0x1, -R6 ;  /* 0x00000001d7087824 */ /* 0x040fe200078e0a06 */
        /* <DEDUP_REMOVED lines=179> */
.L_x_1229:
[----:B------:R-:W-:Y:S05]  /*a790*/  BSYNC B0 ;  /* 0x0000000000007941 */ /* 0x000fea0003800000 */
.L_x_1228:
[----:B------:R-:W0:Y:S02]  /*a7a0*/  LDGDEPBAR ;  /* 0x00000000000079af */ /* 0x000e240000000000 */
.L_x_1227:
[----:B-12---:R-:W-:Y:S01]  /*a7b0*/  FMNMX.FTZ R5, R132, R18, !PT ;  /* 0x0000001284057209 */ /* 0x006fe20007810000 */
[----:B------:R-:W-:Y:S01]  /*a7c0*/  IMAD.WIDE.U32 R232, R217, -0x326172a9, RZ ;  /* 0xcd9e8d57d9e87825 */ /* 0x000fe200078e00ff */
[----:B------:R-:W-:Y:S01]  /*a7d0*/  FMNMX.FTZ R4, R3, R21, !PT ;  /* 0x0000001503047209 */ /* 0x000fe20007810000 */
        /* <DEDUP_REMOVED lines=8> */
[----:B------:R-:W-:Y:S01]  /*a860*/  UIADD3 UR12, UR30, 0x3c6ef372, URZ ;  /* 0x3c6ef3721e0c7890 */ /* 0x000fe2000fffe03f */
[----:B------:R-:W-:Y:S01]  /*a870*/  FMNMX.FTZ R5, R20, R5, !PT ;  /* 0x0000000514057209 */ /* 0x000fe20007810000 */
[----:B------:R-:W-:Y:S01]  /*a880*/  UIADD3 UR11, UR31, 0x76cf5d0a, URZ ;  /* 0x76cf5d0a1f0b7890 */ /* 0x000fe2000fffe03f */
[----:B------:R-:W-:Y:S01]  /*a890*/  FMNMX.FTZ R4, R23, R4, !PT ;  /* 0x0000000417047209 */ /* 0x000fe20007810000 */
[----:B------:R-:W-:Y:S01]  /*a8a0*/  UIADD3 UR7, UR31, 0x32370b8f, URZ ;  /* 0x32370b8f1f077890 */ /* 0x000fe2000fffe03f */
[----:B------:R-:W-:Y:S01]  /*a8b0*/  FMNMX.FTZ R5, R30, R5, !PT ;  /* 0x000000051e057209 */ /* 0x000fe20007810000 */
[----:B------:R-:W-:Y:S01]  /*a8c0*/  UIADD3 UR10, UR30, -0x255992d5, URZ ;  /* 0xdaa66d2b1e0a7890 */ /* 0x000fe2000fffe03f */
[----:B------:R-:W-:Y:S01]  /*a8d0*/  FMNMX.FTZ R4, R29, R4, !PT ;  /* 0x000000041d047209 */ /* 0x000fe20007810000 */
[----:B------:R-:W-:Y:S01]  /*a8e0*/  UIADD3 UR25, UR31, -0x126145ec, URZ ;  /* 0xed9eba141f197890 */ /* 0x000fe2000fffe03f */
[----:B------:R-:W-:Y:S01]  /*a8f0*/  FMNMX.FTZ R5, R26, R5, !PT ;  /* 0x000000051a057209 */ /* 0x000fe20007810000 */
[----:B------:R-:W-:Y:S01]  /*a900*/  LDSM.16.MT88.4 R12, [R188+0xc000] ;  /* 0x00c00000bc0c783b */ /* 0x000fe20000004200 */
[----:B------:R-:W-:Y:S01]  /*a910*/  FMNMX.FTZ R4, R27, R4, !PT ;  /* 0x000000041b047209 */ /* 0x000fe20007810000 */
[----:B------:R-:W-:Y:S01]  /*a920*/  UIADD3 UR20, UR30, -0x4ab325aa, URZ ;  /* 0xb54cda561e147890 */ /* 0x000fe2000fffe03f */
[----:B------:R-:W-:Y:S01]  /*a930*/  FMNMX.FTZ R5, R28, R5, !PT ;  /* 0x000000051c057209 */ /* 0x000fe20007810000 */
[----:B------:R-:W-:Y:S01]  /*a940*/  UIADD3 UR22, UR31, 0x646e171e, URZ ;  /* 0x646e171e1f167890 */ /* 0x000fe2000fffe03f */
[----:B------:R-:W-:Y:S01]  /*a950*/  FMNMX.FTZ R4, R25, R4, !PT ;  /* 0x0000000419047209 */ /* 0x000fe20007810000 */
[----:B------:R-:W-:Y:S01]  /*a960*/  LDSM.16.MT88.4 R136, [R184+0x10000] ;  /* 0x01000000b888783b */ /* 0x000fe20000004200 */
        /* <DEDUP_REMOVED lines=20> */
[----:B------:R-:W-:-:S03]  /*aab0*/  PRMT R158, R2, 0x7054, R2 ;  /* 0x00007054029e7816 */ /* 0x000fc60000000002 */
[----:B------:R-:W2:Y:S01]  /*aac0*/  SHFL.BFLY PT, R4, R7, 0x2, 0x1f ;  /* 0x0c401f0007047f89 */ /* 0x000ea200000e0000 */
[----:B------:R-:W-:-:S05]  /*aad0*/  IMAD.WIDE.U32 R142, R142, -0x2daee0ad, RZ ;  /* 0xd2511f538e8e7825 */ /* 0x000fca00078e00ff */
[----:B------:R-:W-:Y:S01]  /*aae0*/  LOP3.LUT R140, R143, UR6, R234, 0x96, !PT ;  /* 0x000000068f8c7c12 */ /* 0x000fe2000f8e96ea */
[----:B------:R-:W-:-:S04]  /*aaf0*/  UIADD3 UR6, UR30, 0x78dde6e4, URZ ;  /* 0x78dde6e41e067890 */ /* 0x000fc8000fffe03f */
[----:B------:R-:W-:Y:S01]  /*ab00*/  IMAD.WIDE.U32 R140, R140, -0x326172a9, RZ ;  /* 0xcd9e8d578c8c7825 */ /* 0x000fe200078e00ff */
[----:B-1----:R-:W-:Y:S02]  /*ab10*/  FMNMX.FTZ R6, R5, R6, !PT ;  /* 0x0000000605067209 */ /* 0x002fe40007810000 */
[----:B------:R-:W-:Y:S02]  /*ab20*/  MOV R5, UR31 ;  /* 0x0000001f00057c02 */ /* 0x000fe40008000f00 */
[----:B--2---:R-:W-:Y:S01]  /*ab30*/  FMNMX.FTZ R4, R7, R4, !PT ;  /* 0x0000000407047209 */ /* 0x004fe20007810000 */
[----:B------:R-:W1:Y:S01]  /*ab40*/  SHFL.BFLY PT, R155, R6, 0x1, 0x1f ;  /* 0x0c201f00069b7f89 */ /* 0x000e6200000e0000 */
[----:B------:R-:W-:Y:S01]  /*ab50*/  LOP3.LUT R5, R235, UR28, R5, 0x96, !PT ;  /* 0x0000001ceb057c12 */ /* 0x000fe2000f8e9605 */
[----:B------:R-:W-:Y:S02]  /*ab60*/  UIADD3 UR28, UR28, 0x1, URZ ;  /* 0x000000011c1c7890 */ /* 0x000fe4000fffe03f */
[----:B------:R-:W2:Y:S02]  /*ab70*/  SHFL.BFLY PT, R153, R4, 0x1, 0x1f ;  /* 0x0c201f0004997f89 */ /* 0x000ea400000e0000 */
[----:B------:R-:W-:-:S05]  /*ab80*/  IMAD.WIDE.U32 R34, R5, -0x326172a9, RZ ;  /* 0xcd9e8d5705227825 */ /* 0x000fca00078e00ff */
[----:B------:R-:W-:Y:S02]  /*ab90*/  LOP3.LUT R5, R35, UR13, R232, 0x96, !PT ;  /* 0x0000000d23057c12 */ /* 0x000fe4000f8e96e8 */
[----:B------:R-:W-:-:S03]  /*aba0*/  LOP3.LUT R34, R141, UR12, R34, 0x96, !PT ;  /* 0x0000000c8d227c12 */ /* 0x000fc6000f8e9622 */
[----:B------:R-:W-:-:S04]  /*abb0*/  IMAD.WIDE.U32 R134, R5, -0x2daee0ad, RZ ;  /* 0xd2511f5305867825 */ /* 0x000fc800078e00ff */
[----:B------:R-:W-:Y:S01]  /*abc0*/  IMAD.WIDE.U32 R34, R34, -0x2daee0ad, RZ ;  /* 0xd2511f5322227825 */ /* 0x000fe200078e00ff */
[----:B-1----:R-:W-:-:S04]  /*abd0*/  FMNMX.FTZ R155, R6, R155, !PT ;  /* 0x0000009b069b7209 */ /* 0x002fc80007810000 */
[----:B------:R-:W-:Y:S02]  /*abe0*/  LOP3.LUT R134, R35, UR7, R134, 0x96, !PT ;  /* 0x0000000723867c12 */ /* 0x000fe4000f8e9686 */
[C---:B------:R-:W-:Y:S01]  /*abf0*/  FSETP.NEU.FTZ.AND P1, PT, R155.reuse, -INF , PT ;  /* 0xff8000009b00780b */ /* 0x040fe20003f3d000 */
[C---:B------:R-:W-:Y:S01]  /*ac00*/  FMUL.FTZ R145, R155.reuse, UR21 ;  /* 0x000000159b917c20 */ /* 0x040fe20008410000 */
[----:B--2---:R-:W-:Y:S02]  /*ac10*/  FMNMX.FTZ R153, R4, R153, !PT ;  /* 0x0000009904997209 */ /* 0x004fe40007810000 */
[----:B------:R-:W-:Y:S02]  /*ac20*/  FSEL R157, R155, RZ, P1 ;  /* 0x000000ff9b9d7208 */ /* 0x000fe40000800000 */
[----:B------:R-:W-:Y:S01]  /*ac30*/  FSEL R145, R145, RZ, P1 ;  /* 0x000000ff91917208 */ /* 0x000fe20000800000 */
[C---:B------:R-:W-:Y:S01]  /*ac40*/  FMUL.FTZ R160, R153.reuse, UR21 ;  /* 0x0000001599a07c20 */ /* 0x040fe20008410000 */
[----:B------:R-:W-:Y:S01]  /*ac50*/  FSETP.NEU.FTZ.AND P0, PT, R153, -INF , PT ;  /* 0xff8000009900780b */ /* 0x000fe20003f1d000 */
[----:B------:R-:W-:-:S02]  /*ac60*/  FADD.FTZ R157, R132, -R157 ;  /* 0x8000009d849d7221 */ /* 0x000fc40000010000 */
[----:B------:R-:W-:Y:S01]  /*ac70*/  FFMA.FTZ R151, R0, UR21, -R145 ;  /* 0x0000001500977c23 */ /* 0x000fe20008010891 */
[----:B------:R-:W-:Y:S01]  /*ac80*/  LOP3.LUT R0, R135, UR11, R142, 0x96, !PT ;  /* 0x0000000b87007c12 */ /* 0x000fe2000f8e968e */
[----:B------:R-:W-:Y:S01]  /*ac90*/  IMAD.WIDE.U32 R134, R134, -0x326172a9, RZ ;  /* 0xcd9e8d5786867825 */ /* 0x000fe200078e00ff */
[----:B------:R-:W-:-:S03]  /*aca0*/  FSEL R160, R160, RZ, P0 ;  /* 0x000000ffa0a07208 */ /* 0x000fc60000000000 */
[----:B------:R-:W-:Y:S01]  /*acb0*/  FFMA.FTZ R154, R18, UR21, -R145 ;  /* 0x00000015129a7c23 */ /* 0x000fe20008010891 */
[----:B------:R-:W-:Y:S01]  /*acc0*/  FSEL R156, R153, RZ, P0 ;  /* 0x000000ff999c7208 */ /* 0x000fe20000000000 */
[----:B------:R-:W-:-:S04]  /*acd0*/  IMAD.WIDE.U32 R32, R0, -0x326172a9, RZ ;  /* 0xcd9e8d5700207825 */ /* 0x000fc800078e00ff */
[--C-:B------:R-:W-:Y:S01]  /*ace0*/  FFMA.FTZ R152, R22, UR21, -R145.reuse ;  /* 0x0000001516987c23 */ /* 0x100fe20008010891 */
[----:B------:R-:W-:Y:S01]  /*acf0*/  FFMA.FTZ R149, R20, UR21, -R145 ;  /* 0x0000001514957c23 */ /* 0x000fe20008010891 */
[--C-:B------:R-:W-:Y:S01]  /*ad00*/  FFMA.FTZ R150, R21, UR21, -R160.reuse ;  /* 0x0000001515967c23 */ /* 0x100fe200080108a0 */
[----:B------:R-:W-:Y:S01]  /*ad10*/  FFMA.FTZ R148, R19, UR21, -R160 ;  /* 0x0000001513947c23 */ /* 0x000fe200080108a0 */
[----:B------:R-:W-:Y:S01]  /*ad20*/  LOP3.LUT R0, R33, UR10, R140, 0x96, !PT ;  /* 0x0000000a21007c12 */ /* 0x000fe2000f8e968c */
[----:B------:R-:W-:Y:S01]  /*ad30*/  FADD.FTZ R156, R3, -R156 ;  /* 0x8000009c039c7221 */ /* 0x000fe20000010000 */
[----:B------:R-:W-:Y:S01]  /*ad40*/  LOP3.LUT R32, R135, UR6, R32, 0x96, !PT ;  /* 0x0000000687207c12 */ /* 0x000fe2000f8e9620 */
[----:B------:R-:W-:Y:S01]  /*ad50*/  FFMA.FTZ R23, R23, UR21, -R160 ;  /* 0x0000001517177c23 */ /* 0x000fe200080108a0 */
[----:B------:R-:W-:Y:S01]  /*ad60*/  FMUL.FTZ R157, R157, UR21 ;  /* 0x000000159d9d7c20 */ /* 0x000fe20008410000 */
[----:B------:R-:W-:-:S04]  /*ad70*/  IMAD.WIDE.U32 R4, R0, -0x2daee0ad, RZ ;  /* 0xd2511f5300047825 */ /* 0x000fc800078e00ff */
[----:B------:R-:W-:Y:S01]  /*ad80*/  FMUL.FTZ R156, R156, UR21 ;  /* 0x000000159c9c7c20 */ /* 0x000fe20008410000 */
[----:B------:R-:W-:Y:S01]  /*ad90*/  MUFU.EX2 R154, R154 ;  /* 0x0000009a009a7308 */ /* 0x000fe20000000800 */
[----:B------:R-:W-:Y:S01]  /*ada0*/  FFMA.FTZ R168, R29, UR21, -R160 ;  /* 0x000000151da87c23 */ /* 0x000fe200080108a0 */
[----:B------:R-:W-:Y:S01]  /*adb0*/  IMAD.WIDE.U32 R32, R32, -0x2daee0ad, RZ ;  /* 0xd2511f5320207825 */ /* 0x000fe200078e00ff */
[----:B------:R-:W-:-:S03]  /*adc0*/  LOP3.LUT R34, R5, UR25, R34, 0x96, !PT ;  /* 0x0000001905227c12 */ /* 0x000fc6000f8e9622 */
[----:B------:R-:W-:Y:S01]  /*add0*/  FFMA.FTZ R171, R27, UR21, -R160 ;  /* 0x000000151bab7c23 */ /* 0x000fe200080108a0 */
[--C-:B------:R-:W-:Y:S01]  /*ade0*/  FFMA.FTZ R166, R30, UR21, -R145.reuse ;  /* 0x000000151ea67c23 */ /* 0x100fe20008010891 */
[--C-:B------:R-:W-:Y:S01]  /*adf0*/  FFMA.FTZ R169, R26, UR21, -R145.reuse ;  /* 0x000000151aa97c23 */ /* 0x100fe20008010891 */
[----:B------:R-:W-:Y:S01]  /*ae00*/  LOP3.LUT R0, R33, UR18, R4, 0x96, !PT ;  /* 0x0000001221007c12 */ /* 0x000fe2000f8e9604 */
[----:B------:R-:W-:Y:S01]  /*ae10*/  IMAD.WIDE.U32 R34, R34, -0x326172a9, RZ ;  /* 0xcd9e8d5722227825 */ /* 0x000fe200078e00ff */
[----:B------:R-:W1:Y:S03]  /*ae20*/  MUFU.EX2 R151, R151 ;  /* 0x0000009700977308 */ /* 0x000e660000000800 */
[--C-:B------:R-:W-:Y:S01]  /*ae30*/  FFMA.FTZ R167, R28, UR21, -R145.reuse ;  /* 0x000000151ca77c23 */ /* 0x100fe20008010891 */
[----:B------:R-:W-:Y:S01]  /*ae40*/  FFMA.FTZ R170, R24, UR21, -R145 ;  /* 0x0000001518aa7c23 */ /* 0x000fe20008010891 */
[----:B------:R-:W-:-:S04]  /*ae50*/  IMAD.WIDE.U32 R10, R0, -0x326172a9, RZ ;  /* 0xcd9e8d57000a7825 */ /* 0x000fc800078e00ff */
[--C-:B------:R-:W-:Y:S01]  /*ae60*/  FFMA.FTZ R0, R31, UR21, -R160.reuse ;  /* 0x000000151f007c23 */ /* 0x100fe200080108a0 */
[--C-:B------:R-:W-:Y:S01]  /*ae70*/  FFMA.FTZ R197, R25, UR21, -R160.reuse ;  /* 0x0000001519c57c23 */ /* 0x100fe200080108a0 */
[----:B------:R-:W-:Y:S01]  /*ae80*/  FFMA.FTZ R196, R237, UR21, -R160 ;  /* 0x00000015edc47c23 */ /* 0x000fe200080108a0 */
[----:B------:R-:W-:Y:S01]  /*ae90*/  LDSM.16.MT88.4 R24, [R184+0xc800] ;  /* 0x00c80000b818783b */ /* 0x000fe20000004200 */
[C---:B------:R-:W-:Y:S01]  /*aea0*/  LOP3.LUT R6, R10.reuse, 0xffff, RZ, 0xc0, !PT ;  /* 0x0000ffff0a067812 */ /* 0x040fe200078ec0ff */
[----:B------:R-:W-:Y:S01]  /*aeb0*/  MUFU.EX2 R152, R152 ;  /* 0x0000009800987308 */ /* 0x000fe20000000800 */
[----:B------:R-:W-:Y:S01]  /*aec0*/  LOP3.LUT R4, R11, UR20, R34, 0x96, !PT ;  /* 0x000000140b047c12 */ /* 0x000fe2000f8e9622 */
[----:B------:R-:W-:Y:S01]  /*aed0*/  LDSM.16.MT88.4 R28, [R185+0xc800] ;  /* 0x00c80000b91c783b */ /* 0x000fe20000004200 */
[----:B------:R-:W-:Y:S01]  /*aee0*/  LOP3.LUT R11, R10, 0xff, RZ, 0xc0, !PT ;  /* 0x000000ff0a0b7812 */ /* 0x000fe200078ec0ff */
[----:B------:R-:W-:Y:S01]  /*aef0*/  FFMA.FTZ R201, R201, UR21, -R160 ;  /* 0x00000015c9c97c23 */ /* 0x000fe200080108a0 */
[----:B------:R-:W-:Y:S01]  /*af00*/  SHF.R.U32.HI R6, RZ, 0x8, R6 ;  /* 0x00000008ff067819 */ /* 0x000fe20000011606 */
[--C-:B------:R-:W-:Y:S01]  /*af10*/  FFMA.FTZ R202, R202, UR21, -R145.reuse ;  /* 0x00000015caca7c23 */ /* 0x100fe20008010891 */
[----:B------:R-:W-:Y:S01]  /*af20*/  SHF.R.U32.HI R9, RZ, 0x10, R4 ;  /* 0x00000010ff097819 */ /* 0x000fe20000011604 */
[----:B------:R-:W-:Y:S01]  /*af30*/  MUFU.EX2 R149, R149 ;  /* 0x0000009500957308 */ /* 0x000fe20000000800 */
[----:B------:R-:W-:Y:S01]  /*af40*/  PRMT R11, R11, 0x5410, R6 ;  /* 0x000054100b0b7816 */ /* 0x000fe20000000006 */
[----:B------:R-:W-:Y:S01]  /*af50*/  FFMA.FTZ R203, R203, UR21, -R160 ;  /* 0x00000015cbcb7c23 */ /* 0x000fe200080108a0 */
[----:B------:R-:W-:Y:S01]  /*af60*/  LOP3.LUT R6, R4, 0xffff, RZ, 0xc0, !PT ;  /* 0x0000ffff04067812 */ /* 0x000fe200078ec0ff */
[----:B------:R-:W-:Y:S01]  /*af70*/  FFMA.FTZ R164, R164, UR21, -R145 ;  /* 0x00000015a4a47c23 */ /* 0x000fe20008010891 */
[----:B------:R-:W-:Y:S01]  /*af80*/  SHF.R.U32.HI R8, RZ, 0x10, R10 ;  /* 0x00000010ff087819 */ /* 0x000fe2000001160a */
[----:B------:R-:W-:Y:S01]  /*af90*/  FFMA.FTZ R165, R165, UR21, -R160 ;  /* 0x00000015a5a57c23 */ /* 0x000fe200080108a0 */
[----:B------:R-:W-:Y:S01]  /*afa0*/  LOP3.LUT R17, R4, 0xff, RZ, 0xc0, !PT ;  /* 0x000000ff04117812 */ /* 0x000fe200078ec0ff */
[----:B------:R-:W-:Y:S01]  /*afb0*/  MUFU.EX2 R150, R150 ;  /* 0x0000009600967308 */ /* 0x000fe20000000800 */
[----:B------:R-:W-:Y:S01]  /*afc0*/  SHF.R.U32.HI R4, RZ, 0x18, R4 ;  /* 0x00000018ff047819 */ /* 0x000fe20000011604 */
[----:B------:R-:W-:Y:S01]  /*afd0*/  FFMA.FTZ R161, R161, UR21, -R160 ;  /* 0x00000015a1a17c23 */ /* 0x000fe200080108a0 */
[----:B------:R-:W-:-:S02]  /*afe0*/  SHF.R.U32.HI R6, RZ, 0x8, R6 ;  /* 0x00000008ff067819 */ /* 0x000fc40000011606 */
[----:B------:R-:W-:Y:S02]  /*aff0*/  LOP3.LUT R9, R9, 0xff, RZ, 0xc0, !PT ;  /* 0x000000ff09097812 */ /* 0x000fe400078ec0ff */
[----:B------:R-:W-:Y:S01]  /*b000*/  SHF.R.U32.HI R19, RZ, 0x18, R10 ;  /* 0x00000018ff137819 */ /* 0x000fe2000001160a */
[----:B------:R-:W2:Y:S01]  /*b010*/  MUFU.EX2 R148, R148 ;  /* 0x0000009400947308 */ /* 0x000ea20000000800 */
[----:B------:R-:W-:Y:S02]  /*b020*/  LOP3.LUT R8, R8, 0xff, RZ, 0xc0, !PT ;  /* 0x000000ff08087812 */ /* 0x000fe400078ec0ff */
[----:B------:R-:W-:Y:S02]  /*b030*/  PRMT R17, R17, 0x5410, R6 ;  /* 0x0000541011117816 */ /* 0x000fe40000000006 */
[----:B------:R-:W-:Y:S02]  /*b040*/  PRMT R9, R9, 0x5410, R4 ;  /* 0x0000541009097816 */ /* 0x000fe40000000004 */
[----:B------:R-:W-:Y:S01]  /*b050*/  PRMT R19, R8, 0x5410, R19 ;  /* 0x0000541008137816 */ /* 0x000fe20000000013 */
[----:B------:R-:W-:Y:S01]  /*b060*/  MUFU.EX2 R0, R0 ;  /* 0x0000000000007308 */ /* 0x000fe20000000800 */
[----:B------:R-:W3:Y:S01]  /*b070*/  LDSM.16.MT88.4 R4, [R186+0xc000] ;  /* 0x00c00000ba04783b */ /* 0x000ee20000004200 */
[----:B------:R-:W-:-:S02]  /*b080*/  HSET2.LE.AND R10, R11, R158, PT ;  /* 0x0000009e0b0a7233 */ /* 0x000fc40003803000 */
[--C-:B------:R-:W-:Y:S02]  /*b090*/  HSET2.LE.AND R11, R19, R158.reuse, PT ;  /* 0x0000009e130b7233 */ /* 0x100fe40003803000 */
[--C-:B------:R-:W-:Y:S02]  /*b0a0*/  HSET2.LE.AND R8, R17, R158.reuse, PT ;  /* 0x0000009e11087233 */ /* 0x100fe40003803000 */
[----:B------:R-:W4:Y:S01]  /*b0b0*/  MUFU.EX2 R3, R23 ;  /* 0x0000001700037308 */ /* 0x000f220000000800 */
[----:B------:R-:W-:Y:S02]  /*b0c0*/  HSET2.LE.AND R9, R9, R158, PT ;  /* 0x0000009e09097233 */ /* 0x000fe40003803000 */
[----:B-1----:R-:W-:Y:S02]  /*b0d0*/  F2FP.BF16.F32.PACK_AB R19, R151, R154 ;  /* 0x0000009a9713723e */ /* 0x002fe400000010ff */
[----:B--2---:R-:W-:Y:S02]  /*b0e0*/  F2FP.BF16.F32.PACK_AB R18, R148, R150 ;  /* 0x000000969412723e */ /* 0x004fe400000010ff */
[----:B------:R-:W-:Y:S01]  /*b0f0*/  F2FP.BF16.F32.PACK_AB R17, R149, R152 ;  /* 0x000000989511723e */ /* 0x000fe200000010ff */
[----:B------:R-:W1:Y:S01]  /*b100*/  MUFU.EX2 R157, R157 ;  /* 0x0000009d009d7308 */ /* 0x000e620000000800 */
[----:B------:R-:W-:-:S02]  /*b110*/  LOP3.LUT R8, R8, R19, RZ, 0xc0, !PT ;  /* 0x0000001308087212 */ /* 0x000fc400078ec0ff */
[----:B------:R-:W-:Y:S02]  /*b120*/  LOP3.LUT R9, R9, R18, RZ, 0xc0, !PT ;  /* 0x0000001209097212 */ /* 0x000fe400078ec0ff */
[----:B------:R-:W-:-:S03]  /*b130*/  LOP3.LUT R10, R10, R17, RZ, 0xc0, !PT ;  /* 0x000000110a0a7212 */ /* 0x000fc600078ec0ff */
[----:B------:R-:W2:Y:S01]  /*b140*/  MUFU.EX2 R156, R156 ;  /* 0x0000009c009c7308 */ /* 0x000ea20000000800 */
[----:B----4-:R-:W-:Y:S01]  /*b150*/  F2FP.BF16.F32.PACK_AB R16, R3, R0 ;  /* 0x000000000310723e */ /* 0x010fe200000010ff */
[----:B------:R-:W-:Y:S03]  /*b160*/  LDSM.16.MT88.4 R20, [R185+0xc000] ;  /* 0x00c00000b914783b */ /* 0x000fe60000004200 */
[----:B------:R-:W-:Y:S02]  /*b170*/  LOP3.LUT R11, R11, R16, RZ, 0xc0, !PT ;  /* 0x000000100b0b7212 */ /* 0x000fe400078ec0ff */
[----:B------:R-:W4:Y:S01]  /*b180*/  LDSM.16.MT88.4 R16, [R184+0xc000] ;  /* 0x00c00000b810783b */ /* 0x000f220000004200 */
        /* <DEDUP_REMOVED lines=95> */
[----:B------:R-:W5:Y:S01]  /*b780*/  MUFU.EX2 R171, R171 ;  /* 0x000000ab00ab7308 */ /* 0x000f620000000800 */
[C---:B---3--:R-:W-:Y:S01]  /*b790*/  HMMA.16816.F32.BF16 R60, R8.reuse, R16, R60 ;  /* 0x00000010083c723c */ /* 0x048fe2000004183c */
[-C--:B------:R-:W-:Y:S01]  /*b7a0*/  FMUL.FTZ R84, R84, R157.reuse ;  /* 0x0000009d54547220 */ /* 0x080fe20000410000 */
[-C--:B------:R-:W-:Y:S01]  /*b7b0*/  FMUL.FTZ R85, R85, R157.reuse ;  /* 0x0000009d55557220 */ /* 0x080fe20000410000 */
[-C--:B------:R-:W-:Y:S01]  /*b7c0*/  FMUL.FTZ R86, R86, R156.reuse ;  /* 0x0000009c56567220 */ /* 0x080fe20000410000 */
[-C--:B------:R-:W-:Y:S01]  /*b7d0*/  FMUL.FTZ R87, R87, R156.reuse ;  /* 0x0000009c57577220 */ /* 0x080fe20000410000 */
[-C--:B------:R-:W-:Y:S01]  /*b7e0*/  FMUL.FTZ R88, R88, R157.reuse ;  /* 0x0000009d58587220 */ /* 0x080fe20000410000 */
[----:B------:R-:W-:Y:S01]  /*b7f0*/  HMMA.16816.F32.BF16 R64, R8, R18, R64 ;  /* 0x000000120840723c */ /* 0x000fe20000041840 */
[----:B------:R-:W-:Y:S01]  /*b800*/  LOP3.LUT R16, R35, UR4, R134, 0x96, !PT ;  /* 0x0000000423107c12 */ /* 0x000fe2000f8e9686 */
[----:B------:R-:W-:Y:S01]  /*b810*/  MUFU.EX2 R166, R166 ;  /* 0x000000a600a67308 */ /* 0x000fe20000000800 */
[----:B------:R-:W-:Y:S01]  /*b820*/  FMUL.FTZ R89, R89, R157 ;  /* 0x0000009d59597220 */ /* 0x000fe20000410000 */
[-C--:B------:R-:W-:Y:S01]  /*b830*/  FMUL.FTZ R90, R90, R156.reuse ;  /* 0x0000009c5a5a7220 */ /* 0x080fe20000410000 */
[----:B------:R-:W-:Y:S01]  /*b840*/  FMUL.FTZ R91, R91, R156 ;  /* 0x0000009c5b5b7220 */ /* 0x000fe20000410000 */
[----:B------:R-:W-:-:S04]  /*b850*/  IMAD.WIDE.U32 R16, R16, -0x2daee0ad, RZ ;  /* 0xd2511f5310107825 */ /* 0x000fc800078e00ff */
[-C--:B------:R-:W-:Y:S01]  /*b860*/  FMUL.FTZ R56, R56, R157.reuse ;  /* 0x0000009d38387220 */ /* 0x080fe20000410000 */
[-C--:B------:R-:W-:Y:S01]  /*b870*/  FMUL.FTZ R57, R57, R157.reuse ;  /* 0x0000009d39397220 */ /* 0x080fe20000410000 */
[-C--:B------:R-:W-:Y:S01]  /*b880*/  FMUL.FTZ R58, R58, R156.reuse ;  /* 0x0000009c3a3a7220 */ /* 0x080fe20000410000 */
[----:B------:R-:W3:Y:S01]  /*b890*/  MUFU.EX2 R169, R169 ;  /* 0x000000a900a97308 */ /* 0x000ee20000000800 */
[C---:B-1----:R-:W-:Y:S01]  /*b8a0*/  HMMA.16816.F32.BF16 R68, R8.reuse, R12, R68 ;  /* 0x0000000c0844723c */ /* 0x042fe20000041844 */
[----:B------:R-:W-:Y:S01]  /*b8b0*/  LOP3.LUT R18, R16, 0xffff, RZ, 0xc0, !PT ;  /* 0x0000ffff10127812 */ /* 0x000fe200078ec0ff */
[-C--:B------:R-:W-:Y:S01]  /*b8c0*/  FMUL.FTZ R59, R59, R156.reuse ;  /* 0x0000009c3b3b7220 */ /* 0x080fe20000410000 */
[-C--:B------:R-:W-:Y:S01]  /*b8d0*/  FMUL.FTZ R92, R92, R157.reuse ;  /* 0x0000009d5c5c7220 */ /* 0x080fe20000410000 */
[-C--:B------:R-:W-:Y:S01]  /*b8e0*/  FMUL.FTZ R93, R93, R157.reuse ;  /* 0x0000009d5d5d7220 */ /* 0x080fe20000410000 */
[----:B------:R-:W-:Y:S01]  /*b8f0*/  SHF.R.U32.HI R18, RZ, 0x8, R18 ;  /* 0x00000008ff127819 */ /* 0x000fe20000011612 */
        /* <DEDUP_REMOVED lines=10> */
[----:B------:R-:W2:Y:S01]  /*b9a0*/  MUFU.EX2 R170, R170 ;  /* 0x000000aa00aa7308 */ /* 0x000ea20000000800 */
[----:B------:R-:W-:Y:S01]  /*b9b0*/  LDSM.16.MT88.4 R132, [R188+0xc800] ;  /* 0x00c80000bc84783b */ /* 0x000fe20000004200 */
[C---:B------:R-:W-:Y:S01]  /*b9c0*/  HMMA.16816.F32.BF16 R80, R8.reuse, R6, R80 ;  /* 0x000000060850723c */ /* 0x040fe20000041850 */
[----:B------:R-:W-:Y:S01]  /*b9d0*/  LOP3.LUT R5, R17, UR22, R32, 0x96, !PT ;  /* 0x0000001611057c12 */ /* 0x000fe2000f8e9620 */
[----:B------:R-:W-:Y:S01]  /*b9e0*/  FFMA.FTZ R154, R225, R157, R154 ;  /* 0x0000009de19a7223 */ /* 0x000fe2000001009a */
[----:B------:R-:W-:Y:S01]  /*b9f0*/  LOP3.LUT R17, R16, 0xff, RZ, 0xc0, !PT ;  /* 0x000000ff10117812 */ /* 0x000fe200078ec0ff */
[----:B------:R-:W-:Y:S01]  /*ba00*/  LDSM.16.MT88.4 R32, [R186+0xc800] ;  /* 0x00c80000ba20783b */ /* 0x000fe20000004200 */
[C---:B------:R-:W-:Y:S01]  /*ba10*/  LOP3.LUT R19, R5.reuse, 0xff, RZ, 0xc0, !PT ;  /* 0x000000ff05137812 */ /* 0x040fe200078ec0ff */
[C---:B----4-:R-:W-:Y:S01]  /*ba20*/  HMMA.16816.F32.BF16 R52, R8.reuse, R20, R52 ;  /* 0x000000140834723c */ /* 0x050fe20000041834 */
[----:B------:R-:W-:Y:S01]  /*ba30*/  LOP3.LUT R6, R5, 0xffff, RZ, 0xc0, !PT ;  /* 0x0000ffff05067812 */ /* 0x000fe200078ec0ff */
[----:B------:R-:W-:Y:S01]  /*ba40*/  MUFU.EX2 R197, R197 ;  /* 0x000000c500c57308 */ /* 0x000fe20000000800 */
[--C-:B------:R-:W-:Y:S01]  /*ba50*/  SHF.R.U32.HI R7, RZ, 0x10, R5.reuse ;  /* 0x00000010ff077819 */ /* 0x100fe20000011605 */
[----:B------:R-:W-:Y:S01]  /*ba60*/  FFMA.FTZ R223, R223, R156, R150 ;  /* 0x0000009cdfdf7223 */ /* 0x000fe20000010096 */
[----:B------:R-:W-:Y:S01]  /*ba70*/  SHF.R.U32.HI R5, RZ, 0x18, R5 ;  /* 0x00000018ff057819 */ /* 0x000fe20000011605 */
[C---:B------:R-:W-:Y:S01]  /*ba80*/  HMMA.16816.F32.BF16 R56, R8.reuse, R22, R56 ;  /* 0x000000160838723c */ /* 0x040fe20000041838 */
[----:B------:R-:W-:Y:S01]  /*ba90*/  SHF.R.U32.HI R6, RZ, 0x8, R6 ;  /* 0x00000008ff067819 */ /* 0x000fe20000011606 */
[----:B------:R-:W-:Y:S01]  /*baa0*/  FADD.FTZ R151, R151, R154 ;  /* 0x0000009a97977221 */ /* 0x000fe20000010000 */
[----:B------:R-:W-:Y:S01]  /*bab0*/  LOP3.LUT R20, R7, 0xff, RZ, 0xc0, !PT ;  /* 0x000000ff07147812 */ /* 0x000fe200078ec0ff */
[----:B------:R-:W4:Y:S01]  /*bac0*/  MUFU.EX2 R196, R196 ;  /* 0x000000c400c47308 */ /* 0x000f220000000800 */
[----:B------:R-:W-:Y:S01]  /*bad0*/  PRMT R19, R19, 0x5410, R6 ;  /* 0x0000541013137816 */ /* 0x000fe20000000006 */
[C---:B------:R-:W-:Y:S01]  /*bae0*/  HMMA.16816.F32.BF16 R92, R8.reuse, R136, R92 ;  /* 0x00000088085c723c */ /* 0x040fe2000004185c */
[----:B------:R-:W-:Y:S01]  /*baf0*/  PRMT R5, R20, 0x5410, R5 ;  /* 0x0000541014057816 */ /* 0x000fe20000000005 */
[----:B------:R-:W-:Y:S01]  /*bb00*/  FADD.FTZ R223, R148, R223 ;  /* 0x000000df94df7221 */ /* 0x000fe20000010000 */
[--C-:B------:R-:W-:Y:S01]  /*bb10*/  SHF.R.U32.HI R4, RZ, 0x10, R16.reuse ;  /* 0x00000010ff047819 */ /* 0x100fe20000011610 */
[----:B------:R-:W4:Y:S01]  /*bb20*/  LDSM.16.MT88.4 R20, [R188+0xe800] ;  /* 0x00e80000bc14783b */ /* 0x000f220000004200 */
[----:B------:R-:W-:Y:S01]  /*bb30*/  SHF.R.U32.HI R7, RZ, 0x18, R16 ;  /* 0x00000018ff077819 */ /* 0x000fe20000011610 */
[C---:B------:R-:W-:Y:S01]  /*bb40*/  HMMA.16816.F32.BF16 R96, R8.reuse, R138, R96 ;  /* 0x0000008a0860723c */ /* 0x040fe20000041860 */
[----:B------:R-:W-:Y:S01]  /*bb50*/  PRMT R17, R17, 0x5410, R18 ;  /* 0x0000541011117816 */ /* 0x000fe20000000012 */
[----:B------:R-:W-:Y:S01]  /*bb60*/  MUFU.EX2 R201, R201 ;  /* 0x000000c900c97308 */ /* 0x000fe20000000800 */
[----:B------:R-:W-:Y:S01]  /*bb70*/  LOP3.LUT R4, R4, 0xff, RZ, 0xc0, !PT ;  /* 0x000000ff04047812 */ /* 0x000fe200078ec0ff */
[----:B------:R-:W-:Y:S01]  /*bb80*/  LDSM.16.MT88.4 R136, [R188+0xd000] ;  /* 0x00d00000bc88783b */ /* 0x000fe20000004200 */
[--C-:B------:R-:W-:Y:S01]  /*bb90*/  HSET2.LE.AND R19, R19, R158.reuse, PT ;  /* 0x0000009e13137233 */ /* 0x100fe20003803000 */
[C---:B-1----:R-:W-:Y:S01]  /*bba0*/  HMMA.16816.F32.BF16 R84, R8.reuse, R12, R84 ;  /* 0x0000000c0854723c */ /* 0x042fe20000041854 */
[--C-:B------:R-:W-:Y:S01]  /*bbb0*/  HSET2.LE.AND R5, R5, R158.reuse, PT ;  /* 0x0000009e05057233 */ /* 0x100fe20003803000 */
[----:B------:R-:W-:Y:S01]  /*bbc0*/  FADD.FTZ R152, R152, R151 ;  /* 0x0000009798987221 */ /* 0x000fe20000010000 */
[----:B-----5:R-:W-:Y:S01]  /*bbd0*/  F2FP.BF16.F32.PACK_AB R16, R171, R168 ;  /* 0x000000a8ab10723e */ /* 0x020fe200000010ff */
[----:B------:R-:W-:Y:S01]  /*bbe0*/  MUFU.EX2 R202, R202 ;  /* 0x000000ca00ca7308 */ /* 0x000fe20000000800 */
[----:B------:R-:W-:Y:S01]  /*bbf0*/  PRMT R7, R4, 0x5410, R7 ;  /* 0x0000541004077816 */ /* 0x000fe20000000007 */
[----:B------:R-:W-:Y:S01]  /*bc00*/  HMMA.16816.F32.BF16 R88, R8, R14, R88 ;  /* 0x0000000e0858723c */ /* 0x000fe20000041858 */
[----:B---3--:R-:W-:Y:S01]  /*bc10*/  F2FP.BF16.F32.PACK_AB R12, R169, R166 ;  /* 0x000000a6a90c723e */ /* 0x008fe200000010ff */
[----:B------:R-:W1:Y:S01]  /*bc20*/  LDSM.16.MT88.4 R8, [R184+0xe800] ;  /* 0x00e80000b808783b */ /* 0x000e620000004200 */
[--C-:B------:R-:W-:Y:S01]  /*bc30*/  HSET2.LE.AND R6, R17, R158.reuse, PT ;  /* 0x0000009e11067233 */ /* 0x100fe20003803000 */
[----:B------:R-:W-:Y:S01]  /*bc40*/  FADD.FTZ R0, R0, R223 ;  /* 0x000000df00007221 */ /* 0x000fe20000010000 */
[----:B------:R-:W-:Y:S01]  /*bc50*/  LOP3.LUT R4, R19, R12, RZ, 0xc0, !PT ;  /* 0x0000000c13047212 */ /* 0x000fe200078ec0ff */
[----:B------:R-:W-:Y:S01]  /*bc60*/  MUFU.EX2 R203, R203 ;  /* 0x000000cb00cb7308 */ /* 0x000fe20000000800 */
[----:B------:R-:W-:Y:S01]  /*bc70*/  LOP3.LUT R5, R5, R16, RZ, 0xc0, !PT ;  /* 0x0000001005057212 */ /* 0x000fe200078ec0ff */
[----:B------:R-:W-:Y:S01]  /*bc80*/  FADD.FTZ R149, R149, R152 ;  /* 0x0000009895957221 */ /* 0x000fe20000010000 */
[----:B------:R-:W3:Y:S01]  /*bc90*/  LDSM.16.MT88.4 R16, [R186+0xe800] ;  /* 0x00e80000ba10783b */ /* 0x000ee20000004200 */
[----:B--2---:R-:W-:Y:S01]  /*bca0*/  F2FP.BF16.F32.PACK_AB R13, R170, R167 ;  /* 0x000000a7aa0d723e */ /* 0x004fe200000010ff */
[----:B------:R-:W-:Y:S01]  /*bcb0*/  FADD.FTZ R3, R3, R0 ;  /* 0x0000000003037221 */ /* 0x000fe20000010000 */
[----:B------:R-:W-:Y:S01]  /*bcc0*/  HSET2.LE.AND R7, R7, R158, PT ;  /* 0x0000009e07077233 */ /* 0x000fe20003803000 */
[----:B------:R-:W-:Y:S01]  /*bcd0*/  FADD.FTZ R0, R166, R149 ;  /* 0x00000095a6007221 */ /* 0x000fe20000010000 */
[----:B------:R-:W-:Y:S01]  /*bce0*/  LOP3.LUT R6, R6, R13, RZ, 0xc0, !PT ;  /* 0x0000000d06067212 */ /* 0x000fe200078ec0ff */
[----:B------:R-:W-:Y:S01]  /*bcf0*/  MUFU.EX2 R164, R164 ;  /* 0x000000a400a47308 */ /* 0x000fe20000000800 */
[----:B------:R-:W2:Y:S01]  /*bd00*/  LDSM.16.MT88.4 R12, [R185+0xe800] ;  /* 0x00e80000b90c783b */ /* 0x000ea20000004200 */
[----:B----4-:R-:W-:Y:S01]  /*bd10*/  F2FP.BF16.F32.PACK_AB R224, R196, R197 ;  /* 0x000000c5c4e0723e */ /* 0x010fe200000010ff */
[----:B------:R-:W-:-:S03]  /*bd20*/  FADD.FTZ R0, R169, R0 ;  /* 0x00000000a9007221 */ /* 0x000fc60000010000 */
[----:B------:R-:W-:Y:S02]  /*bd30*/  LOP3.LUT R7, R7, R224, RZ, 0xc0, !PT ;  /* 0x000000e007077212 */ /* 0x000fe400078ec0ff */
[----:B------:R-:W-:Y:S05]  /*bd40*/  MUFU.EX2 R165, R165 ;  /* 0x000000a500a57308 */ /* 0x000fea0000000800 */
[C---:B------:R-:W-:Y:S03]  /*bd50*/  HMMA.16816.F32.BF16 R104, R4.reuse, R24, R104 ;  /* 0x000000180468723c */ /* 0x040fe60000041868 */
[----:B------:R-:W-:Y:S03]  /*bd60*/  MUFU.EX2 R161, R161 ;  /* 0x000000a100a17308 */ /* 0x000fe60000000800 */
[----:B------:R-:W-:Y:S01]  /*bd70*/  HMMA.16816.F32.BF16 R36, R4, R20, R36 ;  /* 0x000000140424723c */ /* 0x000fe20000041824 */
[----:B------:R-:W-:-:S04]  /*bd80*/  MOV R25, UR31 ;  /* 0x0000001f00197c02 */ /* 0x000fc80008000f00 */
[----:B------:R-:W-:Y:S01]  /*bd90*/  LOP3.LUT R25, R235, UR28, R25, 0x96, !PT ;  /* 0x0000001ceb197c12 */ /* 0x000fe2000f8e9619 */
[C---:B------:R-:W-:Y:S01]  /*bda0*/  HMMA.16816.F32.BF16 R40, R4.reuse, R22, R40 ;  /* 0x000000160428723c */ /* 0x040fe20000041828 */
[----:B------:R-:W4:Y:S03]  /*bdb0*/  LDSM.16.MT88.4 R20, [R188+0x10800] ;  /* 0x01080000bc14783b */ /* 0x000f260000004200 */
[----:B------:R-:W-:Y:S02]  /*bdc0*/  IMAD.WIDE.U32 R24, R25, -0x326172a9, RZ ;  /* 0xcd9e8d5719187825 */ /* 0x000fe400078e00ff */
[----:B-1----:R-:W-:Y:S03]  /*bdd0*/  HMMA.16816.F32.BF16 R60, R4, R8, R60 ;  /* 0x00000008043c723c */ /* 0x002fe6000004183c */
[----:B------:R-:W-:-:S02]  /*bde0*/  LOP3.LUT R232, R25, UR13, R232, 0x96, !PT ;  /* 0x0000000d19e87c12 */ /* 0x000fc4000f8e96e8 */
[----:B------:R-:W-:Y:S01]  /*bdf0*/  LOP3.LUT R24, R141, UR12, R24, 0x96, !PT ;  /* 0x0000000c8d187c12 */ /* 0x000fe2000f8e9618 */
[----:B---3--:R-:W-:Y:S01]  /*be00*/  HMMA.16816.F32.BF16 R44, R4, R16, R44 ;  /* 0x00000010042c723c */ /* 0x008fe2000004182c */
[----:B------:R-:W-:Y:S01]  /*be10*/  FFMA.FTZ R8, R198, UR21, -R145 ;  /* 0x00000015c6087c23 */ /* 0x000fe20008010891 */
[----:B------:R-:W-:-:S04]  /*be20*/  IMAD.WIDE.U32 R232, R232, -0x2daee0ad, RZ ;  /* 0xd2511f53e8e87825 */ /* 0x000fc800078e00ff */
[----:B------:R-:W-:Y:S01]  /*be30*/  FFMA.FTZ R198, R222, UR21, -R145 ;  /* 0x00000015dec67c23 */ /* 0x000fe20008010891 */
[----:B------:R-:W-:Y:S01]  /*be40*/  FFMA.FTZ R222, R199, UR21, -R160 ;  /* 0x00000015c7de7c23 */ /* 0x000fe200080108a0 */
[C---:B------:R-:W-:Y:S01]  /*be50*/  HMMA.16816.F32.BF16 R48, R4.reuse, R18, R48 ;  /* 0x000000120430723c */ /* 0x040fe20000041830 */
[----:B------:R-:W1:Y:S01]  /*be60*/  LDSM.16.MT88.4 R16, [R186+0x10800] ;  /* 0x01080000ba10783b */ /* 0x000e620000004200 */
[----:B------:R-:W-:Y:S01]  /*be70*/  IMAD.WIDE.U32 R24, R24, -0x2daee0ad, RZ ;  /* 0xd2511f5318187825 */ /* 0x000fe200078e00ff */
[----:B------:R-:W-:Y:S01]  /*be80*/  LOP3.LUT R142, R233, UR11, R142, 0x96, !PT ;  /* 0x0000000be98e7c12 */ /* 0x000fe2000f8e968e */
[----:B------:R-:W-:Y:S02]  /*be90*/  MUFU.EX2 R198, R198 ;  /* 0x000000c600c67308 */ /* 0x000fe40000000800 */
[----:B--2---:R-:W-:Y:S01]  /*bea0*/  HMMA.16816.F32.BF16 R52, R4, R12, R52 ;  /* 0x0000000c0434723c */ /* 0x004fe20000041834 */
[----:B------:R-:W-:Y:S01]  /*beb0*/  LOP3.LUT R232, R25, UR7, R232, 0x96, !PT ;  /* 0x0000000719e87c12 */ /* 0x000fe2000f8e96e8 */
[----:B------:R-:W-:-:S04]  /*bec0*/  IMAD.WIDE.U32 R142, R142, -0x326172a9, RZ ;  /* 0xcd9e8d578e8e7825 */ /* 0x000fc800078e00ff */
[C---:B------:R-:W-:Y:S01]  /*bed0*/  HMMA.16816.F32.BF16 R56, R4.reuse, R14, R56 ;  /* 0x0000000e0438723c */ /* 0x040fe20000041838 */
[----:B------:R-:W2:Y:S01]  /*bee0*/  LDSM.16.MT88.4 R12, [R185+0x10800] ;  /* 0x01080000b90c783b */ /* 0x000ea20000004200 */
[----:B------:R-:W-:Y:S01]  /*bef0*/  IMAD.WIDE.U32 R232, R232, -0x326172a9, RZ ;  /* 0xcd9e8d57e8e87825 */ /* 0x000fe200078e00ff */
[----:B------:R-:W-:Y:S01]  /*bf00*/  LOP3.LUT R140, R143, UR10, R140, 0x96, !PT ;  /* 0x0000000a8f8c7c12 */ /* 0x000fe2000f8e968c */
[----:B------:R-:W-:Y:S02]  /*bf10*/  MUFU.EX2 R222, R222 ;  /* 0x000000de00de7308 */ /* 0x000fe40000000800 */
[----:B------:R-:W-:Y:S01]  /*bf20*/  HMMA.16816.F32.BF16 R64, R4, R10, R64 ;  /* 0x0000000a0440723c */ /* 0x000fe20000041840 */
[----:B------:R-:W-:Y:S01]  /*bf30*/  LOP3.LUT R234, R233, UR6, R142, 0x96, !PT ;  /* 0x00000006e9ea7c12 */ /* 0x000fe2000f8e968e */
[----:B------:R-:W-:-:S04]  /*bf40*/  IMAD.WIDE.U32 R140, R140, -0x2daee0ad, RZ ;  /* 0xd2511f538c8c7825 */ /* 0x000fc800078e00ff */
[----:B------:R-:W-:Y:S01]  /*bf50*/  IMAD.WIDE.U32 R234, R234, -0x2daee0ad, RZ ;  /* 0xd2511f53eaea7825 */ /* 0x000fe200078e00ff */
[----:B------:R-:W-:Y:S01]  /*bf60*/  LOP3.LUT R236, R141, UR25, R24, 0x96, !PT ;  /* 0x000000198dec7c12 */ /* 0x000fe2000f8e9618 */
[----:B------:R3:W-:Y:S01]  /*bf70*/  MUFU.EX2 R233, R8 ;  /* 0x0000000800e97308 */ /* 0x0007e20000000800 */
[C---:B----4-:R-:W-:Y:S02]  /*bf80*/  HMMA.16816.F32.BF16 R68, R4.reuse, R20, R68 ;  /* 0x000000140444723c */ /* 0x050fe40000041844 */
[----:B------:R-:W-:Y:S01]  /*bf90*/  LOP3.LUT R9, R235, UR18, R140, 0x96, !PT ;  /* 0x00000012eb097c12 */ /* 0x000fe2000f8e968c */
[--C-:B------:R-:W-:Y:S01]  /*bfa0*/  FFMA.FTZ R235, R200, UR21, -R145.reuse ;  /* 0x00000015c8eb7c23 */ /* 0x100fe20008010891 */
[----:B------:R-:W-:Y:S01]  /*bfb0*/  IMAD.WIDE.U32 R236, R236, -0x326172a9, RZ ;  /* 0xcd9e8d57ecec7825 */ /* 0x000fe200078e00ff */
[----:B------:R-:W4:Y:S03]  /*bfc0*/  LDSM.16.MT88.4 R140, [R184+0x10800] ;  /* 0x01080000b88c783b */ /* 0x000f260000004200 */
[----:B------:R-:W-:Y:S01]  /*bfd0*/  FFMA.FTZ R200, R227, UR21, -R160 ;  /* 0x00000015e3c87c23 */ /* 0x000fe200080108a0 */
[C---:B------:R-:W-:Y:S01]  /*bfe0*/  HMMA.16816.F32.BF16 R72, R4.reuse, R22, R72 ;  /* 0x000000160448723c */ /* 0x040fe20000041848 */
[----:B------:R-:W-:Y:S01]  /*bff0*/  IMAD.WIDE.U32 R10, R9, -0x326172a9, RZ ;  /* 0xcd9e8d57090a7825 */ /* 0x000fe200078e00ff */
[----:B------:R-:W5:Y:S01]  /*c000*/  MUFU.EX2 R235, R235 ;  /* 0x000000eb00eb7308 */ /* 0x000f620000000800 */
[----:B------:R-:W-:Y:S02]  /*c010*/  LDSM.16.MT88.4 R20, [R186+0xf000] ;  /* 0x00f00000ba14783b */ /* 0x000fe40000004200 */
[----:B------:R-:W-:Y:S01]  /*c020*/  FFMA.FTZ R227, R144, UR21, -R145 ;  /* 0x0000001590e37c23 */ /* 0x000fe20008010891 */
[C---:B------:R-:W-:Y:S01]  /*c030*/  LOP3.LUT R9, R10.reuse, 0xff, RZ, 0xc0, !PT ;  /* 0x000000ff0a097812 */ /* 0x040fe200078ec0ff */
[----:B-1----:R-:W-:Y:S01]  /*c040*/  HMMA.16816.F32.BF16 R76, R4, R16, R76 ;  /* 0x00000010044c723c */ /* 0x002fe2000004184c */
[----:B---3--:R-:W-:-:S02]  /*c050*/  LOP3.LUT R8, R10, 0xffff, RZ, 0xc0, !PT ;  /* 0x0000ffff0a087812 */ /* 0x008fc400078ec0ff */
[----:B------:R-:W1:Y:S03]  /*c060*/  MUFU.EX2 R200, R200 ;  /* 0x000000c800c87308 */ /* 0x000e660000000800 */
[C---:B------:R-:W-:Y:S01]  /*c070*/  HMMA.16816.F32.BF16 R80, R4.reuse, R18, R80 ;  /* 0x000000120450723c */ /* 0x040fe20000041850 */
[----:B------:R-:W-:Y:S02]  /*c080*/  SHF.R.U32.HI R16, RZ, 0x8, R8 ;  /* 0x00000008ff107819 */ /* 0x000fe40000011608 */
[----:B------:R-:W-:Y:S02]  /*c090*/  LOP3.LUT R8, R11, UR20, R236, 0x96, !PT ;  /* 0x000000140b087c12 */ /* 0x000fe4000f8e96ec */
[----:B------:R-:W-:Y:S01]  /*c0a0*/  SHF.R.U32.HI R11, RZ, 0x10, R10 ;  /* 0x00000010ff0b7819 */ /* 0x000fe2000001160a */
[----:B--2---:R-:W-:Y:S01]  /*c0b0*/  HMMA.16816.F32.BF16 R84, R4, R12, R84 ;  /* 0x0000000c0454723c */ /* 0x004fe20000041854 */
[----:B------:R-:W-:Y:S01]  /*c0c0*/  LOP3.LUT R224, R8, 0xffff, RZ, 0xc0, !PT ;  /* 0x0000ffff08e07812 */ /* 0x000fe200078ec0ff */
[----:B------:R-:W-:Y:S01]  /*c0d0*/  MUFU.EX2 R227, R227 ;  /* 0x000000e300e37308 */ /* 0x000fe20000000800 */
[----:B------:R-:W-:-:S02]  /*c0e0*/  PRMT R9, R9, 0x5410, R16 ;  /* 0x0000541009097816 */ /* 0x000fc40000000010 */
[----:B------:R-:W-:Y:S01]  /*c0f0*/  LOP3.LUT R199, R11, 0xff, RZ, 0xc0, !PT ;  /* 0x000000ff0bc77812 */ /* 0x000fe200078ec0ff */
[C---:B------:R-:W-:Y:S01]  /*c100*/  HMMA.16816.F32.BF16 R88, R4.reuse, R14, R88 ;  /* 0x0000000e0458723c */ /* 0x040fe20000041858 */
[----:B------:R-:W-:Y:S01]  /*c110*/  LOP3.LUT R13, R8, 0xff, RZ, 0xc0, !PT ;  /* 0x000000ff080d7812 */ /* 0x000fe200078ec0ff */
[----:B------:R-:W2:Y:S01]  /*c120*/  LDSM.16.MT88.4 R16, [R185+0xf000] ;  /* 0x00f00000b910783b */ /* 0x000ea20000004200 */
[----:B------:R-:W-:Y:S02]  /*c130*/  SHF.R.U32.HI R224, RZ, 0x8, R224 ;  /* 0x00000008ffe07819 */ /* 0x000fe400000116e0 */
[--C-:B------:R-:W-:Y:S01]  /*c140*/  SHF.R.U32.HI R11, RZ, 0x10, R8.reuse ;  /* 0x00000010ff0b7819 */ /* 0x100fe20000011608 */
[----:B------:R-:W-:Y:S01]  /*c150*/  HMMA.16816.F32.BF16 R128, R4, R132, R128 ;  /* 0x000000840480723c */ /* 0x000fe20000041880 */
[----:B------:R-:W-:Y:S02]  /*c160*/  SHF.R.U32.HI R12, RZ, 0x18, R8 ;  /* 0x00000018ff0c7819 */ /* 0x000fe40000011608 */
[----:B------:R-:W-:-:S02]  /*c170*/  SHF.R.U32.HI R10, RZ, 0x18, R10 ;  /* 0x00000018ff0a7819 */ /* 0x000fc4000001160a */
[----:B------:R-:W-:Y:S01]  /*c180*/  HSET2.LE.AND R8, R9, R158, PT ;  /* 0x0000009e09087233 */ /* 0x000fe20003803000 */
[C---:B------:R-:W-:Y:S01]  /*c190*/  HMMA.16816.F32.BF16 R124, R4.reuse, R134, R124 ;  /* 0x00000086047c723c */ /* 0x040fe2000004187c */
[----:B-----5:R-:W-:Y:S01]  /*c1a0*/  F2FP.BF16.F32.PACK_AB R147, R235, R198 ;  /* 0x000000c6eb93723e */ /* 0x020fe200000010ff */
[----:B------:R-:W-:Y:S01]  /*c1b0*/  LDSM.16.MT88.4 R132, [R186+0xd000] ;  /* 0x00d00000ba84783b */ /* 0x000fe20000004200 */
[----:B------:R-:W-:Y:S02]  /*c1c0*/  PRMT R13, R13, 0x5410, R224 ;  /* 0x000054100d0d7816 */ /* 0x000fe400000000e0 */
[----:B------:R-:W-:Y:S01]  /*c1d0*/  LOP3.LUT R11, R11, 0xff, RZ, 0xc0, !PT ;  /* 0x000000ff0b0b7812 */ /* 0x000fe200078ec0ff */
[----:B------:R-:W-:Y:S01]  /*c1e0*/  HMMA.16816.F32.BF16 R120, R4, R32, R120 ;  /* 0x000000200478723c */ /* 0x000fe20000041878 */
[----:B------:R-:W-:Y:S02]  /*c1f0*/  PRMT R9, R199, 0x5410, R10 ;  /* 0x00005410c7097816 */ /* 0x000fe4000000000a */
[----:B------:R-:W-:-:S02]  /*c200*/  LOP3.LUT R10, R8, R147, RZ, 0xc0, !PT ;  /* 0x00000093080a7212 */ /* 0x000fc400078ec0ff */
[----:B------:R-:W-:Y:S01]  /*c210*/  PRMT R11, R11, 0x5410, R12 ;  /* 0x000054100b0b7816 */ /* 0x000fe2000000000c */
[C---:B------:R-:W-:Y:S01]  /*c220*/  HMMA.16816.F32.BF16 R116, R4.reuse, R34, R116 ;  /* 0x000000220474723c */ /* 0x040fe20000041874 */
[--C-:B------:R-:W-:Y:S01]  /*c230*/  HSET2.LE.AND R8, R13, R158.reuse, PT ;  /* 0x0000009e0d087233 */ /* 0x100fe20003803000 */
[----:B------:R-:W-:Y:S01]  /*c240*/  LDSM.16.MT88.4 R32, [R185+0xd000] ;  /* 0x00d00000b920783b */ /* 0x000fe20000004200 */
[--C-:B------:R-:W-:Y:S02]  /*c250*/  HSET2.LE.AND R9, R9, R158.reuse, PT ;  /* 0x0000009e09097233 */ /* 0x100fe40003803000 */
[----:B------:R-:W-:Y:S01]  /*c260*/  HSET2.LE.AND R147, R11, R158, PT ;  /* 0x0000009e0b937233 */ /* 0x000fe20003803000 */
[----:B------:R-:W3:Y:S01]  /*c270*/  LDSM.16.MT88.4 R12, [R184+0xf000] ;  /* 0x00f00000b80c783b */ /* 0x000ee20000004200 */
[----:B------:R-:W-:Y:S01]  /*c280*/  HMMA.16816.F32.BF16 R112, R4, R28, R112 ;  /* 0x0000001c0470723c */ /* 0x000fe20000041870 */
[----:B-1----:R-:W-:Y:S02]  /*c290*/  F2FP.BF16.F32.PACK_AB R226, R201, R200 ;  /* 0x000000c8c9e2723e */ /* 0x002fe400000010ff */
[----:B------:R-:W-:-:S02]  /*c2a0*/  F2FP.BF16.F32.PACK_AB R199, R233, R202 ;  /* 0x000000cae9c7723e */ /* 0x000fc400000010ff */
[----:B------:R-:W-:Y:S01]  /*c2b0*/  F2FP.BF16.F32.PACK_AB R224, R222, R203 ;  /* 0x000000cbdee0723e */ /* 0x000fe200000010ff */
[C---:B------:R-:W-:Y:S01]  /*c2c0*/  HMMA.16816.F32.BF16 R108, R4.reuse, R30, R108 ;  /* 0x0000001e046c723c */ /* 0x040fe2000004186c */
[----:B------:R-:W-:Y:S01]  /*c2d0*/  LOP3.LUT R11, R9, R226, RZ, 0xc0, !PT ;  /* 0x000000e2090b7212 */ /* 0x000fe200078ec0ff */
[----:B------:R-:W-:Y:S01]  /*c2e0*/  LDSM.16.MT88.4 R28, [R184+0xd000] ;  /* 0x00d00000b81c783b */ /* 0x000fe20000004200 */
[----:B------:R-:W-:Y:S01]  /*c2f0*/  LOP3.LUT R8, R8, R199, RZ, 0xc0, !PT ;  /* 0x000000c708087212 */ /* 0x000fe200078ec0ff */
[--C-:B------:R-:W-:Y:S01]  /*c300*/  FFMA.FTZ R199, R162, UR21, -R145.reuse ;  /* 0x00000015a2c77c23 */ /* 0x100fe20008010891 */
[----:B------:R-:W-:Y:S01]  /*c310*/  LOP3.LUT R9, R147, R224, RZ, 0xc0, !PT ;  /* 0x000000e093097212 */ /* 0x000fe200078ec0ff */
[C---:B------:R-:W-:Y:S01]  /*c320*/  HMMA.16816.F32.BF16 R100, R4.reuse, R26, R100 ;  /* 0x0000001a0464723c */ /* 0x040fe20000041864 */
[----:B------:R-:W-:Y:S01]  /*c330*/  LDSM.16.MT88.4 R24, [R188+0xf000] ;  /* 0x00f00000bc18783b */ /* 0x000fe20000004200 */
[----:B------:R-:W-:Y:S01]  /*c340*/  FFMA.FTZ R162, R146, UR21, -R145 ;  /* 0x0000001592a27c23 */ /* 0x000fe20008010891 */
[--C-:B------:R-:W-:Y:S01]  /*c350*/  FFMA.FTZ R224, R163, UR21, -R160.reuse ;  /* 0x00000015a3e07c23 */ /* 0x100fe200080108a0 */
[----:B------:R-:W-:Y:S01]  /*c360*/  FFMA.FTZ R160, R159, UR21, -R160 ;  /* 0x000000159fa07c23 */ /* 0x000fe200080108a0 */
[----:B------:R-:W-:Y:S01]  /*c370*/  LDSM.16.MT88.4 R144, [R184+0x11000] ;  /* 0x01100000b890783b */ /* 0x000fe20000004200 */
[C---:B----4-:R-:W-:Y:S01]  /*c380*/  HMMA.16816.F32.BF16 R92, R4.reuse, R140, R92 ;  /* 0x0000008c045c723c */ /* 0x050fe2000004185c */
[----:B------:R-:W1:Y:S05]  /*c390*/  MUFU.EX2 R199, R199 ;  /* 0x000000c700c77308 */ /* 0x000e6a0000000800 */
[----:B------:R-:W-:Y:S01]  /*c3a0*/  HMMA.16816.F32.BF16 R96, R4, R142, R96 ;  /* 0x0000008e0460723c */ /* 0x000fe20000041860 */
[----:B------:R-:W4:Y:S02]  /*c3b0*/  LDSM.16.MT88.4 R4, [R188+0x11000] ;  /* 0x01100000bc04783b */ /* 0x000f240000004200 */
[----:B------:R-:W-:Y:S02]  /*c3c0*/  MUFU.EX2 R162, R162 ;  /* 0x000000a200a27308 */ /* 0x000fe40000000800 */
[----:B------:R-:W-:Y:S01]  /*c3d0*/  LDSM.16.MT88.4 R140, [R188+0xd800] ;  /* 0x00d80000bc8c783b */ /* 0x000fe20000004200 */
[C---:B--2---:R-:W-:Y:S05]  /*c3e0*/  HMMA.16816.F32.BF16 R52, R8.reuse, R16, R52 ;  /* 0x000000100834723c */ /* 0x044fea0000041834 */
[----:B------:R-:W2:Y:S01]  /*c3f0*/  MUFU.EX2 R224, R224 ;  /* 0x000000e000e07308 */ /* 0x000ea20000000800 */
[----:B------:R-:W-:Y:S01]  /*c400*/  HMMA.16816.F32.BF16 R44, R8, R20, R44 ;  /* 0x00000014082c723c */ /* 0x000fe2000004182c */
[----:B------:R-:W-:-:S05]  /*c410*/  LOP3.LUT R16, R237, UR4, R232, 0x96, !PT ;  /* 0x00000004ed107c12 */ /* 0x000fca000f8e96e8 */
[C---:B---3--:R-:W-:Y:S01]  /*c420*/  HMMA.16816.F32.BF16 R60, R8.reuse, R12, R60 ;  /* 0x0000000c083c723c */ /* 0x048fe2000004183c */
[----:B------:R-:W-:Y:S01]  /*c430*/  IMAD.WIDE.U32 R16, R16, -0x2daee0ad, RZ ;  /* 0xd2511f5310107825 */ /* 0x000fe200078e00ff */
[----:B------:R-:W3:Y:S04]  /*c440*/  MUFU.EX2 R160, R160 ;  /* 0x000000a000a07308 */ /* 0x000ee80000000800 */
[C---:B------:R-:W-:Y:S01]  /*c450*/  HMMA.16816.F32.BF16 R64, R8.reuse, R14, R64 ;  /* 0x0000000e0840723c */ /* 0x040fe20000041840 */
[----:B------:R-:W5:Y:S05]  /*c460*/  LDSM.16.MT88.4 R12, [R185+0x11000] ;  /* 0x01100000b90c783b */ /* 0x000f6a0000004200 */
[C---:B------:R-:W-:Y:S01]  /*c470*/  HMMA.16816.F32.BF16 R48, R8.reuse, R22, R48 ;  /* 0x000000160830723c */ /* 0x040fe20000041830 */
[----:B------:R-:W3:Y:S05]  /*c480*/  LDSM.16.MT88.4 R20, [R186+0x11000] ;  /* 0x01100000ba14783b */ /* 0x000eea0000004200 */
[C---:B------:R-:W-:Y:S06]  /*c490*/  HMMA.16816.F32.BF16 R56, R8.reuse, R18, R56 ;  /* 0x000000120838723c */ /* 0x040fec0000041838 */
[C---:B----4-:R-:W-:Y:S06]  /*c4a0*/  HMMA.16816.F32.BF16 R68, R8.reuse, R4, R68 ;  /* 0x000000040844723c */ /* 0x050fec0000041844 */
[----:B------:R-:W-:Y:S01]  /*c4b0*/  HMMA.16816.F32.BF16 R72, R8, R6, R72 ;  /* 0x000000060848723c */ /* 0x000fe20000041848 */
[----:B------:R-:W-:-:S02]  /*c4c0*/  SHF.R.U32.HI R5, RZ, 0x10, R16 ;  /* 0x00000010ff057819 */ /* 0x000fc40000011610 */
[----:B------:R-:W-:Y:S02]  /*c4d0*/  SHF.R.U32.HI R4, RZ, 0x18, R16 ;  /* 0x00000018ff047819 */ /* 0x000fe40000011610 */
[----:B------:R-:W-:Y:S01]  /*c4e0*/  LOP3.LUT R5, R5, 0xff, RZ, 0xc0, !PT ;  /* 0x000000ff05057812 */ /* 0x000fe200078ec0ff */
[C---:B------:R-:W-:Y:S01]  /*c4f0*/  HMMA.16816.F32.BF16 R36, R8.reuse, R24, R36 ;  /* 0x000000180824723c */ /* 0x040fe20000041824 */
[C---:B------:R-:W-:Y:S02]  /*c500*/  LOP3.LUT R6, R16.reuse, 0xffff, RZ, 0xc0, !PT ;  /* 0x0000ffff10067812 */ /* 0x040fe400078ec0ff */
[----:B------:R-:W-:Y:S02]  /*c510*/  LOP3.LUT R17, R17, UR22, R234, 0x96, !PT ;  /* 0x0000001611117c12 */ /* 0x000fe4000f8e96ea */
[----:B------:R-:W-:Y:S01]  /*c520*/  LOP3.LUT R7, R16, 0xff, RZ, 0xc0, !PT ;  /* 0x000000ff10077812 */ /* 0x000fe200078ec0ff */
[----:B------:R-:W-:Y:S01]  /*c530*/  HMMA.16816.F32.BF16 R40, R8, R26, R40 ;  /* 0x0000001a0828723c */ /* 0x000fe20000041828 */
[----:B------:R-:W-:Y:S01]  /*c540*/  SHF.R.U32.HI R6, RZ, 0x8, R6 ;  /* 0x00000008ff067819 */ /* 0x000fe20000011606 */
[----:B------:R-:W4:Y:S01]  /*c550*/  LDSM.16.MT88.4 R24, [R185+0xd800] ;  /* 0x00d80000b918783b */ /* 0x000f220000004200 */
[----:B------:R-:W-:-:S02]  /*c560*/  PRMT R5, R5, 0x5410, R4 ;  /* 0x0000541005057816 */ /* 0x000fc40000000004 */
[----:B------:R-:W-:Y:S01]  /*c570*/  LOP3.LUT R19, R17, 0xffff, RZ, 0xc0, !PT ;  /* 0x0000ffff11137812 */ /* 0x000fe200078ec0ff */
[C---:B-----5:R-:W-:Y:S01]  /*c580*/  HMMA.16816.F32.BF16 R84, R8.reuse, R12, R84 ;  /* 0x0000000c0854723c */ /* 0x060fe20000041854 */
[----:B------:R-:W-:Y:S02]  /*c590*/  SHF.R.U32.HI R4, RZ, 0x10, R17 ;  /* 0x00000010ff047819 */ /* 0x000fe40000011611 */
[----:B------:R-:W-:Y:S02]  /*c5a0*/  PRMT R7, R7, 0x5410, R6 ;  /* 0x0000541007077816 */ /* 0x000fe40000000006 */
[----:B------:R-:W-:Y:S01]  /*c5b0*/  LOP3.LUT R6, R17, 0xff, RZ, 0xc0, !PT ;  /* 0x000000ff11067812 */ /* 0x000fe200078ec0ff */
[----:B------:R-:W-:Y:S01]  /*c5c0*/  HMMA.16816.F32.BF16 R128, R8, R136, R128 ;  /* 0x000000880880723c */ /* 0x000fe20000041880 */
[----:B------:R-:W-:Y:S02]  /*c5d0*/  SHF.R.U32.HI R19, RZ, 0x8, R19 ;  /* 0x00000008ff137819 */ /* 0x000fe40000011613 */
[----:B------:R-:W-:-:S02]  /*c5e0*/  SHF.R.U32.HI R17, RZ, 0x18, R17 ;  /* 0x00000018ff117819 */ /* 0x000fc40000011611 */
[----:B------:R-:W-:Y:S01]  /*c5f0*/  LOP3.LUT R4, R4, 0xff, RZ, 0xc0, !PT ;  /* 0x000000ff04047812 */ /* 0x000fe200078ec0ff */
[C---:B------:R-:W-:Y:S01]  /*c600*/  HMMA.16816.F32.BF16 R124, R8.reuse, R138, R124 ;  /* 0x0000008a087c723c */ /* 0x040fe2000004187c */
[----:B------:R-:W-:Y:S01]  /*c610*/  PRMT R159, R6, 0x5410, R19 ;  /* 0x00005410069f7816 */ /* 0x000fe20000000013 */
[----:B------:R-:W-:Y:S01]  /*c620*/  LDSM.16.MT88.4 R136, [R186+0xd800] ;  /* 0x00d80000ba88783b */ /* 0x000fe20000004200 */
[----:B------:R-:W-:Y:S02]  /*c630*/  PRMT R13, R4, 0x5410, R17 ;  /* 0x00005410040d7816 */ /* 0x000fe40000000011 */
[--C-:B------:R-:W-:Y:S01]  /*c640*/  HSET2.LE.AND R6, R7, R158.reuse, PT ;  /* 0x0000009e07067233 */ /* 0x100fe20003803000 */
[----:B------:R-:W5:Y:S01]  /*c650*/  LDSM.16.MT88.4 R16, [R184+0xf800] ;  /* 0x00f80000b810783b */ /* 0x000f620000004200 */
[----:B------:R-:W-:Y:S01]  /*c660*/  HMMA.16816.F32.BF16 R120, R8, R132, R120 ;  /* 0x000000840878723c */ /* 0x000fe20000041878 */
[--C-:B------:R-:W-:Y:S02]  /*c670*/  HSET2.LE.AND R7, R5, R158.reuse, PT ;  /* 0x0000009e05077233 */ /* 0x100fe40003803000 */
[----:B------:R-:W-:-:S02]  /*c680*/  HSET2.LE.AND R4, R159, R158, PT ;  /* 0x0000009e9f047233 */ /* 0x000fc40003803000 */
[----:B------:R-:W-:Y:S01]  /*c690*/  HSET2.LE.AND R5, R13, R158, PT ;  /* 0x0000009e0d057233 */ /* 0x000fe20003803000 */
[C---:B------:R-:W-:Y:S01]  /*c6a0*/  HMMA.16816.F32.BF16 R116, R8.reuse, R134, R116 ;  /* 0x000000860874723c */ /* 0x040fe20000041874 */
[----:B-1----:R-:W-:Y:S01]  /*c6b0*/  F2FP.BF16.F32.PACK_AB R159, R199, R164 ;  /* 0x000000a4c79f723e */ /* 0x002fe200000010ff */
[----:B------:R-:W-:Y:S01]  /*c6c0*/  LDSM.16.MT88.4 R132, [R184+0xd800] ;  /* 0x00d80000b884783b */ /* 0x000fe20000004200 */
[----:B--2---:R-:W-:Y:S02]  /*c6d0*/  F2FP.BF16.F32.PACK_AB R158, R224, R165 ;  /* 0x000000a5e09e723e */ /* 0x004fe400000010ff */
[----:B------:R-:W-:Y:S01]  /*c6e0*/  LOP3.LUT R4, R4, R159, RZ, 0xc0, !PT ;  /* 0x0000009f04047212 */ /* 0x000fe200078ec0ff */
[----:B------:R-:W-:Y:S01]  /*c6f0*/  HMMA.16816.F32.BF16 R112, R8, R32, R112 ;  /* 0x000000200870723c */ /* 0x000fe20000041870 */
[----:B------:R-:W-:-:S05]  /*c700*/  LOP3.LUT R5, R5, R158, RZ, 0xc0, !PT ;  /* 0x0000009e05057212 */ /* 0x000fca00078ec0ff */
        /* <DEDUP_REMOVED lines=12> */
[----:B------:R-:W1:Y:S01]  /*c7d0*/  LDSM.16.MT88.4 R8, [R186+0x11800] ;  /* 0x01180000ba08783b */ /* 0x000e620000004200 */
[----:B------:R-:W-:-:S02]  /*c7e0*/  F2FP.BF16.F32.PACK_AB R145, R227, R162 ;  /* 0x000000a2e391723e */ /* 0x000fc400000010ff */
[----:B------:R-:W-:Y:S02]  /*c7f0*/  F2FP.BF16.F32.PACK_AB R144, R160, R161 ;  /* 0x000000a1a090723e */ /* 0x000fe400000010ff */
[----:B------:R-:W-:Y:S02]  /*c800*/  LOP3.LUT R6, R6, R145, RZ, 0xc0, !PT ;  /* 0x0000009106067212 */ /* 0x000fe400078ec0ff */
[----:B------:R-:W-:-:S07]  /*c810*/  LOP3.LUT R7, R7, R144, RZ, 0xc0, !PT ;  /* 0x0000009007077212 */ /* 0x000fce00078ec0ff */
[C---:B----4-:R-:W-:Y:S06]  /*c820*/  HMMA.16816.F32.BF16 R112, R4.reuse, R24, R112 ;  /* 0x000000180470723c */ /* 0x050fec0000041870 */
[C---:B------:R-:W-:Y:S01]  /*c830*/  HMMA.16816.F32.BF16 R108, R4.reuse, R26, R108 ;  /* 0x0000001a046c723c */ /* 0x040fe2000004186c */
[----:B------:R-:W2:Y:S05]  /*c840*/  LDSM.16.MT88.4 R24, [R185+0x11800] ;  /* 0x01180000b918783b */ /* 0x000eaa0000004200 */
[C---:B-----5:R-:W-:Y:S06]  /*c850*/  HMMA.16816.F32.BF16 R60, R4.reuse, R16, R60 ;  /* 0x00000010043c723c */ /* 0x060fec000004183c */
[C---:B------:R-:W-:Y:S01]  /*c860*/  HMMA.16816.F32.BF16 R64, R4.reuse, R18, R64 ;  /* 0x000000120440723c */ /* 0x040fe20000041840 */
[----:B------:R-:W3:Y:S05]  /*c870*/  LDSM.16.MT88.4 R16, [R184+0x11800] ;  /* 0x01180000b810783b */ /* 0x000eea0000004200 */
[C---:B------:R-:W-:Y:S06]  /*c880*/  HMMA.16816.F32.BF16 R128, R4.reuse, R140, R128 ;  /* 0x0000008c0480723c */ /* 0x040fec0000041880 */
[C---:B-1----:R-:W-:Y:S06]  /*c890*/  HMMA.16816.F32.BF16 R76, R4.reuse, R8, R76 ;  /* 0x00000008044c723c */ /* 0x042fec000004184c */
        /* <DEDUP_REMOVED lines=14> */
[C---:B------:R-:W-:Y:S01]  /*c980*/  HMMA.16816.F32.BF16 R100, R4.reuse, R134, R100 ;  /* 0x000000860464723c */ /* 0x040fe20000041864 */
[----:B------:R-:W-:Y:S02]  /*c990*/  FADD.FTZ R235, R235, R198 ;  /* 0x000000c6ebeb7221 */ /* 0x000fe40000010000 */
[----:B------:R-:W-:Y:S01]  /*c9a0*/  FADD.FTZ R0, R200, R3 ;  /* 0x00000003c8007221 */ /* 0x000fe20000010000 */
[----:B------:R-:W-:Y:S01]  /*c9b0*/  MOV R3, R153 ;  /* 0x0000009900037202 */ /* 0x000fe20000000f00 */
        /* <DEDUP_REMOVED lines=20> */
[C---:B---3--:R-:W-:Y:S06]  /*cb00*/  HMMA.16816.F32.BF16 R92, R4.reuse, R16, R92 ;  /* 0x00000010045c723c */ /* 0x048fec000004185c */
[C---:B------:R-:W-:Y:S06]  /*cb10*/  HMMA.16816.F32.BF16 R96, R4.reuse, R18, R96 ;  /* 0x000000120460723c */ /* 0x040fec0000041860 */
[----:B------:R-:W-:Y:S07]  /*cb20*/  HMMA.16816.F32.BF16 R104, R4, R132, R104 ;  /* 0x000000840468723c */ /* 0x000fee0000041868 */
[----:B------:R-:W-:-:S15]  /*cb30*/  MOV R132, R155 ;  /* 0x0000009b00847202 */ /* 0x000fde0000000f00 */
[----:B------:R-:W-:-:S02]  /*cb40*/  NOP ;  /* 0x0000000000007918 */ /* 0x000fc40000000000 */
.L_x_1226:
[----:B------:R-:W-:-:S06]  /*cb50*/  UISETP.GT.AND UP0, UPT, UR19, UR5, UPT ;  /* 0x000000051300728c */ /* 0x000fcc000bf04270 */
[----:B------:R-:W-:-:S13]  /*cb60*/  PLOP3.LUT P0, PT, PT, PT, UP0, 0x80, 0x0 ;  /* 0x000000000000781c */ /* 0x000fda0003f0f008 */
[----:B------:R-:W-:Y:S05]  /*cb70*/  @!P0 BRA `(.L_x_1230) ;  /* 0x0000004c00048947 */ /* 0x000fea0003800000 */
[----:B------:R-:W-:Y:S01]  /*cb80*/  ULDC UR4, c[0x0][0x2d0] ;  /* 0x0000b40000047ab9 */ /* 0x000fe20000000800 */
[----:B------:R-:W-:Y:S01]  /*cb90*/  IMAD.WIDE.U32 R226, R218, -0x2daee0ad, RZ ;  /* 0xd2511f53dae27825 */ /* 0x000fe200078e00ff */
[----:B------:R-:W-:Y:S01]  /*cba0*/  ISETP.GE.AND P2, PT, R220, UR4, PT ;  /* 0x00000004dc007c0c */ /* 0x000fe2000bf46270 */
[----:B------:R-:W-:Y:S01]  /*cbb0*/  ULDC UR10, c[0x0][0x2d0] ;  /* 0x0000b400000a7ab9 */ /* 0x000fe20000000800 */
[----:B------:R-:W-:Y:S01]  /*cbc0*/  MOV R0, R132 ;  /* 0x0000008400007202 */ /* 0x000fe20000000f00 */
[----:B------:R-:W-:Y:S01]  /*cbd0*/  IMAD.WIDE.U32 R220, R217, -0x326172a9, RZ ;  /* 0xcd9e8d57d9dc7825 */ /* 0x000fe200078e00ff */
[----:B------:R-:W-:Y:S01]  /*cbe0*/  PRMT R217, R2, 0x7054, R2 ;  /* 0x0000705402d97816 */ /* 0x000fe20000000002 */
[----:B------:R-:W-:Y:S01]  /*cbf0*/  ULDC UR4, c[0x0][0x2ec] ;  /* 0x0000bb0000047ab9 */ /* 0x000fe20000000800 */
[----:B------:R-:W-:Y:S01]  /*cc00*/  MOV R2, R3 ;  /* 0x0000000300027202 */ /* 0x000fe20000000f00 */
[----:B------:R-:W-:Y:S01]  /*cc10*/  ULDC.64 UR6, c[0x0][0x248] ;  /* 0x0000920000067ab9 */ /* 0x000fe20000000a00 */
[----:B------:R-:W-:-:S02]  /*cc20*/  LOP3.LUT R219, R221, R219, RZ, 0x3c, !PT ;  /* 0x000000dbdddb7212 */ /* 0x000fc400078e3cff */
[----:B------:R-:W-:-:S03]  /*cc30*/  MOV R229, R231 ;  /* 0x000000e700e57202 */ /* 0x000fc60000000f00 */
[----:B------:R-:W1:Y:S01]  /*cc40*/  @!P2 LDC.64 R202, c[0x0][0x220] ;  /* 0x00008800ffcaab82 */ /* 0x000e620000000a00 */
[----:B------:R-:W-:-:S07]  /*cc50*/  IMAD.WIDE.U32 R218, R219, -0x2daee0ad, RZ ;  /* 0xd2511f53dbda7825 */ /* 0x000fce00078e00ff */
[----:B------:R-:W2:Y:S08]  /*cc60*/  @!P2 LDC.64 R200, c[0x0][0x220] ;  /* 0x00008800ffc8ab82 */ /* 0x000eb00000000a00 */
[----:B------:R-:W3:Y:S08]  /*cc70*/  @!P2 LDC.64 R198, c[0x0][0x220] ;  /* 0x00008800ffc6ab82 */ /* 0x000ef00000000a00 */
[----:B------:R-:W4:Y:S01]  /*cc80*/  @!P2 LDC.64 R196, c[0x0][0x220] ;  /* 0x00008800ffc4ab82 */ /* 0x000f220000000a00 */
[----:B------:R-:W-:Y:S05]  /*cc90*/  BRA `(.L_x_1231) ;  /* 0x0000000400cc7947 */ /* 0x000fea0003800000 */
.L_x_1233:
        /* <DEDUP_REMOVED lines=15> */
[----:B------:R-:W-:Y:S02]  /*cd90*/  LEA.HI.X R18, R18, R209, R3, 0x6, P0 ;  /* 0x000000d112127211 */ /* 0x000fe400000f3403 */
[C---:B------:R-:W-:Y:S02]  /*cda0*/  IADD3 R3, P5, R19.reuse, UR34, RZ ;  /* 0x0000002213037c10 */ /* 0x040fe4000ffbe0ff */
        /* <DEDUP_REMOVED lines=14> */
[----:B------:R-:W-:Y:S01]  /*ce90*/  @!P3 LEA.HI.X R25, R19, R9, R18, 0x1, P0 ;  /* 0x000000091319b211 */ /* 0x000fe200000f0c12 */
[----:B------:R3:W-:Y:S01]  /*cea0*/  @P4 STS.128 [R205+0x8000], RZ ;  /* 0x008000ffcd004388 */ /* 0x0007e20000000c00 */
[C---:B-1----:R-:W-:Y:S01]  /*ceb0*/  @!P4 LEA R22, P0, R3.reuse, R4, 0x1 ;  /* 0x000000040316c211 */ /* 0x042fe200078008ff */
[----:B------:R-:W1:Y:S01]  /*cec0*/  @!P3 LDC.64 R10, c[0x0][0x218] ;  /* 0x00008600ff0abb82 */ /* 0x000e620000000a00 */
[----:B------:R-:W-:Y:S01]  /*ced0*/  IADD3.X R18, R18, UR33, RZ, P5, !PT ;  /* 0x0000002112127c10 */ /* 0x000fe2000affe4ff */
[----:B------:R-:W-:Y:S01]  /*cee0*/  @!PT LDS RZ, [RZ] ;  /* 0x00000000fffff984 */ /* 0x000fe20000000800 */
[----:B------:R-:W-:Y:S01]  /*cef0*/  @!PT LDS RZ, [RZ] ;  /* 0x00000000fffff984 */ /* 0x000fe20000000800 */
[----:B------:R-:W-:Y:S01]  /*cf00*/  @!PT LDS RZ, [RZ] ;  /* 0x00000000fffff984 */ /* 0x000fe20000000800 */
[----:B------:R3:W-:Y:S03]  /*cf10*/  @!P4 LDGSTS.E.BYPASS.LTC128B.128 [R205+0x8000], desc[UR26][R26.64+0x80] ;  /* 0x080000801acdcfae */ /* 0x0007e6000b901d5a */
        /* <DEDUP_REMOVED lines=12> */
[C---:B------:R-:W-:Y:S01]  /*cfe0*/  @!P2 LEA R14, P0, R19.reuse, R14, 0x1 ;  /* 0x0000000e130ea211 */ /* 0x040fe200078008ff */
[----:B------:R-:W5:Y:S01]  /*cff0*/  @!P4 LDC.64 R6, c[0x0][0x218] ;  /* 0x00008600ff06cb82 */ /* 0x000f620000000a00 */
[C---:B--2---:R-:W-:Y:S01]  /*d000*/  @!P4 LEA R12, P5, R19.reuse, R12, 0x1 ;  /* 0x0000000c130cc211 */ /* 0x044fe200078a08ff */
[----:B------:R-:W-:Y:S01]  /*d010*/  @!PT LDS RZ, [RZ] ;  /* 0x00000000fffff984 */ /* 0x000fe20000000800 */
[----:B------:R-:W-:Y:S01]  /*d020*/  @!PT LDS RZ, [RZ] ;  /* 0x00000000fffff984 */ /* 0x000fe20000000800 */
[----:B------:R-:W-:Y:S01]  /*d030*/  @!PT LDS RZ, [RZ] ;  /* 0x00000000fffff984 */ /* 0x000fe20000000800 */
[----:B------:R3:W-:Y:S01]  /*d040*/  @!P2 LDGSTS.E.BYPASS.LTC128B.128 [R205+0x6800], desc[UR26][R20.64] ;  /* 0x0680000014cdafae */ /* 0x0007e2000b901d5a */
[----:B------:R-:W-:Y:S03]  /*d050*/  IADD3.X R18, R18, UR33, RZ, P1, !PT ;  /* 0x0000002112127c10 */ /* 0x000fe60008ffe4ff */
[----:B------:R3:W-:Y:S01]  /*d060*/  @P4 STS.128 [R205+0x8800], RZ ;  /* 0x008800ffcd004388 */ /* 0x0007e20000000c00 */
[C-C-:B------:R-:W-:Y:S01]  /*d070*/  @!P2 LEA.HI.X R15, R19.reuse, R15, R18.reuse, 0x1, P0 ;  /* 0x0000000f130fa211 */ /* 0x140fe200000f0c12 */
[----:B------:R-:W2:Y:S01]  /*d080*/  @!P3 LDC.64 R4, c[0x0][0x218] ;  /* 0x00008600ff04bb82 */ /* 0x000ea20000000a00 */
[C-C-:B------:R-:W-:Y:S01]  /*d090*/  @!P4 LEA.HI.X R13, R19.reuse, R13, R18.reuse, 0x1, P5 ;  /* 0x0000000d130dc211 */ /* 0x140fe200028f0c12 */
[----:B------:R-:W-:Y:S01]  /*d0a0*/  @!PT LDS RZ, [RZ] ;  /* 0x00000000fffff984 */ /* 0x000fe20000000800 */
[----:B------:R-:W-:Y:S01]  /*d0b0*/  @!PT LDS RZ, [RZ] ;  /* 0x00000000fffff984 */ /* 0x000fe20000000800 */
[----:B------:R-:W-:Y:S01]  /*d0c0*/  @!PT LDS RZ, [RZ] ;  /* 0x00000000fffff984 */ /* 0x000fe20000000800 */
[----:B------:R3:W-:Y:S01]  /*d0d0*/  @!P4 LDGSTS.E.BYPASS.LTC128B.128 [R205+0x8800], desc[UR26][R22.64+0x80] ;  /* 0x0880008016cdcfae */ /* 0x0007e2000b901d5a */
[C---:B-1----:R-:W-:Y:S02]  /*d0e0*/  @!P3 LEA R10, P1, R19.reuse, R10, 0x1 ;  /* 0x0000000a130ab211 */ /* 0x042fe400078208ff */
[C---:B------:R-:W-:Y:S01]  /*d0f0*/  IADD3 R3, P0, R19.reuse, UR34, RZ ;  /* 0x0000002213037c10 */ /* 0x040fe2000ff1e0ff */
[----:B------:R3:W-:Y:S01]  /*d100*/  @P3 STS.128 [R205+0xa800], RZ ;  /* 0x00a800ffcd003388 */ /* 0x0007e20000000c00 */
[----:B------:R-:W-:Y:S02]  /*d110*/  @!P3 LEA.HI.X R11, R19, R11, R18, 0x1, P1 ;  /* 0x0000000b130bb211 */ /* 0x000fe400008f0c12 */
[C---:B----4-:R-:W-:Y:S01]  /*d120*/  @!P2 LEA R8, P5, R3.reuse, R8, 0x1 ;  /* 0x000000080308a211 */ /* 0x050fe200078a08ff */
[----:B------:R-:W-:Y:S01]  /*d130*/  @!PT LDS RZ, [RZ] ;  /* 0x00000000fffff984 */ /* 0x000fe20000000800 */
[----:B------:R-:W-:Y:S01]  /*d140*/  @!PT LDS RZ, [RZ] ;  /* 0x00000000fffff984 */ /* 0x000fe20000000800 */
[----:B------:R-:W-:Y:S01]  /*d150*/  @!PT LDS RZ, [RZ] ;  /* 0x00000000fffff984 */ /* 0x000fe20000000800 */
[----:B------:R3:W-:Y:S01]  /*d160*/  @!P3 LDGSTS.E.BYPASS.LTC128B.128 [R205+0xa800], desc[UR26][R16.64+0x100] ;  /* 0x0a80010010cdbfae */ /* 0x0007e2000b901d5a */
[----:B------:R-:W-:Y:S03]  /*d170*/  IADD3.X R18, R18, UR33, RZ, P0, !PT ;  /* 0x0000002112127c10 */ /* 0x000fe600087fe4ff */
[----:B------:R3:W-:Y:S01]  /*d180*/  @P2 STS.128 [R205+0x7000], RZ ;  /* 0x007000ffcd002388 */ /* 0x0007e20000000c00 */
[C-C-:B------:R-:W-:Y:S02]  /*d190*/  @!P2 LEA.HI.X R9, R3.reuse, R9, R18.reuse, 0x1, P5 ;  /* 0x000000090309a211 */ /* 0x140fe400028f0c12 */
[C---:B-----5:R-:W-:Y:S01]  /*d1a0*/  @!P4 LEA R6, P1, R3.reuse, R6, 0x1 ;  /* 0x000000060306c211 */ /* 0x060fe200078208ff */
[----:B------:R-:W-:Y:S01]  /*d1b0*/  @!PT LDS RZ, [RZ] ;  /* 0x00000000fffff984 */ /* 0x000fe20000000800 */
[----:B------:R-:W-:Y:S01]  /*d1c0*/  @!PT LDS RZ, [RZ] ;  /* 0x00000000fffff984 */ /* 0x000fe20000000800 */
[----:B------:R-:W-:Y:S01]  /*d1d0*/  @!PT LDS RZ, [RZ] ;  /* 0x00000000fffff984 */ /* 0x000fe20000000800 */
[----:B------:R3:W-:Y:S03]  /*d1e0*/  @!P2 LDGSTS.E.BYPASS.LTC128B.128 [R205+0x7000], desc[UR26][R14.64] ;  /* 0x070000000ecdafae */ /* 0x0007e6000b901d5a */
        /* <DEDUP_REMOVED lines=30> */
.L_x_1231:
        /* <DEDUP_REMOVED lines=20> */
[----:B------:R-:W-:Y:S02]  /*d510*/  @!P2 LDGSTS.E.BYPASS.LTC128B.128 [R205+0xc000], desc[UR26][R238.64] ;  /* 0x0c000000eecdafae */ /* 0x000fe4000b901d5a */
[----:B------:R-:W5:Y:S03]  /*d520*/  @!P3 LDC.64 R30, c[0x0][0x220] ;  /* 0x00008800ff1ebb82 */ /* 0x000f660000000a00 */
[----:B------:R-:W-:Y:S05]  /*d530*/  @P4 STS.128 [R205+0xe000], RZ ;  /* 0x00e000ffcd004388 */ /* 0x000fea0000000c00 */
[----:B------:R-:W3:Y:S08]  /*d540*/  @!P4 LDC.64 R28, c[0x0][0x220] ;  /* 0x00008800ff1ccb82 */ /* 0x000ef00000000a00 */
[----:B------:R-:W4:Y:S01]  /*d550*/  @!P3 LDC.64 R168, c[0x0][0x220] ;  /* 0x00008800ffa8bb82 */ /* 0x000f220000000a00 */
[C---:B-1----:R-:W-:Y:S04]  /*d560*/  @!P4 LEA R236, P0, R34.reuse, R32, 0x1 ;  /* 0x0000002022ecc211 */ /* 0x042fe800078008ff */
[C-C-:B------:R-:W-:Y:S02]  /*d570*/  @!P4 LEA.HI.X R237, R34.reuse, R33, R170.reuse, 0x1, P0 ;  /* 0x0000002122edc211 */ /* 0x140fe400000f0caa */
[C---:B-----5:R-:W-:Y:S01]  /*d580*/  @!P3 LEA R234, P0, R34.reuse, R30, 0x1 ;  /* 0x0000001e22eab211 */ /* 0x060fe200078008ff */
        /* <DEDUP_REMOVED lines=12> */
[----:B------:R2:W-:Y:S01]  /*d650*/  @!P3 LDGSTS.E.BYPASS.LTC128B.128 [R205+0x10000], desc[UR26][R234.64+0x100] ;  /* 0x10000100eacdbfae */ /* 0x0005e2000b901d5a */
[----:B------:R-:W5:Y:S01]  /*d660*/  @!P4 LDC.64 R34, c[0x0][0x220] ;  /* 0x00008800ff22cb82 */ /* 0x000f620000000a00 */
[C---:B---3--:R-:W-:Y:S02]  /*d670*/  @!P4 LEA R230, P0, R3.reuse, R28, 0x1 ;  /* 0x0000001c03e6c211 */ /* 0x048fe400078008ff */
[C-C-:B------:R-:W-:Y:S01]  /*d680*/  @!P2 LEA.HI.X R233, R3.reuse, R201, R170.reuse, 0x1, P1 ;  /* 0x000000c903e9a211 */ /* 0x140fe200008f0caa */
[----:B------:R-:W-:Y:S01]  /*d690*/  @P2 STS.128 [R205+0xc800], RZ ;  /* 0x00c800ffcd002388 */ /* 0x000fe20000000c00 */
[C-C-:B------:R-:W-:Y:S02]  /*d6a0*/  @!P4 LEA.HI.X R231, R3.reuse, R29, R170.reuse, 0x1, P0 ;  /* 0x0000001d03e7c211 */ /* 0x140fe400000f0caa */
[C---:B----4-:R-:W-:Y:S02]  /*d6b0*/  @!P3 LEA R168, P0, R3.reuse, R168, 0x1 ;  /* 0x000000a803a8b211 */ /* 0x050fe400078008ff */
        /* <DEDUP_REMOVED lines=14> */
[----:B------:R-:W4:Y:S04]  /*d7a0*/  @!P3 LDC.64 R28, c[0x0][0x220] ;  /* 0x00008800ff1cbb82 */ /* 0x000f280000000a00 */
[----:B------:R-:W-:Y:S05]  /*d7b0*/  @P3 STS.128 [R205+0x10800], RZ ;  /* 0x010800ffcd003388 */ /* 0x000fea0000000c00 */
[----:B------:R-:W-:Y:S01]  /*d7c0*/  @!PT LDS RZ, [RZ] ;  /* 0x00000000fffff984 */ /* 0x000fe20000000800 */
[----:B------:R-:W-:Y:S01]  /*d7d0*/  @!PT LDS RZ, [RZ] ;  /* 0x00000000fffff984 */ /* 0x000fe20000000800 */
[----:B------:R-:W-:Y:S01]  /*d7e0*/  @!PT LDS RZ, [RZ] ;  /* 0x00000000fffff984 */ /* 0x000fe20000000800 */
[----:B------:R-:W-:Y:S01]  /*d7f0*/  @!P3 LDGSTS.E.BYPASS.LTC128B.128 [R205+0x10800], desc[UR26][R168.64+0x100] ;  /* 0x10800100a8cdbfae */ /* 0x000fe2000b901d5a */
[C---:B-----5:R-:W-:Y:S02]  /*d800*/  @!P4 LEA R34, P1, R171.reuse, R34, 0x1 ;  /* 0x00000022ab22c211 */ /* 0x060fe400078208ff */
[C---:B--2---:R-:W-:Y:S02]  /*d810*/  @!P2 LEA R234, P0, R171.reuse, R198, 0x1 ;  /* 0x000000c6abeaa211 */ /* 0x044fe400078008ff */
[----:B------:R-:W-:Y:S01]  /*d820*/  @P2 STS.128 [R205+0xd000], RZ ;  /* 0x00d000ffcd002388 */ /* 0x000fe20000000c00 */
[C-C-:B------:R-:W-:Y:S02]  /*d830*/  @!P4 LEA.HI.X R35, R171.reuse, R35, R170.reuse, 0x1, P1 ;  /* 0x00000023ab23c211 */ /* 0x140fe400008f0caa */
[C-C-:B------:R-:W-:Y:S02]  /*d840*/  @!P2 LEA.HI.X R235, R171.reuse, R199, R170.reuse, 0x1, P0 ;  /* 0x000000c7abeba211 */ /* 0x140fe400000f0caa */
[----:B-1----:R-:W-:Y:S02]  /*d850*/  @!P3 LEA R32, P0, R171, R32, 0x1 ;  /* 0x00000020ab20b211 */ /* 0x002fe400078008ff */
[----:B---3--:R-:W-:Y:S01]  /*d860*/  @!P4 LEA R30, P1, R3, R30, 0x1 ;  /* 0x0000001e031ec211 */ /* 0x008fe200078208ff */
[----:B------:R-:W-:Y:S01]  /*d870*/  @!PT LDS RZ, [RZ] ;  /* 0x00000000fffff984 */ /* 0x000fe20000000800 */
[----:B------:R-:W-:Y:S01]  /*d880*/  @!PT LDS RZ, [RZ] ;  /* 0x00000000fffff984 */ /* 0x000fe20000000800 */
[----:B------:R-:W-:Y:S01]  /*d890*/  @!PT LDS RZ, [RZ] ;  /* 0x00000000fffff984 */ /* 0x000fe20000000800 */
[----:B------:R-:W-:Y:S01]  /*d8a0*/  @!P2 LDGSTS.E.BYPASS.LTC128B.128 [R205+0xd000], desc[UR26][R234.64] ;  /* 0x0d000000eacdafae */ /* 0x000fe2000b901d5a */
[----:B------:R-:W-:Y:S02]  /*d8b0*/  @!P3 LEA.HI.X R33, R171, R33, R170, 0x1, P0 ;  /* 0x00000021ab21b211 */ /* 0x000fe400000f0caa */
[----:B------:R-:W-:Y:S02]  /*d8c0*/  IADD3.X R170, R170, UR23, RZ, P5, !PT ;  /* 0x00000017aaaa7c10 */ /* 0x000fe4000affe4ff */
[----:B------:R-:W-:Y:S01]  /*d8d0*/  @P4 STS.128 [R205+0xf000], RZ ;  /* 0x00f000ffcd004388 */ /* 0x000fe20000000c00 */
[C---:B----4-:R-:W-:Y:S04]  /*d8e0*/  @!P3 LEA R28, P0, R3.reuse, R28, 0x1 ;  /* 0x0000001c031cb211 */ /* 0x050fe800078008ff */
        /* <DEDUP_REMOVED lines=19> */
[----:B------:R1:W-:Y:S01]  /*da20*/  @!P2 LDGSTS.E.BYPASS.LTC128B.128 [R205+0xd800], desc[UR26][R230.64] ;  /* 0x0d800000e6cdafae */ /* 0x0003e2000b901d5a */
[C---:B------:R-:W-:Y:S01]  /*da30*/  VIADD R224, R3.reuse, 0x29 ;  /* 0x0000002903e07836 */ /* 0x040fe20000000000 */
[C---:B------:R-:W-:Y:S03]  /*da40*/  ISETP.GE.AND P6, PT, R3.reuse, R214, PT ;  /* 0x000000d60300720c */ /* 0x040fe60003fc6270 */
[----:B------:R-:W-:Y:S01]  /*da50*/  @P4 STS.128 [R205+0xf800], RZ ;  /* 0x00f800ffcd004388 */ /* 0x000fe20000000c00 */
[C---:B------:R-:W-:Y:S02]  /*da60*/  ISETP.GE.AND P0, PT, R3.reuse, R211, PT ;  /* 0x000000d30300720c */ /* 0x040fe40003f06270 */
[C---:B------:R-:W-:Y:S02]  /*da70*/  ISETP.GE.OR P6, PT, R3.reuse, R213, !P6 ;  /* 0x000000d50300720c */ /* 0x040fe400077c6670 */
[----:B------:R-:W-:Y:S01]  /*da80*/  @!PT LDS RZ, [RZ] ;  /* 0x00000000fffff984 */ /* 0x000fe20000000800 */
[----:B------:R-:W-:Y:S01]  /*da90*/  @!PT LDS RZ, [RZ] ;  /* 0x00000000fffff984 */ /* 0x000fe20000000800 */
[----:B------:R-:W-:Y:S01]  /*daa0*/  @!PT LDS RZ, [RZ] ;  /* 0x00000000fffff984 */ /* 0x000fe20000000800 */
[----:B------:R-:W-:Y:S01]  /*dab0*/  @!P4 LDGSTS.E.BYPASS.LTC128B.128 [R205+0xf800], desc[UR26][R30.64+0x80] ;  /* 0x0f8000801ecdcfae */ /* 0x000fe2000b901d5a */
[----:B------:R-:W-:Y:S04]  /*dac0*/  ISETP.GE.OR P0, PT, R3, R210, !P0 ;  /* 0x000000d20300720c */ /* 0x000fe80004706670 */
[----:B------:R-:W-:Y:S05]  /*dad0*/  @P3 STS.128 [R205+0x11800], RZ ;  /* 0x011800ffcd003388 */ /* 0x000fea0000000c00 */
[----:B------:R-:W-:Y:S01]  /*dae0*/  @!PT LDS RZ, [RZ] ;  /* 0x00000000fffff984 */ /* 0x000fe20000000800 */
[----:B------:R-:W-:Y:S01]  /*daf0*/  @!PT LDS RZ, [RZ] ;  /* 0x00000000fffff984 */ /* 0x000fe20000000800 */
[----:B------:R-:W-:Y:S01]  /*db00*/  @!PT LDS RZ, [RZ] ;  /* 0x00000000fffff984 */ /* 0x000fe20000000800 */
[----:B------:R2:W-:Y:S05]  /*db10*/  @!P3 LDGSTS.E.BYPASS.LTC128B.128 [R205+0x11800], desc[UR26][R28.64+0x100] ;  /* 0x118001001ccdbfae */ /* 0x0005ea000b901d5a */
[----:B------:R-:W-:Y:S05]  /*db20*/  LDSM.16.M88.4 R132, [R194] ;  /* 0x00000000c284783b */ /* 0x000fea0000000200 */
[----:B------:R-:W3:Y:S01]  /*db30*/  LDSM.16.M88.4 R136, [R193+0x6000] ;  /* 0x00600000c188783b */ /* 0x000ee20000000200 */
[----:B-1----:R-:W-:Y:S04]  /*db40*/  IMAD.IADD R230, R215, 0x1, -R224 ;  /* 0x00000001d7e67824 */ /* 0x002fe800078e0ae0 */
[----:B------:R-:W1:Y:S01]  /*db50*/  LDSM.16.M88.4 R140, [R193+0x6800] ;  /* 0x00680000c18c783b */ /* 0x000e620000000200 */
[----:B------:R-:W-:Y:S04]  /*db60*/  IABS R230, R230 ;  /* 0x000000e600e67213 */ /* 0x000fe80000000000 */
[----:B------:R-:W4:Y:S01]  /*db70*/  LDSM.16.M88.4 R144, [R193+0x7000] ;  /* 0x00700000c190783b */ /* 0x000f220000000200 */
[----:B------:R-:W-:Y:S04]  /*db80*/  I2FP.F32.S32 R230, R230 ;  /* 0x000000e600e67245 */ /* 0x000fe80000201400 */
[----:B------:R-:W2:Y:S05]  /*db90*/  LDSM.16.M88.4 R148, [R193+0x7800] ;  /* 0x00780000c194783b */ /* 0x000eaa0000000200 */
[----:B------:R-:W0:Y:S05]  /*dba0*/  LDGDEPBAR ;  /* 0x00000000000079af */ /* 0x000e2a0000000000 */
[----:B------:R-:W-:Y:S05]  /*dbb0*/  LDSM.16.M88.4 R152, [R192] ;  /* 0x00000000c098783b */ /* 0x000fea0000000200 */
[----:B------:R-:W5:Y:S05]  /*dbc0*/  LDSM.16.M88.4 R156, [R191] ;  /* 0x00000000bf9c783b */ /* 0x000f6a0000000200 */
[----:B------:R-:W5:Y:S05]  /*dbd0*/  LDSM.16.M88.4 R160, [R183] ;  /* 0x00000000b7a0783b */ /* 0x000f6a0000000200 */
[----:B------:R-:W-:Y:S01]  /*dbe0*/  LDSM.16.M88.4 R164, [R181] ;  /* 0x00000000b5a4783b */ /* 0x000fe20000000200 */
[C---:B---3--:R-:W-:Y:S04]  /*dbf0*/  HMMA.16816.F32.BF16 R4, R132.reuse, R136, RZ ;  /* 0x000000888404723c */ /* 0x048fe800000418ff */
[----:B------:R-:W-:Y:S02]  /*dc00*/  LDSM.16.M88.4 R168, [R187+0x6800] ;  /* 0x00680000bba8783b */ /* 0x000fe40000000200 */
[C---:B------:R-:W-:Y:S03]  /*dc10*/  HMMA.16816.F32.BF16 R8, R132.reuse, R138, RZ ;  /* 0x0000008a8408723c */ /* 0x040fe600000418ff */
[----:B------:R-:W3:Y:S03]  /*dc20*/  LDSM.16.M88.4 R136, [R182] ;  /* 0x00000000b688783b */ /* 0x000ee60000000200 */
[C---:B-1----:R-:W-:Y:S06]  /*dc30*/  HMMA.16816.F32.BF16 R12, R132.reuse, R140, RZ ;  /* 0x0000008c840c723c */ /* 0x042fec00000418ff */
[C---:B------:R-:W-:Y:S01]  /*dc40*/  HMMA.16816.F32.BF16 R16, R132.reuse, R142, RZ ;  /* 0x0000008e8410723c */ /* 0x040fe200000418ff */
[----:B------:R-:W-:Y:S05]  /*dc50*/  LDSM.16.M88.4 R140, [R190] ;  /* 0x00000000be8c783b */ /* 0x000fea0000000200 */
[C---:B----4-:R-:W-:Y:S06]  /*dc60*/  HMMA.16816.F32.BF16 R20, R132.reuse, R144, RZ ;  /* 0x000000908414723c */ /* 0x050fec00000418ff */
[C---:B------:R-:W-:Y:S01]  /*dc70*/  HMMA.16816.F32.BF16 R24, R132.reuse, R146, RZ ;  /* 0x000000928418723c */ /* 0x040fe200000418ff */
[----:B------:R-:W1:Y:S05]  /*dc80*/  LDSM.16.M88.4 R144, [R187+0x6000] ;  /* 0x00600000bb90783b */ /* 0x000e6a0000000200 */
[C---:B--2---:R-:W-:Y:S06]  /*dc90*/  HMMA.16816.F32.BF16 R28, R132.reuse, R148, RZ ;  /* 0x00000094841c723c */ /* 0x044fec00000418ff */
[----:B------:R-:W-:Y:S01]  /*dca0*/  HMMA.16816.F32.BF16 R32, R132, R150, RZ ;  /* 0x000000968420723c */ /* 0x000fe200000418ff */
[----:B------:R-:W2:Y:S05]  /*dcb0*/  LDSM.16.M88.4 R132, [R187+0x7000] ;  /* 0x00700000bb84783b */ /* 0x000eaa0000000200 */
[C---:B-----5:R-:W-:Y:S01]  /*dcc0*/  HMMA.16816.F32.BF16 R4, R152.reuse, R156, R4 ;  /* 0x0000009c9804723c */ /* 0x060fe20000041804 */
[----:B------:R-:W4:Y:S05]  /*dcd0*/  LDSM.16.M88.4 R148, [R187+0x7800] ;  /* 0x00780000bb94783b */ /* 0x000f2a0000000200 */
[C---:B------:R-:W-:Y:S01]  /*dce0*/  HMMA.16816.F32.BF16 R8, R152.reuse, R158, R8 ;  /* 0x0000009e9808723c */ /* 0x040fe20000041808 */
[----:B------:R-:W-:Y:S05]  /*dcf0*/  LDSM.16.M88.4 R156, [R180+0x1000] ;  /* 0x00100000b49c783b */ /* 0x000fea0000000200 */
[C---:B------:R-:W-:Y:S06]  /*dd00*/  HMMA.16816.F32.BF16 R12, R152.reuse, R160, R12 ;  /* 0x000000a0980c723c */ /* 0x040fec000004180c */
[C---:B------:R-:W-:Y:S01]  /*dd10*/  HMMA.16816.F32.BF16 R16, R152.reuse, R162, R16 ;  /* 0x000000a29810723c */ /* 0x040fe20000041810 */
[----:B------:R-:W-:Y:S05]  /*dd20*/  LDSM.16.M88.4 R160, [R180+0x1800] ;  /* 0x00180000b4a0783b */ /* 0x000fea0000000200 */
[C---:B---3--:R-:W-:Y:S06]  /*dd30*/  HMMA.16816.F32.BF16 R20, R152.reuse, R136, R20 ;  /* 0x000000889814723c */ /* 0x048fec0000041814 */
[C---:B------:R-:W-:Y:S01]  /*dd40*/  HMMA.16816.F32.BF16 R24, R152.reuse, R138, R24 ;  /* 0x0000008a9818723c */ /* 0x040fe20000041818 */
[----:B------:R-:W-:Y:S05]  /*dd50*/  LDSM.16.M88.4 R136, [R189] ;  /* 0x00000000bd88783b */ /* 0x000fea0000000200 */
[C---:B------:R-:W-:Y:S06]  /*dd60*/  HMMA.16816.F32.BF16 R28, R152.reuse, R164, R28 ;  /* 0x000000a4981c723c */ /* 0x040fec000004181c */
[----:B------:R-:W-:Y:S01]  /*dd70*/  HMMA.16816.F32.BF16 R32, R152, R166, R32 ;  /* 0x000000a69820723c */ /* 0x000fe20000041820 */
[----:B------:R-:W3:Y:S05]  /*dd80*/  LDSM.16.M88.4 R152, [R180] ;  /* 0x00000000b498783b */ /* 0x000eea0000000200 */
[C---:B-1----:R-:W-:Y:S01]  /*dd90*/  HMMA.16816.F32.BF16 R4, R140.reuse, R144, R4 ;  /* 0x000000908c04723c */ /* 0x042fe20000041804 */
[----:B------:R-:W-:Y:S05]  /*dda0*/  LDSM.16.M88.4 R164, [R193+0x8000] ;  /* 0x00800000c1a4783b */ /* 0x000fea0000000200 */
        /* <DEDUP_REMOVED lines=8> */
[C---:B----4-:R-:W-:Y:S06]  /*de30*/  HMMA.16816.F32.BF16 R28, R140.reuse, R148, R28 ;  /* 0x000000948c1c723c */ /* 0x050fec000004181c */
[----:B------:R-:W-:Y:S01]  /*de40*/  HMMA.16816.F32.BF16 R32, R140, R150, R32 ;  /* 0x000000968c20723c */ /* 0x000fe20000041820 */
[----:B------:R-:W4:Y:S05]  /*de50*/  LDSM.16.M88.4 R140, [R193+0x8800] ;  /* 0x00880000c18c783b */ /* 0x000f2a0000000200 */
        /* <DEDUP_REMOVED lines=20> */
[C---:B---3--:R-:W-:Y:S06]  /*dfa0*/  HMMA.16816.F32.BF16 R20, R132.reuse, R148, R20 ;  /* 0x000000948414723c */ /* 0x048fec0000041814 */
[C---:B------:R-:W-:Y:S01]  /*dfb0*/  HMMA.16816.F32.BF16 R24, R132.reuse, R150, R24 ;  /* 0x000000968418723c */ /* 0x040fe20000041818 */
[----:B------:R-:W3:Y:S05]  /*dfc0*/  LDSM.16.M88.4 R148, [R187+0x8000] ;  /* 0x00800000bb94783b */ /* 0x000eea0000000200 */
[C---:B-1----:R-:W-:Y:S06]  /*dfd0*/  HMMA.16816.F32.BF16 R28, R132.reuse, R144, R28 ;  /* 0x00000090841c723c */ /* 0x042fec000004181c */
[----:B------:R-:W-:Y:S01]  /*dfe0*/  HMMA.16816.F32.BF16 R32, R132, R146, R32 ;  /* 0x000000928420723c */ /* 0x000fe20000041820 */
[----:B------:R-:W1:Y:S05]  /*dff0*/  LDSM.16.M88.4 R132, [R187+0x9000] ;  /* 0x00900000bb84783b */ /* 0x000e6a0000000200 */
        /* <DEDUP_REMOVED lines=19> */
[----:B------:R-:W-:Y:S05]  /*e130*/  LDSM.16.M88.4 R168, [R174] ;  /* 0x00000000aea8783b */ /* 0x000fea0000000200 */
[C---:B-1----:R-:W-:Y:S06]  /*e140*/  HMMA.16816.F32.BF16 R20, R140.reuse, R132, R20 ;  /* 0x000000848c14723c */ /* 0x042fec0000041814 */
[C---:B------:R-:W-:Y:S01]  /*e150*/  HMMA.16816.F32.BF16 R24, R140.reuse, R134, R24 ;  /* 0x000000868c18723c */ /* 0x040fe20000041818 */
[----:B------:R-:W1:Y:S05]  /*e160*/  LDSM.16.M88.4 R132, [R194+0x4000] ;  /* 0x00400000c284783b */ /* 0x000e6a0000000200 */
        /* <DEDUP_REMOVED lines=15> */
[----:B------:R-:W3:Y:S05]  /*e260*/  LDSM.16.M88.4 R144, [R173] ;  /* 0x00000000ad90783b */ /* 0x000eea0000000200 */
[----:B------:R-:W3:Y:S01]  /*e270*/  LDSM.16.M88.4 R160, [R172] ;  /* 0x00000000aca0783b */ /* 0x000ee20000000200 */
[C---:B-1----:R-:W-:Y:S06]  /*e280*/  HMMA.16816.F32.BF16 R4, R132.reuse, R164, R4 ;  /* 0x000000a48404723c */ /* 0x042fec0000041804 */
[C---:B------:R-:W-:Y:S01]  /*e290*/  HMMA.16816.F32.BF16 R8, R132.reuse, R166, R8 ;  /* 0x000000a68408723c */ /* 0x040fe20000041808 */
[----:B------:R-:W-:Y:S05]  /*e2a0*/  LDSM.16.M88.4 R164, [R180+0x4000] ;  /* 0x00400000b4a4783b */ /* 0x000fea0000000200 */
[C---:B----4-:R-:W-:Y:S06]  /*e2b0*/  HMMA.16816.F32.BF16 R12, R132.reuse, R136, R12 ;  /* 0x00000088840c723c */ /* 0x050fec000004180c */
[C---:B------:R-:W-:Y:S01]  /*e2c0*/  HMMA.16816.F32.BF16 R16, R132.reuse, R138, R16 ;  /* 0x0000008a8410723c */ /* 0x040fe20000041810 */
[----:B------:R-:W-:Y:S05]  /*e2d0*/  LDSM.16.M88.4 R136, [R190+0x4000] ;  /* 0x00400000be88783b */ /* 0x000fea0000000200 */
[C---:B-----5:R-:W-:Y:S06]  /*e2e0*/  HMMA.16816.F32.BF16 R20, R132.reuse, R140, R20 ;  /* 0x0000008c8414723c */ /* 0x060fec0000041814 */
[C---:B------:R-:W-:Y:S01]  /*e2f0*/  HMMA.16816.F32.BF16 R24, R132.reuse, R142, R24 ;  /* 0x0000008e8418723c */ /* 0x040fe20000041818 */
[----:B------:R-:W1:Y:S05]  /*e300*/  LDSM.16.M88.4 R140, [R187+0xa000] ;  /* 0x00a00000bb8c783b */ /* 0x000e6a0000000200 */
[C---:B--2---:R-:W-:Y:S06]  /*e310*/  HMMA.16816.F32.BF16 R28, R132.reuse, R148, R28 ;  /* 0x00000094841c723c */ /* 0x044fec000004181c */
[----:B------:R-:W-:Y:S01]  /*e320*/  HMMA.16816.F32.BF16 R32, R132, R150, R32 ;  /* 0x000000968420723c */ /* 0x000fe20000041820 */
[----:B------:R-:W2:Y:S05]  /*e330*/  LDSM.16.M88.4 R132, [R187+0xa800] ;  /* 0x00a80000bb84783b */ /* 0x000eaa0000000200 */
[----:B------:R-:W4:Y:S01]  /*e340*/  LDSM.16.M88.4 R148, [R187+0xb000] ;  /* 0x00b00000bb94783b */ /* 0x000f220000000200 */
[C---:B------:R-:W-:Y:S06]  /*e350*/  HMMA.16816.F32.BF16 R4, R152.reuse, R156, R4 ;  /* 0x0000009c9804723c */ /* 0x040fec0000041804 */
[C---:B------:R-:W-:Y:S01]  /*e360*/  HMMA.16816.F32.BF16 R8, R152.reuse, R158, R8 ;  /* 0x0000009e9808723c */ /* 0x040fe20000041808 */
[----:B------:R-:W5:Y:S05]  /*e370*/  LDSM.16.M88.4 R156, [R187+0xb800] ;  /* 0x00b80000bb9c783b */ /* 0x000f6a0000000200 */
[C---:B------:R-:W-:Y:S06]  /*e380*/  HMMA.16816.F32.BF16 R12, R152.reuse, R168, R12 ;  /* 0x000000a8980c723c */ /* 0x040fec000004180c */
[C---:B------:R-:W-:Y:S05]  /*e390*/  HMMA.16816.F32.BF16 R16, R152.reuse, R170, R16 ;  /* 0x000000aa9810723c */ /* 0x040fea0000041810 */
[----:B------:R-:W-:Y:S01]  /*e3a0*/  VIADD R168, R3, 0x1 ;  /* 0x0000000103a87836 */ /* 0x000fe20000000000 */
[C---:B---3--:R-:W-:Y:S04]  /*e3b0*/  HMMA.16816.F32.BF16 R20, R152.reuse, R144, R20 ;  /* 0x000000909814723c */ /* 0x048fe80000041814 */
[C---:B------:R-:W-:Y:S01]  /*e3c0*/  ISETP.GE.AND P1, PT, R168.reuse, R214, PT ;  /* 0x000000d6a800720c */ /* 0x040fe20003f26270 */
[C-C-:B------:R-:W-:Y:S01]  /*e3d0*/  IMAD.IADD R170, R215.reuse, 0x1, -R168.reuse ;  /* 0x00000001d7aa7824 */ /* 0x140fe200078e0aa8 */
[C---:B------:R-:W-:Y:S01]  /*e3e0*/  ISETP.GE.AND P5, PT, R168.reuse, R211, PT ;  /* 0x000000d3a800720c */ /* 0x040fe20003fa6270 */
[C---:B------:R-:W-:Y:S01]  /*e3f0*/  HMMA.16816.F32.BF16 R24, R152.reuse, R146, R24 ;  /* 0x000000929818723c */ /* 0x040fe20000041818 */
[----:B------:R-:W3:Y:S02]  /*e400*/  LDSM.16.M88.4 R144, [R189+0x4000] ;  /* 0x00400000bd90783b */ /* 0x000ee40000000200 */
[C---:B------:R-:W-:Y:S01]  /*e410*/  ISETP.GE.OR P1, PT, R168.reuse, R213, !P1 ;  /* 0x000000d5a800720c */ /* 0x040fe20004f26670 */
[--C-:B------:R-:W-:Y:S01]  /*e420*/  IMAD.IADD R171, R215, 0x1, -R3.reuse ;  /* 0x00000001d7ab7824 */ /* 0x100fe200078e0a03 */
[----:B------:R-:W-:Y:S01]  /*e430*/  ISETP.GE.OR P5, PT, R168, R210, !P5 ;  /* 0x000000d2a800720c */ /* 0x000fe20006fa6670 */
[C---:B------:R-:W-:Y:S05]  /*e440*/  HMMA.16816.F32.BF16 R28, R152.reuse, R160, R28 ;  /* 0x000000a0981c723c */ /* 0x040fea000004181c */
[----:B------:R-:W-:Y:S01]  /*e450*/  IABS R171, R171 ;  /* 0x000000ab00ab7213 */ /* 0x000fe20000000000 */
[----:B------:R-:W-:Y:S05]  /*e460*/  HMMA.16816.F32.BF16 R32, R152, R162, R32 ;  /* 0x000000a29820723c */ /* 0x000fea0000041820 */
[----:B------:R-:W-:Y:S01]  /*e470*/  IABS R170, R170 ;  /* 0x000000aa00aa7213 */ /* 0x000fe20000000000 */
[C---:B-1----:R-:W-:Y:S05]  /*e480*/  HMMA.16816.F32.BF16 R4, R136.reuse, R140, R4 ;  /* 0x0000008c8804723c */ /* 0x042fea0000041804 */
[----:B------:R-:W-:Y:S01]  /*e490*/  I2FP.F32.S32 R171, R171 ;  /* 0x000000ab00ab7245 */ /* 0x000fe20000201400 */
[C---:B------:R-:W-:Y:S05]  /*e4a0*/  HMMA.16816.F32.BF16 R8, R136.reuse, R142, R8 ;  /* 0x0000008e8808723c */ /* 0x040fea0000041808 */
[----:B------:R-:W-:Y:S01]  /*e4b0*/  I2FP.F32.S32 R170, R170 ;  /* 0x000000aa00aa7245 */ /* 0x000fe20000201400 */
[C---:B--2---:R-:W-:Y:S05]  /*e4c0*/  HMMA.16816.F32.BF16 R12, R136.reuse, R132, R12 ;  /* 0x00000084880c723c */ /* 0x044fea000004180c */
[C---:B------:R-:W-:Y:S01]  /*e4d0*/  IMAD.IADD R169, R212.reuse, 0x1, -R3 ;  /* 0x00000001d4a97824 */ /* 0x040fe200078e0a03 */
[C---:B------:R-:W-:Y:S01]  /*e4e0*/  HMMA.16816.F32.BF16 R16, R136.reuse, R134, R16 ;  /* 0x000000868810723c */ /* 0x040fe20000041810 */
[----:B------:R-:W1:Y:S04]  /*e4f0*/  LDSM.16.M88.4 R132, [R180+0x4800] ;  /* 0x00480000b484783b */ /* 0x000e680000000200 */
[----:B------:R-:W-:Y:S01]  /*e500*/  IABS R169, R169 ;  /* 0x000000a900a97213 */ /* 0x000fe20000000000 */
[C---:B----4-:R-:W-:Y:S05]  /*e510*/  HMMA.16816.F32.BF16 R20, R136.reuse, R148, R20 ;  /* 0x000000948814723c */ /* 0x050fea0000041814 */
[----:B------:R-:W-:Y:S01]  /*e520*/  I2FP.F32.S32 R169, R169 ;  /* 0x000000a900a97245 */ /* 0x000fe20000201400 */
[C---:B------:R-:W-:Y:S05]  /*e530*/  HMMA.16816.F32.BF16 R24, R136.reuse, R150, R24 ;  /* 0x000000968818723c */ /* 0x040fea0000041818 */
[----:B------:R-:W-:Y:S01]  /*e540*/  IMAD.IADD R168, R212, 0x1, -R168 ;  /* 0x00000001d4a87824 */ /* 0x000fe200078e0aa8 */
[C---:B-----5:R-:W-:Y:S05]  /*e550*/  HMMA.16816.F32.BF16 R28, R136.reuse, R156, R28 ;  /* 0x0000009c881c723c */ /* 0x060fea000004181c */
[----:B------:R-:W-:Y:S01]  /*e560*/  IABS R168, R168 ;  /* 0x000000a800a87213 */ /* 0x000fe20000000000 */
[----:B------:R-:W-:Y:S01]  /*e570*/  HMMA.16816.F32.BF16 R32, R136, R158, R32 ;  /* 0x0000009e8820723c */ /* 0x000fe20000041820 */
[----:B------:R-:W2:Y:S04]  /*e580*/  LDSM.16.M88.4 R136, [R180+0x5000] ;  /* 0x00500000b488783b */ /* 0x000ea80000000200 */
[----:B------:R-:W-:Y:S01]  /*e590*/  I2FP.F32.S32 R168, R168 ;  /* 0x000000a800a87245 */ /* 0x000fe20000201400 */
[C---:B---3--:R-:W-:Y:S06]  /*e5a0*/  HMMA.16816.F32.BF16 R4, R144.reuse, R164, R4 ;  /* 0x000000a49004723c */ /* 0x048fec0000041804 */
[C---:B------:R-:W-:Y:S06]  /*e5b0*/  HMMA.16816.F32.BF16 R8, R144.reuse, R166, R8 ;  /* 0x000000a69008723c */ /* 0x040fec0000041808 */
[C---:B-1----:R-:W-:Y:S06]  /*e5c0*/  HMMA.16816.F32.BF16 R12, R144.reuse, R132, R12 ;  /* 0x00000084900c723c */ /* 0x042fec000004180c */
[C---:B------:R-:W-:Y:S01]  /*e5d0*/  HMMA.16816.F32.BF16 R16, R144.reuse, R134, R16 ;  /* 0x000000869010723c */ /* 0x040fe20000041810 */
[----:B------:R-:W1:Y:S01]  /*e5e0*/  LDSM.16.M88.4 R132, [R180+0x5800] ;  /* 0x00580000b484783b */ /* 0x000e620000000200 */
[----:B------:R-:W-:Y:S04]  /*e5f0*/  DEPBAR.LE SB0, 0x0 ;  /* 0x000080000000791a */ /* 0x000fe80000000000 */
[----:B------:R-:W-:Y:S01]  /*e600*/  BAR.SYNC.DEFER_BLOCKING 0x0 ;  /* 0x0000000000007b1d */ /* 0x000fe20000010000 */
[----:B------:R-:W-:Y:S01]  /*e610*/  FFMA.FTZ R4, R171, -UR17, R4 ;  /* 0x80000011ab047c23 */ /* 0x000fe20008010004 */
[----:B------:R-:W-:Y:S03]  /*e620*/  FFMA.FTZ R5, R170, -UR17, R5 ;  /* 0x80000011aa057c23 */ /* 0x000fe60008010005 */
[----:B------:R-:W-:Y:S01]  /*e630*/  FFMA.FTZ R6, R169, -UR17, R6 ;  /* 0x80000011a9067c23 */ /* 0x000fe20008010006 */
[----:B------:R-:W-:Y:S01]  /*e640*/  FSEL R250, R4, -INF , !P6 ;  /* 0xff80000004fa7808 */ /* 0x000fe20007000000 */
[----:B------:R-:W-:Y:S01]  /*e650*/  FFMA.FTZ R7, R168, -UR17, R7 ;  /* 0x80000011a8077c23 */ /* 0x000fe20008010007 */
[----:B------:R-:W-:Y:S01]  /*e660*/  FSEL R248, R5, -INF , !P1 ;  /* 0xff80000005f87808 */ /* 0x000fe20004800000 */
[----:B------:R-:W-:Y:S01]  /*e670*/  VIADD R170, R3, 0x8 ;  /* 0x0000000803aa7836 */ /* 0x000fe20000000000 */
[----:B------:R-:W-:Y:S01]  /*e680*/  FSEL R169, R6, -INF , !P0 ;  /* 0xff80000006a97808 */ /* 0x000fe20004000000 */
[C---:B--2---:R-:W-:Y:S05]  /*e690*/  HMMA.16816.F32.BF16 R20, R144.reuse, R136, R20 ;  /* 0x000000889014723c */ /* 0x044fea0000041814 */
        /* <DEDUP_REMOVED lines=8> */
[----:B------:R-:W-:Y:S02]  /*e720*/  ISETP.GE.AND P5, PT, R168, R211, PT ;  /* 0x000000d3a800720c */ /* 0x000fe40003fa6270 */
        /* <DEDUP_REMOVED lines=20> */
[----:B------:R-:W-:Y:S01]  /*e870*/  FFMA.FTZ R11, R168, -UR17, R11 ;  /* 0x80000011a80b7c23 */ /* 0x000fe2000801000b */
[----:B------:R-:W-:Y:S02]  /*e880*/  VIADD R168, R3, 0x11 ;  /* 0x0000001103a87836 */ /* 0x000fe40000000000 */
[----:B------:R-:W-:Y:S01]  /*e890*/  FFMA.FTZ R8, R231, -UR17, R8 ;  /* 0x80000011e7087c23 */ /* 0x000fe20008010008 */
[----:B------:R-:W-:Y:S01]  /*e8a0*/  FSEL R252, R10, -INF , !P1 ;  /* 0xff8000000afc7808 */ /* 0x000fe20004800000 */
[----:B------:R-:W-:Y:S01]  /*e8b0*/  VIADD R231, R3, 0x10 ;  /* 0x0000001003e77836 */ /* 0x000fe20000000000 */
[----:B------:R-:W-:Y:S01]  /*e8c0*/  FSEL R171, R11, -INF , !P5 ;  /* 0xff8000000bab7808 */ /* 0x000fe20006800000 */
[C-C-:B------:R-:W-:Y:S01]  /*e8d0*/  IMAD.IADD R170, R215.reuse, 0x1, -R168.reuse ;  /* 0x00000001d7aa7824 */ /* 0x140fe200078e0aa8 */
[CC--:B------:R-:W-:Y:S01]  /*e8e0*/  ISETP.GE.AND P1, PT, R168.reuse, R214.reuse, PT ;  /* 0x000000d6a800720c */ /* 0x0c0fe20003f26270 */
[--C-:B------:R-:W-:Y:S01]  /*e8f0*/  IMAD.IADD R233, R215, 0x1, -R231.reuse ;  /* 0x00000001d7e97824 */ /* 0x100fe200078e0ae7 */
[-C--:B------:R-:W-:Y:S02]  /*e900*/  ISETP.GE.AND P5, PT, R168, R211.reuse, PT ;  /* 0x000000d3a800720c */ /* 0x080fe40003fa6270 */
[----:B------:R-:W-:Y:S02]  /*e910*/  FSEL R154, R8, -INF , !P6 ;  /* 0xff800000089a7808 */ /* 0x000fe40007000000 */
[C---:B------:R-:W-:Y:S02]  /*e920*/  ISETP.GE.AND P6, PT, R231.reuse, R214, PT ;  /* 0x000000d6e700720c */ /* 0x040fe40003fc6270 */
[C---:B------:R-:W-:Y:S02]  /*e930*/  ISETP.GE.AND P0, PT, R231.reuse, R211, PT ;  /* 0x000000d3e700720c */ /* 0x040fe40003f06270 */
[C---:B------:R-:W-:Y:S02]  /*e940*/  ISETP.GE.OR P1, PT, R168.reuse, R213, !P1 ;  /* 0x000000d5a800720c */ /* 0x040fe40004f26670 */
[----:B------:R-:W-:Y:S01]  /*e950*/  ISETP.GE.OR P5, PT, R168, R210, !P5 ;  /* 0x000000d2a800720c */ /* 0x000fe20006fa6670 */
[C---:B------:R-:W-:Y:S01]  /*e960*/  IMAD.IADD R168, R212.reuse, 0x1, -R168 ;  /* 0x00000001d4a87824 */ /* 0x040fe200078e0aa8 */
[----:B------:R-:W-:Y:S02]  /*e970*/  IABS R233, R233 ;  /* 0x000000e900e97213 */ /* 0x000fe40000000000 */
[----:B------:R-:W-:Y:S02]  /*e980*/  IABS R170, R170 ;  /* 0x000000aa00aa7213 */ /* 0x000fe40000000000 */
[C---:B------:R-:W-:Y:S02]  /*e990*/  ISETP.GE.OR P6, PT, R231.reuse, R213, !P6 ;  /* 0x000000d5e700720c */ /* 0x040fe400077c6670 */
[----:B------:R-:W-:Y:S01]  /*e9a0*/  ISETP.GE.OR P0, PT, R231, R210, !P0 ;  /* 0x000000d2e700720c */ /* 0x000fe20004706670 */
[----:B------:R-:W-:Y:S01]  /*e9b0*/  IMAD.IADD R231, R212, 0x1, -R231 ;  /* 0x00000001d4e77824 */ /* 0x000fe200078e0ae7 */
[----:B------:R-:W-:Y:S02]  /*e9c0*/  I2FP.F32.S32 R233, R233 ;  /* 0x000000e900e97245 */ /* 0x000fe40000201400 */
[----:B------:R-:W-:Y:S02]  /*e9d0*/  I2FP.F32.S32 R170, R170 ;  /* 0x000000aa00aa7245 */ /* 0x000fe40000201400 */
        /* <DEDUP_REMOVED lines=68> */
[----:B------:R-:W-:Y:S01]  /*ee20*/  IABS R231, R231 ;  /* 0x000000e700e77213 */ /* 0x000fe20000000000 */
[----:B------:R-:W-:Y:S01]  /*ee30*/  FFMA.FTZ R22, R233, -UR17, R22 ;  /* 0x80000011e9167c23 */ /* 0x000fe20008010016 */
[----:B------:R-:W-:Y:S01]  /*ee40*/  FSEL R242, R20, -INF , !P6 ;  /* 0xff80000014f27808 */ /* 0x000fe20007000000 */
[----:B------:R-:W-:Y:S01]  /*ee50*/  FFMA.FTZ R23, R170, -UR17, R23 ;  /* 0x80000011aa177c23 */ /* 0x000fe20008010017 */
[----:B------:R-:W-:Y:S01]  /*ee60*/  FSEL R240, R21, -INF , !P1 ;  /* 0xff80000015f07808 */ /* 0x000fe20004800000 */
[C---:B------:R-:W-:Y:S01]  /*ee70*/  VIADD R170, R3.reuse, 0x31 ;  /* 0x0000003103aa7836 */ /* 0x040fe20000000000 */
[----:B------:R-:W-:Y:S01]  /*ee80*/  I2FP.F32.S32 R231, R231 ;  /* 0x000000e700e77245 */ /* 0x000fe20000201400 */
[----:B------:R-:W-:Y:S01]  /*ee90*/  VIADD R222, R3, 0x30 ;  /* 0x0000003003de7836 */ /* 0x000fe20000000000 */
[-C--:B------:R-:W-:Y:S01]  /*eea0*/  ISETP.GE.AND P6, PT, R168, R214.reuse, PT ;  /* 0x000000d6a800720c */ /* 0x080fe20003fc6270 */
[----:B------:R-:W-:Y:S01]  /*eeb0*/  IMAD.IADD R233, R212, 0x1, -R168 ;  /* 0x00000001d4e97824 */ /* 0x000fe200078e0aa8 */
[-C--:B------:R-:W-:Y:S01]  /*eec0*/  ISETP.GE.AND P1, PT, R168, R211.reuse, PT ;  /* 0x000000d3a800720c */ /* 0x080fe20003f26270 */
[----:B------:R-:W-:Y:S01]  /*eed0*/  FFMA.FTZ R24, R231, -UR17, R24 ;  /* 0x80000011e7187c23 */ /* 0x000fe20008010018 */
[----:B------:R-:W-:Y:S01]  /*eee0*/  FSEL R245, R22, -INF , !P0 ;  /* 0xff80000016f57808 */ /* 0x000fe20004000000 */
[----:B------:R-:W-:Y:S01]  /*eef0*/  IMAD.IADD R231, R215, 0x1, -R222 ;  /* 0x00000001d7e77824 */ /* 0x000fe200078e0ade */
[----:B------:R-:W-:Y:S02]  /*ef00*/  FSEL R243, R23, -INF , !P5 ;  /* 0xff80000017f37808 */ /* 0x000fe40006800000 */
        /* <DEDUP_REMOVED lines=20> */
[----:B------:R-:W-:Y:S01]  /*f050*/  FMNMX.FTZ R231, R250, R0, !PT ;  /* 0x00000000fae77209 */ /* 0x000fe20007810000 */
[----:B------:R-:W-:Y:S01]  /*f060*/  VIADD R168, R3, 0x38 ;  /* 0x0000003803a87836 */ /* 0x000fe20000000000 */
[----:B------:R-:W-:Y:S01]  /*f070*/  FSEL R246, R25, -INF , !P0 ;  /* 0xff80000019f67808 */ /* 0x000fe20004000000 */
[----:B------:R-:W-:Y:S01]  /*f080*/  IMAD.IADD R224, R212, 0x1, -R222 ;  /* 0x00000001d4e07824 */ /* 0x000fe200078e0ade */
[C---:B------:R-:W-:Y:S01]  /*f090*/  ISETP.GE.AND P6, PT, R222.reuse, R214, PT ;  /* 0x000000d6de00720c */ /* 0x040fe20003fc6270 */
[----:B------:R-:W-:Y:S01]  /*f0a0*/  FFMA.FTZ R26, R233, -UR17, R26 ;  /* 0x80000011e91a7c23 */ /* 0x000fe2000801001a */
[----:B------:R-:W-:Y:S01]  /*f0b0*/  ISETP.GE.AND P0, PT, R222, R211, PT ;  /* 0x000000d3de00720c */ /* 0x000fe20003f06270 */
[----:B------:R-:W-:Y:S01]  /*f0c0*/  IMAD.IADD R233, R215, 0x1, -R168 ;  /* 0x00000001d7e97824 */ /* 0x000fe200078e0aa8 */
[----:B------:R-:W-:Y:S01]  /*f0d0*/  FMNMX.FTZ R231, R248, R231, !PT ;  /* 0x000000e7f8e77209 */ /* 0x000fe20007810000 */
[----:B------:R-:W-:Y:S01]  /*f0e0*/  VIADD R3, R3, 0x39 ;  /* 0x0000003903037836 */ /* 0x000fe20000000000 */
[----:B------:R-:W-:Y:S02]  /*f0f0*/  IABS R224, R224 ;  /* 0x000000e000e07213 */ /* 0x000fe40000000000 */
[----:B------:R-:W-:Y:S02]  /*f100*/  FSEL R249, R26, -INF , !P1 ;  /* 0xff8000001af97808 */ /* 0x000fe40004800000 */
[C---:B------:R-:W-:Y:S02]  /*f110*/  ISETP.GE.OR P6, PT, R222.reuse, R213, !P6 ;  /* 0x000000d5de00720c */ /* 0x040fe400077c6670 */
[----:B------:R-:W-:Y:S01]  /*f120*/  ISETP.GE.OR P0, PT, R222, R210, !P0 ;  /* 0x000000d2de00720c */ /* 0x000fe20004706670 */
[----:B------:R-:W-:Y:S01]  /*f130*/  IMAD.IADD R222, R212, 0x1, -R170 ;  /* 0x00000001d4de7824 */ /* 0x000fe200078e0aaa */
[----:B------:R-:W-:Y:S02]  /*f140*/  ISETP.GE.AND P1, PT, R170, R214, PT ;  /* 0x000000d6aa00720c */ /* 0x000fe40003f26270 */
[----:B------:R-:W-:Y:S02]  /*f150*/  IABS R233, R233 ;  /* 0x000000e900e97213 */ /* 0x000fe40000000000 */
[----:B------:R-:W-:Y:S02]  /*f160*/  FMNMX.FTZ R231, R154, R231, !PT ;  /* 0x000000e79ae77209 */ /* 0x000fe40007810000 */
[----:B------:R-:W-:Y:S02]  /*f170*/  I2FP.F32.S32 R224, R224 ;  /* 0x000000e000e07245 */ /* 0x000fe40000201400 */
[----:B------:R-:W-:Y:S02]  /*f180*/  ISETP.GE.OR P1, PT, R170, R213, !P1 ;  /* 0x000000d5aa00720c */ /* 0x000fe40004f26670 */
[----:B------:R-:W-:Y:S01]  /*f190*/  FSEL R230, R28, -INF , !P6 ;  /* 0xff8000001ce67808 */ /* 0x000fe20007000000 */
[----:B------:R-:W-:Y:S01]  /*f1a0*/  FFMA.FTZ R30, R224, -UR17, R30 ;  /* 0x80000011e01e7c23 */ /* 0x000fe2000801001e */
[----:B------:R-:W-:Y:S02]  /*f1b0*/  IABS R222, R222 ;  /* 0x000000de00de7213 */ /* 0x000fe40000000000 */
[----:B------:R-:W-:Y:S02]  /*f1c0*/  I2FP.F32.S32 R233, R233 ;  /* 0x000000e900e97245 */ /* 0x000fe40000201400 */
[----:B------:R-:W-:Y:S02]  /*f1d0*/  FMNMX.FTZ R28, R169, R2, !PT ;  /* 0x00000002a91c7209 */ /* 0x000fe40007810000 */
[----:B------:R-:W-:Y:S01]  /*f1e0*/  FMNMX.FTZ R231, R150, R231, !PT ;  /* 0x000000e796e77209 */ /* 0x000fe20007810000 */
[----:B------:R-:W-:Y:S01]  /*f1f0*/  FFMA.FTZ R32, R233, -UR17, R32 ;  /* 0x80000011e9207c23 */ /* 0x000fe20008010020 */
[----:B------:R-:W-:Y:S02]  /*f200*/  ISETP.GE.AND P6, PT, R168, R214, PT ;  /* 0x000000d6a800720c */ /* 0x000fe40003fc6270 */
[----:B------:R-:W-:Y:S02]  /*f210*/  FSEL R224, R29, -INF , !P1 ;  /* 0xff8000001de07808 */ /* 0x000fe40004800000 */
[----:B------:R-:W-:Y:S02]  /*f220*/  I2FP.F32.S32 R222, R222 ;  /* 0x000000de00de7245 */ /* 0x000fe40000201400 */
[----:B------:R-:W-:Y:S02]  /*f230*/  FMNMX.FTZ R29, R235, R28, !PT ;  /* 0x0000001ceb1d7209 */ /* 0x000fe40007810000 */
[----:B------:R-:W-:Y:S01]  /*f240*/  FMNMX.FTZ R231, R238, R231, !PT ;  /* 0x000000e7eee77209 */ /* 0x000fe20007810000 */
[----:B------:R-:W-:Y:S01]  /*f250*/  FFMA.FTZ R31, R222, -UR17, R31 ;  /* 0x80000011de1f7c23 */ /* 0x000fe2000801001f */
[----:B------:R-:W-:Y:S02]  /*f260*/  ISETP.GE.OR P6, PT, R168, R213, !P6 ;  /* 0x000000d5a800720c */ /* 0x000fe400077c6670 */
[----:B------:R-:W-:Y:S02]  /*f270*/  FSEL R247, R27, -INF , !P5 ;  /* 0xff8000001bf77808 */ /* 0x000fe40006800000 */
[----:B------:R-:W-:Y:S02]  /*f280*/  ISETP.GE.AND P5, PT, R170, R211, PT ;  /* 0x000000d3aa00720c */ /* 0x000fe40003fa6270 */
[----:B------:R-:W-:Y:S01]  /*f290*/  FMNMX.FTZ R28, R252, R29, !PT ;  /* 0x0000001dfc1c7209 */ /* 0x000fe20007810000 */
[----:B------:R-:W-:Y:S01]  /*f2a0*/  IMAD.IADD R29, R212, 0x1, -R168 ;  /* 0x00000001d41d7824 */ /* 0x000fe200078e0aa8 */
[----:B------:R-:W-:Y:S02]  /*f2b0*/  FMNMX.FTZ R231, R236, R231, !PT ;  /* 0x000000e7ece77209 */ /* 0x000fe40007810000 */
[----:B------:R-:W-:Y:S01]  /*f2c0*/  FSEL R233, R30, -INF , !P0 ;  /* 0xff8000001ee97808 */ /* 0x000fe20004000000 */
[--C-:B------:R-:W-:Y:S01]  /*f2d0*/  IMAD.IADD R30, R212, 0x1, -R3.reuse ;  /* 0x00000001d41e7824 */ /* 0x100fe200078e0a03 */
[----:B------:R-:W-:Y:S02]  /*f2e0*/  FSEL R222, R32, -INF , !P6 ;  /* 0xff80000020de7808 */ /* 0x000fe40007000000 */
[C---:B------:R-:W-:Y:S02]  /*f2f0*/  ISETP.GE.AND P0, PT, R3.reuse, R214, PT ;  /* 0x000000d60300720c */ /* 0x040fe40003f06270 */
[----:B------:R-:W-:Y:S02]  /*f300*/  ISETP.GE.AND P6, PT, R3, R211, PT ;  /* 0x000000d30300720c */ /* 0x000fe40003fc6270 */
[----:B------:R-:W-:Y:S01]  /*f310*/  ISETP.GE.OR P5, PT, R170, R210, !P5 ;  /* 0x000000d2aa00720c */ /* 0x000fe20006fa6670 */
[----:B------:R-:W-:Y:S01]  /*f320*/  IMAD.IADD R170, R215, 0x1, -R3 ;  /* 0x00000001d7aa7824 */ /* 0x000fe200078e0a03 */
[----:B------:R-:W-:Y:S02]  /*f330*/  FMNMX.FTZ R28, R171, R28, !PT ;  /* 0x0000001cab1c7209 */ /* 0x000fe40007810000 */
[----:B------:R-:W-:Y:S02]  /*f340*/  FMNMX.FTZ R231, R234, R231, !PT ;  /* 0x000000e7eae77209 */ /* 0x000fe40007810000 */
[C---:B------:R-:W-:Y:S02]  /*f350*/  ISETP.GE.OR P0, PT, R3.reuse, R213, !P0 ;  /* 0x000000d50300720c */ /* 0x040fe40004706670 */
[----:B------:R-:W-:Y:S02]  /*f360*/  ISETP.GE.OR P6, PT, R3, R210, !P6 ;  /* 0x000000d20300720c */ /* 0x000fe400077c6670 */
[----:B------:R-:W-:Y:S02]  /*f370*/  FMNMX.FTZ R28, R251, R28, !PT ;  /* 0x0000001cfb1c7209 */ /* 0x000fe40007810000 */
[----:B------:R-:W-:Y:S02]  /*f380*/  FMNMX.FTZ R3, R232, R231, !PT ;  /* 0x000000e7e8037209 */ /* 0x000fe40007810000 */
[----:B------:R-:W-:Y:S02]  /*f390*/  IABS R170, R170 ;  /* 0x000000aa00aa7213 */ /* 0x000fe40000000000 */
[----:B------:R-:W-:Y:S02]  /*f3a0*/  FMNMX.FTZ R28, R241, R28, !PT ;  /* 0x0000001cf11c7209 */ /* 0x000fe40007810000 */
[----:B------:R-:W-:Y:S02]  /*f3b0*/  FMNMX.FTZ R3, R242, R3, !PT ;  /* 0x00000003f2037209 */ /* 0x000fe40007810000 */
        /* <DEDUP_REMOVED lines=8> */
[----:B------:R-:W-:Y:S02]  /*f440*/  FSEL R170, R33, -INF , !P0 ;  /* 0xff80000021aa7808 */ /* 0x000fe40004000000 */
[----:B------:R-:W-:Y:S02]  /*f450*/  PLOP3.LUT P0, PT, PT, PT, UP0, 0x80, 0x0 ;  /* 0x000000000000781c */ /* 0x000fe40003f0f008 */
[----:B------:R-:W-:Y:S02]  /*f460*/  IABS R29, R29 ;  /* 0x0000001d001d7213 */ /* 0x000fe40000000000 */
[----:B------:R-:W-:Y:S02]  /*f470*/  IABS R30, R30 ;  /* 0x0000001e001e7213 */ /* 0x000fe40000000000 */
[----:B------:R-:W-:Y:S02]  /*f480*/  FMNMX.FTZ R28, R243, R28, !PT ;  /* 0x0000001cf31c7209 */ /* 0x000fe40007810000 */
[----:B------:R-:W-:Y:S02]  /*f490*/  FMNMX.FTZ R3, R230, R3, !PT ;  /* 0x00000003e6037209 */ /* 0x000fe40007810000 */
[----:B------:R-:W-:Y:S02]  /*f4a0*/  I2FP.F32.S32 R29, R29 ;  /* 0x0000001d001d7245 */ /* 0x000fe40000201400 */
[----:B------:R-:W-:Y:S02]  /*f4b0*/  I2FP.F32.S32 R30, R30 ;  /* 0x0000001e001e7245 */ /* 0x000fe40000201400 */
[----:B------:R-:W-:Y:S01]  /*f4c0*/  ISETP.GE.AND P1, PT, R168, R211, PT ;  /* 0x000000d3a800720c */ /* 0x000fe20003f26270 */
[----:B------:R-:W-:Y:S01]  /*f4d0*/  FFMA.FTZ R34, R29, -UR17, R34 ;  /* 0x800000111d227c23 */ /* 0x000fe20008010022 */
[----:B------:R-:W-:Y:S01]  /*f4e0*/  FMNMX.FTZ R28, R249, R28, !PT ;  /* 0x0000001cf91c7209 */ /* 0x000fe20007810000 */
[----:B------:R-:W-:Y:S01]  /*f4f0*/  FFMA.FTZ R35, R30, -UR17, R35 ;  /* 0x800000111e237c23 */ /* 0x000fe20008010023 */
[----:B------:R-:W-:Y:S02]  /*f500*/  FMNMX.FTZ R3, R224, R3, !PT ;  /* 0x00000003e0037209 */ /* 0x000fe40007810000 */
[----:B------:R-:W-:Y:S02]  /*f510*/  ISETP.GE.OR P1, PT, R168, R210, !P1 ;  /* 0x000000d2a800720c */ /* 0x000fe40004f26670 */
[----:B------:R-:W-:Y:S02]  /*f520*/  FMNMX.FTZ R30, R247, R28, !PT ;  /* 0x0000001cf71e7209 */ /* 0x000fe40007810000 */
[----:B------:R-:W-:Y:S02]  /*f530*/  FMNMX.FTZ R3, R222, R3, !PT ;  /* 0x00000003de037209 */ /* 0x000fe40007810000 */
[----:B------:R-:W-:Y:S02]  /*f540*/  FSEL R231, R31, -INF , !P5 ;  /* 0xff8000001fe77808 */ /* 0x000fe40006800000 */
[----:B------:R-:W-:Y:S02]  /*f550*/  FSEL R168, R34, -INF , !P1 ;  /* 0xff80000022a87808 */ /* 0x000fe40004800000 */
[----:B------:R-:W-:Y:S02]  /*f560*/  FMNMX.FTZ R30, R233, R30, !PT ;  /* 0x0000001ee91e7209 */ /* 0x000fe40007810000 */
[----:B------:R-:W-:Y:S01]  /*f570*/  FMNMX.FTZ R28, R170, R3, !PT ;  /* 0x00000003aa1c7209 */ /* 0x000fe20007810000 */
[----:B------:R-:W-:Y:S06]  /*f580*/  @P0 BRA `(.L_x_1233) ;  /* 0xffffffd400c40947 */ /* 0x000fec000383ffff */
.L_x_1232:
[----:B------:R-:W-:Y:S01]  /*f590*/  FMNMX.FTZ R3, R231, R30, !PT ;  /* 0x0000001ee7037209 */ /* 0x000fe20007810000 */
[----:B---3--:R-:W1:Y:S01]  /*f5a0*/  SHFL.BFLY PT, R5, R28, 0x2, 0x1f ;  /* 0x0c401f001c057f89 */ /* 0x008e6200000e0000 */
[----:B------:R-:W-:Y:S01]  /*f5b0*/  FSEL R133, R35, -INF , !P6 ;  /* 0xff80000023857808 */ /* 0x000fe20007000000 */
[----:B------:R-:W-:Y:S01]  /*f5c0*/  USHF.L.U32 UR35, UR11, 0x1, URZ ;  /* 0x000000010b237899 */ /* 0x000fe2000800063f */
[----:B------:R-:W-:Y:S01]  /*f5d0*/  FMNMX.FTZ R8, R168, R3, !PT ;  /* 0x00000003a8087209 */ /* 0x000fe20007810000 */
[----:B------:R-:W-:Y:S04]  /*f5e0*/  UIADD3 UR12, UR31, -0x4498517b, URZ ;  /* 0xbb67ae851f0c7890 */ /* 0x000fe8000fffe03f */
[----:B------:R-:W-:Y:S01]  /*f5f0*/  LDSM.16.MT88.4 R16, [R188+0xc000] ;  /* 0x00c00000bc10783b */ /* 0x000fe20000004200 */
[----:B------:R-:W-:Y:S01]  /*f600*/  UIADD3 UR28, UR30, -0x61c88647, URZ ;  /* 0x9e3779b91e1c7890 */ /* 0x000fe2000fffe03f */
[----:B------:R-:W-:Y:S01]  /*f610*/  FMNMX.FTZ R6, R133, R8, !PT ;  /* 0x0000000885067209 */ /* 0x000fe20007810000 */
[----:B------:R-:W-:Y:S01]  /*f620*/  UIADD3 UR19, UR30, 0x3c6ef372, URZ ;  /* 0x3c6ef3721e137890 */ /* 0x000fe2000fffe03f */
[----:B------:R-:W-:Y:S01]  /*f630*/  LOP3.LUT R140, R219, UR12, R226, 0x96, !PT ;  /* 0x0000000cdb8c7c12 */ /* 0x000fe2000f8e96e2 */
[----:B------:R-:W-:Y:S03]  /*f640*/  UIADD3 UR29, UR31, 0x76cf5d0a, URZ ;  /* 0x76cf5d0a1f1d7890 */ /* 0x000fe6000fffe03f */
[----:B------:R-:W2:Y:S01]  /*f650*/  SHFL.BFLY PT, R3, R6, 0x2, 0x1f ;  /* 0x0c401f0006037f89 */ /* 0x000ea200000e0000 */
[----:B------:R-:W-:Y:S01]  /*f660*/  UIADD3 UR22, UR31, 0x32370b8f, URZ ;  /* 0x32370b8f1f167890 */ /* 0x000fe2000fffe03f */
[----:B------:R-:W-:Y:S01]  /*f670*/  IMAD.WIDE.U32 R140, R140, -0x326172a9, RZ ;  /* 0xcd9e8d578c8c7825 */ /* 0x000fe200078e00ff */
[----:B------:R-:W-:Y:S05]  /*f680*/  UIADD3 UR20, UR30, 0x78dde6e4, URZ ;  /* 0x78dde6e41e147890 */ /* 0x000fea000fffe03f */
[----:B------:R-:W-:Y:S01]  /*f690*/  LDSM.16.MT88.4 R24, [R186+0xc000] ;  /* 0x00c00000ba18783b */ /* 0x000fe20000004200 */
[----:B------:R-:W-:Y:S02]  /*f6a0*/  UIADD3 UR25, UR30, -0x255992d5, URZ ;  /* 0xdaa66d2b1e197890 */ /* 0x000fe4000fffe03f */
[----:B------:R-:W-:Y:S02]  /*f6b0*/  UIADD3 UR12, UR31, -0x56f99767, URZ ;  /* 0xa90668991f0c7890 */ /* 0x000fe4000fffe03f */
[----:B------:R-:W-:Y:S02]  /*f6c0*/  UIADD3 UR18, UR31, -0x126145ec, URZ ;  /* 0xed9eba141f127890 */ /* 0x000fe4000fffe03f */
[----:B------:R-:W-:Y:S01]  /*f6d0*/  UIADD3 UR21, UR30, -0x4ab325aa, URZ ;  /* 0xb54cda561e157890 */ /* 0x000fe2000fffe03f */
[----:B------:R-:W-:Y:S01]  /*f6e0*/  LDSM.16.MT88.4 R32, [R185+0xc000] ;  /* 0x00c00000b920783b */ /* 0x000fe20000004200 */
[----:B------:R-:W-:Y:S02]  /*f6f0*/  UIADD3 UR13, UR30, 0x1715609d, URZ ;  /* 0x1715609d1e0d7890 */ /* 0x000fe4000fffe03f */
[----:B------:R-:W-:Y:S02]  /*f700*/  UIADD3 UR32, UR31, 0x646e171e, URZ ;  /* 0x646e171e1f207890 */ /* 0x000fe4000fffe03f */
[----:B------:R-:W-:Y:S03]  /*f710*/  UISETP.GT.AND UP0, UPT, UR11, UR5, UPT ;  /* 0x000000050b00728c */ /* 0x000fe6000bf04270 */
[----:B------:R-:W-:Y:S01]  /*f720*/  LDSM.16.MT88.4 R160, [R188+0x11800] ;  /* 0x01180000bca0783b */ /* 0x000fe20000004200 */
[----:B-1----:R-:W-:Y:S02]  /*f730*/  FMNMX.FTZ R7, R28, R5, !PT ;  /* 0x000000051c077209 */ /* 0x002fe40007810000 */
[----:B------:R-:W-:Y:S02]  /*f740*/  MOV R5, UR31 ;  /* 0x0000001f00057c02 */ /* 0x000fe40008000f00 */
[----:B--2---:R-:W-:Y:S02]  /*f750*/  FMNMX.FTZ R4, R6, R3, !PT ;  /* 0x0000000306047209 */ /* 0x004fe40007810000 */
[----:B------:R-:W-:Y:S01]  /*f760*/  LOP3.LUT R5, R227, UR35, R5, 0x96, !PT ;  /* 0x00000023e3057c12 */ /* 0x000fe2000f8e9605 */
[----:B------:R-:W1:Y:S01]  /*f770*/  SHFL.BFLY PT, R132, R7, 0x1, 0x1f ;  /* 0x0c201f0007847f89 */ /* 0x000e6200000e0000 */
[----:B------:R-:W-:Y:S07]  /*f780*/  UIADD3 UR35, UR35, 0x1, URZ ;  /* 0x0000000123237890 */ /* 0x000fee000fffe03f */
[----:B------:R-:W2:Y:S01]  /*f790*/  SHFL.BFLY PT, R3, R4, 0x1, 0x1f ;  /* 0x0c201f0004037f89 */ /* 0x000ea200000e0000 */
[----:B------:R-:W-:Y:S03]  /*f7a0*/  IMAD.WIDE.U32 R144, R5, -0x326172a9, RZ ;  /* 0xcd9e8d5705907825 */ /* 0x000fe600078e00ff */
[----:B------:R-:W-:Y:S02]  /*f7b0*/  LOP3.LUT R144, R141, UR19, R144, 0x96, !PT ;  /* 0x000000138d907c12 */ /* 0x000fe4000f8e9690 */
[----:B-1----:R-:W-:Y:S02]  /*f7c0*/  FMNMX.FTZ R132, R7, R132, !PT ;  /* 0x0000008407847209 */ /* 0x002fe40007810000 */
[----:B--2---:R-:W-:Y:S03]  /*f7d0*/  FMNMX.FTZ R3, R4, R3, !PT ;  /* 0x0000000304037209 */ /* 0x004fe60007810000 */
[----:B------:R-:W-:Y:S01]  /*f7e0*/  FMUL.FTZ R153, R132, UR4 ;  /* 0x0000000484997c20 */ /* 0x000fe20008410000 */
[----:B------:R-:W-:Y:S01]  /*f7f0*/  LOP3.LUT R4, R145, UR28, R220, 0x96, !PT ;  /* 0x0000001c91047c12 */ /* 0x000fe2000f8e96dc */
[----:B------:R-:W-:Y:S01]  /*f800*/  IMAD.WIDE.U32 R144, R144, -0x2daee0ad, RZ ;  /* 0xd2511f5390907825 */ /* 0x000fe200078e00ff */
[C---:B------:R-:W-:Y:S03]  /*f810*/  FSETP.NEU.FTZ.AND P0, PT, R3.reuse, -INF , PT ;  /* 0xff8000000300780b */ /* 0x040fe60003f1d000 */
[----:B------:R-:W-:Y:S01]  /*f820*/  FMUL.FTZ R152, R3, UR4 ;  /* 0x0000000403987c20 */ /* 0x000fe20008410000 */
[----:B------:R-:W-:Y:S01]  /*f830*/  IMAD.WIDE.U32 R146, R4, -0x2daee0ad, RZ ;  /* 0xd2511f5304927825 */ /* 0x000fe200078e00ff */
[----:B------:R-:W-:Y:S03]  /*f840*/  FSETP.NEU.FTZ.AND P1, PT, R132, -INF , PT ;  /* 0xff8000008400780b */ /* 0x000fe60003f3d000 */
[----:B------:R-:W-:Y:S02]  /*f850*/  FSEL R152, R152, RZ, P0 ;  /* 0x000000ff98987208 */ /* 0x000fe40000000000 */
[----:B------:R-:W-:Y:S02]  /*f860*/  LOP3.LUT R4, R147, UR29, R218, 0x96, !PT ;  /* 0x0000001d93047c12 */ /* 0x000fe4000f8e96da */
[----:B------:R-:W-:Y:S01]  /*f870*/  LOP3.LUT R146, R145, UR22, R146, 0x96, !PT ;  /* 0x0000001691927c12 */ /* 0x000fe2000f8e9692 */
[--C-:B------:R-:W-:Y:S01]  /*f880*/  FFMA.FTZ R134, R171, UR4, -R152.reuse ;  /* 0x00000004ab867c23 */ /* 0x100fe20008010898 */
[----:B------:R-:W-:Y:S01]  /*f890*/  FSEL R153, R153, RZ, P1 ;  /* 0x000000ff99997208 */ /* 0x000fe20000800000 */
[----:B------:R-:W-:Y:S04]  /*f8a0*/  IMAD.WIDE.U32 R142, R4, -0x326172a9, RZ ;  /* 0xcd9e8d57048e7825 */ /* 0x000fe800078e00ff */
[--C-:B------:R-:W-:Y:S01]  /*f8b0*/  FFMA.FTZ R135, R252, UR4, -R152.reuse ;  /* 0x00000004fc877c23 */ /* 0x100fe20008010898 */
[----:B------:R-:W-:Y:S01]  /*f8c0*/  FFMA.FTZ R169, R169, UR4, -R152 ;  /* 0x00000004a9a97c23 */ /* 0x000fe20008010898 */
[----:B------:R-:W-:Y:S01]  /*f8d0*/  IMAD.WIDE.U32 R146, R146, -0x326172a9, RZ ;  /* 0xcd9e8d5792927825 */ /* 0x000fe200078e00ff */
[----:B------:R-:W-:Y:S01]  /*f8e0*/  LOP3.LUT R4, R143, UR25, R140, 0x96, !PT ;  /* 0x000000198f047c12 */ /* 0x000fe2000f8e968c */
[----:B------:R-:W-:Y:S02]  /*f8f0*/  MUFU.EX2 R134, R134 ;  /* 0x0000008600867308 */ /* 0x000fe40000000800 */
[--C-:B------:R-:W-:Y:S01]  /*f900*/  FFMA.FTZ R165, R154, UR4, -R153.reuse ;  /* 0x000000049aa57c23 */ /* 0x100fe20008010899 */
[--C-:B------:R-:W-:Y:S01]  /*f910*/  FFMA.FTZ R164, R150, UR4, -R153.reuse ;  /* 0x0000000496a47c23 */ /* 0x100fe20008010899 */
[----:B------:R-:W-:Y:S01]  /*f920*/  LOP3.LUT R142, R147, UR20, R142, 0x96, !PT ;  /* 0x00000014938e7c12 */ /* 0x000fe2000f8e968e */
[----:B------:R-:W-:Y:S04]  /*f930*/  IMAD.WIDE.U32 R4, R4, -0x2daee0ad, RZ ;  /* 0xd2511f5304047825 */ /* 0x000fe800078e00ff */
[--C-:B------:R-:W-:Y:S01]  /*f940*/  FFMA.FTZ R171, R250, UR4, -R153.reuse ;  /* 0x00000004faab7c23 */ /* 0x100fe20008010899 */
[--C-:B------:R-:W-:Y:S01]  /*f950*/  FFMA.FTZ R166, R248, UR4, -R153.reuse ;  /* 0x00000004f8a67c23 */ /* 0x100fe20008010899 */
[----:B------:R-:W-:Y:S01]  /*f960*/  IMAD.WIDE.U32 R142, R142, -0x2daee0ad, RZ ;  /* 0xd2511f538e8e7825 */ /* 0x000fe200078e00ff */
[----:B------:R-:W-:Y:S01]  /*f970*/  LOP3.LUT R144, R5, UR18, R144, 0x96, !PT ;  /* 0x0000001205907c12 */ /* 0x000fe2000f8e9690 */
[----:B------:R-:W-:Y:S01]  /*f980*/  MUFU.EX2 R165, R165 ;  /* 0x000000a500a57308 */ /* 0x000fe20000000800 */
[----:B------:R-:W-:Y:S01]  /*f990*/  FSEL R5, R3, RZ, P0 ;  /* 0x000000ff03057208 */ /* 0x000fe20000000000 */
[----:B------:R-:W-:Y:S01]  /*f9a0*/  FFMA.FTZ R167, R235, UR4, -R152 ;  /* 0x00000004eba77c23 */ /* 0x000fe20008010898 */
[----:B------:R-:W-:Y:S01]  /*f9b0*/  LOP3.LUT R6, R143, UR12, R4, 0x96, !PT ;  /* 0x0000000c8f067c12 */ /* 0x000fe2000f8e9604 */
[----:B------:R-:W-:Y:S04]  /*f9c0*/  IMAD.WIDE.U32 R144, R144, -0x326172a9, RZ ;  /* 0xcd9e8d5790907825 */ /* 0x000fe800078e00ff */
[--C-:B------:R-:W-:Y:S01]  /*f9d0*/  FFMA.FTZ R234, R234, UR4, -R153.reuse ;  /* 0x00000004eaea7c23 */ /* 0x100fe20008010899 */
[----:B------:R-:W-:Y:S01]  /*f9e0*/  PLOP3.LUT P0, PT, PT, PT, UP0, 0x80, 0x0 ;  /* 0x000000000000781c */ /* 0x000fe20003f0f008 */
[----:B------:R-:W-:Y:S01]  /*f9f0*/  FADD.FTZ R5, -R5, R2 ;  /* 0x0000000205057221 */ /* 0x000fe20000010100 */
[----:B------:R-:W-:Y:S01]  /*fa00*/  IMAD.WIDE.U32 R6, R6, -0x326172a9, RZ ;  /* 0xcd9e8d5706067825 */ /* 0x000fe200078e00ff */
[----:B------:R-:W1:Y:S03]  /*fa10*/  MUFU.EX2 R164, R164 ;  /* 0x000000a400a47308 */ /* 0x000e660000000800 */
[--C-:B------:R-:W-:Y:S01]  /*fa20*/  FFMA.FTZ R235, R232, UR4, -R153.reuse ;  /* 0x00000004e8eb7c23 */ /* 0x100fe20008010899 */
[----:B------:R-:W-:Y:S01]  /*fa30*/  FFMA.FTZ R237, R237, UR4, -R152 ;  /* 0x00000004eded7c23 */ /* 0x000fe20008010898 */
[----:B------:R-:W-:Y:S01]  /*fa40*/  LOP3.LUT R4, R7, UR21, R144, 0x96, !PT ;  /* 0x0000001507047c12 */ /* 0x000fe2000f8e9690 */
[--C-:B------:R-:W-:Y:S01]  /*fa50*/  FFMA.FTZ R236, R236, UR4, -R153.reuse ;  /* 0x00000004ecec7c23 */ /* 0x100fe20008010899 */
[----:B------:R-:W-:Y:S01]  /*fa60*/  LOP3.LUT R11, R6, 0xffff, RZ, 0xc0, !PT ;  /* 0x0000ffff060b7812 */ /* 0x000fe200078ec0ff */
[----:B------:R-:W-:Y:S01]  /*fa70*/  FFMA.FTZ R241, R241, UR4, -R152 ;  /* 0x00000004f1f17c23 */ /* 0x000fe20008010898 */
[----:B------:R-:W-:Y:S01]  /*fa80*/  FSEL R7, R132, RZ, P1 ;  /* 0x000000ff84077208 */ /* 0x000fe20000800000 */
[----:B------:R-:W2:Y:S01]  /*fa90*/  MUFU.EX2 R135, R135 ;  /* 0x0000008700877308 */ /* 0x000ea20000000800 */
[----:B------:R-:W-:Y:S01]  /*faa0*/  SHF.R.U32.HI R8, RZ, 0x10, R6 ;  /* 0x00000010ff087819 */ /* 0x000fe20000011606 */
[--C-:B------:R-:W-:Y:S01]  /*fab0*/  FFMA.FTZ R244, R244, UR4, -R153.reuse ;  /* 0x00000004f4f47c23 */ /* 0x100fe20008010899 */
[----:B------:R-:W-:Y:S01]  /*fac0*/  LOP3.LUT R13, R4, 0xffff, RZ, 0xc0, !PT ;  /* 0x0000ffff040d7812 */ /* 0x000fe200078ec0ff */
[----:B------:R-:W-:Y:S01]  /*fad0*/  FADD.FTZ R0, -R7, R0 ;  /* 0x0000000007007221 */ /* 0x000fe20000010100 */
[----:B------:R-:W-:Y:S01]  /*fae0*/  SHF.R.U32.HI R9, RZ, 0x10, R4 ;  /* 0x00000010ff097819 */ /* 0x000fe20000011604 */
[--C-:B------:R-:W-:Y:S01]  /*faf0*/  FFMA.FTZ R247, R247, UR4, -R152.reuse ;  /* 0x00000004f7f77c23 */ /* 0x100fe20008010898 */
[----:B------:R-:W-:Y:S01]  /*fb00*/  LOP3.LUT R138, R6, 0xff, RZ, 0xc0, !PT ;  /* 0x000000ff068a7812 */ /* 0x000fe200078ec0ff */
[----:B------:R-:W-:Y:S01]  /*fb10*/  FMUL.FTZ R2, R0, UR4 ;  /* 0x0000000400027c20 */ /* 0x000fe20008410000 */
[----:B------:R-:W-:Y:S01]  /*fb20*/  FMUL.FTZ R0, R5, UR4 ;  /* 0x0000000405007c20 */ /* 0x000fe20008410000 */
[----:B------:R-:W-:Y:S01]  /*fb30*/  MUFU.EX2 R171, R171 ;  /* 0x000000ab00ab7308 */ /* 0x000fe20000000800 */
[----:B------:R-:W-:Y:S01]  /*fb40*/  LOP3.LUT R136, R4, 0xff, RZ, 0xc0, !PT ;  /* 0x000000ff04887812 */ /* 0x000fe200078ec0ff */
[----:B------:R-:W-:Y:S01]  /*fb50*/  FFMA.FTZ R242, R242, UR4, -R153 ;  /* 0x00000004f2f27c23 */ /* 0x000fe20008010899 */
[----:B------:R-:W-:Y:S01]  /*fb60*/  SHF.R.U32.HI R11, RZ, 0x8, R11 ;  /* 0x00000008ff0b7819 */ /* 0x000fe2000001160b */
[--C-:B------:R-:W-:Y:S01]  /*fb70*/  FFMA.FTZ R245, R245, UR4, -R152.reuse ;  /* 0x00000004f5f57c23 */ /* 0x100fe20008010898 */
[----:B------:R-:W-:Y:S01]  /*fb80*/  LOP3.LUT R7, R8, 0xff, RZ, 0xc0, !PT ;  /* 0x000000ff08077812 */ /* 0x000fe200078ec0ff */
[----:B------:R-:W-:Y:S01]  /*fb90*/  FFMA.FTZ R230, R230, UR4, -R153 ;  /* 0x00000004e6e67c23 */ /* 0x000fe20008010899 */
[----:B------:R-:W-:Y:S03]  /*fba0*/  SHF.R.U32.HI R13, RZ, 0x8, R13 ;  /* 0x00000008ff0d7819 */ /* 0x000fe6000001160d */
[----:B------:R-:W3:Y:S01]  /*fbb0*/  MUFU.EX2 R166, R166 ;  /* 0x000000a600a67308 */ /* 0x000ee20000000800 */
[----:B------:R-:W-:Y:S01]  /*fbc0*/  LOP3.LUT R9, R9, 0xff, RZ, 0xc0, !PT ;  /* 0x000000ff09097812 */ /* 0x000fe200078ec0ff */
[----:B------:R-:W-:Y:S01]  /*fbd0*/  FFMA.FTZ R231, R231, UR4, -R152 ;  /* 0x00000004e7e77c23 */ /* 0x000fe20008010898 */
[----:B------:R-:W-:Y:S01]  /*fbe0*/  SHF.R.U32.HI R4, RZ, 0x18, R4 ;  /* 0x00000018ff047819 */ /* 0x000fe20000011604 */
[----:B------:R-:W-:Y:S01]  /*fbf0*/  FFMA.FTZ R222, R222, UR4, -R153 ;  /* 0x00000004dede7c23 */ /* 0x000fe20008010899 */
[----:B------:R-:W-:Y:S01]  /*fc00*/  SHF.R.U32.HI R6, RZ, 0x18, R6 ;  /* 0x00000018ff067819 */ /* 0x000fe20000011606 */
[----:B------:R-:W-:Y:S01]  /*fc10*/  FFMA.FTZ R168, R168, UR4, -R152 ;  /* 0x00000004a8a87c23 */ /* 0x000fe20008010898 */
[----:B------:R-:W-:Y:S03]  /*fc20*/  PRMT R138, R138, 0x5410, R11 ;  /* 0x000054108a8a7816 */ /* 0x000fe6000000000b */
[----:B------:R-:W-:Y:S01]  /*fc30*/  MUFU.EX2 R169, R169 ;  /* 0x000000a900a97308 */ /* 0x000fe20000000800 */
[----:B------:R-:W-:Y:S02]  /*fc40*/  PRMT R136, R136, 0x5410, R13 ;  /* 0x0000541088887816 */ /* 0x000fe4000000000d */
[----:B------:R-:W-:Y:S02]  /*fc50*/  PRMT R4, R9, 0x5410, R4 ;  /* 0x0000541009047816 */ /* 0x000fe40000000004 */
[----:B------:R-:W-:Y:S02]  /*fc60*/  PRMT R6, R7, 0x5410, R6 ;  /* 0x0000541007067816 */ /* 0x000fe40000000006 */
[--C-:B------:R-:W-:Y:S03]  /*fc70*/  HSET2.LE.AND R138, R138, R217.reuse, PT ;  /* 0x000000d98a8a7233 */ /* 0x100fe60003803000 */
[----:B------:R-:W4:Y:S01]  /*fc80*/  MUFU.EX2 R167, R167 ;  /* 0x000000a700a77308 */ /* 0x000f220000000800 */
[--C-:B------:R-:W-:Y:S02]  /*fc90*/  HSET2.LE.AND R136, R136, R217.reuse, PT ;  /* 0x000000d988887233 */ /* 0x100fe40003803000 */
[--C-:B------:R-:W-:Y:S02]  /*fca0*/  HSET2.LE.AND R139, R6, R217.reuse, PT ;  /* 0x000000d9068b7233 */ /* 0x100fe40003803000 */
[--C-:B------:R-:W-:Y:S02]  /*fcb0*/  HSET2.LE.AND R137, R4, R217.reuse, PT ;  /* 0x000000d904897233 */ /* 0x100fe40003803000 */
[----:B-1----:R-:W-:Y:S03]  /*fcc0*/  F2FP.BF16.F32.PACK_AB R7, R164, R165 ;  /* 0x000000a5a407723e */ /* 0x002fe600000010ff */
[----:B------:R-:W1:Y:S01]  /*fcd0*/  MUFU.EX2 R2, R2 ;  /* 0x0000000200027308 */ /* 0x000e620000000800 */
[----:B--2---:R-:W-:Y:S02]  /*fce0*/  F2FP.BF16.F32.PACK_AB R6, R134, R135 ;  /* 0x000000878606723e */ /* 0x004fe400000010ff */
[----:B---3--:R-:W-:Y:S02]  /*fcf0*/  F2FP.BF16.F32.PACK_AB R5, R166, R171 ;  /* 0x000000aba605723e */ /* 0x008fe400000010ff */
[----:B------:R-:W-:Y:S02]  /*fd00*/  LOP3.LUT R139, R139, R6, RZ, 0xc0, !PT ;  /* 0x000000068b8b7212 */ /* 0x000fe400078ec0ff */
[----:B------:R-:W-:Y:S03]  /*fd10*/  LOP3.LUT R138, R138, R7, RZ, 0xc0, !PT ;  /* 0x000000078a8a7212 */ /* 0x000fe600078ec0ff */
[----:B------:R-:W2:Y:S01]  /*fd20*/  MUFU.EX2 R0, R0 ;  /* 0x0000000000007308 */ /* 0x000ea20000000800 */
[----:B----4-:R-:W-:Y:S02]  /*fd30*/  F2FP.BF16.F32.PACK_AB R4, R167, R169 ;  /* 0x000000a9a704723e */ /* 0x010fe400000010ff */
[----:B------:R-:W-:Y:S02]  /*fd40*/  LOP3.LUT R136, R136, R5, RZ, 0xc0, !PT ;  /* 0x0000000588887212 */ /* 0x000fe400078ec0ff */
[----:B------:R-:W-:Y:S05]  /*fd50*/  LOP3.LUT R137, R137, R4, RZ, 0xc0, !PT ;  /* 0x0000000489897212 */ /* 0x000fea00078ec0ff */
[----:B------:R-:W-:Y:S01]  /*fd60*/  MUFU.EX2 R237, R237 ;  /* 0x000000ed00ed7308 */ /* 0x000fe20000000800 */
        /* <DEDUP_REMOVED lines=8> */
[C---:B--2---:R-:W-:Y:S01]  /*fdf0*/  FMUL.FTZ R6, R0.reuse, R130 ;  /* 0x0000008200067220 */ /* 0x044fe20000410000 */
        /* <DEDUP_REMOVED lines=37> */
[----:B------:R5:W-:Y:S01]  /*10050*/  MUFU.EX2 R232, R234 ;  /* 0x000000ea00e87308 */ /* 0x000be20000000800 */
[----:B------:R-:W-:Y:S01]  /*10060*/  FMUL.FTZ R37, R2, R37 ;  /* 0x0000002502257220 */ /* 0x000fe20000410000 */
[C---:B------:R-:W-:Y:S01]  /*10070*/  FMUL.FTZ R38, R0.reuse, R38 ;  /* 0x0000002600267220 */ /* 0x040fe20000410000 */
[C---:B------:R-:W-:Y:S03]  /*10080*/  HMMA.16816.F32.BF16 R24, R136.reuse, R34, R24 ;  /* 0x000000228818723c */ /* 0x040fe60000041818 */
[----:B------:R-:W-:Y:S01]  /*10090*/  FMUL.FTZ R39, R0, R39 ;  /* 0x0000002700277220 */ /* 0x000fe20000410000 */
[C---:B------:R-:W-:Y:S01]  /*100a0*/  FMUL.FTZ R40, R2.reuse, R40 ;  /* 0x0000002802287220 */ /* 0x040fe20000410000 */
[----:B------:R-:W-:Y:S01]  /*100b0*/  FMUL.FTZ R41, R2, R41 ;  /* 0x0000002902297220 */ /* 0x000fe20000410000 */
[C---:B-1----:R-:W-:Y:S01]  /*100c0*/  HMMA.16816.F32.BF16 R28, R136.reuse, R128, R28 ;  /* 0x00000080881c723c */ /* 0x042fe2000004181c */
[----:B------:R-:W1:Y:S04]  /*100d0*/  MUFU.EX2 R235, R235 ;  /* 0x000000eb00eb7308 */ /* 0x000e680000000800 */
[C---:B------:R-:W-:Y:S01]  /*100e0*/  FMUL.FTZ R34, R0.reuse, R102 ;  /* 0x0000006600227220 */ /* 0x040fe20000410000 */
[C---:B------:R-:W-:Y:S01]  /*100f0*/  FMUL.FTZ R35, R0.reuse, R103 ;  /* 0x0000006700237220 */ /* 0x040fe20000410000 */
[----:B------:R-:W-:Y:S01]  /*10100*/  LOP3.LUT R128, R145, UR13, R146, 0x96, !PT ;  /* 0x0000000d91807c12 */ /* 0x000fe2000f8e9692 */
[----:B------:R-:W5:Y:S03]  /*10110*/  LDSM.16.MT88.4 R100, [R184+0xe000] ;  /* 0x00e00000b864783b */ /* 0x000f660000004200 */
[----:B------:R-:W-:Y:S01]  /*10120*/  MUFU.EX2 R244, R244 ;  /* 0x000000f400f47308 */ /* 0x000fe20000000800 */
[----:B------:R-:W-:Y:S01]  /*10130*/  FMUL.FTZ R42, R0, R42 ;  /* 0x0000002a002a7220 */ /* 0x000fe20000410000 */
[----:B------:R-:W-:Y:S01]  /*10140*/  IMAD.WIDE.U32 R128, R128, -0x2daee0ad, RZ ;  /* 0xd2511f5380807825 */ /* 0x000fe200078e00ff */
[C---:B------:R-:W-:Y:S03]  /*10150*/  HMMA.16816.F32.BF16 R32, R136.reuse, R130, R32 ;  /* 0x000000828820723c */ /* 0x040fe60000041820 */
[----:B------:R-:W-:Y:S01]  /*10160*/  FMUL.FTZ R43, R0, R43 ;  /* 0x0000002b002b7220 */ /* 0x000fe20000410000 */
[----:B------:R-:W-:Y:S01]  /*10170*/  LDSM.16.MT88.4 R144, [R185+0xf000] ;  /* 0x00f00000b990783b */ /* 0x000fe20000004200 */
[C---:B------:R-:W-:Y:S01]  /*10180*/  FMUL.FTZ R44, R2.reuse, R44 ;  /* 0x0000002c022c7220 */ /* 0x040fe20000410000 */
[C---:B--2---:R-:W-:Y:S01]  /*10190*/  HMMA.16816.F32.BF16 R36, R136.reuse, R120, R36 ;  /* 0x000000788824723c */ /* 0x044fe20000041824 */
[----:B------:R-:W-:Y:S04]  /*101a0*/  MUFU.EX2 R247, R247 ;  /* 0x000000f700f77308 */ /* 0x000fe80000000800 */
[----:B------:R-:W-:Y:S01]  /*101b0*/  FMUL.FTZ R45, R2, R45 ;  /* 0x0000002d022d7220 */ /* 0x000fe20000410000 */
[C---:B------:R-:W-:Y:S01]  /*101c0*/  HMMA.16816.F32.BF16 R40, R136.reuse, R122, R40 ;  /* 0x0000007a8828723c */ /* 0x040fe20000041828 */
[----:B------:R-:W-:Y:S04]  /*101d0*/  LDSM.16.MT88.4 R120, [R185+0xc800] ;  /* 0x00c80000b978783b */ /* 0x000fe80000004200 */
[----:B------:R-:W-:Y:S01]  /*101e0*/  MUFU.EX2 R230, R230 ;  /* 0x000000e600e67308 */ /* 0x000fe20000000800 */
[C---:B------:R-:W-:Y:S01]  /*101f0*/  FMUL.FTZ R46, R0.reuse, R46 ;  /* 0x0000002e002e7220 */ /* 0x040fe20000410000 */
[----:B------:R-:W-:Y:S01]  /*10200*/  FMUL.FTZ R47, R0, R47 ;  /* 0x0000002f002f7220 */ /* 0x000fe20000410000 */
[C---:B------:R-:W-:Y:S03]  /*10210*/  FMUL.FTZ R48, R2.reuse, R48 ;  /* 0x0000003002307220 */ /* 0x040fe60000410000 */
[----:B------:R-:W-:Y:S01]  /*10220*/  FMUL.FTZ R49, R2, R49 ;  /* 0x0000003102317220 */ /* 0x000fe20000410000 */
[C---:B------:R-:W-:Y:S01]  /*10230*/  FMUL.FTZ R50, R0.reuse, R50 ;  /* 0x0000003200327220 */ /* 0x040fe20000410000 */
[----:B------:R-:W-:Y:S01]  /*10240*/  FMUL.FTZ R51, R0, R51 ;  /* 0x0000003300337220 */ /* 0x000fe20000410000 */
[C---:B---3--:R-:W-:Y:S01]  /*10250*/  HMMA.16816.F32.BF16 R44, R136.reuse, R112, R44 ;  /* 0x00000070882c723c */ /* 0x048fe2000004182c */
        /* <DEDUP_REMOVED lines=12> */
[C---:B----4-:R-:W-:Y:S02]  /*10320*/  HMMA.16816.F32.BF16 R52, R136.reuse, R104, R52 ;  /* 0x000000688834723c */ /* 0x050fe40000041834 */
[----:B------:R-:W-:Y:S01]  /*10330*/  MUFU.EX2 R168, R168 ;  /* 0x000000a800a87308 */ /* 0x000fe20000000800 */
        /* <DEDUP_REMOVED lines=9> */
[C---:B-----5:R-:W-:Y:S03]  /*103d0*/  HMMA.16816.F32.BF16 R60, R136.reuse, R100, R60 ;  /* 0x00000064883c723c */ /* 0x060fe6000004183c */
        /* <DEDUP_REMOVED lines=10> */
[C---:B------:R-:W-:Y:S03]  /*10480*/  HMMA.16816.F32.BF16 R68, R136.reuse, R108, R68 ;  /* 0x0000006c8844723c */ /* 0x040fe60000041844 */
[----:B------:R-:W-:Y:S01]  /*10490*/  LOP3.LUT R105, R128, 0xffff, RZ, 0xc0, !PT ;  /* 0x0000ffff80697812 */ /* 0x000fe200078ec0ff */
[C---:B------:R-:W-:Y:S01]  /*104a0*/  FMUL.FTZ R76, R2.reuse, R76 ;  /* 0x0000004c024c7220 */ /* 0x040fe20000410000 */
[--C-:B------:R-:W-:Y:S01]  /*104b0*/  SHF.R.U32.HI R104, RZ, 0x10, R128.reuse ;  /* 0x00000010ff687819 */ /* 0x100fe20000011680 */
[C---:B------:R-:W-:Y:S05]  /*104c0*/  HMMA.16816.F32.BF16 R72, R136.reuse, R110, R72 ;  /* 0x0000006e8848723c */ /* 0x040fea0000041848 */
[----:B------:R-:W-:Y:S01]  /*104d0*/  SHF.R.U32.HI R116, RZ, 0x18, R128 ;  /* 0x00000018ff747819 */ /* 0x000fe20000011680 */
[----:B------:R-:W-:Y:S01]  /*104e0*/  FMUL.FTZ R77, R2, R77 ;  /* 0x0000004d024d7220 */ /* 0x000fe20000410000 */
[----:B------:R-:W-:Y:S01]  /*104f0*/  LOP3.LUT R110, R128, 0xff, RZ, 0xc0, !PT ;  /* 0x000000ff806e7812 */ /* 0x000fe200078ec0ff */
[C---:B------:R-:W-:Y:S03]  /*10500*/  FMUL.FTZ R78, R0.reuse, R78 ;  /* 0x0000004e004e7220 */ /* 0x040fe60000410000 */
[----:B------:R-:W-:Y:S01]  /*10510*/  SHF.R.U32.HI R105, RZ, 0x8, R105 ;  /* 0x00000008ff697819 */ /* 0x000fe20000011669 */
[----:B------:R-:W-:Y:S01]  /*10520*/  FMUL.FTZ R79, R0, R79 ;  /* 0x0000004f004f7220 */ /* 0x000fe20000410000 */
[----:B------:R-:W-:Y:S01]  /*10530*/  LOP3.LUT R128, R129, UR32, R142, 0x96, !PT ;  /* 0x0000002081807c12 */ /* 0x000fe2000f8e968e */
[----:B------:R-:W-:Y:S01]  /*10540*/  FMUL.FTZ R80, R2, R80 ;  /* 0x0000005002507220 */ /* 0x000fe20000410000 */
[----:B------:R-:W-:Y:S01]  /*10550*/  PRMT R110, R110, 0x5410, R105 ;  /* 0x000054106e6e7816 */ /* 0x000fe20000000069 */
[----:B------:R-:W-:Y:S01]  /*10560*/  FMUL.FTZ R81, R2, R81 ;  /* 0x0000005102517220 */ /* 0x000fe20000410000 */
[----:B------:R-:W-:Y:S01]  /*10570*/  LOP3.LUT R105, R128, 0xffff, RZ, 0xc0, !PT ;  /* 0x0000ffff80697812 */ /* 0x000fe200078ec0ff */
[----:B------:R-:W-:Y:S01]  /*10580*/  FMUL.FTZ R82, R0, R82 ;  /* 0x0000005200527220 */ /* 0x000fe20000410000 */
[C---:B--2---:R-:W-:Y:S03]  /*10590*/  HMMA.16816.F32.BF16 R76, R136.reuse, R112, R76 ;  /* 0x00000070884c723c */ /* 0x044fe6000004184c */
[----:B------:R-:W-:Y:S01]  /*105a0*/  LOP3.LUT R107, R104, 0xff, RZ, 0xc0, !PT ;  /* 0x000000ff686b7812 */ /* 0x000fe200078ec0ff */
[----:B------:R-:W-:Y:S01]  /*105b0*/  FMUL.FTZ R83, R0, R83 ;  /* 0x0000005300537220 */ /* 0x000fe20000410000 */
[----:B------:R-:W-:Y:S01]  /*105c0*/  SHF.R.U32.HI R105, RZ, 0x8, R105 ;  /* 0x00000008ff697819 */ /* 0x000fe20000011669 */
[----:B------:R-:W-:Y:S01]  /*105d0*/  FFMA.FTZ R234, R239, UR4, -R152 ;  /* 0x00000004efea7c23 */ /* 0x000fe20008010898 */
[----:B------:R-:W-:Y:S01]  /*105e0*/  LOP3.LUT R108, R128, 0xff, RZ, 0xc0, !PT ;  /* 0x000000ff806c7812 */ /* 0x000fe200078ec0ff */
[----:B------:R-:W-:Y:S03]  /*105f0*/  FFMA.FTZ R239, R238, UR4, -R153 ;  /* 0x00000004eeef7c23 */ /* 0x000fe60008010899 */
[C---:B------:R-:W-:Y:S01]  /*10600*/  HMMA.16816.F32.BF16 R80, R136.reuse, R114, R80 ;  /* 0x000000728850723c */ /* 0x040fe20000041850 */
[----:B------:R-:W-:Y:S01]  /*10610*/  LDSM.16.MT88.4 R112, [R188+0xc800] ;  /* 0x00c80000bc70783b */ /* 0x000fe20000004200 */
[----:B------:R-:W2:Y:S01]  /*10620*/  MUFU.EX2 R234, R234 ;  /* 0x000000ea00ea7308 */ /* 0x000ea20000000800 */
[----:B------:R-:W-:Y:S01]  /*10630*/  PRMT R116, R107, 0x5410, R116 ;  /* 0x000054106b747816 */ /* 0x000fe20000000074 */
[----:B------:R-:W-:Y:S01]  /*10640*/  FFMA.FTZ R238, R251, UR4, -R152 ;  /* 0x00000004fbee7c23 */ /* 0x000fe20008010898 */
[----:B------:R-:W-:Y:S01]  /*10650*/  PRMT R108, R108, 0x5410, R105 ;  /* 0x000054106c6c7816 */ /* 0x000fe20000000069 */
[C---:B------:R-:W-:Y:S01]  /*10660*/  FMUL.FTZ R84, R2.reuse, R84 ;  /* 0x0000005402547220 */ /* 0x040fe20000410000 */
[----:B------:R-:W-:Y:S01]  /*10670*/  FMUL.FTZ R85, R2, R85 ;  /* 0x0000005502557220 */ /* 0x000fe20000410000 */
[C---:B------:R-:W-:Y:S01]  /*10680*/  FMUL.FTZ R86, R0.reuse, R86 ;  /* 0x0000005600567220 */ /* 0x040fe20000410000 */
[----:B------:R-:W4:Y:S03]  /*10690*/  LDSM.16.MT88.4 R104, [R184+0x10000] ;  /* 0x01000000b868783b */ /* 0x000f260000004200 */
[----:B------:R-:W5:Y:S01]  /*106a0*/  MUFU.EX2 R239, R239 ;  /* 0x000000ef00ef7308 */ /* 0x000f620000000800 */
[----:B------:R-:W-:Y:S01]  /*106b0*/  FMUL.FTZ R87, R0, R87 ;  /* 0x0000005700577220 */ /* 0x000fe20000410000 */
[--C-:B------:R-:W-:Y:S01]  /*106c0*/  HSET2.LE.AND R111, R116, R217.reuse, PT ;  /* 0x000000d9746f7233 */ /* 0x100fe20003803000 */
[C---:B------:R-:W-:Y:S01]  /*106d0*/  FMUL.FTZ R88, R2.reuse, R88 ;  /* 0x0000005802587220 */ /* 0x040fe20000410000 */
[--C-:B------:R-:W-:Y:S01]  /*106e0*/  SHF.R.U32.HI R109, RZ, 0x10, R128.reuse ;  /* 0x00000010ff6d7819 */ /* 0x100fe20000011680 */
[----:B------:R-:W-:Y:S01]  /*106f0*/  FMUL.FTZ R89, R2, R89 ;  /* 0x0000005902597220 */ /* 0x000fe20000410000 */
[C---:B------:R-:W-:Y:S01]  /*10700*/  FMUL.FTZ R90, R0.reuse, R90 ;  /* 0x0000005a005a7220 */ /* 0x040fe20000410000 */
[----:B------:R-:W4:Y:S01]  /*10710*/  LDSM.16.MT88.4 R116, [R186+0xc800] ;  /* 0x00c80000ba74783b */ /* 0x000f220000004200 */
[C---:B---3--:R-:W-:Y:S02]  /*10720*/  HMMA.16816.F32.BF16 R84, R136.reuse, R100, R84 ;  /* 0x000000648854723c */ /* 0x048fe40000041854 */
[----:B------:R-:W3:Y:S01]  /*10730*/  MUFU.EX2 R238, R238 ;  /* 0x000000ee00ee7308 */ /* 0x000ee20000000800 */
[----:B------:R-:W-:Y:S01]  /*10740*/  FMUL.FTZ R91, R0, R91 ;  /* 0x0000005b005b7220 */ /* 0x000fe20000410000 */
[----:B------:R-:W-:Y:S01]  /*10750*/  SHF.R.U32.HI R128, RZ, 0x18, R128 ;  /* 0x00000018ff807819 */ /* 0x000fe20000011680 */
[C---:B------:R-:W-:Y:S01]  /*10760*/  FMUL.FTZ R92, R2.reuse, R92 ;  /* 0x0000005c025c7220 */ /* 0x040fe20000410000 */
[----:B------:R-:W-:Y:S01]  /*10770*/  LOP3.LUT R109, R109, 0xff, RZ, 0xc0, !PT ;  /* 0x000000ff6d6d7812 */ /* 0x000fe200078ec0ff */
[----:B------:R-:W-:Y:S01]  /*10780*/  FMUL.FTZ R93, R2, R93 ;  /* 0x0000005d025d7220 */ /* 0x000fe20000410000 */
[C---:B------:R-:W-:Y:S02]  /*10790*/  FMUL.FTZ R94, R0.reuse, R94 ;  /* 0x0000005e005e7220 */ /* 0x040fe40000410000 */
[C---:B------:R-:W-:Y:S03]  /*107a0*/  HMMA.16816.F32.BF16 R88, R136.reuse, R102, R88 ;  /* 0x000000668858723c */ /* 0x040fe60000041858 */
[----:B------:R-:W-:Y:S01]  /*107b0*/  FMUL.FTZ R95, R0, R95 ;  /* 0x0000005f005f7220 */ /* 0x000fe20000410000 */
[----:B------:R-:W-:Y:S01]  /*107c0*/  PRMT R128, R109, 0x5410, R128 ;  /* 0x000054106d807816 */ /* 0x000fe20000000080 */
[C---:B------:R-:W-:Y:S01]  /*107d0*/  FMUL.FTZ R96, R2.reuse, R96 ;  /* 0x0000006002607220 */ /* 0x040fe20000410000 */
[--C-:B------:R-:W-:Y:S01]  /*107e0*/  HSET2.LE.AND R110, R110, R217.reuse, PT ;  /* 0x000000d96e6e7233 */ /* 0x100fe20003803000 */
[----:B------:R-:W-:Y:S01]  /*107f0*/  FMUL.FTZ R97, R2, R97 ;  /* 0x0000006102617220 */ /* 0x000fe20000410000 */
[----:B-1----:R-:W-:Y:S03]  /*10800*/  F2FP.BF16.F32.PACK_AB R109, R235, R232 ;  /* 0x000000e8eb6d723e */ /* 0x002fe600000010ff */
[----:B------:R-:W-:Y:S01]  /*10810*/  FMUL.FTZ R98, R0, R98 ;  /* 0x0000006200627220 */ /* 0x000fe20000410000 */
[----:B------:R-:W-:Y:S01]  /*10820*/  LOP3.LUT R110, R110, R109, RZ, 0xc0, !PT ;  /* 0x0000006d6e6e7212 */ /* 0x000fe200078ec0ff */
[----:B------:R-:W-:Y:S01]  /*10830*/  FMUL.FTZ R99, R0, R99 ;  /* 0x0000006300637220 */ /* 0x000fe20000410000 */
[----:B--2---:R-:W-:Y:S01]  /*10840*/  F2FP.BF16.F32.PACK_AB R100, R234, R237 ;  /* 0x000000edea64723e */ /* 0x004fe200000010ff */
[--C-:B------:R-:W-:Y:S01]  /*10850*/  FFMA.FTZ R251, R246, UR4, -R153.reuse ;  /* 0x00000004f6fb7c23 */ /* 0x100fe20008010899 */
[----:B-----5:R-:W-:Y:S01]  /*10860*/  F2FP.BF16.F32.PACK_AB R101, R236, R239 ;  /* 0x000000efec65723e */ /* 0x020fe200000010ff */
[--C-:B------:R-:W-:Y:S01]  /*10870*/  FFMA.FTZ R246, R249, UR4, -R152.reuse ;  /* 0x00000004f9f67c23 */ /* 0x100fe20008010898 */
[----:B------:R-:W-:Y:S01]  /*10880*/  LOP3.LUT R111, R111, R100, RZ, 0xc0, !PT ;  /* 0x000000646f6f7212 */ /* 0x000fe200078ec0ff */
[--C-:B------:R-:W-:Y:S01]  /*10890*/  FFMA.FTZ R249, R240, UR4, -R153.reuse ;  /* 0x00000004f0f97c23 */ /* 0x100fe20008010899 */
[--C-:B------:R-:W-:Y:S01]  /*108a0*/  HSET2.LE.AND R108, R108, R217.reuse, PT ;  /* 0x000000d96c6c7233 */ /* 0x100fe20003803000 */
[C---:B----4-:R-:W-:Y:S01]  /*108b0*/  HMMA.16816.F32.BF16 R92, R136.reuse, R104, R92 ;  /* 0x00000068885c723c */ /* 0x050fe2000004185c */
[----:B------:R-:W1:Y:S02]  /*108c0*/  MUFU.EX2 R251, R251 ;  /* 0x000000fb00fb7308 */ /* 0x000e640000000800 */
[--C-:B------:R-:W-:Y:S01]  /*108d0*/  HSET2.LE.AND R109, R128, R217.reuse, PT ;  /* 0x000000d9806d7233 */ /* 0x100fe20003803000 */
[--C-:B------:R-:W-:Y:S01]  /*108e0*/  FFMA.FTZ R240, R243, UR4, -R152.reuse ;  /* 0x00000004f3f07c23 */ /* 0x100fe20008010898 */
[----:B---3--:R-:W-:Y:S01]  /*108f0*/  F2FP.BF16.F32.PACK_AB R128, R241, R238 ;  /* 0x000000eef180723e */ /* 0x008fe200000010ff */
[----:B------:R-:W-:Y:S01]  /*10900*/  HMMA.16816.F32.BF16 R96, R136, R106, R96 ;  /* 0x0000006a8860723c */ /* 0x000fe20000041860 */
[----:B------:R-:W-:Y:S04]  /*10910*/  LDSM.16.MT88.4 R104, [R186+0xe800] ;  /* 0x00e80000ba68783b */ /* 0x000fe80000004200 */
[----:B------:R-:W-:Y:S01]  /*10920*/  MUFU.EX2 R249, R249 ;  /* 0x000000f900f97308 */ /* 0x000fe20000000800 */
[----:B------:R-:W-:Y:S01]  /*10930*/  LOP3.LUT R108, R108, R101, RZ, 0xc0, !PT ;  /* 0x000000656c6c7212 */ /* 0x000fe200078ec0ff */
[--C-:B------:R-:W-:Y:S01]  /*10940*/  FFMA.FTZ R243, R224, UR4, -R153.reuse ;  /* 0x00000004e0f37c23 */ /* 0x100fe20008010899 */
[----:B------:R-:W-:Y:S03]  /*10950*/  LOP3.LUT R109, R109, R128, RZ, 0xc0, !PT ;  /* 0x000000806d6d7212 */ /* 0x000fe600078ec0ff */
[----:B------:R-:W-:Y:S01]  /*10960*/  FFMA.FTZ R153, R170, UR4, -R153 ;  /* 0x00000004aa997c23 */ /* 0x000fe20008010899 */
[----:B------:R-:W2:Y:S03]  /*10970*/  LDSM.16.MT88.4 R100, [R188+0xe800] ;  /* 0x00e80000bc64783b */ /* 0x000ea60000004200 */
[----:B------:R-:W-:Y:S01]  /*10980*/  MUFU.EX2 R240, R240 ;  /* 0x000000f000f07308 */ /* 0x000fe20000000800 */
[--C-:B------:R-:W-:Y:S01]  /*10990*/  FFMA.FTZ R224, R233, UR4, -R152.reuse ;  /* 0x00000004e9e07c23 */ /* 0x100fe20008010898 */
[----:B------:R-:W-:Y:S01]  /*109a0*/  FFMA.FTZ R152, R133, UR4, -R152 ;  /* 0x0000000485987c23 */ /* 0x000fe20008010898 */
[C---:B------:R-:W-:Y:S02]  /*109b0*/  HMMA.16816.F32.BF16 R4, R108.reuse, R112, R4 ;  /* 0x000000706c04723c */ /* 0x040fe40000041804 */
[----:B------:R-:W-:Y:S05]  /*109c0*/  LDSM.16.MT88.4 R128, [R184+0xd000] ;  /* 0x00d00000b880783b */ /* 0x000fea0000004200 */
[----:B------:R-:W-:Y:S01]  /*109d0*/  MUFU.EX2 R233, R153 ;  /* 0x0000009900e97308 */ /* 0x000fe20000000800 */
[C---:B------:R-:W-:Y:S02]  /*109e0*/  HMMA.16816.F32.BF16 R8, R108.reuse, R114, R8 ;  /* 0x000000726c08723c */ /* 0x040fe40000041808 */
[----:B------:R-:W3:Y:S04]  /*109f0*/  LDSM.16.MT88.4 R112, [R185+0xe800] ;  /* 0x00e80000b970783b */ /* 0x000ee80000004200 */
[C---:B------:R-:W-:Y:S03]  /*10a00*/  HMMA.16816.F32.BF16 R12, R108.reuse, R116, R12 ;  /* 0x000000746c0c723c */ /* 0x040fe6000004180c */
[----:B------:R-:W-:Y:S02]  /*10a10*/  MUFU.EX2 R133, R152 ;  /* 0x0000009800857308 */ /* 0x000fe40000000800 */
[----:B------:R-:W-:Y:S01]  /*10a20*/  FFMA.FTZ R171, R2, R225, R171 ;  /* 0x000000e102ab7223 */ /* 0x000fe200000100ab */
[C---:B------:R-:W-:Y:S01]  /*10a30*/  HMMA.16816.F32.BF16 R16, R108.reuse, R118, R16 ;  /* 0x000000766c10723c */ /* 0x040fe20000041810 */
[----:B------:R-:W4:Y:S06]  /*10a40*/  LDSM.16.MT88.4 R116, [R184+0xe800] ;  /* 0x00e80000b874783b */ /* 0x000f2c0000004200 */
[----:B------:R-:W5:Y:S01]  /*10a50*/  MUFU.EX2 R246, R246 ;  /* 0x000000f600f67308 */ /* 0x000f620000000800 */
[----:B------:R-:W-:Y:S01]  /*10a60*/  MOV R2, R3 ;  /* 0x0000000300027202 */ /* 0x000fe20000000f00 */
[C---:B------:R-:W-:Y:S08]  /*10a70*/  HMMA.16816.F32.BF16 R20, R108.reuse, R120, R20 ;  /* 0x000000786c14723c */ /* 0x040ff00000041814 */
[----:B------:R-:W5:Y:S01]  /*10a80*/  MUFU.EX2 R243, R243 ;  /* 0x000000f300f37308 */ /* 0x000f620000000800 */
[C---:B------:R-:W-:Y:S02]  /*10a90*/  HMMA.16816.F32.BF16 R24, R108.reuse, R122, R24 ;  /* 0x0000007a6c18723c */ /* 0x040fe40000041818 */
[----:B------:R-:W-:Y:S04]  /*10aa0*/  MOV R121, UR31 ;  /* 0x0000001f00797c02 */ /* 0x000fe80008000f00 */
[----:B------:R-:W-:Y:S01]  /*10ab0*/  LOP3.LUT R121, R227, UR35, R121, 0x96, !PT ;  /* 0x00000023e3797c12 */ /* 0x000fe2000f8e9679 */
[C---:B------:R-:W-:Y:S02]  /*10ac0*/  HMMA.16816.F32.BF16 R28, R108.reuse, R124, R28 ;  /* 0x0000007c6c1c723c */ /* 0x040fe4000004181c */
[----:B------:R-:W5:Y:S02]  /*10ad0*/  MUFU.EX2 R224, R224 ;  /* 0x000000e000e07308 */ /* 0x000f640000000800 */
[----:B------:R-:W-:Y:S02]  /*10ae0*/  FFMA.FTZ R169, R0, R223, R169 ;  /* 0x000000df00a97223 */ /* 0x000fe400000100a9 */
[C---:B------:R-:W-:Y:S05]  /*10af0*/  HMMA.16816.F32.BF16 R32, R108.reuse, R126, R32 ;  /* 0x0000007e6c20723c */ /* 0x040fea0000041820 */
[----:B------:R-:W-:Y:S01]  /*10b00*/  IMAD.WIDE.U32 R124, R121, -0x326172a9, RZ ;  /* 0xcd9e8d57797c7825 */ /* 0x000fe200078e00ff */
[C---:B--2---:R-:W-:Y:S01]  /*10b10*/  HMMA.16816.F32.BF16 R36, R108.reuse, R100, R36 ;  /* 0x000000646c24723c */ /* 0x044fe20000041824 */
[----:B------:R-:W2:Y:S04]  /*10b20*/  LDSM.16.MT88.4 R120, [R188+0x10800] ;  /* 0x01080000bc78783b */ /* 0x000ea80000004200 */
[----:B------:R-:W-:Y:S01]  /*10b30*/  LOP3.LUT R124, R141, UR19, R124, 0x96, !PT ;  /* 0x000000138d7c7c12 */ /* 0x000fe2000f8e967c */
[C---:B------:R-:W-:Y:S01]  /*10b40*/  HMMA.16816.F32.BF16 R40, R108.reuse, R102, R40 ;  /* 0x000000666c28723c */ /* 0x040fe20000041828 */
[----:B------:R-:W-:Y:S04]  /*10b50*/  UMOV UR19, UR11 ;  /* 0x0000000b00137c82 */ /* 0x000fe80008000000 */
[----:B------:R-:W-:Y:S01]  /*10b60*/  LOP3.LUT R100, R125, UR28, R220, 0x96, !PT ;  /* 0x0000001c7d647c12 */ /* 0x000fe2000f8e96dc */
[C---:B------:R-:W-:Y:S05]  /*10b70*/  HMMA.16816.F32.BF16 R44, R108.reuse, R104, R44 ;  /* 0x000000686c2c723c */ /* 0x040fea000004182c */
[----:B------:R-:W-:Y:S01]  /*10b80*/  IMAD.WIDE.U32 R124, R124, -0x2daee0ad, RZ ;  /* 0xd2511f537c7c7825 */ /* 0x000fe200078e00ff */
[C---:B------:R-:W-:Y:S01]  /*10b90*/  HMMA.16816.F32.BF16 R48, R108.reuse, R106, R48 ;  /* 0x0000006a6c30723c */ /* 0x040fe20000041830 */
[----:B------:R-:W-:Y:S04]  /*10ba0*/  LDSM.16.MT88.4 R104, [R185+0x10800] ;  /* 0x01080000b968783b */ /* 0x000fe80000004200 */
[----:B------:R-:W-:Y:S01]  /*10bb0*/  IMAD.WIDE.U32 R154, R100, -0x2daee0ad, RZ ;  /* 0xd2511f53649a7825 */ /* 0x000fe200078e00ff */
[C---:B---3--:R-:W-:Y:S05]  /*10bc0*/  HMMA.16816.F32.BF16 R52, R108.reuse, R112, R52 ;  /* 0x000000706c34723c */ /* 0x048fea0000041834 */
[----:B------:R-:W-:Y:S01]  /*10bd0*/  LOP3.LUT R100, R155, UR29, R218, 0x96, !PT ;  /* 0x0000001d9b647c12 */ /* 0x000fe2000f8e96da */
[C---:B------:R-:W-:Y:S05]  /*10be0*/  HMMA.16816.F32.BF16 R56, R108.reuse, R114, R56 ;  /* 0x000000726c38723c */ /* 0x040fea0000041838 */
[----:B------:R-:W-:Y:S01]  /*10bf0*/  LOP3.LUT R154, R125, UR22, R154, 0x96, !PT ;  /* 0x000000167d9a7c12 */ /* 0x000fe2000f8e969a */
[C---:B----4-:R-:W-:Y:S05]  /*10c00*/  HMMA.16816.F32.BF16 R60, R108.reuse, R116, R60 ;  /* 0x000000746c3c723c */ /* 0x050fea000004183c */
[----:B------:R-:W-:Y:S01]  /*10c10*/  IMAD.WIDE.U32 R156, R100, -0x326172a9, RZ ;  /* 0xcd9e8d57649c7825 */ /* 0x000fe200078e00ff */
[C---:B------:R-:W-:Y:S01]  /*10c20*/  HMMA.16816.F32.BF16 R64, R108.reuse, R118, R64 ;  /* 0x000000766c40723c */ /* 0x040fe20000041840 */
[----:B------:R-:W3:Y:S04]  /*10c30*/  LDSM.16.MT88.4 R100, [R186+0x10800] ;  /* 0x01080000ba64783b */ /* 0x000ee80000004200 */
        /* <DEDUP_REMOVED lines=18> */
[----:B------:R-:W-:Y:S02]  /*10d60*/  LDSM.16.MT88.4 R140, [R186+0xf000] ;  /* 0x00f00000ba8c783b */ /* 0x000fe40000004200 */
[----:B------:R-:W-:Y:S01]  /*10d70*/  FADD.FTZ R135, R135, R0 ;  /* 0x0000000087877221 */ /* 0x000fe20000010000 */
[----:B------:R-:W-:Y:S01]  /*10d80*/  MOV R0, R132 ;  /* 0x0000008400007202 */ /* 0x000fe20000000f00 */
[----:B------:R-:W-:Y:S01]  /*10d90*/  FADD.FTZ R164, R164, R165 ;  /* 0x000000a5a4a47221 */ /* 0x000fe20000010000 */
[----:B------:R-:W-:Y:S01]  /*10da0*/  LOP3.LUT R115, R148, 0xffff, RZ, 0xc0, !PT ;  /* 0x0000ffff94737812 */ /* 0x000fe200078ec0ff */
[----:B------:R-:W-:Y:S01]  /*10db0*/  IMAD.WIDE.U32 R154, R154, -0x2daee0ad, RZ ;  /* 0xd2511f539a9a7825 */ /* 0x000fe200078e00ff */
[C---:B---3--:R-:W-:Y:S03]  /*10dc0*/  HMMA.16816.F32.BF16 R76, R108.reuse, R100, R76 ;  /* 0x000000646c4c723c */ /* 0x048fe6000004184c */
[--C-:B------:R-:W-:Y:S01]  /*10dd0*/  SHF.R.U32.HI R136, RZ, 0x10, R148.reuse ;  /* 0x00000010ff887819 */ /* 0x100fe20000011694 */
[----:B------:R-:W-:Y:S01]  /*10de0*/  FADD.FTZ R135, R134, R135 ;  /* 0x0000008786877221 */ /* 0x000fe20000010000 */
[----:B------:R-:W-:Y:S01]  /*10df0*/  SHF.R.U32.HI R113, RZ, 0x18, R148 ;  /* 0x00000018ff717819 */ /* 0x000fe20000011694 */
[C---:B------:R-:W-:Y:S05]  /*10e00*/  HMMA.16816.F32.BF16 R80, R108.reuse, R102, R80 ;  /* 0x000000666c50723c */ /* 0x040fea0000041850 */
[----:B------:R-:W-:Y:S01]  /*10e10*/  SHF.R.U32.HI R115, RZ, 0x8, R115 ;  /* 0x00000008ff737819 */ /* 0x000fe20000011673 */
[C---:B------:R-:W-:Y:S05]  /*10e20*/  HMMA.16816.F32.BF16 R84, R108.reuse, R104, R84 ;  /* 0x000000686c54723c */ /* 0x040fea0000041854 */
[----:B------:R-:W-:Y:S01]  /*10e30*/  LOP3.LUT R138, R148, 0xff, RZ, 0xc0, !PT ;  /* 0x000000ff948a7812 */ /* 0x000fe200078ec0ff */
[C---:B------:R-:W-:Y:S05]  /*10e40*/  HMMA.16816.F32.BF16 R88, R108.reuse, R106, R88 ;  /* 0x0000006a6c58723c */ /* 0x040fea0000041858 */
[----:B------:R-:W-:Y:S01]  /*10e50*/  LOP3.LUT R136, R136, 0xff, RZ, 0xc0, !PT ;  /* 0x000000ff88887812 */ /* 0x000fe200078ec0ff */
[----:B------:R-:W-:Y:S01]  /*10e60*/  FADD.FTZ R239, R239, R164 ;  /* 0x000000a4efef7221 */ /* 0x000fe20000010000 */
[----:B------:R-:W-:Y:S01]  /*10e70*/  PRMT R138, R138, 0x5410, R115 ;  /* 0x000054108a8a7816 */ /* 0x000fe20000000073 */
[----:B------:R-:W-:Y:S03]  /*10e80*/  FADD.FTZ R238, R238, R135 ;  /* 0x00000087eeee7221 */ /* 0x000fe60000010000 */
[----:B------:R-:W-:Y:S01]  /*10e90*/  PRMT R136, R136, 0x5410, R113 ;  /* 0x0000541088887816 */ /* 0x000fe20000000071 */
[----:B------:R-:W-:Y:S01]  /*10ea0*/  FADD.FTZ R239, R236, R239 ;  /* 0x000000efecef7221 */ /* 0x000fe20000010000 */
[----:B------:R-:W2:Y:S01]  /*10eb0*/  LDSM.16.MT88.4 R112, [R184+0x10800] ;  /* 0x01080000b870783b */ /* 0x000ea20000004200 */
[----:B------:R-:W-:Y:S01]  /*10ec0*/  LOP3.LUT R148, R149, UR21, R158, 0x96, !PT ;  /* 0x0000001595947c12 */ /* 0x000fe2000f8e969e */
[----:B------:R-:W-:Y:S01]  /*10ed0*/  FADD.FTZ R238, R241, R238 ;  /* 0x000000eef1ee7221 */ /* 0x000fe20000010000 */
[--C-:B------:R-:W-:Y:S01]  /*10ee0*/  HSET2.LE.AND R102, R138, R217.reuse, PT ;  /* 0x000000d98a667233 */ /* 0x100fe20003803000 */
[----:B------:R-:W-:Y:S01]  /*10ef0*/  FADD.FTZ R232, R232, R239 ;  /* 0x000000efe8e87221 */ /* 0x000fe20000010000 */
[----:B------:R-:W-:Y:S01]  /*10f00*/  SHF.R.U32.HI R101, RZ, 0x10, R148 ;  /* 0x00000010ff657819 */ /* 0x000fe20000011694 */
[----:B------:R-:W-:Y:S01]  /*10f10*/  FADD.FTZ R237, R237, R238 ;  /* 0x000000eeeded7221 */ /* 0x000fe20000010000 */
[C---:B------:R-:W-:Y:S01]  /*10f20*/  LOP3.LUT R137, R148.reuse, 0xffff, RZ, 0xc0, !PT ;  /* 0x0000ffff94897812 */ /* 0x040fe200078ec0ff */
[----:B------:R-:W-:Y:S01]  /*10f30*/  FADD.FTZ R235, R235, R232 ;  /* 0x000000e8ebeb7221 */ /* 0x000fe20000010000 */
[----:B------:R-:W-:Y:S01]  /*10f40*/  LOP3.LUT R150, R148, 0xff, RZ, 0xc0, !PT ;  /* 0x000000ff94967812 */ /* 0x000fe200078ec0ff */
[----:B------:R-:W-:Y:S01]  /*10f50*/  FADD.FTZ R234, R234, R237 ;  /* 0x000000edeaea7221 */ /* 0x000fe20000010000 */
[----:B------:R-:W-:Y:S02]  /*10f60*/  SHF.R.U32.HI R148, RZ, 0x18, R148 ;  /* 0x00000018ff947819 */ /* 0x000fe40000011694 */
[----:B------:R-:W-:Y:S02]  /*10f70*/  LOP3.LUT R101, R101, 0xff, RZ, 0xc0, !PT ;  /* 0x000000ff65657812 */ /* 0x000fe400078ec0ff */
[----:B------:R-:W-:Y:S02]  /*10f80*/  SHF.R.U32.HI R137, RZ, 0x8, R137 ;  /* 0x00000008ff897819 */ /* 0x000fe40000011689 */
[----:B------:R-:W-:Y:S02]  /*10f90*/  PRMT R148, R101, 0x5410, R148 ;  /* 0x0000541065947816 */ /* 0x000fe40000000094 */
[--C-:B------:R-:W-:Y:S02]  /*10fa0*/  HSET2.LE.AND R103, R136, R217.reuse, PT ;  /* 0x000000d988677233 */ /* 0x100fe40003803000 */
[----:B------:R-:W-:Y:S02]  /*10fb0*/  PRMT R150, R150, 0x5410, R137 ;  /* 0x0000541096967816 */ /* 0x000fe40000000089 */
[----:B-1----:R-:W-:Y:S01]  /*10fc0*/  F2FP.BF16.F32.PACK_AB R101, R251, R244 ;  /* 0x000000f4fb65723e */ /* 0x002fe200000010ff */
[----:B------:R-:W1:Y:S01]  /*10fd0*/  LDSM.16.MT88.4 R136, [R188+0xf000] ;  /* 0x00f00000bc88783b */ /* 0x000e620000004200 */
[----:B-----5:R-:W-:Y:S02]  /*10fe0*/  F2FP.BF16.F32.PACK_AB R100, R247, R246 ;  /* 0x000000f6f764723e */ /* 0x020fe400000010ff */
[----:B------:R-:W-:Y:S02]  /*10ff0*/  LOP3.LUT R102, R102, R101, RZ, 0xc0, !PT ;  /* 0x0000006566667212 */ /* 0x000fe400078ec0ff */
[----:B------:R-:W-:Y:S02]  /*11000*/  LOP3.LUT R103, R103, R100, RZ, 0xc0, !PT ;  /* 0x0000006467677212 */ /* 0x000fe400078ec0ff */
[--C-:B------:R-:W-:Y:S02]  /*11010*/  HSET2.LE.AND R100, R150, R217.reuse, PT ;  /* 0x000000d996647233 */ /* 0x100fe40003803000 */
[--C-:B------:R-:W-:Y:S02]  /*11020*/  HSET2.LE.AND R101, R148, R217.reuse, PT ;  /* 0x000000d994657233 */ /* 0x100fe40003803000 */
[----:B------:R-:W3:Y:S01]  /*11030*/  LDSM.16.MT88.4 R148, [R184+0xf000] ;  /* 0x00f00000b894783b */ /* 0x000ee20000004200 */
[----:B------:R-:W-:Y:S01]  /*11040*/  F2FP.BF16.F32.PACK_AB R105, R249, R242 ;  /* 0x000000f2f969723e */ /* 0x000fe200000010ff */
[----:B------:R-:W-:Y:S01]  /*11050*/  FADD.FTZ R242, R242, R235 ;  /* 0x000000ebf2f27221 */ /* 0x000fe20000010000 */
[----:B------:R-:W-:Y:S01]  /*11060*/  F2FP.BF16.F32.PACK_AB R104, R240, R245 ;  /* 0x000000f5f068723e */ /* 0x000fe200000010ff */
[----:B------:R-:W-:Y:S01]  /*11070*/  FADD.FTZ R245, R245, R234 ;  /* 0x000000eaf5f57221 */ /* 0x000fe20000010000 */
[C---:B--2---:R-:W-:Y:S03]  /*11080*/  HMMA.16816.F32.BF16 R92, R108.reuse, R112, R92 ;  /* 0x000000706c5c723c */ /* 0x044fe6000004185c */
[----:B------:R-:W-:Y:S01]  /*11090*/  LOP3.LUT R100, R100, R105, RZ, 0xc0, !PT ;  /* 0x0000006964647212 */ /* 0x000fe200078ec0ff */
[----:B------:R-:W-:Y:S01]  /*110a0*/  FADD.FTZ R249, R249, R242 ;  /* 0x000000f2f9f97221 */ /* 0x000fe20000010000 */
[----:B------:R-:W-:Y:S01]  /*110b0*/  LOP3.LUT R101, R101, R104, RZ, 0xc0, !PT ;  /* 0x0000006865657212 */ /* 0x000fe200078ec0ff */
[----:B------:R-:W-:Y:S01]  /*110c0*/  HMMA.16816.F32.BF16 R96, R108, R114, R96 ;  /* 0x000000726c60723c */ /* 0x000fe20000041860 */
[----:B------:R-:W2:Y:S04]  /*110d0*/  LDSM.16.MT88.4 R104, [R188+0x11000] ;  /* 0x01100000bc68783b */ /* 0x000ea80000004200 */
[----:B------:R-:W-:Y:S01]  /*110e0*/  LOP3.LUT R156, R155, UR32, R156, 0x96, !PT ;  /* 0x000000209b9c7c12 */ /* 0x000fe2000f8e969c */
[C---:B------:R-:W-:Y:S03]  /*110f0*/  HMMA.16816.F32.BF16 R4, R100.reuse, R116, R4 ;  /* 0x000000746404723c */ /* 0x040fe60000041804 */
[----:B------:R-:W4:Y:S02]  /*11100*/  LDSM.16.MT88.4 R108, [R186+0x11000] ;  /* 0x01100000ba6c783b */ /* 0x000f240000004200 */
[----:B------:R-:W-:Y:S01]  /*11110*/  FADD.FTZ R245, R240, R245 ;  /* 0x000000f5f0f57221 */ /* 0x000fe20000010000 */
[C---:B------:R-:W-:Y:S05]  /*11120*/  HMMA.16816.F32.BF16 R8, R100.reuse, R118, R8 ;  /* 0x000000766408723c */ /* 0x040fea0000041808 */
[----:B------:R-:W5:Y:S01]  /*11130*/  LDSM.16.MT88.4 R112, [R185+0x11000] ;  /* 0x01100000b970783b */ /* 0x000f620000004200 */
        /* <DEDUP_REMOVED lines=14> */
[C---:B-1----:R-:W-:Y:S06]  /*11220*/  HMMA.16816.F32.BF16 R36, R100.reuse, R136, R36 ;  /* 0x000000886424723c */ /* 0x042fec0000041824 */
[C---:B------:R-:W-:Y:S05]  /*11230*/  HMMA.16816.F32.BF16 R40, R100.reuse, R138, R40 ;  /* 0x0000008a6428723c */ /* 0x040fea0000041828 */
[----:B------:R-:W-:Y:S01]  /*11240*/  LOP3.LUT R136, R156, 0xff, RZ, 0xc0, !PT ;  /* 0x000000ff9c887812 */ /* 0x000fe200078ec0ff */
[C---:B------:R-:W-:Y:S05]  /*11250*/  HMMA.16816.F32.BF16 R44, R100.reuse, R140, R44 ;  /* 0x0000008c642c723c */ /* 0x040fea000004182c */
[C---:B------:R-:W-:Y:S01]  /*11260*/  LOP3.LUT R138, R154.reuse, 0xff, RZ, 0xc0, !PT ;  /* 0x000000ff9a8a7812 */ /* 0x040fe200078ec0ff */
        /* <DEDUP_REMOVED lines=8> */
[C---:B--2---:R-:W-:Y:S06]  /*112f0*/  HMMA.16816.F32.BF16 R68, R100.reuse, R104, R68 ;  /* 0x000000686444723c */ /* 0x044fec0000041844 */
[C---:B------:R-:W-:Y:S01]  /*11300*/  HMMA.16816.F32.BF16 R72, R100.reuse, R106, R72 ;  /* 0x0000006a6448723c */ /* 0x040fe20000041848 */
[----:B------:R-:W1:Y:S05]  /*11310*/  LDSM.16.MT88.4 R104, [R184+0x11000] ;  /* 0x01100000b868783b */ /* 0x000e6a0000004200 */
[C---:B----4-:R-:W-:Y:S06]  /*11320*/  HMMA.16816.F32.BF16 R76, R100.reuse, R108, R76 ;  /* 0x0000006c644c723c */ /* 0x050fec000004184c */
[C---:B------:R-:W-:Y:S05]  /*11330*/  HMMA.16816.F32.BF16 R80, R100.reuse, R110, R80 ;  /* 0x0000006e6450723c */ /* 0x040fea0000041850 */
[----:B------:R-:W-:Y:S01]  /*11340*/  LOP3.LUT R109, R154, 0xffff, RZ, 0xc0, !PT ;  /* 0x0000ffff9a6d7812 */ /* 0x000fe200078ec0ff */
[C---:B-----5:R-:W-:Y:S05]  /*11350*/  HMMA.16816.F32.BF16 R84, R100.reuse, R112, R84 ;  /* 0x000000706454723c */ /* 0x060fea0000041854 */
[----:B------:R-:W-:Y:S01]  /*11360*/  SHF.R.U32.HI R109, RZ, 0x8, R109 ;  /* 0x00000008ff6d7819 */ /* 0x000fe2000001166d */
[C---:B------:R-:W-:Y:S05]  /*11370*/  HMMA.16816.F32.BF16 R88, R100.reuse, R114, R88 ;  /* 0x000000726458723c */ /* 0x040fea0000041858 */
[----:B------:R-:W-:Y:S02]  /*11380*/  SHF.R.U32.HI R113, RZ, 0x10, R156 ;  /* 0x00000010ff717819 */ /* 0x000fe4000001169c */
[----:B------:R-:W-:Y:S04]  /*11390*/  LOP3.LUT R115, R156, 0xffff, RZ, 0xc0, !PT ;  /* 0x0000ffff9c737812 */ /* 0x000fe800078ec0ff */
[----:B------:R-:W-:Y:S02]  /*113a0*/  SHF.R.U32.HI R112, RZ, 0x18, R154 ;  /* 0x00000018ff707819 */ /* 0x000fe4000001169a */
[----:B------:R-:W-:Y:S01]  /*113b0*/  SHF.R.U32.HI R156, RZ, 0x18, R156 ;  /* 0x00000018ff9c7819 */ /* 0x000fe2000001169c */
[----:B------:R-:W-:Y:S01]  /*113c0*/  LDSM.16.MT88.4 R152, [R185+0xf800] ;  /* 0x00f80000b998783b */ /* 0x000fe20000004200 */
        /* <DEDUP_REMOVED lines=60> */
.L_x_1230:
        /* <DEDUP_REMOVED lines=240> */
.L_x_1234:
        /* <DEDUP_REMOVED lines=53> */
.L_x_1235:
[----:B------:R-:W-:Y:S05]  /*129e0*/  @P1 BRA `(.L_x_1236) ;  /* 0x0000000000181947 */ /* 0x000fea0003800000 */
[----:B------:R-:W1:Y:S01]  /*129f0*/  LDC R24, c[0x0][0x2c4] ;  /* 0x0000b100ff187b82 */ /* 0x000e620000000800 */
[----:B------:R-:W-:Y:S02]  /*12a00*/  ISETP.NE.AND P0, PT, RZ, UR9, PT ;  /* 0x00000009ff007c0c */ /* 0x000fe4000bf05270 */
[----:B------:R-:W-:-:S05]  /*12a10*/  MOV R22, 0x1 ;  /* 0x0000000100167802 */ /* 0x000fca0000000f00 */
[----:B------:R-:W2:Y:S08]  /*12a20*/  LDC R25, c[0x0][0x270] ;  /* 0x00009c00ff197b82 */ /* 0x000eb00000000800 */
[----:B-1----:R-:W2:Y:S02]  /*12a30*/  @P0 LDC R24, c[0x0][0x2e4] ;  /* 0x0000b900ff180b82 */ /* 0x002ea40000000800 */
[----:B--2---:R-:W-:-:S07]  /*12a40*/  IMAD R25, R24, R25, RZ ;  /* 0x0000001918197224 */ /* 0x004fce00078e02ff */
.L_x_1236:
        /* <DEDUP_REMOVED lines=57> */
.L_x_1238:
[----:B------:R-:W-:Y:S05]  /*12de0*/  BSYNC B0 ;  /* 0x0000000000007941 */ /* 0x000fea0003800000 */
.L_x_1237:
        /* <DEDUP_REMOVED lines=36> */
.L_x_1240:
[----:B------:R-:W-:Y:S05]  /*13030*/  BSYNC B0 ;  /* 0x0000000000007941 */ /* 0x000fea0003800000 */
.L_x_1239:
        /* <DEDUP_REMOVED lines=24> */
.L_x_1242:
[----:B------:R-:W-:Y:S05]  /*131c0*/  BSYNC B0 ;  /* 0x0000000000007941 */ /* 0x000fea0003800000 */
.L_x_1241:
        /* <DEDUP_REMOVED lines=24> */
.L_x_1244:
[----:B------:R-:W-:Y:S05]  /*13350*/  BSYNC B0 ;  /* 0x0000000000007941 */ /* 0x000fea0003800000 */
.L_x_1243:
        /* <DEDUP_REMOVED lines=23> */
.L_x_1245:
        /* <DEDUP_REMOVED lines=11> */
.L_x_1531:


//--------------------- .text._ZN5flash16flash_fwd_kernelI23Flash_fwd_kernel_traitsILi192ELi64ELi64ELi4ELb0ELb0EN7cutlass10bfloat16_tE19Flash_kernel_traitsILi192ELi64ELi64ELi4ES3_EELb1ELb0ELb1ELb0ELb0ELb0ELb0ELb1EEEvNS_16Flash_fwd_paramsE --------------------------
	.section	.text._ZN5flash16flash_fwd_kernelI23Flash_fwd_kernel_traitsILi192ELi64ELi64ELi4ELb0ELb0EN7cutlass10bfloat16_tE19Flash_kernel_traitsILi192ELi64ELi64ELi4ES3_EELb1ELb0ELb1ELb0ELb0ELb0ELb0ELb1EEEvNS_16Flash_fwd_paramsE,"ax",@progbits
	.align	128
        .global         _ZN5flash16flash_fwd_kernelI23Flash_fwd_kernel_traitsILi192ELi64ELi64ELi4ELb0ELb0EN7cutlass10bfloat16_tE19Flash_kernel_traitsILi192ELi64ELi64ELi4ES3_EELb1ELb0ELb1ELb0ELb0ELb0ELb0ELb1EEEvNS_16Flash_fwd_paramsE
        .type           _ZN5flash16flash_fwd_kernelI23Flash_fwd_kernel_traitsILi192ELi64ELi64ELi4ELb0ELb0EN7cutlass10bfloat16_tE19Flash_kernel_traitsILi192ELi64ELi64ELi4ES3_EELb1ELb0ELb1ELb0ELb0ELb0ELb0ELb1EEEvNS_16Flash_fwd_paramsE,@function
        .size           _ZN5flash16flash_fwd_kernelI23Flash_fwd_kernel_traitsILi192ELi64ELi64ELi4ELb0ELb0EN7cutlass10bfloat16_tE19Flash_kernel_traitsILi192ELi64ELi64ELi4ES3_EELb1ELb0ELb1ELb0ELb0ELb0ELb0ELb1EEEvNS_16Flash_fwd_paramsE,(.L_x_1532 - _ZN5flash16flash_fwd_kernelI23Flash_fwd_kernel_traitsILi192ELi64ELi64ELi4ELb0ELb0EN7cutlass10bfloat16_tE19Flash_kernel_traitsILi192ELi64ELi64ELi4ES3_EELb1ELb0ELb1ELb0ELb0ELb0ELb0ELb1EEEvNS_16Flash_fwd_paramsE)
        .other          _ZN5flash16flash_fwd_kernelI23Flash_fwd_kernel_traitsILi192ELi64ELi64ELi4ELb0ELb0EN7cutlass10bfloat16_tE19Flash_kernel_traitsILi192ELi64ELi64ELi4ES3_EELb1ELb0ELb1ELb0ELb0ELb0ELb0ELb1EEEvNS_16Flash_fwd_paramsE,@"STO_CUDA_ENTRY STV_DEFAULT"
_ZN5flash16flash_fwd_kernelI23Flash_fwd_kernel_traitsILi192ELi64ELi64ELi4ELb0ELb0EN7cutlass10bfloat16_tE19Flash_kernel_traitsILi192ELi64ELi64ELi4ES3_EELb1ELb0ELb1ELb0ELb0ELb0ELb0ELb1EEEvNS_16Flash_fwd_paramsE:
.text._ZN5flash16flash_fwd_kernelI23Flash_fwd_kernel_traitsILi192ELi64ELi64ELi4ELb0ELb0EN7cutlass10bfloat16_tE19Flash_kernel_traitsILi192ELi64ELi64ELi4ES3_EELb1ELb0ELb1ELb0ELb0ELb0ELb0ELb1EEEvNS_16Flash_fwd_paramsE:
        /* <DEDUP_REMOVED lines=18> */
[----:B------:R-:W-:Y:S01]  /*0120*/  UMOV UR12, URZ ;  /* 0x0000003f000c7c82 */ /* 0x000fe20008000000 */
[----:B------:R-:W-:-:S05]  /*0130*/  ULDC.U8 UR15, c[0x0][0x388] ;  /* 0x0000e200000f7ab9 */ /* 0x000fca0000000000 */
        /* <DEDUP_REMOVED lines=46> */
[----:B------:R-:W-:Y:S02]  /*0420*/  SHF.R.S32.HI R16, RZ, 0x1f, R100 ;  /* 0x0000001fff107819 */ /* 0x000fe40000011464 */
[----:B--2---:R-:W-:Y:S02]  /*0430*/  @P0 R2UR UR16, R7 ;  /* 0x00000000071002ca */ /* 0x004fe400000e0000 */
[----:B---3--:R-:W-:Y:S02]  /*0440*/  @P0 R2UR UR18, R6 ;  /* 0x00000000061202ca */ /* 0x008fe400000e0000 */
[----:B------:R-:W-:-:S04]  /*0450*/  ISETP.NE.U32.AND P0, PT, RZ, UR4, PT ;  /* 0x00000004ff007c0c */ /* 0x000fc8000bf05070 */
[----:B------:R-:W-:-:S07]  /*0460*/  ISETP.NE.AND.EX P0, PT, RZ, UR5, PT, P0 ;  /* 0x00000005ff007c0c */ /* 0x000fce000bf05300 */
        /* <DEDUP_REMOVED lines=13> */
.L_x_1246:
[----:B------:R-:W-:-:S05]  /*0540*/  ULDC UR7, c[0x0][0x2c8] ;  /* 0x0000b20000077ab9 */ /* 0x000fca0000000800 */
.L_x_1247:
        /* <DEDUP_REMOVED lines=21> */
[----:B------:R-:W-:Y:S01]  /*06a0*/  LOP3.LUT R0, R7, 0xffffffe0, RZ, 0xc0, !PT ;  /* 0xffffffe007007812 */ /* 0x000fe200078ec0ff */
[----:B------:R-:W-:Y:S02]  /*06b0*/  UIADD3 UR5, -UR18, 0x7f, UR23 ;  /* 0x0000007f12057890 */ /* 0x000fe4000fffe117 */
[----:B------:R-:W-:Y:S01]  /*06c0*/  UIADD3 UR10, UR26, UR23, -UR18 ;  /* 0x000000171a0a7290 */ /* 0x000fe2000fffe812 */
[----:B------:R-:W-:Y:S01]  /*06d0*/  ULDC UR22, c[0x0][0x394] ;  /* 0x0000e50000167ab9 */ /* 0x000fe20000000800 */
[----:B------:R-:W-:Y:S01]  /*06e0*/  ULDC UR21, c[0x0][0x398] ;  /* 0x0000e60000157ab9 */ /* 0x000fe20000000800 */
[----:B------:R-:W-:Y:S01]  /*06f0*/  UIADD3 UR8, UR26, 0x3f, URZ ;  /* 0x0000003f1a087890 */ /* 0x000fe2000fffe03f */
[----:B------:R-:W-:Y:S01]  /*0700*/  IMAD.IADD R0, R100, 0x1, -R0 ;  /* 0x0000000164007824 */ /* 0x000fe200078e0a00 */
        /* <DEDUP_REMOVED lines=26> */
[----:B------:R-:W-:Y:S01]  /*08b0*/  UISETP.EQ.AND UP2, UPT, UR10, URZ, UP2 ;  /* 0x0000003f0a00728c */ /* 0x000fe20009742270 */
[----:B------:R-:W-:Y:S02]  /*08c0*/  IMAD.U32 R6, RZ, RZ, UR17 ;  /* 0x00000011ff067e24 */ /* 0x000fe4000f8e00ff */
[----:B------:R-:W-:Y:S01]  /*08d0*/  @!UP0 USHF.R.S32.HI UR9, URZ, 0x1f, UR11 ;  /* 0x0000001f3f098899 */ /* 0x000fe2000801140b */
[----:B------:R-:W-:Y:S01]  /*08e0*/  PLOP3.LUT P0, PT, PT, PT, UP1, 0x80, 0x0 ;  /* 0x000000000000781c */ /* 0x000fe20003f0f018 */
[----:B------:R-:W-:Y:S01]  /*08f0*/  @UP0 ULDC.64 UR6, c[0x0][0x298] ;  /* 0x0000a60000060ab9 */ /* 0x000fe20000000a00 */
[----:B------:R-:W-:Y:S01]  /*0900*/  @!UP0 ULDC.64 UR4, c[0x0][0x290] ;  /* 0x0000a40000048ab9 */ /* 0x000fe20000000a00 */
[----:B------:R-:W-:Y:S01]  /*0910*/  @UP0 UIMAD.WIDE.U32 UR12, UR16, UR6, URZ ;  /* 0x00000006100c02a5 */ /* 0x000fe2000f8e003f */
[----:B------:R-:W-:Y:S01]  /*0920*/  SHF.R.S32.HI R11, RZ, 0x1f, R10 ;  /* 0x0000001fff0b7819 */ /* 0x000fe2000001140a */
[----:B------:R-:W-:-:S02]  /*0930*/  @!UP0 UIMAD UR6, UR9, UR4, URZ ;  /* 0x00000004090682a4 */ /* 0x000fc4000f8e023f */
[----:B------:R-:W-:Y:S02]  /*0940*/  @!UP0 UIMAD.WIDE.U32 UR14, UR11, UR4, URZ ;  /* 0x000000040b0e82a5 */ /* 0x000fe4000f8e003f */
        /* <DEDUP_REMOVED lines=8> */
[----:B------:R-:W-:Y:S01]  /*09d0*/  @UP2 UIMAD UR4, UR11, UR4, URZ ;  /* 0x000000040b0422a4 */ /* 0x000fe2000f8e023f */
[----:B------:R-:W-:Y:S01]  /*09e0*/  @UP1 UMOV UR13, 0x1 ;  /* 0x00000001000d1882 */ /* 0x000fe20000000000 */
[----:B------:R-:W-:-:S02]  /*09f0*/  @!UP0 UIADD3 UR7, UR15, UR6, URZ ;  /* 0x000000060f078290 */ /* 0x000fc4000fffe03f */
[----:B------:R-:W-:Y:S01]  /*0a00*/  @UP2 USEL UR16, UR4, UR16, !UP0 ;  /* 0x0000001004102287 */ /* 0x000fe2000c000000 */
[----:B------:R-:W-:-:S03]  /*0a10*/  @!UP0 UMOV UR12, UR14 ;  /* 0x0000000e000c8c82 */ /* 0x000fc60008000000 */
[----:B------:R-:W-:-:S03]  /*0a20*/  @UP2 USHF.R.S32.HI UR4, URZ, 0x1f, UR16 ;  /* 0x0000001f3f042899 */ /* 0x000fc60008011410 */
        /* <DEDUP_REMOVED lines=9> */
.L_x_1249:
[----:B------:R-:W-:Y:S01]  /*0ac0*/  IMAD.IADD R0, R100, 0x1, -R0 ;  /* 0x0000000164007824 */ /* 0x000fe200078e0a00 */
[----:B------:R-:W-:Y:S01]  /*0ad0*/  USHF.R.S32.HI UR6, URZ, 0x1f, UR30 ;  /* 0x0000001f3f067899 */ /* 0x000fe2000801141e */
[C---:B------:R-:W-:Y:S01]  /*0ae0*/  VIADD R14, R10.reuse, 0x10 ;  /* 0x000000100a0e7836 */ /* 0x040fe20000000000 */
[----:B------:R-:W-:Y:S01]  /*0af0*/  UIADD3 UR18, -UR23, UR18, URZ ;  /* 0x0000001217127290 */ /* 0x000fe2000fffe13f */
[----:B------:R-:W-:Y:S01]  /*0b00*/  IADD3 R15, R10, 0x20, RZ ;  /* 0x000000200a0f7810 */ /* 0x000fe20007ffe0ff */
[----:B------:R-:W-:Y:S01]  /*0b10*/  ULDC.64 UR4, c[0x0][0x2a0] ;  /* 0x0000a80000047ab9 */ /* 0x000fe20000000a00 */
[C---:B------:R-:W-:Y:S01]  /*0b20*/  ISETP.NE.AND P3, PT, R0.reuse, RZ, PT ;  /* 0x000000ff0000720c */ /* 0x040fe20003f65270 */
[----:B------:R-:W-:Y:S01]  /*0b30*/  UIMAD UR13, UR11, UR13, URZ ;  /* 0x0000000d0b0d72a4 */ /* 0x000fe2000f8e023f */
[----:B------:R-:W-:Y:S01]  /*0b40*/  SHF.L.U32 R0, R0, 0x3, RZ ;  /* 0x0000000300007819 */ /* 0x000fe200000006ff */
[----:B------:R-:W-:Y:S01]  /*0b50*/  UIMAD UR6, UR6, UR4, URZ ;  /* 0x00000004060672a4 */ /* 0x000fe2000f8e023f */
[----:B------:R-:W-:Y:S01]  /*0b60*/  ISETP.GE.AND P0, PT, R10, UR18, PT ;  /* 0x000000120a007c0c */ /* 0x000fe2000bf06270 */
[----:B------:R-:W-:Y:S01]  /*0b70*/  USEL UR13, UR13, URZ, !UP2 ;  /* 0x0000003f0d0d7287 */ /* 0x000fe2000d000000 */
[C---:B------:R-:W-:Y:S01]  /*0b80*/  IADD3 R2, P1, R0.reuse, UR12, RZ ;  /* 0x0000000c00027c10 */ /* 0x040fe2000ff3e0ff */
[----:B------:R-:W-:Y:S01]  /*0b90*/  UIMAD UR5, UR30, UR5, UR6 ;  /* 0x000000051e0572a4 */ /* 0x000fe2000f8e0206 */
[----:B------:R-:W-:Y:S01]  /*0ba0*/  IMAD.U32 R12, RZ, RZ, UR4 ;  /* 0x00000004ff0c7e24 */ /* 0x000fe2000f8e00ff */
[----:B------:R-:W-:Y:S01]  /*0bb0*/  UIMAD UR6, UR23, UR10, URZ ;  /* 0x0000000a170672a4 */ /* 0x000fe2000f8e023f */
[----:B------:R-:W-:Y:S01]  /*0bc0*/  LEA.HI.X.SX32 R3, R0, UR7, 0x1, P1 ;  /* 0x0000000700037c11 */ /* 0x000fe200088f0eff */
[----:B------:R-:W-:Y:S01]  /*0bd0*/  UIMAD UR13, UR30, UR9, UR13 ;  /* 0x000000091e0d72a4 */ /* 0x000fe2000f8e020d */
[----:B------:R-:W-:Y:S01]  /*0be0*/  BSSY B0, `(.L_x_1250) ;  /* 0x000001e000007945 */ /* 0x000fe20003800000 */
[----:B------:R-:W-:Y:S01]  /*0bf0*/  USHF.R.S32.HI UR4, URZ, 0x1f, UR6 ;  /* 0x0000001f3f047899 */ /* 0x000fe20008011406 */
[----:B------:R-:W-:Y:S01]  /*0c00*/  IMAD.WIDE R6, R6, 0x40, R10 ;  /* 0x0000004006067825 */ /* 0x000fe200078e020a */
[----:B------:R-:W-:Y:S01]  /*0c10*/  USHF.R.S32.HI UR7, URZ, 0x1f, UR13 ;  /* 0x0000001f3f077899 */ /* 0x000fe2000801140d */
[----:B------:R-:W-:Y:S01]  /*0c20*/  ISETP.GE.AND P2, PT, R14, UR18, PT ;  /* 0x000000120e007c0c */ /* 0x000fe2000bf46270 */
[----:B------:R-:W-:Y:S01]  /*0c30*/  UIADD3 UR6, UP1, UP0, UR6, UR20, UR13 ;  /* 0x0000001406067290 */ /* 0x000fe2000f83e00d */
[----:B------:R-:W-:Y:S01]  /*0c40*/  IMAD.WIDE.U32 R12, R12, UR30, R2 ;  /* 0x0000001e0c0c7c25 */ /* 0x000fe2000f8e0002 */
[----:B------:R-:W-:-:S02]  /*0c50*/  ISETP.GE.AND P1, PT, R15, UR18, PT ;  /* 0x000000120f007c0c */ /* 0x000fc4000bf26270 */
[----:B------:R-:W-:Y:S01]  /*0c60*/  UIADD3.X UR20, UR4, UR21, UR7, UP1, UP0 ;  /* 0x0000001504147290 */ /* 0x000fe20008fe0407 */
[----:B------:R-:W-:Y:S01]  /*0c70*/  VIADD R16, R10, 0x30 ;  /* 0x000000300a107836 */ /* 0x000fe20000000000 */
[----:B------:R-:W-:Y:S01]  /*0c80*/  IADD3 R9, R13, UR5, RZ ;  /* 0x000000050d097c10 */ /* 0x000fe2000fffe0ff */
[C---:B------:R-:W-:Y:S01]  /*0c90*/  VIADD R17, R0.reuse, 0x80 ;  /* 0x0000008000117836 */ /* 0x040fe20000000000 */
[----:B------:R-:W-:Y:S01]  /*0ca0*/  IADD3 R18, R0, 0x40, RZ ;  /* 0x0000004000127810 */ /* 0x000fe20007ffe0ff */
[----:B------:R-:W-:Y:S07]  /*0cb0*/  @P0 BRA `(.L_x_1251) ;  /* 0x0000000000400947 */ /* 0x000fee0003800000 */
        /* <DEDUP_REMOVED lines=16> */
.L_x_1251:
[----:B------:R-:W-:Y:S05]  /*0dc0*/  BSYNC B0 ;  /* 0x0000000000007941 */ /* 0x000fea0003800000 */
.L_x_1250:
        /* <DEDUP_REMOVED lines=22> */
.L_x_1253:
[----:B------:R-:W-:Y:S05]  /*0f30*/  BSYNC B0 ;  /* 0x0000000000007941 */ /* 0x000fea0003800000 */
.L_x_1252:
        /* <DEDUP_REMOVED lines=22> */
.L_x_1255:
[----:B------:R-:W-:Y:S05]  /*10a0*/  BSYNC B0 ;  /* 0x0000000000007941 */ /* 0x000fea0003800000 */
.L_x_1254:
        /* <DEDUP_REMOVED lines=24> */
.L_x_1257:
[----:B------:R-:W-:Y:S05]  /*1230*/  BSYNC B0 ;  /* 0x0000000000007941 */ /* 0x000fea0003800000 */
.L_x_1256:
        /* <DEDUP_REMOVED lines=10> */
.L_x_1259:
[----:B------:R-:W-:Y:S05]  /*12e0*/  BSYNC B0 ;  /* 0x0000000000007941 */ /* 0x000fea0003800000 */
.L_x_1258:
        /* <DEDUP_REMOVED lines=10> */
.L_x_1261:
[----:B------:R-:W-:Y:S05]  /*1390*/  BSYNC B0 ;  /* 0x0000000000007941 */ /* 0x000fea0003800000 */
.L_x_1260:
        /* <DEDUP_REMOVED lines=10> */
.L_x_1263:
[----:B------:R-:W-:Y:S05]  /*1440*/  BSYNC B0 ;  /* 0x0000000000007941 */ /* 0x000fea0003800000 */
.L_x_1262:
        /* <DEDUP_REMOVED lines=10> */
.L_x_1248:
[----:B------:R-:W1:Y:S01]  /*14f0*/  LDC R17, c[0x0][0x278] ;  /* 0x00009e00ff117b82 */ /* 0x000e620000000800 */
[----:B------:R-:W2:Y:S01]  /*1500*/  S2R R10, SR_CTAID.Z ;  /* 0x00000000000a7919 */ /* 0x000ea20000002700 */
[----:B------:R-:W-:Y:S01]  /*1510*/  UISETP.NE.AND UP0, UPT, UR16, -0x1, UPT ;  /* 0xffffffff1000788c */ /* 0x000fe2000bf05270 */
[----:B------:R-:W-:Y:S01]  /*1520*/  SHF.R.S32.HI R5, RZ, 0x1f, R0 ;  /* 0x0000001fff057819 */ /* 0x000fe20000011400 */
[----:B------:R-:W-:Y:S01]  /*1530*/  ULDC UR7, c[0x0][0x270] ;  /* 0x00009c0000077ab9 */ /* 0x000fe20000000800 */
[----:B------:R-:W-:Y:S01]  /*1540*/  UISETP.NE.AND UP1, UPT, UR6, -0x1, UPT ;  /* 0xffffffff0600788c */ /* 0x000fe2000bf25270 */
[----:B------:R-:W-:Y:S01]  /*1550*/  IMAD.U32 R12, RZ, RZ, UR17 ;  /* 0x00000011ff0c7e24 */ /* 0x000fe2000f8e00ff */
[----:B------:R-:W-:Y:S01]  /*1560*/  UIMAD UR7, UR11, UR7, UR30 ;  /* 0x000000070b0772a4 */ /* 0x000fe2000f8e021e */
[----:B------:R-:W-:Y:S01]  /*1570*/  LEA.HI R6, R5, R0, RZ, 0x2 ;  /* 0x0000000005067211 */ /* 0x000fe200078f10ff */
[----:B------:R-:W-:Y:S01]  /*1580*/  ULDC UR20, c[0x0][0x2d8] ;  /* 0x0000b60000147ab9 */ /* 0x000fe20000000800 */
[----:B------:R-:W-:Y:S01]  /*1590*/  SHF.R.S32.HI R96, RZ, 0x5, R7 ;  /* 0x00000005ff607819 */ /* 0x000fe20000011407 */
[----:B------:R-:W-:-:S02]  /*15a0*/  USHF.L.U32 UR9, UR7, 0x5, URZ ;  /* 0x0000000507097899 */ /* 0x000fc4000800063f */
[----:B------:R-:W-:Y:S01]  /*15b0*/  @UP0 ULDC.64 UR4, c[0x0][0x240] ;  /* 0x0000900000040ab9 */ /* 0x000fe20000000a00 */
[----:B------:R-:W-:Y:S02]  /*15c0*/  @!UP0 USHF.R.S32.HI UR8, URZ, 0x1f, UR11 ;  /* 0x0000001f3f088899 */ /* 0x000fe4000801140b */
[----:B------:R-:W-:Y:S01]  /*15d0*/  @UP0 UIMAD.WIDE.U32 UR34, UR16, UR4, URZ ;  /* 0x00000004102202a5 */ /* 0x000fe2000f8e003f */
[----:B------:R-:W-:Y:S01]  /*15e0*/  IADD3 R103, P1, P0, R8, UR9, R0 ;  /* 0x0000000908677c10 */ /* 0x000fe2000f83e000 */
[----:B------:R-:W-:Y:S02]  /*15f0*/  USHF.R.S32.HI UR9, URZ, 0x1f, UR9 ;  /* 0x0000001f3f097899 */ /* 0x000fe40008011409 */
[----:B------:R-:W-:Y:S02]  /*1600*/  @UP0 UIMAD UR10, UR16, UR5, UR35 ;  /* 0x00000005100a02a4 */ /* 0x000fe4000f8e0223 */
[----:B------:R3:W-:Y:S01]  /*1610*/  STL [R1+0xb0], R103 ;  /* 0x0000b06701007387 */ /* 0x0007e20000100800 */
[----:B------:R-:W-:Y:S01]  /*1620*/  @!UP0 ULDC.64 UR4, c[0x0][0x228] ;  /* 0x00008a0000048ab9 */ /* 0x000fe20000000a00 */
[----:B-1----:R-:W-:Y:S01]  /*1630*/  IABS R15, R17 ;  /* 0x00000011000f7213 */ /* 0x002fe20000000000 */
[----:B------:R-:W-:-:S02]  /*1640*/  @!UP0 UIMAD UR8, UR8, UR4, URZ ;  /* 0x00000004080882a4 */ /* 0x000fc4000f8e023f */
[----:B------:R-:W-:Y:S01]  /*1650*/  @UP1 UIADD3 UR32, UR12, UR6, URZ ;  /* 0x000000060c201290 */ /* 0x000fe2000fffe03f */
[----:B------:R-:W1:Y:S01]  /*1660*/  I2F.RP R2, R15 ;  /* 0x0000000f00027306 */ /* 0x000e620000209400 */
[----:B------:R-:W-:Y:S02]  /*1670*/  @!UP0 UIMAD UR5, UR11, UR5, UR8 ;  /* 0x000000050b0582a4 */ /* 0x000fe4000f8e0208 */
[----:B------:R-:W-:Y:S01]  /*1680*/  @!UP0 UIMAD.WIDE.U32 UR36, UR11, UR4, URZ ;  /* 0x000000040b2482a5 */ /* 0x000fe2000f8e003f */
[----:B--2---:R-:W-:Y:S02]  /*1690*/  IABS R5, R10 ;  /* 0x0000000a00057213 */ /* 0x004fe40000000000 */
[----:B------:R-:W-:Y:S01]  /*16a0*/  ULDC UR4, c[0x0][0x2d4] ;  /* 0x0000b50000047ab9 */ /* 0x000fe20000000800 */
[----:B------:R-:W-:Y:S02]  /*16b0*/  @!UP0 UIADD3 UR10, UR37, UR5, URZ ;  /* 0x00000005250a8290 */ /* 0x000fe4000fffe03f */
[----:B------:R-:W-:Y:S01]  /*16c0*/  UIMAD UR4, UR7, UR4, UR23 ;  /* 0x00000004070472a4 */ /* 0x000fe2000f8e0217 */
[----:B------:R-:W-:-:S03]  /*16d0*/  @!UP0 UMOV UR34, UR36 ;  /* 0x0000002400228c82 */ /* 0x000fc60008000000 */
[----:B------:R-:W-:Y:S01]  /*16e0*/  UIMAD UR27, UR4, UR20, URZ ;  /* 0x00000014041b72a4 */ /* 0x000fe2000f8e023f */
[----:B-1----:R-:W1:Y:S02]  /*16f0*/  MUFU.RCP R2, R2 ;  /* 0x0000000200027308 */ /* 0x002e640000001000 */
[----:B-1----:R-:W-:-:S06]  /*1700*/  VIADD R2, R2, 0xffffffe ;  /* 0x0ffffffe02027836 */ /* 0x002fcc0000000000 */
[----:B------:R-:W1:Y:S02]  /*1710*/  F2I.FTZ.U32.TRUNC.NTZ R3, R2 ;  /* 0x0000000200037305 */ /* 0x000e64000021f000 */
[----:B-1----:R-:W-:-:S04]  /*1720*/  IMAD.MOV R2, RZ, RZ, -R3 ;  /* 0x000000ffff027224 */ /* 0x002fc800078e0a03 */
[----:B------:R-:W-:Y:S02]  /*1730*/  IMAD R4, R2, R15, RZ ;  /* 0x0000000f02047224 */ /* 0x000fe400078e02ff */
[----:B------:R-:W-:-:S04]  /*1740*/  IMAD.MOV.U32 R2, RZ, RZ, RZ ;  /* 0x000000ffff027224 */ /* 0x000fc800078e00ff */
[----:B------:R-:W-:Y:S01]  /*1750*/  IMAD.HI.U32 R3, R3, R4, R2 ;  /* 0x0000000403037227 */ /* 0x000fe200078e0002 */
[----:B------:R-:W-:Y:S02]  /*1760*/  LOP3.LUT R2, R6, 0x7ffffffc, RZ, 0xc0, !PT ;  /* 0x7ffffffc06027812 */ /* 0x000fe400078ec0ff */
[----:B------:R-:W-:-:S03]  /*1770*/  LEA.HI R4, R16, R100, RZ, 0x3 ;  /* 0x0000006410047211 */ /* 0x000fc600078f18ff */
[----:B------:R-:W-:Y:S01]  /*1780*/  IMAD.IADD R14, R0, 0x1, -R2 ;  /* 0x00000001000e7824 */ /* 0x000fe200078e0a02 */
[----:B------:R-:W-:Y:S01]  /*1790*/  SHF.R.S32.HI R2, RZ, 0x1f, R0 ;  /* 0x0000001fff027819 */ /* 0x000fe20000011400 */
[----:B------:R-:W-:Y:S01]  /*17a0*/  IMAD.HI.U32 R0, R3, R5, RZ ;  /* 0x0000000503007227 */ /* 0x000fe200078e00ff */
[----:B------:R-:W-:Y:S02]  /*17b0*/  SHF.R.S32.HI R10, RZ, 0x3, R4 ;  /* 0x00000003ff0a7819 */ /* 0x000fe40000011404 */
[----:B------:R-:W-:Y:S01]  /*17c0*/  IADD3.X R102, R9, UR9, R2, P1, P0 ;  /* 0x0000000909667c10 */ /* 0x000fe20008fe0402 */
[----:B------:R-:W-:Y:S01]  /*17d0*/  @UP1 ULDC.64 UR8, c[0x0][0x248] ;  /* 0x0000920000081ab9 */ /* 0x000fe20000000a00 */
[----:B------:R-:W-:Y:S01]  /*17e0*/  PLOP3.LUT P0, PT, PT, PT, UP1, 0x80, 0x0 ;  /* 0x000000000000781c */ /* 0x000fe20003f0f018 */
[----:B------:R-:W-:Y:S01]  /*17f0*/  IMAD.MOV R2, RZ, RZ, -R0 ;  /* 0x000000ffff027224 */ /* 0x000fe200078e0a00 */
[----:B------:R-:W-:Y:S01]  /*1800*/  LOP3.LUT R3, R4, 0xfffffff8, RZ, 0xc0, !PT ;  /* 0xfffffff804037812 */ /* 0x000fe200078ec0ff */
[----:B------:R-:W-:Y:S01]  /*1810*/  IMAD.SHL.U32 R4, R10, 0x40, RZ ;  /* 0x000000400a047824 */ /* 0x000fe200078e00ff */
[----:B------:R-:W-:Y:S01]  /*1820*/  @UP1 UIMAD.WIDE.U32 UR38, UR32, UR8, URZ ;  /* 0x00000008202612a5 */ /* 0x000fe2000f8e003f */
[--C-:B------:R-:W-:Y:S01]  /*1830*/  SHF.R.S32.HI R11, RZ, 0x1f, R10.reuse ;  /* 0x0000001fff0b7819 */ /* 0x100fe2000001140a */
[----:B------:R-:W-:Y:S01]  /*1840*/  @UP1 UIMAD UR32, UR32, UR9, URZ ;  /* 0x00000009202012a4 */ /* 0x000fe2000f8e023f */
[----:B------:R-:W-:Y:S01]  /*1850*/  IMAD.IADD R24, R100, 0x1, -R3 ;  /* 0x0000000164187824 */ /* 0x000fe200078e0a03 */
[----:B------:R-:W-:Y:S01]  /*1860*/  LOP3.LUT R3, R4, 0x1c0, RZ, 0xc0, !PT ;  /* 0x000001c004037812 */ /* 0x000fe200078ec0ff */
[C---:B------:R-:W-:Y:S01]  /*1870*/  IMAD R2, R15.reuse, R2, R5 ;  /* 0x000000020f027224 */ /* 0x040fe200078e0205 */
[----:B------:R-:W-:Y:S01]  /*1880*/  @UP1 UIADD3 UR32, UR39, UR32, URZ ;  /* 0x0000002027201290 */ /* 0x000fe2000fffe03f */
[----:B------:R-:W-:Y:S01]  /*1890*/  IMAD.SHL.U32 R176, R24, 0x8, RZ ;  /* 0x0000000818b07824 */ /* 0x000fe200078e00ff */
[----:B------:R-:W-:Y:S01]  /*18a0*/  SHF.R.S32.HI R4, RZ, 0x1f, R7 ;  /* 0x0000001fff047819 */ /* 0x000fe20000011407 */
[----:B------:R-:W-:Y:S01]  /*18b0*/  IMAD.WIDE R12, R12, 0x40, R10 ;  /* 0x000000400c0c7825 */ /* 0x000fe200078e020a */
[----:B------:R-:W-:-:S02]  /*18c0*/  ISETP.GT.U32.AND P2, PT, R15, R2, PT ;  /* 0x000000020f00720c */ /* 0x000fc40003f44070 */
[----:B------:R-:W-:Y:S02]  /*18d0*/  LOP3.LUT R5, R3, 0x38, R176, 0xf8, !PT ;  /* 0x0000003803057812 */ /* 0x000fe400078ef8b0 */
[----:B------:R-:W-:Y:S01]  /*18e0*/  SHF.R.U32.HI R3, RZ, 0x3, R3 ;  /* 0x00000003ff037819 */ /* 0x000fe20000011603 */
[----:B---3--:R-:W-:Y:S08]  /*18f0*/  @P0 BRA `(.L_x_1264) ;  /* 0x0000000000300947 */ /* 0x008ff00003800000 */
        /* <DEDUP_REMOVED lines=12> */
.L_x_1264:
[----:B------:R-:W-:Y:S01]  /*19c0*/  @!P2 IMAD.IADD R2, R2, 0x1, -R15 ;  /* 0x000000010202a824 */ /* 0x000fe200078e0a0f */
[----:B------:R-:W-:Y:S01]  /*19d0*/  LEA.HI R4, R4, R96, RZ, 0x2 ;  /* 0x0000006004047211 */ /* 0x000fe200078f10ff */
[----:B------:R-:W-:Y:S01]  /*19e0*/  @UP1 UIADD3 UR13, UR12, UR6, URZ ;  /* 0x000000060c0d1290 */ /* 0x000fe2000fffe03f */
[----:B------:R-:W-:Y:S01]  /*19f0*/  LOP3.LUT R7, R17, UR30, RZ, 0x3c, !PT ;  /* 0x0000001e11077c12 */ /* 0x000fe2000f8e3cff */
[----:B------:R-:W-:Y:S01]  /*1a00*/  USHF.R.S32.HI UR31, URZ, 0x1f, UR30 ;  /* 0x0000001f3f1f7899 */ /* 0x000fe2000801141e */
[----:B------:R-:W-:Y:S01]  /*1a10*/  ISETP.GE.U32.AND P4, PT, R2, R15, PT ;  /* 0x0000000f0200720c */ /* 0x000fe20003f86070 */
[----:B------:R-:W-:Y:S01]  /*1a20*/  @UP1 ULDC.64 UR6, c[0x0][0x250] ;  /* 0x0000940000061ab9 */ /* 0x000fe20000000a00 */
[----:B------:R-:W-:Y:S01]  /*1a30*/  LOP3.LUT R2, R4, 0xffffffc, RZ, 0xc0, !PT ;  /* 0x0ffffffc04027812 */ /* 0x000fe200078ec0ff */
[----:B------:R-:W-:Y:S01]  /*1a40*/  @UP1 UIMAD.WIDE.U32 UR36, UR13, UR6, URZ ;  /* 0x000000060d2412a5 */ /* 0x000fe2000f8e003f */
[----:B------:R-:W-:Y:S01]  /*1a50*/  SHF.R.S32.HI R97, RZ, 0x2, R6 ;  /* 0x00000002ff617819 */ /* 0x000fe20000011406 */
[----:B------:R-:W-:Y:S01]  /*1a60*/  @UP1 UIMAD UR13, UR13, UR7, URZ ;  /* 0x000000070d0d12a4 */ /* 0x000fe2000f8e023f */
[----:B------:R-:W-:Y:S01]  /*1a70*/  ISETP.GE.AND P1, PT, R7, RZ, PT ;  /* 0x000000ff0700720c */ /* 0x000fe20003f26270 */
[----:B------:R-:W-:Y:S01]  /*1a80*/  IMAD.IADD R2, R96, 0x1, -R2 ;  /* 0x0000000160027824 */ /* 0x000fe200078e0a02 */
[----:B------:R-:W-:Y:S01]  /*1a90*/  LOP3.LUT R8, R5, R3, RZ, 0x3c, !PT ;  /* 0x0000000305087212 */ /* 0x000fe200078e3cff */
[----:B------:R-:W-:Y:S01]  /*1aa0*/  @UP1 UIADD3 UR13, UR37, UR13, URZ ;  /* 0x0000000d250d1290 */ /* 0x000fe2000fffe03f */
[----:B------:R-:W-:Y:S01]  /*1ab0*/  LEA.HI R9, R16, R100, RZ, 0x6 ;  /* 0x0000006410097211 */ /* 0x000fe200078f30ff */
[----:B------:R-:W-:Y:S01]  /*1ac0*/  IMAD R7, R2, 0x10, R97 ;  /* 0x0000001002077824 */ /* 0x000fe200078e0261 */
[----:B------:R-:W-:Y:S01]  /*1ad0*/  SHF.R.S32.HI R177, RZ, 0x1f, R176 ;  /* 0x0000001fffb17819 */ /* 0x000fe200000114b0 */
[----:B------:R-:W-:Y:S01]  /*1ae0*/  @!P2 VIADD R0, R0, 0x1 ;  /* 0x000000010000a836 */ /* 0x000fe20000000000 */
[----:B------:R-:W-:Y:S01]  /*1af0*/  ISETP.NE.AND P3, PT, R17, RZ, PT ;  /* 0x000000ff1100720c */ /* 0x000fe20003f65270 */
[----:B------:R-:W-:-:S12]  /*1b00*/  @P0 BRA `(.L_x_1265) ;  /* 0x0000000000300947 */ /* 0x000fd80003800000 */
        /* <DEDUP_REMOVED lines=12> */
.L_x_1265:
[----:B------:R-:W-:Y:S01]  /*1bd0*/  IMAD R4, R11, UR8, RZ ;  /* 0x000000080b047c24 */ /* 0x000fe2000f8e02ff */
[----:B------:R-:W-:Y:S01]  /*1be0*/  @P4 IADD3 R0, R0, 0x1, RZ ;  /* 0x0000000100004810 */ /* 0x000fe20007ffe0ff */
[----:B------:R-:W-:Y:S01]  /*1bf0*/  IMAD.WIDE.U32 R2, R10, UR8, R176 ;  /* 0x000000080a027c25 */ /* 0x000fe2000f8e00b0 */
[----:B------:R-:W-:Y:S01]  /*1c00*/  SHF.L.U32 R9, R9, 0x3, RZ ;  /* 0x0000000309097819 */ /* 0x000fe200000006ff */
[----:B------:R-:W-:Y:S01]  /*1c10*/  ULDC.64 UR4, c[0x0][0x258] ;  /* 0x0000960000047ab9 */ /* 0x000fe20000000a00 */
[----:B------:R-:W-:Y:S01]  /*1c20*/  IADD3 R105, R176, 0x80, RZ ;  /* 0x00000080b0697810 */ /* 0x000fe20007ffe0ff */
[----:B------:R-:W-:Y:S01]  /*1c30*/  IMAD.SHL.U32 R5, R14, 0x2, RZ ;  /* 0x000000020e057824 */ /* 0x000fe200078e00ff */
[----:B------:R-:W-:Y:S01]  /*1c40*/  IADD3 R6, P0, R2, UR38, RZ ;  /* 0x0000002602067c10 */ /* 0x000fe2000ff1e0ff */
[----:B------:R-:W-:Y:S01]  /*1c50*/  IMAD R4, R10, UR9, R4 ;  /* 0x000000090a047c24 */ /* 0x000fe2000f8e0204 */
[----:B------:R-:W-:Y:S01]  /*1c60*/  LOP3.LUT R203, R8, 0xfffffe00, R9, 0xf8, !PT ;  /* 0xfffffe0008cb7812 */ /* 0x000fe200078ef809 */
[----:B------:R-:W-:Y:S01]  /*1c70*/  IMAD R98, R7, UR20, R5 ;  /* 0x0000001407627c24 */ /* 0x000fe2000f8e0205 */
[----:B------:R-:W-:Y:S01]  /*1c80*/  MOV R14, UR4 ;  /* 0x00000004000e7c02 */ /* 0x000fe20008000f00 */
[----:B------:R-:W-:Y:S01]  /*1c90*/  IMAD R5, R11, UR6, RZ ;  /* 0x000000060b057c24 */ /* 0x000fe2000f8e02ff */
[----:B------:R-:W-:Y:S01]  /*1ca0*/  IADD3.X R7, R3, UR32, R4, P0, !PT ;  /* 0x0000002003077c10 */ /* 0x000fe200087fe404 */
[----:B------:R-:W-:Y:S01]  /*1cb0*/  IMAD.WIDE.U32 R2, R10, UR6, R176 ;  /* 0x000000060a027c25 */ /* 0x000fe2000f8e00b0 */
[----:B------:R-:W-:Y:S01]  /*1cc0*/  IADD3 R4, P0, R176, UR34, RZ ;  /* 0x00000022b0047c10 */ /* 0x000fe2000ff1e0ff */
[----:B------:R-:W1:Y:S01]  /*1cd0*/  S2UR UR32, SR_CgaCtaId ;  /* 0x00000000002079c3 */ /* 0x000e620000008800 */
[----:B------:R-:W-:Y:S01]  /*1ce0*/  UIMAD UR31, UR31, UR4, URZ ;  /* 0x000000041f1f72a4 */ /* 0x000fe2000f8e023f */
[----:B------:R-:W-:Y:S01]  /*1cf0*/  @!P1 IMAD.MOV R0, RZ, RZ, -R0 ;  /* 0x000000ffff009224 */ /* 0x000fe200078e0a00 */
[----:B------:R-:W-:Y:S01]  /*1d00*/  IADD3 R2, P1, R2, UR36, RZ ;  /* 0x0000002402027c10 */ /* 0x000fe2000ff3e0ff */
[----:B------:R-:W-:Y:S01]  /*1d10*/  IMAD R9, R10, UR7, R5 ;  /* 0x000000070a097c24 */ /* 0x000fe2000f8e0205 */
[----:B------:R-:W-:Y:S01]  /*1d20*/  @!P3 LOP3.LUT R0, RZ, R17, RZ, 0x33, !PT ;  /* 0x00000011ff00b212 */ /* 0x000fe200078e33ff */
[----:B------:R-:W-:Y:S01]  /*1d30*/  VIADD R108, R176, 0x40 ;  /* 0x00000040b06c7836 */ /* 0x000fe20000000000 */
[----:B------:R-:W-:Y:S01]  /*1d40*/  IADD3.X R5, R177, UR10, RZ, P0, !PT ;  /* 0x0000000ab1057c10 */ /* 0x000fe200087fe4ff */
[----:B------:R-:W-:Y:S01]  /*1d50*/  ULDC.64 UR10, c[0x0][0x268] ;  /* 0x00009a00000a7ab9 */ /* 0x000fe20000000a00 */
[----:B------:R-:W-:Y:S01]  /*1d60*/  IADD3.X R3, R3, UR13, R9, P1, !PT ;  /* 0x0000000d03037c10 */ /* 0x000fe20008ffe409 */
[----:B------:R-:W-:Y:S01]  /*1d70*/  ULDC.64 UR12, c[0x0][0x260] ;  /* 0x00009800000c7ab9 */ /* 0x000fe20000000a00 */
[----:B------:R-:W-:Y:S01]  /*1d80*/  SHF.R.S32.HI R8, RZ, 0x1f, R0 ;  /* 0x0000001fff087819 */ /* 0x000fe20000011400 */
[----:B------:R-:W-:Y:S01]  /*1d90*/  IMAD.WIDE.U32 R28, R0, UR12, R6 ;  /* 0x0000000c001c7c25 */ /* 0x000fe2000f8e0006 */
[----:B------:R-:W-:Y:S01]  /*1da0*/  UIMAD UR31, UR30, UR5, UR31 ;  /* 0x000000051e1f72a4 */ /* 0x000fe2000f8e021f */
[----:B------:R-:W-:Y:S01]  /*1db0*/  BSSY B0, `(.L_x_1266) ;  /* 0x0000039000007945 */ /* 0x000fe20003800000 */
[----:B------:R-:W-:Y:S01]  /*1dc0*/  UMOV UR4, 0x400 ;  /* 0x0000040000047882 */ /* 0x000fe20000000000 */
[----:B------:R-:W-:Y:S01]  /*1dd0*/  IMAD.WIDE.U32 R14, R14, UR30, R4 ;  /* 0x0000001e0e0e7c25 */ /* 0x000fe2000f8e0004 */
[----:B------:R2:W-:Y:S01]  /*1de0*/  STL.64 [R1+0x90], R28 ;  /* 0x0000901c01007387 */ /* 0x0005e20000100a00 */
[----:B------:R-:W-:Y:S01]  /*1df0*/  UIADD3 UR5, UR19, -0x1, URZ ;  /* 0xffffffff13057890 */ /* 0x000fe2000fffe03f */
[----:B------:R-:W-:Y:S01]  /*1e00*/  LEA.HI R22, R16, R100, RZ, 0x4 ;  /* 0x0000006410167211 */ /* 0x000fe200078f20ff */
[----:B------:R-:W-:Y:S01]  /*1e10*/  IMAD.WIDE.U32 R26, R0, UR10, R2 ;  /* 0x0000000a001a7c25 */ /* 0x000fe2000f8e0002 */
[----:B------:R-:W-:-:S02]  /*1e20*/  IADD3 R9, R15, UR31, RZ ;  /* 0x0000001f0f097c10 */ /* 0x000fc4000fffe0ff */
[----:B------:R-:W-:Y:S01]  /*1e30*/  IADD3 R19, R10, 0x20, RZ ;  /* 0x000000200a137810 */ /* 0x000fe20007ffe0ff */
[----:B------:R-:W-:Y:S01]  /*1e40*/  IMAD R4, R8, UR12, RZ ;  /* 0x0000000c08047c24 */ /* 0x000fe2000f8e02ff */
[----:B------:R2:W-:Y:S01]  /*1e50*/  STL.64 [R1+0xa8], R26 ;  /* 0x0000a81a01007387 */ /* 0x0005e20000100a00 */
[----:B-1----:R-:W-:Y:S01]  /*1e60*/  ULEA UR4, UR32, UR4, 0x18 ;  /* 0x0000000420047291 */ /* 0x002fe2000f8ec03f */
[----:B------:R-:W-:Y:S02]  /*1e70*/  VIADD R18, R10, 0x10 ;  /* 0x000000100a127836 */ /* 0x000fe40000000000 */
[----:B------:R-:W-:Y:S01]  /*1e80*/  IMAD R21, R0, UR13, R4 ;  /* 0x0000000d00157c24 */ /* 0x000fe2000f8e0204 */
[----:B------:R-:W-:Y:S01]  /*1e90*/  UIADD3 UR13, -UR23, UR18, URZ ;  /* 0x00000012170d7290 */ /* 0x000fe2000fffe13f */
[----:B------:R2:W-:Y:S01]  /*1ea0*/  STL [R1+0x58], R108 ;  /* 0x0000586c01007387 */ /* 0x0005e20000100800 */
[----:B------:R-:W-:Y:S01]  /*1eb0*/  IMAD R4, R8, UR10, RZ ;  /* 0x0000000a08047c24 */ /* 0x000fe2000f8e02ff */
[----:B------:R-:W-:-:S02]  /*1ec0*/  LEA R203, R203, UR4, 0x1 ;  /* 0x00000004cbcb7c11 */ /* 0x000fc4000f8e08ff */
[----:B------:R2:W-:Y:S01]  /*1ed0*/  STL [R1+0x5c], R105 ;  /* 0x00005c6901007387 */ /* 0x0005e20000100800 */
[----:B------:R-:W-:Y:S01]  /*1ee0*/  ISETP.GE.AND P0, PT, R10, UR13, PT ;  /* 0x0000000d0a007c0c */ /* 0x000fe2000bf06270 */
[----:B------:R-:W-:-:S12]  /*1ef0*/  IMAD R25, R0, UR11, R4 ;  /* 0x0000000b00197c24 */ /* 0x000fd8000f8e0204 */
        /* <DEDUP_REMOVED lines=36> */
.L_x_1267:
[----:B------:R-:W-:Y:S05]  /*2140*/  BSYNC B0 ;  /* 0x0000000000007941 */ /* 0x000fea0003800000 */
.L_x_1266:
[----:B------:R-:W-:Y:S01]  /*2150*/  ISETP.GE.AND P0, PT, R18, UR13, PT ;  /* 0x0000000d12007c0c */ /* 0x000fe2000bf06270 */
[----:B------:R-:W-:Y:S01]  /*2160*/  ULEA UR10, UR19, UR27, 0x6 ;  /* 0x0000001b130a7291 */ /* 0x000fe2000f8e303f */
[----:B------:R-:W-:Y:S01]  /*2170*/  VIADD R20, R10, 0x30 ;  /* 0x000000300a147836 */ /* 0x000fe20000000000 */
[----:B------:R-:W-:Y:S01]  /*2180*/  USHF.R.S32.HI UR12, URZ, 0x1f, UR5 ;  /* 0x0000001f3f0c7899 */ /* 0x000fe20008011405 */
[----:B------:R-:W-:Y:S01]  /*2190*/  BSSY B0, `(.L_x_1268) ;  /* 0x000002e000007945 */ /* 0x000fe20003800000 */
[----:B------:R-:W-:Y:S01]  /*21a0*/  UIADD3 UR10, UR10, -0x40, URZ ;  /* 0xffffffc00a0a7890 */ /* 0x000fe2000fffe03f */
[----:B------:R-:W-:Y:S02]  /*21b0*/  ISETP.GE.AND P4, PT, R19, UR13, PT ;  /* 0x0000000d13007c0c */ /* 0x000fe4000bf86270 */
[----:B------:R-:W-:Y:S02]  /*21c0*/  ISETP.GE.AND P6, PT, R20, UR13, PT ;  /* 0x0000000d14007c0c */ /* 0x000fe4000bfc6270 */
[----:B------:R-:W-:Y:S01]  /*21d0*/  LOP3.LUT R23, R22, 0xfffffff0, RZ, 0xc0, !PT ;  /* 0xfffffff016177812 */ /* 0x000fe200078ec0ff */
[----:B------:R-:W-:Y:S01]  /*21e0*/  IMAD.U32 R101, RZ, RZ, UR10 ;  /* 0x0000000aff657e24 */ /* 0x000fe2000f8e00ff */
[----:B------:R-:W-:Y:S01]  /*21f0*/  IADD3 R104, P5, R98, UR10, RZ ;  /* 0x0000000a62687c10 */ /* 0x000fe2000ffbe0ff */
[----:B------:R-:W-:-:S12]  /*2200*/  @P0 BRA `(.L_x_1269) ;  /* 0x0000000000980947 */ /* 0x000fd80003800000 */
        /* <DEDUP_REMOVED lines=38> */
.L_x_1269:
[----:B------:R-:W-:Y:S05]  /*2470*/  BSYNC B0 ;  /* 0x0000000000007941 */ /* 0x000fea0003800000 */
.L_x_1268:
[----:B------:R-:W-:Y:S04]  /*2480*/  BSSY B0, `(.L_x_1270) ;  /* 0x0000028000007945 */ /* 0x000fe80003800000 */
        /* <DEDUP_REMOVED lines=39> */
.L_x_1271:
[----:B------:R-:W-:Y:S05]  /*2700*/  BSYNC B0 ;  /* 0x0000000000007941 */ /* 0x000fea0003800000 */
.L_x_1270:
        /* <DEDUP_REMOVED lines=40> */
.L_x_1273:
[----:B------:R-:W-:Y:S05]  /*2990*/  BSYNC B0 ;  /* 0x0000000000007941 */ /* 0x000fea0003800000 */
.L_x_1272:
[----:B------:R-:W-:Y:S01]  /*29a0*/  IMAD.IADD R107, R29, 0x1, R21 ;  /* 0x000000011d6b7824 */ /* 0x000fe200078e0215 */
[----:B------:R-:W-:Y:S01]  /*29b0*/  UIMAD UR32, UR5, -0x40, UR26 ;  /* 0xffffffc0052078a4 */ /* 0x000fe2000f8e021a */
[----:B------:R-:W-:Y:S01]  /*29c0*/  IMAD.MOV.U32 R106, RZ, RZ, R28 ;  /* 0x000000ffff6a7224 */ /* 0x000fe200078e001c */
[----:B------:R-:W-:Y:S01]  /*29d0*/  USHF.L.U64.HI UR13, UR8, 0x6, UR9 ;  /* 0x00000006080d7899 */ /* 0x000fe20008010209 */
[----:B------:R-:W-:Y:S01]  /*29e0*/  IMAD.U32 R17, RZ, RZ, UR5 ;  /* 0x00000005ff117e24 */ /* 0x000fe2000f8e00ff */
[----:B------:R-:W-:Y:S01]  /*29f0*/  USHF.L.U32 UR27, UR8, 0x6, URZ ;  /* 0x00000006081b7899 */ /* 0x000fe2000800063f */
[----:B-1-34-:R-:W-:Y:S01]  /*2a00*/  IMAD.IADD R4, R100, 0x1, -R23 ;  /* 0x0000000164047824 */ /* 0x01afe200078e0a17 */
[----:B------:R1:W-:Y:S01]  /*2a10*/  STL.64 [R1+0x88], R106 ;  /* 0x0000886a01007387 */ /* 0x0003e20000100a00 */
[----:B------:R-:W-:Y:S01]  /*2a20*/  ISETP.GE.AND P1, PT, R10, UR32, PT ;  /* 0x000000200a007c0c */ /* 0x000fe2000bf26270 */
[----:B------:R-:W-:Y:S01]  /*2a30*/  UIMAD UR10, UR13, UR5, URZ ;  /* 0x000000050d0a72a4 */ /* 0x000fe2000f8e023f */
[----:B------:R-:W-:Y:S01]  /*2a40*/  SHF.R.S32.HI R14, RZ, 0x4, R22 ;  /* 0x00000004ff0e7819 */ /* 0x000fe20000011416 */
[----:B------:R-:W-:Y:S01]  /*2a50*/  IMAD.WIDE.U32 R2, R17, UR27, R106 ;  /* 0x0000001b11027c25 */ /* 0x000fe2000f8e006a */
[----:B------:R-:W-:Y:S01]  /*2a60*/  BSSY B0, `(.L_x_1274) ;  /* 0x0000025000007945 */ /* 0x000fe20003800000 */
[----:B------:R-:W-:Y:S01]  /*2a70*/  UIMAD UR10, UR12, UR27, UR10 ;  /* 0x0000001b0c0a72a4 */ /* 0x000fe2000f8e020a */
[----:B------:R-:W-:-:S02]  /*2a80*/  ISETP.GE.AND P6, PT, R18, UR32, PT ;  /* 0x0000002012007c0c */ /* 0x000fc4000bfc6270 */
[----:B------:R-:W-:Y:S02]  /*2a90*/  ISETP.GE.AND P0, PT, R19, UR32, PT ;  /* 0x0000002013007c0c */ /* 0x000fe4000bf06270 */
[----:B------:R-:W-:Y:S01]  /*2aa0*/  LEA.HI R13, R22, R14, RZ, 0x1 ;  /* 0x0000000e160d7211 */ /* 0x000fe200078f08ff */
[----:B------:R-:W-:Y:S01]  /*2ab0*/  VIADD R5, R3, UR10 ;  /* 0x0000000a03057c36 */ /* 0x000fe20008000000 */
[----:B------:R-:W-:Y:S01]  /*2ac0*/  SHF.R.S32.HI R0, RZ, 0x1f, R4 ;  /* 0x0000001fff007819 */ /* 0x000fe20000011404 */
[----:B------:R-:W-:Y:S08]  /*2ad0*/  @P1 BRA `(.L_x_1275) ;  /* 0x0000000000741947 */ /* 0x000ff00003800000 */
        /* <DEDUP_REMOVED lines=29> */
.L_x_1275:
[----:B------:R-:W-:Y:S05]  /*2cb0*/  BSYNC B0 ;  /* 0x0000000000007941 */ /* 0x000fea0003800000 */
.L_x_1274:
[----:B------:R-:W-:Y:S01]  /*2cc0*/  USHF.L.U64.HI UR30, UR8, 0x4, UR9 ;  /* 0x00000004081e7899 */ /* 0x000fe20008010209 */
[----:B------:R-:W-:Y:S01]  /*2cd0*/  BSSY B0, `(.L_x_1276) ;  /* 0x0000023000007945 */ /* 0x000fe20003800000 */
[----:B------:R-:W-:Y:S01]  /*2ce0*/  USHF.L.U32 UR31, UR8, 0x4, URZ ;  /* 0x00000004081f7899 */ /* 0x000fe2000800063f */
[----:B------:R-:W-:Y:S02]  /*2cf0*/  LEA.HI R16, R0, R4, RZ, 0x3 ;  /* 0x0000000400107211 */ /* 0x000fe400078f18ff */
        /* <DEDUP_REMOVED lines=32> */
.L_x_1277:
[----:B------:R-:W-:Y:S05]  /*2f00*/  BSYNC B0 ;  /* 0x0000000000007941 */ /* 0x000fea0003800000 */
.L_x_1276:
[----:B-1-34-:R-:W-:Y:S01]  /*2f10*/  LOP3.LUT R6, R13, 0xfffffffe, RZ, 0xc0, !PT ;  /* 0xfffffffe0d067812 */ /* 0x01afe200078ec0ff */
[----:B------:R-:W-:Y:S01]  /*2f20*/  BSSY B0, `(.L_x_1278) ;  /* 0x0000027000007945 */ /* 0x000fe20003800000 */
[----:B------:R-:W-:Y:S02]  /*2f30*/  LOP3.LUT R0, R16, 0xfffffff8, RZ, 0xc0, !PT ;  /* 0xfffffff810007812 */ /* 0x000fe400078ec0ff */
[----:B------:R-:W-:Y:S01]  /*2f40*/  ISETP.GE.AND P6, PT, R20, UR32, PT ;  /* 0x0000002014007c0c */ /* 0x000fe2000bfc6270 */
[----:B------:R-:W-:Y:S02]  /*2f50*/  IMAD.IADD R13, R14, 0x1, -R6 ;  /* 0x000000010e0d7824 */ /* 0x000fe400078e0a06 */
[----:B------:R-:W-:Y:S01]  /*2f60*/  IMAD.IADD R52, R4, 0x1, -R0 ;  /* 0x0000000104347824 */ /* 0x000fe200078e0a00 */
[----:B------:R-:W-:Y:S09]  /*2f70*/  @P0 BRA `(.L_x_1279) ;  /* 0x0000000000840947 */ /* 0x000ff20003800000 */
        /* <DEDUP_REMOVED lines=33> */
.L_x_1279:
[----:B------:R-:W-:Y:S05]  /*3190*/  BSYNC B0 ;  /* 0x0000000000007941 */ /* 0x000fea0003800000 */
.L_x_1278:
        /* <DEDUP_REMOVED lines=36> */
.L_x_1281:
[----:B------:R-:W-:Y:S05]  /*33e0*/  BSYNC B0 ;  /* 0x0000000000007941 */ /* 0x000fea0003800000 */
.L_x_1280:
[----:B------:R-:W0:Y:S01]  /*33f0*/  LDGDEPBAR ;  /* 0x00000000000079af */ /* 0x000e220000000000 */
[----:B------:R-:W-:Y:S01]  /*3400*/  ISETP.GE.AND P1, PT, R10, UR32, PT ;  /* 0x000000200a007c0c */ /* 0x000fe2000bf26270 */
[----:B------:R-:W-:Y:S01]  /*3410*/  USHF.L.U64.HI UR10, UR6, 0x6, UR7 ;  /* 0x00000006060a7899 */ /* 0x000fe20008010207 */
[----:B------:R-:W-:Y:S01]  /*3420*/  IMAD.SHL.U32 R0, R24, 0x40, RZ ;  /* 0x0000004018007824 */ /* 0x000fe200078e00ff */
[----:B------:R-:W-:Y:S01]  /*3430*/  USHF.L.U32 UR11, UR6, 0x6, URZ ;  /* 0x00000006060b7899 */ /* 0x000fe2000800063f */
[----:B------:R-:W-:Y:S01]  /*3440*/  IMAD.SHL.U32 R2, R52, 0x40, RZ ;  /* 0x0000004034027824 */ /* 0x000fe200078e00ff */
[----:B------:R-:W-:Y:S01]  /*3450*/  UIMAD UR8, UR10, UR5, URZ ;  /* 0x000000050a0872a4 */ /* 0x000fe2000f8e023f */
[----:B-1-34-:R-:W-:Y:S01]  /*3460*/  IMAD.IADD R7, R27, 0x1, R25 ;  /* 0x000000011b077824 */ /* 0x01afe200078e0219 */
[----:B------:R-:W-:Y:S01]  /*3470*/  LOP3.LUT R0, R0, 0x1c0, RZ, 0xc0, !PT ;  /* 0x000001c000007812 */ /* 0x000fe200078ec0ff */
[----:B------:R-:W-:Y:S01]  /*3480*/  IMAD.MOV.U32 R6, RZ, RZ, R26 ;  /* 0x000000ffff067224 */ /* 0x000fe200078e001a */
[----:B------:R-:W-:Y:S01]  /*3490*/  UIMAD UR8, UR12, UR11, UR8 ;  /* 0x0000000b0c0872a4 */ /* 0x000fe2000f8e0208 */
[----:B------:R-:W-:Y:S01]  /*34a0*/  IMAD.SHL.U32 R3, R10, 0x8, RZ ;  /* 0x000000080a037824 */ /* 0x000fe200078e00ff */
[----:B------:R-:W-:Y:S01]  /*34b0*/  LOP3.LUT R2, R2, 0x1c0, RZ, 0xc0, !PT ;  /* 0x000001c002027812 */ /* 0x000fe200078ec0ff */
[----:B------:R-:W-:Y:S01]  /*34c0*/  IMAD.SHL.U32 R4, R13, 0x8, RZ ;  /* 0x000000080d047824 */ /* 0x000fe200078e00ff */
[----:B------:R1:W-:Y:S01]  /*34d0*/  STL.64 [R1+0xa0], R6 ;  /* 0x0000a00601007387 */ /* 0x0003e20000100a00 */
[----:B------:R-:W-:Y:S01]  /*34e0*/  BSSY B0, `(.L_x_1282) ;  /* 0x0000030000007945 */ /* 0x000fe20003800000 */
[----:B------:R-:W-:Y:S01]  /*34f0*/  LOP3.LUT R5, R0, 0x8, R3, 0xf8, !PT ;  /* 0x0000000800057812 */ /* 0x000fe200078ef803 */
[----:B------:R-:W-:Y:S01]  /*3500*/  IMAD.SHL.U32 R8, R16, 0x40, RZ ;  /* 0x0000004010087824 */ /* 0x000fe200078e00ff */
[----:B------:R-:W-:-:S02]  /*3510*/  SHF.R.U32.HI R3, RZ, 0x3, R0 ;  /* 0x00000003ff037819 */ /* 0x000fc40000011600 */
[----:B------:R-:W-:Y:S02]  /*3520*/  LOP3.LUT R4, R2, 0x8, R4, 0xf8, !PT ;  /* 0x0000000802047812 */ /* 0x000fe400078ef804 */
[----:B------:R-:W-:Y:S01]  /*3530*/  SHF.R.U32.HI R0, RZ, 0x3, R2 ;  /* 0x00000003ff007819 */ /* 0x000fe20000011602 */
[----:B------:R-:W-:-:S04]  /*3540*/  DEPBAR.LE SB0, 0x0 ;  /* 0x000080000000791a */ /* 0x000fc80000000000 */
[----:B------:R-:W-:Y:S01]  /*3550*/  BAR.SYNC.DEFER_BLOCKING 0x0 ;  /* 0x0000000000007b1d */ /* 0x000fe20000010000 */
[----:B------:R-:W-:Y:S02]  /*3560*/  ISETP.GE.AND P6, PT, R18, UR32, PT ;  /* 0x0000002012007c0c */ /* 0x000fe4000bfc6270 */
[----:B------:R-:W-:Y:S02]  /*3570*/  ISETP.GE.AND P0, PT, R19, UR32, PT ;  /* 0x0000002013007c0c */ /* 0x000fe4000bf06270 */
[----:B------:R-:W-:Y:S02]  /*3580*/  LOP3.LUT R12, R5, R3, RZ, 0x3c, !PT ;  /* 0x00000003050c7212 */ /* 0x000fe400078e3cff */
[----:B------:R-:W-:Y:S02]  /*3590*/  LOP3.LUT R0, R4, R0, RZ, 0x3c, !PT ;  /* 0x0000000004007212 */ /* 0x000fe400078e3cff */
[----:B------:R-:W-:Y:S01]  /*35a0*/  LEA R99, R96, UR23, 0x4 ;  /* 0x0000001760637c11 */ /* 0x000fe2000f8e20ff */
[----:B-1----:R-:W-:-:S04]  /*35b0*/  IMAD.WIDE.U32 R6, R17, UR11, R6 ;  /* 0x0000000b11067c25 */ /* 0x002fc8000f8e0006 */
[----:B------:R-:W-:Y:S01]  /*35c0*/  VIADD R9, R7, UR8 ;  /* 0x0000000807097c36 */ /* 0x000fe20008000000 */
        /* <DEDUP_REMOVED lines=33> */
.L_x_1283:
[----:B------:R-:W-:Y:S05]  /*37e0*/  BSYNC B0 ;  /* 0x0000000000007941 */ /* 0x000fea0003800000 */
.L_x_1282:
[----:B------:R1:W-:Y:S01]  /*37f0*/  @P6 STS.128 [R203+0xc800], RZ ;  /* 0x00c800ffcb006388 */ /* 0x0003e20000000c00 */
[----:B------:R-:W-:Y:S01]  /*3800*/  USHF.L.U64.HI UR12, UR6, 0x4, UR7 ;  /* 0x00000004060c7899 */ /* 0x000fe20008010207 */
[----:B------:R-:W-:Y:S01]  /*3810*/  BSSY B0, `(.L_x_1284) ;  /* 0x0000025000007945 */ /* 0x000fe20003800000 */
[----:B------:R-:W-:Y:S01]  /*3820*/  USHF.L.U32 UR23, UR6, 0x4, URZ ;  /* 0x0000000406177899 */ /* 0x000fe2000800063f */
[----:B------:R1:W-:Y:S01]  /*3830*/  @P6 STS.128 [R203+0xe800], RZ ;  /* 0x00e800ffcb006388 */ /* 0x0003e20000000c00 */
[----:B----4-:R-:W-:-:S03]  /*3840*/  LOP3.LUT R5, R0, 0xfffffe00, R8, 0xf8, !PT ;  /* 0xfffffe0000057812 */ /* 0x010fc600078ef808 */
        /* <DEDUP_REMOVED lines=8> */
[----:B------:R-:W4:Y:S01]  /*38d0*/  @!P4 LDC.64 R10, c[0x0][0x220] ;  /* 0x00008800ff0acb82 */ /* 0x000f220000000a00 */
        /* <DEDUP_REMOVED lines=24> */
.L_x_1285:
[----:B------:R-:W-:Y:S05]  /*3a60*/  BSYNC B0 ;  /* 0x0000000000007941 */ /* 0x000fea0003800000 */
.L_x_1284:
[----:B------:R2:W-:Y:S01]  /*3a70*/  @P0 STS.128 [R203+0xd000], RZ ;  /* 0x00d000ffcb000388 */ /* 0x0005e20000000c00 */
[----:B------:R-:W-:Y:S01]  /*3a80*/  IMAD R0, R96, 0x400, R5 ;  /* 0x0000040060007824 */ /* 0x000fe200078e0205 */
[----:B------:R-:W-:Y:S01]  /*3a90*/  UIADD3 UR33, UR26, -UR22, -UR18 ;  /* 0x800000161a217290 */ /* 0x000fe2000fffe812 */
[----:B-1-34-:R-:W-:Y:S01]  /*3aa0*/  IMAD R2, R13, 0x200, R12 ;  /* 0x000002000d027824 */ /* 0x01afe200078e020c */
[----:B------:R2:W-:Y:S01]  /*3ab0*/  @P0 STS.128 [R203+0xf000], RZ ;  /* 0x00f000ffcb000388 */ /* 0x0005e20000000c00 */
[----:B------:R-:W-:Y:S01]  /*3ac0*/  BSSY B0, `(.L_x_1286) ;  /* 0x0000027000007945 */ /* 0x000fe20003800000 */
[----:B------:R-:W-:Y:S02]  /*3ad0*/  ISETP.GE.AND P6, PT, R20, UR32, PT ;  /* 0x0000002014007c0c */ /* 0x000fe4000bfc6270 */
[----:B------:R2:W-:Y:S01]  /*3ae0*/  @P0 STS.128 [R203+0x11000], RZ ;  /* 0x011000ffcb000388 */ /* 0x0005e20000000c00 */
[----:B------:R-:W-:Y:S02]  /*3af0*/  LEA R187, R0, UR4, 0x1 ;  /* 0x0000000400bb7c11 */ /* 0x000fe4000f8e08ff */
[----:B------:R-:W-:Y:S01]  /*3b00*/  LEA R180, R2, UR4, 0x1 ;  /* 0x0000000402b47c11 */ /* 0x000fe2000f8e08ff */
[----:B------:R-:W-:Y:S07]  /*3b10*/  @P0 BRA `(.L_x_1287) ;  /* 0x0000000000840947 */ /* 0x000fee0003800000 */
        /* <DEDUP_REMOVED lines=33> */
.L_x_1287:
[----:B------:R-:W-:Y:S05]  /*3d30*/  BSYNC B0 ;  /* 0x0000000000007941 */ /* 0x000fea0003800000 */
.L_x_1286:
        /* <DEDUP_REMOVED lines=8> */
[----:B-1-3--:R-:W-:Y:S01]  /*3dc0*/  IMAD.U32 R2, RZ, RZ, UR6 ;  /* 0x00000006ff027e24 */ /* 0x00afe2000f8e00ff */
[----:B------:R-:W-:Y:S01]  /*3dd0*/  ISETP.GE.AND P3, PT, R176, UR8, PT ;  /* 0x00000008b0007c0c */ /* 0x000fe2000bf66270 */
[----:B------:R-:W-:Y:S01]  /*3de0*/  IMAD.MOV.U32 R8, RZ, RZ, R6 ;  /* 0x000000ffff087224 */ /* 0x000fe200078e0006 */
[----:B------:R-:W-:Y:S01]  /*3df0*/  ISETP.GE.AND P2, PT, R108, UR8, PT ;  /* 0x000000086c007c0c */ /* 0x000fe2000bf46270 */
[----:B------:R-:W-:Y:S01]  /*3e00*/  UIMAD UR9, UR7, 0x30, URZ ;  /* 0x00000030070978a4 */ /* 0x000fe2000f8e023f */
[----:B------:R-:W-:Y:S01]  /*3e10*/  ISETP.GE.AND P0, PT, R105, UR8, PT ;  /* 0x0000000869007c0c */ /* 0x000fe2000bf06270 */
[----:B------:R-:W-:-:S04]  /*3e20*/  IMAD.WIDE.U32 R2, R2, 0x30, R8 ;  /* 0x0000003002027825 */ /* 0x000fc800078e0008 */
[----:B------:R-:W-:-:S04]  /*3e30*/  VIADD R0, R3, UR9 ;  /* 0x0000000903007c36 */ /* 0x000fc80008000000 */
        /* <DEDUP_REMOVED lines=25> */
.L_x_1289:
[----:B------:R-:W-:Y:S05]  /*3fd0*/  BSYNC B0 ;  /* 0x0000000000007941 */ /* 0x000fea0003800000 */
.L_x_1288:
[----:B---3--:R-:W-:Y:S01]  /*3fe0*/  LDSM.16.M88.4 R8, [R187] ;  /* 0x00000000bb08783b */ /* 0x008fe20000000200 */
[----:B------:R-:W-:Y:S01]  /*3ff0*/  LOP3.LUT P0, RZ, R24, 0x2, RZ, 0xc0, !PT ;  /* 0x0000000218ff7812 */ /* 0x000fe2000780c0ff */
[----:B------:R-:W-:Y:S01]  /*4000*/  IMAD.MOV.U32 R4, RZ, RZ, 0x10 ;  /* 0x00000010ff047424 */ /* 0x000fe200078e00ff */
[----:B------:R-:W-:Y:S01]  /*4010*/  LOP3.LUT P1, RZ, R52, 0x2, RZ, 0xc0, !PT ;  /* 0x0000000234ff7812 */ /* 0x000fe2000782c0ff */
[----:B------:R-:W3:Y:S01]  /*4020*/  LDSM.16.M88.4 R20, [R180+0x6000] ;  /* 0x00600000b414783b */ /* 0x000ee20000000200 */
[----:B------:R-:W-:Y:S01]  /*4030*/  VIADD R0, R180, 0x6000 ;  /* 0x00006000b4007836 */ /* 0x000fe20000000000 */
[----:B------:R-:W-:Y:S01]  /*4040*/  UMOV UR8, UR5 ;  /* 0x0000000500087c82 */ /* 0x000fe20008000000 */
[----:B------:R-:W-:Y:S01]  /*4050*/  SEL R4, R4, 0xfffffff0, !P1 ;  /* 0xfffffff004047807 */ /* 0x000fe20004800000 */
[----:B------:R-:W5:Y:S01]  /*4060*/  LDSM.16.M88.4 R16, [R180+0x6800] ;  /* 0x00680000b410783b */ /* 0x000f620000000200 */
[----:B------:R-:W-:Y:S01]  /*4070*/  VIADD R191, R180, 0x6020 ;  /* 0x00006020b4bf7836 */ /* 0x000fe20000000000 */
[----:B------:R-:W-:Y:S01]  /*4080*/  LOP3.LUT P1, RZ, R52, 0x4, RZ, 0xc0, !PT ;  /* 0x0000000434ff7812 */ /* 0x000fe2000782c0ff */
[----:B------:R-:W-:Y:S01]  /*4090*/  IMAD.SHL.U32 R100, R100, 0x2, RZ ;  /* 0x0000000264647824 */ /* 0x000fe200078e00ff */
[----:B--2---:R-:W2:Y:S01]  /*40a0*/  LDSM.16.M88.4 R28, [R180+0x7000] ;  /* 0x00700000b41c783b */ /* 0x004ea20000000200 */
[----:B------:R-:W-:Y:S01]  /*40b0*/  IMAD R188, R4, 0x2, R187 ;  /* 0x0000000204bc7824 */ /* 0x000fe200078e02bb */
[----:B------:R-:W-:Y:S01]  /*40c0*/  UISETP.GT.AND UP0, UPT, UR8, UR14, UPT ;  /* 0x0000000e0800728c */ /* 0x000fe2000bf04270 */
[----:B------:R-:W-:Y:S01]  /*40d0*/  @P0 VIADD R191, R0, 0xffffffe0 ;  /* 0xffffffe000bf0836 */ /* 0x000fe20000000000 */
[----:B------:R-:W4:Y:S01]  /*40e0*/  LDSM.16.M88.4 R48, [R180+0x7800] ;  /* 0x00780000b430783b */ /* 0x000f220000000200 */
[----:B------:R-:W-:Y:S01]  /*40f0*/  IMAD.MOV.U32 R0, RZ, RZ, 0x20 ;  /* 0x00000020ff007424 */ /* 0x000fe200078e00ff */
[----:B------:R-:W-:Y:S01]  /*4100*/  LOP3.LUT P0, RZ, R24, 0x4, RZ, 0xc0, !PT ;  /* 0x0000000418ff7812 */ /* 0x000fe2000780c0ff */
[----:B-1----:R-:W-:Y:S01]  /*4110*/  IMAD.IADD R6, R97, 0x1, R99 ;  /* 0x0000000161067824 */ /* 0x002fe200078e0263 */
[----:B------:R-:W-:Y:S01]  /*4120*/  LDSM.16.M88.4 R12, [R188] ;  /* 0x00000000bc0c783b */ /* 0x000fe20000000200 */
[----:B------:R-:W-:Y:S01]  /*4130*/  LOP3.LUT R3, R100, 0x6, RZ, 0xc0, !PT ;  /* 0x0000000664037812 */ /* 0x000fe200078ec0ff */
[----:B------:R-:W-:Y:S01]  /*4140*/  IMAD.U32 R7, RZ, RZ, UR26 ;  /* 0x0000001aff077e24 */ /* 0x000fe2000f8e00ff */
[C---:B------:R-:W-:Y:S01]  /*4150*/  SEL R2, R0.reuse, 0xffffffe0, !P1 ;  /* 0xffffffe000027807 */ /* 0x040fe20004800000 */
[----:B------:R-:W1:Y:S01]  /*4160*/  LDSM.16.M88.4 R56, [R191] ;  /* 0x00000000bf38783b */ /* 0x000e620000000200 */
[----:B------:R-:W-:Y:S01]  /*4170*/  SEL R0, R0, 0xffffffe0, !P0 ;  /* 0xffffffe000007807 */ /* 0x000fe20004000000 */
[----:B------:R-:W-:Y:S01]  /*4180*/  UIADD3 UR9, UR28, -0x4ab325aa, URZ ;  /* 0xb54cda561c097890 */ /* 0x000fe2000fffe03f */
[----:B------:R-:W-:Y:S01]  /*4190*/  VIADDMNMX R207, R6, UR21, R7, PT ;  /* 0x0000001506cf7c46 */ /* 0x000fe2000b800107 */
[----:B------:R-:W1:Y:S01]  /*41a0*/  LDSM.16.M88.4 R44, [R191+0x800] ;  /* 0x00080000bf2c783b */ /* 0x000e620000000200 */
[----:B------:R-:W-:Y:S01]  /*41b0*/  IMAD R190, R2, 0x2, R187 ;  /* 0x0000000202be7824 */ /* 0x000fe200078e02bb */
[----:B------:R-:W-:Y:S01]  /*41c0*/  VIADDMNMX R205, R6, UR33, RZ, !PT ;  /* 0x0000002106cd7c46 */ /* 0x000fe2000f8001ff */
[----:B------:R-:W-:Y:S01]  /*41d0*/  IMAD R186, R0, 0x2, R180 ;  /* 0x0000000200ba7824 */ /* 0x000fe200078e02b4 */
[----:B------:R-:W1:Y:S01]  /*41e0*/  LDSM.16.M88.4 R64, [R191+0x1000] ;  /* 0x00100000bf40783b */ /* 0x000e620000000200 */
[----:B------:R-:W-:-:S02]  /*41f0*/  IMAD R189, R2, 0x2, R188 ;  /* 0x0000000202bd7824 */ /* 0x000fc400078e02bc */
[----:B------:R-:W-:Y:S01]  /*4200*/  IMAD R185, R0, 0x2, R191 ;  /* 0x0000000200b97824 */ /* 0x000fe200078e02bf */
[----:B------:R-:W1:Y:S01]  /*4210*/  LDSM.16.M88.4 R72, [R191+0x1800] ;  /* 0x00180000bf48783b */ /* 0x000e620000000200 */
[----:B------:R-:W-:Y:S01]  /*4220*/  IMAD.U32 R0, RZ, RZ, UR5 ;  /* 0x00000005ff007e24 */ /* 0x000fe2000f8e00ff */
[----:B------:R-:W-:Y:S01]  /*4230*/  UIADD3 UR5, UR29, 0x646e171e, URZ ;  /* 0x646e171e1d057890 */ /* 0x000fe2000fffe03f */
[C---:B------:R-:W-:Y:S01]  /*4240*/  VIADD R202, R191.reuse, 0x800 ;  /* 0x00000800bfca7836 */ /* 0x040fe20000000000 */
[----:B------:R-:W-:Y:S01]  /*4250*/  LDSM.16.M88.4 R76, [R186+0x6000] ;  /* 0x00600000ba4c783b */ /* 0x000fe20000000200 */
[----:B------:R-:W-:Y:S02]  /*4260*/  IMAD R0, R0, 0x40, R3 ;  /* 0x0000004000007824 */ /* 0x000fe400078e0203 */
[C---:B------:R-:W-:Y:S01]  /*4270*/  VIADD R201, R191.reuse, 0x1000 ;  /* 0x00001000bfc97836 */ /* 0x040fe20000000000 */
[C---:B---3--:R-:W-:Y:S01]  /*4280*/  HMMA.16816.F32.BF16 R40, R8.reuse, R20, RZ ;  /* 0x000000140828723c */ /* 0x048fe200000418ff */
[----:B------:R-:W-:Y:S01]  /*4290*/  LDSM.16.M88.4 R84, [R186+0x6800] ;  /* 0x00680000ba54783b */ /* 0x000fe20000000200 */
[C---:B------:R-:W-:Y:S01]  /*42a0*/  VIADD R3, R0.reuse, 0x1 ;  /* 0x0000000100037836 */ /* 0x040fe20000000000 */
[CC--:B------:R-:W-:Y:S01]  /*42b0*/  ISETP.GE.AND P0, PT, R0.reuse, R207.reuse, PT ;  /* 0x000000cf0000720c */ /* 0x0c0fe20003f06270 */
[----:B------:R-:W-:Y:S01]  /*42c0*/  VIADD R200, R191, 0x1800 ;  /* 0x00001800bfc87836 */ /* 0x000fe20000000000 */
[----:B------:R-:W-:Y:S01]  /*42d0*/  LDSM.16.M88.4 R80, [R186+0x7000] ;  /* 0x00700000ba50783b */ /* 0x000fe20000000200 */
[C---:B------:R-:W-:Y:S01]  /*42e0*/  HMMA.16816.F32.BF16 R36, R8.reuse, R22, RZ ;  /* 0x000000160824723c */ /* 0x040fe200000418ff */
[----:B------:R-:W-:Y:S01]  /*42f0*/  ISETP.GE.AND P6, PT, R3, R207, PT ;  /* 0x000000cf0300720c */ /* 0x000fe20003fc6270 */
[C---:B------:R-:W-:Y:S01]  /*4300*/  VIADD R199, R191.reuse, 0x2000 ;  /* 0x00002000bfc77836 */ /* 0x040fe20000000000 */
[----:B------:R-:W-:Y:S01]  /*4310*/  LDSM.16.M88.4 R88, [R186+0x7800] ;  /* 0x00780000ba58783b */ /* 0x000fe20000000200 */
[-C--:B------:R-:W-:Y:S01]  /*4320*/  ISETP.LT.OR P0, PT, R0, R205.reuse, P0 ;  /* 0x000000cd0000720c */ /* 0x080fe20000701670 */
[----:B------:R-:W-:Y:S01]  /*4330*/  VIADD R198, R191, 0x2800 ;  /* 0x00002800bfc67836 */ /* 0x000fe20000000000 */
[----:B-----5:R-:W-:Y:S01]  /*4340*/  HMMA.16816.F32.BF16 R32, R8, R16, RZ ;  /* 0x000000100820723c */ /* 0x020fe200000418ff */
[----:B------:R-:W-:Y:S01]  /*4350*/  LDSM.16.M88.4 R92, [R186+0x8800] ;  /* 0x00880000ba5c783b */ /* 0x000fe20000000200 */
[----:B------:R-:W-:Y:S01]  /*4360*/  ISETP.LT.OR P6, PT, R3, R205, P6 ;  /* 0x000000cd0300720c */ /* 0x000fe200037c1670 */
[----:B------:R-:W-:-:S02]  /*4370*/  VIADD R197, R191, 0x3000 ;  /* 0x00003000bfc57836 */ /* 0x000fc40000000000 */
[----:B------:R-:W0:Y:S01]  /*4380*/  LDGDEPBAR ;  /* 0x00000000000079af */ /* 0x000e220000000000 */
[C---:B------:R-:W-:Y:S01]  /*4390*/  HMMA.16816.F32.BF16 R24, R8.reuse, R18, RZ ;  /* 0x000000120818723c */ /* 0x040fe200000418ff */
[C---:B------:R-:W-:Y:S02]  /*43a0*/  VIADD R196, R191.reuse, 0x3800 ;  /* 0x00003800bfc47836 */ /* 0x040fe40000000000 */
[----:B------:R-:W3:Y:S01]  /*43b0*/  LDSM.16.M88.4 R16, [R190] ;  /* 0x00000000be10783b */ /* 0x000ee20000000200 */
[C---:B------:R-:W-:Y:S02]  /*43c0*/  VIADD R195, R191.reuse, 0x4000 ;  /* 0x00004000bfc37836 */ /* 0x040fe40000000000 */
[----:B--2---:R-:W-:Y:S01]  /*43d0*/  HMMA.16816.F32.BF16 R20, R8, R28, RZ ;  /* 0x0000001c0814723c */ /* 0x004fe200000418ff */
[C---:B------:R-:W-:Y:S02]  /*43e0*/  VIADD R194, R191.reuse, 0x4800 ;  /* 0x00004800bfc27836 */ /* 0x040fe40000000000 */
[----:B------:R-:W-:-:S02]  /*43f0*/  VIADD R193, R191, 0x5000 ;  /* 0x00005000bfc17836 */ /* 0x000fc40000000000 */
[----:B------:R-:W-:Y:S01]  /*4400*/  VIADD R192, R191, 0x5800 ;  /* 0x00005800bfc07836 */ /* 0x000fe20000000000 */
[C---:B------:R-:W-:Y:S06]  /*4410*/  HMMA.16816.F32.BF16 R52, R8.reuse, R30, RZ ;  /* 0x0000001e0834723c */ /* 0x040fec00000418ff */
[C---:B----4-:R-:W-:Y:S06]  /*4420*/  HMMA.16816.F32.BF16 R60, R8.reuse, R48, RZ ;  /* 0x00000030083c723c */ /* 0x050fec00000418ff */
[----:B------:R-:W-:Y:S01]  /*4430*/  HMMA.16816.F32.BF16 R8, R8, R50, RZ ;  /* 0x000000320808723c */ /* 0x000fe200000418ff */
[----:B------:R-:W-:Y:S05]  /*4440*/  LDSM.16.M88.4 R48, [R185] ;  /* 0x00000000b930783b */ /* 0x000fea0000000200 */
[C---:B-1----:R-:W-:Y:S06]  /*4450*/  HMMA.16816.F32.BF16 R68, R12.reuse, R56, R40 ;  /* 0x000000380c44723c */ /* 0x042fec0000041828 */
[C---:B------:R-:W-:Y:S06]  /*4460*/  HMMA.16816.F32.BF16 R56, R12.reuse, R58, R36 ;  /* 0x0000003a0c38723c */ /* 0x040fec0000041824 */
[C---:B------:R-:W-:Y:S06]  /*4470*/  HMMA.16816.F32.BF16 R36, R12.reuse, R44, R32 ;  /* 0x0000002c0c24723c */ /* 0x040fec0000041820 */
[C---:B------:R-:W-:Y:S06]  /*4480*/  HMMA.16816.F32.BF16 R32, R12.reuse, R46, R24 ;  /* 0x0000002e0c20723c */ /* 0x040fec0000041818 */
[C---:B------:R-:W-:Y:S06]  /*4490*/  HMMA.16816.F32.BF16 R28, R12.reuse, R64, R20 ;  /* 0x000000400c1c723c */ /* 0x040fec0000041814 */
[C---:B------:R-:W-:Y:S01]  /*44a0*/  HMMA.16816.F32.BF16 R24, R12.reuse, R66, R52 ;  /* 0x000000420c18723c */ /* 0x040fe20000041834 */
[----:B------:R-:W-:Y:S05]  /*44b0*/  LDSM.16.M88.4 R64, [R185+0x1000] ;  /* 0x00100000b940783b */ /* 0x000fea0000000200 */
[C---:B------:R-:W-:Y:S01]  /*44c0*/  HMMA.16816.F32.BF16 R20, R12.reuse, R72, R60 ;  /* 0x000000480c14723c */ /* 0x040fe2000004183c */
[----:B------:R-:W-:Y:S05]  /*44d0*/  LDSM.16.M88.4 R60, [R185+0x800] ;  /* 0x00080000b93c783b */ /* 0x000fea0000000200 */
[----:B------:R-:W-:Y:S01]  /*44e0*/  HMMA.16816.F32.BF16 R40, R12, R74, R8 ;  /* 0x0000004a0c28723c */ /* 0x000fe20000041808 */
[----:B------:R-:W1:Y:S04]  /*44f0*/  LDSM.16.M88.4 R8, [R189] ;  /* 0x00000000bd08783b */ /* 0x000e680000000200 */
[----:B------:R-:W2:Y:S01]  /*4500*/  LDSM.16.M88.4 R72, [R185+0x1800] ;  /* 0x00180000b948783b */ /* 0x000ea20000000200 */
[C---:B---3--:R-:W-:Y:S03]  /*4510*/  HMMA.16816.F32.BF16 R44, R16.reuse, R76, R68 ;  /* 0x0000004c102c723c */ /* 0x048fe60000041844 */
[----:B------:R-:W-:Y:S03]  /*4520*/  LDSM.16.M88.4 R12, [R187+0x2000] ;  /* 0x00200000bb0c783b */ /* 0x000fe60000000200 */
[C---:B------:R-:W-:Y:S01]  /*4530*/  HMMA.16816.F32.BF16 R56, R16.reuse, R78, R56 ;  /* 0x0000004e1038723c */ /* 0x040fe20000041838 */
[----:B------:R-:W3:Y:S04]  /*4540*/  LDSM.16.M88.4 R76, [R180+0x8000] ;  /* 0x00800000b44c783b */ /* 0x000ee80000000200 */
[----:B------:R-:W-:Y:S01]  /*4550*/  LDSM.16.M88.4 R68, [R191+0x2000] ;  /* 0x00200000bf44783b */ /* 0x000fe20000000200 */
        /* <DEDUP_REMOVED lines=8> */
[----:B------:R-:W4:Y:S05]  /*45e0*/  LDSM.16.M88.4 R88, [R180+0x8800] ;  /* 0x00880000b458783b */ /* 0x000f2a0000000200 */
[C---:B-1----:R-:W-:Y:S06]  /*45f0*/  HMMA.16816.F32.BF16 R28, R8.reuse, R48, R44 ;  /* 0x00000030081c723c */ /* 0x042fec000004182c */
[C---:B------:R-:W-:Y:S06]  /*4600*/  HMMA.16816.F32.BF16 R40, R8.reuse, R50, R56 ;  /* 0x000000320828723c */ /* 0x040fec0000041838 */
[C---:B------:R-:W-:Y:S06]  /*4610*/  HMMA.16816.F32.BF16 R44, R8.reuse, R60, R52 ;  /* 0x0000003c082c723c */ /* 0x040fec0000041834 */
[C---:B------:R-:W-:Y:S01]  /*4620*/  HMMA.16816.F32.BF16 R48, R8.reuse, R62, R36 ;  /* 0x0000003e0830723c */ /* 0x040fe20000041824 */
[----:B------:R-:W-:Y:S05]  /*4630*/  LDSM.16.M88.4 R60, [R191+0x2800] ;  /* 0x00280000bf3c783b */ /* 0x000fea0000000200 */
[C---:B------:R-:W-:Y:S06]  /*4640*/  HMMA.16816.F32.BF16 R52, R8.reuse, R64, R32 ;  /* 0x000000400834723c */ /* 0x040fec0000041820 */
[C---:B------:R-:W-:Y:S01]  /*4650*/  HMMA.16816.F32.BF16 R36, R8.reuse, R66, R24 ;  /* 0x000000420824723c */ /* 0x040fe20000041818 */
[----:B------:R-:W-:Y:S05]  /*4660*/  LDSM.16.M88.4 R64, [R191+0x3000] ;  /* 0x00300000bf40783b */ /* 0x000fea0000000200 */
[C---:B--2---:R-:W-:Y:S01]  /*4670*/  HMMA.16816.F32.BF16 R56, R8.reuse, R72, R20 ;  /* 0x000000480838723c */ /* 0x044fe20000041814 */
[----:B------:R-:W1:Y:S05]  /*4680*/  LDSM.16.M88.4 R20, [R188+0x2000] ;  /* 0x00200000bc14783b */ /* 0x000e6a0000000200 */
[----:B------:R-:W-:Y:S01]  /*4690*/  HMMA.16816.F32.BF16 R24, R8, R74, R16 ;  /* 0x0000004a0818723c */ /* 0x000fe20000041810 */
[----:B------:R-:W-:Y:S04]  /*46a0*/  LDSM.16.M88.4 R8, [R190+0x2000] ;  /* 0x00200000be08783b */ /* 0x000fe80000000200 */
[----:B------:R-:W-:Y:S01]  /*46b0*/  LDSM.16.M88.4 R72, [R185+0x2000] ;  /* 0x00200000b948783b */ /* 0x000fe20000000200 */
[C---:B---3--:R-:W-:Y:S06]  /*46c0*/  HMMA.16816.F32.BF16 R16, R12.reuse, R76, R28 ;  /* 0x0000004c0c10723c */ /* 0x048fec000004181c */
[C---:B------:R-:W-:Y:S01]  /*46d0*/  HMMA.16816.F32.BF16 R32, R12.reuse, R78, R40 ;  /* 0x0000004e0c20723c */ /* 0x040fe20000041828 */
[----:B------:R-:W2:Y:S05]  /*46e0*/  LDSM.16.M88.4 R76, [R191+0x3800] ;  /* 0x00380000bf4c783b */ /* 0x000eaa0000000200 */
[C---:B----4-:R-:W-:Y:S06]  /*46f0*/  HMMA.16816.F32.BF16 R44, R12.reuse, R88, R44 ;  /* 0x000000580c2c723c */ /* 0x050fec000004182c */
[C---:B------:R-:W-:Y:S01]  /*4700*/  HMMA.16816.F32.BF16 R48, R12.reuse, R90, R48 ;  /* 0x0000005a0c30723c */ /* 0x040fe20000041830 */
[----:B------:R-:W-:Y:S05]  /*4710*/  LDSM.16.M88.4 R88, [R186+0x9000] ;  /* 0x00900000ba58783b */ /* 0x000fea0000000200 */
[C---:B------:R-:W-:Y:S06]  /*4720*/  HMMA.16816.F32.BF16 R52, R12.reuse, R84, R52 ;  /* 0x000000540c34723c */ /* 0x040fec0000041834 */
[C---:B------:R-:W-:Y:S01]  /*4730*/  HMMA.16816.F32.BF16 R40, R12.reuse, R86, R36 ;  /* 0x000000560c28723c */ /* 0x040fe20000041824 */
[----:B------:R-:W3:Y:S05]  /*4740*/  LDSM.16.M88.4 R84, [R186+0x8000] ;  /* 0x00800000ba54783b */ /* 0x000eea0000000200 */
[C---:B------:R-:W-:Y:S06]  /*4750*/  HMMA.16816.F32.BF16 R56, R12.reuse, R80, R56 ;  /* 0x000000500c38723c */ /* 0x040fec0000041838 */
[----:B------:R-:W-:Y:S01]  /*4760*/  HMMA.16816.F32.BF16 R28, R12, R82, R24 ;  /* 0x000000520c1c723c */ /* 0x000fe20000041818 */
[----:B------:R-:W-:Y:S05]  /*4770*/  LDSM.16.M88.4 R80, [R185+0x3800] ;  /* 0x00380000b950783b */ /* 0x000fea0000000200 */
[C---:B-1----:R-:W-:Y:S01]  /*4780*/  HMMA.16816.F32.BF16 R24, R20.reuse, R68, R16 ;  /* 0x000000441418723c */ /* 0x042fe20000041810 */
[----:B------:R-:W-:Y:S05]  /*4790*/  LDSM.16.M88.4 R16, [R189+0x2000] ;  /* 0x00200000bd10783b */ /* 0x000fea0000000200 */
[C---:B------:R-:W-:Y:S01]  /*47a0*/  HMMA.16816.F32.BF16 R12, R20.reuse, R70, R32 ;  /* 0x00000046140c723c */ /* 0x040fe20000041820 */
[----:B------:R-:W-:Y:S05]  /*47b0*/  LDSM.16.M88.4 R68, [R185+0x2800] ;  /* 0x00280000b944783b */ /* 0x000fea0000000200 */
[C---:B------:R-:W-:Y:S06]  /*47c0*/  HMMA.16816.F32.BF16 R36, R20.reuse, R60, R44 ;  /* 0x0000003c1424723c */ /* 0x040fec000004182c */
[C---:B------:R-:W-:Y:S01]  /*47d0*/  HMMA.16816.F32.BF16 R48, R20.reuse, R62, R48 ;  /* 0x0000003e1430723c */ /* 0x040fe20000041830 */
[----:B------:R-:W1:Y:S05]  /*47e0*/  LDSM.16.M88.4 R60, [R186+0x9800] ;  /* 0x00980000ba3c783b */ /* 0x000e6a0000000200 */
[C---:B------:R-:W-:Y:S06]  /*47f0*/  HMMA.16816.F32.BF16 R52, R20.reuse, R64, R52 ;  /* 0x000000401434723c */ /* 0x040fec0000041834 */
[C---:B------:R-:W-:Y:S01]  /*4800*/  HMMA.16816.F32.BF16 R44, R20.reuse, R66, R40 ;  /* 0x00000042142c723c */ /* 0x040fe20000041828 */
[----:B------:R-:W4:Y:S05]  /*4810*/  LDSM.16.M88.4 R64, [R185+0x3000] ;  /* 0x00300000b940783b */ /* 0x000f2a0000000200 */
[C---:B--2---:R-:W-:Y:S06]  /*4820*/  HMMA.16816.F32.BF16 R56, R20.reuse, R76, R56 ;  /* 0x0000004c1438723c */ /* 0x044fec0000041838 */
[----:B------:R-:W-:Y:S01]  /*4830*/  HMMA.16816.F32.BF16 R32, R20, R78, R28 ;  /* 0x0000004e1420723c */ /* 0x000fe2000004181c */
[----:B------:R-:W-:Y:S04]  /*4840*/  LDSM.16.M88.4 R20, [R187+0x4000] ;  /* 0x00400000bb14783b */ /* 0x000fe80000000200 */
[----:B------:R-:W-:Y:S01]  /*4850*/  LDSM.16.M88.4 R76, [R180+0xa800] ;  /* 0x00a80000b44c783b */ /* 0x000fe20000000200 */
[C---:B---3--:R-:W-:Y:S06]  /*4860*/  HMMA.16816.F32.BF16 R28, R8.reuse, R84, R24 ;  /* 0x00000054081c723c */ /* 0x048fec0000041818 */
[C---:B------:R-:W-:Y:S01]  /*4870*/  HMMA.16816.F32.BF16 R24, R8.reuse, R86, R12 ;  /* 0x000000560818723c */ /* 0x040fe2000004180c */
[----:B------:R-:W2:Y:S05]  /*4880*/  LDSM.16.M88.4 R84, [R180+0xa000] ;  /* 0x00a00000b454783b */ /* 0x000eaa0000000200 */
        /* <DEDUP_REMOVED lines=8> */
[----:B------:R-:W-:Y:S05]  /*4910*/  LDSM.16.M88.4 R60, [R180+0xb800] ;  /* 0x00b80000b43c783b */ /* 0x000fea0000000200 */
[C---:B------:R-:W-:Y:S06]  /*4920*/  HMMA.16816.F32.BF16 R32, R16.reuse, R72, R28 ;  /* 0x000000481020723c */ /* 0x040fec000004181c */
[C---:B------:R-:W-:Y:S01]  /*4930*/  HMMA.16816.F32.BF16 R28, R16.reuse, R74, R24 ;  /* 0x0000004a101c723c */ /* 0x040fe20000041818 */
[----:B------:R-:W1:Y:S05]  /*4940*/  LDSM.16.M88.4 R72, [R180+0xb000] ;  /* 0x00b00000b448783b */ /* 0x000e6a0000000200 */
[C---:B------:R-:W-:Y:S01]  /*4950*/  HMMA.16816.F32.BF16 R24, R16.reuse, R68, R12 ;  /* 0x000000441018723c */ /* 0x040fe2000004180c */
[----:B------:R-:W-:Y:S05]  /*4960*/  LDSM.16.M88.4 R12, [R188+0x4000] ;  /* 0x00400000bc0c783b */ /* 0x000fea0000000200 */
[C---:B------:R-:W-:Y:S01]  /*4970*/  HMMA.16816.F32.BF16 R8, R16.reuse, R70, R40 ;  /* 0x000000461008723c */ /* 0x040fe20000041828 */
[----:B------:R-:W3:Y:S05]  /*4980*/  LDSM.16.M88.4 R68, [R191+0x4000] ;  /* 0x00400000bf44783b */ /* 0x000eea0000000200 */
[C---:B----4-:R-:W-:Y:S06]  /*4990*/  HMMA.16816.F32.BF16 R44, R16.reuse, R64, R52 ;  /* 0x00000040102c723c */ /* 0x050fec0000041834 */
[C---:B------:R-:W-:Y:S06]  /*49a0*/  HMMA.16816.F32.BF16 R52, R16.reuse, R66, R48 ;  /* 0x000000421034723c */ /* 0x040fec0000041830 */
[C---:B------:R-:W-:Y:S01]  /*49b0*/  HMMA.16816.F32.BF16 R48, R16.reuse, R80, R56 ;  /* 0x000000501030723c */ /* 0x040fe20000041838 */
[----:B------:R-:W-:Y:S05]  /*49c0*/  LDSM.16.M88.4 R56, [R186+0xa800] ;  /* 0x00a80000ba38783b */ /* 0x000fea0000000200 */
[----:B------:R-:W-:Y:S01]  /*49d0*/  HMMA.16816.F32.BF16 R40, R16, R82, R36 ;  /* 0x000000521028723c */ /* 0x000fe20000041824 */
[----:B------:R-:W4:Y:S05]  /*49e0*/  LDSM.16.M88.4 R80, [R191+0x5800] ;  /* 0x00580000bf50783b */ /* 0x000f2a0000000200 */
[C---:B--2---:R-:W-:Y:S06]  /*49f0*/  HMMA.16816.F32.BF16 R36, R20.reuse, R84, R32 ;  /* 0x000000541424723c */ /* 0x044fec0000041820 */
[C---:B------:R-:W-:Y:S06]  /*4a00*/  HMMA.16816.F32.BF16 R32, R20.reuse, R86, R28 ;  /* 0x000000561420723c */ /* 0x040fec000004181c */
[C---:B------:R-:W-:Y:S06]  /*4a10*/  HMMA.16816.F32.BF16 R28, R20.reuse, R76, R24 ;  /* 0x0000004c141c723c */ /* 0x040fec0000041818 */
[C---:B------:R-:W-:Y:S01]  /*4a20*/  HMMA.16816.F32.BF16 R24, R20.reuse, R78, R8 ;  /* 0x0000004e1418723c */ /* 0x040fe20000041808 */
[----:B------:R-:W-:Y:S04]  /*4a30*/  LDSM.16.M88.4 R8, [R190+0x4000] ;  /* 0x00400000be08783b */ /* 0x000fe80000000200 */
[----:B------:R-:W2:Y:S01]  /*4a40*/  LDSM.16.M88.4 R76, [R186+0xa000] ;  /* 0x00a00000ba4c783b */ /* 0x000ea20000000200 */
[C---:B-1----:R-:W-:Y:S06]  /*4a50*/  HMMA.16816.F32.BF16 R16, R20.reuse, R72, R44 ;  /* 0x000000481410723c */ /* 0x042fec000004182c */
[C---:B------:R-:W-:Y:S01]  /*4a60*/  HMMA.16816.F32.BF16 R64, R20.reuse, R74, R52 ;  /* 0x0000004a1440723c */ /* 0x040fe20000041834 */
[----:B------:R-:W-:Y:S05]  /*4a70*/  LDSM.16.M88.4 R72, [R185+0x4000] ;  /* 0x00400000b948783b */ /* 0x000fea0000000200 */
[C---:B------:R-:W-:Y:S06]  /*4a80*/  HMMA.16816.F32.BF16 R52, R20.reuse, R60, R48 ;  /* 0x0000003c1434723c */ /* 0x040fec0000041830 */
[----:B------:R-:W-:Y:S01]  /*4a90*/  HMMA.16816.F32.BF16 R48, R20, R62, R40 ;  /* 0x0000003e1430723c */ /* 0x000fe20000041828 */
[----:B------:R-:W-:Y:S05]  /*4aa0*/  LDSM.16.M88.4 R60, [R186+0xb800] ;  /* 0x00b80000ba3c783b */ /* 0x000fea0000000200 */
[C---:B---3--:R-:W-:Y:S06]  /*4ab0*/  HMMA.16816.F32.BF16 R20, R12.reuse, R68, R36 ;  /* 0x000000440c14723c */ /* 0x048fec0000041824 */
[C---:B------:R-:W-:Y:S01]  /*4ac0*/  HMMA.16816.F32.BF16 R44, R12.reuse, R70, R32 ;  /* 0x000000460c2c723c */ /* 0x040fe20000041820 */
[----:B------:R-:W1:Y:S05]  /*4ad0*/  LDSM.16.M88.4 R68, [R186+0xb000] ;  /* 0x00b00000ba44783b */ /* 0x000e6a0000000200 */
[C---:B------:R-:W-:Y:S06]  /*4ae0*/  HMMA.16816.F32.BF16 R40, R12.reuse, R92, R28 ;  /* 0x0000005c0c28723c */ /* 0x040fec000004181c */
[C---:B------:R-:W-:Y:S06]  /*4af0*/  HMMA.16816.F32.BF16 R36, R12.reuse, R94, R24 ;  /* 0x0000005e0c24723c */ /* 0x040fec0000041818 */
[C---:B------:R-:W-:Y:S01]  /*4b00*/  HMMA.16816.F32.BF16 R32, R12.reuse, R88, R16 ;  /* 0x000000580c20723c */ /* 0x040fe20000041810 */
[----:B------:R-:W3:Y:S05]  /*4b10*/  LDSM.16.M88.4 R16, [R189+0x4000] ;  /* 0x00400000bd10783b */ /* 0x000eea0000000200 */
[C---:B------:R-:W-:Y:S06]  /*4b20*/  HMMA.16816.F32.BF16 R28, R12.reuse, R90, R64 ;  /* 0x0000005a0c1c723c */ /* 0x040fec0000041840 */
[C---:B----4-:R-:W-:Y:S06]  /*4b30*/  HMMA.16816.F32.BF16 R24, R12.reuse, R80, R52 ;  /* 0x000000500c18723c */ /* 0x050fec0000041834 */
[----:B------:R-:W-:Y:S06]  /*4b40*/  HMMA.16816.F32.BF16 R12, R12, R82, R48 ;  /* 0x000000520c0c723c */ /* 0x000fec0000041830 */
[C---:B--2---:R-:W-:Y:S06]  /*4b50*/  HMMA.16816.F32.BF16 R20, R8.reuse, R76, R20 ;  /* 0x0000004c0814723c */ /* 0x044fec0000041814 */
[C---:B-1----:R-:W-:Y:S06]  /*4b60*/  HMMA.16816.F32.BF16 R48, R8.reuse, R68, R32 ;  /* 0x000000440830723c */ /* 0x042fec0000041820 */
[C---:B------:R-:W-:Y:S06]  /*4b70*/  HMMA.16816.F32.BF16 R32, R8.reuse, R60, R24 ;  /* 0x0000003c0820723c */ /* 0x040fec0000041818 */
[C---:B------:R-:W-:Y:S01]  /*4b80*/  HMMA.16816.F32.BF16 R60, R8.reuse, R62, R12 ;  /* 0x0000003e083c723c */ /* 0x040fe2000004180c */
[----:B------:R-:W1:Y:S05]  /*4b90*/  LDSM.16.M88.4 R12, [R185+0x4800] ;  /* 0x00480000b90c783b */ /* 0x000e6a0000000200 */
[C---:B------:R-:W-:Y:S06]  /*4ba0*/  HMMA.16816.F32.BF16 R44, R8.reuse, R78, R44 ;  /* 0x0000004e082c723c */ /* 0x040fec000004182c */
[----:B------:R-:W-:Y:S06]  /*4bb0*/  HMMA.16816.F32.BF16 R40, R8, R56, R40 ;  /* 0x000000380828723c */ /* 0x000fec0000041828 */
[----:B---3--:R-:W-:Y:S06]  /*4bc0*/  HMMA.16816.F32.BF16 R20, R16, R72, R20 ;  /* 0x000000481014723c */ /* 0x008fec0000041814 */
[C---:B------:R-:W-:Y:S01]  /*4bd0*/  HMMA.16816.F32.BF16 R68, R8.reuse, R70, R28 ;  /* 0x000000460844723c */ /* 0x040fe2000004181c */
[----:B------:R-:W2:Y:S05]  /*4be0*/  LDSM.16.M88.4 R28, [R185+0x5000] ;  /* 0x00500000b91c783b */ /* 0x000eaa0000000200 */
[----:B------:R-:W-:Y:S07]  /*4bf0*/  HMMA.16816.F32.BF16 R36, R8, R58, R36 ;  /* 0x0000003a0824723c */ /* 0x000fee0000041824 */
[----:B------:R-:W-:Y:S01]  /*4c00*/  VIADD R8, R6, 0x8 ;  /* 0x0000000806087836 */ /* 0x000fe20000000000 */
[----:B------:R-:W-:Y:S01]  /*4c10*/  SHF.R.S32.HI R6, RZ, 0x1f, R98 ;  /* 0x0000001fff067819 */ /* 0x000fe20000011462 */
[----:B------:R-:W-:Y:S01]  /*4c20*/  IMAD.U32 R9, RZ, RZ, UR17 ;  /* 0x00000011ff097e24 */ /* 0x000fe2000f8e00ff */
[----:B-1----:R-:W-:Y:S02]  /*4c30*/  HMMA.16816.F32.BF16 R24, R16, R12, R40 ;  /* 0x0000000c1018723c */ /* 0x002fe40000041828 */
[C---:B------:R-:W-:Y:S01]  /*4c40*/  VIADDMNMX R206, R8.reuse, UR21, R7, PT ;  /* 0x0000001508ce7c46 */ /* 0x040fe2000b800107 */
[----:B------:R-:W-:Y:S01]  /*4c50*/  IMAD R56, R9, 0x4, R96 ;  /* 0x0000000409387824 */ /* 0x000fe200078e0260 */
[----:B------:R-:W-:-:S02]  /*4c60*/  VIADDMNMX R204, R8, UR33, RZ, !PT ;  /* 0x0000002108cc7c46 */ /* 0x000fc4000f8001ff */
[CC--:B------:R-:W-:Y:S01]  /*4c70*/  ISETP.GE.AND P2, PT, R3.reuse, R206.reuse, PT ;  /* 0x000000ce0300720c */ /* 0x0c0fe20003f46270 */
[C---:B------:R-:W-:Y:S01]  /*4c80*/  HMMA.16816.F32.BF16 R8, R16.reuse, R74, R44 ;  /* 0x0000004a1008723c */ /* 0x040fe2000004182c */
[C---:B------:R-:W-:Y:S01]  /*4c90*/  ISETP.GE.AND P3, PT, R0.reuse, R206, PT ;  /* 0x000000ce0000720c */ /* 0x040fe20003f66270 */
[----:B------:R-:W-:Y:S01]  /*4ca0*/  STL [R1+0x98], R56 ;  /* 0x0000983801007387 */ /* 0x000fe20000100800 */
[-C--:B------:R-:W-:Y:S01]  /*4cb0*/  ISETP.LT.OR P2, PT, R3, R204.reuse, P2 ;  /* 0x000000cc0300720c */ /* 0x080fe20001741670 */
[C---:B------:R-:W-:Y:S01]  /*4cc0*/  VIADD R3, R0.reuse, 0x9 ;  /* 0x0000000900037836 */ /* 0x040fe20000000000 */
[C---:B------:R-:W-:Y:S02]  /*4cd0*/  ISETP.LT.OR P3, PT, R0.reuse, R204, P3 ;  /* 0x000000cc0000720c */ /* 0x040fe40001f61670 */
[----:B------:R-:W-:Y:S01]  /*4ce0*/  LEA.HI.X.SX32 R178, R101, R6, 0x1, P5 ;  /* 0x0000000665b27211 */ /* 0x000fe200028f0eff */
[----:B------:R-:W-:Y:S01]  /*4cf0*/  VIADD R6, R0, 0x8 ;  /* 0x0000000800067836 */ /* 0x000fe20000000000 */
[----:B------:R-:W-:Y:S01]  /*4d00*/  FSEL R47, R20, -INF , !P0 ;  /* 0xff800000142f7808 */ /* 0x000fe20004000000 */
[----:B------:R-:W-:Y:S01]  /*4d10*/  HMMA.16816.F32.BF16 R12, R16, R14, R36 ;  /* 0x0000000e100c723c */ /* 0x000fe20000041824 */
[----:B------:R-:W-:-:S02]  /*4d20*/  FSEL R40, R22, -INF , !P3 ;  /* 0xff80000016287808 */ /* 0x000fc40005800000 */
[----:B------:R-:W-:Y:S02]  /*4d30*/  FSEL R46, R21, -INF , !P6 ;  /* 0xff800000152e7808 */ /* 0x000fe40007000000 */
[----:B------:R-:W-:Y:S02]  /*4d40*/  FSEL R42, R23, -INF , !P2 ;  /* 0xff800000172a7808 */ /* 0x000fe40005000000 */
[----:B------:R-:W1:Y:S01]  /*4d50*/  LDSM.16.M88.4 R20, [R185+0x5800] ;  /* 0x00580000b914783b */ /* 0x000e620000000200 */
[----:B------:R-:W-:Y:S01]  /*4d60*/  ISETP.GE.AND P5, PT, R3, R207, PT ;  /* 0x000000cf0300720c */ /* 0x000fe20003fa6270 */
[----:B------:R-:W-:-:S04]  /*4d70*/  DEPBAR.LE SB0, 0x0 ;  /* 0x000080000000791a */ /* 0x000fc80000000000 */
[----:B------:R-:W-:Y:S01]  /*4d80*/  BAR.SYNC.DEFER_BLOCKING 0x0 ;  /* 0x0000000000007b1d */ /* 0x000fe20000010000 */
[CC--:B------:R-:W-:Y:S02]  /*4d90*/  ISETP.GE.AND P0, PT, R3.reuse, R206.reuse, PT ;  /* 0x000000ce0300720c */ /* 0x0c0fe40003f06270 */
[C---:B------:R-:W-:Y:S02]  /*4da0*/  ISETP.GE.AND P1, PT, R6.reuse, R207, PT ;  /* 0x000000cf0600720c */ /* 0x040fe40003f26270 */
[----:B------:R-:W-:Y:S02]  /*4db0*/  ISETP.GE.AND P4, PT, R6, R206, PT ;  /* 0x000000ce0600720c */ /* 0x000fe40003f86270 */
[CC--:B------:R-:W-:Y:S02]  /*4dc0*/  ISETP.LT.OR P5, PT, R3.reuse, R205.reuse, P5 ;  /* 0x000000cd0300720c */ /* 0x0c0fe40002fa1670 */
[----:B------:R-:W-:Y:S01]  /*4dd0*/  ISETP.LT.OR P0, PT, R3, R204, P0 ;  /* 0x000000cc0300720c */ /* 0x000fe20000701670 */
[----:B------:R-:W-:Y:S01]  /*4de0*/  VIADD R3, R0, 0x11 ;  /* 0x0000001100037836 */ /* 0x000fe20000000000 */
[----:B------:R-:W-:-:S02]  /*4df0*/  ISETP.LT.OR P1, PT, R6, R205, P1 ;  /* 0x000000cd0600720c */ /* 0x000fc40000f21670 */
[----:B------:R-:W-:Y:S01]  /*4e00*/  ISETP.LT.OR P4, PT, R6, R204, P4 ;  /* 0x000000cc0600720c */ /* 0x000fe20002781670 */
[----:B------:R-:W-:Y:S01]  /*4e10*/  VIADD R6, R0, 0x10 ;  /* 0x0000001000067836 */ /* 0x000fe20000000000 */
[----:B------:R-:W-:Y:S02]  /*4e20*/  FSEL R54, R8, -INF , !P1 ;  /* 0xff80000008367808 */ /* 0x000fe40004800000 */
[CC--:B------:R-:W-:Y:S02]  /*4e30*/  ISETP.GE.AND P6, PT, R3.reuse, R207.reuse, PT ;  /* 0x000000cf0300720c */ /* 0x0c0fe40003fc6270 */
[-C--:B------:R-:W-:Y:S02]  /*4e40*/  ISETP.GE.AND P1, PT, R3, R206.reuse, PT ;  /* 0x000000ce0300720c */ /* 0x080fe40003f26270 */
[C---:B------:R-:W-:Y:S02]  /*4e50*/  ISETP.GE.AND P2, PT, R6.reuse, R207, PT ;  /* 0x000000cf0600720c */ /* 0x040fe40003f46270 */
[----:B------:R-:W-:-:S02]  /*4e60*/  ISETP.GE.AND P3, PT, R6, R206, PT ;  /* 0x000000ce0600720c */ /* 0x000fc40003f66270 */
[CC--:B------:R-:W-:Y:S02]  /*4e70*/  ISETP.LT.OR P6, PT, R3.reuse, R205.reuse, P6 ;  /* 0x000000cd0300720c */ /* 0x0c0fe400037c1670 */
[-C--:B------:R-:W-:Y:S01]  /*4e80*/  ISETP.LT.OR P1, PT, R3, R204.reuse, P1 ;  /* 0x000000cc0300720c */ /* 0x080fe20000f21670 */
[----:B------:R-:W-:Y:S01]  /*4e90*/  VIADD R3, R0, 0x19 ;  /* 0x0000001900037836 */ /* 0x000fe20000000000 */
[----:B------:R-:W-:Y:S02]  /*4ea0*/  FSEL R41, R10, -INF , !P4 ;  /* 0xff8000000a297808 */ /* 0x000fe40006000000 */
[----:B------:R-:W-:Y:S02]  /*4eb0*/  FSEL R53, R9, -INF , !P5 ;  /* 0xff80000009357808 */ /* 0x000fe40006800000 */
[----:B------:R-:W-:Y:S02]  /*4ec0*/  FSEL R43, R11, -INF , !P0 ;  /* 0xff8000000b2b7808 */ /* 0x000fe40004000000 */
[C---:B------:R-:W-:Y:S01]  /*4ed0*/  ISETP.LT.OR P2, PT, R6.reuse, R205, P2 ;  /* 0x000000cd0600720c */ /* 0x040fe20001741670 */
[----:B--2---:R-:W-:Y:S01]  /*4ee0*/  HMMA.16816.F32.BF16 R8, R16, R28, R48 ;  /* 0x0000001c1008723c */ /* 0x004fe20000041830 */
[----:B------:R-:W-:Y:S01]  /*4ef0*/  ISETP.LT.OR P3, PT, R6, R204, P3 ;  /* 0x000000cc0600720c */ /* 0x000fe20001f61670 */
[----:B------:R-:W-:Y:S01]  /*4f00*/  VIADD R6, R0, 0x18 ;  /* 0x0000001800067836 */ /* 0x000fe20000000000 */
[----:B------:R-:W-:-:S02]  /*4f10*/  FSEL R45, R24, -INF , !P2 ;  /* 0xff800000182d7808 */ /* 0x000fc40005000000 */
[CC--:B------:R-:W-:Y:S02]  /*4f20*/  ISETP.GE.AND P5, PT, R3.reuse, R207.reuse, PT ;  /* 0x000000cf0300720c */ /* 0x0c0fe40003fa6270 */
[CC--:B------:R-:W-:Y:S02]  /*4f30*/  ISETP.GE.AND P2, PT, R3.reuse, R206.reuse, PT ;  /* 0x000000ce0300720c */ /* 0x0c0fe40003f46270 */
[C---:B------:R-:W-:Y:S02]  /*4f40*/  ISETP.GE.AND P0, PT, R6.reuse, R207, PT ;  /* 0x000000cf0600720c */ /* 0x040fe40003f06270 */
[----:B------:R-:W-:Y:S02]  /*4f50*/  ISETP.GE.AND P4, PT, R6, R206, PT ;  /* 0x000000ce0600720c */ /* 0x000fe40003f86270 */
[C---:B------:R-:W-:Y:S02]  /*4f60*/  ISETP.LT.OR P5, PT, R3.reuse, R205, P5 ;  /* 0x000000cd0300720c */ /* 0x040fe40002fa1670 */
[----:B------:R-:W-:Y:S01]  /*4f70*/  ISETP.LT.OR P2, PT, R3, R204, P2 ;  /* 0x000000cc0300720c */ /* 0x000fe20001741670 */
[----:B------:R-:W-:Y:S01]  /*4f80*/  VIADD R3, R0, 0x21 ;  /* 0x0000002100037836 */ /* 0x000fe20000000000 */
[----:B------:R-:W-:-:S02]  /*4f90*/  FSEL R28, R26, -INF , !P3 ;  /* 0xff8000001a1c7808 */ /* 0x000fc40005800000 */
[----:B------:R-:W-:Y:S02]  /*4fa0*/  FSEL R44, R25, -INF , !P6 ;  /* 0xff800000192c7808 */ /* 0x000fe40007000000 */
[----:B------:R-:W-:Y:S02]  /*4fb0*/  FSEL R29, R27, -INF , !P1 ;  /* 0xff8000001b1d7808 */ /* 0x000fe40004800000 */
[C---:B------:R-:W-:Y:S01]  /*4fc0*/  ISETP.LT.OR P0, PT, R6.reuse, R205, P0 ;  /* 0x000000cd0600720c */ /* 0x040fe20000701670 */
[----:B------:R-:W-:Y:S01]  /*4fd0*/  HMMA.16816.F32.BF16 R24, R16, R30, R68 ;  /* 0x0000001e1018723c */ /* 0x000fe20000041844 */
[----:B------:R-:W-:Y:S01]  /*4fe0*/  ISETP.LT.OR P4, PT, R6, R204, P4 ;  /* 0x000000cc0600720c */ /* 0x000fe20002781670 */
[----:B------:R-:W-:Y:S01]  /*4ff0*/  VIADD R6, R0, 0x20 ;  /* 0x0000002000067836 */ /* 0x000fe20000000000 */
[----:B------:R-:W-:Y:S02]  /*5000*/  FSEL R52, R12, -INF , !P0 ;  /* 0xff8000000c347808 */ /* 0x000fe40004000000 */
[----:B------:R-:W-:-:S02]  /*5010*/  ISETP.GE.AND P6, PT, R3, R207, PT ;  /* 0x000000cf0300720c */ /* 0x000fc40003fc6270 */
        /* <DEDUP_REMOVED lines=10> */
[----:B------:R-:W-:Y:S02]  /*50c0*/  FSEL R30, R13, -INF , !P5 ;  /* 0xff8000000d1e7808 */ /* 0x000fe40006800000 */
[----:B------:R-:W-:Y:S02]  /*50d0*/  FSEL R55, R15, -INF , !P2 ;  /* 0xff8000000f377808 */ /* 0x000fe40005000000 */
[----:B-1----:R-:W-:Y:S01]  /*50e0*/  HMMA.16816.F32.BF16 R12, R16, R20, R32 ;  /* 0x00000014100c723c */ /* 0x002fe20000041820 */
[----:B------:R-:W-:Y:S02]  /*50f0*/  FSEL R155, R8, -INF , !P1 ;  /* 0xff800000089b7808 */ /* 0x000fe40004800000 */
[----:B------:R-:W-:-:S02]  /*5100*/  ISETP.GE.AND P5, PT, R3, R207, PT ;  /* 0x000000cf0300720c */ /* 0x000fc40003fa6270 */
[CC--:B------:R-:W-:Y:S01]  /*5110*/  ISETP.GE.AND P1, PT, R3.reuse, R206.reuse, PT ;  /* 0x000000ce0300720c */ /* 0x0c0fe20003f26270 */
[----:B------:R-:W-:Y:S01]  /*5120*/  HMMA.16816.F32.BF16 R16, R16, R22, R60 ;  /* 0x000000161010723c */ /* 0x000fe2000004183c */
        /* <DEDUP_REMOVED lines=10> */
[C---:B------:R-:W-:Y:S02]  /*51d0*/  ISETP.GE.AND P6, PT, R3.reuse, R207, PT ;  /* 0x000000cf0300720c */ /* 0x040fe40003fc6270 */
[----:B------:R-:W-:Y:S02]  /*51e0*/  ISETP.GE.AND P2, PT, R3, R206, PT ;  /* 0x000000ce0300720c */ /* 0x000fe40003f46270 */
[----:B------:R-:W-:-:S02]  /*51f0*/  FSEL R130, R11, -INF , !P0 ;  /* 0xff8000000b827808 */ /* 0x000fc40004000000 */
[----:B------:R-:W-:Y:S02]  /*5200*/  ISETP.GE.AND P0, PT, R6, R207, PT ;  /* 0x000000cf0600720c */ /* 0x000fe40003f06270 */
[CC--:B------:R-:W-:Y:S02]  /*5210*/  ISETP.LT.OR P6, PT, R3.reuse, R205.reuse, P6 ;  /* 0x000000cd0300720c */ /* 0x0c0fe400037c1670 */
[----:B------:R-:W-:Y:S01]  /*5220*/  ISETP.LT.OR P2, PT, R3, R204, P2 ;  /* 0x000000cc0300720c */ /* 0x000fe20001741670 */
[----:B------:R-:W-:Y:S01]  /*5230*/  VIADD R3, R0, 0x38 ;  /* 0x0000003800037836 */ /* 0x000fe20000000000 */
[----:B------:R-:W-:Y:S01]  /*5240*/  ISETP.LT.OR P0, PT, R6, R205, P0 ;  /* 0x000000cd0600720c */ /* 0x000fe20000701670 */
[----:B------:R-:W-:Y:S01]  /*5250*/  VIADD R0, R0, 0x39 ;  /* 0x0000003900007836 */ /* 0x000fe20000000000 */
[----:B------:R-:W-:Y:S02]  /*5260*/  FSEL R129, R10, -INF , !P3 ;  /* 0xff8000000a817808 */ /* 0x000fe40005800000 */
[----:B------:R-:W-:-:S02]  /*5270*/  FSEL R133, R12, -INF , !P0 ;  /* 0xff8000000c857808 */ /* 0x000fc40004000000 */
[----:B------:R-:W-:Y:S02]  /*5280*/  ISETP.GE.AND P0, PT, R0, R206, PT ;  /* 0x000000ce0000720c */ /* 0x000fe40003f06270 */
[----:B------:R-:W-:Y:S02]  /*5290*/  FSEL R125, R26, -INF , !P4 ;  /* 0xff8000001a7d7808 */ /* 0x000fe40006000000 */
[----:B------:R-:W-:Y:S02]  /*52a0*/  ISETP.LT.OR P0, PT, R0, R204, P0 ;  /* 0x000000cc0000720c */ /* 0x000fe40000701670 */
[----:B------:R-:W-:Y:S02]  /*52b0*/  FSEL R132, R25, -INF , !P5 ;  /* 0xff80000019847808 */ /* 0x000fe40006800000 */
[----:B------:R-:W-:Y:S02]  /*52c0*/  FSEL R131, R19, -INF , !P0 ;  /* 0xff80000013837808 */ /* 0x000fe40004000000 */
[----:B------:R-:W-:-:S02]  /*52d0*/  PLOP3.LUT P0, PT, PT, PT, UP0, 0x80, 0x0 ;  /* 0x000000000000781c */ /* 0x000fc40003f0f008 */
[----:B------:R-:W-:Y:S02]  /*52e0*/  FSEL R127, R27, -INF , !P1 ;  /* 0xff8000001b7f7808 */ /* 0x000fe40004800000 */
[-C--:B------:R-:W-:Y:S02]  /*52f0*/  ISETP.GE.AND P3, PT, R6, R206.reuse, PT ;  /* 0x000000ce0600720c */ /* 0x080fe40003f66270 */
[CC--:B------:R-:W-:Y:S02]  /*5300*/  ISETP.GE.AND P5, PT, R3.reuse, R207.reuse, PT ;  /* 0x000000cf0300720c */ /* 0x0c0fe40003fa6270 */
[----:B------:R-:W-:Y:S02]  /*5310*/  ISETP.GE.AND P1, PT, R3, R206, PT ;  /* 0x000000ce0300720c */ /* 0x000fe40003f26270 */
[----:B------:R-:W-:Y:S02]  /*5320*/  ISETP.GE.AND P4, PT, R0, R207, PT ;  /* 0x000000cf0000720c */ /* 0x000fe40003f86270 */
[----:B------:R-:W-:-:S02]  /*5330*/  ISETP.LT.OR P3, PT, R6, R204, P3 ;  /* 0x000000cc0600720c */ /* 0x000fc40001f61670 */
[CC--:B------:R-:W-:Y:S02]  /*5340*/  ISETP.LT.OR P5, PT, R3.reuse, R205.reuse, P5 ;  /* 0x000000cd0300720c */ /* 0x0c0fe40002fa1670 */
[----:B------:R-:W-:Y:S02]  /*5350*/  ISETP.LT.OR P1, PT, R3, R204, P1 ;  /* 0x000000cc0300720c */ /* 0x000fe40000f21670 */
[----:B------:R-:W-:Y:S02]  /*5360*/  ISETP.LT.OR P4, PT, R0, R205, P4 ;  /* 0x000000cd0000720c */ /* 0x000fe40002781670 */
        /* <DEDUP_REMOVED lines=12> */
[----:B------:R-:W-:Y:S01]  /*5430*/  USHF.R.S32.HI UR7, URZ, 0x1f, UR21 ;  /* 0x0000001f3f077899 */ /* 0x000fe20008011415 */
[----:B------:R-:W-:Y:S01]  /*5440*/  ISETP.GE.AND P3, PT, R105, UR6, PT ;  /* 0x0000000669007c0c */ /* 0x000fe2000bf66270 */
[----:B------:R-:W-:Y:S01]  /*5450*/  UIMAD UR6, UR13, UR21, URZ ;  /* 0x000000150d0672a4 */ /* 0x000fe2000f8e023f */
[----:B------:R-:W-:-:S03]  /*5460*/  IMAD.U32 R6, RZ, RZ, UR21 ;  /* 0x00000015ff067e24 */ /* 0x000fc6000f8e00ff */
[----:B------:R-:W-:Y:S01]  /*5470*/  UIMAD UR6, UR7, UR27, UR6 ;  /* 0x0000001b070672a4 */ /* 0x000fe2000f8e0206 */
[----:B------:R-:W-:-:S03]  /*5480*/  IMAD.WIDE.U32 R6, R6, UR27, R106 ;  /* 0x0000001b06067c25 */ /* 0x000fc6000f8e006a */
        /* <DEDUP_REMOVED lines=24> */
[----:B------:R-:W2:Y:S01]  /*5610*/  @!P3 LDC.64 R24, c[0x0][0x218] ;  /* 0x00008600ff18bb82 */ /* 0x000ea20000000a00 */
[----:B----4-:R-:W-:-:S07]  /*5620*/  @!P3 LEA R10, P1, R6, R12, 0x1 ;  /* 0x0000000c060ab211 */ /* 0x010fce00078208ff */
[----:B------:R-:W4:Y:S01]  /*5630*/  @!P5 LDC.64 R18, c[0x0][0x218] ;  /* 0x00008600ff12db82 */ /* 0x000f220000000a00 */
[----:B------:R-:W-:Y:S02]  /*5640*/  @!P3 LEA.HI.X R11, R6, R13, R0, 0x1, P1 ;  /* 0x0000000d060bb211 */ /* 0x000fe400008f0c00 */
[----:B------:R-:W-:Y:S02]  /*5650*/  IADD3.X R6, R0, UR30, RZ, P2, !PT ;  /* 0x0000001e00067c10 */ /* 0x000fe400097fe4ff */
[C---:B-----5:R-:W-:Y:S01]  /*5660*/  @!P5 LEA R8, P2, R3.reuse, R14, 0x1 ;  /* 0x0000000e0308d211 */ /* 0x060fe200078408ff */
[----:B------:R-:W-:Y:S01]  /*5670*/  @!PT LDS RZ, [RZ] ;  /* 0x00000000fffff984 */ /* 0x000fe20000000800 */
[----:B------:R-:W-:Y:S01]  /*5680*/  @!PT LDS RZ, [RZ] ;  /* 0x00000000fffff984 */ /* 0x000fe20000000800 */
[----:B------:R-:W-:Y:S01]  /*5690*/  @!PT LDS RZ, [RZ] ;  /* 0x00000000fffff984 */ /* 0x000fe20000000800 */
[----:B------:R1:W-:Y:S02]  /*56a0*/  @!P3 LDGSTS.E.BYPASS.LTC128B.128 [R203+0xa000], desc[UR24][R10.64+0x100] ;  /* 0x0a0001000acbbfae */ /* 0x0003e4000b901d58 */
[----:B------:R-:W5:Y:S01]  /*56b0*/  @!P4 LDC.64 R12, c[0x0][0x218] ;  /* 0x00008600ff0ccb82 */ /* 0x000f620000000a00 */
[C---:B------:R-:W-:Y:S01]  /*56c0*/  @!P5 LEA.HI.X R9, R3.reuse, R15, R6, 0x1, P2 ;  /* 0x0000000f0309d211 */ /* 0x040fe200010f0c06 */
[----:B------:R1:W-:Y:S01]  /*56d0*/  @P5 STS.128 [R203+0x6800], RZ ;  /* 0x006800ffcb005388 */ /* 0x0003e20000000c00 */
[----:B------:R-:W-:-:S03]  /*56e0*/  IADD3 R0, P2, R3, UR31, RZ ;  /* 0x0000001f03007c10 */ /* 0x000fc6000ff5e0ff */
[----:B------:R-:W-:Y:S01]  /*56f0*/  @!PT LDS RZ, [RZ] ;  /* 0x00000000fffff984 */ /* 0x000fe20000000800 */
[----:B------:R-:W-:Y:S01]  /*5700*/  @!PT LDS RZ, [RZ] ;  /* 0x00000000fffff984 */ /* 0x000fe20000000800 */
[----:B------:R-:W-:Y:S01]  /*5710*/  @!PT LDS RZ, [RZ] ;  /* 0x00000000fffff984 */ /* 0x000fe20000000800 */
[----:B------:R2:W-:Y:S01]  /*5720*/  @!P5 LDGSTS.E.BYPASS.LTC128B.128 [R203+0x6800], desc[UR24][R8.64] ;  /* 0x0680000008cbdfae */ /* 0x0005e2000b901d58 */
[----:B------:R-:W-:Y:S01]  /*5730*/  IADD3.X R7, R6, UR30, RZ, P2, !PT ;  /* 0x0000001e06077c10 */ /* 0x000fe200097fe4ff */
[----:B------:R-:W4:Y:S02]  /*5740*/  @!P4 LDC.64 R20, c[0x0][0x218] ;  /* 0x00008600ff14cb82 */ /* 0x000f240000000a00 */
[----:B------:R2:W-:Y:S01]  /*5750*/  @P4 STS.128 [R203+0x8800], RZ ;  /* 0x008800ffcb004388 */ /* 0x0005e20000000c00 */
[C---:B-1----:R-:W-:Y:S02]  /*5760*/  @!P4 LEA R10, P1, R3.reuse, R16, 0x1 ;  /* 0x00000010030ac211 */ /* 0x042fe400078208ff */
[C---:B---3--:R-:W-:Y:S02]  /*5770*/  @!P5 LEA R16, P2, R0.reuse, R26, 0x1 ;  /* 0x0000001a0010d211 */ /* 0x048fe400078408ff */
[----:B------:R-:W-:Y:S02]  /*5780*/  @!P4 LEA.HI.X R11, R3, R17, R6, 0x1, P1 ;  /* 0x00000011030bc211 */ /* 0x000fe400008f0c06 */
[----:B------:R-:W-:-:S02]  /*5790*/  @!P5 LEA.HI.X R17, R0, R27, R7, 0x1, P2 ;  /* 0x0000001b0011d211 */ /* 0x000fc400010f0c07 */
[C---:B--2---:R-:W-:Y:S01]  /*57a0*/  @!P3 LEA R8, P1, R3.reuse, R22, 0x1 ;  /* 0x000000160308b211 */ /* 0x044fe200078208ff */
[----:B------:R-:W-:Y:S01]  /*57b0*/  @!PT LDS RZ, [RZ] ;  /* 0x00000000fffff984 */ /* 0x000fe20000000800 */
[----:B------:R-:W-:Y:S01]  /*57c0*/  @!PT LDS RZ, [RZ] ;  /* 0x00000000fffff984 */ /* 0x000fe20000000800 */
[----:B------:R-:W-:Y:S01]  /*57d0*/  @!PT LDS RZ, [RZ] ;  /* 0x00000000fffff984 */ /* 0x000fe20000000800 */
[----:B------:R4:W-:Y:S01]  /*57e0*/  @!P4 LDGSTS.E.BYPASS.LTC128B.128 [R203+0x8800], desc[UR24][R10.64+0x80] ;  /* 0x088000800acbcfae */ /* 0x0009e2000b901d58 */
[C---:B-----5:R-:W-:Y:S02]  /*57f0*/  @!P4 LEA R14, P2, R0.reuse, R12, 0x1 ;  /* 0x0000000c000ec211 */ /* 0x060fe400078408ff */
[----:B------:R-:W-:Y:S01]  /*5800*/  @!P3 LEA.HI.X R9, R3, R23, R6, 0x1, P1 ;  /* 0x000000170309b211 */ /* 0x000fe200008f0c06 */
[----:B------:R1:W-:Y:S01]  /*5810*/  @P3 STS.128 [R203+0xa800], RZ ;  /* 0x00a800ffcb003388 */ /* 0x0003e20000000c00 */
[C---:B------:R-:W-:Y:S02]  /*5820*/  @!P3 LEA R12, P1, R0.reuse, R24, 0x1 ;  /* 0x00000018000cb211 */ /* 0x040fe400078208ff */
[C---:B------:R-:W-:Y:S01]  /*5830*/  IADD3 R3, P6, R0.reuse, UR31, RZ ;  /* 0x0000001f00037c10 */ /* 0x040fe2000ffde0ff */
[----:B------:R-:W-:Y:S01]  /*5840*/  @!PT LDS RZ, [RZ] ;  /* 0x00000000fffff984 */ /* 0x000fe20000000800 */
[----:B------:R-:W-:Y:S01]  /*5850*/  @!PT LDS RZ, [RZ] ;  /* 0x00000000fffff984 */ /* 0x000fe20000000800 */
[----:B------:R-:W-:Y:S01]  /*5860*/  @!PT LDS RZ, [RZ] ;  /* 0x00000000fffff984 */ /* 0x000fe20000000800 */
[----:B------:R2:W-:Y:S01]  /*5870*/  @!P3 LDGSTS.E.BYPASS.LTC128B.128 [R203+0xa800], desc[UR24][R8.64+0x100] ;  /* 0x0a80010008cbbfae */ /* 0x0005e2000b901d58 */
[----:B------:R-:W-:-:S02]  /*5880*/  @!P4 LEA.HI.X R15, R0, R13, R7, 0x1, P2 ;  /* 0x0000000d000fc211 */ /* 0x000fc400010f0c07 */
        /* <DEDUP_REMOVED lines=40> */
.L_x_1292:
[----:B------:R-:W-:Y:S05]  /*5b10*/  BSYNC B0 ;  /* 0x0000000000007941 */ /* 0x000fea0003800000 */
.L_x_1291:
[----:B------:R-:W0:Y:S02]  /*5b20*/  LDGDEPBAR ;  /* 0x00000000000079af */ /* 0x000e240000000000 */
.L_x_1290:
[----:B------:R-:W-:Y:S01]  /*5b30*/  FMNMX.FTZ R3, R40, R42, !PT ;  /* 0x0000002a28037209 */ /* 0x000fe20007810000 */
[----:B------:R-:W-:Y:S01]  /*5b40*/  STL [R1+0xc0], R185 ;  /* 0x0000c0b901007387 */ /* 0x000fe20000100800 */
[----:B------:R-:W-:Y:S01]  /*5b50*/  FMNMX.FTZ R0, R47, R46, !PT ;  /* 0x0000002e2f007209 */ /* 0x000fe20007810000 */
[----:B------:R-:W-:Y:S01]  /*5b60*/  IMAD.WIDE.U32 R168, R56, -0x326172a9, RZ ;  /* 0xcd9e8d5738a87825 */ /* 0x000fe200078e00ff */
[----:B------:R-:W-:Y:S01]  /*5b70*/  FMNMX.FTZ R3, R41, R3, !PT ;  /* 0x0000000329037209 */ /* 0x000fe20007810000 */
[----:B------:R-:W-:Y:S01]  /*5b80*/  STL [R1+0xbc], R180 ;  /* 0x0000bcb401007387 */ /* 0x000fe20000100800 */
[----:B------:R-:W-:Y:S01]  /*5b90*/  FMNMX.FTZ R0, R54, R0, !PT ;  /* 0x0000000036007209 */ /* 0x000fe20007810000 */
[----:B------:R-:W-:Y:S01]  /*5ba0*/  USHF.L.U32 UR37, UR8, 0x1, URZ ;  /* 0x0000000108257899 */ /* 0x000fe2000800063f */
[----:B------:R-:W-:Y:S01]  /*5bb0*/  FMNMX.FTZ R3, R43, R3, !PT ;  /* 0x000000032b037209 */ /* 0x000fe20007810000 */
[----:B------:R-:W-:Y:S01]  /*5bc0*/  STL [R1+0xb8], R177 ;  /* 0x0000b8b101007387 */ /* 0x000fe20000100800 */
[----:B------:R-:W-:Y:S01]  /*5bd0*/  FMNMX.FTZ R0, R53, R0, !PT ;  /* 0x0000000035007209 */ /* 0x000fe20007810000 */
[----:B------:R-:W-:Y:S01]  /*5be0*/  UIADD3 UR7, UR29, -0x4498517b, URZ ;  /* 0xbb67ae851d077890 */ /* 0x000fe2000fffe03f */
[----:B------:R-:W-:Y:S01]  /*5bf0*/  FMNMX.FTZ R3, R28, R3, !PT ;  /* 0x000000031c037209 */ /* 0x000fe20007810000 */
[----:B------:R3:W-:Y:S01]  /*5c00*/  STL [R1+0xb4], R176 ;  /* 0x0000b4b001007387 */ /* 0x0007e20000100800 */
[----:B------:R-:W-:Y:S01]  /*5c10*/  FMNMX.FTZ R0, R45, R0, !PT ;  /* 0x000000002d007209 */ /* 0x000fe20007810000 */
[----:B------:R-:W-:Y:S01]  /*5c20*/  ULOP3.LUT UR21, UR37, UR29, URZ, 0x3c, !UPT ;  /* 0x0000001d25157292 */ /* 0x000fe2000f8e3c3f */
[----:B------:R-:W-:Y:S01]  /*5c30*/  FMNMX.FTZ R3, R29, R3, !PT ;  /* 0x000000031d037209 */ /* 0x000fe20007810000 */
[----:B------:R-:W-:Y:S01]  /*5c40*/  IMAD.WIDE.U32 R100, R103, -0x2daee0ad, RZ ;  /* 0xd2511f5367647825 */ /* 0x000fe200078e00ff */
[----:B------:R-:W-:Y:S01]  /*5c50*/  FMNMX.FTZ R0, R44, R0, !PT ;  /* 0x000000002c007209 */ /* 0x000fe20007810000 */
[----:B------:R-:W-:Y:S01]  /*5c60*/  ULDC UR6, c[0x0][0x2ec] ;  /* 0x0000bb0000067ab9 */ /* 0x000fe20000000800 */
        /* <DEDUP_REMOVED lines=11> */
[----:B------:R-:W-:Y:S01]  /*5d20*/  UIADD3 UR26, UR28, 0x78dde6e4, URZ ;  /* 0x78dde6e41c1a7890 */ /* 0x000fe2000fffe03f */
[----:B------:R-:W-:Y:S01]  /*5d30*/  FMNMX.FTZ R3, R130, R3, !PT ;  /* 0x0000000382037209 */ /* 0x000fe20007810000 */
[----:B------:R-:W-:Y:S01]  /*5d40*/  UIADD3 UR22, UR29, -0x126145ec, URZ ;  /* 0xed9eba141d167890 */ /* 0x000fe2000fffe03f */
[----:B------:R-:W-:-:S02]  /*5d50*/  FMNMX.FTZ R0, R137, R0, !PT ;  /* 0x0000000089007209 */ /* 0x000fc40007810000 */
[----:B------:R-:W-:Y:S02]  /*5d60*/  FMNMX.FTZ R3, R125, R3, !PT ;  /* 0x000000037d037209 */ /* 0x000fe40007810000 */
[----:B------:R-:W-:Y:S01]  /*5d70*/  FMNMX.FTZ R0, R138, R0, !PT ;  /* 0x000000008a007209 */ /* 0x000fe20007810000 */
[----:B---3--:R-:W-:Y:S01]  /*5d80*/  IMAD.MOV.U32 R176, RZ, RZ, R104 ;  /* 0x000000ffffb07224 */ /* 0x008fe200078e0068 */
        /* <DEDUP_REMOVED lines=11> */
[----:B--2---:R-:W2:Y:S01]  /*5e40*/  SHFL.BFLY PT, R6, R3, 0x2, 0x1f ;  /* 0x0c401f0003067f89 */ /* 0x004ea200000e0000 */
[----:B------:R-:W-:-:S03]  /*5e50*/  UIADD3 UR4, UR37, 0x1, URZ ;  /* 0x0000000125047890 */ /* 0x000fc6000fffe03f */
[----:B-1----:R-:W1:Y:S01]  /*5e60*/  SHFL.BFLY PT, R10, R0, 0x2, 0x1f ;  /* 0x0c401f00000a7f89 */ /* 0x002e6200000e0000 */
[--C-:B------:R-:W-:Y:S01]  /*5e70*/  IMAD R182, R4, 0x2, R181.reuse ;  /* 0x0000000204b67824 */ /* 0x100fe200078e02b5 */
[----:B------:R-:W-:Y:S01]  /*5e80*/  ULOP3.LUT UR4, UR4, UR29, URZ, 0x3c, !UPT ;  /* 0x0000001d04047292 */ /* 0x000fe2000f8e3c3f */
[C---:B------:R-:W-:Y:S01]  /*5e90*/  IMAD R184, R2.reuse, 0x2, R181 ;  /* 0x0000000202b87824 */ /* 0x040fe200078e02b5 */
[----:B------:R-:W-:Y:S01]  /*5ea0*/  LDSM.16.MT88.4 R20, [R181+0xc000] ;  /* 0x00c00000b514783b */ /* 0x000fe20000004200 */
[----:B------:R-:W-:-:S03]  /*5eb0*/  IMAD R183, R2, 0x2, R182 ;  /* 0x0000000202b77824 */ /* 0x000fc600078e02b6 */
[----:B------:R-:W-:Y:S04]  /*5ec0*/  LDSM.16.MT88.4 R60, [R181+0xc800] ;  /* 0x00c80000b53c783b */ /* 0x000fe80000004200 */
[----:B------:R-:W-:Y:S04]  /*5ed0*/  LDSM.16.MT88.4 R64, [R184+0xc000] ;  /* 0x00c00000b840783b */ /* 0x000fe80000004200 */
[----:B------:R-:W-:Y:S01]  /*5ee0*/  LDSM.16.MT88.4 R72, [R184+0xc800] ;  /* 0x00c80000b848783b */ /* 0x000fe20000004200 */
[----:B--2---:R-:W-:-:S03]  /*5ef0*/  FMNMX.FTZ R3, R3, R6, !PT ;  /* 0x0000000603037209 */ /* 0x004fc60007810000 */
[----:B------:R-:W-:Y:S01]  /*5f00*/  LDSM.16.MT88.4 R84, [R184+0xe000] ;  /* 0x00e00000b854783b */ /* 0x000fe20000004200 */
[----:B------:R-:W-:Y:S02]  /*5f10*/  LOP3.LUT R6, R102, UR28, RZ, 0x3c, !PT ;  /* 0x0000001c66067c12 */ /* 0x000fe4000f8e3cff */
[----:B-1----:R-:W-:Y:S01]  /*5f20*/  FMNMX.FTZ R0, R0, R10, !PT ;  /* 0x0000000a00007209 */ /* 0x002fe20007810000 */
[----:B------:R-:W1:Y:S04]  /*5f30*/  SHFL.BFLY PT, R7, R3, 0x1, 0x1f ;  /* 0x0c201f0003077f89 */ /* 0x000e6800000e0000 */
[----:B------:R2:W-:Y:S04]  /*5f40*/  STL [R1+0x9c], R6 ;  /* 0x00009c0601007387 */ /* 0x0005e80000100800 */
        /* <DEDUP_REMOVED lines=8> */
[----:B--2---:R-:W-:Y:S01]  /*5fd0*/  LOP3.LUT R6, R169, R6, RZ, 0x3c, !PT ;  /* 0x00000006a9067212 */ /* 0x004fe200078e3cff */
[----:B------:R-:W-:Y:S03]  /*5fe0*/  LDSM.16.MT88.4 R120, [R183+0x10000] ;  /* 0x01000000b778783b */ /* 0x000fe60000004200 */
[----:B------:R-:W-:Y:S01]  /*5ff0*/  FSEL R12, R12, RZ, P1 ;  /* 0x000000ff0c0c7208 */ /* 0x000fe20000800000 */
[----:B------:R-:W-:Y:S01]  /*6000*/  IMAD.WIDE.U32 R38, R6, -0x2daee0ad, RZ ;  /* 0xd2511f5306267825 */ /* 0x000fe200078e00ff */
[----:B------:R-:W-:Y:S01]  /*6010*/  LOP3.LUT R6, R101, UR21, RZ, 0x3c, !PT ;  /* 0x0000001565067c12 */ /* 0x000fe2000f8e3cff */
[----:B------:R-:W-:Y:S01]  /*6020*/  UIADD3 UR21, UR28, 0x1715609d, URZ ;  /* 0x1715609d1c157890 */ /* 0x000fe2000fffe03f */
[----:B------:R-:W-:Y:S01]  /*6030*/  LDSM.16.MT88.4 R92, [R182+0x10000] ;  /* 0x01000000b65c783b */ /* 0x000fe20000004200 */
[----:B------:R-:W-:Y:S01]  /*6040*/  FFMA.FTZ R9, R40, UR6, -R12 ;  /* 0x0000000628097c23 */ /* 0x000fe2000801080c */
[----:B------:R-:W-:Y:S01]  /*6050*/  LOP3.LUT R8, R39, UR7, R100, 0x96, !PT ;  /* 0x0000000727087c12 */ /* 0x000fe2000f8e9664 */
[----:B------:R-:W-:-:S04]  /*6060*/  IMAD.WIDE.U32 R6, R6, -0x326172a9, RZ ;  /* 0xcd9e8d5706067825 */ /* 0x000fc800078e00ff */
[----:B------:R-:W-:Y:S01]  /*6070*/  FFMA.FTZ R10, R42, UR6, -R12 ;  /* 0x000000062a0a7c23 */ /* 0x000fe2000801080c */
[----:B------:R1:W-:Y:S01]  /*6080*/  MUFU.EX2 R159, R9 ;  /* 0x00000009009f7308 */ /* 0x0003e20000000800 */
[----:B------:R-:W2:Y:S01]  /*6090*/  SHFL.BFLY PT, R100, R0, 0x1, 0x1f ;  /* 0x0c201f0000647f89 */ /* 0x000ea200000e0000 */
[----:B------:R-:W-:Y:S01]  /*60a0*/  IMAD.WIDE.U32 R36, R8, -0x326172a9, RZ ;  /* 0xcd9e8d5708247825 */ /* 0x000fe200078e00ff */
[----:B------:R-:W-:Y:S01]  /*60b0*/  LOP3.LUT R7, R7, UR36, R168, 0x96, !PT ;  /* 0x0000002407077c12 */ /* 0x000fe2000f8e96a8 */
[----:B------:R-:W-:Y:S02]  /*60c0*/  UIADD3 UR7, UR29, -0x56f99767, URZ ;  /* 0xa90668991d077890 */ /* 0x000fe4000fffe03f */
[--C-:B------:R-:W-:Y:S01]  /*60d0*/  FFMA.FTZ R13, R43, UR6, -R12.reuse ;  /* 0x000000062b0d7c23 */ /* 0x100fe2000801080c */
[----:B------:R-:W-:Y:S01]  /*60e0*/  FFMA.FTZ R5, R31, UR6, -R12 ;  /* 0x000000061f057c23 */ /* 0x000fe2000801080c */
[----:B------:R-:W-:Y:S01]  /*60f0*/  LOP3.LUT R8, R37, UR35, R6, 0x96, !PT ;  /* 0x0000002325087c12 */ /* 0x000fe2000f8e9606 */
[----:B------:R-:W-:Y:S01]  /*6100*/  IMAD.WIDE.U32 R6, R7, -0x2daee0ad, RZ ;  /* 0xd2511f5307067825 */ /* 0x000fe200078e00ff */
[----:B------:R3:W-:Y:S03]  /*6110*/  MUFU.EX2 R165, R10 ;  /* 0x0000000a00a57308 */ /* 0x0007e60000000800 */
[----:B------:R-:W-:Y:S01]  /*6120*/  FFMA.FTZ R4, R55, UR6, -R12 ;  /* 0x0000000637047c23 */ /* 0x000fe2000801080c */
[----:B------:R-:W-:Y:S01]  /*6130*/  LDSM.16.MT88.4 R96, [R184+0xe800] ;  /* 0x00e80000b860783b */ /* 0x000fe20000004200 */
[----:B------:R-:W-:-:S03]  /*6140*/  LOP3.LUT R7, R7, UR34, R38, 0x96, !PT ;  /* 0x0000002207077c12 */ /* 0x000fc6000f8e9626 */
[----:B------:R-:W-:Y:S01]  /*6150*/  LDSM.16.MT88.4 R112, [R183+0xc800] ;  /* 0x00c80000b770783b */ /* 0x000fe20000004200 */
[----:B-1----:R-:W-:Y:S01]  /*6160*/  IMAD.WIDE.U32 R8, R8, -0x2daee0ad, RZ ;  /* 0xd2511f5308087825 */ /* 0x002fe200078e00ff */
[----:B------:R1:W-:Y:S02]  /*6170*/  MUFU.EX2 R172, R13 ;  /* 0x0000000d00ac7308 */ /* 0x0003e40000000800 */
[----:B------:R-:W-:Y:S04]  /*6180*/  LDSM.16.MT88.4 R104, [R182+0xe800] ;  /* 0x00e80000b668783b */ /* 0x000fe80000004200 */
[----:B------:R-:W-:Y:S01]  /*6190*/  LDSM.16.MT88.4 R108, [R181+0xe800] ;  /* 0x00e80000b56c783b */ /* 0x000fe20000004200 */
[----:B--2---:R-:W-:Y:S01]  /*61a0*/  FMNMX.FTZ R100, R0, R100, !PT ;  /* 0x0000006400647209 */ /* 0x004fe20007810000 */
[----:B------:R-:W-:Y:S01]  /*61b0*/  FFMA.FTZ R0, R29, UR6, -R12 ;  /* 0x000000061d007c23 */ /* 0x000fe2000801080c */
[----:B---3--:R-:W-:Y:S01]  /*61c0*/  LOP3.LUT R10, R9, UR32, R6, 0x96, !PT ;  /* 0x00000020090a7c12 */ /* 0x008fe2000f8e9606 */
[----:B------:R-:W-:Y:S01]  /*61d0*/  FFMA.FTZ R9, R41, UR6, -R12 ;  /* 0x0000000629097c23 */ /* 0x000fe2000801080c */
[----:B------:R-:W-:Y:S01]  /*61e0*/  IMAD.WIDE.U32 R6, R7, -0x326172a9, RZ ;  /* 0xcd9e8d5707067825 */ /* 0x000fe200078e00ff */
[----:B------:R-:W-:Y:S01]  /*61f0*/  FSETP.NEU.FTZ.AND P1, PT, R100, -INF , PT ;  /* 0xff8000006400780b */ /* 0x000fe20003f3d000 */
[----:B------:R-:W-:Y:S02]  /*6200*/  MUFU.EX2 R173, R0 ;  /* 0x0000000000ad7308 */ /* 0x000fe40000000800 */
[----:B------:R-:W-:Y:S01]  /*6210*/  IMAD.WIDE.U32 R10, R10, -0x326172a9, RZ ;  /* 0xcd9e8d570a0a7825 */ /* 0x000fe200078e00ff */
[----:B------:R-:W-:-:S03]  /*6220*/  LOP3.LUT R7, R7, UR33, R36, 0x96, !PT ;  /* 0x0000002107077c12 */ /* 0x000fc6000f8e9624 */
[----:B-1----:R-:W-:Y:S02]  /*6230*/  FMUL.FTZ R13, R100, UR6 ;  /* 0x00000006640d7c20 */ /* 0x002fe40008410000 */
[----:B------:R1:W-:Y:S03]  /*6240*/  MUFU.EX2 R156, R9 ;  /* 0x00000009009c7308 */ /* 0x0003e60000000800 */
[----:B------:R-:W-:-:S05]  /*6250*/  FSEL R13, R13, RZ, P1 ;  /* 0x000000ff0d0d7208 */ /* 0x000fca0000800000 */
[----:B------:R-:W-:Y:S08]  /*6260*/  MUFU.EX2 R167, R5 ;  /* 0x0000000500a77308 */ /* 0x000ff00000000800 */
[----:B------:R-:W-:Y:S01]  /*6270*/  MUFU.EX2 R158, R4 ;  /* 0x00000004009e7308 */ /* 0x000fe20000000800 */
[----:B-1----:R-:W-:Y:S01]  /*6280*/  LOP3.LUT R9, R11, UR26, R6, 0x96, !PT ;  /* 0x0000001a0b097c12 */ /* 0x002fe2000f8e9606 */
[----:B------:R-:W-:-:S04]  /*6290*/  IMAD.WIDE.U32 R6, R7, -0x2daee0ad, RZ ;  /* 0xd2511f5307067825 */ /* 0x000fc800078e00ff */
[----:B------:R-:W-:-:S04]  /*62a0*/  IMAD.WIDE.U32 R102, R9, -0x2daee0ad, RZ ;  /* 0xd2511f5309667825 */ /* 0x000fc800078e00ff */
[----:B------:R-:W-:Y:S01]  /*62b0*/  FFMA.FTZ R9, R28, UR6, -R12 ;  /* 0x000000061c097c23 */ /* 0x000fe2000801080c */
[----:B------:R-:W-:-:S03]  /*62c0*/  LOP3.LUT R14, R103, UR7, R6, 0x96, !PT ;  /* 0x00000007670e7c12 */ /* 0x000fc6000f8e9606 */
[----:B------:R-:W1:Y:S01]  /*62d0*/  MUFU.EX2 R16, R9 ;  /* 0x0000000900107308 */ /* 0x000e620000000800 */
[----:B------:R-:W-:Y:S01]  /*62e0*/  LOP3.LUT R6, R7, UR22, R8, 0x96, !PT ;  /* 0x0000001607067c12 */ /* 0x000fe2000f8e9608 */
[----:B------:R-:W-:-:S04]  /*62f0*/  IMAD.WIDE.U32 R14, R14, -0x326172a9, RZ ;  /* 0xcd9e8d570e0e7825 */ /* 0x000fc800078e00ff */
[----:B------:R-:W-:Y:S01]  /*6300*/  IMAD.WIDE.U32 R50, R6, -0x326172a9, RZ ;  /* 0xcd9e8d5706327825 */ /* 0x000fe200078e00ff */
[----:B------:R-:W-:-:S03]  /*6310*/  LOP3.LUT R0, R14, 0xffff, RZ, 0xc0, !PT ;  /* 0x0000ffff0e007812 */ /* 0x000fc600078ec0ff */
[--C-:B------:R-:W-:Y:S01]  /*6320*/  FFMA.FTZ R6, R47, UR6, -R13.reuse ;  /* 0x000000062f067c23 */ /* 0x100fe2000801080d */
[----:B------:R-:W-:Y:S02]  /*6330*/  LOP3.LUT R7, R14, 0xff, RZ, 0xc0, !PT ;  /* 0x000000ff0e077812 */ /* 0x000fe400078ec0ff */
[----:B------:R-:W-:Y:S01]  /*6340*/  SHF.R.U32.HI R0, RZ, 0x8, R0 ;  /* 0x00000008ff007819 */ /* 0x000fe20000011600 */
[----:B------:R2:W-:Y:S01]  /*6350*/  MUFU.EX2 R180, R6 ;  /* 0x0000000600b47308 */ /* 0x0005e20000000800 */
[----:B------:R-:W-:Y:S02]  /*6360*/  LOP3.LUT R10, R51, UR21, R10, 0x96, !PT ;  /* 0x00000015330a7c12 */ /* 0x000fe4000f8e960a */
[----:B------:R-:W-:Y:S01]  /*6370*/  PRMT R24, R7, 0x5410, R0 ;  /* 0x0000541007187816 */ /* 0x000fe20000000000 */
[----:B------:R-:W-:Y:S01]  /*6380*/  FFMA.FTZ R7, R45, UR6, -R13 ;  /* 0x000000062d077c23 */ /* 0x000fe2000801080d */
[----:B------:R-:W-:Y:S01]  /*6390*/  LOP3.LUT R0, R15, UR9, R50, 0x96, !PT ;  /* 0x000000090f007c12 */ /* 0x000fe2000f8e9632 */
[----:B------:R-:W-:-:S04]  /*63a0*/  IMAD.WIDE.U32 R48, R10, -0x2daee0ad, RZ ;  /* 0xd2511f530a307825 */ /* 0x000fc800078e00ff */
[--C-:B------:R-:W-:Y:S01]  /*63b0*/  FFMA.FTZ R10, R44, UR6, -R13.reuse ;  /* 0x000000062c0a7c23 */ /* 0x100fe2000801080d */
[----:B------:R3:W-:Y:S01]  /*63c0*/  MUFU.EX2 R171, R7 ;  /* 0x0000000700ab7308 */ /* 0x0007e20000000800 */
[C---:B------:R-:W-:Y:S01]  /*63d0*/  LOP3.LUT R8, R0.reuse, 0xffff, RZ, 0xc0, !PT ;  /* 0x0000ffff00087812 */ /* 0x040fe200078ec0ff */
[----:B-1----:R-:W-:Y:S01]  /*63e0*/  IMAD.MOV.U32 R51, RZ, RZ, R16 ;  /* 0x000000ffff337224 */ /* 0x002fe200078e0010 */
[----:B------:R-:W-:Y:S02]  /*63f0*/  LOP3.LUT R19, R0, 0xff, RZ, 0xc0, !PT ;  /* 0x000000ff00137812 */ /* 0x000fe400078ec0ff */
[--C-:B------:R-:W-:Y:S02]  /*6400*/  SHF.R.U32.HI R16, RZ, 0x10, R0.reuse ;  /* 0x00000010ff107819 */ /* 0x100fe40000011600 */
[----:B------:R-:W-:Y:S01]  /*6410*/  SHF.R.U32.HI R17, RZ, 0x18, R0 ;  /* 0x00000018ff117819 */ /* 0x000fe20000011600 */
[----:B------:R-:W1:Y:S01]  /*6420*/  MUFU.EX2 R157, R10 ;  /* 0x0000000a009d7308 */ /* 0x000e620000000800 */
[----:B--2---:R-:W-:Y:S01]  /*6430*/  FFMA.FTZ R6, R46, UR6, -R13 ;  /* 0x000000062e067c23 */ /* 0x004fe2000801080d */
[C---:B------:R-:W-:Y:S01]  /*6440*/  LOP3.LUT R0, R48.reuse, 0xffff, RZ, 0xc0, !PT ;  /* 0x0000ffff30007812 */ /* 0x040fe200078ec0ff */
[----:B------:R-:W-:Y:S01]  /*6450*/  LDSM.16.MT88.4 R44, [R182+0xe000] ;  /* 0x00e00000b62c783b */ /* 0x000fe20000004200 */
[----:B------:R-:W-:-:S02]  /*6460*/  LOP3.LUT R11, R48, 0xff, RZ, 0xc0, !PT ;  /* 0x000000ff300b7812 */ /* 0x000fc400078ec0ff */
[----:B------:R-:W-:Y:S02]  /*6470*/  SHF.R.U32.HI R0, RZ, 0x8, R0 ;  /* 0x00000008ff007819 */ /* 0x000fe40000011600 */
[----:B------:R2:W4:Y:S01]  /*6480*/  MUFU.EX2 R177, R6 ;  /* 0x0000000600b17308 */ /* 0x0005220000000800 */
[----:B---3--:R-:W-:Y:S01]  /*6490*/  SHF.R.U32.HI R7, RZ, 0x8, R8 ;  /* 0x00000008ff077819 */ /* 0x008fe20000011608 */
[----:B------:R-:W-:Y:S01]  /*64a0*/  FFMA.FTZ R8, R53, UR6, -R13 ;  /* 0x0000000635087c23 */ /* 0x000fe2000801080d */
[----:B------:R-:W-:Y:S02]  /*64b0*/  PRMT R25, R11, 0x5410, R0 ;  /* 0x000054100b197816 */ /* 0x000fe40000000000 */
[----:B------:R-:W-:Y:S01]  /*64c0*/  PRMT R19, R19, 0x5410, R7 ;  /* 0x0000541013137816 */ /* 0x000fe20000000007 */
[----:B------:R-:W-:Y:S01]  /*64d0*/  FFMA.FTZ R7, R54, UR6, -R13 ;  /* 0x0000000636077c23 */ /* 0x000fe2000801080d */
[----:B------:R-:W-:Y:S01]  /*64e0*/  LOP3.LUT R0, R49, UR5, R102, 0x96, !PT ;  /* 0x0000000531007c12 */ /* 0x000fe2000f8e9666 */
[----:B------:R-:W-:Y:S01]  /*64f0*/  MUFU.EX2 R185, R8 ;  /* 0x0000000800b97308 */ /* 0x000fe20000000800 */
[----:B------:R-:W-:-:S02]  /*6500*/  SHF.R.U32.HI R18, RZ, 0x18, R14 ;  /* 0x00000018ff127819 */ /* 0x000fc4000001160e */
[----:B------:R-:W-:-:S05]  /*6510*/  SHF.R.U32.HI R11, RZ, 0x18, R48 ;  /* 0x00000018ff0b7819 */ /* 0x000fca0000011630 */
[----:B------:R3:W4:Y:S01]  /*6520*/  MUFU.EX2 R166, R7 ;  /* 0x0000000700a67308 */ /* 0x0007220000000800 */
[----:B--2---:R-:W-:-:S04]  /*6530*/  SHF.R.U32.HI R6, RZ, 0x10, R14 ;  /* 0x00000010ff067819 */ /* 0x004fc8000001160e */
[----:B------:R-:W-:Y:S02]  /*6540*/  LOP3.LUT R9, R6, 0xff, RZ, 0xc0, !PT ;  /* 0x000000ff06097812 */ /* 0x000fe400078ec0ff */
[----:B------:R-:W-:Y:S02]  /*6550*/  LOP3.LUT R6, R16, 0xff, RZ, 0xc0, !PT ;  /* 0x000000ff10067812 */ /* 0x000fe400078ec0ff */
[----:B------:R-:W-:Y:S02]  /*6560*/  PRMT R18, R9, 0x5410, R18 ;  /* 0x0000541009127816 */ /* 0x000fe40000000012 */
[----:B------:R-:W-:Y:S02]  /*6570*/  PRMT R17, R6, 0x5410, R17 ;  /* 0x0000541006117816 */ /* 0x000fe40000000011 */
[----:B------:R-:W-:Y:S02]  /*6580*/  SHF.R.U32.HI R6, RZ, 0x10, R48 ;  /* 0x00000010ff067819 */ /* 0x000fe40000011630 */
[----:B------:R-:W-:-:S02]  /*6590*/  LOP3.LUT R16, R0, 0xff, RZ, 0xc0, !PT ;  /* 0x000000ff00107812 */ /* 0x000fc400078ec0ff */
[--C-:B---3--:R-:W-:Y:S02]  /*65a0*/  SHF.R.U32.HI R7, RZ, 0x10, R0.reuse ;  /* 0x00000010ff077819 */ /* 0x108fe40000011600 */
[----:B------:R-:W-:Y:S02]  /*65b0*/  LOP3.LUT R9, R6, 0xff, RZ, 0xc0, !PT ;  /* 0x000000ff06097812 */ /* 0x000fe400078ec0ff */
[----:B------:R-:W-:Y:S02]  /*65c0*/  LOP3.LUT R6, R0, 0xffff, RZ, 0xc0, !PT ;  /* 0x0000ffff00067812 */ /* 0x000fe400078ec0ff */
[----:B------:R-:W-:Y:S02]  /*65d0*/  SHF.R.U32.HI R8, RZ, 0x18, R0 ;  /* 0x00000018ff087819 */ /* 0x000fe40000011600 */
[----:B------:R-:W-:Y:S02]  /*65e0*/  LOP3.LUT R0, R7, 0xff, RZ, 0xc0, !PT ;  /* 0x000000ff07007812 */ /* 0x000fe400078ec0ff */
[----:B-1----:R-:W-:-:S02]  /*65f0*/  F2FP.BF16.F32.PACK_AB R7, R157, R171 ;  /* 0x000000ab9d07723e */ /* 0x002fc400000010ff */
[----:B------:R-:W-:Y:S01]  /*6600*/  SHF.R.U32.HI R10, RZ, 0x8, R6 ;  /* 0x00000008ff0a7819 */ /* 0x000fe20000011606 */
[--C-:B------:R-:W-:Y:S01]  /*6610*/  FFMA.FTZ R6, R52, UR6, -R13.reuse ;  /* 0x0000000634067c23 */ /* 0x100fe2000801080d */
[C---:B------:R-:W-:Y:S01]  /*6620*/  PRMT R154, R7.reuse, 0x7610, R154 ;  /* 0x00007610079a7816 */ /* 0x040fe2000000009a */
[----:B------:R-:W1:Y:S01]  /*6630*/  LDSM.16.MT88.4 R52, [R182+0xc000] ;  /* 0x00c00000b634783b */ /* 0x000e620000004200 */
[----:B------:R-:W-:Y:S01]  /*6640*/  PRMT R152, R7, 0x7632, R152 ;  /* 0x0000763207987816 */ /* 0x000fe20000000098 */
[----:B------:R-:W-:Y:S01]  /*6650*/  FFMA.FTZ R7, R30, UR6, -R13 ;  /* 0x000000061e077c23 */ /* 0x000fe2000801080d */
[----:B------:R-:W-:Y:S01]  /*6660*/  PRMT R26, R9, 0x5410, R11 ;  /* 0x00005410091a7816 */ /* 0x000fe2000000000b */
[----:B------:R4:W-:Y:S01]  /*6670*/  MUFU.EX2 R164, R6 ;  /* 0x0000000600a47308 */ /* 0x0009e20000000800 */
[----:B------:R-:W-:Y:S01]  /*6680*/  PRMT R11, R16, 0x5410, R10 ;  /* 0x00005410100b7816 */ /* 0x000fe2000000000a */
[----:B------:R-:W2:Y:S01]  /*6690*/  LDSM.16.MT88.4 R28, [R183+0xc000] ;  /* 0x00c00000b71c783b */ /* 0x000ea20000004200 */
[----:B------:R-:W-:-:S02]  /*66a0*/  PRMT R10, R0, 0x5410, R8 ;  /* 0x00005410000a7816 */ /* 0x000fc40000000008 */
[----:B------:R-:W-:Y:S02]  /*66b0*/  F2FP.BF16.F32.PACK_AB R0, R173, R51 ;  /* 0x00000033ad00723e */ /* 0x000fe400000010ff */
[----:B------:R-:W-:Y:S01]  /*66c0*/  F2FP.BF16.F32.PACK_AB R9, R158, R167 ;  /* 0x000000a79e09723e */ /* 0x000fe200000010ff */
[----:B------:R-:W3:Y:S01]  /*66d0*/  MUFU.EX2 R170, R7 ;  /* 0x0000000700aa7308 */ /* 0x000ee20000000800 */
[C---:B------:R-:W-:Y:S02]  /*66e0*/  PRMT R153, R0.reuse, 0x7610, R153 ;  /* 0x0000761000997816 */ /* 0x040fe40000000099 */
[----:B------:R-:W-:Y:S02]  /*66f0*/  PRMT R151, R0, 0x7632, R151 ;  /* 0x0000763200977816 */ /* 0x000fe40000000097 */
[----:B------:R-:W-:Y:S02]  /*6700*/  F2FP.BF16.F32.PACK_AB R0, R165, R159 ;  /* 0x0000009fa500723e */ /* 0x000fe400000010ff */
[----:B------:R-:W-:-:S02]  /*6710*/  PRMT R140, R9, 0x7610, R140 ;  /* 0x00007610098c7816 */ /* 0x000fc4000000008c */
[----:B----4-:R-:W-:Y:S02]  /*6720*/  F2FP.BF16.F32.PACK_AB R6, R177, R180 ;  /* 0x000000b4b106723e */ /* 0x010fe400000010ff */
[----:B------:R-:W-:Y:S02]  /*6730*/  PRMT R141, R0, 0x7610, R141 ;  /* 0x00007610008d7816 */ /* 0x000fe4000000008d */
[C---:B------:R-:W-:Y:S02]  /*6740*/  PRMT R144, R6.reuse, 0x7610, R144 ;  /* 0x0000761006907816 */ /* 0x040fe40000000090 */
[----:B------:R-:W-:Y:S01]  /*6750*/  PRMT R142, R6, 0x7632, R142 ;  /* 0x00007632068e7816 */ /* 0x000fe2000000008e */
[----:B------:R-:W-:Y:S01]  /*6760*/  IMAD.U32 R6, RZ, RZ, UR15 ;  /* 0x0000000fff067e24 */ /* 0x000fe2000f8e00ff */
[----:B------:R-:W-:Y:S02]  /*6770*/  PRMT R148, R0, 0x7632, R148 ;  /* 0x0000763200947816 */ /* 0x000fe40000000094 */
[----:B------:R-:W-:-:S02]  /*6780*/  F2FP.BF16.F32.PACK_AB R0, R185, R166 ;  /* 0x000000a6b900723e */ /* 0x000fc400000010ff */
[----:B---3--:R-:W-:Y:S02]  /*6790*/  F2FP.BF16.F32.PACK_AB R5, R170, R164 ;  /* 0x000000a4aa05723e */ /* 0x008fe400000010ff */
[C---:B------:R-:W-:Y:S02]  /*67a0*/  PRMT R145, R0.reuse, 0x7610, R145 ;  /* 0x0000761000917816 */ /* 0x040fe40000000091 */
[----:B------:R-:W-:Y:S02]  /*67b0*/  PRMT R143, R0, 0x7632, R143 ;  /* 0x00007632008f7816 */ /* 0x000fe4000000008f */
[----:B------:R-:W-:Y:S02]  /*67c0*/  LEA R0, R6, UR15, 0x10 ;  /* 0x0000000f06007c11 */ /* 0x000fe4000f8e80ff */
[C---:B------:R-:W-:Y:S02]  /*67d0*/  PRMT R150, R5.reuse, 0x7610, R150 ;  /* 0x0000761005967816 */ /* 0x040fe40000000096 */
[----:B------:R-:W-:-:S02]  /*67e0*/  PRMT R149, R5, 0x7632, R149 ;  /* 0x0000763205957816 */ /* 0x000fc40000000095 */
[----:B------:R-:W-:Y:S02]  /*67f0*/  HSET2.LE.AND R4, R19, R0, PT ;  /* 0x0000000013047233 */ /* 0x000fe40003803000 */
[----:B------:R-:W-:Y:S02]  /*6800*/  PRMT R5, R144, 0x5410, R142 ;  /* 0x0000541090057816 */ /* 0x000fe4000000008e */
[----:B------:R-:W-:Y:S02]  /*6810*/  F2FP.BF16.F32.PACK_AB R6, R172, R156 ;  /* 0x0000009cac06723e */ /* 0x000fe400000010ff */
[----:B------:R-:W-:Y:S02]  /*6820*/  LOP3.LUT R4, R4, R5, RZ, 0xc0, !PT ;  /* 0x0000000504047212 */ /* 0x000fe400078ec0ff */
[C---:B------:R-:W-:Y:S02]  /*6830*/  PRMT R147, R6.reuse, 0x7610, R147 ;  /* 0x0000761006937816 */ /* 0x040fe40000000093 */
[----:B------:R-:W-:-:S02]  /*6840*/  PRMT R146, R6, 0x7632, R146 ;  /* 0x0000763206927816 */ /* 0x000fc40000000092 */
[--C-:B------:R-:W-:Y:S02]  /*6850*/  HSET2.LE.AND R5, R17, R0.reuse, PT ;  /* 0x0000000011057233 */ /* 0x100fe40003803000 */
[--C-:B------:R-:W-:Y:S02]  /*6860*/  HSET2.LE.AND R6, R24, R0.reuse, PT ;  /* 0x0000000018067233 */ /* 0x100fe40003803000 */
[----:B------:R-:W-:Y:S02]  /*6870*/  PRMT R7, R141, 0x5410, R148 ;  /* 0x000054108d077816 */ /* 0x000fe40000000094 */
[----:B------:R-:W-:Y:S02]  /*6880*/  PRMT R8, R145, 0x5410, R143 ;  /* 0x0000541091087816 */ /* 0x000fe4000000008f */
[----:B------:R-:W-:Y:S02]  /*6890*/  LOP3.LUT R5, R5, R7, RZ, 0xc0, !PT ;  /* 0x0000000705057212 */ /* 0x000fe400078ec0ff */
[----:B------:R-:W-:-:S02]  /*68a0*/  HSET2.LE.AND R7, R18, R0, PT ;  /* 0x0000000012077233 */ /* 0x000fc40003803000 */
[----:B------:R-:W-:Y:S02]  /*68b0*/  LOP3.LUT R6, R6, R8, RZ, 0xc0, !PT ;  /* 0x0000000806067212 */ /* 0x000fe400078ec0ff */
[----:B------:R-:W-:Y:S02]  /*68c0*/  PRMT R8, R147, 0x5410, R146 ;  /* 0x0000541093087816 */ /* 0x000fe40000000092 */
[----:B------:R-:W-:Y:S02]  /*68d0*/  PRMT R139, R9, 0x7632, R139 ;  /* 0x00007632098b7816 */ /* 0x000fe4000000008b */
[----:B------:R-:W-:Y:S02]  /*68e0*/  LOP3.LUT R7, R7, R8, RZ, 0xc0, !PT ;  /* 0x0000000807077212 */ /* 0x000fe400078ec0ff */
[--C-:B------:R-:W-:Y:S02]  /*68f0*/  HSET2.LE.AND R8, R11, R0.reuse, PT ;  /* 0x000000000b087233 */ /* 0x100fe40003803000 */
[----:B------:R-:W-:-:S02]  /*6900*/  HSET2.LE.AND R9, R10, R0, PT ;  /* 0x000000000a097233 */ /* 0x000fc40003803000 */
[----:B------:R-:W-:Y:S01]  /*6910*/  PRMT R10, R154, 0x5410, R152 ;  /* 0x000054109a0a7816 */ /* 0x000fe20000000098 */
[C---:B------:R-:W-:Y:S01]  /*6920*/  HMMA.16816.F32.BF16 R16, R4.reuse, R20, RZ ;  /* 0x000000140410723c */ /* 0x040fe200000418ff */
[----:B------:R-:W-:Y:S02]  /*6930*/  PRMT R2, R150, 0x5410, R149 ;  /* 0x0000541096027816 */ /* 0x000fe40000000095 */
[----:B------:R-:W-:Y:S02]  /*6940*/  LOP3.LUT R8, R8, R10, RZ, 0xc0, !PT ;  /* 0x0000000a08087212 */ /* 0x000fe400078ec0ff */
[----:B------:R-:W-:Y:S01]  /*6950*/  HSET2.LE.AND R10, R25, R0, PT ;  /* 0x00000000190a7233 */ /* 0x000fe20003803000 */
[----:B------:R-:W-:Y:S01]  /*6960*/  HMMA.16816.F32.BF16 R40, R4, R22, RZ ;  /* 0x000000160428723c */ /* 0x000fe200000418ff */
[----:B------:R-:W-:-:S03]  /*6970*/  PRMT R11, R153, 0x5410, R151 ;  /* 0x00005410990b7816 */ /* 0x000fc60000000097 */
[----:B------:R-:W-:Y:S02]  /*6980*/  LOP3.LUT R10, R10, R2, RZ, 0xc0, !PT ;  /* 0x000000020a0a7212 */ /* 0x000fe400078ec0ff */
[----:B------:R-:W-:Y:S01]  /*6990*/  LOP3.LUT R9, R9, R11, RZ, 0xc0, !PT ;  /* 0x0000000b09097212 */ /* 0x000fe200078ec0ff */
[----:B-1----:R-:W-:Y:S01]  /*69a0*/  HMMA.16816.F32.BF16 R20, R4, R54, RZ ;  /* 0x000000360414723c */ /* 0x002fe200000418ff */
[----:B------:R-:W-:Y:S02]  /*69b0*/  HSET2.LE.AND R2, R26, R0, PT ;  /* 0x000000001a027233 */ /* 0x000fe40003803000 */
[----:B------:R-:W-:-:S03]  /*69c0*/  PRMT R11, R140, 0x5410, R139 ;  /* 0x000054108c0b7816 */ /* 0x000fc6000000008b */
[----:B------:R-:W-:Y:S01]  /*69d0*/  HMMA.16816.F32.BF16 R24, R4, R52, RZ ;  /* 0x000000340418723c */ /* 0x000fe200000418ff */
[----:B------:R-:W-:Y:S01]  /*69e0*/  LOP3.LUT R11, R2, R11, RZ, 0xc0, !PT ;  /* 0x0000000b020b7212 */ /* 0x000fe200078ec0ff */
[----:B------:R-:W-:Y:S01]  /*69f0*/  LDSM.16.MT88.4 R52, [R183+0xe800] ;  /* 0x00e80000b734783b */ /* 0x000fe20000004200 */
[----:B------:R-:W-:-:S03]  /*6a00*/  LOP3.LUT R2, R101, UR4, RZ, 0x3c, !PT ;  /* 0x0000000465027c12 */ /* 0x000fc6000f8e3cff */
[----:B--2---:R-:W-:Y:S06]  /*6a10*/  HMMA.16816.F32.BF16 R76, R4, R28, RZ ;  /* 0x0000001c044c723c */ /* 0x004fec00000418ff */
[----:B------:R-:W-:Y:S06]  /*6a20*/  HMMA.16816.F32.BF16 R248, R8, R60, R16 ;  /* 0x0000003c08f8723c */ /* 0x000fec0000041810 */
[----:B------:R-:W-:Y:S06]  /*6a30*/  HMMA.16816.F32.BF16 R16, R4, R64, RZ ;  /* 0x000000400410723c */ /* 0x000fec00000418ff */
[----:B------:R-:W-:Y:S06]  /*6a40*/  HMMA.16816.F32.BF16 R244, R8, R62, R40 ;  /* 0x0000003e08f4723c */ /* 0x000fec0000041828 */
[----:B------:R-:W-:Y:S06]  /*6a50*/  HMMA.16816.F32.BF16 R40, R4, R66, RZ ;  /* 0x000000420428723c */ /* 0x000fec00000418ff */
[C---:B------:R-:W-:Y:S06]  /*6a60*/  HMMA.16816.F32.BF16 R236, R8.reuse, R56, R24 ;  /* 0x0000003808ec723c */ /* 0x040fec0000041818 */
[----:B------:R-:W-:Y:S06]  /*6a70*/  HMMA.16816.F32.BF16 R240, R8, R72, R16 ;  /* 0x0000004808f0723c */ /* 0x000fec0000041810 */
[----:B------:R-:W-:Y:S06]  /*6a80*/  HMMA.16816.F32.BF16 R16, R4, R86, RZ ;  /* 0x000000560410723c */ /* 0x000fec00000418ff */
[----:B------:R-:W-:Y:S06]  /*6a90*/  HMMA.16816.F32.BF16 R232, R8, R58, R20 ;  /* 0x0000003a08e8723c */ /* 0x000fec0000041814 */
[C---:B------:R-:W-:Y:S06]  /*6aa0*/  HMMA.16816.F32.BF16 R68, R4.reuse, R30, RZ ;  /* 0x0000001e0444723c */ /* 0x040fec00000418ff */
[C---:B------:R-:W-:Y:S06]  /*6ab0*/  HMMA.16816.F32.BF16 R28, R4.reuse, R44, RZ ;  /* 0x0000002c041c723c */ /* 0x040fec00000418ff */
[C---:B------:R-:W-:Y:S06]  /*6ac0*/  HMMA.16816.F32.BF16 R24, R4.reuse, R46, RZ ;  /* 0x0000002e0418723c */ /* 0x040fec00000418ff */
[----:B------:R-:W-:Y:S06]  /*6ad0*/  HMMA.16816.F32.BF16 R20, R4, R84, RZ ;  /* 0x000000540414723c */ /* 0x000fec00000418ff */
[----:B------:R-:W-:Y:S06]  /*6ae0*/  HMMA.16816.F32.BF16 R228, R8, R74, R40 ;  /* 0x0000004a08e4723c */ /* 0x000fec0000041828 */
        /* <DEDUP_REMOVED lines=12> */
[----:B------:R-:W1:Y:S05]  /*6bb0*/  LDSM.16.MT88.4 R4, [R181+0x10800] ;  /* 0x01080000b504783b */ /* 0x000e6a0000004200 */
[C---:B------:R-:W-:Y:S01]  /*6bc0*/  HMMA.16816.F32.BF16 R212, R8.reuse, R98, R16 ;  /* 0x0000006208d4723c */ /* 0x040fe20000041810 */
[----:B------:R-:W-:Y:S05]  /*6bd0*/  LDSM.16.MT88.4 R16, [R182+0x10800] ;  /* 0x01080000b610783b */ /* 0x000fea0000004200 */
[C---:B------:R-:W-:Y:S06]  /*6be0*/  HMMA.16816.F32.BF16 R160, R8.reuse, R112, R76 ;  /* 0x0000007008a0723c */ /* 0x040fec000004184c */
[C---:B------:R-:W-:Y:S01]  /*6bf0*/  HMMA.16816.F32.BF16 R76, R8.reuse, R106, R24 ;  /* 0x0000006a084c723c */ /* 0x040fe20000041818 */
[----:B------:R-:W2:Y:S05]  /*6c00*/  LDSM.16.MT88.4 R24, [R184+0x10800] ;  /* 0x01080000b818783b */ /* 0x000eaa0000004200 */
[----:B------:R-:W-:Y:S01]  /*6c10*/  HMMA.16816.F32.BF16 R68, R8, R114, R68 ;  /* 0x000000720844723c */ /* 0x000fe20000041844 */
[----:B------:R-:W-:-:S02]  /*6c20*/  IMAD.MOV.U32 R106, RZ, RZ, R158 ;  /* 0x000000ffff6a7224 */ /* 0x000fc400078e009e */
[----:B------:R-:W-:-:S03]  /*6c30*/  IMAD.MOV.U32 R107, RZ, RZ, R157 ;  /* 0x000000ffff6b7224 */ /* 0x000fc600078e009d */
[C---:B------:R-:W-:Y:S06]  /*6c40*/  HMMA.16816.F32.BF16 R64, R8.reuse, R108, R64 ;  /* 0x0000006c0840723c */ /* 0x040fec0000041840 */
[----:B------:R-:W-:Y:S01]  /*6c50*/  HMMA.16816.F32.BF16 R216, R8, R110, R32 ;  /* 0x0000006e08d8723c */ /* 0x000fe20000041820 */
[----:B------:R-:W-:Y:S02]  /*6c60*/  IMAD.MOV.U32 R108, RZ, RZ, R167 ;  /* 0x000000ffff6c7224 */ /* 0x000fe400078e00a7 */
[----:B------:R-:W-:-:S03]  /*6c70*/  IMAD.MOV.U32 R109, RZ, RZ, R173 ;  /* 0x000000ffff6d7224 */ /* 0x000fc600078e00ad */
[----:B-1----:R-:W-:Y:S01]  /*6c80*/  HMMA.16816.F32.BF16 R220, R8, R4, R56 ;  /* 0x0000000408dc723c */ /* 0x002fe20000041838 */
[----:B------:R-:W-:Y:S02]  /*6c90*/  IMAD.MOV.U32 R111, RZ, RZ, R166 ;  /* 0x000000ffff6f7224 */ /* 0x000fe400078e00a6 */
[----:B------:R-:W-:-:S03]  /*6ca0*/  IMAD.MOV.U32 R110, RZ, RZ, R165 ;  /* 0x000000ffff6e7224 */ /* 0x000fc600078e00a5 */
[----:B------:R-:W-:Y:S01]  /*6cb0*/  HMMA.16816.F32.BF16 R112, R8, R104, R28 ;  /* 0x000000680870723c */ /* 0x000fe2000004181c */
[----:B------:R-:W-:-:S05]  /*6cc0*/  IMAD.WIDE.U32 R4, R2, -0x326172a9, RZ ;  /* 0xcd9e8d5702047825 */ /* 0x000fca00078e00ff */
[----:B------:R-:W-:Y:S01]  /*6cd0*/  LOP3.LUT R5, R5, UR36, R168, 0x96, !PT ;  /* 0x0000002405057c12 */ /* 0x000fe2000f8e96a8 */
[----:B------:R-:W-:Y:S01]  /*6ce0*/  IMAD.MOV.U32 R104, RZ, RZ, R164 ;  /* 0x000000ffff687224 */ /* 0x000fe200078e00a4 */
[----:B------:R-:W-:Y:S01]  /*6cf0*/  LOP3.LUT R2, R37, UR35, R4, 0x96, !PT ;  /* 0x0000002325027c12 */ /* 0x000fe2000f8e9604 */
[----:B------:R-:W-:Y:S01]  /*6d00*/  HMMA.16816.F32.BF16 R164, R8, R6, R60 ;  /* 0x0000000608a4723c */ /* 0x000fe2000004183c */
[----:B------:R-:W-:Y:S01]  /*6d10*/  SHF.R.U32.HI R37, RZ, 0x18, R14 ;  /* 0x00000018ff257819 */ /* 0x000fe2000001160e */
[----:B------:R-:W-:-:S04]  /*6d20*/  IMAD.WIDE.U32 R4, R5, -0x2daee0ad, RZ ;  /* 0xd2511f5305047825 */ /* 0x000fc800078e00ff */
[----:B------:R-:W-:Y:S01]  /*6d30*/  HMMA.16816.F32.BF16 R224, R8, R96, R20 ;  /* 0x0000006008e0723c */ /* 0x000fe20000041814 */
[----:B------:R-:W-:Y:S01]  /*6d40*/  IMAD.WIDE.U32 R6, R2, -0x2daee0ad, RZ ;  /* 0xd2511f5302067825 */ /* 0x000fe200078e00ff */
[----:B------:R-:W-:-:S03]  /*6d50*/  LOP3.LUT R2, R5, UR34, R38, 0x96, !PT ;  /* 0x0000002205027c12 */ /* 0x000fc6000f8e9626 */
[----:B------:R-:W-:Y:S01]  /*6d60*/  IMAD.MOV.U32 R62, RZ, RZ, R172 ;  /* 0x000000ffff3e7224 */ /* 0x000fe200078e00ac */
[C---:B--2---:R-:W-:Y:S01]  /*6d70*/  HMMA.16816.F32.BF16 R208, R8.reuse, R24, R84 ;  /* 0x0000001808d0723c */ /* 0x044fe20000041854 */
[----:B------:R-:W-:Y:S02]  /*6d80*/  IMAD.MOV.U32 R61, RZ, RZ, R171 ;  /* 0x000000ffff3d7224 */ /* 0x000fe400078e00ab */
[----:B------:R-:W-:Y:S02]  /*6d90*/  IMAD.MOV.U32 R60, RZ, RZ, R170 ;  /* 0x000000ffff3c7224 */ /* 0x000fe400078e00aa */
[----:B------:R-:W-:Y:S01]  /*6da0*/  IMAD.MOV.U32 R97, RZ, RZ, R51 ;  /* 0x000000ffff617224 */ /* 0x000fe200078e0033 */
[----:B------:R-:W-:Y:S01]  /*6db0*/  HMMA.16816.F32.BF16 R172, R8, R18, R80 ;  /* 0x0000001208ac723c */ /* 0x000fe20000041850 */
[----:B------:R-:W-:Y:S01]  /*6dc0*/  IMAD.MOV.U32 R23, RZ, RZ, R156 ;  /* 0x000000ffff177224 */ /* 0x000fe200078e009c */
[----:B------:R-:W-:Y:S01]  /*6dd0*/  LOP3.LUT R25, R49, UR5, R102, 0x96, !PT ;  /* 0x0000000531197c12 */ /* 0x000fe2000f8e9666 */
[----:B------:R-:W-:-:S02]  /*6de0*/  IMAD.MOV.U32 R105, RZ, RZ, R159 ;  /* 0x000000ffff697224 */ /* 0x000fc400078e009f */
[----:B------:R-:W-:Y:S01]  /*6df0*/  IMAD.MOV.U32 R84, RZ, RZ, R23 ;  /* 0x000000ffff547224 */ /* 0x000fe200078e0017 */
[----:B------:R-:W-:Y:S01]  /*6e00*/  HMMA.16816.F32.BF16 R168, R8, R16, R72 ;  /* 0x0000001008a8723c */ /* 0x000fe20000041848 */
[----:B------:R-:W-:Y:S01]  /*6e10*/  LOP3.LUT R18, R7, UR32, R4, 0x96, !PT ;  /* 0x0000002007127c12 */ /* 0x000fe2000f8e9604 */
[----:B------:R-:W-:Y:S01]  /*6e20*/  IMAD.MOV.U32 R23, RZ, RZ, R178 ;  /* 0x000000ffff177224 */ /* 0x000fe200078e00b2 */
[----:B------:R-:W-:-:S03]  /*6e30*/  LOP3.LUT R178, R14, 0xffff, RZ, 0xc0, !PT ;  /* 0x0000ffff0eb27812 */ /* 0x000fc600078ec0ff */
[----:B------:R-:W-:Y:S01]  /*6e40*/  IMAD.WIDE.U32 R18, R18, -0x326172a9, RZ ;  /* 0xcd9e8d5712127825 */ /* 0x000fe200078e00ff */
[C---:B------:R-:W-:Y:S03]  /*6e50*/  HMMA.16816.F32.BF16 R156, R8.reuse, R54, R40 ;  /* 0x00000036089c723c */ /* 0x040fe60000041828 */
[----:B------:R-:W-:Y:S01]  /*6e60*/  IMAD.WIDE.U32 R16, R2, -0x326172a9, RZ ;  /* 0xcd9e8d5702107825 */ /* 0x000fe200078e00ff */
[----:B------:R-:W-:Y:S02]  /*6e70*/  LOP3.LUT R2, R7, UR32, R4, 0x96, !PT ;  /* 0x0000002007027c12 */ /* 0x000fe4000f8e9604 */
[----:B------:R-:W-:Y:S01]  /*6e80*/  HMMA.16816.F32.BF16 R92, R8, R52, R44 ;  /* 0x00000034085c723c */ /* 0x000fe2000004182c */
[----:B------:R-:W-:Y:S01]  /*6e90*/  IMAD.MOV.U32 R73, RZ, RZ, R104 ;  /* 0x000000ffff497224 */ /* 0x000fe200078e0068 */
[----:B------:R-:W-:Y:S02]  /*6ea0*/  LOP3.LUT R20, R17, UR33, R36, 0x96, !PT ;  /* 0x0000002111147c12 */ /* 0x000fe4000f8e9624 */
[----:B------:R-:W-:-:S02]  /*6eb0*/  LOP3.LUT R17, R19, UR26, R16, 0x96, !PT ;  /* 0x0000001a13117c12 */ /* 0x000fc4000f8e9610 */
[----:B------:R-:W-:Y:S01]  /*6ec0*/  LOP3.LUT R16, R5, UR34, R38, 0x96, !PT ;  /* 0x0000002205107c12 */ /* 0x000fe2000f8e9626 */
[----:B------:R-:W-:Y:S01]  /*6ed0*/  IMAD.WIDE.U32 R4, R20, -0x2daee0ad, RZ ;  /* 0xd2511f5314047825 */ /* 0x000fe200078e00ff */
[----:B------:R-:W-:Y:S03]  /*6ee0*/  HMMA.16816.F32.BF16 R56, R8, R26, R116 ;  /* 0x0000001a0838723c */ /* 0x000fe60000041874 */
[----:B------:R-:W-:Y:S01]  /*6ef0*/  IMAD.WIDE.U32 R38, R17, -0x2daee0ad, RZ ;  /* 0xd2511f5311267825 */ /* 0x000fe200078e00ff */
[----:B------:R-:W-:-:S03]  /*6f00*/  LOP3.LUT R17, R5, UR22, R6, 0x96, !PT ;  /* 0x0000001605117c12 */ /* 0x000fc6000f8e9606 */
[----:B------:R-:W-:Y:S01]  /*6f10*/  IMAD.WIDE.U32 R20, R2, -0x326172a9, RZ ;  /* 0xcd9e8d5702147825 */ /* 0x000fe200078e00ff */
[----:B------:R-:W-:-:S03]  /*6f20*/  LOP3.LUT R19, R39, UR7, R4, 0x96, !PT ;  /* 0x0000000727137c12 */ /* 0x000fc6000f8e9604 */
[----:B------:R-:W-:-:S04]  /*6f30*/  IMAD.WIDE.U32 R4, R16, -0x326172a9, RZ ;  /* 0xcd9e8d5710047825 */ /* 0x000fc800078e00ff */
[----:B------:R-:W-:Y:S01]  /*6f40*/  IMAD.WIDE.U32 R16, R17, -0x326172a9, RZ ;  /* 0xcd9e8d5711107825 */ /* 0x000fe200078e00ff */
[----:B------:R-:W-:Y:S02]  /*6f50*/  LOP3.LUT R7, R5, UR33, R36, 0x96, !PT ;  /* 0x0000002105077c12 */ /* 0x000fe4000f8e9624 */
[----:B------:R-:W-:Y:S01]  /*6f60*/  LOP3.LUT R2, R21, UR26, R4, 0x96, !PT ;  /* 0x0000001a15027c12 */ /* 0x000fe2000f8e9604 */
[----:B------:R-:W-:Y:S01]  /*6f70*/  IMAD.WIDE.U32 R4, R19, -0x326172a9, RZ ;  /* 0xcd9e8d5713047825 */ /* 0x000fe200078e00ff */
[----:B------:R-:W-:Y:S02]  /*6f80*/  LOP3.LUT R51, R17, UR21, R18, 0x96, !PT ;  /* 0x0000001511337c12 */ /* 0x000fe4000f8e9612 */
[----:B------:R-:W-:Y:S01]  /*6f90*/  LOP3.LUT R36, R15, UR9, R50, 0x96, !PT ;  /* 0x000000090f247c12 */ /* 0x000fe2000f8e9632 */
[----:B------:R-:W-:Y:S01]  /*6fa0*/  IMAD.MOV.U32 R44, RZ, RZ, R108 ;  /* 0x000000ffff2c7224 */ /* 0x000fe200078e006c */
[----:B------:R-:W-:Y:S01]  /*6fb0*/  LOP3.LUT R24, R5, UR9, R16, 0x96, !PT ;  /* 0x0000000905187c12 */ /* 0x000fe2000f8e9610 */
[----:B------:R-:W-:Y:S01]  /*6fc0*/  IMAD.WIDE.U32 R16, R2, -0x2daee0ad, RZ ;  /* 0xd2511f5302107825 */ /* 0x000fe200078e00ff */
[----:B------:R-:W-:-:S02]  /*6fd0*/  LOP3.LUT R21, R4, 0xff, RZ, 0xc0, !PT ;  /* 0x000000ff04157812 */ /* 0x000fc400078ec0ff */
[----:B------:R-:W-:Y:S01]  /*6fe0*/  LOP3.LUT R39, R4, 0xffff, RZ, 0xc0, !PT ;  /* 0x0000ffff04277812 */ /* 0x000fe200078ec0ff */
[----:B------:R-:W-:Y:S01]  /*6ff0*/  IMAD.MOV.U32 R108, RZ, RZ, R176 ;  /* 0x000000ffff6c7224 */ /* 0x000fe200078e00b0 */
[--C-:B------:R-:W-:Y:S01]  /*7000*/  SHF.R.U32.HI R19, RZ, 0x10, R4.reuse ;  /* 0x00000010ff137819 */ /* 0x100fe20000011604 */
[----:B------:R-:W-:Y:S01]  /*7010*/  IMAD.MOV.U32 R47, RZ, RZ, R105 ;  /* 0x000000ffff2f7224 */ /* 0x000fe200078e0069 */
[----:B------:R-:W-:Y:S01]  /*7020*/  SHF.R.U32.HI R18, RZ, 0x18, R4 ;  /* 0x00000018ff127819 */ /* 0x000fe20000011604 */
[----:B------:R-:W-:Y:S01]  /*7030*/  IMAD.WIDE.U32 R4, R7, -0x2daee0ad, RZ ;  /* 0xd2511f5307047825 */ /* 0x000fe200078e00ff */
[----:B------:R-:W-:Y:S02]  /*7040*/  SHF.R.U32.HI R50, RZ, 0x10, R14 ;  /* 0x00000010ff327819 */ /* 0x000fe4000001160e */
[----:B------:R-:W-:Y:S01]  /*7050*/  ISETP.LE.U32.AND P4, PT, R21, UR15, PT ;  /* 0x0000000f15007c0c */ /* 0x000fe2000bf83070 */
[----:B------:R-:W-:Y:S01]  /*7060*/  IMAD.MOV.U32 R46, RZ, RZ, R110 ;  /* 0x000000ffff2e7224 */ /* 0x000fe200078e006e */
[----:B------:R-:W-:Y:S01]  /*7070*/  LOP3.LUT R2, R17, UR7, R4, 0x96, !PT ;  /* 0x0000000711027c12 */ /* 0x000fe2000f8e9604 */
[----:B------:R-:W-:Y:S01]  /*7080*/  IMAD.MOV.U32 R45, RZ, RZ, R111 ;  /* 0x000000ffff2d7224 */ /* 0x000fe200078e006f */
[----:B------:R-:W-:Y:S01]  /*7090*/  LOP3.LUT R6, R5, UR22, R6, 0x96, !PT ;  /* 0x0000001605067c12 */ /* 0x000fe2000f8e9606 */
[----:B------:R-:W-:Y:S01]  /*70a0*/  IMAD.MOV.U32 R82, RZ, RZ, R44 ;  /* 0x000000ffff527224 */ /* 0x000fe200078e002c */
[----:B------:R-:W-:Y:S01]  /*70b0*/  LOP3.LUT R17, R14, 0xff, RZ, 0xc0, !PT ;  /* 0x000000ff0e117812 */ /* 0x000fe200078ec0ff */
[----:B------:R-:W-:Y:S01]  /*70c0*/  IMAD.WIDE.U32 R4, R2, -0x326172a9, RZ ;  /* 0xcd9e8d5702047825 */ /* 0x000fe200078e00ff */
[----:B------:R-:W-:-:S02]  /*70d0*/  ISETP.LE.U32.AND P5, PT, R18, UR15, PT ;  /* 0x0000000f12007c0c */ /* 0x000fc4000bfa3070 */
[----:B------:R-:W-:Y:S01]  /*70e0*/  ISETP.LE.U32.AND P1, PT, R17, UR15, PT ;  /* 0x0000000f11007c0c */ /* 0x000fe2000bf23070 */
[----:B------:R-:W-:Y:S01]  /*70f0*/  IMAD.WIDE.U32 R6, R6, -0x326172a9, RZ ;  /* 0xcd9e8d5706067825 */ /* 0x000fe200078e00ff */
[C---:B------:R-:W-:Y:S02]  /*7100*/  LOP3.LUT R2, R4.reuse, 0xffff, RZ, 0xc0, !PT ;  /* 0x0000ffff04027812 */ /* 0x040fe400078ec0ff */
[----:B------:R-:W-:Y:S01]  /*7110*/  SHF.R.U32.HI R14, RZ, 0x18, R4 ;  /* 0x00000018ff0e7819 */ /* 0x000fe20000011604 */
[----:B------:R-:W-:Y:S01]  /*7120*/  IMAD.MOV.U32 R80, RZ, RZ, R45 ;  /* 0x000000ffff507224 */ /* 0x000fe200078e002d */
[----:B------:R-:W-:Y:S01]  /*7130*/  LOP3.LUT R15, R7, UR21, R20, 0x96, !PT ;  /* 0x00000015070f7c12 */ /* 0x000fe2000f8e9614 */
[----:B------:R-:W-:Y:S01]  /*7140*/  IMAD.MOV.U32 R87, RZ, RZ, R46 ;  /* 0x000000ffff577224 */ /* 0x000fe200078e002e */
[----:B------:R-:W-:Y:S01]  /*7150*/  LOP3.LUT R6, R5, UR9, R6, 0x96, !PT ;  /* 0x0000000905067c12 */ /* 0x000fe2000f8e9606 */
[----:B------:R-:W-:Y:S01]  /*7160*/  IMAD.MOV.U32 R86, RZ, RZ, R47 ;  /* 0x000000ffff567224 */ /* 0x000fe200078e002f */
[----:B------:R-:W-:-:S02]  /*7170*/  LOP3.LUT R7, R4, 0xff, RZ, 0xc0, !PT ;  /* 0x000000ff04077812 */ /* 0x000fc400078ec0ff */
[----:B------:R-:W-:Y:S02]  /*7180*/  SHF.R.U32.HI R5, RZ, 0x10, R4 ;  /* 0x00000010ff057819 */ /* 0x000fe40000011604 */
[----:B------:R-:W-:Y:S02]  /*7190*/  SHF.R.U32.HI R2, RZ, 0x8, R2 ;  /* 0x00000008ff027819 */ /* 0x000fe40000011602 */
[----:B------:R-:W-:Y:S02]  /*71a0*/  LOP3.LUT R4, R19, 0xff, RZ, 0xc0, !PT ;  /* 0x000000ff13047812 */ /* 0x000fe400078ec0ff */
[----:B------:R-:W-:Y:S01]  /*71b0*/  PRMT R22, R7, 0x5410, R2 ;  /* 0x0000541007167816 */ /* 0x000fe20000000002 */
[----:B------:R-:W-:Y:S01]  /*71c0*/  FFMA.FTZ R7, R129, UR6, -R12 ;  /* 0x0000000681077c23 */ /* 0x000fe2000801080c */
[----:B------:R-:W-:Y:S02]  /*71d0*/  ISETP.LE.U32.AND P6, PT, R4, UR15, PT ;  /* 0x0000000f04007c0c */ /* 0x000fe4000bfc3070 */
[----:B------:R-:W-:Y:S01]  /*71e0*/  LOP3.LUT R2, R5, 0xff, RZ, 0xc0, !PT ;  /* 0x000000ff05027812 */ /* 0x000fe200078ec0ff */
[----:B------:R-:W-:Y:S01]  /*71f0*/  IMAD.WIDE.U32 R4, R15, -0x2daee0ad, RZ ;  /* 0xd2511f530f047825 */ /* 0x000fe200078e00ff */
[----:B------:R1:W-:Y:S02]  /*7200*/  MUFU.EX2 R83, R7 ;  /* 0x0000000700537308 */ /* 0x0003e40000000800 */
[----:B------:R-:W-:-:S02]  /*7210*/  PRMT R21, R2, 0x5410, R14 ;  /* 0x0000541002157816 */ /* 0x000fc4000000000e */
[----:B------:R-:W-:Y:S02]  /*7220*/  LOP3.LUT R2, R5, UR5, R16, 0x96, !PT ;  /* 0x0000000505027c12 */ /* 0x000fe4000f8e9610 */
[C---:B------:R-:W-:Y:S02]  /*7230*/  LOP3.LUT R14, R4.reuse, 0xffff, RZ, 0xc0, !PT ;  /* 0x0000ffff040e7812 */ /* 0x040fe400078ec0ff */
[----:B------:R-:W-:Y:S02]  /*7240*/  LOP3.LUT R17, R4, 0xff, RZ, 0xc0, !PT ;  /* 0x000000ff04117812 */ /* 0x000fe400078ec0ff */
[--C-:B------:R-:W-:Y:S02]  /*7250*/  SHF.R.U32.HI R16, RZ, 0x10, R4.reuse ;  /* 0x00000010ff107819 */ /* 0x100fe40000011604 */
[----:B------:R-:W-:Y:S02]  /*7260*/  SHF.R.U32.HI R15, RZ, 0x18, R4 ;  /* 0x00000018ff0f7819 */ /* 0x000fe40000011604 */
[----:B------:R-:W-:-:S02]  /*7270*/  LOP3.LUT R4, R6, 0xffff, RZ, 0xc0, !PT ;  /* 0x0000ffff06047812 */ /* 0x000fc400078ec0ff */
[----:B-1----:R-:W-:Y:S02]  /*7280*/  HSET2.LE.AND R7, R21, R0, PT ;  /* 0x0000000015077233 */ /* 0x002fe40003803000 */
[----:B------:R-:W-:Y:S02]  /*7290*/  SHF.R.U32.HI R5, RZ, 0x8, R4 ;  /* 0x00000008ff057819 */ /* 0x000fe40000011604 */
[----:B------:R-:W-:-:S04]  /*72a0*/  LOP3.LUT R4, R6, 0xff, RZ, 0xc0, !PT ;  /* 0x000000ff06047812 */ /* 0x000fc800078ec0ff */
[----:B------:R-:W-:Y:S01]  /*72b0*/  PRMT R20, R4, 0x5410, R5 ;  /* 0x0000541004147816 */ /* 0x000fe20000000005 */
[----:B------:R-:W-:Y:S01]  /*72c0*/  FFMA.FTZ R4, R130, UR6, -R12 ;  /* 0x0000000682047c23 */ /* 0x000fe2000801080c */
[--C-:B------:R-:W-:Y:S02]  /*72d0*/  SHF.R.U32.HI R5, RZ, 0x10, R6.reuse ;  /* 0x00000010ff057819 */ /* 0x100fe40000011606 */
[----:B------:R-:W-:Y:S01]  /*72e0*/  SHF.R.U32.HI R6, RZ, 0x18, R6 ;  /* 0x00000018ff067819 */ /* 0x000fe20000011606 */
[----:B------:R1:W2:Y:S02]  /*72f0*/  MUFU.EX2 R40, R4 ;  /* 0x0000000400287308 */ /* 0x0002a40000000800 */
[----:B-1----:R-:W-:Y:S01]  /*7300*/  LOP3.LUT R4, R5, 0xff, RZ, 0xc0, !PT ;  /* 0x000000ff05047812 */ /* 0x002fe200078ec0ff */
[----:B------:R-:W-:Y:S01]  /*7310*/  FFMA.FTZ R5, R125, UR6, -R12 ;  /* 0x000000067d057c23 */ /* 0x000fe2000801080c */
[----:B------:R-:W-:Y:S02]  /*7320*/  IMAD.MOV.U32 R125, RZ, RZ, R23 ;  /* 0x000000ffff7d7224 */ /* 0x000fe400078e0017 */
[----:B------:R-:W-:-:S02]  /*7330*/  PRMT R19, R4, 0x5410, R6 ;  /* 0x0000541004137816 */ /* 0x000fc40000000006 */
[----:B------:R1:W-:Y:S01]  /*7340*/  MUFU.EX2 R23, R5 ;  /* 0x0000000500177308 */ /* 0x0003e20000000800 */
[----:B------:R-:W-:Y:S01]  /*7350*/  LOP3.LUT R4, R24, 0xffff, RZ, 0xc0, !PT ;  /* 0x0000ffff18047812 */ /* 0x000fe200078ec0ff */
[----:B------:R-:W-:Y:S01]  /*7360*/  FFMA.FTZ R6, R126, UR6, -R12 ;  /* 0x000000067e067c23 */ /* 0x000fe2000801080c */
[----:B------:R-:W-:Y:S02]  /*7370*/  IMAD.MOV.U32 R126, RZ, RZ, R97 ;  /* 0x000000ffff7e7224 */ /* 0x000fe400078e0061 */
[----:B------:R-:W-:-:S03]  /*7380*/  SHF.R.U32.HI R4, RZ, 0x8, R4 ;  /* 0x00000008ff047819 */ /* 0x000fc60000011604 */
[----:B------:R3:W-:Y:S01]  /*7390*/  MUFU.EX2 R63, R6 ;  /* 0x00000006003f7308 */ /* 0x0007e20000000800 */
[----:B------:R-:W-:-:S04]  /*73a0*/  LOP3.LUT R4, R4, 0xffff, RZ, 0xc0, !PT ;  /* 0x0000ffff04047812 */ /* 0x000fc800078ec0ff */
[----:B------:R-:W-:Y:S02]  /*73b0*/  ISETP.LE.U32.AND P3, PT, R4, UR15, PT ;  /* 0x0000000f04007c0c */ /* 0x000fe4000bf63070 */
[----:B------:R-:W-:Y:S01]  /*73c0*/  LOP3.LUT R4, R16, 0xff, RZ, 0xc0, !PT ;  /* 0x000000ff10047812 */ /* 0x000fe200078ec0ff */
[----:B------:R-:W-:Y:S01]  /*73d0*/  FFMA.FTZ R16, R135, UR6, -R13 ;  /* 0x0000000687107c23 */ /* 0x000fe2000801080d */
[----:B-1----:R-:W-:Y:S01]  /*73e0*/  FFMA.FTZ R5, R127, UR6, -R12 ;  /* 0x000000067f057c23 */ /* 0x002fe2000801080c */
[----:B------:R-:W-:Y:S01]  /*73f0*/  IMAD.MOV.U32 R127, RZ, RZ, R185 ;  /* 0x000000ffff7f7224 */ /* 0x000fe200078e00b9 */
[----:B------:R-:W-:Y:S01]  /*7400*/  PRMT R18, R4, 0x5410, R15 ;  /* 0x0000541004127816 */ /* 0x000fe2000000000f */
[----:B------:R-:W-:Y:S01]  /*7410*/  MUFU.EX2 R85, R16 ;  /* 0x0000001000557308 */ /* 0x000fe20000000800 */
[----:B------:R-:W-:-:S03]  /*7420*/  LOP3.LUT R4, R2, 0xffff, RZ, 0xc0, !PT ;  /* 0x0000ffff02047812 */ /* 0x000fc600078ec0ff */
[----:B------:R-:W-:Y:S01]  /*7430*/  HSET2.LE.AND R18, R18, R0, PT ;  /* 0x0000000012127233 */ /* 0x000fe20003803000 */
[----:B---3--:R-:W-:-:S03]  /*7440*/  FFMA.FTZ R6, R155, UR6, -R13 ;  /* 0x000000069b067c23 */ /* 0x008fc6000801080d */
[----:B------:R1:W-:Y:S08]  /*7450*/  MUFU.EX2 R185, R5 ;  /* 0x0000000500b97308 */ /* 0x0003f00000000800 */
[----:B------:R3:W-:Y:S01]  /*7460*/  MUFU.EX2 R72, R6 ;  /* 0x0000000600487308 */ /* 0x0007e20000000800 */
[----:B-1----:R-:W-:-:S07]  /*7470*/  FFMA.FTZ R5, R124, UR6, -R12 ;  /* 0x000000067c057c23 */ /* 0x002fce000801080c */
[----:B------:R1:W-:Y:S01]  /*7480*/  MUFU.EX2 R53, R5 ;  /* 0x0000000500357308 */ /* 0x0003e20000000800 */
[----:B---3--:R-:W-:Y:S02]  /*7490*/  HSET2.LE.AND R6, R22, R0, PT ;  /* 0x0000000016067233 */ /* 0x008fe40003803000 */
[----:B-1----:R-:W-:-:S04]  /*74a0*/  SHF.R.U32.HI R5, RZ, 0x8, R14 ;  /* 0x00000008ff057819 */ /* 0x002fc8000001160e */
[----:B------:R-:W-:Y:S01]  /*74b0*/  PRMT R17, R17, 0x5410, R5 ;  /* 0x0000541011117816 */ /* 0x000fe20000000005 */
[----:B------:R-:W-:Y:S01]  /*74c0*/  FFMA.FTZ R5, R128, UR6, -R12 ;  /* 0x0000000680057c23 */ /* 0x000fe2000801080c */
[----:B--2---:R-:W-:-:S03]  /*74d0*/  IMAD.MOV.U32 R128, RZ, RZ, R40 ;  /* 0x000000ffff807224 */ /* 0x004fc600078e0028 */
[----:B------:R1:W-:Y:S01]  /*74e0*/  MUFU.EX2 R129, R5 ;  /* 0x0000000500817308 */ /* 0x0003e20000000800 */
[----:B------:R-:W-:Y:S02]  /*74f0*/  HSET2.LE.AND R17, R17, R0, PT ;  /* 0x0000000011117233 */ /* 0x000fe40003803000 */
[----:B-1----:R-:W-:Y:S02]  /*7500*/  SHF.R.U32.HI R5, RZ, 0x8, R4 ;  /* 0x00000008ff057819 */ /* 0x002fe40000011604 */
[----:B------:R-:W-:-:S04]  /*7510*/  LOP3.LUT R4, R2, 0xff, RZ, 0xc0, !PT ;  /* 0x000000ff02047812 */ /* 0x000fc800078ec0ff */
[----:B------:R-:W-:Y:S01]  /*7520*/  PRMT R14, R4, 0x5410, R5 ;  /* 0x00005410040e7816 */ /* 0x000fe20000000005 */
[----:B------:R-:W-:Y:S01]  /*7530*/  FFMA.FTZ R4, R137, UR6, -R13 ;  /* 0x0000000689047c23 */ /* 0x000fe2000801080d */
[----:B------:R-:W-:-:S03]  /*7540*/  SHF.R.U32.HI R5, RZ, 0x10, R2 ;  /* 0x00000010ff057819 */ /* 0x000fc60000011602 */
[----:B------:R1:W2:Y:S01]  /*7550*/  MUFU.EX2 R40, R4 ;  /* 0x0000000400287308 */ /* 0x0002a20000000800 */
[----:B------:R-:W-:Y:S02]  /*7560*/  HSET2.LE.AND R14, R14, R0, PT ;  /* 0x000000000e0e7233 */ /* 0x000fe40003803000 */
[----:B-1----:R-:W-:Y:S02]  /*7570*/  SHF.R.U32.HI R4, RZ, 0x18, R2 ;  /* 0x00000018ff047819 */ /* 0x002fe40000011602 */
[----:B------:R-:W-:Y:S01]  /*7580*/  LOP3.LUT R2, R5, 0xff, RZ, 0xc0, !PT ;  /* 0x000000ff05027812 */ /* 0x000fe200078ec0ff */
[----:B------:R-:W-:-:S03]  /*7590*/  FFMA.FTZ R5, R138, UR6, -R13 ;  /* 0x000000068a057c23 */ /* 0x000fc6000801080d */
[----:B------:R-:W-:Y:S01]  /*75a0*/  PRMT R15, R2, 0x5410, R4 ;  /* 0x00005410020f7816 */ /* 0x000fe20000000004 */
[----:B------:R1:W-:Y:S01]  /*75b0*/  MUFU.EX2 R52, R5 ;  /* 0x0000000500347308 */ /* 0x0003e20000000800 */
[----:B------:R-:W-:Y:S01]  /*75c0*/  LOP3.LUT R2, R24, 0xff, RZ, 0xc0, !PT ;  /* 0x000000ff18027812 */ /* 0x000fe200078ec0ff */
[--C-:B------:R-:W-:Y:S02]  /*75d0*/  FFMA.FTZ R4, R133, UR6, -R13.reuse ;  /* 0x0000000685047c23 */ /* 0x100fe4000801080d */
[--C-:B------:R-:W-:Y:S02]  /*75e0*/  HSET2.LE.AND R15, R15, R0.reuse, PT ;  /* 0x000000000f0f7233 */ /* 0x100fe40003803000 */
[----:B------:R-:W-:Y:S01]  /*75f0*/  ISETP.LE.U32.AND P2, PT, R2, UR15, PT ;  /* 0x0000000f02007c0c */ /* 0x000fe2000bf43070 */
[----:B------:R-:W-:Y:S01]  /*7600*/  FFMA.FTZ R2, R132, UR6, -R13 ;  /* 0x0000000684027c23 */ /* 0x000fe2000801080d */
[----:B------:R3:W-:Y:S08]  /*7610*/  MUFU.EX2 R74, R4 ;  /* 0x00000004004a7308 */ /* 0x0007f00000000800 */
[----:B------:R4:W2:Y:S01]  /*7620*/  MUFU.EX2 R81, R2 ;  /* 0x0000000200517308 */ /* 0x0008a20000000800 */
[----:B-1----:R-:W-:Y:S01]  /*7630*/  HSET2.LE.AND R5, R19, R0, PT ;  /* 0x0000000013057233 */ /* 0x002fe20003803000 */
[----:B------:R-:W-:Y:S01]  /*7640*/  FFMA.FTZ R19, R131, UR6, -R12 ;  /* 0x0000000683137c23 */ /* 0x000fe2000801080c */
[----:B------:R-:W-:Y:S01]  /*7650*/  F2FP.BF16.F32.PACK_AB R12, R128, R83 ;  /* 0x00000053800c723e */ /* 0x000fe200000010ff */
[----:B------:R-:W-:-:S03]  /*7660*/  IMAD.MOV.U32 R131, RZ, RZ, R106 ;  /* 0x000000ffff837224 */ /* 0x000fc600078e006a */
[----:B------:R-:W-:Y:S01]  /*7670*/  PRMT R103, R12, 0x7610, R103 ;  /* 0x000076100c677816 */ /* 0x000fe20000000067 */
[----:B------:R-:W-:Y:S01]  /*7680*/  MUFU.EX2 R130, R19 ;  /* 0x0000001300827308 */ /* 0x000fe20000000800 */
[--C-:B---3--:R-:W-:Y:S01]  /*7690*/  FFMA.FTZ R4, R136, UR6, -R13.reuse ;  /* 0x0000000688047c23 */ /* 0x108fe2000801080d */
[----:B------:R-:W-:Y:S01]  /*76a0*/  PRMT R136, R12, 0x7632, R136 ;  /* 0x000076320c887816 */ /* 0x000fe20000000088 */
[----:B------:R-:W-:-:S05]  /*76b0*/  FFMA.FTZ R13, R134, UR6, -R13 ;  /* 0x00000006860d7c23 */ /* 0x000fca000801080d */
[----:B------:R1:W3:Y:S01]  /*76c0*/  MUFU.EX2 R75, R4 ;  /* 0x00000004004b7308 */ /* 0x0002e20000000800 */
[----:B----4-:R-:W-:Y:S02]  /*76d0*/  HSET2.LE.AND R2, R20, R0, PT ;  /* 0x0000000014027233 */ /* 0x010fe40003803000 */
[----:B--2---:R-:W-:-:S04]  /*76e0*/  F2FP.BF16.F32.PACK_AB R0, R40, R72 ;  /* 0x000000482800723e */ /* 0x004fc800000010ff */
[C---:B------:R-:W-:Y:S01]  /*76f0*/  PRMT R138, R0.reuse, 0x7610, R138 ;  /* 0x00007610008a7816 */ /* 0x040fe2000000008a */
[----:B------:R-:W2:Y:S01]  /*7700*/  MUFU.EX2 R176, R13 ;  /* 0x0000000d00b07308 */ /* 0x000ea20000000800 */
[----:B------:R-:W-:-:S03]  /*7710*/  PRMT R137, R0, 0x7632, R137 ;  /* 0x0000763200897816 */ /* 0x000fc60000000089 */
[----:B------:R-:W-:Y:S01]  /*7720*/  @!P2 HFMA2.BF16_V2 R124, -RZ.H0_H0, RZ.H0_H0, -R138.H0_H0 ;  /* 0x200000ffff7ca231 */ /* 0x000fe2000034098a */
[----:B------:R-:W-:-:S04]  /*7730*/  PRMT R0, R138, 0x5410, R137 ;  /* 0x000054108a007816 */ /* 0x000fc80000000089 */
[----:B-1----:R-:W-:Y:S02]  /*7740*/  LOP3.LUT R4, R2, R0, RZ, 0xc0, !PT ;  /* 0x0000000002047212 */ /* 0x002fe400078ec0ff */
[----:B------:R-:W-:Y:S02]  /*7750*/  SHF.R.U32.HI R0, RZ, 0x18, R24 ;  /* 0x00000018ff007819 */ /* 0x000fe40000011618 */
[----:B------:R-:W-:Y:S01]  /*7760*/  @!P2 PRMT R138, R124, 0x5410, RZ ;  /* 0x000054107c8aa816 */ /* 0x000fe200000000ff */
[----:B------:R-:W-:Y:S01]  /*7770*/  IMAD.MOV.U32 R124, RZ, RZ, R107 ;  /* 0x000000ffff7c7224 */ /* 0x000fe200078e006b */
[----:B------:R-:W-:Y:S02]  /*7780*/  ISETP.LE.U32.AND P2, PT, R0, UR15, PT ;  /* 0x0000000f00007c0c */ /* 0x000fe4000bf43070 */
[----:B------:R-:W-:Y:S02]  /*7790*/  PRMT R0, R103, 0x5410, R136 ;  /* 0x0000541067007816 */ /* 0x000fe40000000088 */
[----:B------:R-:W-:-:S02]  /*77a0*/  F2FP.BF16.F32.PACK_AB R2, R81, R52 ;  /* 0x000000345102723e */ /* 0x000fc400000010ff */
[----:B------:R-:W-:Y:S02]  /*77b0*/  LOP3.LUT R5, R5, R0, RZ, 0xc0, !PT ;  /* 0x0000000005057212 */ /* 0x000fe400078ec0ff */
[----:B------:R-:W-:Y:S02]  /*77c0*/  F2FP.BF16.F32.PACK_AB R0, R185, R23 ;  /* 0x00000017b900723e */ /* 0x000fe400000010ff */
[C---:B------:R-:W-:Y:S02]  /*77d0*/  PRMT R102, R2.reuse, 0x7610, R102 ;  /* 0x0000761002667816 */ /* 0x040fe40000000066 */
[----:B------:R-:W-:Y:S02]  /*77e0*/  PRMT R101, R2, 0x7632, R101 ;  /* 0x0000763202657816 */ /* 0x000fe40000000065 */
[C---:B------:R-:W-:Y:S02]  /*77f0*/  PRMT R35, R0.reuse, 0x7632, R35 ;  /* 0x0000763200237816 */ /* 0x040fe40000000023 */
[----:B------:R-:W-:-:S02]  /*7800*/  PRMT R34, R0, 0x7610, R34 ;  /* 0x0000761000227816 */ /* 0x000fc40000000022 */
[----:B------:R-:W-:Y:S02]  /*7810*/  PRMT R0, R102, 0x5410, R101 ;  /* 0x0000541066007816 */ /* 0x000fe40000000065 */
[----:B---3--:R-:W-:Y:S02]  /*7820*/  F2FP.BF16.F32.PACK_AB R2, R75, R74 ;  /* 0x0000004a4b02723e */ /* 0x008fe400000010ff */
[----:B------:R-:W-:Y:S02]  /*7830*/  LOP3.LUT R6, R6, R0, RZ, 0xc0, !PT ;  /* 0x0000000006067212 */ /* 0x000fe400078ec0ff */
[----:B------:R-:W-:Y:S02]  /*7840*/  PRMT R0, R34, 0x5410, R35 ;  /* 0x0000541022007816 */ /* 0x000fe40000000023 */
[----:B------:R-:W-:Y:S02]  /*7850*/  PRMT R33, R2, 0x7610, R33 ;  /* 0x0000761002217816 */ /* 0x000fe40000000021 */
[----:B------:R-:W-:-:S02]  /*7860*/  LOP3.LUT R7, R7, R0, RZ, 0xc0, !PT ;  /* 0x0000000007077212 */ /* 0x000fc400078ec0ff */
[----:B------:R-:W-:Y:S02]  /*7870*/  F2FP.BF16.F32.PACK_AB R0, R63, R53 ;  /* 0x000000353f00723e */ /* 0x000fe400000010ff */
[----:B------:R-:W-:Y:S02]  /*7880*/  PRMT R32, R2, 0x7632, R32 ;  /* 0x0000763202207816 */ /* 0x000fe40000000020 */
[C---:B------:R-:W-:Y:S02]  /*7890*/  PRMT R31, R0.reuse, 0x7632, R31 ;  /* 0x00007632001f7816 */ /* 0x040fe4000000001f */
[----:B------:R-:W-:Y:S02]  /*78a0*/  PRMT R30, R0, 0x7610, R30 ;  /* 0x00007610001e7816 */ /* 0x000fe4000000001e */
[----:B------:R-:W-:Y:S02]  /*78b0*/  PRMT R0, R33, 0x5410, R32 ;  /* 0x0000541021007816 */ /* 0x000fe40000000020 */
[----:B--2---:R-:W-:-:S02]  /*78c0*/  F2FP.BF16.F32.PACK_AB R2, R176, R85 ;  /* 0x00000055b002723e */ /* 0x004fc400000010ff */
[----:B------:R-:W-:Y:S02]  /*78d0*/  LOP3.LUT R96, R14, R0, RZ, 0xc0, !PT ;  /* 0x000000000e607212 */ /* 0x000fe400078ec0ff */
[----:B------:R-:W-:Y:S02]  /*78e0*/  PRMT R0, R30, 0x5410, R31 ;  /* 0x000054101e007816 */ /* 0x000fe4000000001f */
[----:B------:R-:W-:Y:S02]  /*78f0*/  PRMT R29, R2, 0x7610, R29 ;  /* 0x00007610021d7816 */ /* 0x000fe4000000001d */
[----:B------:R-:W-:Y:S02]  /*7900*/  LOP3.LUT R97, R15, R0, RZ, 0xc0, !PT ;  /* 0x000000000f617212 */ /* 0x000fe400078ec0ff */
[----:B------:R-:W1:Y:S01]  /*7910*/  LDSM.16.MT88.4 R12, [R183+0x10800] ;  /* 0x01080000b70c783b */ /* 0x000e620000004200 */
[----:B------:R-:W-:Y:S02]  /*7920*/  F2FP.BF16.F32.PACK_AB R0, R130, R129 ;  /* 0x000000818200723e */ /* 0x000fe400000010ff */
[----:B------:R-:W-:Y:S01]  /*7930*/  PRMT R28, R2, 0x7632, R28 ;  /* 0x00007632021c7816 */ /* 0x000fe2000000001c */
[----:B------:R-:W-:Y:S01]  /*7940*/  IMAD.MOV.U32 R2, RZ, RZ, R40 ;  /* 0x000000ffff027224 */ /* 0x000fe200078e0028 */
[----:B------:R-:W-:-:S02]  /*7950*/  PRMT R27, R0, 0x7610, R27 ;  /* 0x00007610001b7816 */ /* 0x000fc4000000001b */
[----:B------:R-:W-:Y:S02]  /*7960*/  PRMT R26, R0, 0x7632, R26 ;  /* 0x00007632001a7816 */ /* 0x000fe4000000001a */
        /* <DEDUP_REMOVED lines=11> */
[----:B------:R-:W-:Y:S02]  /*7a20*/  @!P3 HFMA2.BF16_V2 R132, -RZ.H0_H0, RZ.H0_H0, -R137.H0_H0 ;  /* 0x200000ffff84b231 */ /* 0x000fe40000340989 */
[----:B------:R-:W-:Y:S02]  /*7a30*/  IMAD.MOV.U32 R89, RZ, RZ, R2 ;  /* 0x000000ffff597224 */ /* 0x000fe400078e0002 */
[----:B------:R-:W-:Y:S01]  /*7a40*/  @!P2 HFMA2.BF16_V2 R133, -RZ.H0_H0, RZ.H0_H0, -R136.H0_H0 ;  /* 0x200000ffff85a231 */ /* 0x000fe20000340988 */
[----:B------:R-:W-:Y:S01]  /*7a50*/  LDSM.16.MT88.4 R120, [R182+0xd800] ;  /* 0x00d80000b678783b */ /* 0x000fe20000004200 */
[----:B------:R-:W-:Y:S02]  /*7a60*/  @!P4 HFMA2.BF16_V2 R135, -RZ.H0_H0, RZ.H0_H0, -R102.H0_H0 ;  /* 0x200000ffff87c231 */ /* 0x000fe40000340966 */
[----:B------:R-:W-:Y:S01]  /*7a70*/  IMAD.MOV.U32 R88, RZ, RZ, R128 ;  /* 0x000000ffff587224 */ /* 0x000fe200078e0080 */
[C---:B-1----:R-:W-:Y:S06]  /*7a80*/  HMMA.16816.F32.BF16 R104, R4.reuse, R12, R248 ;  /* 0x0000000c0468723c */ /* 0x042fec00000418f8 */
[----:B------:R-:W-:Y:S01]  /*7a90*/  HMMA.16816.F32.BF16 R40, R4, R14, R244 ;  /* 0x0000000e0428723c */ /* 0x000fe200000418f4 */
[----:B------:R-:W1:Y:S01]  /*7aa0*/  LDSM.16.MT88.4 R12, [R184+0xd000] ;  /* 0x00d00000b80c783b */ /* 0x000e620000004200 */
[----:B------:R-:W-:-:S02]  /*7ab0*/  IMAD.MOV.U32 R248, RZ, RZ, R75 ;  /* 0x000000fffff87224 */ /* 0x000fc400078e004b */
[----:B------:R-:W-:Y:S02]  /*7ac0*/  IMAD.MOV.U32 R250, RZ, RZ, R85 ;  /* 0x000000fffffa7224 */ /* 0x000fe400078e0055 */
[C---:B--2---:R-:W-:Y:S01]  /*7ad0*/  HMMA.16816.F32.BF16 R108, R4.reuse, R8, R236 ;  /* 0x00000008046c723c */ /* 0x044fe200000418ec */
[----:B------:R-:W-:Y:S02]  /*7ae0*/  IMAD.MOV.U32 R245, RZ, RZ, R53 ;  /* 0x000000fffff57224 */ /* 0x000fe400078e0035 */
[----:B------:R-:W-:Y:S02]  /*7af0*/  IMAD.MOV.U32 R247, RZ, RZ, R63 ;  /* 0x000000fffff77224 */ /* 0x000fe400078e003f */
[----:B------:R-:W-:Y:S01]  /*7b00*/  IMAD.MOV.U32 R244, RZ, RZ, R124 ;  /* 0x000000fffff47224 */ /* 0x000fe200078e007c */
[----:B------:R-:W-:Y:S01]  /*7b10*/  HMMA.16816.F32.BF16 R44, R4, R10, R232 ;  /* 0x0000000a042c723c */ /* 0x000fe200000418e8 */
[----:B------:R-:W-:Y:S01]  /*7b20*/  IMAD.MOV.U32 R238, RZ, RZ, R52 ;  /* 0x000000ffffee7224 */ /* 0x000fe200078e0034 */
[----:B------:R-:W2:Y:S01]  /*7b30*/  LDSM.16.MT88.4 R8, [R183+0xd000] ;  /* 0x00d00000b708783b */ /* 0x000ea20000004200 */
[----:B------:R-:W-:-:S02]  /*7b40*/  IMAD.MOV.U32 R246, RZ, RZ, R74 ;  /* 0x000000fffff67224 */ /* 0x000fc400078e004a */
[----:B------:R-:W-:Y:S02]  /*7b50*/  IMAD.MOV.U32 R237, RZ, RZ, R82 ;  /* 0x000000ffffed7224 */ /* 0x000fe400078e0052 */
[----:B------:R-:W-:Y:S02]  /*7b60*/  IMAD.MOV.U32 R232, RZ, RZ, R60 ;  /* 0x000000ffffe87224 */ /* 0x000fe400078e003c */
[----:B------:R-:W-:Y:S02]  /*7b70*/  IMAD.MOV.U32 R235, RZ, RZ, R72 ;  /* 0x000000ffffeb7224 */ /* 0x000fe400078e0048 */
[----:B------:R-:W-:Y:S02]  /*7b80*/  IMAD.MOV.U32 R234, RZ, RZ, R73 ;  /* 0x000000ffffea7224 */ /* 0x000fe400078e0049 */
[----:B------:R-:W-:Y:S02]  /*7b90*/  IMAD.MOV.U32 R236, RZ, RZ, R83 ;  /* 0x000000ffffec7224 */ /* 0x000fe400078e0053 */
[----:B------:R-:W-:-:S02]  /*7ba0*/  IMAD.MOV.U32 R239, RZ, RZ, R91 ;  /* 0x000000ffffef7224 */ /* 0x000fc400078e005b */
[----:B------:R-:W-:Y:S01]  /*7bb0*/  IMAD.MOV.U32 R91, RZ, RZ, R0 ;  /* 0x000000ffff5b7224 */ /* 0x000fe200078e0000 */
[----:B------:R-:W-:Y:S01]  /*7bc0*/  SHF.R.U32.HI R2, RZ, 0x8, R39 ;  /* 0x00000008ff027819 */ /* 0x000fe20000011627 */
[----:B------:R-:W-:Y:S01]  /*7bd0*/  @!P5 HFMA2.BF16_V2 R252, -RZ.H0_H0, RZ.H0_H0, -R35.H0_H0 ;  /* 0x200000fffffcd231 */ /* 0x000fe20000340923 */
[----:B------:R-:W-:Y:S01]  /*7be0*/  @!P3 PRMT R137, R132, 0x5410, RZ ;  /* 0x000054108489b816 */ /* 0x000fe200000000ff */
[----:B------:R-:W-:Y:S01]  /*7bf0*/  IMAD.MOV.U32 R251, RZ, RZ, R130 ;  /* 0x000000fffffb7224 */ /* 0x000fe200078e0082 */
[----:B------:R-:W-:Y:S01]  /*7c00*/  @!P2 PRMT R136, R133, 0x5410, RZ ;  /* 0x000054108588a816 */ /* 0x000fe200000000ff */
[----:B------:R-:W-:Y:S01]  /*7c10*/  IMAD.MOV.U32 R249, RZ, RZ, R129 ;  /* 0x000000fffff97224 */ /* 0x000fe200078e0081 */
[----:B-1----:R-:W-:Y:S01]  /*7c20*/  HMMA.16816.F32.BF16 R116, R4, R12, R240 ;  /* 0x0000000c0474723c */ /* 0x002fe200000418f0 */
[----:B------:R-:W-:Y:S01]  /*7c30*/  @!P4 PRMT R102, R135, 0x5410, RZ ;  /* 0x000054108766c816 */ /* 0x000fe200000000ff */
[----:B------:R-:W-:-:S04]  /*7c40*/  IMAD.MOV.U32 R233, RZ, RZ, R131 ;  /* 0x000000ffffe97224 */ /* 0x000fc800078e0083 */
[C---:B------:R-:W-:Y:S01]  /*7c50*/  HMMA.16816.F32.BF16 R52, R4.reuse, R14, R228 ;  /* 0x0000000e0434723c */ /* 0x040fe200000418e4 */
[----:B------:R-:W1:Y:S01]  /*7c60*/  LDSM.16.MT88.4 R12, [R181+0xf000] ;  /* 0x00f00000b50c783b */ /* 0x000e620000004200 */
[----:B------:R-:W-:Y:S02]  /*7c70*/  IMAD.MOV.U32 R243, RZ, RZ, R61 ;  /* 0x000000fffff37224 */ /* 0x000fe400078e003d */
[----:B------:R-:W-:Y:S01]  /*7c80*/  IMAD.MOV.U32 R242, RZ, RZ, R62 ;  /* 0x000000fffff27224 */ /* 0x000fe200078e003e */
[----:B------:R-:W-:Y:S01]  /*7c90*/  SHF.R.U32.HI R0, RZ, 0x10, R24 ;  /* 0x00000010ff007819 */ /* 0x000fe20000011618 */
[----:B------:R-:W-:Y:S01]  /*7ca0*/  IMAD.MOV.U32 R240, RZ, RZ, R84 ;  /* 0x000000fffff07224 */ /* 0x000fe200078e0054 */
[----:B--2---:R-:W-:Y:S01]  /*7cb0*/  HMMA.16816.F32.BF16 R60, R4, R10, R68 ;  /* 0x0000000a043c723c */ /* 0x004fe20000041844 */
[----:B------:R-:W-:Y:S01]  /*7cc0*/  IMAD.MOV.U32 R229, RZ, RZ, R126 ;  /* 0x000000ffffe57224 */ /* 0x000fe200078e007e */
[----:B------:R-:W-:Y:S01]  /*7cd0*/  LOP3.LUT R2, R2, 0xffff, RZ, 0xc0, !PT ;  /* 0x0000ffff02027812 */ /* 0x000fe200078ec0ff */
[----:B------:R-:W-:Y:S01]  /*7ce0*/  IMAD.MOV.U32 R230, RZ, RZ, R127 ;  /* 0x000000ffffe67224 */ /* 0x000fe200078e007f */
[----:B------:R-:W-:Y:S01]  /*7cf0*/  @!P5 PRMT R35, R252, 0x5410, RZ ;  /* 0x00005410fc23d816 */ /* 0x000fe200000000ff */
[----:B------:R-:W-:Y:S01]  /*7d00*/  IMAD.MOV.U32 R231, RZ, RZ, R125 ;  /* 0x000000ffffe77224 */ /* 0x000fe200078e007d */
[----:B------:R-:W-:Y:S01]  /*7d10*/  HMMA.16816.F32.BF16 R108, R96, R120, R108 ;  /* 0x00000078606c723c */ /* 0x000fe2000004186c */
[----:B------:R-:W-:Y:S01]  /*7d20*/  IMAD.MOV.U32 R228, RZ, RZ, R90 ;  /* 0x000000ffffe47224 */ /* 0x000fe200078e005a */
[----:B------:R-:W-:Y:S01]  /*7d30*/  LDSM.16.MT88.4 R128, [R184+0xd800] ;  /* 0x00d80000b880783b */ /* 0x000fe20000004200 */
[----:B------:R-:W-:-:S02]  /*7d40*/  IMAD.MOV.U32 R241, RZ, RZ, R80 ;  /* 0x000000fffff17224 */ /* 0x000fc400078e0050 */
[----:B------:R-:W-:Y:S01]  /*7d50*/  IMAD.MOV.U32 R90, RZ, RZ, R81 ;  /* 0x000000ffff5a7224 */ /* 0x000fe200078e0051 */
[C---:B------:R-:W-:Y:S01]  /*7d60*/  HMMA.16816.F32.BF16 R124, R4.reuse, R8, R160 ;  /* 0x00000008047c723c */ /* 0x040fe200000418a0 */
[----:B------:R-:W2:Y:S05]  /*7d70*/  LDSM.16.MT88.4 R8, [R182+0xf000] ;  /* 0x00f00000b608783b */ /* 0x000eaa0000004200 */
[C---:B-1----:R-:W-:Y:S01]  /*7d80*/  HMMA.16816.F32.BF16 R68, R4.reuse, R14, R216 ;  /* 0x0000000e0444723c */ /* 0x042fe200000418d8 */
[----:B------:R1:W3:Y:S05]  /*7d90*/  LDL.LU.S16 R216, [R1+0x4] ;  /* 0x0000040001d87983 */ /* 0x0002ea0000300600 */
[----:B------:R-:W-:Y:S01]  /*7da0*/  HMMA.16816.F32.BF16 R64, R4, R12, R64 ;  /* 0x0000000c0440723c */ /* 0x000fe20000041840 */
[----:B------:R-:W4:Y:S01]  /*7db0*/  LDSM.16.MT88.4 R12, [R184+0xf000] ;  /* 0x00f00000b80c783b */ /* 0x000f220000004200 */
[----:B------:R-:W-:-:S02]  /*7dc0*/  IMAD.MOV.U32 R218, RZ, RZ, R86 ;  /* 0x000000ffffda7224 */ /* 0x000fc400078e0056 */
[----:B------:R-:W-:Y:S02]  /*7dd0*/  IMAD.MOV.U32 R219, RZ, RZ, R87 ;  /* 0x000000ffffdb7224 */ /* 0x000fe400078e0057 */
[C---:B--2---:R-:W-:Y:S06]  /*7de0*/  HMMA.16816.F32.BF16 R72, R4.reuse, R8, R112 ;  /* 0x000000080448723c */ /* 0x044fec0000041870 */
[C---:B------:R-:W-:Y:S01]  /*7df0*/  HMMA.16816.F32.BF16 R76, R4.reuse, R10, R76 ;  /* 0x0000000a044c723c */ /* 0x040fe2000004184c */
[----:B------:R-:W2:Y:S05]  /*7e00*/  LDSM.16.MT88.4 R8, [R183+0xf000] ;  /* 0x00f00000b708783b */ /* 0x000eaa0000004200 */
[----:B----4-:R-:W-:Y:S01]  /*7e10*/  HMMA.16816.F32.BF16 R80, R4, R12, R224 ;  /* 0x0000000c0450723c */ /* 0x010fe200000418e0 */
[----:B---3--:R-:W-:-:S05]  /*7e20*/  @!P6 HFMA2.BF16_V2 R216, -RZ.H0_H0, RZ.H0_H0, -R34.H0_H0 ;  /* 0x200000ffffd8e231 */ /* 0x008fca0000340922 */
[----:B--2---:R-:W-:Y:S01]  /*7e30*/  HMMA.16816.F32.BF16 R92, R4, R8, R92 ;  /* 0x00000008045c723c */ /* 0x004fe2000004185c */
[----:B------:R-:W-:Y:S02]  /*7e40*/  LOP3.LUT R0, R0, 0xff, RZ, 0xc0, !PT ;  /* 0x000000ff00007812 */ /* 0x000fe400078ec0ff */
[----:B------:R-:W-:-:S03]  /*7e50*/  ISETP.LE.U32.AND P2, PT, R2, UR15, PT ;  /* 0x0000000f02007c0c */ /* 0x000fc6000bf43070 */
[----:B------:R-:W-:Y:S01]  /*7e60*/  HMMA.16816.F32.BF16 R120, R96, R122, R44 ;  /* 0x0000007a6078723c */ /* 0x000fe2000004182c */
[----:B------:R-:W-:Y:S01]  /*7e70*/  IMAD.MOV.U32 R217, RZ, RZ, R218 ;  /* 0x000000ffffd97224 */ /* 0x000fe200078e00da */
[----:B------:R-:W-:Y:S04]  /*7e80*/  LDSM.16.MT88.4 R112, [R181+0xd800] ;  /* 0x00d80000b570783b */ /* 0x000fe80000004200 */
[C---:B------:R-:W-:Y:S01]  /*7e90*/  HMMA.16816.F32.BF16 R156, R4.reuse, R10, R156 ;  /* 0x0000000a049c723c */ /* 0x040fe2000004189c */
[----:B------:R-:W2:Y:S05]  /*7ea0*/  LDSM.16.MT88.4 R8, [R182+0x11000] ;  /* 0x01100000b608783b */ /* 0x000eaa0000004200 */
[C---:B--2---:R-:W-:Y:S06]  /*7eb0*/  HMMA.16816.F32.BF16 R168, R4.reuse, R8, R168 ;  /* 0x0000000804a8723c */ /* 0x044fec00000418a8 */
[C---:B------:R-:W-:Y:S01]  /*7ec0*/  HMMA.16816.F32.BF16 R172, R4.reuse, R10, R172 ;  /* 0x0000000a04ac723c */ /* 0x040fe200000418ac */
[----:B------:R-:W2:Y:S05]  /*7ed0*/  LDSM.16.MT88.4 R8, [R183+0x11000] ;  /* 0x01100000b708783b */ /* 0x000eaa0000004200 */
[----:B--2---:R-:W-:Y:S01]  /*7ee0*/  HMMA.16816.F32.BF16 R16, R4, R10, R16 ;  /* 0x0000000a0410723c */ /* 0x004fe20000041810 */
[----:B------:R1:W2:Y:S06]  /*7ef0*/  LDL.LU.S16 R11, [R1] ;  /* 0x00000000010b7983 */ /* 0x0002ac0000300600 */
[----:B------:R-:W-:-:S04]  /*7f00*/  PRMT R10, R216, 0x7610, R10 ;  /* 0x00007610d80a7816 */ /* 0x000fc8000000000a */
[----:B------:R-:W-:Y:S02]  /*7f10*/  @!P6 PRMT R34, R10, 0x5410, RZ ;  /* 0x000054100a22e816 */ /* 0x000fe400000000ff */
[----:B------:R1:W3:Y:S01]  /*7f20*/  LDL.LU.S16 R10, [R1+0x8] ;  /* 0x00000800010a7983 */ /* 0x0002e20000300600 */
[C---:B------:R-:W-:Y:S03]  /*7f30*/  HMMA.16816.F32.BF16 R84, R4.reuse, R14, R212 ;  /* 0x0000000e0454723c */ /* 0x040fe600000418d4 */
[----:B------:R-:W4:Y:S03]  /*7f40*/  LDSM.16.MT88.4 R12, [R181+0x11000] ;  /* 0x01100000b50c783b */ /* 0x000f260000004200 */
[C---:B----4-:R-:W-:Y:S06]  /*7f50*/  HMMA.16816.F32.BF16 R160, R4.reuse, R12, R220 ;  /* 0x0000000c04a0723c */ /* 0x050fec00000418dc */
[----:B------:R-:W-:Y:S01]  /*7f60*/  HMMA.16816.F32.BF16 R164, R4, R14, R164 ;  /* 0x0000000e04a4723c */ /* 0x000fe200000418a4 */
[----:B------:R-:W4:Y:S01]  /*7f70*/  LDSM.16.MT88.4 R12, [R184+0x11000] ;  /* 0x01100000b80c783b */ /* 0x000f220000004200 */
[----:B------:R-:W-:-:S04]  /*7f80*/  ISETP.LE.U32.AND P3, PT, R0, UR15, PT ;  /* 0x0000000f00007c0c */ /* 0x000fc8000bf63070 */
[----:B------:R-:W-:Y:S09]  /*7f90*/  HMMA.16816.F32.BF16 R20, R4, R8, R20 ;  /* 0x000000080414723c */ /* 0x000ff20000041814 */
[----:B------:R-:W-:-:S05]  /*7fa0*/  @!P3 HFMA2.BF16_V2 R134, -RZ.H0_H0, RZ.H0_H0, -R103.H0_H0 ;  /* 0x200000ffff86b231 */ /* 0x000fca0000340967 */
[----:B------:R-:W-:Y:S01]  /*7fb0*/  @!P3 PRMT R103, R134, 0x5410, RZ ;  /* 0x000054108667b816 */ /* 0x000fe200000000ff */
[----:B------:R-:W-:Y:S02]  /*7fc0*/  IMAD.MOV.U32 R218, RZ, RZ, R219 ;  /* 0x000000ffffda7224 */ /* 0x000fe400078e00db */
[----:B------:R-:W-:Y:S01]  /*7fd0*/  @!P2 HFMA2.BF16_V2 R155, -RZ.H0_H0, RZ.H0_H0, -R101.H0_H0 ;  /* 0x200000ffff9ba231 */ /* 0x000fe20000340965 */
[C---:B----4-:R-:W-:Y:S06]  /*7fe0*/  HMMA.16816.F32.BF16 R208, R4.reuse, R12, R208 ;  /* 0x0000000c04d0723c */ /* 0x050fec00000418d0 */
[----:B------:R-:W-:Y:S01]  /*7ff0*/  HMMA.16816.F32.BF16 R212, R4, R14, R56 ;  /* 0x0000000e04d4723c */ /* 0x000fe20000041838 */
[----:B------:R-:W-:Y:S01]  /*8000*/  IMAD.MOV.U32 R219, RZ, RZ, R230 ;  /* 0x000000ffffdb7224 */ /* 0x000fe200078e00e6 */
[----:B------:R-:W-:Y:S01]  /*8010*/  @!P2 PRMT R101, R155, 0x5410, RZ ;  /* 0x000054109b65a816 */ /* 0x000fe200000000ff */
[----:B------:R-:W-:Y:S01]  /*8020*/  IMAD.MOV.U32 R225, RZ, RZ, R217 ;  /* 0x000000ffffe17224 */ /* 0x000fe200078e00d9 */
[----:B------:R-:W-:Y:S03]  /*8030*/  LDSM.16.MT88.4 R56, [R184+0xf800] ;  /* 0x00f80000b838783b */ /* 0x000fe60000004200 */
[----:B------:R-:W-:Y:S01]  /*8040*/  IMAD.WIDE.U32 R4, R51, -0x2daee0ad, RZ ;  /* 0xd2511f5333047825 */ /* 0x000fe200078e00ff */
[C---:B------:R-:W-:Y:S01]  /*8050*/  HMMA.16816.F32.BF16 R104, R96.reuse, R112, R104 ;  /* 0x000000706068723c */ /* 0x040fe20000041868 */
[----:B------:R-:W-:Y:S01]  /*8060*/  USHF.L.U32 UR20, UR20, 0x3, URZ ;  /* 0x0000000314147899 */ /* 0x000fe2000800063f */
[----:B------:R-:W-:Y:S02]  /*8070*/  LDSM.16.MT88.4 R132, [R183+0xd800] ;  /* 0x00d80000b784783b */ /* 0x000fe40000004200 */
[----:B------:R-:W-:Y:S01]  /*8080*/  LOP3.LUT R0, R5, UR5, R38, 0x96, !PT ;  /* 0x0000000505007c12 */ /* 0x000fe2000f8e9626 */
[----:B------:R-:W-:Y:S01]  /*8090*/  IMAD.MOV.U32 R230, RZ, RZ, R231 ;  /* 0x000000ffffe67224 */ /* 0x000fe200078e00e7 */
[----:B------:R-:W-:Y:S01]  /*80a0*/  ISETP.LE.U32.AND P2, PT, R37, UR15, PT ;  /* 0x0000000f25007c0c */ /* 0x000fe2000bf43070 */
[----:B------:R-:W-:Y:S01]  /*80b0*/  IMAD.MOV.U32 R226, RZ, RZ, R218 ;  /* 0x000000ffffe27224 */ /* 0x000fe200078e00da */
[----:B------:R-:W-:Y:S01]  /*80c0*/  LOP3.LUT R2, R0, 0xffff, RZ, 0xc0, !PT ;  /* 0x0000ffff00027812 */ /* 0x000fe200078ec0ff */
[----:B------:R-:W-:Y:S01]  /*80d0*/  IMAD.MOV.U32 R224, RZ, RZ, R225 ;  /* 0x000000ffffe07224 */ /* 0x000fe200078e00e1 */
[----:B------:R-:W-:Y:S01]  /*80e0*/  HMMA.16816.F32.BF16 R112, R96, R114, R40 ;  /* 0x000000726070723c */ /* 0x000fe20000041828 */
[----:B------:R-:W-:Y:S01]  /*80f0*/  ULDC.64 UR4, c[0x0][0x2a8] ;  /* 0x0000aa0000047ab9 */ /* 0x000fe20000000a00 */
[----:B------:R-:W-:Y:S01]  /*8100*/  SHF.R.U32.HI R2, RZ, 0x8, R2 ;  /* 0x00000008ff027819 */ /* 0x000fe20000011602 */
[----:B------:R-:W-:Y:S01]  /*8110*/  IMAD.MOV.U32 R231, RZ, RZ, R240 ;  /* 0x000000ffffe77224 */ /* 0x000fe200078e00f0 */
[----:B------:R-:W-:Y:S02]  /*8120*/  LDSM.16.MT88.4 R40, [R181+0xf800] ;  /* 0x00f80000b528783b */ /* 0x000fe40000004200 */
[----:B------:R-:W-:-:S04]  /*8130*/  LOP3.LUT R2, R2, 0xffff, RZ, 0xc0, !PT ;  /* 0x0000ffff02027812 */ /* 0x000fc800078ec0ff */
[----:B------:R-:W-:Y:S02]  /*8140*/  ISETP.LE.U32.AND P3, PT, R2, UR15, PT ;  /* 0x0000000f02007c0c */ /* 0x000fe4000bf63070 */
[----:B------:R-:W-:-:S04]  /*8150*/  LOP3.LUT R2, R0, 0xff, RZ, 0xc0, !PT ;  /* 0x000000ff00027812 */ /* 0x000fc800078ec0ff */
[----:B------:R-:W-:Y:S02]  /*8160*/  ISETP.LE.U32.AND P4, PT, R2, UR15, PT ;  /* 0x0000000f02007c0c */ /* 0x000fe4000bf83070 */
[----:B------:R-:W-:-:S04]  /*8170*/  SHF.R.U32.HI R2, RZ, 0x18, R0 ;  /* 0x00000018ff027819 */ /* 0x000fc80000011600 */
[----:B------:R-:W-:-:S13]  /*8180*/  ISETP.LE.U32.AND P5, PT, R2, UR15, PT ;  /* 0x0000000f02007c0c */ /* 0x000fda000bfa3070 */
[----:B---3--:R-:W-:-:S05]  /*8190*/  @!P5 HFMA2.BF16_V2 R10, -RZ.H0_H0, RZ.H0_H0, -R31.H0_H0 ;  /* 0x200000ffff0ad231 */ /* 0x008fca000034091f */
[----:B------:R-:W-:-:S04]  /*81a0*/  PRMT R9, R10, 0x7610, R9 ;  /* 0x000076100a097816 */ /* 0x000fc80000000009 */
[----:B------:R-:W-:Y:S02]  /*81b0*/  @!P5 PRMT R31, R9, 0x5410, RZ ;  /* 0x00005410091fd816 */ /* 0x000fe400000000ff */
[----:B------:R1:W3:Y:S01]  /*81c0*/  LDL.LU.S16 R9, [R1+0xc] ;  /* 0x00000c0001097983 */ /* 0x0002e20000300600 */
[----:B------:R-:W-:-:S04]  /*81d0*/  SHF.R.U32.HI R0, RZ, 0x10, R0 ;  /* 0x00000010ff007819 */ /* 0x000fc80000011600 */
[----:B------:R-:W-:-:S04]  /*81e0*/  LOP3.LUT R0, R0, 0xff, RZ, 0xc0, !PT ;  /* 0x000000ff00007812 */ /* 0x000fc800078ec0ff */
[----:B------:R-:W-:Y:S01]  /*81f0*/  ISETP.LE.U32.AND P6, PT, R0, UR15, PT ;  /* 0x0000000f00007c0c */ /* 0x000fe2000bfc3070 */
[----:B--2---:R-:W-:-:S12]  /*8200*/  @!P4 HFMA2.BF16_V2 R11, -RZ.H0_H0, RZ.H0_H0, -R33.H0_H0 ;  /* 0x200000ffff0bc231 */ /* 0x004fd80000340921 */
[----:B---3--:R-:W-:-:S05]  /*8210*/  @!P6 HFMA2.BF16_V2 R9, -RZ.H0_H0, RZ.H0_H0, -R30.H0_H0 ;  /* 0x200000ffff09e231 */ /* 0x008fca000034091e */
[----:B------:R-:W-:-:S04]  /*8220*/  PRMT R8, R9, 0x7610, R8 ;  /* 0x0000761009087816 */ /* 0x000fc80000000008 */
[----:B------:R-:W-:Y:S02]  /*8230*/  @!P6 PRMT R30, R8, 0x5410, RZ ;  /* 0x00005410081ee816 */ /* 0x000fe400000000ff */
[----:B------:R1:W2:Y:S01]  /*8240*/  LDL.LU.S16 R8, [R1+0x14] ;  /* 0x0000140001087983 */ /* 0x0002a20000300600 */
[----:B------:R-:W-:Y:S01]  /*8250*/  PRMT R2, R11, 0x7610, R2 ;  /* 0x000076100b027816 */ /* 0x000fe20000000002 */
[----:B------:R-:W-:-:S03]  /*8260*/  @!P3 HFMA2.BF16_V2 R179, -RZ.H0_H0, RZ.H0_H0, -R32.H0_H0 ;  /* 0x200000ffffb3b231 */ /* 0x000fc60000340920 */
[----:B------:R-:W-:Y:S02]  /*8270*/  @!P4 PRMT R33, R2, 0x5410, RZ ;  /* 0x000054100221c816 */ /* 0x000fe400000000ff */
[----:B------:R-:W-:Y:S02]  /*8280*/  LOP3.LUT R2, R25, 0xff, RZ, 0xc0, !PT ;  /* 0x000000ff19027812 */ /* 0x000fe400078ec0ff */
[----:B------:R-:W-:Y:S02]  /*8290*/  @!P3 PRMT R32, R179, 0x5410, RZ ;  /* 0x00005410b320b816 */ /* 0x000fe400000000ff */
[----:B------:R-:W-:Y:S02]  /*82a0*/  ISETP.LE.U32.AND P3, PT, R2, UR15, PT ;  /* 0x0000000f02007c0c */ /* 0x000fe4000bf63070 */
[----:B------:R-:W-:-:S11]  /*82b0*/  LOP3.LUT R0, R25, 0xffff, RZ, 0xc0, !PT ;  /* 0x0000ffff19007812 */ /* 0x000fd600078ec0ff */
[----:B--2---:R-:W-:-:S05]  /*82c0*/  @!P3 HFMA2.BF16_V2 R8, -RZ.H0_H0, RZ.H0_H0, -R154.H0_H0 ;  /* 0x200000ffff08b231 */ /* 0x004fca000034099a */
[----:B------:R-:W-:Y:S02]  /*82d0*/  PRMT R12, R8, 0x7610, R12 ;  /* 0x00007610080c7816 */ /* 0x000fe4000000000c */
[----:B------:R1:W2:Y:S01]  /*82e0*/  LDL.LU.S16 R8, [R1+0x10] ;  /* 0x0000100001087983 */ /* 0x0002a20000300600 */
[----:B------:R-:W-:-:S04]  /*82f0*/  SHF.R.U32.HI R0, RZ, 0x8, R0 ;  /* 0x00000008ff007819 */ /* 0x000fc80000011600 */
[----:B------:R-:W-:-:S04]  /*8300*/  LOP3.LUT R0, R0, 0xffff, RZ, 0xc0, !PT ;  /* 0x0000ffff00007812 */ /* 0x000fc800078ec0ff */
[----:B------:R-:W-:-:S13]  /*8310*/  ISETP.LE.U32.AND P5, PT, R0, UR15, PT ;  /* 0x0000000f00007c0c */ /* 0x000fda000bfa3070 */
[----:B--2---:R-:W-:-:S05]  /*8320*/  @!P5 HFMA2.BF16_V2 R8, -RZ.H0_H0, RZ.H0_H0, -R152.H0_H0 ;  /* 0x200000ffff08d231 */ /* 0x004fca0000340998 */
[----:B------:R-:W-:Y:S02]  /*8330*/  PRMT R7, R8, 0x7610, R7 ;  /* 0x0000761008077816 */ /* 0x000fe40000000007 */
[----:B------:R-:W-:Y:S01]  /*8340*/  SHF.R.U32.HI R0, RZ, 0x10, R25 ;  /* 0x00000010ff007819 */ /* 0x000fe20000011619 */
[----:B------:R-:W2:Y:S01]  /*8350*/  LDSM.16.MT88.4 R8, [R182+0xf800] ;  /* 0x00f80000b608783b */ /* 0x000ea20000004200 */
[----:B------:R-:W-:-:S03]  /*8360*/  @!P5 PRMT R152, R7, 0x5410, RZ ;  /* 0x000054100798d816 */ /* 0x000fc600000000ff */
[----:B------:R1:W3:Y:S01]  /*8370*/  LDL.LU.S16 R7, [R1+0x1c] ;  /* 0x00001c0001077983 */ /* 0x0002e20000300600 */
[----:B------:R-:W-:-:S04]  /*8380*/  LOP3.LUT R0, R0, 0xff, RZ, 0xc0, !PT ;  /* 0x000000ff00007812 */ /* 0x000fc800078ec0ff */
[----:B------:R-:W-:Y:S02]  /*8390*/  ISETP.LE.U32.AND P6, PT, R0, UR15, PT ;  /* 0x0000000f00007c0c */ /* 0x000fe4000bfc3070 */
[----:B------:R-:W-:-:S11]  /*83a0*/  SHF.R.U32.HI R2, RZ, 0x18, R25 ;  /* 0x00000018ff027819 */ /* 0x000fd60000011619 */
[----:B---3--:R-:W-:-:S05]  /*83b0*/  @!P6 HFMA2.BF16_V2 R7, -RZ.H0_H0, RZ.H0_H0, -R153.H0_H0 ;  /* 0x200000ffff07e231 */ /* 0x008fca0000340999 */
[----:B------:R-:W-:Y:S02]  /*83c0*/  PRMT R6, R7, 0x7610, R6 ;  /* 0x0000761007067816 */ /* 0x000fe40000000006 */
[----:B------:R1:W3:Y:S01]  /*83d0*/  LDL.LU.S16 R7, [R1+0x18] ;  /* 0x0000180001077983 */ /* 0x0002e20000300600 */
[----:B------:R-:W-:Y:S02]  /*83e0*/  ISETP.LE.U32.AND P4, PT, R2, UR15, PT ;  /* 0x0000000f02007c0c */ /* 0x000fe4000bf83070 */
[----:B------:R-:W-:-:S04]  /*83f0*/  LOP3.LUT R0, R36, 0xffff, RZ, 0xc0, !PT ;  /* 0x0000ffff24007812 */ /* 0x000fc800078ec0ff */
[----:B------:R-:W-:-:S04]  /*8400*/  SHF.R.U32.HI R0, RZ, 0x8, R0 ;  /* 0x00000008ff007819 */ /* 0x000fc80000011600 */
[----:B------:R-:W-:-:S03]  /*8410*/  LOP3.LUT R0, R0, 0xffff, RZ, 0xc0, !PT ;  /* 0x0000ffff00007812 */ /* 0x000fc600078ec0ff */
[----:B---3--:R-:W-:-:S05]  /*8420*/  @!P4 HFMA2.BF16_V2 R7, -RZ.H0_H0, RZ.H0_H0, -R151.H0_H0 ;  /* 0x200000ffff07c231 */ /* 0x008fca0000340997 */
[----:B------:R-:W-:-:S04]  /*8430*/  PRMT R2, R7, 0x7610, R2 ;  /* 0x0000761007027816 */ /* 0x000fc80000000002 */
[----:B------:R-:W-:Y:S02]  /*8440*/  @!P4 PRMT R151, R2, 0x5410, RZ ;  /* 0x000054100297c816 */ /* 0x000fe400000000ff */
[----:B------:R1:W3:Y:S01]  /*8450*/  LDL.LU.S16 R2, [R1+0x20] ;  /* 0x0000200001027983 */ /* 0x0002e20000300600 */
[----:B------:R-:W-:Y:S02]  /*8460*/  @!P3 PRMT R154, R12, 0x5410, RZ ;  /* 0x000054100c9ab816 */ /* 0x000fe400000000ff */
[----:B------:R-:W-:Y:S02]  /*8470*/  ISETP.LE.U32.AND P3, PT, R0, UR15, PT ;  /* 0x0000000f00007c0c */ /* 0x000fe4000bf63070 */
[----:B------:R-:W-:-:S04]  /*8480*/  LOP3.LUT R0, R36, 0xff, RZ, 0xc0, !PT ;  /* 0x000000ff24007812 */ /* 0x000fc800078ec0ff */
[----:B------:R-:W-:Y:S02]  /*8490*/  ISETP.LE.U32.AND P5, PT, R0, UR15, PT ;  /* 0x0000000f00007c0c */ /* 0x000fe4000bfa3070 */
[----:B------:R-:W-:Y:S02]  /*84a0*/  @!P6 PRMT R153, R6, 0x5410, RZ ;  /* 0x000054100699e816 */ /* 0x000fe400000000ff */
[C---:B------:R-:W-:Y:S02]  /*84b0*/  LOP3.LUT R6, R48.reuse, 0xff, RZ, 0xc0, !PT ;  /* 0x000000ff30067812 */ /* 0x040fe400078ec0ff */
[----:B------:R-:W-:Y:S02]  /*84c0*/  LOP3.LUT R12, R48, 0xffff, RZ, 0xc0, !PT ;  /* 0x0000ffff300c7812 */ /* 0x000fe400078ec0ff */
[----:B------:R-:W-:-:S05]  /*84d0*/  SHF.R.U32.HI R7, RZ, 0x10, R48 ;  /* 0x00000010ff077819 */ /* 0x000fca0000011630 */
[----:B---3--:R-:W-:-:S05]  /*84e0*/  @!P5 HFMA2.BF16_V2 R2, -RZ.H0_H0, RZ.H0_H0, -R144.H0_H0 ;  /* 0x200000ffff02d231 */ /* 0x008fca0000340990 */
[----:B------:R-:W-:Y:S02]  /*84f0*/  PRMT R44, R2, 0x7610, R44 ;  /* 0x00007610022c7816 */ /* 0x000fe4000000002c */
[----:B------:R-:W-:Y:S02]  /*8500*/  SHF.R.U32.HI R2, RZ, 0x18, R48 ;  /* 0x00000018ff027819 */ /* 0x000fe40000011630 */
[----:B------:R-:W-:Y:S02]  /*8510*/  @!P5 PRMT R144, R44, 0x5410, RZ ;  /* 0x000054102c90d816 */ /* 0x000fe400000000ff */
[----:B------:R1:W3:Y:S04]  /*8520*/  LDL.LU.S16 R44, [R1+0x24] ;  /* 0x00002400012c7983 */ /* 0x0002e80000300600 */
[----:B------:R1:W4:Y:S01]  /*8530*/  LDL.LU.S16 R48, [R1+0x2c] ;  /* 0x00002c0001307983 */ /* 0x0003220000300600 */
[----:B------:R-:W-:-:S04]  /*8540*/  SHF.R.U32.HI R0, RZ, 0x18, R36 ;  /* 0x00000018ff007819 */ /* 0x000fc80000011624 */
[----:B------:R-:W-:Y:S02]  /*8550*/  ISETP.LE.U32.AND P6, PT, R0, UR15, PT ;  /* 0x0000000f00007c0c */ /* 0x000fe4000bfc3070 */
[----:B------:R-:W-:-:S04]  /*8560*/  SHF.R.U32.HI R0, RZ, 0x10, R36 ;  /* 0x00000010ff007819 */ /* 0x000fc80000011624 */
        /* <DEDUP_REMOVED lines=8> */
[----:B------:R-:W-:Y:S02]  /*85f0*/  PRMT R25, R44, 0x7610, R25 ;  /* 0x000076102c197816 */ /* 0x000fe40000000019 */
[----:B------:R-:W-:Y:S02]  /*8600*/  PRMT R24, R48, 0x7610, R24 ;  /* 0x0000761030187816 */ /* 0x000fe40000000018 */
[----:B------:R-:W-:Y:S02]  /*8610*/  @!P3 PRMT R142, R25, 0x5410, RZ ;  /* 0x00005410198eb816 */ /* 0x000fe400000000ff */
[----:B------:R-:W-:Y:S01]  /*8620*/  @!P4 PRMT R141, R24, 0x5410, RZ ;  /* 0x00005410188dc816 */ /* 0x000fe200000000ff */
[----:B------:R1:W3:Y:S01]  /*8630*/  LDL.LU.S16 R25, [R1+0x28] ;  /* 0x0000280001197983 */ /* 0x0002e20000300600 */
[----:B------:R-:W-:Y:S01]  /*8640*/  ISETP.LE.U32.AND P4, PT, R0, UR15, PT ;  /* 0x0000000f00007c0c */ /* 0x000fe2000bf83070 */
[C---:B--2---:R-:W-:Y:S02]  /*8650*/  HMMA.16816.F32.BF16 R48, R96.reuse, R10, R76 ;  /* 0x0000000a6030723c */ /* 0x044fe4000004184c */
[----:B------:R1:W2:Y:S04]  /*8660*/  LDL.LU.S16 R0, [R1+0x30] ;  /* 0x0000300001007983 */ /* 0x0002a80000300600 */
[----:B------:R1:W4:Y:S01]  /*8670*/  LDL.LU.S16 R10, [R1+0x34] ;  /* 0x00003400010a7983 */ /* 0x0003220000300600 */
[----:B------:R-:W-:Y:S01]  /*8680*/  HMMA.16816.F32.BF16 R44, R96, R8, R72 ;  /* 0x00000008602c723c */ /* 0x000fe20000041848 */
[----:B------:R-:W-:-:S04]  /*8690*/  IMAD.MOV.U32 R240, RZ, RZ, R241 ;  /* 0x000000fffff07224 */ /* 0x000fc800078e00f1 */
[----:B----4-:R-:W-:Y:S01]  /*86a0*/  @!P4 HFMA2.BF16_V2 R10, -RZ.H0_H0, RZ.H0_H0, -R143.H0_H0 ;  /* 0x200000ffff0ac231 */ /* 0x010fe2000034098f */
[----:B------:R-:W-:Y:S01]  /*86b0*/  ISETP.LE.U32.AND P3, PT, R6, UR15, PT ;  /* 0x0000000f06007c0c */ /* 0x000fe2000bf63070 */
[----:B--2---:R-:W-:Y:S02]  /*86c0*/  @!P1 HFMA2.BF16_V2 R0, -RZ.H0_H0, RZ.H0_H0, -R145.H0_H0 ;  /* 0x200000ffff009231 */ /* 0x004fe40000340991 */
[----:B------:R-:W-:Y:S02]  /*86d0*/  IMAD.MOV.U32 R223, RZ, RZ, R226 ;  /* 0x000000ffffdf7224 */ /* 0x000fe400078e00e2 */
[----:B---3--:R-:W-:Y:S01]  /*86e0*/  @!P6 HFMA2.BF16_V2 R25, -RZ.H0_H0, RZ.H0_H0, -R148.H0_H0 ;  /* 0x200000ffff19e231 */ /* 0x008fe20000340994 */
[----:B------:R-:W-:Y:S01]  /*86f0*/  PRMT R9, R10, 0x7610, R9 ;  /* 0x000076100a097816 */ /* 0x000fe20000000009 */
[----:B------:R-:W-:Y:S01]  /*8700*/  IMAD.MOV.U32 R225, RZ, RZ, R177 ;  /* 0x000000ffffe17224 */ /* 0x000fe200078e00b1 */
[----:B------:R1:W2:Y:S01]  /*8710*/  LDL.LU.S16 R10, [R1+0x38] ;  /* 0x00003800010a7983 */ /* 0x0002a20000300600 */
[----:B------:R-:W-:-:S02]  /*8720*/  IMAD.MOV.U32 R241, RZ, RZ, R242 ;  /* 0x000000fffff17224 */ /* 0x000fc400078e00f2 */
[----:B------:R-:W-:Y:S02]  /*8730*/  IMAD.MOV.U32 R242, RZ, RZ, R243 ;  /* 0x000000fffff27224 */ /* 0x000fe400078e00f3 */
[----:B------:R-:W-:Y:S02]  /*8740*/  IMAD.MOV.U32 R227, RZ, RZ, R231 ;  /* 0x000000ffffe37224 */ /* 0x000fe400078e00e7 */
[----:B------:R-:W-:Y:S01]  /*8750*/  IMAD.MOV.U32 R218, RZ, RZ, R219 ;  /* 0x000000ffffda7224 */ /* 0x000fe200078e00db */
[----:B------:R-:W-:Y:S01]  /*8760*/  HMMA.16816.F32.BF16 R116, R96, R128, R116 ;  /* 0x000000806074723c */ /* 0x000fe20000041874 */
[----:B------:R-:W-:Y:S01]  /*8770*/  IMAD.MOV.U32 R243, RZ, RZ, R233 ;  /* 0x000000fffff37224 */ /* 0x000fe200078e00e9 */
[----:B------:R-:W3:Y:S01]  /*8780*/  LDSM.16.MT88.4 R72, [R181+0x11800] ;  /* 0x01180000b548783b */ /* 0x000ee20000004200 */
        /* <DEDUP_REMOVED lines=9> */
[----:B------:R-:W-:Y:S01]  /*8820*/  @!P4 PRMT R143, R9, 0x5410, RZ ;  /* 0x00005410098fc816 */ /* 0x000fe200000000ff */
[----:B------:R-:W-:Y:S02]  /*8830*/  IMAD.MOV.U32 R90, RZ, RZ, R185 ;  /* 0x000000ffff5a7224 */ /* 0x000fe400078e00b9 */
[----:B------:R1:W5:Y:S04]  /*8840*/  LDL.LU R185, [R1+0xc0] ;  /* 0x0000c00001b97983 */ /* 0x0003680000300800 */
[----:B------:R1:W4:Y:S01]  /*8850*/  LDL.LU.S16 R9, [R1+0x3c] ;  /* 0x00003c0001097983 */ /* 0x0003220000300600 */
[----:B--2---:R-:W-:-:S05]  /*8860*/  @!P5 HFMA2.BF16_V2 R10, -RZ.H0_H0, RZ.H0_H0, -R147.H0_H0 ;  /* 0x200000ffff0ad231 */ /* 0x004fca0000340993 */
[----:B------:R-:W-:-:S04]  /*8870*/  PRMT R8, R10, 0x7610, R8 ;  /* 0x000076100a087816 */ /* 0x000fc80000000008 */
[----:B------:R-:W-:Y:S02]  /*8880*/  @!P5 PRMT R147, R8, 0x5410, RZ ;  /* 0x000054100893d816 */ /* 0x000fe400000000ff */
[----:B------:R1:W2:Y:S01]  /*8890*/  LDL.LU.S16 R8, [R1+0x40] ;  /* 0x0000400001087983 */ /* 0x0002a20000300600 */
[----:B------:R-:W-:Y:S02]  /*88a0*/  PRMT R14, R0, 0x7610, R14 ;  /* 0x00007610000e7816 */ /* 0x000fe4000000000e */
[----:B------:R-:W-:Y:S02]  /*88b0*/  LOP3.LUT R0, R7, 0xff, RZ, 0xc0, !PT ;  /* 0x000000ff07007812 */ /* 0x000fe400078ec0ff */
[----:B------:R-:W-:Y:S02]  /*88c0*/  @!P1 PRMT R145, R14, 0x5410, RZ ;  /* 0x000054100e919816 */ /* 0x000fe400000000ff */
[----:B------:R-:W-:Y:S02]  /*88d0*/  ISETP.LE.U32.AND P1, PT, R0, UR15, PT ;  /* 0x0000000f00007c0c */ /* 0x000fe4000bf23070 */
[----:B------:R-:W-:-:S02]  /*88e0*/  SHF.R.U32.HI R0, RZ, 0x8, R12 ;  /* 0x00000008ff007819 */ /* 0x000fc4000001160c */
[----:B------:R-:W-:Y:S02]  /*88f0*/  PRMT R15, R25, 0x7610, R15 ;  /* 0x00007610190f7816 */ /* 0x000fe4000000000f */
[----:B------:R-:W-:Y:S02]  /*8900*/  LOP3.LUT R0, R0, 0xffff, RZ, 0xc0, !PT ;  /* 0x0000ffff00007812 */ /* 0x000fe400078ec0ff */
[----:B------:R-:W-:Y:S02]  /*8910*/  @!P6 PRMT R148, R15, 0x5410, RZ ;  /* 0x000054100f94e816 */ /* 0x000fe400000000ff */
[----:B------:R-:W-:Y:S02]  /*8920*/  ISETP.LE.U32.AND P6, PT, R2, UR15, PT ;  /* 0x0000000f02007c0c */ /* 0x000fe4000bfc3070 */
[----:B------:R-:W-:Y:S01]  /*8930*/  ISETP.LE.U32.AND P4, PT, R0, UR15, PT ;  /* 0x0000000f00007c0c */ /* 0x000fe2000bf83070 */
[----:B----4-:R-:W-:Y:S01]  /*8940*/  @!P2 HFMA2.BF16_V2 R9, -RZ.H0_H0, RZ.H0_H0, -R146.H0_H0 ;  /* 0x200000ffff09a231 */ /* 0x010fe20000340992 */
[----:B------:R-:W-:-:S02]  /*8950*/  LOP3.LUT R2, R4, 0xff, RZ, 0xc0, !PT ;  /* 0x000000ff04027812 */ /* 0x000fc400078ec0ff */
[----:B------:R-:W-:Y:S02]  /*8960*/  LOP3.LUT R6, R4, 0xffff, RZ, 0xc0, !PT ;  /* 0x0000ffff04067812 */ /* 0x000fe400078ec0ff */
[----:B------:R-:W-:Y:S02]  /*8970*/  PRMT R0, R9, 0x7610, R0 ;  /* 0x0000761009007816 */ /* 0x000fe40000000000 */
[----:B------:R-:W-:Y:S02]  /*8980*/  SHF.R.U32.HI R5, RZ, 0x10, R4 ;  /* 0x00000010ff057819 */ /* 0x000fe40000011604 */
[----:B------:R-:W-:Y:S02]  /*8990*/  ISETP.LE.U32.AND P5, PT, R2, UR15, PT ;  /* 0x0000000f02007c0c */ /* 0x000fe4000bfa3070 */
[----:B------:R-:W-:Y:S02]  /*89a0*/  @!P2 PRMT R146, R0, 0x5410, RZ ;  /* 0x000054100092a816 */ /* 0x000fe400000000ff */
[----:B------:R-:W-:Y:S01]  /*89b0*/  LOP3.LUT R0, R5, 0xff, RZ, 0xc0, !PT ;  /* 0x000000ff05007812 */ /* 0x000fe200078ec0ff */
[----:B------:R-:W-:-:S02]  /*89c0*/  IMAD.MOV.U32 R226, RZ, RZ, R180 ;  /* 0x000000ffffe27224 */ /* 0x000fc400078e00b4 */
[----:B------:R1:W5:Y:S04]  /*89d0*/  LDL.LU R180, [R1+0xbc] ;  /* 0x0000bc0001b47983 */ /* 0x0003680000300800 */
[----:B------:R1:W5:Y:S01]  /*89e0*/  LDL.LU R177, [R1+0xb8] ;  /* 0x0000b80001b17983 */ /* 0x0003620000300800 */
[----:B--2---:R-:W-:-:S05]  /*89f0*/  @!P3 HFMA2.BF16_V2 R8, -RZ.H0_H0, RZ.H0_H0, -R150.H0_H0 ;  /* 0x200000ffff08b231 */ /* 0x004fca0000340996 */
[----:B------:R-:W-:-:S04]  /*8a00*/  PRMT R2, R8, 0x7610, R2 ;  /* 0x0000761008027816 */ /* 0x000fc80000000002 */
[----:B------:R-:W-:Y:S02]  /*8a10*/  @!P3 PRMT R150, R2, 0x5410, RZ ;  /* 0x000054100296b816 */ /* 0x000fe400000000ff */
[----:B------:R-:W-:Y:S02]  /*8a20*/  ISETP.LE.U32.AND P3, PT, R0, UR15, PT ;  /* 0x0000000f00007c0c */ /* 0x000fe4000bf63070 */
[----:B------:R1:W2:Y:S01]  /*8a30*/  LDL.LU.S16 R0, [R1+0x44] ;  /* 0x0000440001007983 */ /* 0x0002a20000300600 */
[----:B------:R-:W-:Y:S01]  /*8a40*/  SHF.R.U32.HI R4, RZ, 0x18, R4 ;  /* 0x00000018ff047819 */ /* 0x000fe20000011604 */
[----:B------:R-:W-:Y:S02]  /*8a50*/  IMAD.MOV.U32 R216, RZ, RZ, R240 ;  /* 0x000000ffffd87224 */ /* 0x000fe400078e00f0 */
[----:B------:R1:W4:Y:S01]  /*8a60*/  LDL.LU.S16 R8, [R1+0x48] ;  /* 0x0000480001087983 */ /* 0x0003220000300600 */
[----:B------:R-:W-:Y:S01]  /*8a70*/  ISETP.LE.U32.AND P2, PT, R4, UR15, PT ;  /* 0x0000000f04007c0c */ /* 0x000fe2000bf43070 */
[----:B------:R-:W-:Y:S01]  /*8a80*/  FADD.FTZ R4, R226, R225 ;  /* 0x000000e1e2047221 */ /* 0x000fe20000010000 */
[----:B--2---:R-:W-:-:S05]  /*8a90*/  @!P4 HFMA2.BF16_V2 R0, -RZ.H0_H0, RZ.H0_H0, -R149.H0_H0 ;  /* 0x200000ffff00c231 */ /* 0x004fca0000340995 */
[----:B------:R-:W-:Y:S02]  /*8aa0*/  PRMT R13, R0, 0x7610, R13 ;  /* 0x00007610000d7816 */ /* 0x000fe4000000000d */
[----:B------:R-:W-:-:S04]  /*8ab0*/  SHF.R.U32.HI R0, RZ, 0x8, R6 ;  /* 0x00000008ff007819 */ /* 0x000fc80000011606 */
[----:B------:R-:W-:Y:S02]  /*8ac0*/  LOP3.LUT R0, R0, 0xffff, RZ, 0xc0, !PT ;  /* 0x0000ffff00007812 */ /* 0x000fe400078ec0ff */
[----:B------:R-:W-:Y:S02]  /*8ad0*/  @!P4 PRMT R149, R13, 0x5410, RZ ;  /* 0x000054100d95c816 */ /* 0x000fe400000000ff */
[----:B------:R-:W-:Y:S01]  /*8ae0*/  ISETP.LE.U32.AND P4, PT, R0, UR15, PT ;  /* 0x0000000f00007c0c */ /* 0x000fe2000bf83070 */
[----:B------:R-:W-:Y:S02]  /*8af0*/  FADD.FTZ R0, R216, R4 ;  /* 0x00000004d8007221 */ /* 0x000fe40000010000 */
[----:B------:R1:W2:Y:S04]  /*8b00*/  LDL.LU.S16 R4, [R1+0x4c] ;  /* 0x00004c0001047983 */ /* 0x0002a80000300600 */
[----:B------:R1:W2:Y:S04]  /*8b10*/  LDL.LU.S16 R25, [R1+0x54] ;  /* 0x0000540001197983 */ /* 0x0002a80000300600 */
[----:B------:R1:W2:Y:S04]  /*8b20*/  LDL.LU.S16 R24, [R1+0x50] ;  /* 0x0000500001187983 */ /* 0x0002a80000300600 */
[----:B------:R1:W2:Y:S04]  /*8b30*/  LDL.LU.S16 R15, [R1+0x64] ;  /* 0x00006400010f7983 */ /* 0x0002a80000300600 */
[----:B------:R1:W2:Y:S01]  /*8b40*/  LDL.LU.S16 R14, [R1+0x60] ;  /* 0x00006000010e7983 */ /* 0x0002a20000300600 */
[----:B------:R-:W-:Y:S01]  /*8b50*/  FADD.FTZ R2, R224, R223 ;  /* 0x000000dfe0027221 */ /* 0x000fe20000010000 */
[----:B----4-:R-:W-:-:S02]  /*8b60*/  @!P1 HFMA2.BF16_V2 R8, -RZ.H0_H0, RZ.H0_H0, -R140.H0_H0 ;  /* 0x200000ffff089231 */ /* 0x010fc4000034098c */
[----:B------:R-:W-:Y:S01]  /*8b70*/  IMAD.MOV.U32 R219, RZ, RZ, R230 ;  /* 0x000000ffffdb7224 */ /* 0x000fe200078e00e6 */
[C---:B------:R-:W-:Y:S01]  /*8b80*/  HMMA.16816.F32.BF16 R128, R96.reuse, R130, R52 ;  /* 0x000000826080723c */ /* 0x040fe20000041834 */
[----:B------:R-:W-:Y:S02]  /*8b90*/  IMAD.MOV.U32 R217, RZ, RZ, R241 ;  /* 0x000000ffffd97224 */ /* 0x000fe400078e00f1 */
[----:B------:R-:W-:Y:S01]  /*8ba0*/  FADD.FTZ R2, R227, R2 ;  /* 0x00000002e3027221 */ /* 0x000fe20000010000 */
[----:B------:R-:W-:Y:S01]  /*8bb0*/  IMAD.MOV.U32 R230, RZ, RZ, R242 ;  /* 0x000000ffffe67224 */ /* 0x000fe200078e00f2 */
[----:B------:R-:W-:Y:S01]  /*8bc0*/  PRMT R12, R8, 0x7610, R12 ;  /* 0x00007610080c7816 */ /* 0x000fe2000000000c */
[----:B------:R-:W-:Y:S01]  /*8bd0*/  FADD.FTZ R0, R218, R0 ;  /* 0x00000000da007221 */ /* 0x000fe20000010000 */
[C---:B------:R-:W-:Y:S01]  /*8be0*/  HMMA.16816.F32.BF16 R52, R96.reuse, R56, R80 ;  /* 0x000000386034723c */ /* 0x040fe20000041850 */
[----:B------:R-:W-:Y:S01]  /*8bf0*/  FADD.FTZ R2, R217, R2 ;  /* 0x00000002d9027221 */ /* 0x000fe20000010000 */
[----:B------:R-:W-:Y:S01]  /*8c00*/  @!P1 PRMT R140, R12, 0x5410, RZ ;  /* 0x000054100c8c9816 */ /* 0x000fe200000000ff */
[----:B------:R-:W-:Y:S01]  /*8c10*/  IMAD.MOV.U32 R231, RZ, RZ, R237 ;  /* 0x000000ffffe77224 */ /* 0x000fe200078e00ed */
[----:B------:R-:W-:Y:S02]  /*8c20*/  LDSM.16.MT88.4 R8, [R183+0x11800] ;  /* 0x01180000b708783b */ /* 0x000fe40000004200 */
[----:B------:R-:W-:Y:S01]  /*8c30*/  HMMA.16816.F32.BF16 R56, R96, R58, R84 ;  /* 0x0000003a6038723c */ /* 0x000fe20000041854 */
[C---:B------:R-:W-:Y:S01]  /*8c40*/  LEA R12, P1, R228.reuse, UR4, 0x1 ;  /* 0x00000004e40c7c11 */ /* 0x040fe2000f8208ff */
[----:B------:R-:W-:Y:S01]  /*8c50*/  FADD.FTZ R2, R229, R2 ;  /* 0x00000002e5027221 */ /* 0x000fe20000010000 */
[----:B------:R-:W-:Y:S01]  /*8c60*/  IMAD.MOV.U32 R240, RZ, RZ, R239 ;  /* 0x000000fffff07224 */ /* 0x000fe200078e00ef */
[----:B------:R-:W4:Y:S01]  /*8c70*/  LDSM.16.MT88.4 R80, [R182+0x11800] ;  /* 0x01180000b650783b */ /* 0x000f220000004200 */
[----:B------:R-:W-:Y:S01]  /*8c80*/  LEA.HI.X R13, R228, UR5, R219, 0x1, P1 ;  /* 0x00000005e40d7c11 */ /* 0x000fe200088f0cdb */
[----:B------:R-:W-:-:S02]  /*8c90*/  IMAD.MOV.U32 R241, RZ, RZ, R236 ;  /* 0x000000fffff17224 */ /* 0x000fc400078e00ec */
[----:B------:R-:W-:Y:S02]  /*8ca0*/  IMAD.MOV.U32 R242, RZ, RZ, R233 ;  /* 0x000000fffff27224 */ /* 0x000fe400078e00e9 */
[----:B------:R-:W-:Y:S02]  /*8cb0*/  IMAD.MOV.U32 R233, RZ, RZ, R235 ;  /* 0x000000ffffe97224 */ /* 0x000fe400078e00eb */
[----:B------:R-:W-:Y:S02]  /*8cc0*/  IMAD.MOV.U32 R235, RZ, RZ, R244 ;  /* 0x000000ffffeb7224 */ /* 0x000fe400078e00f4 */
[----:B------:R-:W-:Y:S02]  /*8cd0*/  IMAD.MOV.U32 R236, RZ, RZ, R88 ;  /* 0x000000ffffec7224 */ /* 0x000fe400078e0058 */
[----:B------:R-:W-:Y:S01]  /*8ce0*/  IMAD.MOV.U32 R237, RZ, RZ, R91 ;  /* 0x000000ffffed7224 */ /* 0x000fe200078e005b */
[----:B------:R-:W-:Y:S01]  /*8cf0*/  HMMA.16816.F32.BF16 R36, R96, R40, R64 ;  /* 0x000000286024723c */ /* 0x000fe20000041840 */
[----:B------:R-:W-:Y:S01]  /*8d00*/  IMAD.MOV.U32 R244, RZ, RZ, R89 ;  /* 0x000000fffff47224 */ /* 0x000fe200078e0059 */
[----:B------:R-:W1:Y:S01]  /*8d10*/  LDSM.16.MT88.4 R64, [R183+0xf800] ;  /* 0x00f80000b740783b */ /* 0x000e620000004200 */
[----:B------:R-:W-:-:S03]  /*8d20*/  IMAD.MOV.U32 R239, RZ, RZ, R90 ;  /* 0x000000ffffef7224 */ /* 0x000fc600078e005a */
[----:B------:R-:W2:Y:S04]  /*8d30*/  LDSM.16.MT88.4 R88, [R184+0x11800] ;  /* 0x01180000b858783b */ /* 0x000ea80000004200 */
[----:B------:R-:W-:Y:S04]  /*8d40*/  STG.E.U16 desc[UR24][R12.64], R144 ;  /* 0x000000900c007986 */ /* 0x000fe8000c101518 */
[----:B------:R-:W-:Y:S01]  /*8d50*/  STG.E.U16 desc[UR24][R12.64+0x2], R142 ;  /* 0x0000028e0c007986 */ /* 0x000fe2000c101518 */
[----:B------:R-:W-:Y:S01]  /*8d60*/  HMMA.16816.F32.BF16 R124, R96, R132, R124 ;  /* 0x00000084607c723c */ /* 0x000fe2000004187c */
[----:B------:R-:W-:-:S05]  /*8d70*/  IADD3 R217, P1, R12, -0x80, RZ ;  /* 0xffffff800cd97810 */ /* 0x000fca0007f3e0ff */
[C---:B------:R-:W-:Y:S06]  /*8d80*/  HMMA.16816.F32.BF16 R132, R96.reuse, R134, R60 ;  /* 0x000000866084723c */ /* 0x040fec000004183c */
[----:B------:R-:W-:Y:S01]  /*8d90*/  HMMA.16816.F32.BF16 R40, R96, R42, R68 ;  /* 0x0000002a6028723c */ /* 0x000fe20000041844 */
[----:B------:R-:W-:-:S05]  /*8da0*/  IADD3.X R216, R13, -0x1, RZ, P1, !PT ;  /* 0xffffffff0dd87810 */ /* 0x000fca0000ffe4ff */
[C---:B---3--:R-:W-:Y:S06]  /*8db0*/  HMMA.16816.F32.BF16 R68, R96.reuse, R72, R160 ;  /* 0x000000486044723c */ /* 0x048fec00000418a0 */
[C---:B----4-:R-:W-:Y:S06]  /*8dc0*/  HMMA.16816.F32.BF16 R76, R96.reuse, R80, R168 ;  /* 0x00000050604c723c */ /* 0x050fec00000418a8 */
[C---:B-1----:R-:W-:Y:S06]  /*8dd0*/  HMMA.16816.F32.BF16 R60, R96.reuse, R64, R92 ;  /* 0x00000040603c723c */ /* 0x042fec000004185c */
[C---:B------:R-:W-:Y:S06]  /*8de0*/  HMMA.16816.F32.BF16 R64, R96.reuse, R66, R156 ;  /* 0x000000426040723c */ /* 0x040fec000004189c */
[C---:B------:R-:W-:Y:S06]  /*8df0*/  HMMA.16816.F32.BF16 R72, R96.reuse, R74, R164 ;  /* 0x0000004a6048723c */ /* 0x040fec00000418a4 */
[C---:B------:R-:W-:Y:S06]  /*8e00*/  HMMA.16816.F32.BF16 R80, R96.reuse, R82, R172 ;  /* 0x000000526050723c */ /* 0x040fec00000418ac */
[----:B------:R-:W-:Y:S01]  /*8e10*/  HMMA.16816.F32.BF16 R92, R96, R8, R20 ;  /* 0x00000008605c723c */ /* 0x000fe20000041814 */
[----:B--2---:R-:W-:-:S05]  /*8e20*/  @!P6 HFMA2.BF16_V2 R4, -RZ.H0_H0, RZ.H0_H0, -R139.H0_H0 ;  /* 0x200000ffff04e231 */ /* 0x004fca000034098b */
[----:B------:R-:W-:Y:S01]  /*8e30*/  PRMT R84, R4, 0x7610, R84 ;  /* 0x0000761004547816 */ /* 0x000fe20000000054 */
[----:B------:R-:W-:Y:S02]  /*8e40*/  @!P4 HFMA2.BF16_V2 R24, -RZ.H0_H0, RZ.H0_H0, -R28.H0_H0 ;  /* 0x200000ffff18c231 */ /* 0x000fe4000034091c */
[----:B------:R-:W-:Y:S01]  /*8e50*/  FADD.FTZ R4, R230, R0 ;  /* 0x00000000e6047221 */ /* 0x000fe20000010000 */
[----:B------:R-:W-:Y:S02]  /*8e60*/  @!P3 HFMA2.BF16_V2 R15, -RZ.H0_H0, RZ.H0_H0, -R27.H0_H0 ;  /* 0x200000ffff0fb231 */ /* 0x000fe4000034091b */
[----:B------:R-:W-:Y:S01]  /*8e70*/  @!P2 HFMA2.BF16_V2 R14, -RZ.H0_H0, RZ.H0_H0, -R26.H0_H0 ;  /* 0x200000ffff0ea231 */ /* 0x000fe2000034091a */
[----:B------:R-:W-:-:S04]  /*8e80*/  PRMT R6, R24, 0x7610, R6 ;  /* 0x0000761018067816 */ /* 0x000fc80000000006 */
[----:B------:R-:W-:Y:S02]  /*8e90*/  PRMT R0, R14, 0x7610, R0 ;  /* 0x000076100e007816 */ /* 0x000fe40000000000 */
[----:B------:R-:W-:Y:S02]  /*8ea0*/  PRMT R5, R15, 0x7610, R5 ;  /* 0x000076100f057816 */ /* 0x000fe40000000005 */
[----:B------:R-:W-:Y:S01]  /*8eb0*/  @!P2 PRMT R26, R0, 0x5410, RZ ;  /* 0x00005410001aa816 */ /* 0x000fe200000000ff */
[----:B------:R-:W-:Y:S01]  /*8ec0*/  IMAD.U32 R0, RZ, RZ, UR20 ;  /* 0x00000014ff007e24 */ /* 0x000fe2000f8e00ff */
[----:B------:R-:W-:Y:S01]  /*8ed0*/  @!P4 PRMT R28, R6, 0x5410, RZ ;  /* 0x00005410061cc816 */ /* 0x000fe200000000ff */
[----:B------:R-:W-:Y:S01]  /*8ee0*/  FADD.FTZ R6, R231, R2 ;  /* 0x00000002e7067221 */ /* 0x000fe20000010000 */
[----:B------:R-:W-:Y:S01]  /*8ef0*/  @!P3 PRMT R27, R5, 0x5410, RZ ;  /* 0x00005410051bb816 */ /* 0x000fe200000000ff */
[----:B------:R-:W-:Y:S01]  /*8f00*/  FADD.FTZ R2, R240, R4 ;  /* 0x00000004f0027221 */ /* 0x000fe20000010000 */
[----:B------:R-:W-:-:S04]  /*8f10*/  IMAD.WIDE R4, R0, 0x2, R12 ;  /* 0x0000000200047825 */ /* 0x000fc800078e020c */
[----:B------:R-:W-:Y:S01]  /*8f20*/  FADD.FTZ R0, R241, R6 ;  /* 0x00000006f1007221 */ /* 0x000fe20000010000 */
[----:B------:R-:W-:-:S03]  /*8f30*/  FADD.FTZ R2, R242, R2 ;  /* 0x00000002f2027221 */ /* 0x000fc60000010000 */
        /* <DEDUP_REMOVED lines=11> */
[----:B------:R-:W-:Y:S01]  /*8ff0*/  @!P5 HFMA2.BF16_V2 R25, -RZ.H0_H0, RZ.H0_H0, -R29.H0_H0 ;  /* 0x200000ffff19d231 */ /* 0x000fe2000034091d */
[----:B------:R-:W-:Y:S01]  /*9000*/  STG.E.U16 desc[UR24][R4.64], R141 ;  /* 0x0000008d04007986 */ /* 0x000fe2000c101518 */
[----:B------:R-:W-:Y:S01]  /*9010*/  @!P6 PRMT R139, R84, 0x5410, RZ ;  /* 0x00005410548be816 */ /* 0x000fe200000000ff */
[----:B------:R-:W-:Y:S02]  /*9020*/  FADD.FTZ R2, R246, R2 ;  /* 0x00000002f6027221 */ /* 0x000fe40000010000 */
[----:B------:R-:W-:Y:S01]  /*9030*/  STG.E.U16 desc[UR24][R4.64+0x2], R148 ;  /* 0x0000029404007986 */ /* 0x000fe2000c101518 */
[----:B------:R-:W-:-:S03]  /*9040*/  FADD.FTZ R0, R247, R0 ;  /* 0x00000000f7007221 */ /* 0x000fc60000010000 */
[----:B------:R-:W-:Y:S04]  /*9050*/  STG.E.U16 desc[UR24][R12.64+0x10], R145 ;  /* 0x000010910c007986 */ /* 0x000fe8000c101518 */
[----:B------:R-:W-:Y:S01]  /*9060*/  STG.E.U16 desc[UR24][R12.64+0x12], R143 ;  /* 0x0000128f0c007986 */ /* 0x000fe2000c101518 */
[----:B------:R-:W-:-:S03]  /*9070*/  PRMT R7, R25, 0x7610, R7 ;  /* 0x0000761019077816 */ /* 0x000fc60000000007 */
[----:B------:R-:W-:Y:S01]  /*9080*/  STG.E.U16 desc[UR24][R4.64+0x10], R147 ;  /* 0x0000109304007986 */ /* 0x000fe2000c101518 */
[----:B------:R-:W-:-:S03]  /*9090*/  FADD.FTZ R2, R248, R2 ;  /* 0x00000002f8027221 */ /* 0x000fc60000010000 */
[----:B------:R-:W-:Y:S01]  /*90a0*/  STG.E.U16 desc[UR24][R4.64+0x12], R146 ;  /* 0x0000129204007986 */ /* 0x000fe2000c101518 */
[----:B------:R-:W-:-:S03]  /*90b0*/  FADD.FTZ R0, R249, R0 ;  /* 0x00000000f9007221 */ /* 0x000fc60000010000 */
[----:B------:R-:W-:Y:S04]  /*90c0*/  STG.E.U16 desc[UR24][R12.64+0x20], R154 ;  /* 0x0000209a0c007986 */ /* 0x000fe8000c101518 */
[----:B------:R-:W-:Y:S04]  /*90d0*/  STG.E.U16 desc[UR24][R12.64+0x22], R152 ;  /* 0x000022980c007986 */ /* 0x000fe8000c101518 */
[----:B------:R-:W-:Y:S04]  /*90e0*/  STG.E.U16 desc[UR24][R4.64+0x20], R153 ;  /* 0x0000209904007986 */ /* 0x000fe8000c101518 */
[----:B------:R-:W-:Y:S04]  /*90f0*/  STG.E.U16 desc[UR24][R4.64+0x22], R151 ;  /* 0x0000229704007986 */ /* 0x000fe8000c101518 */
[----:B------:R-:W-:Y:S04]  /*9100*/  STG.E.U16 desc[UR24][R12.64+0x30], R150 ;  /* 0x000030960c007986 */ /* 0x000fe8000c101518 */
[----:B------:R-:W-:Y:S01]  /*9110*/  STG.E.U16 desc[UR24][R12.64+0x32], R149 ;  /* 0x000032950c007986 */ /* 0x000fe2000c101518 */
[----:B------:R-:W-:-:S03]  /*9120*/  @!P5 PRMT R29, R7, 0x5410, RZ ;  /* 0x00005410071dd816 */ /* 0x000fc600000000ff */
[----:B------:R-:W-:Y:S01]  /*9130*/  STG.E.U16 desc[UR24][R4.64+0x30], R140 ;  /* 0x0000308c04007986 */ /* 0x000fe2000c101518 */
[----:B------:R-:W-:-:S03]  /*9140*/  FADD.FTZ R218, R250, R2 ;  /* 0x00000002fada7221 */ /* 0x000fc60000010000 */
[----:B------:R-:W-:Y:S04]  /*9150*/  STG.E.U16 desc[UR24][R4.64+0x32], R139 ;  /* 0x0000328b04007986 */ /* 0x000fe8000c101518 */
[----:B------:R-:W-:Y:S04]  /*9160*/  STG.E.U16 desc[UR24][R12.64+0x40], R138 ;  /* 0x0000408a0c007986 */ /* 0x000fe8000c101518 */
[----:B------:R-:W-:Y:S04]  /*9170*/  STG.E.U16 desc[UR24][R12.64+0x42], R137 ;  /* 0x000042890c007986 */ /* 0x000fe8000c101518 */
[----:B------:R-:W-:Y:S04]  /*9180*/  STG.E.U16 desc[UR24][R4.64+0x40], R103 ;  /* 0x0000406704007986 */ /* 0x000fe8000c101518 */
[----:B------:R-:W-:Y:S04]  /*9190*/  STG.E.U16 desc[UR24][R4.64+0x42], R136 ;  /* 0x0000428804007986 */ /* 0x000fe8000c101518 */
[----:B------:R1:W-:Y:S01]  /*91a0*/  STG.E.U16 desc[UR24][R12.64+0x50], R102 ;  /* 0x000050660c007986 */ /* 0x0003e2000c101518 */
[----:B------:R-:W-:-:S03]  /*91b0*/  FADD.FTZ R218, R176, R218 ;  /* 0x000000dab0da7221 */ /* 0x000fc60000010000 */
[----:B------:R2:W-:Y:S04]  /*91c0*/  STG.E.U16 desc[UR24][R12.64+0x52], R101 ;  /* 0x000052650c007986 */ /* 0x0005e8000c101518 */
[----:B------:R2:W-:Y:S04]  /*91d0*/  STG.E.U16 desc[UR24][R4.64+0x50], R34 ;  /* 0x0000502204007986 */ /* 0x0005e8000c101518 */
[----:B------:R2:W-:Y:S04]  /*91e0*/  STG.E.U16 desc[UR24][R4.64+0x52], R35 ;  /* 0x0000522304007986 */ /* 0x0005e8000c101518 */
[----:B------:R2:W-:Y:S04]  /*91f0*/  STG.E.U16 desc[UR24][R12.64+0x60], R33 ;  /* 0x000060210c007986 */ /* 0x0005e8000c101518 */
[----:B------:R2:W-:Y:S04]  /*9200*/  STG.E.U16 desc[UR24][R12.64+0x62], R32 ;  /* 0x000062200c007986 */ /* 0x0005e8000c101518 */
[----:B------:R2:W-:Y:S01]  /*9210*/  STG.E.U16 desc[UR24][R4.64+0x60], R30 ;  /* 0x0000601e04007986 */ /* 0x0005e2000c101518 */
[----:B-1----:R-:W-:-:S03]  /*9220*/  FADD.FTZ R102, R251, R0 ;  /* 0x00000000fb667221 */ /* 0x002fc60000010000 */
[----:B------:R2:W-:Y:S04]  /*9230*/  STG.E.U16 desc[UR24][R4.64+0x62], R31 ;  /* 0x0000621f04007986 */ /* 0x0005e8000c101518 */
[----:B------:R2:W-:Y:S04]  /*9240*/  STG.E.U16 desc[UR24][R12.64+0x70], R29 ;  /* 0x0000701d0c007986 */ /* 0x0005e8000c101518 */
[----:B------:R2:W-:Y:S04]  /*9250*/  STG.E.U16 desc[UR24][R12.64+0x72], R28 ;  /* 0x0000721c0c007986 */ /* 0x0005e8000c101518 */
[----:B------:R2:W5:Y:S04]  /*9260*/  LDL.LU R176, [R1+0xb4] ;  /* 0x0000b40001b07983 */ /* 0x0005680000300800 */
[----:B------:R2:W-:Y:S04]  /*9270*/  STG.E.U16 desc[UR24][R4.64+0x70], R27 ;  /* 0x0000701b04007986 */ /* 0x0005e8000c101518 */
[----:B------:R2:W-:Y:S04]  /*9280*/  STG.E.U16 desc[UR24][R4.64+0x72], R26 ;  /* 0x0000721a04007986 */ /* 0x0005e8000c101518 */
[----:B------:R2:W-:Y:S01]  /*9290*/  STL [R1+0x4c], R102 ;  /* 0x00004c6601007387 */ /* 0x0005e20000100800 */
[C---:B------:R-:W-:Y:S06]  /*92a0*/  HMMA.16816.F32.BF16 R84, R96.reuse, R88, R208 ;  /* 0x000000586054723c */ /* 0x040fec00000418d0 */
[C---:B------:R-:W-:Y:S06]  /*92b0*/  HMMA.16816.F32.BF16 R88, R96.reuse, R90, R212 ;  /* 0x0000005a6058723c */ /* 0x040fec00000418d4 */
[----:B------:R-:W-:Y:S01]  /*92c0*/  HMMA.16816.F32.BF16 R96, R96, R10, R16 ;  /* 0x0000000a6060723c */ /* 0x000fe20000041810 */
[----:B------:R-:W-:-:S08]  /*92d0*/  NOP ;  /* 0x0000000000007918 */ /* 0x000fd00000000000 */
[----:B------:R-:W-:-:S15]  /*92e0*/  @!P0 BRA `(.L_x_1293) ;  /* 0x0000006000e48947 */ /* 0x000fde0003800000 */
[----:B------:R-:W3:Y:S01]  /*92f0*/  LDL R246, [R1+0x58] ;  /* 0x0000580001f67983 */ /* 0x000ee20000100800 */
[----:B------:R-:W-:Y:S01]  /*9300*/  ULDC UR4, c[0x0][0x2d0] ;  /* 0x0000b40000047ab9 */ /* 0x000fe20000000800 */
[----:B------:R-:W-:-:S04]  /*9310*/  DEPBAR.LE SB0, 0x0 ;  /* 0x000080000000791a */ /* 0x000fc80000000000 */
[----:B------:R-:W4:Y:S04]  /*9320*/  LDL R247, [R1+0x5c] ;  /* 0x00005c0001f77983 */ /* 0x000f280000100800 */
[----:B------:R-:W4:Y:S04]  /*9330*/  LDL.64 R248, [R1+0xa0] ;  /* 0x0000a00001f87983 */ /* 0x000f280000100a00 */
[----:B------:R-:W4:Y:S01]  /*9340*/  LDL.64 R250, [R1+0xa8] ;  /* 0x0000a80001fa7983 */ /* 0x000f220000100a00 */
[----:B------:R-:W-:Y:S01]  /*9350*/  BAR.SYNC.DEFER_BLOCKING 0x0 ;  /* 0x0000000000007b1d */ /* 0x000fe20000010000 */
[----:B-----5:R-:W-:Y:S01]  /*9360*/  ISETP.GE.AND P3, PT, R176, UR4, PT ;  /* 0x00000004b0007c0c */ /* 0x020fe2000bf66270 */
[----:B------:R-:W-:-:S04]  /*9370*/  UIADD3 UR8, UR19, -0x2, URZ ;  /* 0xfffffffe13087890 */ /* 0x000fc8000fffe03f */
[----:B------:R-:W-:Y:S02]  /*9380*/  USHF.R.S32.HI UR5, URZ, 0x1f, UR8 ;  /* 0x0000001f3f057899 */ /* 0x000fe40008011408 */
[----:B------:R-:W-:Y:S01]  /*9390*/  IMAD.U32 R0, RZ, RZ, UR8 ;  /* 0x00000008ff007e24 */ /* 0x000fe2000f8e00ff */
[----:B------:R-:W-:-:S05]  /*93a0*/  UISETP.GT.AND UP0, UPT, UR8, UR14, UPT ;  /* 0x0000000e0800728c */ /* 0x000fca000bf04270 */
[----:B------:R-:W1:Y:S08]  /*93b0*/  @!P3 LDC.64 R8, c[0x0][0x220] ;  /* 0x00008800ff08bb82 */ /* 0x000e700000000a00 */
[----:B------:R-:W1:Y:S01]  /*93c0*/  @!P3 LDC.64 R16, c[0x0][0x220] ;  /* 0x00008800ff10bb82 */ /* 0x000e620000000a00 */
[----:B------:R-:W-:Y:S07]  /*93d0*/  @P3 STS.128 [R203+0xc000], RZ ;  /* 0x00c000ffcb003388 */ /* 0x000fee0000000c00 */
[----:B--2---:R-:W2:Y:S08]  /*93e0*/  @!P3 LDC.64 R30, c[0x0][0x220] ;  /* 0x00008800ff1ebb82 */ /* 0x004eb00000000a00 */
[----:B------:R-:W2:Y:S01]  /*93f0*/  @!P3 LDC.64 R18, c[0x0][0x220] ;  /* 0x00008800ff12bb82 */ /* 0x000ea20000000a00 */
[----:B---3--:R-:W-:-:S02]  /*9400*/  ISETP.GE.AND P2, PT, R246, UR4, PT ;  /* 0x00000004f6007c0c */ /* 0x008fc4000bf46270 */
[----:B----4-:R-:W-:Y:S01]  /*9410*/  ISETP.GE.AND P1, PT, R247, UR4, PT ;  /* 0x00000004f7007c0c */ /* 0x010fe2000bf26270 */
[----:B------:R-:W-:Y:S01]  /*9420*/  UIMAD UR4, UR10, UR8, URZ ;  /* 0x000000080a0472a4 */ /* 0x000fe2000f8e023f */
[----:B------:R-:W-:-:S03]  /*9430*/  IMAD.MOV.U32 R5, RZ, RZ, R249 ;  /* 0x000000ffff057224 */ /* 0x000fc600078e00f9 */
[----:B------:R-:W-:-:S06]  /*9440*/  UIMAD UR4, UR5, UR11, UR4 ;  /* 0x0000000b050472a4 */ /* 0x000fcc000f8e0204 */
[----:B------:R-:W3:Y:S01]  /*9450*/  @!P2 LDC.64 R6, c[0x0][0x220] ;  /* 0x00008800ff06ab82 */ /* 0x000ee20000000a00 */
[----:B------:R-:W-:Y:S01]  /*9460*/  IMAD.MOV.U32 R4, RZ, RZ, R250 ;  /* 0x000000ffff047224 */ /* 0x000fe200078e00fa */
[----:B------:R-:W4:Y:S03]  /*9470*/  S2R R251, SR_TID.X ;  /* 0x0000000000fb7919 */ /* 0x000f260000002100 */
[----:B------:R-:W-:-:S03]  /*9480*/  IMAD.WIDE.U32 R4, R0, UR11, R4 ;  /* 0x0000000b00047c25 */ /* 0x000fc6000f8e0004 */
[----:B------:R-:W2:Y:S01]  /*9490*/  @!P1 LDC.64 R10, c[0x0][0x220] ;  /* 0x00008800ff0a9b82 */ /* 0x000ea20000000a00 */
[----:B------:R-:W-:Y:S01]  /*94a0*/  VIADD R0, R5, UR4 ;  /* 0x0000000405007c36 */ /* 0x000fe20008000000 */
[----:B-1----:R-:W-:-:S04]  /*94b0*/  @!P3 LEA R8, P4, R4, R8, 0x1 ;  /* 0x000000080408b211 */ /* 0x002fc800078808ff */
[C---:B------:R-:W-:Y:S02]  /*94c0*/  @!P3 LEA.HI.X R9, R4.reuse, R9, R0, 0x1, P4 ;  /* 0x000000090409b211 */ /* 0x040fe400020f0c00 */
[----:B------:R-:W1:Y:S01]  /*94d0*/  @!P2 LDC.64 R14, c[0x0][0x220] ;  /* 0x00008800ff0eab82 */ /* 0x000e620000000a00 */
[C---:B------:R-:W-:Y:S02]  /*94e0*/  IADD3 R2, P4, R4.reuse, UR23, RZ ;  /* 0x0000001704027c10 */ /* 0x040fe4000ff9e0ff */
[----:B------:R-:W-:Y:S01]  /*94f0*/  @!PT LDS RZ, [RZ] ;  /* 0x00000000fffff984 */ /* 0x000fe20000000800 */
[----:B------:R-:W-:Y:S01]  /*9500*/  @!PT LDS RZ, [RZ] ;  /* 0x00000000fffff984 */ /* 0x000fe20000000800 */
[----:B------:R-:W-:Y:S01]  /*9510*/  @!PT LDS RZ, [RZ] ;  /* 0x00000000fffff984 */ /* 0x000fe20000000800 */
[----:B------:R2:W-:Y:S04]  /*9520*/  @!P3 LDGSTS.E.BYPASS.LTC128B.128 [R203+0xc000], desc[UR24][R8.64] ;  /* 0x0c00000008cbbfae */ /* 0x0005e8000b901d58 */
[----:B------:R-:W-:Y:S01]  /*9530*/  @P2 STS.128 [R203+0xe000], RZ ;  /* 0x00e000ffcb002388 */ /* 0x000fe20000000c00 */
[----:B------:R-:W1:Y:S01]  /*9540*/  @!P1 LDC.64 R28, c[0x0][0x220] ;  /* 0x00008800ff1c9b82 */ /* 0x000e620000000a00 */
[----:B---3--:R-:W-:-:S04]  /*9550*/  @!P2 LEA R6, P0, R4, R6, 0x1 ;  /* 0x000000060406a211 */ /* 0x008fc800078008ff */
[----:B------:R-:W-:-:S03]  /*9560*/  @!P2 LEA.HI.X R7, R4, R7, R0, 0x1, P0 ;  /* 0x000000070407a211 */ /* 0x000fc600000f0c00 */
[----:B------:R-:W3:Y:S02]  /*9570*/  @!P2 LDC.64 R22, c[0x0][0x220] ;  /* 0x00008800ff16ab82 */ /* 0x000ee40000000a00 */
[----:B------:R-:W-:Y:S01]  /*9580*/  @!PT LDS RZ, [RZ] ;  /* 0x00000000fffff984 */ /* 0x000fe20000000800 */
[----:B------:R-:W-:Y:S01]  /*9590*/  @!PT LDS RZ, [RZ] ;  /* 0x00000000fffff984 */ /* 0x000fe20000000800 */
[----:B------:R-:W-:Y:S01]  /*95a0*/  @!PT LDS RZ, [RZ] ;  /* 0x00000000fffff984 */ /* 0x000fe20000000800 */
[----:B------:R1:W-:Y:S01]  /*95b0*/  @!P2 LDGSTS.E.BYPASS.LTC128B.128 [R203+0xe000], desc[UR24][R6.64+0x80] ;  /* 0x0e00008006cbafae */ /* 0x0003e2000b901d58 */
[----:B----4-:R-:W-:-:S03]  /*95c0*/  IMAD.SHL.U32 R251, R251, 0x2, RZ ;  /* 0x00000002fbfb7824 */ /* 0x010fc600078e00ff */
[----:B------:R-:W-:Y:S02]  /*95d0*/  @P1 STS.128 [R203+0x10000], RZ ;  /* 0x010000ffcb001388 */ /* 0x000fe40000000c00 */
[----:B------:R-:W4:Y:S01]  /*95e0*/  @!P1 LDC.64 R26, c[0x0][0x220] ;  /* 0x00008800ff1a9b82 */ /* 0x000f220000000a00 */
[----:B------:R-:W-:Y:S02]  /*95f0*/  LOP3.LUT R251, R251, 0x6, RZ, 0xc0, !PT ;  /* 0x00000006fbfb7812 */ /* 0x000fe400078ec0ff */
[----:B--2---:R-:W-:-:S05]  /*9600*/  @!P1 LEA R8, P0, R4, R10, 0x1 ;  /* 0x0000000a04089211 */ /* 0x004fca00078008ff */
[----:B------:R-:W2:Y:S01]  /*9610*/  @!P2 LDC.64 R20, c[0x0][0x220] ;  /* 0x00008800ff14ab82 */ /* 0x000ea20000000a00 */
[----:B------:R-:W-:Y:S02]  /*9620*/  @!P1 LEA.HI.X R9, R4, R11, R0, 0x1, P0 ;  /* 0x0000000b04099211 */ /* 0x000fe400000f0c00 */
[----:B------:R-:W-:Y:S02]  /*9630*/  IADD3.X R4, R0, UR12, RZ, P4, !PT ;  /* 0x0000000c00047c10 */ /* 0x000fe4000a7fe4ff */
[C---:B-1----:R-:W-:Y:S01]  /*9640*/  @!P2 LEA R10, P0, R2.reuse, R14, 0x1 ;  /* 0x0000000e020aa211 */ /* 0x042fe200078008ff */
[----:B------:R-:W-:Y:S01]  /*9650*/  @!PT LDS RZ, [RZ] ;  /* 0x00000000fffff984 */ /* 0x000fe20000000800 */
[----:B------:R-:W-:Y:S01]  /*9660*/  @!PT LDS RZ, [RZ] ;  /* 0x00000000fffff984 */ /* 0x000fe20000000800 */
[----:B------:R-:W-:Y:S01]  /*9670*/  @!PT LDS RZ, [RZ] ;  /* 0x00000000fffff984 */ /* 0x000fe20000000800 */
[----:B------:R1:W-:Y:S02]  /*9680*/  @!P1 LDGSTS.E.BYPASS.LTC128B.128 [R203+0x10000], desc[UR24][R8.64+0x100] ;  /* 0x1000010008cb9fae */ /* 0x0003e4000b901d58 */
[----:B------:R-:W2:Y:S01]  /*9690*/  @!P1 LDC.64 R24, c[0x0][0x220] ;  /* 0x00008800ff189b82 */ /* 0x000ea20000000a00 */
[C---:B------:R-:W-:Y:S01]  /*96a0*/  @!P2 LEA.HI.X R11, R2.reuse, R15, R4, 0x1, P0 ;  /* 0x0000000f020ba211 */ /* 0x040fe200000f0c04 */
[----:B------:R-:W-:Y:S01]  /*96b0*/  @P3 STS.128 [R203+0xc800], RZ ;  /* 0x00c800ffcb003388 */ /* 0x000fe20000000c00 */
[----:B------:R-:W-:-:S04]  /*96c0*/  @!P3 LEA R6, P4, R2, R16, 0x1 ;  /* 0x000000100206b211 */ /* 0x000fc800078808ff */
[C---:B------:R-:W-:Y:S02]  /*96d0*/  @!P3 LEA.HI.X R7, R2.reuse, R17, R4, 0x1, P4 ;  /* 0x000000110207b211 */ /* 0x040fe400020f0c04 */
[----:B------:R-:W-:-:S03]  /*96e0*/  IADD3 R0, P4, R2, UR23, RZ ;  /* 0x0000001702007c10 */ /* 0x000fc6000ff9e0ff */
        /* <DEDUP_REMOVED lines=8> */
[----:B------:R2:W-:Y:S01]  /*9770*/  @!P2 LDGSTS.E.BYPASS.LTC128B.128 [R203+0xe800], desc[UR24][R10.64+0x80] ;  /* 0x0e8000800acbafae */ /* 0x0005e2000b901d58 */
[----:B-1----:R-:W-:-:S03]  /*9780*/  @!P1 LEA R8, P0, R2, R28, 0x1 ;  /* 0x0000001c02089211 */ /* 0x002fc600078008ff */
[----:B------:R-:W-:Y:S01]  /*9790*/  @P1 STS.128 [R203+0x10800], RZ ;  /* 0x010800ffcb001388 */ /* 0x000fe20000000c00 */
[----:B------:R-:W-:Y:S02]  /*97a0*/  @!P1 LEA.HI.X R9, R2, R29, R4, 0x1, P0 ;  /* 0x0000001d02099211 */ /* 0x000fe400000f0c04 */
[----:B------:R-:W-:Y:S02]  /*97b0*/  IADD3.X R4, R4, UR12, RZ, P4, !PT ;  /* 0x0000000c04047c10 */ /* 0x000fe4000a7fe4ff */
[C---:B---3--:R-:W-:Y:S01]  /*97c0*/  @!P2 LEA R16, P4, R0.reuse, R22, 0x1 ;  /* 0x000000160010a211 */ /* 0x048fe200078808ff */
[----:B------:R-:W-:Y:S01]  /*97d0*/  @!PT LDS RZ, [RZ] ;  /* 0x00000000fffff984 */ /* 0x000fe20000000800 */
[----:B------:R-:W-:Y:S01]  /*97e0*/  @!PT LDS RZ, [RZ] ;  /* 0x00000000fffff984 */ /* 0x000fe20000000800 */
[----:B------:R-:W-:Y:S01]  /*97f0*/  @!PT LDS RZ, [RZ] ;  /* 0x00000000fffff984 */ /* 0x000fe20000000800 */
[----:B------:R1:W-:Y:S01]  /*9800*/  @!P1 LDGSTS.E.BYPASS.LTC128B.128 [R203+0x10800], desc[UR24][R8.64+0x100] ;  /* 0x1080010008cb9fae */ /* 0x0003e2000b901d58 */
[C---:B------:R-:W-:Y:S02]  /*9810*/  IADD3 R2, P5, R0.reuse, UR23, RZ ;  /* 0x0000001700027c10 */ /* 0x040fe4000ffbe0ff */
[C---:B------:R-:W-:Y:S01]  /*9820*/  @!P2 LEA.HI.X R17, R0.reuse, R23, R4, 0x1, P4 ;  /* 0x000000170011a211 */ /* 0x040fe200020f0c04 */
[----:B------:R-:W-:Y:S01]  /*9830*/  @P3 STS.128 [R203+0xd000], RZ ;  /* 0x00d000ffcb003388 */ /* 0x000fe20000000c00 */
[----:B----4-:R-:W-:-:S04]  /*9840*/  @!P3 LEA R6, P0, R0, R30, 0x1 ;  /* 0x0000001e0006b211 */ /* 0x010fc800078008ff */
[C---:B------:R-:W-:Y:S02]  /*9850*/  @!P3 LEA.HI.X R7, R0.reuse, R31, R4, 0x1, P0 ;  /* 0x0000001f0007b211 */ /* 0x040fe400000f0c04 */
[----:B------:R-:W-:-:S03]  /*9860*/  @!P1 LEA R14, P0, R0, R26, 0x1 ;  /* 0x0000001a000e9211 */ /* 0x000fc600078008ff */
[----:B------:R-:W-:Y:S01]  /*9870*/  @!PT LDS RZ, [RZ] ;  /* 0x00000000fffff984 */ /* 0x000fe20000000800 */
[----:B------:R-:W-:Y:S01]  /*9880*/  @!PT LDS RZ, [RZ] ;  /* 0x00000000fffff984 */ /* 0x000fe20000000800 */
[----:B------:R-:W-:Y:S01]  /*9890*/  @!PT LDS RZ, [RZ] ;  /* 0x00000000fffff984 */ /* 0x000fe20000000800 */
[----:B------:R3:W-:Y:S01]  /*98a0*/  @!P3 LDGSTS.E.BYPASS.LTC128B.128 [R203+0xd000], desc[UR24][R6.64] ;  /* 0x0d00000006cbbfae */ /* 0x0007e2000b901d58 */
[----:B------:R-:W-:Y:S01]  /*98b0*/  @!P1 LEA.HI.X R15, R0, R27, R4, 0x1, P0 ;  /* 0x0000001b000f9211 */ /* 0x000fe200000f0c04 */
[----:B------:R-:W-:Y:S01]  /*98c0*/  IMAD.U32 R0, RZ, RZ, UR8 ;  /* 0x00000008ff007e24 */ /* 0x000fe2000f8e00ff */
[----:B------:R-:W-:Y:S01]  /*98d0*/  IADD3.X R4, R4, UR12, RZ, P5, !PT ;  /* 0x0000000c04047c10 */ /* 0x000fe2000affe4ff */
[----:B------:R-:W-:Y:S01]  /*98e0*/  @P2 STS.128 [R203+0xf000], RZ ;  /* 0x00f000ffcb002388 */ /* 0x000fe20000000c00 */
[----:B--2---:R-:W-:Y:S01]  /*98f0*/  @!P3 LEA R10, P5, R2, R18, 0x1 ;  /* 0x00000012020ab211 */ /* 0x004fe200078a08ff */
[----:B------:R-:W-:Y:S02]  /*9900*/  IMAD R0, R0, 0x40, R251 ;  /* 0x0000004000007824 */ /* 0x000fe400078e02fb */
[----:B------:R-:W-:Y:S01]  /*9910*/  @!PT LDS RZ, [RZ] ;  /* 0x00000000fffff984 */ /* 0x000fe20000000800 */
[----:B------:R-:W-:Y:S01]  /*9920*/  @!PT LDS RZ, [RZ] ;  /* 0x00000000fffff984 */ /* 0x000fe20000000800 */
[----:B------:R-:W-:Y:S01]  /*9930*/  @!PT LDS RZ, [RZ] ;  /* 0x00000000fffff984 */ /* 0x000fe20000000800 */
[----:B------:R2:W-:Y:S01]  /*9940*/  @!P2 LDGSTS.E.BYPASS.LTC128B.128 [R203+0xf000], desc[UR24][R16.64+0x80] ;  /* 0x0f00008010cbafae */ /* 0x0005e2000b901d58 */
[----:B------:R-:W-:Y:S02]  /*9950*/  @!P3 LEA.HI.X R11, R2, R19, R4, 0x1, P5 ;  /* 0x00000013020bb211 */ /* 0x000fe400028f0c04 */
[----:B------:R-:W-:Y:S01]  /*9960*/  ISETP.GE.AND P6, PT, R0, R207, PT ;  /* 0x000000cf0000720c */ /* 0x000fe20003fc6270 */
[----:B------:R-:W-:Y:S01]  /*9970*/  @P1 STS.128 [R203+0x11000], RZ ;  /* 0x011000ffcb001388 */ /* 0x000fe20000000c00 */
[----:B-1----:R-:W-:-:S02]  /*9980*/  @!P2 LEA R8, P4, R2, R20, 0x1 ;  /* 0x000000140208a211 */ /* 0x002fc400078808ff */
[----:B------:R-:W-:Y:S01]  /*9990*/  ISETP.LT.OR P6, PT, R0, R205, P6 ;  /* 0x000000cd0000720c */ /* 0x000fe200037c1670 */
[----:B------:R-:W-:Y:S01]  /*99a0*/  @!PT LDS RZ, [RZ] ;  /* 0x00000000fffff984 */ /* 0x000fe20000000800 */
[----:B------:R-:W-:Y:S01]  /*99b0*/  @!PT LDS RZ, [RZ] ;  /* 0x00000000fffff984 */ /* 0x000fe20000000800 */
[----:B------:R-:W-:Y:S01]  /*99c0*/  @!PT LDS RZ, [RZ] ;  /* 0x00000000fffff984 */ /* 0x000fe20000000800 */
[----:B------:R-:W-:Y:S01]  /*99d0*/  @!P1 LDGSTS.E.BYPASS.LTC128B.128 [R203+0x11000], desc[UR24][R14.64+0x100] ;  /* 0x110001000ecb9fae */ /* 0x000fe2000b901d58 */
[----:B------:R-:W-:Y:S02]  /*99e0*/  @!P2 LEA.HI.X R9, R2, R21, R4, 0x1, P4 ;  /* 0x000000150209a211 */ /* 0x000fe400020f0c04 */
[C---:B------:R-:W-:Y:S01]  /*99f0*/  ISETP.GE.AND P4, PT, R0.reuse, R206, PT ;  /* 0x000000ce0000720c */ /* 0x040fe20003f86270 */
[----:B------:R-:W-:Y:S03]  /*9a00*/  @P3 STS.128 [R203+0xd800], RZ ;  /* 0x00d800ffcb003388 */ /* 0x000fe60000000c00 */
[----:B------:R-:W-:Y:S01]  /*9a10*/  ISETP.LT.OR P4, PT, R0, R204, P4 ;  /* 0x000000cc0000720c */ /* 0x000fe20002781670 */
        /* <DEDUP_REMOVED lines=11> */
[----:B------:R-:W-:-:S03]  /*9ad0*/  VIADD R2, R0, 0x1 ;  /* 0x0000000100027836 */ /* 0x000fc60000000000 */
[----:B------:R-:W-:Y:S02]  /*9ae0*/  @P1 STS.128 [R203+0x11800], RZ ;  /* 0x011800ffcb001388 */ /* 0x000fe40000000c00 */
[C---:B------:R-:W-:Y:S02]  /*9af0*/  ISETP.GE.AND P5, PT, R2.reuse, R207, PT ;  /* 0x000000cf0200720c */ /* 0x040fe40003fa6270 */
[----:B------:R-:W-:Y:S01]  /*9b00*/  @!PT LDS RZ, [RZ] ;  /* 0x00000000fffff984 */ /* 0x000fe20000000800 */
[----:B------:R-:W-:Y:S01]  /*9b10*/  @!PT LDS RZ, [RZ] ;  /* 0x00000000fffff984 */ /* 0x000fe20000000800 */
[----:B------:R-:W-:Y:S01]  /*9b20*/  @!PT LDS RZ, [RZ] ;  /* 0x00000000fffff984 */ /* 0x000fe20000000800 */
[----:B------:R3:W-:Y:S01]  /*9b30*/  @!P1 LDGSTS.E.BYPASS.LTC128B.128 [R203+0x11800], desc[UR24][R6.64+0x100] ;  /* 0x1180010006cb9fae */ /* 0x0007e2000b901d58 */
[C---:B------:R-:W-:Y:S02]  /*9b40*/  ISETP.GE.AND P0, PT, R2.reuse, R206, PT ;  /* 0x000000ce0200720c */ /* 0x040fe40003f06270 */
[C---:B------:R-:W-:Y:S01]  /*9b50*/  ISETP.LT.OR P5, PT, R2.reuse, R205, P5 ;  /* 0x000000cd0200720c */ /* 0x040fe20002fa1670 */
[----:B--2---:R-:W-:Y:S01]  /*9b60*/  LDSM.16.M88.4 R16, [R180+0x6000] ;  /* 0x00600000b410783b */ /* 0x004fe20000000200 */
[----:B------:R-:W-:Y:S01]  /*9b70*/  ISETP.LT.OR P0, PT, R2, R204, P0 ;  /* 0x000000cc0200720c */ /* 0x000fe20000701670 */
[----:B------:R-:W-:-:S02]  /*9b80*/  VIADD R2, R0, 0x9 ;  /* 0x0000000900027836 */ /* 0x000fc40000000000 */
[----:B------:R-:W-:Y:S04]  /*9b90*/  LDSM.16.M88.4 R140, [R191] ;  /* 0x00000000bf8c783b */ /* 0x000fe80000000200 */
[----:B------:R-:W-:Y:S04]  /*9ba0*/  LDSM.16.M88.4 R136, [R180+0x6800] ;  /* 0x00680000b488783b */ /* 0x000fe80000000200 */
[----:B------:R-:W-:Y:S04]  /*9bb0*/  LDSM.16.M88.4 R32, [R180+0x7000] ;  /* 0x00700000b420783b */ /* 0x000fe80000000200 */
[----:B-1----:R-:W-:Y:S04]  /*9bc0*/  LDSM.16.M88.4 R8, [R188] ;  /* 0x00000000bc08783b */ /* 0x002fe80000000200 */
[----:B------:R-:W-:Y:S04]  /*9bd0*/  LDSM.16.M88.4 R28, [R180+0x7800] ;  /* 0x00780000b41c783b */ /* 0x000fe80000000200 */
[----:B---3--:R-:W1:Y:S04]  /*9be0*/  LDSM.16.M88.4 R4, [R187] ;  /* 0x00000000bb04783b */ /* 0x008e680000000200 */
[----:B------:R-:W2:Y:S04]  /*9bf0*/  LDSM.16.M88.4 R160, [R202] ;  /* 0x00000000caa0783b */ /* 0x000ea80000000200 */
[----:B------:R-:W3:Y:S04]  /*9c00*/  LDSM.16.M88.4 R164, [R201] ;  /* 0x00000000c9a4783b */ /* 0x000ee80000000200 */
[----:B------:R-:W4:Y:S04]  /*9c10*/  LDSM.16.M88.4 R172, [R200] ;  /* 0x00000000c8ac783b */ /* 0x000f280000000200 */
[----:B------:R-:W-:Y:S04]  /*9c20*/  LDSM.16.M88.4 R20, [R190] ;  /* 0x00000000be14783b */ /* 0x000fe80000000200 */
[----:B------:R-:W4:Y:S04]  /*9c30*/  LDSM.16.M88.4 R220, [R186+0x6000] ;  /* 0x00600000badc783b */ /* 0x000f280000000200 */
[----:B------:R-:W4:Y:S04]  /*9c40*/  LDSM.16.M88.4 R208, [R186+0x6800] ;  /* 0x00680000bad0783b */ /* 0x000f280000000200 */
[----:B------:R-:W4:Y:S04]  /*9c50*/  LDSM.16.M88.4 R212, [R186+0x7000] ;  /* 0x00700000bad4783b */ /* 0x000f280000000200 */
[----:B------:R-:W4:Y:S04]  /*9c60*/  LDSM.16.M88.4 R224, [R186+0x7800] ;  /* 0x00780000bae0783b */ /* 0x000f280000000200 */
[----:B------:R-:W-:Y:S01]  /*9c70*/  LDSM.16.M88.4 R232, [R185] ;  /* 0x00000000b9e8783b */ /* 0x000fe20000000200 */
[C---:B-1----:R-:W-:Y:S03]  /*9c80*/  HMMA.16816.F32.BF16 R24, R4.reuse, R16, RZ ;  /* 0x000000100418723c */ /* 0x042fe600000418ff */
[----:B------:R-:W-:Y:S04]  /*9c90*/  LDSM.16.M88.4 R228, [R180+0x8000] ;  /* 0x00800000b4e4783b */ /* 0x000fe80000000200 */
[----:B------:R-:W0:Y:S01]  /*9ca0*/  LDGDEPBAR ;  /* 0x00000000000079af */ /* 0x000e220000000000 */
[C---:B------:R-:W-:Y:S06]  /*9cb0*/  HMMA.16816.F32.BF16 R148, R4.reuse, R18, RZ ;  /* 0x000000120494723c */ /* 0x040fec00000418ff */
[C---:B------:R-:W-:Y:S06]  /*9cc0*/  HMMA.16816.F32.BF16 R144, R4.reuse, R32, RZ ;  /* 0x000000200490723c */ /* 0x040fec00000418ff */
[----:B------:R-:W-:Y:S06]  /*9cd0*/  HMMA.16816.F32.BF16 R152, R4, R34, RZ ;  /* 0x000000220498723c */ /* 0x000fec00000418ff */
[----:B------:R-:W-:Y:S06]  /*9ce0*/  HMMA.16816.F32.BF16 R168, R8, R140, R24 ;  /* 0x0000008c08a8723c */ /* 0x000fec0000041818 */
[C---:B------:R-:W-:Y:S06]  /*9cf0*/  HMMA.16816.F32.BF16 R24, R4.reuse, R136, RZ ;  /* 0x000000880418723c */ /* 0x040fec00000418ff */
[C---:B------:R-:W-:Y:S06]  /*9d00*/  HMMA.16816.F32.BF16 R136, R4.reuse, R138, RZ ;  /* 0x0000008a0488723c */ /* 0x040fec00000418ff */
[C---:B------:R-:W-:Y:S06]  /*9d10*/  HMMA.16816.F32.BF16 R156, R4.reuse, R28, RZ ;  /* 0x0000001c049c723c */ /* 0x040fec00000418ff */
[----:B------:R-:W-:Y:S01]  /*9d20*/  HMMA.16816.F32.BF16 R16, R4, R30, RZ ;  /* 0x0000001e0410723c */ /* 0x000fe200000418ff */
[----:B------:R-:W1:Y:S05]  /*9d30*/  LDSM.16.M88.4 R4, [R189] ;  /* 0x00000000bd04783b */ /* 0x000e6a0000000200 */
[C---:B------:R-:W-:Y:S01]  /*9d40*/  HMMA.16816.F32.BF16 R28, R8.reuse, R142, R148 ;  /* 0x0000008e081c723c */ /* 0x040fe20000041894 */
[----:B------:R-:W1:Y:S05]  /*9d50*/  LDSM.16.M88.4 R140, [R185+0x800] ;  /* 0x00080000b98c783b */ /* 0x000e6a0000000200 */
[C---:B--2---:R-:W-:Y:S06]  /*9d60*/  HMMA.16816.F32.BF16 R24, R8.reuse, R160, R24 ;  /* 0x000000a00818723c */ /* 0x044fec0000041818 */
[C---:B------:R-:W-:Y:S01]  /*9d70*/  HMMA.16816.F32.BF16 R32, R8.reuse, R162, R136 ;  /* 0x000000a20820723c */ /* 0x040fe20000041888 */
[----:B------:R-:W2:Y:S04]  /*9d80*/  LDSM.16.M88.4 R136, [R185+0x1000] ;  /* 0x00100000b988783b */ /* 0x000ea80000000200 */
[----:B------:R-:W-:Y:S01]  /*9d90*/  LDSM.16.M88.4 R160, [R180+0x9000] ;  /* 0x00900000b4a0783b */ /* 0x000fe20000000200 */
[C---:B---3--:R-:W-:Y:S06]  /*9da0*/  HMMA.16816.F32.BF16 R144, R8.reuse, R164, R144 ;  /* 0x000000a40890723c */ /* 0x048fec0000041890 */
[C---:B------:R-:W-:Y:S01]  /*9db0*/  HMMA.16816.F32.BF16 R148, R8.reuse, R166, R152 ;  /* 0x000000a60894723c */ /* 0x040fe20000041898 */
[----:B------:R-:W-:Y:S05]  /*9dc0*/  LDSM.16.M88.4 R164, [R180+0x8800] ;  /* 0x00880000b4a4783b */ /* 0x000fea0000000200 */
[----:B----4-:R-:W-:Y:S06]  /*9dd0*/  HMMA.16816.F32.BF16 R152, R8, R172, R156 ;  /* 0x000000ac0898723c */ /* 0x010fec000004189c */
[----:B------:R-:W-:Y:S01]  /*9de0*/  HMMA.16816.F32.BF16 R156, R20, R220, R168 ;  /* 0x000000dc149c723c */ /* 0x000fe200000418a8 */
[----:B------:R-:W3:Y:S05]  /*9df0*/  LDSM.16.M88.4 R168, [R185+0x1800] ;  /* 0x00180000b9a8783b */ /* 0x000eea0000000200 */
[----:B------:R-:W-:Y:S01]  /*9e00*/  HMMA.16816.F32.BF16 R8, R8, R174, R16 ;  /* 0x000000ae0808723c */ /* 0x000fe20000041810 */
[----:B------:R-:W4:Y:S04]  /*9e10*/  LDSM.16.M88.4 R16, [R187+0x2000] ;  /* 0x00200000bb10783b */ /* 0x000f280000000200 */
[----:B------:R-:W4:Y:S01]  /*9e20*/  LDSM.16.M88.4 R172, [R180+0x9800] ;  /* 0x00980000b4ac783b */ /* 0x000f220000000200 */
[C---:B------:R-:W-:Y:S03]  /*9e30*/  HMMA.16816.F32.BF16 R28, R20.reuse, R222, R28 ;  /* 0x000000de141c723c */ /* 0x040fe6000004181c */
[----:B------:R-:W-:Y:S03]  /*9e40*/  LDSM.16.M88.4 R220, [R185+0x2000] ;  /* 0x00200000b9dc783b */ /* 0x000fe60000000200 */
[C---:B------:R-:W-:Y:S06]  /*9e50*/  HMMA.16816.F32.BF16 R24, R20.reuse, R208, R24 ;  /* 0x000000d01418723c */ /* 0x040fec0000041818 */
[C---:B------:R-:W-:Y:S01]  /*9e60*/  HMMA.16816.F32.BF16 R32, R20.reuse, R210, R32 ;  /* 0x000000d21420723c */ /* 0x040fe20000041820 */
[----:B------:R-:W-:Y:S05]  /*9e70*/  LDSM.16.M88.4 R208, [R199] ;  /* 0x00000000c7d0783b */ /* 0x000fea0000000200 */
[C---:B------:R-:W-:Y:S06]  /*9e80*/  HMMA.16816.F32.BF16 R144, R20.reuse, R212, R144 ;  /* 0x000000d41490723c */ /* 0x040fec0000041890 */
[C---:B------:R-:W-:Y:S01]  /*9e90*/  HMMA.16816.F32.BF16 R148, R20.reuse, R214, R148 ;  /* 0x000000d61494723c */ /* 0x040fe20000041894 */
[----:B------:R-:W-:Y:S05]  /*9ea0*/  LDSM.16.M88.4 R212, [R180+0xa000] ;  /* 0x00a00000b4d4783b */ /* 0x000fea0000000200 */
[----:B------:R-:W-:Y:S06]  /*9eb0*/  HMMA.16816.F32.BF16 R152, R20, R224, R152 ;  /* 0x000000e01498723c */ /* 0x000fec0000041898 */
[----:B-1----:R-:W-:Y:S06]  /*9ec0*/  HMMA.16816.F32.BF16 R156, R4, R232, R156 ;  /* 0x000000e8049c723c */ /* 0x002fec000004189c */
[----:B------:R-:W-:Y:S01]  /*9ed0*/  HMMA.16816.F32.BF16 R8, R20, R226, R8 ;  /* 0x000000e21408723c */ /* 0x000fe20000041808 */
[----:B------:R-:W1:Y:S04]  /*9ee0*/  LDSM.16.M88.4 R20, [R188+0x2000] ;  /* 0x00200000bc14783b */ /* 0x000e680000000200 */
[----:B------:R-:W-:Y:S01]  /*9ef0*/  LDSM.16.M88.4 R224, [R186+0x8000] ;  /* 0x00800000bae0783b */ /* 0x000fe20000000200 */
[C---:B------:R-:W-:Y:S06]  /*9f00*/  HMMA.16816.F32.BF16 R28, R4.reuse, R234, R28 ;  /* 0x000000ea041c723c */ /* 0x040fec000004181c */
[C---:B------:R-:W-:Y:S06]  /*9f10*/  HMMA.16816.F32.BF16 R24, R4.reuse, R140, R24 ;  /* 0x0000008c0418723c */ /* 0x040fec0000041818 */
[C---:B------:R-:W-:Y:S01]  /*9f20*/  HMMA.16816.F32.BF16 R32, R4.reuse, R142, R32 ;  /* 0x0000008e0420723c */ /* 0x040fe20000041820 */
[----:B------:R-:W1:Y:S05]  /*9f30*/  LDSM.16.M88.4 R140, [R198] ;  /* 0x00000000c68c783b */ /* 0x000e6a0000000200 */
[C---:B--2---:R-:W-:Y:S06]  /*9f40*/  HMMA.16816.F32.BF16 R144, R4.reuse, R136, R144 ;  /* 0x000000880490723c */ /* 0x044fec0000041890 */
[C---:B------:R-:W-:Y:S01]  /*9f50*/  HMMA.16816.F32.BF16 R148, R4.reuse, R138, R148 ;  /* 0x0000008a0494723c */ /* 0x040fe20000041894 */
[----:B------:R-:W2:Y:S05]  /*9f60*/  LDSM.16.M88.4 R136, [R197] ;  /* 0x00000000c588783b */ /* 0x000eaa0000000200 */
[----:B---3--:R-:W-:Y:S06]  /*9f70*/  HMMA.16816.F32.BF16 R152, R4, R168, R152 ;  /* 0x000000a80498723c */ /* 0x008fec0000041898 */
[----:B----4-:R-:W-:Y:S06]  /*9f80*/  HMMA.16816.F32.BF16 R156, R16, R228, R156 ;  /* 0x000000e4109c723c */ /* 0x010fec000004189c */
[----:B------:R-:W-:Y:S01]  /*9f90*/  HMMA.16816.F32.BF16 R4, R4, R170, R8 ;  /* 0x000000aa0404723c */ /* 0x000fe20000041808 */
[----:B------:R-:W3:Y:S04]  /*9fa0*/  LDSM.16.M88.4 R168, [R196] ;  /* 0x00000000c4a8783b */ /* 0x000ee80000000200 */
[----:B------:R-:W4:Y:S01]  /*9fb0*/  LDSM.16.M88.4 R8, [R190+0x2000] ;  /* 0x00200000be08783b */ /* 0x000f220000000200 */
[C---:B------:R-:W-:Y:S03]  /*9fc0*/  HMMA.16816.F32.BF16 R28, R16.reuse, R230, R28 ;  /* 0x000000e6101c723c */ /* 0x040fe6000004181c */
[----:B------:R-:W-:Y:S03]  /*9fd0*/  LDSM.16.M88.4 R228, [R195] ;  /* 0x00000000c3e4783b */ /* 0x000fe60000000200 */
[C---:B------:R-:W-:Y:S06]  /*9fe0*/  HMMA.16816.F32.BF16 R24, R16.reuse, R164, R24 ;  /* 0x000000a41018723c */ /* 0x040fec0000041818 */
[C---:B------:R-:W-:Y:S01]  /*9ff0*/  HMMA.16816.F32.BF16 R32, R16.reuse, R166, R32 ;  /* 0x000000a61020723c */ /* 0x040fe20000041820 */
[----:B------:R-:W4:Y:S05]  /*a000*/  LDSM.16.M88.4 R164, [R186+0x8800] ;  /* 0x00880000baa4783b */ /* 0x000f2a0000000200 */
[C---:B------:R-:W-:Y:S06]  /*a010*/  HMMA.16816.F32.BF16 R144, R16.reuse, R160, R144 ;  /* 0x000000a01090723c */ /* 0x040fec0000041890 */
[C---:B------:R-:W-:Y:S01]  /*a020*/  HMMA.16816.F32.BF16 R148, R16.reuse, R162, R148 ;  /* 0x000000a21094723c */ /* 0x040fe20000041894 */
[----:B------:R-:W4:Y:S05]  /*a030*/  LDSM.16.M88.4 R160, [R186+0x9000] ;  /* 0x00900000baa0783b */ /* 0x000f2a0000000200 */
[----:B------:R-:W-:Y:S06]  /*a040*/  HMMA.16816.F32.BF16 R152, R16, R172, R152 ;  /* 0x000000ac1098723c */ /* 0x000fec0000041898 */
[----:B-1----:R-:W-:Y:S06]  /*a050*/  HMMA.16816.F32.BF16 R156, R20, R208, R156 ;  /* 0x000000d0149c723c */ /* 0x002fec000004189c */
[----:B------:R-:W-:Y:S01]  /*a060*/  HMMA.16816.F32.BF16 R16, R16, R174, R4 ;  /* 0x000000ae1010723c */ /* 0x000fe20000041804 */
[----:B------:R-:W1:Y:S04]  /*a070*/  LDSM.16.M88.4 R172, [R186+0x9800] ;  /* 0x00980000baac783b */ /* 0x000e680000000200 */
[----:B------:R-:W1:Y:S01]  /*a080*/  LDSM.16.M88.4 R4, [R189+0x2000] ;  /* 0x00200000bd04783b */ /* 0x000e620000000200 */
[C---:B------:R-:W-:Y:S03]  /*a090*/  HMMA.16816.F32.BF16 R28, R20.reuse, R210, R28 ;  /* 0x000000d2141c723c */ /* 0x040fe6000004181c */
[----:B------:R-:W-:Y:S03]  /*a0a0*/  LDSM.16.M88.4 R208, [R180+0xb800] ;  /* 0x00b80000b4d0783b */ /* 0x000fe60000000200 */
[C---:B------:R-:W-:Y:S06]  /*a0b0*/  HMMA.16816.F32.BF16 R24, R20.reuse, R140, R24 ;  /* 0x0000008c1418723c */ /* 0x040fec0000041818 */
[C---:B------:R-:W-:Y:S01]  /*a0c0*/  HMMA.16816.F32.BF16 R32, R20.reuse, R142, R32 ;  /* 0x0000008e1420723c */ /* 0x040fe20000041820 */
[----:B------:R-:W1:Y:S05]  /*a0d0*/  LDSM.16.M88.4 R140, [R185+0x2800] ;  /* 0x00280000b98c783b */ /* 0x000e6a0000000200 */
[C---:B--2---:R-:W-:Y:S06]  /*a0e0*/  HMMA.16816.F32.BF16 R144, R20.reuse, R136, R144 ;  /* 0x000000881490723c */ /* 0x044fec0000041890 */
[C---:B------:R-:W-:Y:S01]  /*a0f0*/  HMMA.16816.F32.BF16 R148, R20.reuse, R138, R148 ;  /* 0x0000008a1494723c */ /* 0x040fe20000041894 */
[----:B------:R-:W2:Y:S05]  /*a100*/  LDSM.16.M88.4 R136, [R185+0x3000] ;  /* 0x00300000b988783b */ /* 0x000eaa0000000200 */
[----:B---3--:R-:W-:Y:S06]  /*a110*/  HMMA.16816.F32.BF16 R152, R20, R168, R152 ;  /* 0x000000a81498723c */ /* 0x008fec0000041898 */
[----:B----4-:R-:W-:Y:S06]  /*a120*/  HMMA.16816.F32.BF16 R156, R8, R224, R156 ;  /* 0x000000e0089c723c */ /* 0x010fec000004189c */
[----:B------:R-:W-:Y:S01]  /*a130*/  HMMA.16816.F32.BF16 R16, R20, R170, R16 ;  /* 0x000000aa1410723c */ /* 0x000fe20000041810 */
[----:B------:R-:W3:Y:S04]  /*a140*/  LDSM.16.M88.4 R168, [R185+0x3800] ;  /* 0x00380000b9a8783b */ /* 0x000ee80000000200 */
[----:B------:R-:W4:Y:S01]  /*a150*/  LDSM.16.M88.4 R20, [R187+0x4000] ;  /* 0x00400000bb14783b */ /* 0x000f220000000200 */
[C---:B------:R-:W-:Y:S03]  /*a160*/  HMMA.16816.F32.BF16 R28, R8.reuse, R226, R28 ;  /* 0x000000e2081c723c */ /* 0x040fe6000004181c */
[----:B------:R-:W-:Y:S03]  /*a170*/  LDSM.16.M88.4 R224, [R186+0xa000] ;  /* 0x00a00000bae0783b */ /* 0x000fe60000000200 */
[C---:B------:R-:W-:Y:S06]  /*a180*/  HMMA.16816.F32.BF16 R24, R8.reuse, R164, R24 ;  /* 0x000000a40818723c */ /* 0x040fec0000041818 */
[C---:B------:R-:W-:Y:S01]  /*a190*/  HMMA.16816.F32.BF16 R32, R8.reuse, R166, R32 ;  /* 0x000000a60820723c */ /* 0x040fe20000041820 */
[----:B------:R-:W4:Y:S05]  /*a1a0*/  LDSM.16.M88.4 R164, [R180+0xa800] ;  /* 0x00a80000b4a4783b */ /* 0x000f2a0000000200 */
[C---:B------:R-:W-:Y:S06]  /*a1b0*/  HMMA.16816.F32.BF16 R144, R8.reuse, R160, R144 ;  /* 0x000000a00890723c */ /* 0x040fec0000041890 */
[C---:B------:R-:W-:Y:S01]  /*a1c0*/  HMMA.16816.F32.BF16 R148, R8.reuse, R162, R148 ;  /* 0x000000a20894723c */ /* 0x040fe20000041894 */
[----:B------:R-:W4:Y:S05]  /*a1d0*/  LDSM.16.M88.4 R160, [R180+0xb000] ;  /* 0x00b00000b4a0783b */ /* 0x000f2a0000000200 */
[----:B-1----:R-:W-:Y:S06]  /*a1e0*/  HMMA.16816.F32.BF16 R152, R8, R172, R152 ;  /* 0x000000ac0898723c */ /* 0x002fec0000041898 */
[----:B------:R-:W-:Y:S06]  /*a1f0*/  HMMA.16816.F32.BF16 R156, R4, R220, R156 ;  /* 0x000000dc049c723c */ /* 0x000fec000004189c */
[----:B------:R-:W-:Y:S01]  /*a200*/  HMMA.16816.F32.BF16 R8, R8, R174, R16 ;  /* 0x000000ae0808723c */ /* 0x000fe20000041810 */
[----:B------:R-:W1:Y:S04]  /*a210*/  LDSM.16.M88.4 R16, [R188+0x4000] ;  /* 0x00400000bc10783b */ /* 0x000e680000000200 */
[----:B------:R-:W1:Y:S01]  /*a220*/  LDSM.16.M88.4 R172, [R194] ;  /* 0x00000000c2ac783b */ /* 0x000e620000000200 */
[C---:B------:R-:W-:Y:S03]  /*a230*/  HMMA.16816.F32.BF16 R28, R4.reuse, R222, R28 ;  /* 0x000000de041c723c */ /* 0x040fe6000004181c */
[----:B------:R-:W-:Y:S03]  /*a240*/  LDSM.16.M88.4 R220, [R192] ;  /* 0x00000000c0dc783b */ /* 0x000fe60000000200 */
[C---:B------:R-:W-:Y:S06]  /*a250*/  HMMA.16816.F32.BF16 R24, R4.reuse, R140, R24 ;  /* 0x0000008c0418723c */ /* 0x040fec0000041818 */
[C---:B------:R-:W-:Y:S06]  /*a260*/  HMMA.16816.F32.BF16 R32, R4.reuse, R142, R32 ;  /* 0x0000008e0420723c */ /* 0x040fec0000041820 */
[C---:B--2---:R-:W-:Y:S06]  /*a270*/  HMMA.16816.F32.BF16 R144, R4.reuse, R136, R144 ;  /* 0x000000880490723c */ /* 0x044fec0000041890 */
[C---:B------:R-:W-:Y:S06]  /*a280*/  HMMA.16816.F32.BF16 R148, R4.reuse, R138, R148 ;  /* 0x0000008a0494723c */ /* 0x040fec0000041894 */
[----:B---3--:R-:W-:Y:S06]  /*a290*/  HMMA.16816.F32.BF16 R152, R4, R168, R152 ;  /* 0x000000a80498723c */ /* 0x008fec0000041898 */
[----:B----4-:R-:W-:Y:S06]  /*a2a0*/  HMMA.16816.F32.BF16 R156, R20, R212, R156 ;  /* 0x000000d4149c723c */ /* 0x010fec000004189c */
[----:B------:R-:W-:Y:S01]  /*a2b0*/  HMMA.16816.F32.BF16 R8, R4, R170, R8 ;  /* 0x000000aa0408723c */ /* 0x000fe20000041808 */
[----:B------:R-:W2:Y:S04]  /*a2c0*/  LDSM.16.M88.4 R168, [R193] ;  /* 0x00000000c1a8783b */ /* 0x000ea80000000200 */
[----:B------:R-:W3:Y:S01]  /*a2d0*/  LDSM.16.M88.4 R4, [R190+0x4000] ;  /* 0x00400000be04783b */ /* 0x000ee20000000200 */
        /* <DEDUP_REMOVED lines=13> */
[C---:B------:R-:W-:Y:S06]  /*a3b0*/  HMMA.16816.F32.BF16 R20, R16.reuse, R230, R140 ;  /* 0x000000e61014723c */ /* 0x040fec000004188c */
[C---:B------:R-:W-:Y:S06]  /*a3c0*/  HMMA.16816.F32.BF16 R144, R16.reuse, R172, R136 ;  /* 0x000000ac1090723c */ /* 0x040fec0000041888 */
[C---:B------:R-:W-:Y:S06]  /*a3d0*/  HMMA.16816.F32.BF16 R140, R16.reuse, R174, R32 ;  /* 0x000000ae108c723c */ /* 0x040fec0000041820 */
[C---:B--2---:R-:W-:Y:S06]  /*a3e0*/  HMMA.16816.F32.BF16 R136, R16.reuse, R168, R28 ;  /* 0x000000a81088723c */ /* 0x044fec000004181c */
[C---:B------:R-:W-:Y:S01]  /*a3f0*/  HMMA.16816.F32.BF16 R32, R16.reuse, R170, R24 ;  /* 0x000000aa1020723c */ /* 0x040fe20000041818 */
[----:B------:R-:W2:Y:S05]  /*a400*/  LDSM.16.M88.4 R168, [R185+0x4800] ;  /* 0x00480000b9a8783b */ /* 0x000eaa0000000200 */
[----:B------:R-:W-:Y:S06]  /*a410*/  HMMA.16816.F32.BF16 R28, R16, R220, R152 ;  /* 0x000000dc101c723c */ /* 0x000fec0000041898 */
[----:B---3--:R-:W-:Y:S06]  /*a420*/  HMMA.16816.F32.BF16 R24, R4, R224, R156 ;  /* 0x000000e00418723c */ /* 0x008fec000004189c */
[----:B------:R-:W-:Y:S06]  /*a430*/  HMMA.16816.F32.BF16 R16, R16, R222, R148 ;  /* 0x000000de1010723c */ /* 0x000fec0000041894 */
[C---:B------:R-:W-:Y:S06]  /*a440*/  HMMA.16816.F32.BF16 R20, R4.reuse, R226, R20 ;  /* 0x000000e20414723c */ /* 0x040fec0000041814 */
[C---:B----4-:R-:W-:Y:S06]  /*a450*/  HMMA.16816.F32.BF16 R144, R4.reuse, R164, R144 ;  /* 0x000000a40490723c */ /* 0x050fec0000041890 */
[C---:B------:R-:W-:Y:S01]  /*a460*/  HMMA.16816.F32.BF16 R152, R4.reuse, R160, R136 ;  /* 0x000000a00498723c */ /* 0x040fe20000041888 */
[----:B------:R-:W-:Y:S05]  /*a470*/  LDSM.16.M88.4 R136, [R185+0x5800] ;  /* 0x00580000b988783b */ /* 0x000fea0000000200 */
[C---:B------:R-:W-:Y:S06]  /*a480*/  HMMA.16816.F32.BF16 R156, R4.reuse, R162, R32 ;  /* 0x000000a2049c723c */ /* 0x040fec0000041820 */
[----:B-1----:R-:W-:Y:S06]  /*a490*/  HMMA.16816.F32.BF16 R160, R4, R208, R28 ;  /* 0x000000d004a0723c */ /* 0x002fec000004181c */
[----:B------:R-:W-:Y:S01]  /*a4a0*/  HMMA.16816.F32.BF16 R28, R8, R212, R24 ;  /* 0x000000d4081c723c */ /* 0x000fe20000041818 */
[----:B------:R-:W1:Y:S01]  /*a4b0*/  LDSM.16.M88.4 R24, [R185+0x5000] ;  /* 0x00500000b918783b */ /* 0x000e620000000200 */
[----:B------:R-:W-:-:S04]  /*a4c0*/  DEPBAR.LE SB0, 0x0 ;  /* 0x000080000000791a */ /* 0x000fc80000000000 */
[C---:B------:R-:W-:Y:S06]  /*a4d0*/  HMMA.16816.F32.BF16 R140, R4.reuse, R166, R140 ;  /* 0x000000a6048c723c */ /* 0x040fec000004188c */
[----:B------:R-:W-:Y:S06]  /*a4e0*/  HMMA.16816.F32.BF16 R148, R4, R210, R16 ;  /* 0x000000d20494723c */ /* 0x000fec0000041810 */
[----:B------:R-:W-:Y:S01]  /*a4f0*/  HMMA.16816.F32.BF16 R16, R8, R214, R20 ;  /* 0x000000d60810723c */ /* 0x000fe20000041814 */
[----:B------:R-:W-:-:S05]  /*a500*/  VIADD R4, R0, 0x8 ;  /* 0x0000000800047836 */ /* 0x000fca0000000000 */
[----:B--2---:R-:W-:Y:S01]  /*a510*/  HMMA.16816.F32.BF16 R20, R8, R168, R144 ;  /* 0x000000a80814723c */ /* 0x004fe20000041890 */
[----:B------:R-:W-:Y:S01]  /*a520*/  FSEL R101, R28, -INF , !P6 ;  /* 0xff8000001c657808 */ /* 0x000fe20007000000 */
[----:B------:R-:W-:Y:S01]  /*a530*/  BAR.SYNC.DEFER_BLOCKING 0x0 ;  /* 0x0000000000007b1d */ /* 0x000fe20000010000 */
[----:B------:R-:W-:-:S03]  /*a540*/  ISETP.GE.AND P6, PT, R4, R207, PT ;  /* 0x000000cf0400720c */ /* 0x000fc60003fc6270 */
[----:B------:R-:W-:Y:S01]  /*a550*/  HMMA.16816.F32.BF16 R32, R8, R170, R140 ;  /* 0x000000aa0820723c */ /* 0x000fe2000004188c */
[----:B------:R-:W-:Y:S02]  /*a560*/  FSEL R144, R29, -INF , !P5 ;  /* 0xff8000001d907808 */ /* 0x000fe40006800000 */
[----:B------:R-:W-:Y:S02]  /*a570*/  FSEL R146, R31, -INF , !P0 ;  /* 0xff8000001f927808 */ /* 0x000fe40004000000 */
[C---:B------:R-:W-:Y:S02]  /*a580*/  ISETP.GE.AND P5, PT, R2.reuse, R207, PT ;  /* 0x000000cf0200720c */ /* 0x040fe40003fa6270 */
[C---:B------:R-:W-:Y:S02]  /*a590*/  ISETP.GE.AND P0, PT, R2.reuse, R206, PT ;  /* 0x000000ce0200720c */ /* 0x040fe40003f06270 */
[C---:B------:R-:W-:Y:S02]  /*a5a0*/  ISETP.LT.OR P5, PT, R2.reuse, R205, P5 ;  /* 0x000000cd0200720c */ /* 0x040fe40002fa1670 */
[----:B------:R-:W-:Y:S01]  /*a5b0*/  ISETP.LT.OR P0, PT, R2, R204, P0 ;  /* 0x000000cc0200720c */ /* 0x000fe20000701670 */
[----:B------:R-:W-:Y:S01]  /*a5c0*/  VIADD R2, R0, 0x11 ;  /* 0x0000001100027836 */ /* 0x000fe20000000000 */
[----:B------:R-:W-:-:S02]  /*a5d0*/  FSEL R145, R30, -INF , !P4 ;  /* 0xff8000001e917808 */ /* 0x000fc40006000000 */
[C---:B------:R-:W-:Y:S01]  /*a5e0*/  ISETP.GE.AND P4, PT, R4.reuse, R206, PT ;  /* 0x000000ce0400720c */ /* 0x040fe20003f86270 */
[----:B-1----:R-:W-:Y:S01]  /*a5f0*/  HMMA.16816.F32.BF16 R28, R8, R24, R152 ;  /* 0x00000018081c723c */ /* 0x002fe20000041898 */
[----:B------:R-:W-:Y:S02]  /*a600*/  FSEL R141, R17, -INF , !P5 ;  /* 0xff800000118d7808 */ /* 0x000fe40006800000 */
[----:B------:R-:W-:Y:S02]  /*a610*/  FSEL R143, R19, -INF , !P0 ;  /* 0xff800000138f7808 */ /* 0x000fe40004000000 */
[C---:B------:R-:W-:Y:S02]  /*a620*/  ISETP.LT.OR P6, PT, R4.reuse, R205, P6 ;  /* 0x000000cd0400720c */ /* 0x040fe400037c1670 */
[----:B------:R-:W-:Y:S01]  /*a630*/  ISETP.LT.OR P4, PT, R4, R204, P4 ;  /* 0x000000cc0400720c */ /* 0x000fe20002781670 */
[----:B------:R-:W-:Y:S01]  /*a640*/  VIADD R4, R0, 0x10 ;  /* 0x0000001000047836 */ /* 0x000fe20000000000 */
[----:B------:R-:W-:-:S02]  /*a650*/  ISETP.GE.AND P5, PT, R2, R207, PT ;  /* 0x000000cf0200720c */ /* 0x000fc40003fa6270 */
[C---:B------:R-:W-:Y:S02]  /*a660*/  ISETP.GE.AND P0, PT, R2.reuse, R206, PT ;  /* 0x000000ce0200720c */ /* 0x040fe40003f06270 */
[C---:B------:R-:W-:Y:S02]  /*a670*/  ISETP.LT.OR P5, PT, R2.reuse, R205, P5 ;  /* 0x000000cd0200720c */ /* 0x040fe40002fa1670 */
[----:B------:R-:W-:Y:S01]  /*a680*/  ISETP.LT.OR P0, PT, R2, R204, P0 ;  /* 0x000000cc0200720c */ /* 0x000fe20000701670 */
[----:B------:R-:W-:Y:S01]  /*a690*/  VIADD R2, R0, 0x19 ;  /* 0x0000001900027836 */ /* 0x000fe20000000000 */
[----:B------:R-:W-:Y:S02]  /*a6a0*/  FSEL R140, R16, -INF , !P6 ;  /* 0xff800000108c7808 */ /* 0x000fe40007000000 */
[----:B------:R-:W-:Y:S02]  /*a6b0*/  FSEL R142, R18, -INF , !P4 ;  /* 0xff800000128e7808 */ /* 0x000fe40006000000 */
[C---:B------:R-:W-:Y:S01]  /*a6c0*/  ISETP.GE.AND P6, PT, R4.reuse, R207, PT ;  /* 0x000000cf0400720c */ /* 0x040fe20003fc6270 */
[----:B------:R-:W-:Y:S01]  /*a6d0*/  HMMA.16816.F32.BF16 R16, R8, R136, R160 ;  /* 0x000000880810723c */ /* 0x000fe200000418a0 */
[----:B------:R-:W-:-:S02]  /*a6e0*/  ISETP.GE.AND P4, PT, R4, R206, PT ;  /* 0x000000ce0400720c */ /* 0x000fc40003f86270 */
[----:B------:R-:W-:Y:S02]  /*a6f0*/  FSEL R154, R21, -INF , !P5 ;  /* 0xff800000159a7808 */ /* 0x000fe40006800000 */
[----:B------:R-:W-:Y:S02]  /*a700*/  FSEL R169, R23, -INF , !P0 ;  /* 0xff80000017a97808 */ /* 0x000fe40004000000 */
[C---:B------:R-:W-:Y:S02]  /*a710*/  ISETP.LT.OR P6, PT, R4.reuse, R205, P6 ;  /* 0x000000cd0400720c */ /* 0x040fe400037c1670 */
[----:B------:R-:W-:Y:S01]  /*a720*/  ISETP.LT.OR P4, PT, R4, R204, P4 ;  /* 0x000000cc0400720c */ /* 0x000fe20002781670 */
[----:B------:R-:W-:Y:S01]  /*a730*/  VIADD R4, R0, 0x18 ;  /* 0x0000001800047836 */ /* 0x000fe20000000000 */
[C---:B------:R-:W-:Y:S02]  /*a740*/  ISETP.GE.AND P5, PT, R2.reuse, R207, PT ;  /* 0x000000cf0200720c */ /* 0x040fe40003fa6270 */
[----:B------:R-:W-:-:S02]  /*a750*/  ISETP.GE.AND P0, PT, R2, R206, PT ;  /* 0x000000ce0200720c */ /* 0x000fc40003f06270 */
[----:B------:R-:W-:Y:S02]  /*a760*/  FSEL R152, R20, -INF , !P6 ;  /* 0xff80000014987808 */ /* 0x000fe40007000000 */
[----:B------:R-:W-:Y:S02]  /*a770*/  FSEL R168, R22, -INF , !P4 ;  /* 0xff80000016a87808 */ /* 0x000fe40006000000 */
[C---:B------:R-:W-:Y:S01]  /*a780*/  ISETP.LT.OR P5, PT, R2.reuse, R205, P5 ;  /* 0x000000cd0200720c */ /* 0x040fe20002fa1670 */
[C---:B------:R-:W-:Y:S01]  /*a790*/  HMMA.16816.F32.BF16 R20, R8.reuse, R26, R156 ;  /* 0x0000001a0814723c */ /* 0x040fe2000004189c */
[----:B------:R-:W-:Y:S01]  /*a7a0*/  ISETP.LT.OR P0, PT, R2, R204, P0 ;  /* 0x000000cc0200720c */ /* 0x000fe20000701670 */
[----:B------:R-:W-:Y:S01]  /*a7b0*/  VIADD R2, R0, 0x21 ;  /* 0x0000002100027836 */ /* 0x000fe20000000000 */
[----:B------:R-:W-:Y:S02]  /*a7c0*/  FSEL R153, R33, -INF , !P5 ;  /* 0xff80000021997808 */ /* 0x000fe40006800000 */
[----:B------:R-:W-:Y:S01]  /*a7d0*/  FSEL R170, R35, -INF , !P0 ;  /* 0xff80000023aa7808 */ /* 0x000fe20004000000 */
[----:B------:R-:W-:Y:S01]  /*a7e0*/  HMMA.16816.F32.BF16 R8, R8, R138, R148 ;  /* 0x0000008a0808723c */ /* 0x000fe20000041894 */
[----:B------:R-:W-:-:S02]  /*a7f0*/  ISETP.GE.AND P5, PT, R2, R207, PT ;  /* 0x000000cf0200720c */ /* 0x000fc40003fa6270 */
[C---:B------:R-:W-:Y:S02]  /*a800*/  ISETP.GE.AND P0, PT, R2.reuse, R206, PT ;  /* 0x000000ce0200720c */ /* 0x040fe40003f06270 */
[C---:B------:R-:W-:Y:S02]  /*a810*/  ISETP.LT.OR P5, PT, R2.reuse, R205, P5 ;  /* 0x000000cd0200720c */ /* 0x040fe40002fa1670 */
[----:B------:R-:W-:Y:S01]  /*a820*/  ISETP.LT.OR P0, PT, R2, R204, P0 ;  /* 0x000000cc0200720c */ /* 0x000fe20000701670 */
[----:B------:R-:W-:Y:S01]  /*a830*/  VIADD R2, R0, 0x29 ;  /* 0x0000002900027836 */ /* 0x000fe20000000000 */
[C---:B------:R-:W-:Y:S02]  /*a840*/  ISETP.GE.AND P6, PT, R4.reuse, R207, PT ;  /* 0x000000cf0400720c */ /* 0x040fe40003fc6270 */
[----:B------:R-:W-:Y:S02]  /*a850*/  ISETP.GE.AND P4, PT, R4, R206, PT ;  /* 0x000000ce0400720c */ /* 0x000fe40003f86270 */
[----:B------:R-:W-:-:S02]  /*a860*/  FSEL R159, R29, -INF , !P5 ;  /* 0xff8000001d9f7808 */ /* 0x000fc40006800000 */
[----:B------:R-:W-:Y:S02]  /*a870*/  FSEL R214, R31, -INF , !P0 ;  /* 0xff8000001fd67808 */ /* 0x000fe40004000000 */
        /* <DEDUP_REMOVED lines=35> */
[C---:B------:R-:W-:Y:S02]  /*aab0*/  ISETP.GE.AND P6, PT, R4.reuse, R207, PT ;  /* 0x000000cf0400720c */ /* 0x040fe40003fc6270 */
[----:B------:R-:W-:Y:S02]  /*aac0*/  ISETP.GE.AND P4, PT, R4, R206, PT ;  /* 0x000000ce0400720c */ /* 0x000fe40003f86270 */
[----:B------:R-:W-:Y:S02]  /*aad0*/  FSEL R212, R8, -INF , !P0 ;  /* 0xff80000008d47808 */ /* 0x000fe40004000000 */
[----:B------:R-:W-:Y:S02]  /*aae0*/  PLOP3.LUT P0, PT, PT, PT, UP0, 0x80, 0x0 ;  /* 0x000000000000781c */ /* 0x000fe40003f0f008 */
[C---:B------:R-:W-:Y:S02]  /*aaf0*/  ISETP.LT.OR P6, PT, R4.reuse, R205, P6 ;  /* 0x000000cd0400720c */ /* 0x040fe400037c1670 */
[----:B------:R-:W-:-:S02]  /*ab00*/  ISETP.LT.OR P4, PT, R4, R204, P4 ;  /* 0x000000cc0400720c */ /* 0x000fc40002781670 */
[----:B------:R-:W-:Y:S02]  /*ab10*/  FSEL R173, R16, -INF , !P6 ;  /* 0xff80000010ad7808 */ /* 0x000fe40007000000 */
[----:B------:R-:W-:Y:S02]  /*ab20*/  FSEL R213, R18, -INF , !P4 ;  /* 0xff80000012d57808 */ /* 0x000fe40006000000 */
[----:B------:R-:W-:Y:S02]  /*ab30*/  FSEL R215, R17, -INF , !P5 ;  /* 0xff80000011d77808 */ /* 0x000fe40006800000 */
[-C--:B------:R-:W-:Y:S02]  /*ab40*/  ISETP.GE.AND P5, PT, R2, R206.reuse, PT ;  /* 0x000000ce0200720c */ /* 0x080fe40003fa6270 */
[C---:B------:R-:W-:Y:S02]  /*ab50*/  ISETP.GE.AND P6, PT, R0.reuse, R207, PT ;  /* 0x000000cf0000720c */ /* 0x040fe40003fc6270 */
[----:B------:R-:W-:-:S02]  /*ab60*/  ISETP.GE.AND P4, PT, R0, R206, PT ;  /* 0x000000ce0000720c */ /* 0x000fc40003f86270 */
[-C--:B------:R-:W-:Y:S02]  /*ab70*/  ISETP.LT.OR P5, PT, R2, R204.reuse, P5 ;  /* 0x000000cc0200720c */ /* 0x080fe40002fa1670 */
[C---:B------:R-:W-:Y:S02]  /*ab80*/  ISETP.LT.OR P6, PT, R0.reuse, R205, P6 ;  /* 0x000000cd0000720c */ /* 0x040fe400037c1670 */
[----:B------:R-:W-:Y:S02]  /*ab90*/  ISETP.LT.OR P4, PT, R0, R204, P4 ;  /* 0x000000cc0000720c */ /* 0x000fe40002781670 */
[----:B------:R-:W-:Y:S02]  /*aba0*/  FSEL R158, R10, -INF , !P5 ;  /* 0xff8000000a9e7808 */ /* 0x000fe40006800000 */
[----:B------:R-:W-:Y:S02]  /*abb0*/  FSEL R167, R9, -INF , !P6 ;  /* 0xff80000009a77808 */ /* 0x000fe40007000000 */
[----:B------:R-:W-:Y:S01]  /*abc0*/  FSEL R164, R11, -INF , !P4 ;  /* 0xff8000000ba47808 */ /* 0x000fe20006000000 */
[----:B------:R-:W-:Y:S06]  /*abd0*/  @!P0 BRA `(.L_x_1294) ;  /* 0x0000000400d48947 */ /* 0x000fec0003800000 */
[----:B------:R-:W2:Y:S01]  /*abe0*/  LDL.64 R246, [R1+0x88] ;  /* 0x0000880001f67983 */ /* 0x000ea20000100a00 */
[----:B------:R-:W1:Y:S03]  /*abf0*/  @!P3 LDC.64 R6, c[0x0][0x218] ;  /* 0x00008600ff06bb82 */ /* 0x000e660000000a00 */
[----:B------:R-:W3:Y:S01]  /*ac00*/  LDL.64 R248, [R1+0x90] ;  /* 0x0000900001f87983 */ /* 0x000ee20000100a00 */
[----:B------:R-:W-:Y:S01]  /*ac10*/  UIADD3 UR19, UR19, -0x3, URZ ;  /* 0xfffffffd13137890 */ /* 0x000fe2000fffe03f */
[----:B------:R-:W-:Y:S02]  /*ac20*/  BSSY B0, `(.L_x_1295) ;  /* 0x000006f000007945 */ /* 0x000fe40003800000 */
[----:B------:R4:W-:Y:S01]  /*ac30*/  @P3 STS.128 [R203+0x6000], RZ ;  /* 0x006000ffcb003388 */ /* 0x0009e20000000c00 */
[----:B------:R-:W5:Y:S01]  /*ac40*/  @!P2 LDC.64 R10, c[0x0][0x218] ;  /* 0x00008600ff0aab82 */ /* 0x000f620000000a00 */
[----:B------:R-:W-:Y:S01]  /*ac50*/  USHF.R.S32.HI UR4, URZ, 0x1f, UR19 ;  /* 0x0000001f3f047899 */ /* 0x000fe20008011413 */
[----:B------:R-:W-:Y:S01]  /*ac60*/  IMAD.U32 R0, RZ, RZ, UR19 ;  /* 0x00000013ff007e24 */ /* 0x000fe2000f8e00ff */
[----:B------:R-:W-:-:S04]  /*ac70*/  UIMAD UR13, UR13, UR19, URZ ;  /* 0x000000130d0d72a4 */ /* 0x000fc8000f8e023f */
[----:B------:R-:W-:Y:S01]  /*ac80*/  UIMAD UR4, UR4, UR27, UR13 ;  /* 0x0000001b040472a4 */ /* 0x000fe2000f8e020d */
        /* <DEDUP_REMOVED lines=8> */
[----:B--2---:R-:W-:-:S02]  /*ad10*/  IMAD.MOV.U32 R5, RZ, RZ, R247 ;  /* 0x000000ffff057224 */ /* 0x004fc400078e00f7 */
[----:B---3--:R-:W-:-:S04]  /*ad20*/  IMAD.MOV.U32 R4, RZ, RZ, R248 ;  /* 0x000000ffff047224 */ /* 0x008fc800078e00f8 */
[----:B------:R-:W-:-:S04]  /*ad30*/  IMAD.WIDE.U32 R4, R0, UR27, R4 ;  /* 0x0000001b00047c25 */ /* 0x000fc8000f8e0004 */
[----:B------:R-:W-:Y:S01]  /*ad40*/  VIADD R2, R5, UR4 ;  /* 0x0000000405027c36 */ /* 0x000fe20008000000 */
[C---:B-1----:R-:W-:Y:S02]  /*ad50*/  @!P3 LEA R6, P0, R4.reuse, R6, 0x1 ;  /* 0x000000060406b211 */ /* 0x042fe400078008ff */
[C---:B------:R-:W-:Y:S02]  /*ad60*/  IADD3 R0, P4, R4.reuse, UR31, RZ ;  /* 0x0000001f04007c10 */ /* 0x040fe4000ff9e0ff */
[C-C-:B------:R-:W-:Y:S02]  /*ad70*/  @!P3 LEA.HI.X R7, R4.reuse, R7, R2.reuse, 0x1, P0 ;  /* 0x000000070407b211 */ /* 0x140fe400000f0c02 */
[----:B-----5:R-:W-:Y:S02]  /*ad80*/  @!P2 LEA R10, P0, R4, R10, 0x1 ;  /* 0x0000000a040aa211 */ /* 0x020fe400078008ff */
[----:B------:R-:W-:Y:S01]  /*ad90*/  IADD3.X R5, R2, UR30, RZ, P4, !PT ;  /* 0x0000001e02057c10 */ /* 0x000fe2000a7fe4ff */
[----:B------:R-:W-:Y:S01]  /*ada0*/  @!PT LDS RZ, [RZ] ;  /* 0x00000000fffff984 */ /* 0x000fe20000000800 */
[----:B------:R-:W-:Y:S01]  /*adb0*/  @!PT LDS RZ, [RZ] ;  /* 0x00000000fffff984 */ /* 0x000fe20000000800 */
[----:B------:R-:W-:Y:S01]  /*adc0*/  @!PT LDS RZ, [RZ] ;  /* 0x00000000fffff984 */ /* 0x000fe20000000800 */
[----:B------:R1:W-:Y:S01]  /*add0*/  @!P3 LDGSTS.E.BYPASS.LTC128B.128 [R203+0x6000], desc[UR24][R6.64] ;  /* 0x0600000006cbbfae */ /* 0x0003e2000b901d58 */
[----:B------:R-:W-:-:S02]  /*ade0*/  @!P2 LEA.HI.X R11, R4, R11, R2, 0x1, P0 ;  /* 0x0000000b040ba211 */ /* 0x000fc400000f0c02 */
[----:B----4-:R-:W-:Y:S01]  /*adf0*/  @!P1 LEA R8, P0, R4, R8, 0x1 ;  /* 0x0000000804089211 */ /* 0x010fe200078008ff */
[----:B------:R2:W-:Y:S01]  /*ae00*/  @P2 STS.128 [R203+0x8000], RZ ;  /* 0x008000ffcb002388 */ /* 0x0005e20000000c00 */
[----:B------:R-:W-:Y:S02]  /*ae10*/  @!P3 LEA R14, P4, R0, R14, 0x1 ;  /* 0x0000000e000eb211 */ /* 0x000fe400078808ff */
[----:B------:R-:W-:Y:S01]  /*ae20*/  @!P1 LEA.HI.X R9, R4, R9, R2, 0x1, P0 ;  /* 0x0000000904099211 */ /* 0x000fe200000f0c02 */
        /* <DEDUP_REMOVED lines=17> */
[C---:B------:R-:W-:Y:S01]  /*af40*/  @!P2 LEA.HI.X R7, R0.reuse, R17, R5, 0x1, P0 ;  /* 0x000000110007a211 */ /* 0x040fe200000f0c05 */
[----:B---3--:R-:W1:Y:S04]  /*af50*/  @!P1 LDC.64 R10, c[0x0][0x218] ;  /* 0x00008600ff0a9b82 */ /* 0x008e680000000a00 */
[----:B------:R-:W-:Y:S01]  /*af60*/  @!PT LDS RZ, [RZ] ;  /* 0x00000000fffff984 */ /* 0x000fe20000000800 */
[----:B------:R-:W-:Y:S01]  /*af70*/  @!PT LDS RZ, [RZ] ;  /* 0x00000000fffff984 */ /* 0x000fe20000000800 */
[----:B------:R-:W-:Y:S01]  /*af80*/  @!PT LDS RZ, [RZ] ;  /* 0x00000000fffff984 */ /* 0x000fe20000000800 */
[----:B------:R3:W-:Y:S04]  /*af90*/  @!P2 LDGSTS.E.BYPASS.LTC128B.128 [R203+0x8800], desc[UR24][R6.64+0x80] ;  /* 0x0880008006cbafae */ /* 0x0007e8000b901d58 */
[----:B------:R2:W-:Y:S01]  /*afa0*/  @P1 STS.128 [R203+0xa800], RZ ;  /* 0x00a800ffcb001388 */ /* 0x0005e20000000c00 */
[----:B----4-:R-:W-:-:S04]  /*afb0*/  @!P1 LEA R8, P0, R0, R20, 0x1 ;  /* 0x0000001400089211 */ /* 0x010fc800078008ff */
[C---:B------:R-:W-:Y:S02]  /*afc0*/  @!P1 LEA.HI.X R9, R0.reuse, R21, R5, 0x1, P0 ;  /* 0x0000001500099211 */ /* 0x040fe400000f0c05 */
[----:B------:R-:W-:-:S03]  /*afd0*/  IADD3 R0, P0, R0, UR31, RZ ;  /* 0x0000001f00007c10 */ /* 0x000fc6000ff1e0ff */
[----:B------:R-:W-:Y:S01]  /*afe0*/  @!PT LDS RZ, [RZ] ;  /* 0x00000000fffff984 */ /* 0x000fe20000000800 */
[----:B------:R-:W-:Y:S01]  /*aff0*/  @!PT LDS RZ, [RZ] ;  /* 0x00000000fffff984 */ /* 0x000fe20000000800 */
[----:B------:R-:W-:Y:S01]  /*b000*/  @!PT LDS RZ, [RZ] ;  /* 0x00000000fffff984 */ /* 0x000fe20000000800 */
[----:B------:R1:W-:Y:S01]  /*b010*/  @!P1 LDGSTS.E.BYPASS.LTC128B.128 [R203+0xa800], desc[UR24][R8.64+0x100] ;  /* 0x0a80010008cb9fae */ /* 0x0003e2000b901d58 */
[----:B------:R-:W-:Y:S02]  /*b020*/  IADD3.X R4, R5, UR30, RZ, P0, !PT ;  /* 0x0000001e05047c10 */ /* 0x000fe400087fe4ff */
[C---:B-----5:R-:W-:Y:S01]  /*b030*/  @!P2 LEA R14, P4, R0.reuse, R26, 0x1 ;  /* 0x0000001a000ea211 */ /* 0x060fe200078808ff */
[----:B------:R2:W-:Y:S01]  /*b040*/  @P3 STS.128 [R203+0x7000], RZ ;  /* 0x007000ffcb003388 */ /* 0x0005e20000000c00 */
[C---:B------:R-:W-:Y:S02]  /*b050*/  @!P3 LEA R16, P5, R0.reuse, R24, 0x1 ;  /* 0x000000180010b211 */ /* 0x040fe400078a08ff */
[C---:B------:R-:W-:Y:S02]  /*b060*/  IADD3 R2, P0, R0.reuse, UR31, RZ ;  /* 0x0000001f00027c10 */ /* 0x040fe4000ff1e0ff */
[C-C-:B------:R-:W-:Y:S02]  /*b070*/  @!P2 LEA.HI.X R15, R0.reuse, R27, R4.reuse, 0x1, P4 ;  /* 0x0000001b000fa211 */ /* 0x140fe400020f0c04 */
[----:B------:R-:W-:-:S02]  /*b080*/  @!P3 LEA.HI.X R17, R0, R25, R4, 0x1, P5 ;  /* 0x000000190011b211 */ /* 0x000fc400028f0c04 */
[----:B------:R-:W-:Y:S02]  /*b090*/  IADD3.X R5, R4, UR30, RZ, P0, !PT ;  /* 0x0000001e04057c10 */ /* 0x000fe400087fe4ff */
[C---:B---3--:R-:W-:Y:S01]  /*b0a0*/  @!P2 LEA R6, P0, R2.reuse, R22, 0x1 ;  /* 0x000000160206a211 */ /* 0x048fe200078008ff */
        /* <DEDUP_REMOVED lines=9> */
[----:B------:R2:W-:Y:S01]  /*b140*/  @!P2 LDGSTS.E.BYPASS.LTC128B.128 [R203+0x9000], desc[UR24][R14.64+0x80] ;  /* 0x090000800ecbafae */ /* 0x0005e2000b901d58 */
[----:B-1----:R-:W-:-:S03]  /*b150*/  @!P1 LEA R8, P4, R0, R10, 0x1 ;  /* 0x0000000a00089211 */ /* 0x002fc600078808ff */
[----:B------:R2:W-:Y:S01]  /*b160*/  @P1 STS.128 [R203+0xb000], RZ ;  /* 0x00b000ffcb001388 */ /* 0x0005e20000000c00 */
[----:B------:R-:W-:Y:S02]  /*b170*/  @!P3 LEA R10, P5, R2, R18, 0x1 ;  /* 0x00000012020ab211 */ /* 0x000fe400078a08ff */
[----:B------:R-:W-:Y:S02]  /*b180*/  @!P1 LEA.HI.X R9, R0, R11, R4, 0x1, P4 ;  /* 0x0000000b00099211 */ /* 0x000fe400020f0c04 */
        /* <DEDUP_REMOVED lines=24> */
.L_x_1296:
[----:B------:R-:W-:Y:S05]  /*b310*/  BSYNC B0 ;  /* 0x0000000000007941 */ /* 0x000fea0003800000 */
.L_x_1295:
[----:B------:R-:W0:Y:S02]  /*b320*/  LDGDEPBAR ;  /* 0x00000000000079af */ /* 0x000e240000000000 */
.L_x_1294:
[----:B--2---:R-:W2:Y:S04]  /*b330*/  LDL R7, [R1+0x98] ;  /* 0x0000980001077983 */ /* 0x004ea80000100800 */
[----:B------:R-:W3:Y:S04]  /*b340*/  LDL R8, [R1+0x9c] ;  /* 0x00009c0001087983 */ /* 0x000ee80000100800 */
[----:B-1----:R-:W4:Y:S01]  /*b350*/  LDL R5, [R1+0xb0] ;  /* 0x0000b00001057983 */ /* 0x002f220000100800 */
[----:B------:R-:W-:Y:S01]  /*b360*/  FMNMX.FTZ R0, R100, R101, !PT ;  /* 0x0000006564007209 */ /* 0x000fe20007810000 */
[----:B------:R-:W-:Y:S01]  /*b370*/  USHF.L.U32 UR5, UR8, 0x1, URZ ;  /* 0x0000000108057899 */ /* 0x000fe2000800063f */
[----:B------:R-:W-:Y:S01]  /*b380*/  IMAD.MOV.U32 R18, RZ, RZ, R102 ;  /* 0x000000ffff127224 */ /* 0x000fe200078e0066 */
[----:B------:R-:W-:Y:S01]  /*b390*/  UIADD3 UR4, UR29, -0x4498517b, URZ ;  /* 0xbb67ae851d047890 */ /* 0x000fe2000fffe03f */
[----:B------:R-:W-:Y:S01]  /*b3a0*/  FMNMX.FTZ R0, R144, R0, !PT ;  /* 0x0000000090007209 */ /* 0x000fe20007810000 */
[----:B------:R-:W-:Y:S01]  /*b3b0*/  ULOP3.LUT UR7, UR5, UR29, URZ, 0x3c, !UPT ;  /* 0x0000001d05077292 */ /* 0x000fe2000f8e3c3f */
[----:B------:R-:W-:Y:S01]  /*b3c0*/  IMAD.U32 R14, RZ, RZ, UR15 ;  /* 0x0000000fff0e7e24 */ /* 0x000fe2000f8e00ff */
[----:B------:R-:W-:Y:S01]  /*b3d0*/  UIADD3 UR26, UR28, -0x61c88647, URZ ;  /* 0x9e3779b91c1a7890 */ /* 0x000fe2000fffe03f */
[----:B------:R-:W-:Y:S01]  /*b3e0*/  FMNMX.FTZ R0, R140, R0, !PT ;  /* 0x000000008c007209 */ /* 0x000fe20007810000 */
[----:B------:R-:W-:Y:S01]  /*b3f0*/  UIADD3 UR22, UR28, 0x3c6ef372, URZ ;  /* 0x3c6ef3721c167890 */ /* 0x000fe2000fffe03f */
[----:B------:R-:W-:Y:S01]  /*b400*/  IMAD.MOV.U32 R9, RZ, RZ, 0x7054 ;  /* 0x00007054ff097424 */ /* 0x000fe200078e00ff */
[----:B------:R-:W-:Y:S01]  /*b410*/  UIADD3 UR21, UR29, 0x76cf5d0a, URZ ;  /* 0x76cf5d0a1d157890 */ /* 0x000fe2000fffe03f */
[----:B------:R-:W-:Y:S01]  /*b420*/  FMNMX.FTZ R0, R141, R0, !PT ;  /* 0x000000008d007209 */ /* 0x000fe20007810000 */
[----:B------:R-:W-:Y:S01]  /*b430*/  UIADD3 UR13, UR29, 0x32370b8f, URZ ;  /* 0x32370b8f1d0d7890 */ /* 0x000fe2000fffe03f */
[----:B------:R-:W-:Y:S01]  /*b440*/  LDSM.16.MT88.4 R32, [R181+0xc000] ;  /* 0x00c00000b520783b */ /* 0x000fe20000004200 */
[----:B------:R-:W-:Y:S01]  /*b450*/  UIADD3 UR19, UR28, -0x255992d5, URZ ;  /* 0xdaa66d2b1c137890 */ /* 0x000fe2000fffe03f */
[----:B------:R-:W-:Y:S01]  /*b460*/  FMNMX.FTZ R0, R152, R0, !PT ;  /* 0x0000000098007209 */ /* 0x000fe20007810000 */
[----:B------:R-:W-:Y:S01]  /*b470*/  UIADD3 UR9, UR28, 0x78dde6e4, URZ ;  /* 0x78dde6e41c097890 */ /* 0x000fe2000fffe03f */
[----:B------:R-:W-:Y:S01]  /*b480*/  PRMT R14, R14, R9, UR15 ;  /* 0x0000000f0e0e7e16 */ /* 0x000fe20008000009 */
[----:B------:R-:W-:Y:S01]  /*b490*/  UIADD3 UR32, UR28, -0x4ab325aa, URZ ;  /* 0xb54cda561c207890 */ /* 0x000fe2000fffe03f */
[----:B------:R-:W-:Y:S01]  /*b4a0*/  FMNMX.FTZ R0, R154, R0, !PT ;  /* 0x000000009a007209 */ /* 0x000fe20007810000 */
[----:B------:R-:W-:-:S02]  /*b4b0*/  UIADD3 UR5, UR5, 0x1, URZ ;  /* 0x0000000105057890 */ /* 0x000fc4000fffe03f */
[----:B------:R-:W-:Y:S01]  /*b4c0*/  UIADD3 UR27, UR29, 0x646e171e, URZ ;  /* 0x646e171e1d1b7890 */ /* 0x000fe2000fffe03f */
[----:B------:R-:W-:Y:S01]  /*b4d0*/  FMNMX.FTZ R0, R147, R0, !PT ;  /* 0x0000000093007209 */ /* 0x000fe20007810000 */
[----:B------:R-:W-:-:S03]  /*b4e0*/  ULOP3.LUT UR5, UR5, UR29, URZ, 0x3c, !UPT ;  /* 0x0000001d05057292 */ /* 0x000fc6000f8e3c3f */
        /* <DEDUP_REMOVED lines=17> */
[----:B------:R-:W-:-:S03]  /*b600*/  FMNMX.FTZ R2, R174, R2, !PT ;  /* 0x00000002ae027209 */ /* 0x000fc60007810000 */
[----:B------:R-:W1:Y:S01]  /*b610*/  SHFL.BFLY PT, R4, R0, 0x2, 0x1f ;  /* 0x0c401f0000047f89 */ /* 0x000e6200000e0000 */
[----:B------:R-:W-:-:S04]  /*b620*/  FMNMX.FTZ R2, R214, R2, !PT ;  /* 0x00000002d6027209 */ /* 0x000fc80007810000 */
[----:B------:R-:W-:-:S04]  /*b630*/  FMNMX.FTZ R2, R171, R2, !PT ;  /* 0x00000002ab027209 */ /* 0x000fc80007810000 */
[----:B------:R-:W-:-:S04]  /*b640*/  FMNMX.FTZ R2, R165, R2, !PT ;  /* 0x00000002a5027209 */ /* 0x000fc80007810000 */
[----:B------:R-:W-:-:S04]  /*b650*/  FMNMX.FTZ R2, R213, R2, !PT ;  /* 0x00000002d5027209 */ /* 0x000fc80007810000 */
[----:B------:R-:W-:-:S04]  /*b660*/  FMNMX.FTZ R2, R172, R2, !PT ;  /* 0x00000002ac027209 */ /* 0x000fc80007810000 */
[----:B------:R-:W-:Y:S02]  /*b670*/  FMNMX.FTZ R2, R158, R2, !PT ;  /* 0x000000029e027209 */ /* 0x000fe40007810000 */
[----:B-1----:R-:W-:Y:S02]  /*b680*/  FMNMX.FTZ R0, R0, R4, !PT ;  /* 0x0000000400007209 */ /* 0x002fe40007810000 */
[----:B------:R-:W-:-:S03]  /*b690*/  FMNMX.FTZ R2, R164, R2, !PT ;  /* 0x00000002a4027209 */ /* 0x000fc60007810000 */
[----:B------:R-:W1:Y:S02]  /*b6a0*/  SHFL.BFLY PT, R6, R0, 0x1, 0x1f ;  /* 0x0c201f0000067f89 */ /* 0x000e6400000e0000 */
[----:B-1----:R-:W-:-:S04]  /*b6b0*/  FMNMX.FTZ R222, R0, R6, !PT ;  /* 0x0000000600de7209 */ /* 0x002fc80007810000 */
[----:B------:R-:W-:Y:S01]  /*b6c0*/  FSETP.NEU.FTZ.AND P1, PT, R222, -INF , PT ;  /* 0xff800000de00780b */ /* 0x000fe20003f3d000 */
[----:B--2---:R-:W-:Y:S02]  /*b6d0*/  IMAD.WIDE.U32 R30, R7, -0x326172a9, RZ ;  /* 0xcd9e8d57071e7825 */ /* 0x004fe400078e00ff */
[----:B------:R-:W1:Y:S03]  /*b6e0*/  SHFL.BFLY PT, R7, R2, 0x2, 0x1f ;  /* 0x0c401f0002077f89 */ /* 0x000e6600000e0000 */
[----:B---3--:R-:W-:Y:S01]  /*b6f0*/  LOP3.LUT R4, R31, R8, RZ, 0x3c, !PT ;  /* 0x000000081f047212 */ /* 0x008fe200078e3cff */
[----:B----4-:R-:W-:-:S04]  /*b700*/  IMAD.WIDE.U32 R16, R5, -0x2daee0ad, RZ ;  /* 0xd2511f5305107825 */ /* 0x010fc800078e00ff */
[----:B------:R-:W-:Y:S01]  /*b710*/  IMAD.WIDE.U32 R102, R4, -0x2daee0ad, RZ ;  /* 0xd2511f5304667825 */ /* 0x000fe200078e00ff */
[----:B------:R-:W-:Y:S01]  /*b720*/  LOP3.LUT R4, R17, UR7, RZ, 0x3c, !PT ;  /* 0x0000000711047c12 */ /* 0x000fe2000f8e3cff */
[----:B------:R-:W-:-:S03]  /*b730*/  UIADD3 UR7, UR29, -0x126145ec, URZ ;  /* 0xed9eba141d077890 */ /* 0x000fc6000fffe03f */
[----:B------:R-:W-:Y:S01]  /*b740*/  LOP3.LUT R28, R103, UR4, R16, 0x96, !PT ;  /* 0x00000004671c7c12 */ /* 0x000fe2000f8e9610 */
[----:B------:R-:W-:-:S04]  /*b750*/  IMAD.WIDE.U32 R4, R4, -0x326172a9, RZ ;  /* 0xcd9e8d5704047825 */ /* 0x000fc800078e00ff */
[----:B------:R-:W-:Y:S01]  /*b760*/  FMUL.FTZ R16, R222, UR6 ;  /* 0x00000006de107c20 */ /* 0x000fe20008410000 */
[----:B------:R-:W-:Y:S01]  /*b770*/  UIADD3 UR4, UR29, -0x56f99767, URZ ;  /* 0xa90668991d047890 */ /* 0x000fe2000fffe03f */
[----:B------:R-:W-:Y:S01]  /*b780*/  IMAD.WIDE.U32 R28, R28, -0x326172a9, RZ ;  /* 0xcd9e8d571c1c7825 */ /* 0x000fe200078e00ff */
[----:B------:R-:W-:Y:S02]  /*b790*/  LOP3.LUT R5, R5, UR26, R30, 0x96, !PT ;  /* 0x0000001a05057c12 */ /* 0x000fe4000f8e961e */
[----:B------:R-:W-:Y:S02]  /*b7a0*/  FSEL R16, R16, RZ, P1 ;  /* 0x000000ff10107208 */ /* 0x000fe40000800000 */
[----:B-1----:R-:W-:Y:S02]  /*b7b0*/  FMNMX.FTZ R2, R2, R7, !PT ;  /* 0x0000000702027209 */ /* 0x002fe40007810000 */
[----:B------:R-:W-:Y:S01]  /*b7c0*/  LOP3.LUT R6, R29, UR22, R4, 0x96, !PT ;  /* 0x000000161d067c12 */ /* 0x000fe2000f8e9604 */
[----:B------:R-:W-:-:S04]  /*b7d0*/  IMAD.WIDE.U32 R4, R5, -0x2daee0ad, RZ ;  /* 0xd2511f5305047825 */ /* 0x000fc800078e00ff */
[----:B------:R-:W-:Y:S01]  /*b7e0*/  FFMA.FTZ R0, R101, UR6, -R16 ;  /* 0x0000000665007c23 */ /* 0x000fe20008010810 */
[----:B------:R-:W1:Y:S01]  /*b7f0*/  SHFL.BFLY PT, R8, R2, 0x1, 0x1f ;  /* 0x0c201f0002087f89 */ /* 0x000e6200000e0000 */
[----:B------:R-:W-:Y:S01]  /*b800*/  IMAD.WIDE.U32 R6, R6, -0x2daee0ad, RZ ;  /* 0xd2511f5306067825 */ /* 0x000fe200078e00ff */
[----:B------:R-:W-:Y:S01]  /*b810*/  LOP3.LUT R10, R5, UR21, R102, 0x96, !PT ;  /* 0x00000015050a7c12 */ /* 0x000fe2000f8e9666 */
[----:B------:R2:W-:Y:S03]  /*b820*/  MUFU.EX2 R157, R0 ;  /* 0x00000000009d7308 */ /* 0x0005e60000000800 */
[----:B------:R-:W-:Y:S01]  /*b830*/  LOP3.LUT R20, R7, UR13, R4, 0x96, !PT ;  /* 0x0000000d07147c12 */ /* 0x000fe2000f8e9604 */
[----:B------:R-:W-:-:S04]  /*b840*/  IMAD.WIDE.U32 R10, R10, -0x326172a9, RZ ;  /* 0xcd9e8d570a0a7825 */ /* 0x000fc800078e00ff */
[----:B------:R-:W-:Y:S01]  /*b850*/  IMAD.WIDE.U32 R20, R20, -0x326172a9, RZ ;  /* 0xcd9e8d5714147825 */ /* 0x000fe200078e00ff */
[C-C-:B------:R-:W-:Y:S02]  /*b860*/  LOP3.LUT R4, R11.reuse, UR19, R28.reuse, 0x96, !PT ;  /* 0x000000130b047c12 */ /* 0x140fe4000f8e961c */
[----:B------:R-:W-:Y:S02]  /*b870*/  LOP3.LUT R7, R11, UR19, R28, 0x96, !PT ;  /* 0x000000130b077c12 */ /* 0x000fe4000f8e961c */
[----:B------:R-:W-:Y:S01]  /*b880*/  LOP3.LUT R5, R21, UR9, R10, 0x96, !PT ;  /* 0x0000000915057c12 */ /* 0x000fe2000f8e960a */
[----:B------:R-:W-:Y:S02]  /*b890*/  IMAD R4, R4, -0x2daee0ad, RZ ;  /* 0xd2511f5304047824 */ /* 0x000fe400078e02ff */
[----:B------:R-:W-:-:S04]  /*b8a0*/  IMAD.WIDE.U32 R136, R7, -0x2daee0ad, RZ ;  /* 0xd2511f5307887825 */ /* 0x000fc800078e00ff */
[----:B--2---:R-:W-:Y:S01]  /*b8b0*/  FFMA.FTZ R0, R144, UR6, -R16 ;  /* 0x0000000690007c23 */ /* 0x004fe20008010810 */
[----:B-1----:R-:W-:Y:S01]  /*b8c0*/  FMNMX.FTZ R221, R2, R8, !PT ;  /* 0x0000000802dd7209 */ /* 0x002fe20007810000 */
[----:B------:R-:W-:Y:S02]  /*b8d0*/  IMAD.WIDE.U32 R138, R5, -0x2daee0ad, RZ ;  /* 0xd2511f53058a7825 */ /* 0x000fe400078e00ff */
[----:B------:R1:W-:Y:S01]  /*b8e0*/  MUFU.EX2 R19, R0 ;  /* 0x0000000000137308 */ /* 0x0003e20000000800 */
[----:B------:R-:W-:Y:S01]  /*b8f0*/  LOP3.LUT R22, R137, UR7, R6, 0x96, !PT ;  /* 0x0000000789167c12 */ /* 0x000fe2000f8e9606 */
[----:B------:R-:W-:Y:S01]  /*b900*/  FMUL.FTZ R15, R221, UR6 ;  /* 0x00000006dd0f7c20 */ /* 0x000fe20008410000 */
[----:B------:R-:W-:Y:S02]  /*b910*/  LOP3.LUT R4, R139, UR4, R4, 0x96, !PT ;  /* 0x000000048b047c12 */ /* 0x000fe4000f8e9604 */
[----:B------:R-:W-:Y:S01]  /*b920*/  FSETP.NEU.FTZ.AND P0, PT, R221, -INF , PT ;  /* 0xff800000dd00780b */ /* 0x000fe20003f1d000 */
[----:B------:R-:W-:-:S03]  /*b930*/  IMAD.WIDE.U32 R22, R22, -0x326172a9, RZ ;  /* 0xcd9e8d5716167825 */ /* 0x000fc600078e00ff */
[----:B------:R-:W-:Y:S01]  /*b940*/  FSEL R15, R15, RZ, P0 ;  /* 0x000000ff0f0f7208 */ /* 0x000fe20000000000 */
[----:B------:R-:W-:-:S04]  /*b950*/  IMAD.WIDE.U32 R4, R4, -0x326172a9, RZ ;  /* 0xcd9e8d5704047825 */ /* 0x000fc800078e00ff */
[----:B------:R-:W-:Y:S01]  /*b960*/  FFMA.FTZ R6, R145, UR6, -R15 ;  /* 0x0000000691067c23 */ /* 0x000fe2000801080f */
[----:B------:R-:W-:Y:S01]  /*b970*/  SHF.R.U32.HI R2, RZ, 0x10, R4 ;  /* 0x00000010ff027819 */ /* 0x000fe20000011604 */
[----:B-1----:R-:W-:Y:S01]  /*b980*/  FFMA.FTZ R0, R140, UR6, -R16 ;  /* 0x000000068c007c23 */ /* 0x002fe20008010810 */
[----:B------:R-:W-:Y:S01]  /*b990*/  LOP3.LUT R8, R4, 0xff, RZ, 0xc0, !PT ;  /* 0x000000ff04087812 */ /* 0x000fe200078ec0ff */
[----:B------:R-:W-:Y:S01]  /*b9a0*/  MUFU.EX2 R163, R6 ;  /* 0x0000000600a37308 */ /* 0x000fe20000000800 */
[----:B------:R-:W-:Y:S02]  /*b9b0*/  SHF.R.U32.HI R7, RZ, 0x18, R4 ;  /* 0x00000018ff077819 */ /* 0x000fe40000011604 */
[----:B------:R-:W-:-:S04]  /*b9c0*/  LOP3.LUT R2, R2, 0xff, RZ, 0xc0, !PT ;  /* 0x000000ff02027812 */ /* 0x000fc800078ec0ff */
[----:B------:R-:W-:Y:S01]  /*b9d0*/  PRMT R9, R2, 0x5410, R7 ;  /* 0x0000541002097816 */ /* 0x000fe20000000007 */
[----:B------:R1:W-:Y:S02]  /*b9e0*/  MUFU.EX2 R161, R0 ;  /* 0x0000000000a17308 */ /* 0x0003e40000000800 */
[----:B-1----:R-:W-:-:S06]  /*b9f0*/  FFMA.FTZ R0, R141, UR6, -R16 ;  /* 0x000000068d007c23 */ /* 0x002fcc0008010810 */
[----:B------:R1:W-:Y:S02]  /*ba00*/  MUFU.EX2 R24, R0 ;  /* 0x0000000000187308 */ /* 0x0003e40000000800 */
[----:B-1----:R-:W-:Y:S02]  /*ba10*/  LOP3.LUT R0, R4, 0xffff, RZ, 0xc0, !PT ;  /* 0x0000ffff04007812 */ /* 0x002fe400078ec0ff */
[----:B------:R-:W-:Y:S01]  /*ba20*/  LOP3.LUT R4, R5, UR32, R22, 0x96, !PT ;  /* 0x0000002005047c12 */ /* 0x000fe2000f8e9616 */
[--C-:B------:R-:W-:Y:S01]  /*ba30*/  FFMA.FTZ R5, R142, UR6, -R15.reuse ;  /* 0x000000068e057c23 */ /* 0x100fe2000801080f */
[----:B------:R-:W-:Y:S01]  /*ba40*/  SHF.R.U32.HI R6, RZ, 0x8, R0 ;  /* 0x00000008ff067819 */ /* 0x000fe20000011600 */
[----:B------:R-:W-:Y:S01]  /*ba50*/  FFMA.FTZ R0, R146, UR6, -R15 ;  /* 0x0000000692007c23 */ /* 0x000fe2000801080f */
[----:B------:R-:W-:Y:S01]  /*ba60*/  SHF.R.U32.HI R2, RZ, 0x10, R4 ;  /* 0x00000010ff027819 */ /* 0x000fe20000011604 */
[----:B------:R1:W-:Y:S01]  /*ba70*/  MUFU.EX2 R160, R5 ;  /* 0x0000000500a07308 */ /* 0x0003e20000000800 */
[----:B------:R-:W-:-:S02]  /*ba80*/  PRMT R11, R8, 0x5410, R6 ;  /* 0x00005410080b7816 */ /* 0x000fc40000000006 */
[----:B------:R-:W-:Y:S02]  /*ba90*/  LOP3.LUT R8, R4, 0xff, RZ, 0xc0, !PT ;  /* 0x000000ff04087812 */ /* 0x000fe400078ec0ff */
[----:B------:R-:W-:-:S03]  /*baa0*/  SHF.R.U32.HI R7, RZ, 0x18, R4 ;  /* 0x00000018ff077819 */ /* 0x000fc60000011604 */
[----:B------:R2:W3:Y:S01]  /*bab0*/  MUFU.EX2 R156, R0 ;  /* 0x00000000009c7308 */ /* 0x0004e20000000800 */
[----:B-1----:R-:W-:-:S05]  /*bac0*/  FSEL R5, R221, RZ, P0 ;  /* 0x000000ffdd057208 */ /* 0x002fca0000000000 */
[----:B------:R-:W-:Y:S01]  /*bad0*/  FADD.FTZ R5, R3, -R5 ;  /* 0x8000000503057221 */ /* 0x000fe20000010000 */
[----:B--2---:R-:W-:Y:S01]  /*bae0*/  LOP3.LUT R0, R4, 0xffff, RZ, 0xc0, !PT ;  /* 0x0000ffff04007812 */ /* 0x004fe200078ec0ff */
[----:B------:R-:W-:Y:S01]  /*baf0*/  FFMA.FTZ R4, R143, UR6, -R15 ;  /* 0x000000068f047c23 */ /* 0x000fe2000801080f */
[----:B---3--:R-:W-:Y:S01]  /*bb00*/  F2FP.BF16.F32.PACK_AB R3, R156, R163 ;  /* 0x000000a39c03723e */ /* 0x008fe200000010ff */
[----:B------:R-:W-:Y:S01]  /*bb10*/  FMUL.FTZ R5, R5, UR6 ;  /* 0x0000000605057c20 */ /* 0x000fe20008410000 */
[----:B------:R-:W-:Y:S01]  /*bb20*/  SHF.R.U32.HI R6, RZ, 0x8, R0 ;  /* 0x00000008ff067819 */ /* 0x000fe20000011600 */
[----:B------:R1:W2:Y:S01]  /*bb30*/  MUFU.EX2 R162, R4 ;  /* 0x0000000400a27308 */ /* 0x0002a20000000800 */
[----:B------:R-:W-:Y:S02]  /*bb40*/  LOP3.LUT R0, R2, 0xff, RZ, 0xc0, !PT ;  /* 0x000000ff02007812 */ /* 0x000fe400078ec0ff */
[----:B------:R-:W-:Y:S02]  /*bb50*/  FSEL R2, R222, RZ, P1 ;  /* 0x000000ffde027208 */ /* 0x000fe40000800000 */
[----:B------:R-:W-:-:S02]  /*bb60*/  PRMT R7, R0, 0x5410, R7 ;  /* 0x0000541000077816 */ /* 0x000fc40000000007 */
[----:B------:R-:W-:Y:S01]  /*bb70*/  F2FP.BF16.F32.PACK_AB R0, R19, R157 ;  /* 0x0000009d1300723e */ /* 0x000fe200000010ff */
[----:B------:R-:W-:Y:S01]  /*bb80*/  FADD.FTZ R2, R100, -R2 ;  /* 0x8000000264027221 */ /* 0x000fe20000010000 */
[----:B------:R-:W-:Y:S01]  /*bb90*/  PRMT R6, R8, 0x5410, R6 ;  /* 0x0000541008067816 */ /* 0x000fe20000000006 */
[----:B------:R-:W-:Y:S01]  /*bba0*/  IMAD.MOV.U32 R8, RZ, RZ, R24 ;  /* 0x000000ffff087224 */ /* 0x000fe200078e0018 */
[----:B------:R-:W-:Y:S01]  /*bbb0*/  PRMT R220, R0, 0x7610, R220 ;  /* 0x0000761000dc7816 */ /* 0x000fe200000000dc */
[----:B------:R-:W-:Y:S01]  /*bbc0*/  FMUL.FTZ R2, R2, UR6 ;  /* 0x0000000602027c20 */ /* 0x000fe20008410000 */
[----:B------:R-:W-:Y:S01]  /*bbd0*/  PRMT R219, R0, 0x7632, R219 ;  /* 0x0000763200db7816 */ /* 0x000fe200000000db */
[----:B------:R-:W3:Y:S01]  /*bbe0*/  MUFU.EX2 R100, R5 ;  /* 0x0000000500647308 */ /* 0x000ee20000000800 */
[C---:B------:R-:W-:Y:S01]  /*bbf0*/  PRMT R217, R3.reuse, 0x7610, R217 ;  /* 0x0000761003d97816 */ /* 0x040fe200000000d9 */
[----:B------:R-:W4:Y:S01]  /*bc00*/  LDSM.16.MT88.4 R24, [R182+0xc000] ;  /* 0x00c00000b618783b */ /* 0x000f220000004200 */
[----:B------:R-:W-:-:S02]  /*bc10*/  PRMT R216, R3, 0x7632, R216 ;  /* 0x0000763203d87816 */ /* 0x000fc400000000d8 */
[----:B------:R-:W-:Y:S02]  /*bc20*/  HSET2.LE.AND R0, R6, R14, PT ;  /* 0x0000000e06007233 */ /* 0x000fe40003803000 */
[----:B------:R-:W-:Y:S01]  /*bc30*/  PRMT R3, R220, 0x5410, R219 ;  /* 0x00005410dc037816 */ /* 0x000fe200000000db */
[----:B------:R5:W5:Y:S03]  /*bc40*/  MUFU.EX2 R101, R2 ;  /* 0x0000000200657308 */ /* 0x000b660000000800 */
[----:B-1----:R-:W-:Y:S02]  /*bc50*/  LOP3.LUT R4, R0, R3, RZ, 0xc0, !PT ;  /* 0x0000000300047212 */ /* 0x002fe400078ec0ff */
[----:B------:R-:W-:Y:S02]  /*bc60*/  PRMT R0, R217, 0x5410, R216 ;  /* 0x00005410d9007816 */ /* 0x000fe400000000d8 */
[----:B--2---:R-:W-:Y:S01]  /*bc70*/  F2FP.BF16.F32.PACK_AB R3, R162, R160 ;  /* 0x000000a0a203723e */ /* 0x004fe200000010ff */
[-C--:B---3--:R-:W-:Y:S01]  /*bc80*/  FMUL.FTZ R106, R106, R100.reuse ;  /* 0x000000646a6a7220 */ /* 0x088fe20000410000 */
[----:B------:R-:W-:-:S02]  /*bc90*/  FMUL.FTZ R107, R107, R100 ;  /* 0x000000646b6b7220 */ /* 0x000fc40000410000 */
[C---:B------:R-:W-:Y:S01]  /*bca0*/  PRMT R151, R3.reuse, 0x7610, R151 ;  /* 0x0000761003977816 */ /* 0x040fe20000000097 */
[-C--:B------:R-:W-:Y:S01]  /*bcb0*/  FMUL.FTZ R114, R114, R100.reuse ;  /* 0x0000006472727220 */ /* 0x080fe20000410000 */
[----:B------:R-:W-:Y:S01]  /*bcc0*/  PRMT R150, R3, 0x7632, R150 ;  /* 0x0000763203967816 */ /* 0x000fe20000000096 */
[-C--:B------:R-:W-:Y:S01]  /*bcd0*/  FMUL.FTZ R115, R115, R100.reuse ;  /* 0x0000006473737220 */ /* 0x080fe20000410000 */
[-C--:B------:R-:W-:Y:S01]  /*bce0*/  FMUL.FTZ R110, R110, R100.reuse ;  /* 0x000000646e6e7220 */ /* 0x080fe20000410000 */
[----:B------:R-:W-:Y:S01]  /*bcf0*/  FMUL.FTZ R111, R111, R100 ;  /* 0x000000646f6f7220 */ /* 0x000fe20000410000 */
[----:B-----5:R-:W-:Y:S01]  /*bd00*/  F2FP.BF16.F32.PACK_AB R2, R8, R161 ;  /* 0x000000a10802723e */ /* 0x020fe200000010ff */
[-C--:B------:R-:W-:Y:S01]  /*bd10*/  FMUL.FTZ R104, R104, R101.reuse ;  /* 0x0000006568687220 */ /* 0x080fe20000410000 */
[-C--:B------:R-:W-:Y:S01]  /*bd20*/  FMUL.FTZ R105, R105, R101.reuse ;  /* 0x0000006569697220 */ /* 0x080fe20000410000 */
[-C--:B------:R-:W-:Y:S01]  /*bd30*/  FMUL.FTZ R112, R112, R101.reuse ;  /* 0x0000006570707220 */ /* 0x080fe20000410000 */
[C---:B------:R-:W-:Y:S01]  /*bd40*/  PRMT R179, R2.reuse, 0x7610, R179 ;  /* 0x0000761002b37816 */ /* 0x040fe200000000b3 */
[-C--:B------:R-:W-:Y:S01]  /*bd50*/  FMUL.FTZ R113, R113, R101.reuse ;  /* 0x0000006571717220 */ /* 0x080fe20000410000 */
[----:B------:R-:W-:Y:S01]  /*bd60*/  PRMT R178, R2, 0x7632, R178 ;  /* 0x0000763202b27816 */ /* 0x000fe200000000b2 */
[-C--:B------:R-:W-:Y:S01]  /*bd70*/  FMUL.FTZ R108, R108, R101.reuse ;  /* 0x000000656c6c7220 */ /* 0x080fe20000410000 */
[--C-:B------:R-:W-:Y:S01]  /*bd80*/  HSET2.LE.AND R2, R7, R14.reuse, PT ;  /* 0x0000000e07027233 */ /* 0x100fe20003803000 */
[-C--:B------:R-:W-:Y:S01]  /*bd90*/  FMUL.FTZ R109, R109, R101.reuse ;  /* 0x000000656d6d7220 */ /* 0x080fe20000410000 */
[----:B------:R-:W-:Y:S01]  /*bda0*/  PRMT R3, R179, 0x5410, R178 ;  /* 0x00005410b3037816 */ /* 0x000fe200000000b2 */
[-C--:B------:R-:W-:Y:S01]  /*bdb0*/  FMUL.FTZ R120, R120, R101.reuse ;  /* 0x0000006578787220 */ /* 0x080fe20000410000 */
[-C--:B------:R-:W-:Y:S01]  /*bdc0*/  FMUL.FTZ R121, R121, R101.reuse ;  /* 0x0000006579797220 */ /* 0x080fe20000410000 */
[----:B------:R-:W-:Y:S01]  /*bdd0*/  LOP3.LUT R5, R2, R0, RZ, 0xc0, !PT ;  /* 0x0000000002057212 */ /* 0x000fe200078ec0ff */
[-C--:B------:R-:W-:Y:S01]  /*bde0*/  FMUL.FTZ R122, R122, R100.reuse ;  /* 0x000000647a7a7220 */ /* 0x080fe20000410000 */
[--C-:B------:R-:W-:Y:S01]  /*bdf0*/  HSET2.LE.AND R0, R11, R14.reuse, PT ;  /* 0x0000000e0b007233 */ /* 0x100fe20003803000 */
[-C--:B------:R-:W-:Y:S01]  /*be00*/  FMUL.FTZ R123, R123, R100.reuse ;  /* 0x000000647b7b7220 */ /* 0x080fe20000410000 */
[----:B------:R-:W-:Y:S01]  /*be10*/  HSET2.LE.AND R2, R9, R14, PT ;  /* 0x0000000e09027233 */ /* 0x000fe20003803000 */
[-C--:B------:R-:W-:Y:S01]  /*be20*/  FMUL.FTZ R116, R116, R101.reuse ;  /* 0x0000006574747220 */ /* 0x080fe20000410000 */
[----:B------:R-:W-:Y:S01]  /*be30*/  FMUL.FTZ R117, R117, R101 ;  /* 0x0000006575757220 */ /* 0x000fe20000410000 */
[----:B------:R-:W-:Y:S01]  /*be40*/  LOP3.LUT R6, R0, R3, RZ, 0xc0, !PT ;  /* 0x0000000300067212 */ /* 0x000fe200078ec0ff */
[-C--:B------:R-:W-:Y:S01]  /*be50*/  FMUL.FTZ R118, R118, R100.reuse ;  /* 0x0000006476767220 */ /* 0x080fe20000410000 */
[----:B------:R-:W-:Y:S01]  /*be60*/  PRMT R0, R151, 0x5410, R150 ;  /* 0x0000541097007816 */ /* 0x000fe20000000096 */
[----:B------:R-:W-:Y:S01]  /*be70*/  FMUL.FTZ R119, R119, R100 ;  /* 0x0000006477777220 */ /* 0x000fe20000410000 */
[-C--:B------:R-:W-:Y:S01]  /*be80*/  FMUL.FTZ R128, R128, R101.reuse ;  /* 0x0000006580807220 */ /* 0x080fe20000410000 */
[-C--:B------:R-:W-:Y:S01]  /*be90*/  FMUL.FTZ R129, R129, R101.reuse ;  /* 0x0000006581817220 */ /* 0x080fe20000410000 */
[----:B------:R-:W-:Y:S01]  /*bea0*/  LOP3.LUT R7, R2, R0, RZ, 0xc0, !PT ;  /* 0x0000000002077212 */ /* 0x000fe200078ec0ff */
[-C--:B------:R-:W-:Y:S01]  /*beb0*/  FMUL.FTZ R130, R130, R100.reuse ;  /* 0x0000006482827220 */ /* 0x080fe20000410000 */
        /* <DEDUP_REMOVED lines=23> */
[----:B------:R-:W-:Y:S01]  /*c030*/  HMMA.16816.F32.BF16 R232, R4, R26, R120 ;  /* 0x0000001a04e8723c */ /* 0x000fe20000041878 */
        /* <DEDUP_REMOVED lines=12> */
[----:B------:R-:W-:Y:S01]  /*c100*/  IMAD.MOV.U32 R3, RZ, RZ, R174 ;  /* 0x000000ffff037224 */ /* 0x000fe200078e00ae */
[----:B------:R-:W-:Y:S01]  /*c110*/  MOV R2, R173 ;  /* 0x000000ad00027202 */ /* 0x000fe20000000f00 */
[----:B------:R-:W-:-:S02]  /*c120*/  IMAD.MOV.U32 R114, RZ, RZ, R172 ;  /* 0x000000ffff727224 */ /* 0x000fc400078e00ac */
[-C--:B------:R-:W-:Y:S01]  /*c130*/  FMUL.FTZ R64, R64, R101.reuse ;  /* 0x0000006540407220 */ /* 0x080fe20000410000 */
[----:B------:R-:W-:Y:S02]  /*c140*/  IMAD.MOV.U32 R113, RZ, RZ, R167 ;  /* 0x000000ffff717224 */ /* 0x000fe400078e00a7 */
[----:B------:R-:W-:Y:S01]  /*c150*/  FMUL.FTZ R65, R65, R101 ;  /* 0x0000006541417220 */ /* 0x000fe20000410000 */
[----:B------:R-:W-:Y:S02]  /*c160*/  IMAD.MOV.U32 R112, RZ, RZ, R166 ;  /* 0x000000ffff707224 */ /* 0x000fe400078e00a6 */
[-C--:B------:R-:W-:Y:S01]  /*c170*/  FMUL.FTZ R66, R66, R100.reuse ;  /* 0x0000006442427220 */ /* 0x080fe20000410000 */
[----:B------:R-:W-:Y:S02]  /*c180*/  IMAD.MOV.U32 R9, RZ, RZ, R163 ;  /* 0x000000ffff097224 */ /* 0x000fe400078e00a3 */
[----:B------:R-:W-:Y:S01]  /*c190*/  FMUL.FTZ R67, R67, R100 ;  /* 0x0000006443437220 */ /* 0x000fe20000410000 */
[----:B-1----:R-:W-:Y:S01]  /*c1a0*/  HMMA.16816.F32.BF16 R116, R4, R104, R116 ;  /* 0x000000680474723c */ /* 0x002fe20000041874 */
[----:B------:R-:W-:-:S02]  /*c1b0*/  IMAD.MOV.U32 R0, RZ, RZ, R162 ;  /* 0x000000ffff007224 */ /* 0x000fc400078e00a2 */
[-C--:B------:R-:W-:Y:S01]  /*c1c0*/  FMUL.FTZ R76, R76, R101.reuse ;  /* 0x000000654c4c7220 */ /* 0x080fe20000410000 */
[----:B------:R-:W-:Y:S02]  /*c1d0*/  IMAD.MOV.U32 R115, RZ, RZ, R161 ;  /* 0x000000ffff737224 */ /* 0x000fe400078e00a1 */
        /* <DEDUP_REMOVED lines=24> */
[----:B------:R-:W-:Y:S01]  /*c360*/  FMUL.FTZ R71, R71, R100 ;  /* 0x0000006447477220 */ /* 0x000fe20000410000 */
[----:B------:R-:W-:Y:S01]  /*c370*/  FMUL.FTZ R92, R92, R101 ;  /* 0x000000655c5c7220 */ /* 0x000fe20000410000 */
[----:B------:R-:W-:Y:S01]  /*c380*/  HMMA.16816.F32.BF16 R208, R4, R24, R36 ;  /* 0x0000001804d0723c */ /* 0x000fe20000041824 */
[----:B------:R-:W-:Y:S01]  /*c390*/  IMAD.MOV.U32 R41, RZ, RZ, R165 ;  /* 0x000000ffff297224 */ /* 0x000fe200078e00a5 */
[----:B------:R-:W-:Y:S01]  /*c3a0*/  MOV R40, R164 ;  /* 0x000000a400287202 */ /* 0x000fe20000000f00 */
[----:B------:R-:W-:Y:S01]  /*c3b0*/  IMAD.MOV.U32 R42, RZ, RZ, R160 ;  /* 0x000000ffff2a7224 */ /* 0x000fe200078e00a0 */
[----:B------:R-:W3:Y:S01]  /*c3c0*/  LDSM.16.MT88.4 R24, [R183+0xe000] ;  /* 0x00e00000b718783b */ /* 0x000ee20000004200 */
[----:B------:R-:W-:-:S02]  /*c3d0*/  IMAD.MOV.U32 R43, RZ, RZ, R157 ;  /* 0x000000ffff2b7224 */ /* 0x000fc400078e009d */
[-C--:B------:R-:W-:Y:S01]  /*c3e0*/  FMUL.FTZ R93, R93, R101.reuse ;  /* 0x000000655d5d7220 */ /* 0x080fe20000410000 */
[-C--:B------:R-:W-:Y:S01]  /*c3f0*/  FMUL.FTZ R94, R94, R100.reuse ;  /* 0x000000645e5e7220 */ /* 0x080fe20000410000 */
[----:B------:R-:W4:Y:S01]  /*c400*/  LDSM.16.MT88.4 R36, [R181+0x10000] ;  /* 0x01000000b524783b */ /* 0x000f220000004200 */
        /* <DEDUP_REMOVED lines=11> */
[----:B------:R-:W-:Y:S01]  /*c4c0*/  FMUL.FTZ R89, R89, R101 ;  /* 0x0000006559597220 */ /* 0x000fe20000410000 */
[-C--:B------:R-:W-:Y:S01]  /*c4d0*/  FMUL.FTZ R90, R90, R100.reuse ;  /* 0x000000645a5a7220 */ /* 0x080fe20000410000 */
[----:B------:R-:W-:Y:S01]  /*c4e0*/  FMUL.FTZ R91, R91, R100 ;  /* 0x000000645b5b7220 */ /* 0x000fe20000410000 */
[----:B------:R-:W-:Y:S01]  /*c4f0*/  HMMA.16816.F32.BF16 R120, R4, R106, R48 ;  /* 0x0000006a0478723c */ /* 0x000fe20000041830 */
[----:B------:R-:W-:Y:S01]  /*c500*/  IMAD.MOV.U32 R47, RZ, RZ, R158 ;  /* 0x000000ffff2f7224 */ /* 0x000fe200078e009e */
[----:B------:R-:W-:Y:S01]  /*c510*/  MOV R105, R212 ;  /* 0x000000d400697202 */ /* 0x000fe20000000f00 */
[----:B------:R-:W-:-:S02]  /*c520*/  IMAD.MOV.U32 R46, RZ, RZ, R156 ;  /* 0x000000ffff2e7224 */ /* 0x000fc400078e009c */
[-C--:B------:R-:W-:Y:S01]  /*c530*/  FMUL.FTZ R96, R96, R101.reuse ;  /* 0x0000006560607220 */ /* 0x080fe20000410000 */
[----:B------:R-:W-:Y:S01]  /*c540*/  IMAD.MOV.U32 R45, RZ, RZ, R159 ;  /* 0x000000ffff2d7224 */ /* 0x000fe200078e009f */
[C---:B--2---:R-:W-:Y:S01]  /*c550*/  HMMA.16816.F32.BF16 R160, R4.reuse, R34, R56 ;  /* 0x0000002204a0723c */ /* 0x044fe20000041838 */
[----:B------:R-:W-:Y:S02]  /*c560*/  IMAD.MOV.U32 R44, RZ, RZ, R2 ;  /* 0x000000ffff2c7224 */ /* 0x000fe400078e0002 */
[----:B------:R-:W-:Y:S01]  /*c570*/  FMUL.FTZ R97, R97, R101 ;  /* 0x0000006561617220 */ /* 0x000fe20000410000 */
[----:B------:R-:W-:Y:S02]  /*c580*/  IMAD.MOV.U32 R106, RZ, RZ, R214 ;  /* 0x000000ffff6a7224 */ /* 0x000fe400078e00d6 */
[----:B------:R-:W-:Y:S01]  /*c590*/  FMUL.FTZ R98, R98, R100 ;  /* 0x0000006462627220 */ /* 0x000fe20000410000 */
[----:B------:R-:W-:Y:S01]  /*c5a0*/  IMAD.MOV.U32 R107, RZ, RZ, R213 ;  /* 0x000000ffff6b7224 */ /* 0x000fe200078e00d5 */
[----:B------:R-:W-:Y:S01]  /*c5b0*/  HMMA.16816.F32.BF16 R156, R4, R32, R52 ;  /* 0x00000020049c723c */ /* 0x000fe20000041834 */
[----:B------:R-:W1:Y:S01]  /*c5c0*/  LDSM.16.MT88.4 R32, [R182+0x10000] ;  /* 0x01000000b620783b */ /* 0x000e620000004200 */
[----:B------:R-:W-:-:S02]  /*c5d0*/  IMAD.MOV.U32 R56, RZ, RZ, R30 ;  /* 0x000000ffff387224 */ /* 0x000fc400078e001e */
[----:B------:R-:W-:Y:S01]  /*c5e0*/  FMUL.FTZ R99, R99, R100 ;  /* 0x0000006463637220 */ /* 0x000fe20000410000 */
[----:B------:R-:W-:Y:S02]  /*c5f0*/  IMAD.MOV.U32 R57, RZ, RZ, R31 ;  /* 0x000000ffff397224 */ /* 0x000fe400078e001f */
[----:B------:R-:W-:Y:S01]  /*c600*/  IMAD.MOV.U32 R104, RZ, RZ, R19 ;  /* 0x000000ffff687224 */ /* 0x000fe200078e0013 */
[----:B------:R-:W-:Y:S01]  /*c610*/  MOV R54, R9 ;  /* 0x0000000900367202 */ /* 0x000fe20000000f00 */
[----:B------:R-:W-:Y:S01]  /*c620*/  IMAD.MOV.U32 R52, RZ, RZ, R0 ;  /* 0x000000ffff347224 */ /* 0x000fe200078e0000 */
[----:B---3--:R-:W-:Y:S01]  /*c630*/  HMMA.16816.F32.BF16 R128, R4, R26, R64 ;  /* 0x0000001a0480723c */ /* 0x008fe20000041840 */
[----:B------:R-:W-:Y:S01]  /*c640*/  LOP3.LUT R0, R17, UR5, RZ, 0x3c, !PT ;  /* 0x0000000511007c12 */ /* 0x000fe2000f8e3cff */
[----:B------:R-:W-:Y:S01]  /*c650*/  IMAD.MOV.U32 R53, RZ, RZ, R3 ;  /* 0x000000ffff357224 */ /* 0x000fe200078e0003 */
[----:B------:R-:W-:Y:S01]  /*c660*/  UIADD3 UR5, UR28, 0x1715609d, URZ ;  /* 0x1715609d1c057890 */ /* 0x000fe2000fffe03f */
[----:B------:R-:W-:-:S02]  /*c670*/  IMAD.MOV.U32 R55, RZ, RZ, R8 ;  /* 0x000000ffff377224 */ /* 0x000fc400078e0008 */
[----:B------:R-:W-:Y:S01]  /*c680*/  HMMA.16816.F32.BF16 R132, R4, R24, R60 ;  /* 0x000000180484723c */ /* 0x000fe2000004183c */
[----:B------:R-:W2:Y:S01]  /*c690*/  LDSM.16.MT88.4 R24, [R184+0x10000] ;  /* 0x01000000b818783b */ /* 0x000ea20000004200 */
[----:B------:R-:W-:Y:S01]  /*c6a0*/  IMAD.WIDE.U32 R30, R0, -0x326172a9, RZ ;  /* 0xcd9e8d57001e7825 */ /* 0x000fe200078e00ff */
[----:B------:R-:W-:-:S03]  /*c6b0*/  LOP3.LUT R17, R23, UR5, R20, 0x96, !PT ;  /* 0x0000000517117c12 */ /* 0x000fc6000f8e9614 */
[C---:B----4-:R-:W-:Y:S01]  /*c6c0*/  HMMA.16816.F32.BF16 R48, R4.reuse, R36, R68 ;  /* 0x000000240430723c */ /* 0x050fe20000041844 */
[----:B------:R-:W-:Y:S01]  /*c6d0*/  LOP3.LUT R2, R31, UR26, R56, 0x96, !PT ;  /* 0x0000001a1f027c12 */ /* 0x000fe2000f8e9638 */
[----:B------:R-:W-:Y:S01]  /*c6e0*/  IMAD.MOV.U32 R59, RZ, RZ, R18 ;  /* 0x000000ffff3b7224 */ /* 0x000fe200078e0012 */
[----:B------:R-:W-:Y:S02]  /*c6f0*/  LOP3.LUT R0, R29, UR22, R30, 0x96, !PT ;  /* 0x000000161d007c12 */ /* 0x000fe4000f8e961e */
[----:B------:R-:W-:Y:S01]  /*c700*/  MOV R63, R41 ;  /* 0x00000029003f7202 */ /* 0x000fe20000000f00 */
[----:B------:R-:W-:Y:S01]  /*c710*/  IMAD.WIDE.U32 R2, R2, -0x2daee0ad, RZ ;  /* 0xd2511f5302027825 */ /* 0x000fe200078e00ff */
[----:B------:R-:W-:Y:S03]  /*c720*/  HMMA.16816.F32.BF16 R72, R4, R38, R72 ;  /* 0x000000260448723c */ /* 0x000fe60000041848 */
[----:B------:R-:W-:Y:S01]  /*c730*/  IMAD.WIDE.U32 R8, R0, -0x2daee0ad, RZ ;  /* 0xd2511f5300087825 */ /* 0x000fe200078e00ff */
[----:B------:R-:W-:-:S03]  /*c740*/  LOP3.LUT R3, R3, UR21, R102, 0x96, !PT ;  /* 0x0000001503037c12 */ /* 0x000fc6000f8e9666 */
[----:B------:R-:W-:Y:S01]  /*c750*/  IMAD.MOV.U32 R36, RZ, RZ, R46 ;  /* 0x000000ffff247224 */ /* 0x000fe200078e002e */
[----:B------:R-:W-:Y:S01]  /*c760*/  LOP3.LUT R0, R9, UR13, R2, 0x96, !PT ;  /* 0x0000000d09007c12 */ /* 0x000fe2000f8e9602 */
[----:B------:R-:W-:Y:S01]  /*c770*/  IMAD.WIDE.U32 R2, R3, -0x326172a9, RZ ;  /* 0xcd9e8d5703027825 */ /* 0x000fe200078e00ff */
[----:B------:R-:W-:Y:S01]  /*c780*/  LOP3.LUT R9, R21, UR9, R10, 0x96, !PT ;  /* 0x0000000915097c12 */ /* 0x000fe2000f8e960a */
[----:B-1----:R-:W-:Y:S02]  /*c790*/  HMMA.16816.F32.BF16 R76, R4, R32, R76 ;  /* 0x00000020044c723c */ /* 0x002fe4000004184c */
[----:B------:R-:W-:Y:S01]  /*c7a0*/  IMAD.WIDE.U32 R10, R0, -0x326172a9, RZ ;  /* 0xcd9e8d57000a7825 */ /* 0x000fe200078e00ff */
[----:B------:R-:W-:-:S03]  /*c7b0*/  LOP3.LUT R3, R3, UR19, R28, 0x96, !PT ;  /* 0x0000001303037c12 */ /* 0x000fc6000f8e961c */
[----:B------:R-:W-:Y:S01]  /*c7c0*/  IMAD.MOV.U32 R46, RZ, RZ, R215 ;  /* 0x000000ffff2e7224 */ /* 0x000fe200078e00d7 */
[----:B------:R-:W-:Y:S01]  /*c7d0*/  HMMA.16816.F32.BF16 R64, R4, R34, R80 ;  /* 0x000000220440723c */ /* 0x000fe20000041850 */
[----:B------:R-:W1:Y:S01]  /*c7e0*/  LDSM.16.MT88.4 R32, [R183+0x10000] ;  /* 0x01000000b720783b */ /* 0x000e620000004200 */
[----:B------:R-:W-:Y:S01]  /*c7f0*/  LOP3.LUT R0, R11, UR9, R2, 0x96, !PT ;  /* 0x000000090b007c12 */ /* 0x000fe2000f8e9602 */
[----:B------:R-:W-:-:S04]  /*c800*/  IMAD.WIDE.U32 R18, R9, -0x2daee0ad, RZ ;  /* 0xd2511f5309127825 */ /* 0x000fc800078e00ff */
[----:B------:R-:W-:Y:S01]  /*c810*/  IMAD.WIDE.U32 R2, R3, -0x2daee0ad, RZ ;  /* 0xd2511f5303027825 */ /* 0x000fe200078e00ff */
[----:B------:R-:W-:Y:S01]  /*c820*/  LOP3.LUT R11, R19, UR4, R136, 0x96, !PT ;  /* 0x00000004130b7c12 */ /* 0x000fe2000f8e9688 */
[C---:B--2---:R-:W-:Y:S01]  /*c830*/  HMMA.16816.F32.BF16 R84, R4.reuse, R24, R84 ;  /* 0x000000180454723c */ /* 0x044fe20000041854 */
[----:B------:R-:W-:Y:S01]  /*c840*/  LOP3.LUT R19, R23, UR5, R20, 0x96, !PT ;  /* 0x0000000517137c12 */ /* 0x000fe2000f8e9614 */
[----:B------:R-:W-:Y:S01]  /*c850*/  IMAD.MOV.U32 R37, RZ, RZ, R45 ;  /* 0x000000ffff257224 */ /* 0x000fe200078e002d */
[----:B------:R-:W-:Y:S01]  /*c860*/  LOP3.LUT R9, R3, UR7, R8, 0x96, !PT ;  /* 0x0000000703097c12 */ /* 0x000fe2000f8e9608 */
[----:B------:R-:W-:Y:S02]  /*c870*/  IMAD.MOV.U32 R39, RZ, RZ, R47 ;  /* 0x000000ffff277224 */ /* 0x000fe400078e002f */
[----:B------:R-:W-:Y:S01]  /*c880*/  IMAD.MOV.U32 R38, RZ, RZ, R40 ;  /* 0x000000ffff267224 */ /* 0x000fe200078e0028 */
[----:B------:R-:W-:Y:S01]  /*c890*/  HMMA.16816.F32.BF16 R80, R4, R26, R88 ;  /* 0x0000001a0450723c */ /* 0x000fe20000041858 */
[----:B------:R-:W-:-:S02]  /*c8a0*/  IMAD.MOV.U32 R41, RZ, RZ, R112 ;  /* 0x000000ffff297224 */ /* 0x000fc400078e0070 */
[----:B------:R-:W-:Y:S02]  /*c8b0*/  IMAD.MOV.U32 R40, RZ, RZ, R113 ;  /* 0x000000ffff287224 */ /* 0x000fe400078e0071 */
[----:B------:R-:W-:Y:S02]  /*c8c0*/  IMAD.MOV.U32 R47, RZ, RZ, R114 ;  /* 0x000000ffff2f7224 */ /* 0x000fe400078e0072 */
[----:B------:R-:W-:Y:S01]  /*c8d0*/  IMAD.MOV.U32 R45, RZ, RZ, R115 ;  /* 0x000000ffff2d7224 */ /* 0x000fe200078e0073 */
[----:B------:R-:W-:Y:S01]  /*c8e0*/  MOV R89, R104 ;  /* 0x0000006800597202 */ /* 0x000fe20000000f00 */
[----:B------:R-:W-:Y:S02]  /*c8f0*/  IMAD.MOV.U32 R25, RZ, RZ, R43 ;  /* 0x000000ffff197224 */ /* 0x000fe400078e002b */
[----:B------:R-:W-:Y:S02]  /*c900*/  IMAD.MOV.U32 R58, RZ, RZ, R45 ;  /* 0x000000ffff3a7224 */ /* 0x000fe400078e002d */
[----:B------:R-:W-:-:S02]  /*c910*/  IMAD.MOV.U32 R71, RZ, RZ, R41 ;  /* 0x000000ffff477224 */ /* 0x000fc400078e0029 */
[----:B------:R-:W-:Y:S02]  /*c920*/  IMAD.MOV.U32 R70, RZ, RZ, R42 ;  /* 0x000000ffff467224 */ /* 0x000fe400078e002a */
[----:B------:R-:W-:Y:S02]  /*c930*/  IMAD.MOV.U32 R91, RZ, RZ, R55 ;  /* 0x000000ffff5b7224 */ /* 0x000fe400078e0037 */
[----:B------:R-:W-:Y:S02]  /*c940*/  IMAD.MOV.U32 R90, RZ, RZ, R107 ;  /* 0x000000ffff5a7224 */ /* 0x000fe400078e006b */
[----:B------:R-:W-:Y:S01]  /*c950*/  IMAD.MOV.U32 R88, RZ, RZ, R105 ;  /* 0x000000ffff587224 */ /* 0x000fe200078e0069 */
[C---:B-1----:R-:W-:Y:S06]  /*c960*/  HMMA.16816.F32.BF16 R212, R4.reuse, R32, R92 ;  /* 0x0000002004d4723c */ /* 0x042fec000004185c */
[----:B------:R-:W-:Y:S01]  /*c970*/  HMMA.16816.F32.BF16 R112, R4, R34, R96 ;  /* 0x000000220470723c */ /* 0x000fe20000041860 */
[----:B------:R-:W-:-:S04]  /*c980*/  IMAD.WIDE.U32 R32, R0, -0x2daee0ad, RZ ;  /* 0xd2511f5300207825 */ /* 0x000fc800078e00ff */
[----:B------:R-:W-:Y:S01]  /*c990*/  IMAD.MOV.U32 R93, RZ, RZ, R52 ;  /* 0x000000ffff5d7224 */ /* 0x000fe200078e0034 */
[----:B------:R-:W-:Y:S01]  /*c9a0*/  LOP3.LUT R0, R33, UR4, R2, 0x96, !PT ;  /* 0x0000000421007c12 */ /* 0x000fe2000f8e9602 */
[----:B------:R-:W-:Y:S01]  /*c9b0*/  IMAD.WIDE.U32 R2, R11, -0x326172a9, RZ ;  /* 0xcd9e8d570b027825 */ /* 0x000fe200078e00ff */
[----:B------:R-:W-:-:S03]  /*c9c0*/  MOV R98, R58 ;  /* 0x0000003a00627202 */ /* 0x000fc60000000f00 */
[----:B------:R-:W-:-:S04]  /*c9d0*/  IMAD.WIDE.U32 R4, R0, -0x326172a9, RZ ;  /* 0xcd9e8d5700047825 */ /* 0x000fc800078e00ff */
[----:B------:R-:W-:Y:S01]  /*c9e0*/  FFMA.FTZ R0, R152, UR6, -R16 ;  /* 0x0000000698007c23 */ /* 0x000fe20008010810 */
[----:B------:R-:W-:Y:S01]  /*c9f0*/  LOP3.LUT R8, R3, UR32, R22, 0x96, !PT ;  /* 0x0000002003087c12 */ /* 0x000fe2000f8e9616 */
[----:B------:R-:W-:Y:S01]  /*ca00*/  IMAD.MOV.U32 R97, RZ, RZ, R57 ;  /* 0x000000ffff617224 */ /* 0x000fe200078e0039 */
[C---:B------:R-:W-:Y:S01]  /*ca10*/  LOP3.LUT R11, R2.reuse, 0xff, RZ, 0xc0, !PT ;  /* 0x000000ff020b7812 */ /* 0x040fe200078ec0ff */
[----:B------:R-:W-:Y:S01]  /*ca20*/  IMAD.WIDE.U32 R6, R9, -0x326172a9, RZ ;  /* 0xcd9e8d5709067825 */ /* 0x000fe200078e00ff */
[----:B------:R-:W-:Y:S01]  /*ca30*/  LOP3.LUT R34, R2, 0xffff, RZ, 0xc0, !PT ;  /* 0x0000ffff02227812 */ /* 0x000fe200078ec0ff */
[----:B------:R-:W1:Y:S01]  /*ca40*/  LDSM.16.MT88.4 R20, [R182+0xc800] ;  /* 0x00c80000b614783b */ /* 0x000e620000004200 */
[--C-:B------:R-:W-:Y:S01]  /*ca50*/  SHF.R.U32.HI R35, RZ, 0x10, R2.reuse ;  /* 0x00000010ff237819 */ /* 0x100fe20000011602 */
[----:B------:R-:W-:Y:S01]  /*ca60*/  IMAD.MOV.U32 R57, RZ, RZ, R47 ;  /* 0x000000ffff397224 */ /* 0x000fe200078e002f */
[----:B------:R-:W-:Y:S01]  /*ca70*/  SHF.R.U32.HI R9, RZ, 0x18, R2 ;  /* 0x00000018ff097819 */ /* 0x000fe20000011602 */
[----:B------:R-:W-:Y:S01]  /*ca80*/  IMAD.WIDE.U32 R2, R17, -0x2daee0ad, RZ ;  /* 0xd2511f5311027825 */ /* 0x000fe200078e00ff */
[----:B------:R2:W-:Y:S01]  /*ca90*/  MUFU.EX2 R47, R0 ;  /* 0x00000000002f7308 */ /* 0x0005e20000000800 */
[----:B------:R-:W-:-:S02]  /*caa0*/  LOP3.LUT R45, R4, 0xffff, RZ, 0xc0, !PT ;  /* 0x0000ffff042d7812 */ /* 0x000fc400078ec0ff */
[----:B------:R-:W-:Y:S01]  /*cab0*/  IMAD.MOV.U32 R96, RZ, RZ, R56 ;  /* 0x000000ffff607224 */ /* 0x000fe200078e0038 */
[----:B------:R-:W-:Y:S01]  /*cac0*/  MOV R56, R40 ;  /* 0x0000002800387202 */ /* 0x000fe20000000f00 */
[----:B------:R-:W-:Y:S01]  /*cad0*/  IMAD.MOV.U32 R99, RZ, RZ, R59 ;  /* 0x000000ffff637224 */ /* 0x000fe200078e003b */
[----:B------:R-:W-:Y:S01]  /*cae0*/  LOP3.LUT R40, R5, UR32, R6, 0x96, !PT ;  /* 0x0000002005287c12 */ /* 0x000fe2000f8e9606 */
[----:B------:R-:W-:Y:S01]  /*caf0*/  IMAD.MOV.U32 R59, RZ, RZ, R44 ;  /* 0x000000ffff3b7224 */ /* 0x000fe200078e002c */
[----:B------:R-:W-:Y:S01]  /*cb00*/  LOP3.LUT R18, R3, UR27, R18, 0x96, !PT ;  /* 0x0000001b03127c12 */ /* 0x000fe2000f8e9612 */
[----:B------:R-:W-:Y:S01]  /*cb10*/  IMAD.MOV.U32 R94, RZ, RZ, R53 ;  /* 0x000000ffff5e7224 */ /* 0x000fe200078e0035 */
[C---:B------:R-:W-:Y:S01]  /*cb20*/  LOP3.LUT R33, R2.reuse, 0xff, RZ, 0xc0, !PT ;  /* 0x000000ff02217812 */ /* 0x040fe200078ec0ff */
[----:B------:R-:W-:Y:S01]  /*cb30*/  IMAD.MOV.U32 R152, RZ, RZ, R57 ;  /* 0x000000ffff987224 */ /* 0x000fe200078e0039 */
[----:B------:R-:W-:Y:S01]  /*cb40*/  LOP3.LUT R44, R2, 0xffff, RZ, 0xc0, !PT ;  /* 0x0000ffff022c7812 */ /* 0x000fe200078ec0ff */
[----:B------:R-:W-:Y:S01]  /*cb50*/  IMAD.MOV.U32 R92, RZ, RZ, R59 ;  /* 0x000000ffff5c7224 */ /* 0x000fe200078e003b */
[----:B------:R-:W-:-:S02]  /*cb60*/  SHF.R.U32.HI R43, RZ, 0x10, R2 ;  /* 0x00000010ff2b7819 */ /* 0x000fc40000011602 */
[----:B------:R-:W-:Y:S01]  /*cb70*/  SHF.R.U32.HI R17, RZ, 0x18, R2 ;  /* 0x00000018ff117819 */ /* 0x000fe20000011602 */
[----:B--2---:R-:W-:Y:S01]  /*cb80*/  FFMA.FTZ R0, R154, UR6, -R16 ;  /* 0x000000069a007c23 */ /* 0x004fe20008010810 */
[----:B------:R-:W-:Y:S01]  /*cb90*/  SHF.R.U32.HI R5, RZ, 0x18, R4 ;  /* 0x00000018ff057819 */ /* 0x000fe20000011604 */
[----:B------:R-:W-:Y:S01]  /*cba0*/  IMAD.WIDE.U32 R2, R19, -0x2daee0ad, RZ ;  /* 0xd2511f5313027825 */ /* 0x000fe200078e00ff */
[----:B------:R-:W-:Y:S01]  /*cbb0*/  LOP3.LUT R6, R4, 0xff, RZ, 0xc0, !PT ;  /* 0x000000ff04067812 */ /* 0x000fe200078ec0ff */
[----:B------:R2:W3:Y:S01]  /*cbc0*/  MUFU.EX2 R95, R0 ;  /* 0x00000000005f7308 */ /* 0x0004e20000000800 */
[----:B------:R-:W-:Y:S01]  /*cbd0*/  ISETP.LE.U32.AND P4, PT, R5, UR15, PT ;  /* 0x0000000f05007c0c */ /* 0x000fe2000bf83070 */
[----:B------:R-:W-:Y:S01]  /*cbe0*/  IMAD.MOV.U32 R154, RZ, RZ, R56 ;  /* 0x000000ffff9a7224 */ /* 0x000fe200078e0038 */
[----:B------:R-:W-:Y:S02]  /*cbf0*/  LOP3.LUT R5, R2, 0xffff, RZ, 0xc0, !PT ;  /* 0x0000ffff02057812 */ /* 0x000fe400078ec0ff */
[----:B------:R-:W-:-:S02]  /*cc00*/  SHF.R.U32.HI R41, RZ, 0x10, R4 ;  /* 0x00000010ff297819 */ /* 0x000fc40000011604 */
[----:B------:R-:W-:Y:S02]  /*cc10*/  LOP3.LUT R42, R7, UR5, R10, 0x96, !PT ;  /* 0x00000005072a7c12 */ /* 0x000fe4000f8e960a */
[----:B------:R-:W-:Y:S02]  /*cc20*/  ISETP.LE.U32.AND P2, PT, R9, UR15, PT ;  /* 0x0000000f09007c0c */ /* 0x000fe4000bf43070 */
[----:B------:R-:W-:Y:S02]  /*cc30*/  ISETP.LE.U32.AND P1, PT, R6, UR15, PT ;  /* 0x0000000f06007c0c */ /* 0x000fe4000bf23070 */
[----:B------:R-:W-:Y:S02]  /*cc40*/  LOP3.LUT R4, R8, 0xff, RZ, 0xc0, !PT ;  /* 0x000000ff08047812 */ /* 0x000fe400078ec0ff */
[----:B------:R-:W-:Y:S01]  /*cc50*/  LOP3.LUT R9, R2, 0xff, RZ, 0xc0, !PT ;  /* 0x000000ff02097812 */ /* 0x000fe200078ec0ff */
[----:B--2---:R-:W-:Y:S01]  /*cc60*/  FFMA.FTZ R0, R147, UR6, -R16 ;  /* 0x0000000693007c23 */ /* 0x004fe20008010810 */
[----:B------:R-:W-:-:S02]  /*cc70*/  SHF.R.U32.HI R6, RZ, 0x10, R2 ;  /* 0x00000010ff067819 */ /* 0x000fc40000011602 */
[----:B------:R-:W-:Y:S01]  /*cc80*/  SHF.R.U32.HI R7, RZ, 0x18, R2 ;  /* 0x00000018ff077819 */ /* 0x000fe20000011602 */
[----:B------:R2:W-:Y:S01]  /*cc90*/  MUFU.EX2 R69, R0 ;  /* 0x0000000000457308 */ /* 0x0005e20000000800 */
[----:B------:R-:W-:Y:S01]  /*cca0*/  SHF.R.U32.HI R2, RZ, 0x18, R8 ;  /* 0x00000018ff027819 */ /* 0x000fe20000011608 */
[----:B------:R-:W-:Y:S01]  /*ccb0*/  @!P2 HFMA2.BF16_V2 R247, -RZ.H0_H0, RZ.H0_H0, -R150.H0_H0 ;  /* 0x200000fffff7a231 */ /* 0x000fe20000340996 */
[----:B------:R-:W-:Y:S01]  /*ccc0*/  ISETP.LE.U32.AND P0, PT, R4, UR15, PT ;  /* 0x0000000f04007c0c */ /* 0x000fe2000bf03070 */
[----:B------:R-:W-:Y:S01]  /*ccd0*/  FFMA.FTZ R4, R168, UR6, -R15 ;  /* 0x00000006a8047c23 */ /* 0x000fe2000801080f */
[----:B------:R-:W-:Y:S02]  /*cce0*/  ISETP.LE.U32.AND P5, PT, R2, UR15, PT ;  /* 0x0000000f02007c0c */ /* 0x000fe4000bfa3070 */
[----:B------:R-:W-:Y:S01]  /*ccf0*/  SHF.R.U32.HI R2, RZ, 0x8, R5 ;  /* 0x00000008ff027819 */ /* 0x000fe20000011605 */
[----:B------:R4:W-:Y:S01]  /*cd00*/  MUFU.EX2 R68, R4 ;  /* 0x0000000400447308 */ /* 0x0009e20000000800 */
[----:B------:R-:W-:-:S02]  /*cd10*/  ISETP.LE.U32.AND P3, PT, R11, UR15, PT ;  /* 0x0000000f0b007c0c */ /* 0x000fc4000bf63070 */
[----:B------:R-:W-:Y:S02]  /*cd20*/  PRMT R11, R9, 0x5410, R2 ;  /* 0x00005410090b7816 */ /* 0x000fe40000000002 */
[----:B------:R-:W-:Y:S02]  /*cd30*/  LOP3.LUT R2, R8, 0xffff, RZ, 0xc0, !PT ;  /* 0x0000ffff08027812 */ /* 0x000fe400078ec0ff */
[----:B------:R-:W-:Y:S01]  /*cd40*/  @!P2 PRMT R150, R247, 0x5410, RZ ;  /* 0x00005410f796a816 */ /* 0x000fe200000000ff */
[----:B------:R-:W-:Y:S01]  /*cd50*/  @!P0 HFMA2.BF16_V2 R140, -RZ.H0_H0, RZ.H0_H0, -R220.H0_H0 ;  /* 0x200000ffff8c8231 */ /* 0x000fe200003409dc */
[----:B--2---:R-:W-:Y:S01]  /*cd60*/  LOP3.LUT R0, R3, UR27, R138, 0x96, !PT ;  /* 0x0000001b03007c12 */ /* 0x004fe2000f8e968a */
[----:B------:R-:W-:Y:S01]  /*cd70*/  FFMA.FTZ R3, R153, UR6, -R16 ;  /* 0x0000000699037c23 */ /* 0x000fe20008010810 */
[----:B------:R-:W-:Y:S02]  /*cd80*/  IMAD.MOV.U32 R153, RZ, RZ, R71 ;  /* 0x000000ffff997224 */ /* 0x000fe400078e0047 */
[----:B------:R-:W-:Y:S01]  /*cd90*/  @!P5 HFMA2.BF16_V2 R244, -RZ.H0_H0, RZ.H0_H0, -R216.H0_H0 ;  /* 0x200000fffff4d231 */ /* 0x000fe200003409d8 */
[----:B------:R-:W-:Y:S01]  /*cda0*/  SHF.R.U32.HI R5, RZ, 0x10, R0 ;  /* 0x00000010ff057819 */ /* 0x000fe20000011600 */
[----:B------:R2:W5:Y:S01]  /*cdb0*/  MUFU.EX2 R61, R3 ;  /* 0x00000003003d7308 */ /* 0x0005620000000800 */
[----:B------:R-:W-:Y:S01]  /*cdc0*/  @!P0 PRMT R220, R140, 0x5410, RZ ;  /* 0x000054108cdc8816 */ /* 0x000fe200000000ff */
[----:B------:R-:W-:-:S02]  /*cdd0*/  IMAD.MOV.U32 R71, RZ, RZ, R106 ;  /* 0x000000ffff477224 */ /* 0x000fc400078e006a */
[----:B----4-:R-:W-:Y:S01]  /*cde0*/  FFMA.FTZ R4, R169, UR6, -R15 ;  /* 0x00000006a9047c23 */ /* 0x010fe2000801080f */
[----:B------:R-:W-:Y:S01]  /*cdf0*/  @!P3 HFMA2.BF16_V2 R223, -RZ.H0_H0, RZ.H0_H0, -R179.H0_H0 ;  /* 0x200000ffffdfb231 */ /* 0x000fe200003409b3 */
[----:B------:R-:W-:Y:S02]  /*ce00*/  @!P5 PRMT R216, R244, 0x5410, RZ ;  /* 0x00005410f4d8d816 */ /* 0x000fe400000000ff */
[----:B------:R-:W-:Y:S01]  /*ce10*/  ISETP.LE.U32.AND P5, PT, R33, UR15, PT ;  /* 0x0000000f21007c0c */ /* 0x000fe2000bfa3070 */
[----:B------:R4:W1:Y:S01]  /*ce20*/  MUFU.EX2 R19, R4 ;  /* 0x0000000400137308 */ /* 0x0008620000000800 */
[----:B------:R-:W-:Y:S02]  /*ce30*/  @!P3 PRMT R179, R223, 0x5410, RZ ;  /* 0x00005410dfb3b816 */ /* 0x000fe400000000ff */
[----:B------:R-:W-:Y:S02]  /*ce40*/  ISETP.LE.U32.AND P3, PT, R17, UR15, PT ;  /* 0x0000000f11007c0c */ /* 0x000fe4000bf63070 */
[----:B--2---:R-:W-:-:S02]  /*ce50*/  SHF.R.U32.HI R3, RZ, 0x10, R8 ;  /* 0x00000010ff037819 */ /* 0x004fc40000011608 */
[----:B------:R-:W-:Y:S02]  /*ce60*/  LOP3.LUT R8, R0, 0xff, RZ, 0xc0, !PT ;  /* 0x000000ff00087812 */ /* 0x000fe400078ec0ff */
[----:B------:R-:W-:-:S04]  /*ce70*/  LOP3.LUT R3, R3, 0xff, RZ, 0xc0, !PT ;  /* 0x000000ff03037812 */ /* 0x000fc800078ec0ff */
[----:B------:R-:W-:Y:S01]  /*ce80*/  ISETP.LE.U32.AND P6, PT, R3, UR15, PT ;  /* 0x0000000f03007c0c */ /* 0x000fe2000bfc3070 */
[----:B----4-:R-:W-:Y:S01]  /*ce90*/  FFMA.FTZ R4, R155, UR6, -R15 ;  /* 0x000000069b047c23 */ /* 0x010fe2000801080f */
[----:B------:R-:W-:-:S03]  /*cea0*/  LOP3.LUT R3, R6, 0xff, RZ, 0xc0, !PT ;  /* 0x000000ff06037812 */ /* 0x000fc600078ec0ff */
[----:B------:R3:W-:Y:S01]  /*ceb0*/  MUFU.EX2 R62, R4 ;  /* 0x00000004003e7308 */ /* 0x0007e20000000800 */
[----:B------:R-:W-:Y:S02]  /*cec0*/  PRMT R10, R3, 0x5410, R7 ;  /* 0x00005410030a7816 */ /* 0x000fe40000000007 */
[----:B------:R-:W-:Y:S02]  /*ced0*/  SHF.R.U32.HI R3, RZ, 0x8, R2 ;  /* 0x00000008ff037819 */ /* 0x000fe40000011602 */
[----:B------:R-:W-:Y:S02]  /*cee0*/  LOP3.LUT R2, R0, 0xffff, RZ, 0xc0, !PT ;  /* 0x0000ffff00027812 */ /* 0x000fe400078ec0ff */
[----:B------:R-:W-:Y:S01]  /*cef0*/  LOP3.LUT R6, R3, 0xffff, RZ, 0xc0, !PT ;  /* 0x0000ffff03067812 */ /* 0x000fe200078ec0ff */
[----:B------:R-:W-:Y:S01]  /*cf00*/  @!P6 HFMA2.BF16_V2 R245, -RZ.H0_H0, RZ.H0_H0, -R217.H0_H0 ;  /* 0x200000fffff5e231 */ /* 0x000fe200003409d9 */
[----:B------:R-:W-:Y:S01]  /*cf10*/  SHF.R.U32.HI R3, RZ, 0x8, R2 ;  /* 0x00000008ff037819 */ /* 0x000fe20000011602 */
[----:B------:R-:W-:Y:S01]  /*cf20*/  FFMA.FTZ R2, R170, UR6, -R15 ;  /* 0x00000006aa027c23 */ /* 0x000fe2000801080f */
[----:B------:R-:W-:-:S02]  /*cf30*/  SHF.R.U32.HI R7, RZ, 0x18, R0 ;  /* 0x00000018ff077819 */ /* 0x000fc40000011600 */
[----:B------:R-:W-:Y:S01]  /*cf40*/  LOP3.LUT R0, R5, 0xff, RZ, 0xc0, !PT ;  /* 0x000000ff05007812 */ /* 0x000fe200078ec0ff */
[----:B------:R1:W2:Y:S01]  /*cf50*/  MUFU.EX2 R60, R2 ;  /* 0x00000002003c7308 */ /* 0x0002a20000000800 */
[----:B------:R-:W-:Y:S02]  /*cf60*/  PRMT R5, R8, 0x5410, R3 ;  /* 0x0000541008057816 */ /* 0x000fe40000000003 */
[----:B---3--:R-:W-:Y:S02]  /*cf70*/  F2FP.BF16.F32.PACK_AB R4, R95, R47 ;  /* 0x0000002f5f04723e */ /* 0x008fe400000010ff */
[----:B------:R-:W-:Y:S02]  /*cf80*/  PRMT R3, R0, 0x5410, R7 ;  /* 0x0000541000037816 */ /* 0x000fe40000000007 */
[C---:B------:R-:W-:Y:S02]  /*cf90*/  PRMT R149, R4.reuse, 0x7610, R149 ;  /* 0x0000761004957816 */ /* 0x040fe40000000095 */
[----:B------:R-:W-:-:S02]  /*cfa0*/  PRMT R147, R4, 0x7632, R147 ;  /* 0x0000763204937816 */ /* 0x000fc40000000093 */
[----:B------:R-:W-:Y:S02]  /*cfb0*/  HSET2.LE.AND R0, R5, R14, PT ;  /* 0x0000000e05007233 */ /* 0x000fe40003803000 */
[----:B-----5:R-:W-:Y:S02]  /*cfc0*/  F2FP.BF16.F32.PACK_AB R4, R61, R69 ;  /* 0x000000453d04723e */ /* 0x020fe400000010ff */
[----:B------:R-:W-:Y:S02]  /*cfd0*/  ISETP.LE.U32.AND P0, PT, R6, UR15, PT ;  /* 0x0000000f06007c0c */ /* 0x000fe4000bf03070 */
[----:B-1----:R-:W-:Y:S02]  /*cfe0*/  F2FP.BF16.F32.PACK_AB R2, R19, R68 ;  /* 0x000000441302723e */ /* 0x002fe400000010ff */
[----:B------:R-:W-:Y:S02]  /*cff0*/  PRMT R144, R4, 0x7610, R144 ;  /* 0x0000761004907816 */ /* 0x000fe40000000090 */
[----:B------:R-:W-:-:S02]  /*d000*/  PRMT R148, R2, 0x7610, R148 ;  /* 0x0000761002947816 */ /* 0x000fc40000000094 */
[----:B------:R-:W-:Y:S02]  /*d010*/  PRMT R146, R2, 0x7632, R146 ;  /* 0x0000763202927816 */ /* 0x000fe40000000092 */
[----:B------:R-:W-:Y:S02]  /*d020*/  HSET2.LE.AND R2, R3, R14, PT ;  /* 0x0000000e03027233 */ /* 0x000fe40003803000 */
[----:B------:R-:W-:Y:S01]  /*d030*/  PRMT R3, R149, 0x5410, R147 ;  /* 0x0000541095037816 */ /* 0x000fe20000000093 */
[----:B------:R-:W-:Y:S01]  /*d040*/  @!P0 HFMA2.BF16_V2 R141, -RZ.H0_H0, RZ.H0_H0, -R219.H0_H0 ;  /* 0x200000ffff8d8231 */ /* 0x000fe200003409db */
[----:B------:R-:W-:Y:S02]  /*d050*/  PRMT R142, R4, 0x7632, R142 ;  /* 0x00007632048e7816 */ /* 0x000fe4000000008e */
[----:B------:R-:W-:Y:S01]  /*d060*/  LOP3.LUT R8, R0, R3, RZ, 0xc0, !PT ;  /* 0x0000000300087212 */ /* 0x000fe200078ec0ff */
[----:B------:R-:W1:Y:S01]  /*d070*/  LDSM.16.MT88.4 R4, [R184+0xc800] ;  /* 0x00c80000b804783b */ /* 0x000e620000004200 */
[----:B------:R-:W-:-:S02]  /*d080*/  PRMT R0, R148, 0x5410, R146 ;  /* 0x0000541094007816 */ /* 0x000fc40000000092 */
[----:B--2---:R-:W-:Y:S02]  /*d090*/  F2FP.BF16.F32.PACK_AB R3, R60, R62 ;  /* 0x0000003e3c03723e */ /* 0x004fe400000010ff */
[----:B------:R-:W-:Y:S02]  /*d0a0*/  LOP3.LUT R9, R2, R0, RZ, 0xc0, !PT ;  /* 0x0000000002097212 */ /* 0x000fe400078ec0ff */
[----:B------:R-:W-:Y:S02]  /*d0b0*/  HSET2.LE.AND R0, R11, R14, PT ;  /* 0x0000000e0b007233 */ /* 0x000fe40003803000 */
[C---:B------:R-:W-:Y:S02]  /*d0c0*/  PRMT R145, R3.reuse, 0x7610, R145 ;  /* 0x0000761003917816 */ /* 0x040fe40000000091 */
[----:B------:R-:W-:Y:S02]  /*d0d0*/  PRMT R143, R3, 0x7632, R143 ;  /* 0x00007632038f7816 */ /* 0x000fe4000000008f */
[----:B------:R-:W-:-:S02]  /*d0e0*/  PRMT R3, R144, 0x5410, R142 ;  /* 0x0000541090037816 */ /* 0x000fc4000000008e */
[----:B------:R-:W-:Y:S02]  /*d0f0*/  HSET2.LE.AND R2, R10, R14, PT ;  /* 0x0000000e0a027233 */ /* 0x000fe40003803000 */
[----:B------:R-:W-:Y:S01]  /*d100*/  LOP3.LUT R10, R0, R3, RZ, 0xc0, !PT ;  /* 0x00000003000a7212 */ /* 0x000fe200078ec0ff */
[----:B------:R-:W-:Y:S01]  /*d110*/  IMAD.MOV.U32 R3, RZ, RZ, R25 ;  /* 0x000000ffff037224 */ /* 0x000fe200078e0019 */
[----:B------:R-:W-:Y:S01]  /*d120*/  PRMT R0, R145, 0x5410, R143 ;  /* 0x0000541091007816 */ /* 0x000fe2000000008f */
[----:B------:R-:W2:Y:S01]  /*d130*/  LDSM.16.MT88.4 R24, [R181+0xc800] ;  /* 0x00c80000b518783b */ /* 0x000ea20000004200 */
[----:B------:R-:W-:Y:S02]  /*d140*/  @!P0 PRMT R219, R141, 0x5410, RZ ;  /* 0x000054108ddb8816 */ /* 0x000fe400000000ff */
[----:B------:R-:W-:Y:S01]  /*d150*/  LOP3.LUT R11, R2, R0, RZ, 0xc0, !PT ;  /* 0x00000000020b7212 */ /* 0x000fe200078ec0ff */
[----:B------:R-:W-:Y:S01]  /*d160*/  IMAD.MOV.U32 R0, RZ, RZ, R54 ;  /* 0x000000ffff007224 */ /* 0x000fe200078e0036 */
[----:B------:R-:W-:-:S05]  /*d170*/  @!P6 PRMT R217, R245, 0x5410, RZ ;  /* 0x00005410f5d9e816 */ /* 0x000fca00000000ff */
[C---:B------:R-:W-:Y:S06]  /*d180*/  HMMA.16816.F32.BF16 R108, R8.reuse, R20, R108 ;  /* 0x00000014086c723c */ /* 0x040fec000004186c */
[C---:B------:R-:W-:Y:S01]  /*d190*/  HMMA.16816.F32.BF16 R56, R8.reuse, R22, R232 ;  /* 0x000000160838723c */ /* 0x040fe200000418e8 */
[----:B------:R-:W3:Y:S05]  /*d1a0*/  LDSM.16.MT88.4 R20, [R181+0xe800] ;  /* 0x00e80000b514783b */ /* 0x000eea0000004200 */
[----:B-1----:R-:W-:Y:S01]  /*d1b0*/  HMMA.16816.F32.BF16 R116, R8, R4, R116 ;  /* 0x000000040874723c */ /* 0x002fe20000041874 */
[----:B------:R-:W-:-:S02]  /*d1c0*/  IMAD.MOV.U32 R234, RZ, RZ, R99 ;  /* 0x000000ffffea7224 */ /* 0x000fc400078e0063 */
[----:B------:R-:W-:Y:S02]  /*d1d0*/  IMAD.MOV.U32 R99, RZ, RZ, R63 ;  /* 0x000000ffff637224 */ /* 0x000fe400078e003f */
[----:B------:R-:W-:Y:S02]  /*d1e0*/  IMAD.MOV.U32 R233, RZ, RZ, R71 ;  /* 0x000000ffffe97224 */ /* 0x000fe400078e0047 */
[----:B------:R-:W-:Y:S02]  /*d1f0*/  IMAD.MOV.U32 R235, RZ, RZ, R93 ;  /* 0x000000ffffeb7224 */ /* 0x000fe400078e005d */
[----:B------:R-:W-:Y:S01]  /*d200*/  IMAD.MOV.U32 R232, RZ, RZ, R94 ;  /* 0x000000ffffe87224 */ /* 0x000fe200078e005e */
[C---:B--2---:R-:W-:Y:S06]  /*d210*/  HMMA.16816.F32.BF16 R104, R8.reuse, R24, R240 ;  /* 0x000000180868723c */ /* 0x044fec00000418f0 */
[----:B------:R-:W-:Y:S01]  /*d220*/  HMMA.16816.F32.BF16 R52, R8, R26, R236 ;  /* 0x0000001a0834723c */ /* 0x000fe200000418ec */
[----:B------:R-:W1:Y:S01]  /*d230*/  LDSM.16.MT88.4 R24, [R183+0xc800] ;  /* 0x00c80000b718783b */ /* 0x000e620000004200 */
[----:B------:R-:W-:-:S02]  /*d240*/  IMAD.MOV.U32 R241, RZ, RZ, R62 ;  /* 0x000000fffff17224 */ /* 0x000fc400078e003e */
[----:B------:R-:W-:Y:S02]  /*d250*/  IMAD.MOV.U32 R242, RZ, RZ, R61 ;  /* 0x000000fffff27224 */ /* 0x000fe400078e003d */
[----:B------:R-:W-:Y:S01]  /*d260*/  IMAD.MOV.U32 R243, RZ, RZ, R60 ;  /* 0x000000fffff37224 */ /* 0x000fe200078e003c */
[----:B------:R-:W-:Y:S01]  /*d270*/  MOV R239, R95 ;  /* 0x0000005f00ef7202 */ /* 0x000fe20000000f00 */
[----:B------:R-:W-:Y:S01]  /*d280*/  HMMA.16816.F32.BF16 R60, R8, R6, R228 ;  /* 0x00000006083c723c */ /* 0x000fe200000418e4 */
[----:B------:R-:W2:Y:S01]  /*d290*/  LDSM.16.MT88.4 R4, [R182+0xe800] ;  /* 0x00e80000b604783b */ /* 0x000ea20000004200 */
[----:B------:R-:W-:Y:S02]  /*d2a0*/  IMAD.MOV.U32 R238, RZ, RZ, R70 ;  /* 0x000000ffffee7224 */ /* 0x000fe400078e0046 */
[----:B------:R-:W-:Y:S02]  /*d2b0*/  IMAD.MOV.U32 R240, RZ, RZ, R69 ;  /* 0x000000fffff07224 */ /* 0x000fe400078e0045 */
[----:B------:R-:W-:Y:S01]  /*d2c0*/  IMAD.MOV.U32 R237, RZ, RZ, R68 ;  /* 0x000000ffffed7224 */ /* 0x000fe200078e0044 */
[----:B------:R-:W-:Y:S01]  /*d2d0*/  MOV R231, R153 ;  /* 0x0000009900e77202 */ /* 0x000fe20000000f00 */
[----:B------:R-:W-:-:S02]  /*d2e0*/  IMAD.MOV.U32 R236, RZ, RZ, R92 ;  /* 0x000000ffffec7224 */ /* 0x000fc400078e005c */
[C---:B---3--:R-:W-:Y:S01]  /*d2f0*/  HMMA.16816.F32.BF16 R92, R8.reuse, R22, R172 ;  /* 0x00000016085c723c */ /* 0x048fe200000418ac */
[----:B------:R-:W-:Y:S02]  /*d300*/  IMAD.MOV.U32 R228, RZ, RZ, R98 ;  /* 0x000000ffffe47224 */ /* 0x000fe400078e0062 */
[----:B------:R-:W-:Y:S02]  /*d310*/  IMAD.MOV.U32 R230, RZ, RZ, R154 ;  /* 0x000000ffffe67224 */ /* 0x000fe400078e009a */
[----:B------:R-:W-:Y:S02]  /*d320*/  IMAD.MOV.U32 R229, RZ, RZ, R152 ;  /* 0x000000ffffe57224 */ /* 0x000fe400078e0098 */
[----:B------:R-:W-:Y:S02]  /*d330*/  IMAD.MOV.U32 R172, RZ, RZ, R96 ;  /* 0x000000ffffac7224 */ /* 0x000fe400078e0060 */
[----:B------:R-:W-:Y:S02]  /*d340*/  IMAD.MOV.U32 R173, RZ, RZ, R97 ;  /* 0x000000ffffad7224 */ /* 0x000fe400078e0061 */
[----:B------:R-:W-:Y:S01]  /*d350*/  IMAD.MOV.U32 R174, RZ, RZ, R99 ;  /* 0x000000ffffae7224 */ /* 0x000fe200078e0063 */
[----:B------:R-:W-:Y:S01]  /*d360*/  LOP3.LUT R2, R31, UR26, R172, 0x96, !PT ;  /* 0x0000001a1f027c12 */ /* 0x000fe2000f8e96ac */
[----:B------:R-:W-:Y:S01]  /*d370*/  IMAD.MOV.U32 R175, RZ, RZ, R171 ;  /* 0x000000ffffaf7224 */ /* 0x000fe200078e00ab */
[C---:B-1----:R-:W-:Y:S06]  /*d380*/  HMMA.16816.F32.BF16 R124, R8.reuse, R24, R124 ;  /* 0x00000018087c723c */ /* 0x042fec000004187c */
[C---:B------:R-:W-:Y:S01]  /*d390*/  HMMA.16816.F32.BF16 R68, R8.reuse, R26, R224 ;  /* 0x0000001a0844723c */ /* 0x040fe200000418e0 */
[----:B------:R-:W1:Y:S05]  /*d3a0*/  LDSM.16.MT88.4 R24, [R184+0xe800] ;  /* 0x00e80000b818783b */ /* 0x000e6a0000004200 */
[----:B--2---:R-:W-:Y:S01]  /*d3b0*/  HMMA.16816.F32.BF16 R96, R8, R4, R164 ;  /* 0x000000040860723c */ /* 0x004fe200000418a4 */
[----:B------:R-:W-:Y:S01]  /*d3c0*/  IMAD.MOV.U32 R227, RZ, RZ, R88 ;  /* 0x000000ffffe37224 */ /* 0x000fe200078e0058 */
[----:B------:R-:W-:Y:S01]  /*d3d0*/  MOV R225, R90 ;  /* 0x0000005a00e17202 */ /* 0x000fe20000000f00 */
[----:B------:R-:W-:-:S02]  /*d3e0*/  IMAD.MOV.U32 R224, RZ, RZ, R89 ;  /* 0x000000ffffe07224 */ /* 0x000fc400078e0059 */
[----:B------:R-:W-:Y:S01]  /*d3f0*/  IMAD.MOV.U32 R226, RZ, RZ, R91 ;  /* 0x000000ffffe27224 */ /* 0x000fe200078e005b */
[C---:B------:R-:W-:Y:S01]  /*d400*/  HMMA.16816.F32.BF16 R120, R8.reuse, R6, R120 ;  /* 0x000000060878723c */ /* 0x040fe20000041878 */
[----:B------:R-:W2:Y:S05]  /*d410*/  LDSM.16.MT88.4 R4, [R181+0x10800] ;  /* 0x01080000b504783b */ /* 0x000eaa0000004200 */
[C---:B------:R-:W-:Y:S01]  /*d420*/  HMMA.16816.F32.BF16 R88, R8.reuse, R20, R208 ;  /* 0x000000140858723c */ /* 0x040fe200000418d0 */
[----:B------:R-:W3:Y:S05]  /*d430*/  LDSM.16.MT88.4 R20, [R183+0xe800] ;  /* 0x00e80000b714783b */ /* 0x000eea0000004200 */
[C---:B-1----:R-:W-:Y:S06]  /*d440*/  HMMA.16816.F32.BF16 R152, R8.reuse, R24, R156 ;  /* 0x000000180898723c */ /* 0x042fec000004189c */
[C---:B------:R-:W-:Y:S01]  /*d450*/  HMMA.16816.F32.BF16 R160, R8.reuse, R26, R160 ;  /* 0x0000001a08a0723c */ /* 0x040fe200000418a0 */
[----:B------:R-:W-:Y:S01]  /*d460*/  IMAD.MOV.U32 R156, RZ, RZ, R0 ;  /* 0x000000ffff9c7224 */ /* 0x000fe200078e0000 */
[----:B------:R-:W-:Y:S01]  /*d470*/  SHF.R.U32.HI R0, RZ, 0x8, R34 ;  /* 0x00000008ff007819 */ /* 0x000fe20000011622 */
[----:B------:R-:W-:Y:S01]  /*d480*/  IMAD.MOV.U32 R157, RZ, RZ, R3 ;  /* 0x000000ffff9d7224 */ /* 0x000fe200078e0003 */
[----:B------:R-:W-:Y:S01]  /*d490*/  LOP3.LUT R3, R29, UR22, R30, 0x96, !PT ;  /* 0x000000161d037c12 */ /* 0x000fe2000f8e961e */
[----:B------:R-:W-:Y:S01]  /*d4a0*/  IMAD.MOV.U32 R158, RZ, RZ, R38 ;  /* 0x000000ffff9e7224 */ /* 0x000fe200078e0026 */
[----:B------:R-:W-:Y:S01]  /*d4b0*/  LOP3.LUT R0, R0, 0xffff, RZ, 0xc0, !PT ;  /* 0x0000ffff00007812 */ /* 0x000fe200078ec0ff */
[----:B--2---:R-:W-:Y:S01]  /*d4c0*/  HMMA.16816.F32.BF16 R208, R8, R4, R48 ;  /* 0x0000000408d0723c */ /* 0x004fe20000041830 */
[----:B------:R-:W-:Y:S01]  /*d4d0*/  IMAD.MOV.U32 R159, RZ, RZ, R39 ;  /* 0x000000ffff9f7224 */ /* 0x000fe200078e0027 */
[----:B------:R-:W1:Y:S01]  /*d4e0*/  LDSM.16.MT88.4 R24, [R184+0x10800] ;  /* 0x01080000b818783b */ /* 0x000e620000004200 */
[----:B------:R-:W-:-:S02]  /*d4f0*/  ISETP.LE.U32.AND P0, PT, R0, UR15, PT ;  /* 0x0000000f00007c0c */ /* 0x000fc4000bf03070 */
[----:B------:R-:W-:Y:S01]  /*d500*/  LOP3.LUT R0, R35, 0xff, RZ, 0xc0, !PT ;  /* 0x000000ff23007812 */ /* 0x000fe200078ec0ff */
[C---:B---3--:R-:W-:Y:S01]  /*d510*/  HMMA.16816.F32.BF16 R132, R8.reuse, R20, R132 ;  /* 0x000000140884723c */ /* 0x048fe20000041884 */
[----:B------:R-:W-:Y:S01]  /*d520*/  IMAD.WIDE.U32 R4, R2, -0x2daee0ad, RZ ;  /* 0xd2511f5302047825 */ /* 0x000fe200078e00ff */
[----:B------:R-:W-:Y:S02]  /*d530*/  MOV R49, R175 ;  /* 0x000000af00317202 */ /* 0x000fe40000000f00 */
[----:B------:R-:W-:Y:S01]  /*d540*/  ISETP.LE.U32.AND P6, PT, R0, UR15, PT ;  /* 0x0000000f00007c0c */ /* 0x000fe2000bfc3070 */
[----:B------:R-:W-:Y:S01]  /*d550*/  IMAD.MOV.U32 R48, RZ, RZ, R231 ;  /* 0x000000ffff307224 */ /* 0x000fe200078e00e7 */
[----:B------:R-:W-:Y:S01]  /*d560*/  HMMA.16816.F32.BF16 R128, R8, R22, R128 ;  /* 0x000000160880723c */ /* 0x000fe20000041880 */
[----:B------:R-:W2:Y:S01]  /*d570*/  LDSM.16.MT88.4 R20, [R182+0x10800] ;  /* 0x01080000b614783b */ /* 0x000ea20000004200 */
[----:B------:R-:W-:Y:S01]  /*d580*/  LOP3.LUT R0, R18, 0xff, RZ, 0xc0, !PT ;  /* 0x000000ff12007812 */ /* 0x000fe200078ec0ff */
[----:B------:R-:W-:-:S02]  /*d590*/  IMAD.MOV.U32 R50, RZ, RZ, R174 ;  /* 0x000000ffff327224 */ /* 0x000fc400078e00ae */
[----:B------:R-:W-:Y:S01]  /*d5a0*/  @!P0 HFMA2.BF16_V2 R246, -RZ.H0_H0, RZ.H0_H0, -R178.H0_H0 ;  /* 0x200000fffff68231 */ /* 0x000fe200003409b2 */
[----:B------:R-:W-:Y:S01]  /*d5b0*/  LOP3.LUT R2, R5, UR21, R102, 0x96, !PT ;  /* 0x0000001505027c12 */ /* 0x000fe2000f8e9666 */
[----:B------:R-:W-:Y:S01]  /*d5c0*/  HMMA.16816.F32.BF16 R168, R8, R6, R72 ;  /* 0x0000000608a8723c */ /* 0x000fe20000041848 */
[----:B------:R-:W-:Y:S01]  /*d5d0*/  MOV R231, R36 ;  /* 0x0000002400e77202 */ /* 0x000fe20000000f00 */
[----:B------:R-:W-:Y:S01]  /*d5e0*/  IMAD.MOV.U32 R51, RZ, RZ, R234 ;  /* 0x000000ffff337224 */ /* 0x000fe200078e00ea */
[----:B------:R-:W-:Y:S02]  /*d5f0*/  @!P0 PRMT R178, R246, 0x5410, RZ ;  /* 0x00005410f6b28816 */ /* 0x000fe400000000ff */
[----:B------:R-:W-:Y:S01]  /*d600*/  ISETP.LE.U32.AND P0, PT, R0, UR15, PT ;  /* 0x0000000f00007c0c */ /* 0x000fe2000bf03070 */
[----:B------:R-:W-:Y:S02]  /*d610*/  @!P6 HFMA2.BF16_V2 R248, -RZ.H0_H0, RZ.H0_H0, -R151.H0_H0 ;  /* 0x200000fffff8e231 */ /* 0x000fe40000340997 */
[----:B------:R-:W-:Y:S01]  /*d620*/  IMAD.WIDE.U32 R6, R3, -0x2daee0ad, RZ ;  /* 0xd2511f5303067825 */ /* 0x000fe200078e00ff */
[----:B------:R-:W-:-:S03]  /*d630*/  LOP3.LUT R0, R18, 0xffff, RZ, 0xc0, !PT ;  /* 0x0000ffff12007812 */ /* 0x000fc600078ec0ff */
[----:B------:R-:W-:Y:S01]  /*d640*/  IMAD.WIDE.U32 R2, R2, -0x326172a9, RZ ;  /* 0xcd9e8d5702027825 */ /* 0x000fe200078e00ff */
[----:B------:R-:W-:Y:S02]  /*d650*/  LOP3.LUT R4, R7, UR13, R4, 0x96, !PT ;  /* 0x0000000d07047c12 */ /* 0x000fe4000f8e9604 */
[----:B------:R-:W-:Y:S01]  /*d660*/  SHF.R.U32.HI R0, RZ, 0x8, R0 ;  /* 0x00000008ff007819 */ /* 0x000fe20000011600 */
[----:B------:R-:W-:Y:S01]  /*d670*/  IMAD.MOV.U32 R75, RZ, RZ, R37 ;  /* 0x000000ffff4b7224 */ /* 0x000fe200078e0025 */
[----:B------:R-:W-:Y:S01]  /*d680*/  LOP3.LUT R5, R3, UR19, R28, 0x96, !PT ;  /* 0x0000001303057c12 */ /* 0x000fe2000f8e961c */
[----:B------:R-:W-:Y:S01]  /*d690*/  IMAD.WIDE.U32 R38, R4, -0x326172a9, RZ ;  /* 0xcd9e8d5704267825 */ /* 0x000fe200078e00ff */
[----:B------:R-:W-:-:S03]  /*d6a0*/  LOP3.LUT R3, R0, 0xffff, RZ, 0xc0, !PT ;  /* 0x0000ffff00037812 */ /* 0x000fc600078ec0ff */
[----:B------:R-:W-:Y:S01]  /*d6b0*/  @!P0 HFMA2.BF16_V2 R249, -RZ.H0_H0, RZ.H0_H0, -R149.H0_H0 ;  /* 0x200000fffff98231 */ /* 0x000fe20000340995 */
[----:B------:R-:W-:Y:S01]  /*d6c0*/  @!P6 PRMT R151, R248, 0x5410, RZ ;  /* 0x00005410f897e816 */ /* 0x000fe200000000ff */
[----:B------:R-:W-:Y:S01]  /*d6d0*/  IMAD.MOV.U32 R74, RZ, RZ, R49 ;  /* 0x000000ffff4a7224 */ /* 0x000fe200078e0031 */
[----:B------:R-:W-:Y:S01]  /*d6e0*/  LOP3.LUT R0, R39, UR9, R2, 0x96, !PT ;  /* 0x0000000927007c12 */ /* 0x000fe2000f8e9602 */
[----:B------:R-:W-:Y:S01]  /*d6f0*/  IMAD.MOV.U32 R49, RZ, RZ, R233 ;  /* 0x000000ffff317224 */ /* 0x000fe200078e00e9 */
[----:B------:R-:W-:Y:S01]  /*d700*/  ISETP.LE.U32.AND P6, PT, R3, UR15, PT ;  /* 0x0000000f03007c0c */ /* 0x000fe2000bfc3070 */
[----:B------:R-:W-:Y:S01]  /*d710*/  IMAD.WIDE.U32 R2, R5, -0x2daee0ad, RZ ;  /* 0xd2511f5305027825 */ /* 0x000fe200078e00ff */
[----:B------:R-:W-:Y:S01]  /*d720*/  @!P0 PRMT R149, R249, 0x5410, RZ ;  /* 0x00005410f9958816 */ /* 0x000fe200000000ff */
[----:B-1----:R-:W-:Y:S02]  /*d730*/  HMMA.16816.F32.BF16 R84, R8, R24, R84 ;  /* 0x000000180854723c */ /* 0x002fe40000041854 */
[----:B------:R-:W-:Y:S01]  /*d740*/  IMAD.WIDE.U32 R36, R0, -0x2daee0ad, RZ ;  /* 0xd2511f5300247825 */ /* 0x000fe200078e00ff */
[----:B------:R-:W-:-:S02]  /*d750*/  LOP3.LUT R17, R3, UR7, R6, 0x96, !PT ;  /* 0x0000000703117c12 */ /* 0x000fc4000f8e9606 */
[----:B------:R-:W-:Y:S01]  /*d760*/  LOP3.LUT R0, R41, 0xff, RZ, 0xc0, !PT ;  /* 0x000000ff29007812 */ /* 0x000fe200078ec0ff */
[----:B------:R-:W-:Y:S01]  /*d770*/  IMAD.WIDE.U32 R4, R42, -0x2daee0ad, RZ ;  /* 0xd2511f532a047825 */ /* 0x000fe200078e00ff */
[----:B------:R-:W-:Y:S01]  /*d780*/  LOP3.LUT R2, R37, UR4, R2, 0x96, !PT ;  /* 0x0000000425027c12 */ /* 0x000fe2000f8e9602 */
[C---:B--2---:R-:W-:Y:S01]  /*d790*/  HMMA.16816.F32.BF16 R164, R8.reuse, R22, R64 ;  /* 0x0000001608a4723c */ /* 0x044fe20000041840 */
[----:B------:R-:W-:Y:S01]  /*d7a0*/  SHF.R.U32.HI R6, RZ, 0x10, R18 ;  /* 0x00000010ff067819 */ /* 0x000fe20000011612 */
[----:B------:R-:W-:Y:S01]  /*d7b0*/  @!P6 HFMA2.BF16_V2 R250, -RZ.H0_H0, RZ.H0_H0, -R147.H0_H0 ;  /* 0x200000fffffae231 */ /* 0x000fe20000340993 */
[----:B------:R-:W-:Y:S01]  /*d7c0*/  ISETP.LE.U32.AND P2, PT, R0, UR15, PT ;  /* 0x0000000f00007c0c */ /* 0x000fe2000bf43070 */
[----:B------:R-:W-:Y:S01]  /*d7d0*/  IMAD.WIDE.U32 R2, R2, -0x326172a9, RZ ;  /* 0xcd9e8d5702027825 */ /* 0x000fe200078e00ff */
[----:B------:R-:W-:Y:S01]  /*d7e0*/  LOP3.LUT R0, R6, 0xff, RZ, 0xc0, !PT ;  /* 0x000000ff06007812 */ /* 0x000fe200078ec0ff */
[C---:B------:R-:W-:Y:S01]  /*d7f0*/  HMMA.16816.F32.BF16 R172, R8.reuse, R20, R76 ;  /* 0x0000001408ac723c */ /* 0x040fe2000004184c */
[C---:B------:R-:W-:Y:S01]  /*d800*/  LOP3.LUT R39, R4.reuse, 0xff, RZ, 0xc0, !PT ;  /* 0x000000ff04277812 */ /* 0x040fe200078ec0ff */
[----:B------:R-:W-:Y:S01]  /*d810*/  IMAD.MOV.U32 R73, RZ, RZ, R48 ;  /* 0x000000ffff497224 */ /* 0x000fe200078e0030 */
[----:B------:R-:W-:Y:S01]  /*d820*/  LOP3.LUT R65, R4, 0xffff, RZ, 0xc0, !PT ;  /* 0x0000ffff04417812 */ /* 0x000fe200078ec0ff */
[----:B------:R-:W-:Y:S01]  /*d830*/  IMAD.MOV.U32 R48, RZ, RZ, R232 ;  /* 0x000000ffff307224 */ /* 0x000fe200078e00e8 */
[--C-:B------:R-:W-:Y:S01]  /*d840*/  SHF.R.U32.HI R41, RZ, 0x10, R4.reuse ;  /* 0x00000010ff297819 */ /* 0x100fe20000011604 */
[----:B------:R-:W1:Y:S01]  /*d850*/  LDSM.16.MT88.4 R20, [R183+0x10800] ;  /* 0x01080000b714783b */ /* 0x000e620000004200 */
[----:B------:R-:W-:Y:S01]  /*d860*/  SHF.R.U32.HI R37, RZ, 0x18, R4 ;  /* 0x00000018ff257819 */ /* 0x000fe20000011604 */
[----:B------:R-:W-:Y:S01]  /*d870*/  FFMA.FTZ R4, R252, UR6, -R16 ;  /* 0x00000006fc047c23 */ /* 0x000fe20008010810 */
[----:B------:R-:W-:Y:S01]  /*d880*/  ISETP.LE.U32.AND P0, PT, R0, UR15, PT ;  /* 0x0000000f00007c0c */ /* 0x000fe2000bf03070 */
[----:B------:R-:W-:Y:S01]  /*d890*/  HMMA.16816.F32.BF16 R80, R8, R26, R80 ;  /* 0x0000001a0850723c */ /* 0x000fe20000041850 */
[----:B------:R-:W-:Y:S01]  /*d8a0*/  LOP3.LUT R0, R2, 0xffff, RZ, 0xc0, !PT ;  /* 0x0000ffff02007812 */ /* 0x000fe200078ec0ff */
[----:B------:R2:W-:Y:S01]  /*d8b0*/  MUFU.EX2 R234, R4 ;  /* 0x0000000400ea7308 */ /* 0x0005e20000000800 */
[----:B------:R-:W-:Y:S01]  /*d8c0*/  @!P6 PRMT R147, R250, 0x5410, RZ ;  /* 0x00005410fa93e816 */ /* 0x000fe200000000ff */
[----:B------:R-:W3:Y:S01]  /*d8d0*/  LDSM.16.MT88.4 R24, [R181+0xd000] ;  /* 0x00d00000b518783b */ /* 0x000ee20000004200 */
[----:B------:R-:W-:-:S02]  /*d8e0*/  SHF.R.U32.HI R6, RZ, 0x8, R0 ;  /* 0x00000008ff067819 */ /* 0x000fc40000011600 */
[----:B------:R-:W-:Y:S02]  /*d8f0*/  SHF.R.U32.HI R0, RZ, 0x18, R18 ;  /* 0x00000018ff007819 */ /* 0x000fe40000011612 */
[----:B------:R-:W-:Y:S02]  /*d900*/  LOP3.LUT R7, R2, 0xff, RZ, 0xc0, !PT ;  /* 0x000000ff02077812 */ /* 0x000fe400078ec0ff */
[----:B------:R-:W-:Y:S01]  /*d910*/  ISETP.LE.U32.AND P6, PT, R0, UR15, PT ;  /* 0x0000000f00007c0c */ /* 0x000fe2000bfc3070 */
[----:B------:R-:W-:Y:S01]  /*d920*/  @!P0 HFMA2.BF16_V2 R252, -RZ.H0_H0, RZ.H0_H0, -R148.H0_H0 ;  /* 0x200000fffffc8231 */ /* 0x000fe20000340994 */
[--C-:B------:R-:W-:Y:S02]  /*d930*/  SHF.R.U32.HI R0, RZ, 0x10, R2.reuse ;  /* 0x00000010ff007819 */ /* 0x100fe40000011602 */
[----:B------:R-:W-:Y:S02]  /*d940*/  SHF.R.U32.HI R2, RZ, 0x18, R2 ;  /* 0x00000018ff027819 */ /* 0x000fe40000011602 */
[----:B------:R-:W-:Y:S01]  /*d950*/  @!P0 PRMT R148, R252, 0x5410, RZ ;  /* 0x00005410fc948816 */ /* 0x000fe200000000ff */
[----:B--2---:R-:W-:Y:S01]  /*d960*/  FFMA.FTZ R4, R75, UR6, -R16 ;  /* 0x000000064b047c23 */ /* 0x004fe20008010810 */
[----:B------:R-:W-:Y:S01]  /*d970*/  IMAD.MOV.U32 R75, RZ, RZ, R50 ;  /* 0x000000ffff4b7224 */ /* 0x000fe200078e0032 */
[----:B------:R-:W-:Y:S01]  /*d980*/  MOV R50, R238 ;  /* 0x000000ee00327202 */ /* 0x000fe20000000f00 */
[----:B------:R-:W-:Y:S01]  /*d990*/  IMAD.MOV.U32 R238, RZ, RZ, R239 ;  /* 0x000000ffffee7224 */ /* 0x000fe200078e00ef */
[----:B------:R2:W-:Y:S01]  /*d9a0*/  MUFU.EX2 R233, R4 ;  /* 0x0000000400e97308 */ /* 0x0005e20000000800 */
[----:B------:R-:W-:Y:S01]  /*d9b0*/  IMAD.MOV.U32 R239, RZ, RZ, R19 ;  /* 0x000000ffffef7224 */ /* 0x000fe200078e0013 */
[----:B------:R-:W-:Y:S01]  /*d9c0*/  LOP3.LUT R0, R0, 0xff, RZ, 0xc0, !PT ;  /* 0x000000ff00007812 */ /* 0x000fe200078ec0ff */
[----:B------:R-:W-:Y:S01]  /*d9d0*/  IMAD.WIDE.U32 R18, R17, -0x326172a9, RZ ;  /* 0xcd9e8d5711127825 */ /* 0x000fe200078e00ff */
[----:B------:R-:W-:Y:S01]  /*d9e0*/  PRMT R7, R7, 0x5410, R6 ;  /* 0x0000541007077816 */ /* 0x000fe20000000006 */
[----:B------:R4:W5:Y:S01]  /*d9f0*/  LDL.LU.S16 R17, [R1] ;  /* 0x0000000001117983 */ /* 0x0009620000300600 */
[----:B------:R-:W-:Y:S01]  /*da00*/  PRMT R28, R0, 0x5410, R2 ;  /* 0x00005410001c7816 */ /* 0x000fe20000000002 */
[----:B------:R-:W-:Y:S01]  /*da10*/  FFMA.FTZ R0, R251, UR6, -R16 ;  /* 0x00000006fb007c23 */ /* 0x000fe20008010810 */
[----:B------:R-:W-:Y:S01]  /*da20*/  @!P6 HFMA2.BF16_V2 R251, -RZ.H0_H0, RZ.H0_H0, -R146.H0_H0 ;  /* 0x200000fffffbe231 */ /* 0x000fe20000340992 */
[----:B------:R-:W-:-:S02]  /*da30*/  LOP3.LUT R2, R3, UR32, R18, 0x96, !PT ;  /* 0x0000002003027c12 */ /* 0x000fc4000f8e9612 */
[----:B------:R1:W-:Y:S01]  /*da40*/  MUFU.EX2 R232, R0 ;  /* 0x0000000000e87308 */ /* 0x0003e20000000800 */
[----:B------:R-:W-:Y:S02]  /*da50*/  LOP3.LUT R64, R5, UR27, R32, 0x96, !PT ;  /* 0x0000001b05407c12 */ /* 0x000fe4000f8e9620 */
[----:B------:R-:W-:Y:S02]  /*da60*/  @!P6 PRMT R146, R251, 0x5410, RZ ;  /* 0x00005410fb92e816 */ /* 0x000fe400000000ff */
[----:B--2---:R-:W-:-:S04]  /*da70*/  LOP3.LUT R4, R43, 0xff, RZ, 0xc0, !PT ;  /* 0x000000ff2b047812 */ /* 0x004fc800078ec0ff */
[----:B------:R-:W-:Y:S01]  /*da80*/  ISETP.LE.U32.AND P0, PT, R4, UR15, PT ;  /* 0x0000000f04007c0c */ /* 0x000fe2000bf03070 */
[----:B------:R-:W-:Y:S01]  /*da90*/  FFMA.FTZ R4, R73, UR6, -R16 ;  /* 0x0000000649047c23 */ /* 0x000fe20008010810 */
[----:B------:R-:W-:Y:S02]  /*daa0*/  IMAD.MOV.U32 R73, RZ, RZ, R74 ;  /* 0x000000ffff497224 */ /* 0x000fe400078e004a */
[----:B------:R-:W-:Y:S02]  /*dab0*/  IMAD.MOV.U32 R74, RZ, RZ, R75 ;  /* 0x000000ffff4a7224 */ /* 0x000fe400078e004b */
[----:B------:R-:W-:Y:S02]  /*dac0*/  IMAD.MOV.U32 R75, RZ, RZ, R48 ;  /* 0x000000ffff4b7224 */ /* 0x000fe400078e0030 */
[----:B------:R-:W-:Y:S01]  /*dad0*/  FFMA.FTZ R6, R73, UR6, -R15 ;  /* 0x0000000649067c23 */ /* 0x000fe2000801080f */
[----:B------:R-:W-:Y:S01]  /*dae0*/  IMAD.MOV.U32 R48, RZ, RZ, R49 ;  /* 0x000000ffff307224 */ /* 0x000fe200078e0031 */
[----:B------:R-:W-:Y:S01]  /*daf0*/  MOV R49, R50 ;  /* 0x0000003200317202 */ /* 0x000fe20000000f00 */
[----:B------:R-:W-:Y:S01]  /*db00*/  IMAD.MOV.U32 R50, RZ, RZ, R51 ;  /* 0x000000ffff327224 */ /* 0x000fe200078e0033 */
[----:B------:R-:W-:Y:S01]  /*db10*/  MOV R73, R74 ;  /* 0x0000004a00497202 */ /* 0x000fe20000000f00 */
[----:B------:R-:W-:Y:S01]  /*db20*/  IMAD.MOV.U32 R51, RZ, RZ, R156 ;  /* 0x000000ffff337224 */ /* 0x000fe200078e009c */
[----:B-1----:R-:W-:Y:S01]  /*db30*/  SHF.R.U32.HI R0, RZ, 0x10, R40 ;  /* 0x00000010ff007819 */ /* 0x002fe20000011628 */
[----:B------:R-:W-:-:S02]  /*db40*/  IMAD.MOV.U32 R156, RZ, RZ, R157 ;  /* 0x000000ffff9c7224 */ /* 0x000fc400078e009d */
[----:B------:R-:W-:Y:S01]  /*db50*/  IMAD.MOV.U32 R74, RZ, RZ, R75 ;  /* 0x000000ffff4a7224 */ /* 0x000fe200078e004b */
[----:B------:R-:W-:Y:S01]  /*db60*/  LOP3.LUT R3, R0, 0xff, RZ, 0xc0, !PT ;  /* 0x000000ff00037812 */ /* 0x000fe200078ec0ff */
[----:B------:R-:W-:Y:S01]  /*db70*/  IMAD.MOV.U32 R157, RZ, RZ, R158 ;  /* 0x000000ffff9d7224 */ /* 0x000fe200078e009e */
[----:B------:R-:W-:Y:S01]  /*db80*/  LOP3.LUT R0, R2, 0xffff, RZ, 0xc0, !PT ;  /* 0x0000ffff02007812 */ /* 0x000fe200078ec0ff */
[----:B------:R-:W-:Y:S01]  /*db90*/  IMAD.MOV.U32 R75, RZ, RZ, R48 ;  /* 0x000000ffff4b7224 */ /* 0x000fe200078e0030 */
[----:B------:R-:W-:Y:S01]  /*dba0*/  ISETP.LE.U32.AND P6, PT, R3, UR15, PT ;  /* 0x0000000f03007c0c */ /* 0x000fe2000bfc3070 */
[----:B------:R-:W-:Y:S01]  /*dbb0*/  IMAD.MOV.U32 R48, RZ, RZ, R49 ;  /* 0x000000ffff307224 */ /* 0x000fe200078e0031 */
[----:B------:R-:W-:Y:S01]  /*dbc0*/  SHF.R.U32.HI R3, RZ, 0x10, R2 ;  /* 0x00000010ff037819 */ /* 0x000fe20000011602 */
[----:B------:R-:W-:Y:S02]  /*dbd0*/  IMAD.MOV.U32 R158, RZ, RZ, R159 ;  /* 0x000000ffff9e7224 */ /* 0x000fe400078e009f */
[----:B------:R-:W-:-:S02]  /*dbe0*/  IMAD.MOV.U32 R49, RZ, RZ, R50 ;  /* 0x000000ffff317224 */ /* 0x000fc400078e0032 */
[----:B------:R-:W-:Y:S02]  /*dbf0*/  IMAD.MOV.U32 R50, RZ, RZ, R51 ;  /* 0x000000ffff327224 */ /* 0x000fe400078e0033 */
[----:B------:R-:W-:Y:S02]  /*dc00*/  IMAD.MOV.U32 R159, RZ, RZ, R231 ;  /* 0x000000ffff9f7224 */ /* 0x000fe400078e00e7 */
[----:B------:R-:W-:Y:S01]  /*dc10*/  IMAD.MOV.U32 R51, RZ, RZ, R156 ;  /* 0x000000ffff337224 */ /* 0x000fe200078e009c */
[----:B------:R-:W-:Y:S01]  /*dc20*/  MOV R156, R157 ;  /* 0x0000009d009c7202 */ /* 0x000fe20000000f00 */
[----:B------:R-:W-:Y:S01]  /*dc30*/  IMAD.MOV.U32 R157, RZ, RZ, R158 ;  /* 0x000000ffff9d7224 */ /* 0x000fe200078e009e */
[----:B------:R-:W-:Y:S01]  /*dc40*/  SHF.R.U32.HI R5, RZ, 0x8, R0 ;  /* 0x00000008ff057819 */ /* 0x000fe20000011600 */
[----:B------:R-:W-:Y:S01]  /*dc50*/  IMAD.MOV.U32 R158, RZ, RZ, R159 ;  /* 0x000000ffff9e7224 */ /* 0x000fe200078e009f */
[----:B------:R-:W-:Y:S01]  /*dc60*/  MOV R34, R74 ;  /* 0x0000004a00227202 */ /* 0x000fe20000000f00 */
[----:B------:R-:W-:Y:S01]  /*dc70*/  IMAD.MOV.U32 R159, RZ, RZ, R224 ;  /* 0x000000ffff9f7224 */ /* 0x000fe200078e00e0 */
[----:B------:R1:W2:Y:S01]  /*dc80*/  MUFU.EX2 R231, R4 ;  /* 0x0000000400e77308 */ /* 0x0002a20000000800 */
[----:B------:R-:W-:-:S02]  /*dc90*/  IMAD.MOV.U32 R30, RZ, RZ, R75 ;  /* 0x000000ffff1e7224 */ /* 0x000fc400078e004b */
[----:B------:R-:W-:Y:S02]  /*dca0*/  IMAD.MOV.U32 R224, RZ, RZ, R225 ;  /* 0x000000ffffe07224 */ /* 0x000fe400078e00e1 */
[----:B------:R-:W-:Y:S01]  /*dcb0*/  IMAD.MOV.U32 R75, RZ, RZ, R156 ;  /* 0x000000ffff4b7224 */ /* 0x000fe200078e009c */
[----:B------:R-:W-:Y:S01]  /*dcc0*/  MOV R156, R157 ;  /* 0x0000009d009c7202 */ /* 0x000fe20000000f00 */
[----:B------:R-:W-:Y:S02]  /*dcd0*/  IMAD.MOV.U32 R225, RZ, RZ, R226 ;  /* 0x000000ffffe17224 */ /* 0x000fe400078e00e2 */
[----:B------:R-:W-:Y:S02]  /*dce0*/  IMAD.MOV.U32 R226, RZ, RZ, R230 ;  /* 0x000000ffffe27224 */ /* 0x000fe400078e00e6 */
[----:B------:R-:W-:Y:S02]  /*dcf0*/  IMAD.MOV.U32 R157, RZ, RZ, R158 ;  /* 0x000000ffff9d7224 */ /* 0x000fe400078e009e */
[----:B------:R-:W-:Y:S01]  /*dd00*/  IMAD.MOV.U32 R158, RZ, RZ, R159 ;  /* 0x000000ffff9e7224 */ /* 0x000fe200078e009f */
[----:B------:R-:W-:Y:S01]  /*dd10*/  LOP3.LUT R0, R3, 0xff, RZ, 0xc0, !PT ;  /* 0x000000ff03007812 */ /* 0x000fe200078ec0ff */
[----:B------:R-:W-:-:S02]  /*dd20*/  IMAD.MOV.U32 R159, RZ, RZ, R224 ;  /* 0x000000ffff9f7224 */ /* 0x000fc400078e00e0 */
[----:B------:R-:W-:Y:S01]  /*dd30*/  FFMA.FTZ R3, R73, UR6, -R15 ;  /* 0x0000000649037c23 */ /* 0x000fe2000801080f */
[----:B------:R-:W-:Y:S02]  /*dd40*/  IMAD.MOV.U32 R224, RZ, RZ, R225 ;  /* 0x000000ffffe07224 */ /* 0x000fe400078e00e1 */
[----:B------:R-:W-:Y:S02]  /*dd50*/  IMAD.MOV.U32 R225, RZ, RZ, R226 ;  /* 0x000000ffffe17224 */ /* 0x000fe400078e00e2 */
[----:B------:R-:W-:Y:S01]  /*dd60*/  IMAD.MOV.U32 R226, RZ, RZ, R227 ;  /* 0x000000ffffe27224 */ /* 0x000fe200078e00e3 */
[----:B------:R-:W-:Y:S01]  /*dd70*/  MOV R227, R228 ;  /* 0x000000e400e37202 */ /* 0x000fe20000000f00 */
[----:B------:R-:W-:Y:S02]  /*dd80*/  IMAD.MOV.U32 R31, RZ, RZ, R48 ;  /* 0x000000ffff1f7224 */ /* 0x000fe400078e0030 */
[----:B------:R-:W-:Y:S02]  /*dd90*/  IMAD.MOV.U32 R228, RZ, RZ, R229 ;  /* 0x000000ffffe47224 */ /* 0x000fe400078e00e5 */
[----:B------:R-:W-:Y:S01]  /*dda0*/  IMAD.MOV.U32 R72, RZ, RZ, R49 ;  /* 0x000000ffff487224 */ /* 0x000fe200078e0031 */
[----:B------:R3:W-:Y:S01]  /*ddb0*/  MUFU.EX2 R229, R3 ;  /* 0x0000000300e57308 */ /* 0x0007e20000000800 */
[----:B------:R-:W-:-:S02]  /*ddc0*/  IMAD.MOV.U32 R73, RZ, RZ, R50 ;  /* 0x000000ffff497224 */ /* 0x000fc400078e0032 */
[----:B------:R-:W-:Y:S01]  /*ddd0*/  IMAD.MOV.U32 R74, RZ, RZ, R51 ;  /* 0x000000ffff4a7224 */ /* 0x000fe200078e0033 */
[----:B-1----:R-:W-:Y:S01]  /*dde0*/  LOP3.LUT R4, R2, 0xff, RZ, 0xc0, !PT ;  /* 0x000000ff02047812 */ /* 0x002fe200078ec0ff */
[----:B---3--:R-:W-:Y:S01]  /*ddf0*/  FFMA.FTZ R3, R34, UR6, -R15 ;  /* 0x0000000622037c23 */ /* 0x008fe2000801080f */
[----:B------:R-:W-:Y:S02]  /*de00*/  IMAD.MOV.U32 R34, RZ, RZ, R30 ;  /* 0x000000ffff227224 */ /* 0x000fe400078e001e */
[----:B------:R-:W-:Y:S02]  /*de10*/  IMAD.MOV.U32 R30, RZ, RZ, R31 ;  /* 0x000000ffff1e7224 */ /* 0x000fe400078e001f */
[----:B------:R-:W-:Y:S02]  /*de20*/  IMAD.MOV.U32 R31, RZ, RZ, R72 ;  /* 0x000000ffff1f7224 */ /* 0x000fe400078e0048 */
[----:B------:R-:W-:Y:S02]  /*de30*/  IMAD.MOV.U32 R72, RZ, RZ, R73 ;  /* 0x000000ffff487224 */ /* 0x000fe400078e0049 */
[----:B------:R-:W-:Y:S01]  /*de40*/  IMAD.MOV.U32 R73, RZ, RZ, R74 ;  /* 0x000000ffff497224 */ /* 0x000fe200078e004a */
[----:B------:R-:W-:Y:S01]  /*de50*/  MOV R74, R75 ;  /* 0x0000004b004a7202 */ /* 0x000fe20000000f00 */
[----:B------:R-:W-:-:S02]  /*de60*/  IMAD.MOV.U32 R75, RZ, RZ, R156 ;  /* 0x000000ffff4b7224 */ /* 0x000fc400078e009c */
[----:B------:R-:W-:Y:S02]  /*de70*/  IMAD.MOV.U32 R156, RZ, RZ, R157 ;  /* 0x000000ffff9c7224 */ /* 0x000fe400078e009d */
[----:B------:R-:W-:Y:S02]  /*de80*/  IMAD.MOV.U32 R157, RZ, RZ, R158 ;  /* 0x000000ffff9d7224 */ /* 0x000fe400078e009e */
[----:B------:R-:W-:Y:S02]  /*de90*/  IMAD.MOV.U32 R158, RZ, RZ, R159 ;  /* 0x000000ffff9e7224 */ /* 0x000fe400078e009f */
[----:B------:R-:W-:Y:S01]  /*dea0*/  IMAD.MOV.U32 R159, RZ, RZ, R224 ;  /* 0x000000ffff9f7224 */ /* 0x000fe200078e00e0 */
[----:B------:R-:W-:Y:S01]  /*deb0*/  SHF.R.U32.HI R2, RZ, 0x18, R2 ;  /* 0x00000018ff027819 */ /* 0x000fe20000011602 */
[----:B------:R-:W-:Y:S01]  /*dec0*/  IMAD.MOV.U32 R224, RZ, RZ, R225 ;  /* 0x000000ffffe07224 */ /* 0x000fe200078e00e1 */
[----:B------:R-:W-:Y:S01]  /*ded0*/  MOV R225, R226 ;  /* 0x000000e200e17202 */ /* 0x000fe20000000f00 */
[----:B------:R1:W3:Y:S01]  /*dee0*/  MUFU.EX2 R230, R6 ;  /* 0x0000000600e67308 */ /* 0x0002e20000000800 */
[----:B------:R-:W-:Y:S01]  /*def0*/  PRMT R4, R4, 0x5410, R5 ;  /* 0x0000541004047816 */ /* 0x000fe20000000005 */
[----:B------:R-:W-:Y:S01]  /*df00*/  IMAD.MOV.U32 R252, RZ, RZ, R236 ;  /* 0x000000fffffc7224 */ /* 0x000fe200078e00ec */
[----:B------:R-:W-:Y:S01]  /*df10*/  PRMT R5, R0, 0x5410, R2 ;  /* 0x0000541000057816 */ /* 0x000fe20000000002 */
[----:B------:R-:W-:Y:S01]  /*df20*/  IMAD.MOV.U32 R251, RZ, RZ, R45 ;  /* 0x000000fffffb7224 */ /* 0x000fe200078e002d */
[----:B------:R-:W-:Y:S01]  /*df30*/  MOV R43, R225 ;  /* 0x000000e1002b7202 */ /* 0x000fe20000000f00 */
[----:B------:R-:W-:Y:S01]  /*df40*/  IMAD.MOV.U32 R225, RZ, RZ, R46 ;  /* 0x000000ffffe17224 */ /* 0x000fe200078e002e */
[----:B------:R-:W-:Y:S01]  /*df50*/  SHF.R.U32.HI R2, RZ, 0x8, R44 ;  /* 0x00000008ff027819 */ /* 0x000fe2000001162c */
[----:B------:R-:W-:-:S02]  /*df60*/  IMAD.MOV.U32 R236, RZ, RZ, R47 ;  /* 0x000000ffffec7224 */ /* 0x000fc400078e002f */
[----:B------:R-:W-:Y:S01]  /*df70*/  HMMA.16816.F32.BF16 R44, R8, R22, R112 ;  /* 0x00000016082c723c */ /* 0x000fe20000041870 */
[----:B-----5:R-:W-:-:S05]  /*df80*/  @!P5 HFMA2.BF16_V2 R17, -RZ.H0_H0, RZ.H0_H0, -R144.H0_H0 ;  /* 0x200000ffff11d231 */ /* 0x020fca0000340990 */
[----:B-1----:R-:W-:Y:S02]  /*df90*/  PRMT R6, R17, 0x7610, R6 ;  /* 0x0000761011067816 */ /* 0x002fe40000000006 */
[----:B------:R4:W5:Y:S04]  /*dfa0*/  LDL.LU.S16 R17, [R1+0x4] ;  /* 0x0000040001117983 */ /* 0x0009680000300600 */
[----:B------:R4:W4:Y:S01]  /*dfb0*/  LDL.LU.S16 R115, [R1+0x8] ;  /* 0x0000080001737983 */ /* 0x0009220000300600 */
[----:B--2---:R-:W-:Y:S01]  /*dfc0*/  F2FP.BF16.F32.PACK_AB R0, R231, R232 ;  /* 0x000000e8e700723e */ /* 0x004fe200000010ff */
[----:B------:R-:W-:Y:S01]  /*dfd0*/  IMAD.MOV.U32 R226, RZ, RZ, R227 ;  /* 0x000000ffffe27224 */ /* 0x000fe200078e00e3 */
[----:B------:R-:W-:Y:S01]  /*dfe0*/  LOP3.LUT R2, R2, 0xffff, RZ, 0xc0, !PT ;  /* 0x0000ffff02027812 */ /* 0x000fe200078ec0ff */
[----:B------:R-:W-:Y:S01]  /*dff0*/  IMAD.MOV.U32 R227, RZ, RZ, R228 ;  /* 0x000000ffffe37224 */ /* 0x000fe200078e00e4 */
[C---:B------:R-:W-:Y:S01]  /*e000*/  PRMT R141, R0.reuse, 0x7610, R141 ;  /* 0x00007610008d7816 */ /* 0x040fe2000000008d */
[----:B------:R1:W-:Y:S01]  /*e010*/  MUFU.EX2 R228, R3 ;  /* 0x0000000300e47308 */ /* 0x0003e20000000800 */
[----:B------:R-:W-:Y:S01]  /*e020*/  PRMT R140, R0, 0x7632, R140 ;  /* 0x00007632008c7816 */ /* 0x000fe2000000008c */
[----:B------:R-:W-:Y:S01]  /*e030*/  HMMA.16816.F32.BF16 R48, R8, R20, R212 ;  /* 0x000000140830723c */ /* 0x000fe200000418d4 */
[----:B------:R-:W-:Y:S01]  /*e040*/  @!P5 PRMT R144, R6, 0x5410, RZ ;  /* 0x000054100690d816 */ /* 0x000fe200000000ff */
[----:B------:R-:W-:Y:S01]  /*e050*/  IMAD.MOV.U32 R250, RZ, RZ, R224 ;  /* 0x000000fffffa7224 */ /* 0x000fe200078e00e0 */
[----:B------:R-:W-:Y:S01]  /*e060*/  HSET2.LE.AND R0, R7, R14, PT ;  /* 0x0000000e07007233 */ /* 0x000fe20003803000 */
[----:B------:R-:W-:Y:S01]  /*e070*/  IMAD.MOV.U32 R224, RZ, RZ, R227 ;  /* 0x000000ffffe07224 */ /* 0x000fe200078e00e3 */
[----:B------:R-:W-:Y:S01]  /*e080*/  ISETP.LE.U32.AND P5, PT, R2, UR15, PT ;  /* 0x0000000f02007c0c */ /* 0x000fe2000bfa3070 */
[----:B------:R-:W2:Y:S01]  /*e090*/  LDSM.16.MT88.4 R20, [R182+0xd000] ;  /* 0x00d00000b614783b */ /* 0x000ea20000004200 */
[----:B------:R-:W-:Y:S01]  /*e0a0*/  PRMT R2, R141, 0x5410, R140 ;  /* 0x000054108d027816 */ /* 0x000fe2000000008c */
[----:B------:R-:W-:Y:S01]  /*e0b0*/  IMAD.MOV.U32 R246, RZ, RZ, R72 ;  /* 0x000000fffff67224 */ /* 0x000fe200078e0048 */
[----:B------:R-:W-:Y:S01]  /*e0c0*/  MOV R66, R74 ;  /* 0x0000004a00427202 */ /* 0x000fe20000000f00 */
[----:B------:R-:W-:-:S02]  /*e0d0*/  IMAD.MOV.U32 R67, RZ, RZ, R73 ;  /* 0x000000ffff437224 */ /* 0x000fc400078e0049 */
[----:B-1----:R-:W-:Y:S01]  /*e0e0*/  FFMA.FTZ R3, R34, UR6, -R15 ;  /* 0x0000000622037c23 */ /* 0x002fe2000801080f */
[----:B------:R-:W-:Y:S01]  /*e0f0*/  LOP3.LUT R6, R0, R2, RZ, 0xc0, !PT ;  /* 0x0000000200067212 */ /* 0x000fe200078ec0ff */
[----:B------:R-:W-:Y:S01]  /*e100*/  IMAD.MOV.U32 R42, RZ, RZ, R75 ;  /* 0x000000ffff2a7224 */ /* 0x000fe200078e004b */
[----:B------:R-:W-:Y:S01]  /*e110*/  LDSM.16.MT88.4 R32, [R183+0xf000] ;  /* 0x00f00000b720783b */ /* 0x000fe20000004200 */
[----:B------:R3:W1:Y:S01]  /*e120*/  MUFU.EX2 R227, R3 ;  /* 0x0000000300e37308 */ /* 0x0006620000000800 */
[--C-:B------:R-:W-:Y:S02]  /*e130*/  HSET2.LE.AND R2, R4, R14.reuse, PT ;  /* 0x0000000e04027233 */ /* 0x100fe40003803000 */
[----:B------:R-:W-:Y:S01]  /*e140*/  F2FP.BF16.F32.PACK_AB R4, R233, R234 ;  /* 0x000000eae904723e */ /* 0x000fe200000010ff */
[----:B------:R-:W-:Y:S01]  /*e150*/  IMAD.MOV.U32 R248, RZ, RZ, R156 ;  /* 0x000000fffff87224 */ /* 0x000fe200078e009c */
[----:B------:R-:W-:Y:S01]  /*e160*/  HSET2.LE.AND R0, R28, R14, PT ;  /* 0x0000000e1c007233 */ /* 0x000fe20003803000 */
[----:B------:R-:W-:Y:S01]  /*e170*/  IMAD.MOV.U32 R247, RZ, RZ, R157 ;  /* 0x000000fffff77224 */ /* 0x000fe200078e009d */
[----:B------:R-:W-:Y:S01]  /*e180*/  PRMT R137, R4, 0x7610, R137 ;  /* 0x0000761004897816 */ /* 0x000fe20000000089 */
[----:B------:R-:W-:Y:S01]  /*e190*/  IMAD.MOV.U32 R249, RZ, RZ, R158 ;  /* 0x000000fffff97224 */ /* 0x000fe200078e009e */
[----:B------:R-:W-:Y:S01]  /*e1a0*/  LDSM.16.MT88.4 R8, [R184+0xd000] ;  /* 0x00d00000b808783b */ /* 0x000fe20000004200 */
[----:B---3--:R-:W-:-:S04]  /*e1b0*/  F2FP.BF16.F32.PACK_AB R3, R229, R230 ;  /* 0x000000e6e503723e */ /* 0x008fc800000010ff */
[C---:B------:R-:W-:Y:S02]  /*e1c0*/  PRMT R139, R3.reuse, 0x7632, R139 ;  /* 0x00007632038b7816 */ /* 0x040fe4000000008b */
[----:B------:R-:W-:Y:S02]  /*e1d0*/  PRMT R138, R3, 0x7610, R138 ;  /* 0x00007610038a7816 */ /* 0x000fe4000000008a */
[----:B------:R-:W-:Y:S02]  /*e1e0*/  PRMT R136, R4, 0x7632, R136 ;  /* 0x0000763204887816 */ /* 0x000fe40000000088 */
[----:B------:R-:W-:-:S04]  /*e1f0*/  PRMT R3, R138, 0x5410, R139 ;  /* 0x000054108a037816 */ /* 0x000fc8000000008b */
[----:B------:R-:W-:Y:S02]  /*e200*/  LOP3.LUT R7, R0, R3, RZ, 0xc0, !PT ;  /* 0x0000000300077212 */ /* 0x000fe400078ec0ff */
[----:B------:R-:W-:-:S04]  /*e210*/  PRMT R0, R137, 0x5410, R136 ;  /* 0x0000541089007816 */ /* 0x000fc80000000088 */
[----:B------:R-:W-:Y:S02]  /*e220*/  LOP3.LUT R4, R2, R0, RZ, 0xc0, !PT ;  /* 0x0000000002047212 */ /* 0x000fe400078ec0ff */
[----:B-1----:R-:W-:-:S04]  /*e230*/  F2FP.BF16.F32.PACK_AB R2, R227, R228 ;  /* 0x000000e4e302723e */ /* 0x002fc800000010ff */
[C---:B------:R-:W-:Y:S02]  /*e240*/  PRMT R103, R2.reuse, 0x7632, R103 ;  /* 0x0000763202677816 */ /* 0x040fe40000000067 */
[----:B------:R-:W-:Y:S02]  /*e250*/  PRMT R102, R2, 0x7610, R102 ;  /* 0x0000761002667816 */ /* 0x000fe40000000066 */
[----:B------:R-:W-:Y:S02]  /*e260*/  HSET2.LE.AND R0, R5, R14, PT ;  /* 0x0000000e05007233 */ /* 0x000fe40003803000 */
[----:B------:R-:W-:-:S04]  /*e270*/  PRMT R2, R102, 0x5410, R103 ;  /* 0x0000541066027816 */ /* 0x000fc80000000067 */
[----:B------:R-:W-:-:S07]  /*e280*/  LOP3.LUT R5, R0, R2, RZ, 0xc0, !PT ;  /* 0x0000000200057212 */ /* 0x000fce00078ec0ff */
[C---:B------:R-:W-:Y:S06]  /*e290*/  HMMA.16816.F32.BF16 R104, R4.reuse, R24, R104 ;  /* 0x000000180468723c */ /* 0x040fec0000041868 */
[C---:B------:R-:W-:Y:S01]  /*e2a0*/  HMMA.16816.F32.BF16 R52, R4.reuse, R26, R52 ;  /* 0x0000001a0434723c */ /* 0x040fe20000041834 */
[----:B------:R-:W1:Y:S05]  /*e2b0*/  LDSM.16.MT88.4 R24, [R181+0xf000] ;  /* 0x00f00000b518783b */ /* 0x000e6a0000004200 */
[C---:B--2---:R-:W-:Y:S06]  /*e2c0*/  HMMA.16816.F32.BF16 R108, R4.reuse, R20, R108 ;  /* 0x00000014046c723c */ /* 0x044fec000004186c */
[----:B------:R-:W-:Y:S01]  /*e2d0*/  HMMA.16816.F32.BF16 R56, R4, R22, R56 ;  /* 0x000000160438723c */ /* 0x000fe20000041838 */
[----:B------:R-:W2:Y:S01]  /*e2e0*/  LDSM.16.MT88.4 R20, [R182+0xf000] ;  /* 0x00f00000b614783b */ /* 0x000ea20000004200 */
[----:B------:R-:W-:-:S05]  /*e2f0*/  LOP3.LUT R2, R19, UR5, R38, 0x96, !PT ;  /* 0x0000000513027c12 */ /* 0x000fca000f8e9626 */
[----:B------:R-:W-:-:S05]  /*e300*/  IMAD.WIDE.U32 R2, R2, -0x2daee0ad, RZ ;  /* 0xd2511f5302027825 */ /* 0x000fca00078e00ff */
[----:B------:R-:W-:Y:S01]  /*e310*/  LOP3.LUT R0, R3, UR27, R36, 0x96, !PT ;  /* 0x0000001b03007c12 */ /* 0x000fe2000f8e9624 */
[C---:B-1----:R-:W-:Y:S06]  /*e320*/  HMMA.16816.F32.BF16 R72, R4.reuse, R24, R88 ;  /* 0x000000180448723c */ /* 0x042fec0000041858 */
[----:B--2---:R-:W-:Y:S01]  /*e330*/  HMMA.16816.F32.BF16 R88, R4, R20, R96 ;  /* 0x000000140458723c */ /* 0x004fe20000041860 */
[----:B-----5:R-:W-:Y:S02]  /*e340*/  @!P5 HFMA2.BF16_V2 R17, -RZ.H0_H0, RZ.H0_H0, -R142.H0_H0 ;  /* 0x200000ffff11d231 */ /* 0x020fe4000034098e */
[----:B----4-:R-:W-:-:S04]  /*e350*/  @!P0 HFMA2.BF16_V2 R115, -RZ.H0_H0, RZ.H0_H0, -R145.H0_H0 ;  /* 0x200000ffff738231 */ /* 0x010fc80000340991 */
[----:B------:R-:W-:Y:S02]  /*e360*/  PRMT R20, R17, 0x7610, R20 ;  /* 0x0000761011147816 */ /* 0x000fe40000000014 */
[----:B------:R-:W-:Y:S02]  /*e370*/  LOP3.LUT R17, R2, 0xffff, RZ, 0xc0, !PT ;  /* 0x0000ffff02117812 */ /* 0x000fe400078ec0ff */
[----:B------:R-:W-:Y:S02]  /*e380*/  PRMT R3, R115, 0x7610, R3 ;  /* 0x0000761073037816 */ /* 0x000fe40000000003 */
[----:B------:R-:W-:Y:S01]  /*e390*/  @!P5 PRMT R142, R20, 0x5410, RZ ;  /* 0x00005410148ed816 */ /* 0x000fe200000000ff */
[----:B------:R-:W-:Y:S01]  /*e3a0*/  IMAD.MOV.U32 R245, RZ, RZ, R159 ;  /* 0x000000fffff57224 */ /* 0x000fe200078e009f */
[----:B------:R1:W2:Y:S01]  /*e3b0*/  LDL.LU.S16 R20, [R1+0xc] ;  /* 0x00000c0001147983 */ /* 0x0002a20000300600 */
[----:B------:R-:W-:-:S03]  /*e3c0*/  @!P0 PRMT R145, R3, 0x5410, RZ ;  /* 0x0000541003918816 */ /* 0x000fc600000000ff */
[----:B------:R1:W3:Y:S01]  /*e3d0*/  LDL.LU.S16 R3, [R1+0x14] ;  /* 0x0000140001037983 */ /* 0x0002e20000300600 */
[C---:B------:R-:W-:Y:S01]  /*e3e0*/  HMMA.16816.F32.BF16 R156, R4.reuse, R32, R132 ;  /* 0x00000020049c723c */ /* 0x040fe20000041884 */
[----:B------:R-:W-:Y:S02]  /*e3f0*/  LOP3.LUT R18, R2, 0xff, RZ, 0xc0, !PT ;  /* 0x000000ff02127812 */ /* 0x000fe400078ec0ff */
[----:B------:R-:W-:Y:S01]  /*e400*/  SHF.R.U32.HI R19, RZ, 0x10, R2 ;  /* 0x00000010ff137819 */ /* 0x000fe20000011602 */
[----:B------:R-:W-:Y:S01]  /*e410*/  IMAD.MOV.U32 R244, RZ, RZ, R30 ;  /* 0x000000fffff47224 */ /* 0x000fe200078e001e */
[----:B------:R-:W-:Y:S02]  /*e420*/  LDSM.16.MT88.4 R112, [R181+0xd800] ;  /* 0x00d80000b570783b */ /* 0x000fe40000004200 */
[----:B------:R-:W-:Y:S02]  /*e430*/  SHF.R.U32.HI R32, RZ, 0x18, R2 ;  /* 0x00000018ff207819 */ /* 0x000fe40000011602 */
[----:B------:R-:W-:Y:S01]  /*e440*/  LOP3.LUT R2, R40, 0xff, RZ, 0xc0, !PT ;  /* 0x000000ff28027812 */ /* 0x000fe200078ec0ff */
[----:B------:R-:W-:Y:S01]  /*e450*/  HMMA.16816.F32.BF16 R116, R4, R8, R116 ;  /* 0x000000080474723c */ /* 0x000fe20000041874 */
[----:B------:R-:W-:Y:S01]  /*e460*/  IMAD.MOV.U32 R223, RZ, RZ, R31 ;  /* 0x000000ffffdf7224 */ /* 0x000fe200078e001f */
[----:B------:R-:W-:Y:S01]  /*e470*/  LDSM.16.MT88.4 R132, [R183+0xd800] ;  /* 0x00d80000b784783b */ /* 0x000fe20000004200 */
[----:B------:R-:W-:-:S02]  /*e480*/  ISETP.LE.U32.AND P5, PT, R2, UR15, PT ;  /* 0x0000000f02007c0c */ /* 0x000fc4000bfa3070 */
[----:B------:R-:W-:Y:S01]  /*e490*/  SHF.R.U32.HI R2, RZ, 0x18, R40 ;  /* 0x00000018ff027819 */ /* 0x000fe20000011628 */
[----:B------:R-:W-:Y:S01]  /*e4a0*/  HMMA.16816.F32.BF16 R60, R4, R10, R60 ;  /* 0x0000000a043c723c */ /* 0x000fe2000004183c */
[----:B------:R-:W4:Y:S02]  /*e4b0*/  LDSM.16.MT88.4 R8, [R184+0xf000] ;  /* 0x00f00000b808783b */ /* 0x000f240000004200 */
[----:B------:R-:W-:Y:S02]  /*e4c0*/  ISETP.LE.U32.AND P0, PT, R2, UR15, PT ;  /* 0x0000000f02007c0c */ /* 0x000fe4000bf03070 */
[----:B------:R-:W-:Y:S01]  /*e4d0*/  LOP3.LUT R2, R40, 0xffff, RZ, 0xc0, !PT ;  /* 0x0000ffff28027812 */ /* 0x000fe200078ec0ff */
[----:B------:R-:W5:Y:S03]  /*e4e0*/  LDSM.16.MT88.4 R28, [R183+0xd000] ;  /* 0x00d00000b71c783b */ /* 0x000f660000004200 */
[----:B------:R-:W-:-:S04]  /*e4f0*/  SHF.R.U32.HI R2, RZ, 0x8, R2 ;  /* 0x00000008ff027819 */ /* 0x000fc80000011602 */
[----:B------:R-:W-:Y:S01]  /*e500*/  LOP3.LUT R2, R2, 0xffff, RZ, 0xc0, !PT ;  /* 0x0000ffff02027812 */ /* 0x000fe200078ec0ff */
[----:B--2---:R-:W-:Y:S02]  /*e510*/  @!P3 HFMA2.BF16_V2 R20, -RZ.H0_H0, RZ.H0_H0, -R143.H0_H0 ;  /* 0x200000ffff14b231 */ /* 0x004fe4000034098f */
[----:B---3--:R-:W-:-:S03]  /*e520*/  @!P5 HFMA2.BF16_V2 R3, -RZ.H0_H0, RZ.H0_H0, -R137.H0_H0 ;  /* 0x200000ffff03d231 */ /* 0x008fc60000340989 */
[----:B------:R-:W-:Y:S02]  /*e530*/  PRMT R25, R20, 0x7610, R25 ;  /* 0x0000761014197816 */ /* 0x000fe40000000019 */
[----:B------:R-:W-:Y:S02]  /*e540*/  PRMT R24, R3, 0x7610, R24 ;  /* 0x0000761003187816 */ /* 0x000fe40000000018 */
[----:B------:R-:W-:Y:S02]  /*e550*/  SHF.R.U32.HI R3, RZ, 0x8, R251 ;  /* 0x00000008ff037819 */ /* 0x000fe400000116fb */
[----:B------:R-:W-:Y:S02]  /*e560*/  @!P3 PRMT R143, R25, 0x5410, RZ ;  /* 0x00005410198fb816 */ /* 0x000fe400000000ff */
[----:B------:R-:W-:Y:S02]  /*e570*/  ISETP.LE.U32.AND P3, PT, R2, UR15, PT ;  /* 0x0000000f02007c0c */ /* 0x000fe4000bf63070 */
[----:B------:R-:W-:-:S02]  /*e580*/  LOP3.LUT R2, R3, 0xffff, RZ, 0xc0, !PT ;  /* 0x0000ffff03027812 */ /* 0x000fc400078ec0ff */
[----:B------:R1:W2:Y:S01]  /*e590*/  LDL.LU.S16 R3, [R1+0x18] ;  /* 0x0000180001037983 */ /* 0x0002a20000300600 */
[C---:B----4-:R-:W-:Y:S06]  /*e5a0*/  HMMA.16816.F32.BF16 R152, R4.reuse, R8, R152 ;  /* 0x000000080498723c */ /* 0x050fec0000041898 */
[C---:B------:R-:W-:Y:S01]  /*e5b0*/  HMMA.16816.F32.BF16 R160, R4.reuse, R10, R160 ;  /* 0x0000000a04a0723c */ /* 0x040fe200000418a0 */
[----:B------:R-:W3:Y:S05]  /*e5c0*/  LDSM.16.MT88.4 R8, [R181+0x11000] ;  /* 0x01100000b508783b */ /* 0x000eea0000004200 */
[C---:B-----5:R-:W-:Y:S01]  /*e5d0*/  HMMA.16816.F32.BF16 R124, R4.reuse, R28, R124 ;  /* 0x0000001c047c723c */ /* 0x060fe2000004187c */
[----:B------:R1:W4:Y:S05]  /*e5e0*/  LDL.LU.S16 R28, [R1+0x1c] ;  /* 0x00001c00011c7983 */ /* 0x00032a0000300600 */
[----:B---3--:R-:W-:Y:S01]  /*e5f0*/  HMMA.16816.F32.BF16 R168, R4, R10, R168 ;  /* 0x0000000a04a8723c */ /* 0x008fe200000418a8 */
[----:B------:R1:W3:Y:S01]  /*e600*/  LDL.LU.S16 R11, [R1+0x20] ;  /* 0x00002000010b7983 */ /* 0x0002e20000300600 */
[----:B--2---:R-:W-:-:S05]  /*e610*/  @!P3 HFMA2.BF16_V2 R3, -RZ.H0_H0, RZ.H0_H0, -R136.H0_H0 ;  /* 0x200000ffff03b231 */ /* 0x004fca0000340988 */
[----:B------:R-:W-:-:S04]  /*e620*/  PRMT R10, R3, 0x7610, R10 ;  /* 0x00007610030a7816 */ /* 0x000fc8000000000a */
[----:B------:R-:W-:Y:S02]  /*e630*/  @!P3 PRMT R136, R10, 0x5410, RZ ;  /* 0x000054100a88b816 */ /* 0x000fe400000000ff */
[----:B------:R1:W2:Y:S01]  /*e640*/  LDL.LU.S16 R10, [R1+0x24] ;  /* 0x00002400010a7983 */ /* 0x0002a20000300600 */
[----:B------:R-:W-:Y:S01]  /*e650*/  HMMA.16816.F32.BF16 R208, R4, R8, R208 ;  /* 0x0000000804d0723c */ /* 0x000fe200000418d0 */
[----:B------:R-:W-:Y:S02]  /*e660*/  @!P5 PRMT R137, R24, 0x5410, RZ ;  /* 0x000054101889d816 */ /* 0x000fe400000000ff */
[----:B------:R-:W-:Y:S01]  /*e670*/  ISETP.LE.U32.AND P5, PT, R2, UR15, PT ;  /* 0x0000000f02007c0c */ /* 0x000fe2000bfa3070 */
[----:B------:R-:W-:-:S03]  /*e680*/  FFMA.FTZ R2, R225, UR6, -R16 ;  /* 0x00000006e1027c23 */ /* 0x000fc60008010810 */
[--C-:B------:R-:W-:Y:S01]  /*e690*/  FFMA.FTZ R8, R252, UR6, -R16.reuse ;  /* 0x00000006fc087c23 */ /* 0x100fe20008010810 */
[----:B------:R-:W-:Y:S01]  /*e6a0*/  IMAD.MOV.U32 R252, RZ, RZ, R43 ;  /* 0x000000fffffc7224 */ /* 0x000fe200078e002b */
[----:B------:R-:W-:Y:S01]  /*e6b0*/  MOV R43, R250 ;  /* 0x000000fa002b7202 */ /* 0x000fe20000000f00 */
[----:B------:R-:W-:Y:S02]  /*e6c0*/  IMAD.MOV.U32 R250, RZ, RZ, R249 ;  /* 0x000000fffffa7224 */ /* 0x000fe400078e00f9 */
[----:B----4-:R-:W-:Y:S02]  /*e6d0*/  @!P0 HFMA2.BF16_V2 R28, -RZ.H0_H0, RZ.H0_H0, -R103.H0_H0 ;  /* 0x200000ffff1c8231 */ /* 0x010fe40000340967 */
[----:B------:R-:W-:Y:S01]  /*e6e0*/  FFMA.FTZ R3, R252, UR6, -R16 ;  /* 0x00000006fc037c23 */ /* 0x000fe20008010810 */
[----:B------:R4:W-:Y:S01]  /*e6f0*/  MUFU.EX2 R225, R2 ;  /* 0x0000000200e17308 */ /* 0x0009e20000000800 */
[----:B------:R-:W-:Y:S01]  /*e700*/  MOV R252, R250 ;  /* 0x000000fa00fc7202 */ /* 0x000fe20000000f00 */
[----:B------:R-:W-:-:S02]  /*e710*/  IMAD.MOV.U32 R249, RZ, RZ, R42 ;  /* 0x000000fffff97224 */ /* 0x000fc400078e002a */
[----:B------:R-:W-:Y:S02]  /*e720*/  IMAD.MOV.U32 R42, RZ, RZ, R66 ;  /* 0x000000ffff2a7224 */ /* 0x000fe400078e0042 */
[----:B------:R-:W-:Y:S02]  /*e730*/  IMAD.MOV.U32 R66, RZ, RZ, R246 ;  /* 0x000000ffff427224 */ /* 0x000fe400078e00f6 */
[----:B----4-:R-:W-:Y:S01]  /*e740*/  FFMA.FTZ R2, R43, UR6, -R16 ;  /* 0x000000062b027c23 */ /* 0x010fe20008010810 */
[----:B------:R-:W-:Y:S02]  /*e750*/  IMAD.MOV.U32 R43, RZ, RZ, R224 ;  /* 0x000000ffff2b7224 */ /* 0x000fe400078e00e0 */
[----:B------:R4:W-:Y:S01]  /*e760*/  MUFU.EX2 R224, R3 ;  /* 0x0000000300e07308 */ /* 0x0009e20000000800 */
[----:B------:R-:W-:Y:S02]  /*e770*/  IMAD.MOV.U32 R246, RZ, RZ, R223 ;  /* 0x000000fffff67224 */ /* 0x000fe400078e00df */
[----:B---3--:R-:W-:Y:S01]  /*e780*/  @!P6 HFMA2.BF16_V2 R11, -RZ.H0_H0, RZ.H0_H0, -R102.H0_H0 ;  /* 0x200000ffff0be231 */ /* 0x008fe20000340966 */
[----:B------:R-:W-:Y:S01]  /*e790*/  HMMA.16816.F32.BF16 R212, R4, R34, R128 ;  /* 0x0000002204d4723c */ /* 0x000fe20000041880 */
[----:B------:R-:W-:-:S05]  /*e7a0*/  IMAD.MOV.U32 R223, RZ, RZ, R226 ;  /* 0x000000ffffdf7224 */ /* 0x000fca00078e00e2 */
[----:B------:R-:W-:Y:S01]  /*e7b0*/  HMMA.16816.F32.BF16 R76, R4, R26, R92 ;  /* 0x0000001a044c723c */ /* 0x000fe2000004185c */
[----:B----4-:R-:W-:Y:S01]  /*e7c0*/  PRMT R3, R28, 0x7610, R3 ;  /* 0x000076101c037816 */ /* 0x010fe20000000003 */
[----:B------:R3:W4:Y:S01]  /*e7d0*/  MUFU.EX2 R226, R8 ;  /* 0x0000000800e27308 */ /* 0x0007220000000800 */
[----:B------:R-:W-:-:S03]  /*e7e0*/  IMAD.MOV.U32 R250, RZ, RZ, R249 ;  /* 0x000000fffffa7224 */ /* 0x000fc600078e00f9 */
[C---:B------:R-:W-:Y:S01]  /*e7f0*/  HMMA.16816.F32.BF16 R68, R4.reuse, R30, R68 ;  /* 0x0000001e0444723c */ /* 0x040fe20000041844 */
[----:B------:R-:W-:Y:S01]  /*e800*/  @!P0 PRMT R103, R3, 0x5410, RZ ;  /* 0x0000541003678816 */ /* 0x000fe200000000ff */
[----:B------:R-:W-:Y:S01]  /*e810*/  FFMA.FTZ R3, R252, UR6, -R15 ;  /* 0x00000006fc037c23 */ /* 0x000fe2000801080f */
[----:B------:R-:W-:Y:S01]  /*e820*/  IMAD.MOV.U32 R249, RZ, RZ, R42 ;  /* 0x000000fffff97224 */ /* 0x000fe200078e002a */
[----:B------:R-:W5:Y:S02]  /*e830*/  LDSM.16.MT88.4 R24, [R184+0x11000] ;  /* 0x01100000b818783b */ /* 0x000f640000004200 */
[----:B------:R1:W-:Y:S01]  /*e840*/  MUFU.EX2 R35, R3 ;  /* 0x0000000300237308 */ /* 0x0003e20000000800 */
[----:B------:R-:W-:Y:S02]  /*e850*/  IMAD.MOV.U32 R42, RZ, RZ, R66 ;  /* 0x000000ffff2a7224 */ /* 0x000fe400078e0042 */
[----:B--2---:R-:W-:Y:S01]  /*e860*/  @!P1 HFMA2.BF16_V2 R10, -RZ.H0_H0, RZ.H0_H0, -R141.H0_H0 ;  /* 0x200000ffff0a9231 */ /* 0x004fe2000034098d */
[----:B---3--:R-:W-:Y:S01]  /*e870*/  PRMT R8, R11, 0x7610, R8 ;  /* 0x000076100b087816 */ /* 0x008fe20000000008 */
[----:B------:R-:W-:Y:S01]  /*e880*/  HMMA.16816.F32.BF16 R92, R4, R22, R120 ;  /* 0x00000016045c723c */ /* 0x000fe20000041878 */
[----:B-1----:R-:W-:Y:S01]  /*e890*/  LOP3.LUT R3, R41, 0xff, RZ, 0xc0, !PT ;  /* 0x000000ff29037812 */ /* 0x002fe200078ec0ff */
[----:B------:R-:W-:Y:S01]  /*e8a0*/  IMAD.MOV.U32 R66, RZ, RZ, R246 ;  /* 0x000000ffff427224 */ /* 0x000fe200078e00f6 */
[----:B------:R-:W-:Y:S01]  /*e8b0*/  PRMT R9, R10, 0x7610, R9 ;  /* 0x000076100a097816 */ /* 0x000fe20000000009 */
[----:B------:R-:W1:Y:S01]  /*e8c0*/  LDSM.16.MT88.4 R20, [R182+0x11000] ;  /* 0x01100000b614783b */ /* 0x000e620000004200 */
[----:B------:R-:W-:-:S02]  /*e8d0*/  @!P6 PRMT R102, R8, 0x5410, RZ ;  /* 0x000054100866e816 */ /* 0x000fc400000000ff */
[----:B------:R-:W-:Y:S01]  /*e8e0*/  @!P1 PRMT R141, R9, 0x5410, RZ ;  /* 0x00005410098d9816 */ /* 0x000fe200000000ff */
[--C-:B------:R-:W-:Y:S01]  /*e8f0*/  FFMA.FTZ R8, R43, UR6, -R15.reuse ;  /* 0x000000062b087c23 */ /* 0x100fe2000801080f */
[----:B------:R-:W-:Y:S01]  /*e900*/  ISETP.LE.U32.AND P1, PT, R3, UR15, PT ;  /* 0x0000000f03007c0c */ /* 0x000fe2000bf23070 */
[--C-:B------:R-:W-:Y:S01]  /*e910*/  FFMA.FTZ R3, R250, UR6, -R15.reuse ;  /* 0x00000006fa037c23 */ /* 0x100fe2000801080f */
[----:B------:R-:W-:Y:S01]  /*e920*/  FFMA.FTZ R15, R249, UR6, -R15 ;  /* 0x00000006f90f7c23 */ /* 0x000fe2000801080f */
[----:B------:R-:W-:Y:S01]  /*e930*/  IMAD.MOV.U32 R249, RZ, RZ, R66 ;  /* 0x000000fffff97224 */ /* 0x000fe200078e0042 */
[----:B------:R-:W2:Y:S04]  /*e940*/  LDSM.16.MT88.4 R28, [R183+0x11000] ;  /* 0x01100000b71c783b */ /* 0x000ea80000004200 */
[----:B------:R3:W3:Y:S01]  /*e950*/  LDL.LU.S16 R66, [R1+0x28] ;  /* 0x0000280001427983 */ /* 0x0006e20000300600 */
[----:B------:R-:W-:-:S02]  /*e960*/  IMAD.MOV.U32 R246, RZ, RZ, R223 ;  /* 0x000000fffff67224 */ /* 0x000fc400078e00df */
[----:B------:R4:W-:Y:S01]  /*e970*/  MUFU.EX2 R223, R2 ;  /* 0x0000000200df7308 */ /* 0x0009e20000000800 */
[----:B------:R-:W-:Y:S01]  /*e980*/  LOP3.LUT R9, R19, 0xff, RZ, 0xc0, !PT ;  /* 0x000000ff13097812 */ /* 0x000fe200078ec0ff */
[----:B-----5:R-:W-:Y:S01]  /*e990*/  HMMA.16816.F32.BF16 R84, R4, R24, R84 ;  /* 0x000000180454723c */ /* 0x020fe20000041854 */
[----:B------:R-:W-:Y:S01]  /*e9a0*/  LOP3.LUT R11, R0, 0xff, RZ, 0xc0, !PT ;  /* 0x000000ff000b7812 */ /* 0x000fe200078ec0ff */
[----:B------:R1:W5:Y:S04]  /*e9b0*/  LDL.LU.S16 R251, [R1+0x2c] ;  /* 0x00002c0001fb7983 */ /* 0x0003680000300600 */
[----:B------:R-:W3:Y:S01]  /*e9c0*/  LDSM.16.MT88.4 R120, [R182+0xd800] ;  /* 0x00d80000b678783b */ /* 0x000ee20000004200 */
[----:B------:R-:W-:-:S03]  /*e9d0*/  ISETP.LE.U32.AND P3, PT, R39, UR15, PT ;  /* 0x0000000f27007c0c */ /* 0x000fc6000bf63070 */
[----:B------:R-:W-:Y:S01]  /*e9e0*/  LDSM.16.MT88.4 R128, [R184+0xd800] ;  /* 0x00d80000b880783b */ /* 0x000fe20000004200 */
[----:B----4-:R-:W-:-:S04]  /*e9f0*/  LOP3.LUT R2, R64, 0xff, RZ, 0xc0, !PT ;  /* 0x000000ff40027812 */ /* 0x010fc800078ec0ff */
[----:B------:R-:W-:Y:S02]  /*ea00*/  ISETP.LE.U32.AND P6, PT, R2, UR15, PT ;  /* 0x0000000f02007c0c */ /* 0x000fe4000bfc3070 */
[----:B------:R-:W-:-:S04]  /*ea10*/  SHF.R.U32.HI R2, RZ, 0x8, R17 ;  /* 0x00000008ff027819 */ /* 0x000fc80000011611 */
[----:B------:R-:W-:Y:S02]  /*ea20*/  PRMT R16, R18, 0x5410, R2 ;  /* 0x0000541012107816 */ /* 0x000fe40000000002 */
[----:B------:R-:W-:Y:S01]  /*ea30*/  LOP3.LUT R2, R0, 0xffff, RZ, 0xc0, !PT ;  /* 0x0000ffff00027812 */ /* 0x000fe200078ec0ff */
[----:B------:R4:W-:Y:S01]  /*ea40*/  MUFU.EX2 R34, R8 ;  /* 0x0000000800227308 */ /* 0x0009e20000000800 */
[----:B------:R-:W-:-:S07]  /*ea50*/  SHF.R.U32.HI R10, RZ, 0x18, R0 ;  /* 0x00000018ff0a7819 */ /* 0x000fce0000011600 */
[----:B------:R1:W-:Y:S01]  /*ea60*/  MUFU.EX2 R33, R3 ;  /* 0x0000000300217308 */ /* 0x0003e20000000800 */
[----:B----4-:R-:W-:Y:S02]  /*ea70*/  SHF.R.U32.HI R8, RZ, 0x8, R2 ;  /* 0x00000008ff087819 */ /* 0x010fe40000011602 */
[----:B------:R-:W-:-:S05]  /*ea80*/  PRMT R2, R9, 0x5410, R32 ;  /* 0x0000541009027816 */ /* 0x000fca0000000020 */
[----:B------:R-:W4:Y:S01]  /*ea90*/  MUFU.EX2 R32, R15 ;  /* 0x0000000f00207308 */ /* 0x000f220000000800 */
[----:B-1----:R-:W-:-:S04]  /*eaa0*/  SHF.R.U32.HI R3, RZ, 0x10, R0 ;  /* 0x00000010ff037819 */ /* 0x002fc80000011600 */
[----:B------:R-:W-:Y:S01]  /*eab0*/  LOP3.LUT R0, R3, 0xff, RZ, 0xc0, !PT ;  /* 0x000000ff03007812 */ /* 0x000fe200078ec0ff */
[C---:B------:R-:W-:Y:S03]  /*eac0*/  HMMA.16816.F32.BF16 R172, R4.reuse, R20, R172 ;  /* 0x0000001404ac723c */ /* 0x040fe600000418ac */
[----:B------:R-:W-:Y:S02]  /*ead0*/  PRMT R9, R0, 0x5410, R10 ;  /* 0x0000541000097816 */ /* 0x000fe4000000000a */
[----:B------:R-:W-:Y:S01]  /*eae0*/  F2FP.BF16.F32.PACK_AB R10, R225, R226 ;  /* 0x000000e2e10a723e */ /* 0x000fe200000010ff */
[----:B------:R-:W-:Y:S01]  /*eaf0*/  HMMA.16816.F32.BF16 R164, R4, R22, R164 ;  /* 0x0000001604a4723c */ /* 0x000fe200000418a4 */
[----:B------:R-:W-:Y:S02]  /*eb00*/  PRMT R3, R11, 0x5410, R8 ;  /* 0x000054100b037816 */ /* 0x000fe40000000008 */
[----:B------:R-:W-:-:S03]  /*eb10*/  HSET2.LE.AND R0, R2, R14, PT ;  /* 0x0000000e02007233 */ /* 0x000fc60003803000 */
[----:B--2---:R-:W-:Y:S01]  /*eb20*/  HMMA.16816.F32.BF16 R20, R4, R28, R48 ;  /* 0x0000001c0414723c */ /* 0x004fe20000041830 */
[C---:B------:R-:W-:Y:S01]  /*eb30*/  PRMT R11, R10.reuse, 0x7610, R11 ;  /* 0x000076100a0b7816 */ /* 0x040fe2000000000b */
[----:B------:R-:W1:Y:S01]  /*eb40*/  LDSM.16.MT88.4 R48, [R182+0xf800] ;  /* 0x00f80000b630783b */ /* 0x000e620000004200 */
[----:B------:R-:W-:-:S03]  /*eb50*/  PRMT R10, R10, 0x7632, R10 ;  /* 0x000076320a0a7816 */ /* 0x000fc6000000000a */
[C---:B------:R-:W-:Y:S01]  /*eb60*/  HMMA.16816.F32.BF16 R24, R4.reuse, R26, R80 ;  /* 0x0000001a0418723c */ /* 0x040fe20000041850 */
[--C-:B------:R-:W-:Y:S01]  /*eb70*/  HSET2.LE.AND R3, R3, R14.reuse, PT ;  /* 0x0000000e03037233 */ /* 0x100fe20003803000 */
[----:B------:R-:W-:Y:S01]  /*eb80*/  IMAD.MOV.U32 R252, RZ, RZ, R67 ;  /* 0x000000fffffc7224 */ /* 0x000fe200078e0043 */
[----:B------:R-:W-:Y:S01]  /*eb90*/  HSET2.LE.AND R2, R9, R14, PT ;  /* 0x0000000e09027233 */ /* 0x000fe20003803000 */
[----:B------:R-:W-:Y:S02]  /*eba0*/  LDSM.16.MT88.4 R80, [R182+0x11800] ;  /* 0x01180000b650783b */ /* 0x000fe40000004200 */
[----:B------:R-:W-:Y:S07]  /*ebb0*/  HMMA.16816.F32.BF16 R28, R4, R30, R44 ;  /* 0x0000001e041c723c */ /* 0x000fee000004182c */
[----:B----4-:R-:W-:-:S02]  /*ebc0*/  F2FP.BF16.F32.PACK_AB R6, R32, R33 ;  /* 0x000000212006723e */ /* 0x010fc400000010ff */
[----:B------:R-:W-:Y:S02]  /*ebd0*/  F2FP.BF16.F32.PACK_AB R5, R34, R35 ;  /* 0x000000232205723e */ /* 0x000fe400000010ff */
[----:B------:R-:W-:Y:S02]  /*ebe0*/  LOP3.LUT R99, R0, R6, RZ, 0xc0, !PT ;  /* 0x0000000600637212 */ /* 0x000fe400078ec0ff */
[----:B------:R-:W-:Y:S02]  /*ebf0*/  PRMT R0, R11, 0x5410, R10 ;  /* 0x000054100b007816 */ /* 0x000fe4000000000a */
[----:B------:R-:W-:Y:S02]  /*ec00*/  F2FP.BF16.F32.PACK_AB R4, R223, R224 ;  /* 0x000000e0df04723e */ /* 0x000fe400000010ff */
[C---:B------:R-:W-:Y:S02]  /*ec10*/  PRMT R9, R5.reuse, 0x7610, R9 ;  /* 0x0000761005097816 */ /* 0x040fe40000000009 */
[----:B------:R-:W-:-:S02]  /*ec20*/  PRMT R7, R5, 0x7632, R7 ;  /* 0x0000763205077816 */ /* 0x000fc40000000007 */
[----:B------:R-:W-:Y:S02]  /*ec30*/  LOP3.LUT R96, R3, R0, RZ, 0xc0, !PT ;  /* 0x0000000003607212 */ /* 0x000fe400078ec0ff */
[C---:B------:R-:W-:Y:S02]  /*ec40*/  PRMT R5, R4.reuse, 0x7610, R5 ;  /* 0x0000761004057816 */ /* 0x040fe40000000005 */
[----:B------:R-:W-:Y:S02]  /*ec50*/  PRMT R0, R9, 0x5410, R7 ;  /* 0x0000541009007816 */ /* 0x000fe40000000007 */
[----:B------:R-:W-:Y:S02]  /*ec60*/  PRMT R4, R4, 0x7632, R4 ;  /* 0x0000763204047816 */ /* 0x000fe40000000004 */
[----:B------:R-:W-:Y:S02]  /*ec70*/  HSET2.LE.AND R8, R16, R14, PT ;  /* 0x0000000e10087233 */ /* 0x000fe40003803000 */
[----:B------:R-:W-:Y:S01]  /*ec80*/  LOP3.LUT R97, R2, R0, RZ, 0xc0, !PT ;  /* 0x0000000002617212 */ /* 0x000fe200078ec0ff */
[----:B------:R-:W-:Y:S01]  /*ec90*/  LDSM.16.MT88.4 R16, [R183+0xf800] ;  /* 0x00f80000b710783b */ /* 0x000fe20000004200 */
[----:B------:R-:W-:-:S03]  /*eca0*/  PRMT R0, R5, 0x5410, R4 ;  /* 0x0000541005007816 */ /* 0x000fc60000000004 */
[----:B------:R4:W2:Y:S01]  /*ecb0*/  LDL.LU.S16 R2, [R1+0x30] ;  /* 0x0000300001027983 */ /* 0x0008a20000300600 */
[----:B------:R-:W-:Y:S01]  /*ecc0*/  LOP3.LUT R98, R8, R0, RZ, 0xc0, !PT ;  /* 0x0000000008627212 */ /* 0x000fe200078ec0ff */
[----:B---3--:R-:W-:-:S05]  /*ecd0*/  @!P5 HFMA2.BF16_V2 R66, -RZ.H0_H0, RZ.H0_H0, -R140.H0_H0 ;  /* 0x200000ffff42d231 */ /* 0x008fca000034098c */
[----:B------:R-:W-:Y:S02]  /*ece0*/  PRMT R0, R66, 0x7610, R0 ;  /* 0x0000761042007816 */ /* 0x000fe40000000000 */
[----:B------:R4:W3:Y:S01]  /*ecf0*/  LDL.LU.S16 R66, [R1+0x34] ;  /* 0x0000340001427983 */ /* 0x0008e20000300600 */
[----:B------:R-:W-:Y:S01]  /*ed00*/  MOV R250, R42 ;  /* 0x0000002a00fa7202 */ /* 0x000fe20000000f00 */
[C---:B------:R-:W-:Y:S02]  /*ed10*/  HMMA.16816.F32.BF16 R108, R96.reuse, R120, R108 ;  /* 0x00000078606c723c */ /* 0x040fe4000004186c */
[----:B------:R-:W4:Y:S04]  /*ed20*/  LDSM.16.MT88.4 R40, [R181+0xf800] ;  /* 0x00f80000b528783b */ /* 0x000f280000004200 */
[----:B------:R-:W-:Y:S01]  /*ed30*/  HMMA.16816.F32.BF16 R120, R96, R122, R56 ;  /* 0x0000007a6078723c */ /* 0x000fe20000041838 */
[----:B------:R-:W4:Y:S01]  /*ed40*/  LDSM.16.MT88.4 R56, [R184+0xf800] ;  /* 0x00f80000b838783b */ /* 0x000f220000004200 */
[----:B------:R-:W-:-:S02]  /*ed50*/  ISETP.LE.U32.AND P0, PT, R37, UR15, PT ;  /* 0x0000000f25007c0c */ /* 0x000fc4000bf03070 */
[----:B------:R-:W-:Y:S02]  /*ed60*/  @P1 PRMT R8, R6, 0x7610, R8 ;  /* 0x0000761006081816 */ /* 0x000fe40000000008 */
[C---:B------:R-:W-:Y:S06]  /*ed70*/  HMMA.16816.F32.BF16 R104, R96.reuse, R112, R104 ;  /* 0x000000706068723c */ /* 0x040fec0000041868 */
[C---:B------:R-:W-:Y:S06]  /*ed80*/  HMMA.16816.F32.BF16 R112, R96.reuse, R114, R52 ;  /* 0x000000726070723c */ /* 0x040fec0000041834 */
[C---:B-1----:R-:W-:Y:S01]  /*ed90*/  HMMA.16816.F32.BF16 R44, R96.reuse, R48, R88 ;  /* 0x00000030602c723c */ /* 0x042fe20000041858 */
[----:B-----5:R-:W-:Y:S01]  /*eda0*/  @!P4 HFMA2.BF16_V2 R251, -RZ.H0_H0, RZ.H0_H0, -R139.H0_H0 ;  /* 0x200000fffffbc231 */ /* 0x020fe2000034098b */
[----:B------:R-:W-:Y:S01]  /*edb0*/  @!P5 PRMT R140, R0, 0x5410, RZ ;  /* 0x00005410008cd816 */ /* 0x000fe200000000ff */
[----:B------:R-:W-:Y:S03]  /*edc0*/  LDSM.16.MT88.4 R88, [R184+0x11800] ;  /* 0x01180000b858783b */ /* 0x000fe60000004200 */
[C---:B------:R-:W-:Y:S06]  /*edd0*/  HMMA.16816.F32.BF16 R48, R96.reuse, R50, R92 ;  /* 0x000000326030723c */ /* 0x040fec000004185c */
[C---:B----4-:R-:W-:Y:S06]  /*ede0*/  HMMA.16816.F32.BF16 R36, R96.reuse, R40, R72 ;  /* 0x000000286024723c */ /* 0x050fec0000041848 */
[----:B------:R-:W-:Y:S01]  /*edf0*/  HMMA.16816.F32.BF16 R52, R96, R56, R152 ;  /* 0x000000386034723c */ /* 0x000fe20000041898 */
[----:B---3--:R-:W-:-:S05]  /*ee00*/  @!P1 HFMA2.BF16_V2 R66, -RZ.H0_H0, RZ.H0_H0, -R6.H0_H0 ;  /* 0x200000ffff429231 */ /* 0x008fca0000340906 */
[----:B------:R-:W-:Y:S01]  /*ee10*/  HMMA.16816.F32.BF16 R40, R96, R42, R76 ;  /* 0x0000002a6028723c */ /* 0x000fe2000004184c */
[----:B------:R1:W3:Y:S01]  /*ee20*/  LDL.LU.S16 R76, [R1+0x38] ;  /* 0x00003800014c7983 */ /* 0x0002e20000300600 */
[----:B------:R-:W-:-:S03]  /*ee30*/  PRMT R3, R66, 0x7610, R3 ;  /* 0x0000761042037816 */ /* 0x000fc60000000003 */
[----:B------:R1:W4:Y:S01]  /*ee40*/  LDL.LU.S16 R153, [R1+0x44] ;  /* 0x0000440001997983 */ /* 0x0003220000300600 */
[----:B------:R-:W-:Y:S01]  /*ee50*/  @!P1 PRMT R8, R3, 0x5410, RZ ;  /* 0x0000541003089816 */ /* 0x000fe200000000ff */
[----:B------:R-:W-:Y:S02]  /*ee60*/  FFMA.FTZ R3, R218, R101, R252 ;  /* 0x00000065da037223 */ /* 0x000fe400000100fc */
[----:B------:R1:W5:Y:S04]  /*ee70*/  LDL.LU.S16 R152, [R1+0x40] ;  /* 0x0000400001987983 */ /* 0x0003680000300600 */
[----:B------:R1:W3:Y:S04]  /*ee80*/  LDL.LU.S16 R101, [R1+0x3c] ;  /* 0x00003c0001657983 */ /* 0x0002e80000300600 */
[----:B------:R1:W4:Y:S04]  /*ee90*/  LDL.LU.S16 R95, [R1+0x4c] ;  /* 0x00004c00015f7983 */ /* 0x0003280000300600 */
[----:B------:R1:W5:Y:S01]  /*eea0*/  LDL.LU.S16 R94, [R1+0x48] ;  /* 0x00004800015e7983 */ /* 0x0003620000300600 */
[C---:B------:R-:W-:Y:S01]  /*eeb0*/  HMMA.16816.F32.BF16 R116, R96.reuse, R128, R116 ;  /* 0x000000806074723c */ /* 0x040fe20000041874 */
[----:B--2---:R-:W-:Y:S01]  /*eec0*/  @!P2 HFMA2.BF16_V2 R2, -RZ.H0_H0, RZ.H0_H0, -R138.H0_H0 ;  /* 0x200000ffff02a231 */ /* 0x004fe2000034098a */
[----:B------:R-:W-:Y:S01]  /*eed0*/  SHF.R.U32.HI R0, RZ, 0x10, R64 ;  /* 0x00000010ff007819 */ /* 0x000fe20000011640 */
[----:B------:R-:W2:Y:S03]  /*eee0*/  LDSM.16.MT88.4 R72, [R181+0x11800] ;  /* 0x01180000b548783b */ /* 0x000ea60000004200 */
[----:B------:R-:W-:Y:S07]  /*eef0*/  HMMA.16816.F32.BF16 R128, R96, R130, R60 ;  /* 0x000000826080723c */ /* 0x000fee000004183c */
[----:B------:R-:W-:-:S04]  /*ef00*/  PRMT R60, R251, 0x7610, R60 ;  /* 0x00007610fb3c7816 */ /* 0x000fc8000000003c */
[----:B------:R-:W-:Y:S02]  /*ef10*/  @!P4 PRMT R139, R60, 0x5410, RZ ;  /* 0x000054103c8bc816 */ /* 0x000fe400000000ff */
[----:B------:R-:W-:Y:S01]  /*ef20*/  HMMA.16816.F32.BF16 R60, R96, R16, R156 ;  /* 0x00000010603c723c */ /* 0x000fe2000004189c */
[----:B------:R-:W-:-:S06]  /*ef30*/  LOP3.LUT R0, R0, 0xff, RZ, 0xc0, !PT ;  /* 0x000000ff00007812 */ /* 0x000fcc00078ec0ff */
[----:B------:R-:W-:Y:S02]  /*ef40*/  PRMT R16, R2, 0x7610, R16 ;  /* 0x0000761002107816 */ /* 0x000fe40000000010 */
[----:B------:R-:W-:Y:S02]  /*ef50*/  SHF.R.U32.HI R2, RZ, 0x8, R65 ;  /* 0x00000008ff027819 */ /* 0x000fe40000011641 */
[----:B------:R-:W-:Y:S02]  /*ef60*/  ISETP.LE.U32.AND P5, PT, R0, UR15, PT ;  /* 0x0000000f00007c0c */ /* 0x000fe4000bfa3070 */
[----:B------:R-:W-:Y:S02]  /*ef70*/  LOP3.LUT R2, R2, 0xffff, RZ, 0xc0, !PT ;  /* 0x0000ffff02027812 */ /* 0x000fe400078ec0ff */
[----:B------:R-:W-:Y:S02]  /*ef80*/  SHF.R.U32.HI R0, RZ, 0x18, R64 ;  /* 0x00000018ff007819 */ /* 0x000fe40000011640 */
[----:B------:R-:W-:-:S02]  /*ef90*/  @!P2 PRMT R138, R16, 0x5410, RZ ;  /* 0x00005410108aa816 */ /* 0x000fc400000000ff */
[----:B------:R-:W-:Y:S02]  /*efa0*/  ISETP.LE.U32.AND P2, PT, R2, UR15, PT ;  /* 0x0000000f02007c0c */ /* 0x000fe4000bf43070 */
[----:B------:R-:W-:Y:S02]  /*efb0*/  ISETP.LE.U32.AND P4, PT, R0, UR15, PT ;  /* 0x0000000f00007c0c */ /* 0x000fe4000bf83070 */
[----:B------:R-:W-:-:S04]  /*efc0*/  LOP3.LUT R0, R64, 0xffff, RZ, 0xc0, !PT ;  /* 0x0000ffff40007812 */ /* 0x000fc800078ec0ff */
[----:B------:R-:W-:Y:S01]  /*efd0*/  SHF.R.U32.HI R0, RZ, 0x8, R0 ;  /* 0x00000008ff007819 */ /* 0x000fe20000011600 */
[----:B------:R-:W-:-:S03]  /*efe0*/  FFMA.FTZ R2, R249, R100, R250 ;  /* 0x00000064f9027223 */ /* 0x000fc600000100fa */
[----:B------:R-:W-:Y:S01]  /*eff0*/  LOP3.LUT R0, R0, 0xffff, RZ, 0xc0, !PT ;  /* 0x0000ffff00007812 */ /* 0x000fe200078ec0ff */
[----:B------:R-:W-:Y:S01]  /*f000*/  FADD.FTZ R3, R247, R3 ;  /* 0x00000003f7037221 */ /* 0x000fe20000010000 */
[----:B------:R-:W-:Y:S01]  /*f010*/  FADD.FTZ R2, R248, R2 ;  /* 0x00000002f8027221 */ /* 0x000fe20000010000 */
[----:B------:R-:W-:Y:S01]  /*f020*/  @!P0 HFMA2.BF16_V2 R218, -RZ.H0_H0, RZ.H0_H0, -R6.H1_H1 ;  /* 0x200000ffffda8231 */ /* 0x000fe20000360906 */
[----:B------:R-:W-:Y:S02]  /*f030*/  ISETP.LE.U32.AND P1, PT, R0, UR15, PT ;  /* 0x0000000f00007c0c */ /* 0x000fe4000bf23070 */
[----:B------:R-:W-:Y:S01]  /*f040*/  @P0 PRMT R0, R6, 0x7632, R0 ;  /* 0x0000763206000816 */ /* 0x000fe20000000000 */
[----:B------:R-:W-:Y:S01]  /*f050*/  FADD.FTZ R3, R246, R3 ;  /* 0x00000003f6037221 */ /* 0x000fe20000010000 */
[----:B------:R-:W-:Y:S01]  /*f060*/  FADD.FTZ R2, R244, R2 ;  /* 0x00000002f4027221 */ /* 0x000fe20000010000 */
[C---:B------:R-:W-:Y:S01]  /*f070*/  HMMA.16816.F32.BF16 R64, R96.reuse, R18, R212 ;  /* 0x000000126040723c */ /* 0x040fe200000418d4 */
[----:B------:R-:W1:Y:S04]  /*f080*/  LDSM.16.MT88.4 R16, [R183+0x11800] ;  /* 0x01180000b710783b */ /* 0x000e680000004200 */
[----:B------:R-:W-:Y:S04]  /*f090*/  STG.E.U16 desc[UR24][R12.64+-0x80], R220 ;  /* 0xffff80dc0c007986 */ /* 0x000fe8000c101518 */
[----:B------:R-:W-:Y:S01]  /*f0a0*/  STG.E.U16 desc[UR24][R12.64+-0x7e], R219 ;  /* 0xffff82db0c007986 */ /* 0x000fe2000c101518 */
[----:B------:R-:W-:Y:S01]  /*f0b0*/  @!P0 PRMT R0, R218, 0x5410, RZ ;  /* 0x00005410da008816 */ /* 0x000fe200000000ff */
[C---:B------:R-:W-:Y:S06]  /*f0c0*/  HMMA.16816.F32.BF16 R124, R96.reuse, R132, R124 ;  /* 0x00000084607c723c */ /* 0x040fec000004187c */
[C---:B------:R-:W-:Y:S06]  /*f0d0*/  HMMA.16816.F32.BF16 R132, R96.reuse, R134, R68 ;  /* 0x000000866084723c */ /* 0x040fec0000041844 */
[C---:B--2---:R-:W-:Y:S06]  /*f0e0*/  HMMA.16816.F32.BF16 R68, R96.reuse, R72, R208 ;  /* 0x000000486044723c */ /* 0x044fec00000418d0 */
[C---:B------:R-:W-:Y:S06]  /*f0f0*/  HMMA.16816.F32.BF16 R84, R96.reuse, R88, R84 ;  /* 0x000000586054723c */ /* 0x040fec0000041854 */
[C---:B------:R-:W-:Y:S06]  /*f100*/  HMMA.16816.F32.BF16 R56, R96.reuse, R58, R160 ;  /* 0x0000003a6038723c */ /* 0x040fec00000418a0 */
[C---:B------:R-:W-:Y:S06]  /*f110*/  HMMA.16816.F32.BF16 R72, R96.reuse, R74, R168 ;  /* 0x0000004a6048723c */ /* 0x040fec00000418a8 */
[----:B------:R-:W-:Y:S01]  /*f120*/  HMMA.16816.F32.BF16 R88, R96, R90, R24 ;  /* 0x0000005a6058723c */ /* 0x000fe20000041818 */
[----:B---3--:R-:W-:-:S02]  /*f130*/  @!P4 HFMA2.BF16_V2 R101, -RZ.H0_H0, RZ.H0_H0, -R7.H0_H0 ;  /* 0x200000ffff65c231 */ /* 0x008fc40000340907 */
[----:B-----5:R-:W-:-:S03]  /*f140*/  @!P2 HFMA2.BF16_V2 R94, -RZ.H0_H0, RZ.H0_H0, -R4.H0_H0 ;  /* 0x200000ffff5ea231 */ /* 0x020fc60000340904 */
[----:B------:R-:W-:Y:S01]  /*f150*/  PRMT R15, R101, 0x7610, R15 ;  /* 0x00007610650f7816 */ /* 0x000fe2000000000f */
[----:B----4-:R-:W-:Y:S01]  /*f160*/  @!P3 HFMA2.BF16_V2 R95, -RZ.H0_H0, RZ.H0_H0, -R5.H0_H0 ;  /* 0x200000ffff5fb231 */ /* 0x010fe20000340905 */
[----:B------:R-:W-:Y:S02]  /*f170*/  PRMT R6, R94, 0x7610, R6 ;  /* 0x000076105e067816 */ /* 0x000fe40000000006 */
[----:B------:R-:W-:Y:S02]  /*f180*/  @!P4 PRMT R7, R15, 0x5410, RZ ;  /* 0x000054100f07c816 */ /* 0x000fe400000000ff */
[----:B------:R-:W-:Y:S01]  /*f190*/  @!P2 PRMT R4, R6, 0x5410, RZ ;  /* 0x000054100604a816 */ /* 0x000fe200000000ff */
[----:B------:R-:W-:Y:S01]  /*f1a0*/  FADD.FTZ R6, R245, R3 ;  /* 0x00000003f5067221 */ /* 0x000fe20000010000 */
[----:B------:R-:W-:Y:S01]  /*f1b0*/  FADD.FTZ R15, R235, R2 ;  /* 0x00000002eb0f7221 */ /* 0x000fe20000010000 */
[----:B------:R-:W-:Y:S02]  /*f1c0*/  PRMT R14, R95, 0x7610, R14 ;  /* 0x000076105f0e7816 */ /* 0x000fe4000000000e */
[----:B------:R-:W-:Y:S01]  /*f1d0*/  FADD.FTZ R6, R236, R6 ;  /* 0x00000006ec067221 */ /* 0x000fe20000010000 */
[----:B------:R-:W-:Y:S01]  /*f1e0*/  FADD.FTZ R15, R237, R15 ;  /* 0x0000000fed0f7221 */ /* 0x000fe20000010000 */
[----:B------:R-:W-:Y:S01]  /*f1f0*/  @!P3 PRMT R5, R14, 0x5410, RZ ;  /* 0x000054100e05b816 */ /* 0x000fe200000000ff */
[----:B------:R-:W-:-:S02]  /*f200*/  IMAD.U32 R14, RZ, RZ, UR20 ;  /* 0x00000014ff0e7e24 */ /* 0x000fc4000f8e00ff */
[----:B------:R-:W-:Y:S01]  /*f210*/  FADD.FTZ R6, R238, R6 ;  /* 0x00000006ee067221 */ /* 0x000fe20000010000 */
[----:B------:R-:W-:Y:S01]  /*f220*/  FADD.FTZ R15, R239, R15 ;  /* 0x0000000fef0f7221 */ /* 0x000fe20000010000 */
[----:B------:R-:W-:-:S04]  /*f230*/  IMAD.WIDE R2, R14, 0x2, R12 ;  /* 0x000000020e027825 */ /* 0x000fc800078e020c */
[----:B------:R-:W-:Y:S01]  /*f240*/  FADD.FTZ R14, R240, R6 ;  /* 0x00000006f00e7221 */ /* 0x000fe20000010000 */
[----:B------:R-:W-:Y:S01]  /*f250*/  FADD.FTZ R6, R241, R15 ;  /* 0x0000000ff1067221 */ /* 0x000fe20000010000 */
[----:B------:R-:W-:-:S03]  /*f260*/  @!P6 HFMA2.BF16_V2 R76, -RZ.H0_H0, RZ.H0_H0, -R11.H0_H0 ;  /* 0x200000ffff4ce231 */ /* 0x000fc6000034090b */
[----:B------:R-:W-:Y:S01]  /*f270*/  FADD.FTZ R6, R243, R6 ;  /* 0x00000006f3067221 */ /* 0x000fe20000010000 */
[----:B------:R-:W-:Y:S02]  /*f280*/  @!P1 HFMA2.BF16_V2 R153, -RZ.H0_H0, RZ.H0_H0, -R10.H0_H0 ;  /* 0x200000ffff999231 */ /* 0x000fe4000034090a */
[----:B------:R-:W-:Y:S02]  /*f290*/  @!P5 HFMA2.BF16_V2 R152, -RZ.H0_H0, RZ.H0_H0, -R9.H0_H0 ;  /* 0x200000ffff98d231 */ /* 0x000fe40000340909 */
[----:B------:R-:W-:Y:S01]  /*f2a0*/  FADD.FTZ R6, R228, R6 ;  /* 0x00000006e4067221 */ /* 0x000fe20000010000 */
[----:B------:R-:W-:Y:S01]  /*f2b0*/  STG.E.U16 desc[UR24][R2.64+-0x80], R217 ;  /* 0xffff80d902007986 */ /* 0x000fe2000c101518 */
[----:B------:R-:W-:-:S03]  /*f2c0*/  PRMT R100, R76, 0x7610, R100 ;  /* 0x000076104c647816 */ /* 0x000fc60000000064 */
[----:B------:R-:W-:Y:S01]  /*f2d0*/  STG.E.U16 desc[UR24][R2.64+-0x7e], R216 ;  /* 0xffff82d802007986 */ /* 0x000fe2000c101518 */
[----:B------:R-:W-:Y:S01]  /*f2e0*/  PRMT R93, R153, 0x7610, R93 ;  /* 0x00007610995d7816 */ /* 0x000fe2000000005d */
[----:B------:R-:W-:Y:S02]  /*f2f0*/  FADD.FTZ R6, R227, R6 ;  /* 0x00000006e3067221 */ /* 0x000fe40000010000 */
[----:B------:R-:W-:Y:S01]  /*f300*/  STG.E.U16 desc[UR24][R12.64+-0x70], R179 ;  /* 0xffff90b30c007986 */ /* 0x000fe2000c101518 */
[----:B------:R-:W-:-:S03]  /*f310*/  PRMT R92, R152, 0x7610, R92 ;  /* 0x00007610985c7816 */ /* 0x000fc6000000005c */
[----:B------:R-:W-:Y:S04]  /*f320*/  STG.E.U16 desc[UR24][R12.64+-0x6e], R178 ;  /* 0xffff92b20c007986 */ /* 0x000fe8000c101518 */
[----:B------:R-:W-:Y:S04]  /*f330*/  STG.E.U16 desc[UR24][R2.64+-0x70], R151 ;  /* 0xffff909702007986 */ /* 0x000fe8000c101518 */
[----:B------:R-:W-:Y:S01]  /*f340*/  STG.E.U16 desc[UR24][R2.64+-0x6e], R150 ;  /* 0xffff929602007986 */ /* 0x000fe2000c101518 */
[----:B------:R-:W-:-:S03]  /*f350*/  @!P6 PRMT R11, R100, 0x5410, RZ ;  /* 0x00005410640be816 */ /* 0x000fc600000000ff */
[----:B------:R-:W-:Y:S01]  /*f360*/  STG.E.U16 desc[UR24][R12.64+-0x60], R149 ;  /* 0xffffa0950c007986 */ /* 0x000fe2000c101518 */
[----:B------:R-:W-:-:S03]  /*f370*/  @!P1 PRMT R10, R93, 0x5410, RZ ;  /* 0x000054105d0a9816 */ /* 0x000fc600000000ff */
        /* <DEDUP_REMOVED lines=9> */
[----:B------:R-:W-:Y:S04]  /*f410*/  STG.E.U16 desc[UR24][R12.64+-0x40], R137 ;  /* 0xffffc0890c007986 */ /* 0x000fe8000c101518 */
        /* <DEDUP_REMOVED lines=14> */
[----:B------:R2:W-:Y:S01]  /*f500*/  STG.E.U16 desc[UR24][R2.64+-0xe], R0 ;  /* 0xfffff20002007986 */ /* 0x0005e2000c101518 */
[----:B------:R-:W-:-:S04]  /*f510*/  FADD.FTZ R14, R242, R14 ;  /* 0x0000000ef20e7221 */ /* 0x000fc80000010000 */
[----:B------:R-:W-:-:S04]  /*f520*/  FADD.FTZ R14, R234, R14 ;  /* 0x0000000eea0e7221 */ /* 0x000fc80000010000 */
[----:B------:R-:W-:Y:S01]  /*f530*/  FADD.FTZ R14, R233, R14 ;  /* 0x0000000ee90e7221 */ /* 0x000fe20000010000 */
[----:B------:R-:W-:Y:S01]  /*f540*/  HMMA.16816.F32.BF16 R76, R96, R80, R172 ;  /* 0x00000050604c723c */ /* 0x000fe200000418ac */
[----:B--2---:R-:W-:-:S04]  /*f550*/  FADD.FTZ R0, R35, R6 ;  /* 0x0000000623007221 */ /* 0x004fc80000010000 */
[----:B------:R-:W-:-:S04]  /*f560*/  FADD.FTZ R0, R34, R0 ;  /* 0x0000000022007221 */ /* 0x000fc80000010000 */
[----:B------:R-:W-:-:S04]  /*f570*/  FADD.FTZ R0, R33, R0 ;  /* 0x0000000021007221 */ /* 0x000fc80000010000 */
[----:B------:R-:W-:Y:S01]  /*f580*/  FADD.FTZ R0, R32, R0 ;  /* 0x0000000020007221 */ /* 0x000fe20000010000 */
[----:B------:R-:W-:Y:S01]  /*f590*/  FADD.FTZ R14, R232, R14 ;  /* 0x0000000ee80e7221 */ /* 0x000fe20000010000 */
[C---:B------:R-:W-:Y:S03]  /*f5a0*/  HMMA.16816.F32.BF16 R80, R96.reuse, R82, R164 ;  /* 0x000000526050723c */ /* 0x040fe600000418a4 */
[----:B------:R-:W-:Y:S03]  /*f5b0*/  STL [R1+0x4c], R0 ;  /* 0x00004c0001007387 */ /* 0x000fe60000100800 */
[----:B-1----:R-:W-:Y:S01]  /*f5c0*/  HMMA.16816.F32.BF16 R92, R96, R16, R20 ;  /* 0x00000010605c723c */ /* 0x002fe20000041814 */
[----:B------:R-:W-:-:S05]  /*f5d0*/  FADD.FTZ R14, R231, R14 ;  /* 0x0000000ee70e7221 */ /* 0x000fca0000010000 */
[----:B------:R-:W-:Y:S01]  /*f5e0*/  HMMA.16816.F32.BF16 R96, R96, R18, R28 ;  /* 0x000000126060723c */ /* 0x000fe2000004181c */
[----:B------:R1:W-:Y:S01]  /*f5f0*/  STG.E.U16 desc[UR24][R2.64+-0x10], R8 ;  /* 0xfffff00802007986 */ /* 0x0003e2000c101518 */
[----:B------:R-:W-:Y:S01]  /*f600*/  IADD3 R217, P0, R12, -0x100, RZ ;  /* 0xffffff000cd97810 */ /* 0x000fe20007f1e0ff */
[----:B------:R-:W-:-:S03]  /*f610*/  IMAD.MOV.U32 R100, RZ, RZ, R222 ;  /* 0x000000ffff647224 */ /* 0x000fc600078e00de */
[----:B------:R-:W-:Y:S01]  /*f620*/  IADD3.X R216, R13, -0x1, RZ, P0, !PT ;  /* 0xffffffff0dd87810 */ /* 0x000fe200007fe4ff */
[----:B-1----:R-:W-:-:S04]  /*f630*/  FADD.FTZ R2, R226, R14 ;  /* 0x0000000ee2027221 */ /* 0x002fc80000010000 */
[----:B------:R-:W-:-:S04]  /*f640*/  FADD.FTZ R2, R225, R2 ;  /* 0x00000002e1027221 */ /* 0x000fc80000010000 */
[----:B------:R-:W-:Y:S01]  /*f650*/  FADD.FTZ R2, R224, R2 ;  /* 0x00000002e0027221 */ /* 0x000fe20000010000 */
[----:B------:R-:W-:-:S03]  /*f660*/  IMAD.MOV.U32 R3, RZ, RZ, R221 ;  /* 0x000000ffff037224 */ /* 0x000fc600078e00dd */
[----:B------:R-:W-:-:S07]  /*f670*/  FADD.FTZ R218, R223, R2 ;  /* 0x00000002dfda7221 */ /* 0x000fce0000010000 */
.L_x_1293:
[----:B------:R-:W-:-:S06]  /*f680*/  UISETP.GT.AND UP0, UPT, UR8, UR14, UPT ;  /* 0x0000000e0800728c */ /* 0x000fcc000bf04270 */
[----:B------:R-:W-:-:S13]  /*f690*/  PLOP3.LUT P0, PT, PT, PT, UP0, 0x80, 0x0 ;  /* 0x000000000000781c */ /* 0x000fda0003f0f008 */
[----:B------:R-:W-:Y:S05]  /*f6a0*/  @!P0 BRA `(.L_x_1297) ;  /* 0x0000005400e48947 */ /* 0x000fea0003800000 */
[----:B------:R-:W3:Y:S01]  /*f6b0*/  LDL.LU R2, [R1+0x98] ;  /* 0x0000980001027983 */ /* 0x000ee20000300800 */
[----:B------:R-:W-:Y:S01]  /*f6c0*/  ULDC UR4, c[0x0][0x2d0] ;  /* 0x0000b40000047ab9 */ /* 0x000fe20000000800 */
[----:B--2---:R-:W-:Y:S01]  /*f6d0*/  MOV R102, R3 ;  /* 0x0000000300667202 */ /* 0x004fe20000000f00 */
[----:B------:R-:W-:Y:S01]  /*f6e0*/  USHF.R.S32.HI UR13, URZ, 0x1f, UR20 ;  /* 0x0000001f3f0d7899 */ /* 0x000fe20008011414 */
[----:B------:R-:W2:Y:S01]  /*f6f0*/  LDL.LU R0, [R1+0x9c] ;  /* 0x00009c0001007983 */ /* 0x000ea20000300800 */
[----:B-----5:R-:W-:Y:S01]  /*f700*/  ISETP.GE.AND P2, PT, R176, UR4, PT ;  /* 0x00000004b0007c0c */ /* 0x020fe2000bf46270 */
[----:B------:R-:W-:Y:S01]  /*f710*/  USHF.L.U32 UR19, UR20, 0x1, URZ ;  /* 0x0000000114137899 */ /* 0x000fe2000800063f */
[----:B------:R-:W-:Y:S01]  /*f720*/  MOV R101, R100 ;  /* 0x0000006400657202 */ /* 0x000fe20000000f00 */
[----:B------:R-:W-:Y:S01]  /*f730*/  USHF.L.U64.HI UR13, UR20, 0x1, UR13 ;  /* 0x00000001140d7899 */ /* 0x000fe2000801020d */
[----:B------:R-:W-:Y:S01]  /*f740*/  ULDC UR5, c[0x0][0x2d0] ;  /* 0x0000b40000057ab9 */ /* 0x000fe20000000800 */
[----:B------:R-:W-:Y:S01]  /*f750*/  ULDC UR4, c[0x0][0x2ec] ;  /* 0x0000bb0000047ab9 */ /* 0x000fe20000000800 */
[----:B------:R-:W-:-:S07]  /*f760*/  ULDC.64 UR6, c[0x0][0x248] ;  /* 0x0000920000067ab9 */ /* 0x000fce0000000a00 */
[----:B------:R-:W1:Y:S08]  /*f770*/  @!P2 LDC.64 R6, c[0x0][0x220] ;  /* 0x00008800ff06ab82 */ /* 0x000e700000000a00 */
[----:B------:R-:W4:Y:S08]  /*f780*/  @!P2 LDC.64 R8, c[0x0][0x220] ;  /* 0x00008800ff08ab82 */ /* 0x000f300000000a00 */
[----:B------:R-:W4:Y:S01]  /*f790*/  @!P2 LDC.64 R4, c[0x0][0x220] ;  /* 0x00008800ff04ab82 */ /* 0x000f220000000a00 */
[----:B-1----:R1:W-:Y:S04]  /*f7a0*/  @!P2 STL.64 [R1+0x80], R6 ;  /* 0x000080060100a387 */ /* 0x0023e80000100a00 */
[----:B----4-:R-:W-:Y:S04]  /*f7b0*/  @!P2 STL.64 [R1+0x78], R8 ;  /* 0x000078080100a387 */ /* 0x010fe80000100a00 */
[----:B------:R3:W-:Y:S01]  /*f7c0*/  @!P2 STL.64 [R1+0x70], R4 ;  /* 0x000070040100a387 */ /* 0x0007e20000100a00 */
[----:B-1----:R-:W1:Y:S03]  /*f7d0*/  @!P2 LDC.64 R6, c[0x0][0x220] ;  /* 0x00008800ff06ab82 */ /* 0x002e660000000a00 */
[----:B-1----:R1:W-:Y:S01]  /*f7e0*/  @!P2 STL.64 [R1+0x68], R6 ;  /* 0x000068060100a387 */ /* 0x0023e20000100a00 */
[----:B---3--:R-:W-:-:S05]  /*f7f0*/  IMAD.WIDE.U32 R4, R2, -0x326172a9, RZ ;  /* 0xcd9e8d5702047825 */ /* 0x008fca00078e00ff */
[----:B------:R3:W-:Y:S01]  /*f800*/  STL.64 [R1+0x50], R4 ;  /* 0x0000500401007387 */ /* 0x0007e20000100a00 */
[----:B--2---:R-:W-:-:S03]  /*f810*/  LOP3.LUT R224, R5, R0, RZ, 0x3c, !PT ;  /* 0x0000000005e07212 */ /* 0x004fc600078e3cff */
[----:B-1----:R-:W2:Y:S04]  /*f820*/  LDL.LU.64 R6, [R1+0xa0] ;  /* 0x0000a00001067983 */ /* 0x002ea80000300a00 */
[----:B---3--:R-:W3:Y:S04]  /*f830*/  LDL.LU.64 R4, [R1+0xa8] ;  /* 0x0000a80001047983 */ /* 0x008ee80000300a00 */
[----:B------:R-:W4:Y:S01]  /*f840*/  LDL.LU R0, [R1+0xb0] ;  /* 0x0000b00001007983 */ /* 0x000f220000300800 */
[----:B------:R-:W-:Y:S01]  /*f850*/  IMAD.WIDE.U32 R224, R224, -0x2daee0ad, RZ ;  /* 0xd2511f53e0e07825 */ /* 0x000fe200078e00ff */
[----:B--2---:R-:W-:-:S02]  /*f860*/  MOV R3, R7 ;  /* 0x0000000700037202 */ /* 0x004fc40000000f00 */
[----:B---3--:R-:W-:Y:S01]  /*f870*/  MOV R2, R4 ;  /* 0x0000000400027202 */ /* 0x008fe20000000f00 */
[----:B----4-:R-:W-:-:S04]  /*f880*/  IMAD.WIDE.U32 R226, R0, -0x2daee0ad, RZ ;  /* 0xd2511f5300e27825 */ /* 0x010fc800078e00ff */
[----:B------:R1:W-:Y:S01]  /*f890*/  STL.64 [R1+0x60], R2 ;  /* 0x0000600201007387 */ /* 0x0003e20000100a00 */
[----:B------:R-:W-:Y:S05]  /*f8a0*/  BRA `(.L_x_1298) ;  /* 0x0000000400d47947 */ /* 0x000fea0003800000 */
.L_x_1300:
        /* <DEDUP_REMOVED lines=61> */
[C---:B------:R-:W-:Y:S02]  /*fc80*/  @!P4 LEA R12, P5, R0.reuse, R18, 0x1 ;  /* 0x00000012000cc211 */ /* 0x040fe400078a08ff */
[----:B------:R-:W-:Y:S01]  /*fc90*/  IADD3.X R3, R3, UR30, RZ, P1, !PT ;  /* 0x0000001e03037c10 */ /* 0x000fe20008ffe4ff */
        /* <DEDUP_REMOVED lines=13> */
[----:B------:R-:W-:Y:S03]  /*fd70*/  IADD3 R2, P0, R0, UR31, RZ ;  /* 0x0000001f00027c10 */ /* 0x000fe6000ff1e0ff */
[----:B------:R-:W-:Y:S01]  /*fd80*/  @!PT LDS RZ, [RZ] ;  /* 0x00000000fffff984 */ /* 0x000fe20000000800 */
[----:B------:R-:W-:Y:S01]  /*fd90*/  @!PT LDS RZ, [RZ] ;  /* 0x00000000fffff984 */ /* 0x000fe20000000800 */
[----:B------:R-:W-:Y:S01]  /*fda0*/  @!PT LDS RZ, [RZ] ;  /* 0x00000000fffff984 */ /* 0x000fe20000000800 */
[----:B------:R3:W-:Y:S01]  /*fdb0*/  @!P2 LDGSTS.E.BYPASS.LTC128B.128 [R203+0x7000], desc[UR24][R6.64] ;  /* 0x0700000006cbafae */ /* 0x0007e2000b901d58 */
[----:B--2---:R-:W-:Y:S03]  /*fdc0*/  @!P2 LEA R8, P5, R2, R14, 0x1 ;  /* 0x0000000e0208a211 */ /* 0x004fe600078a08ff */
        /* <DEDUP_REMOVED lines=35> */
.L_x_1298:
[----:B-1----:R-:W2:Y:S01]  /*10000*/  LDL R2, [R1+0x58] ;  /* 0x0000580001027983 */ /* 0x002ea20000100800 */
[----:B------:R-:W-:Y:S04]  /*10010*/  DEPBAR.LE SB0, 0x0 ;  /* 0x000080000000791a */ /* 0x000fe80000000000 */
[----:B---3--:R-:W3:Y:S01]  /*10020*/  LDL.64 R10, [R1+0x60] ;  /* 0x00006000010a7983 */ /* 0x008ee20000100a00 */
[----:B------:R-:W-:Y:S03]  /*10030*/  UIADD3 UR9, UR8, -0x1, URZ ;  /* 0xffffffff08097890 */ /* 0x000fe6000fffe03f */
[----:B------:R-:W4:Y:S01]  /*10040*/  LDL R0, [R1+0x5c] ;  /* 0x00005c0001007983 */ /* 0x000f220000100800 */
[----:B------:R-:W-:Y:S02]  /*10050*/  USHF.R.S32.HI UR21, URZ, 0x1f, UR9 ;  /* 0x0000001f3f157899 */ /* 0x000fe40008011409 */
[----:B------:R-:W-:Y:S01]  /*10060*/  UIMAD UR20, UR10, UR9, URZ ;  /* 0x000000090a1472a4 */ /* 0x000fe2000f8e023f */
[----:B------:R-:W5:Y:S01]  /*10070*/  LDL R6, [R1+0x80] ;  /* 0x0000800001067983 */ /* 0x000f620000100800 */
[----:B------:R-:W-:Y:S02]  /*10080*/  UISETP.GT.AND UP0, UPT, UR9, UR14, UPT ;  /* 0x0000000e0900728c */ /* 0x000fe4000bf04270 */
[----:B------:R-:W-:Y:S01]  /*10090*/  UIMAD UR20, UR21, UR11, UR20 ;  /* 0x0000000b151472a4 */ /* 0x000fe2000f8e0214 */
[----:B------:R-:W5:Y:S04]  /*100a0*/  LDL R12, [R1+0x84] ;  /* 0x00008400010c7983 */ /* 0x000f680000100800 */
        /* <DEDUP_REMOVED lines=8> */
[----:B------:R-:W1:Y:S02]  /*10130*/  S2R R100, SR_TID.X ;  /* 0x0000000000647919 */ /* 0x000e640000002100 */
[----:B-1----:R-:W-:Y:S05]  /*10140*/  IMAD.SHL.U32 R100, R100, 0x2, RZ ;  /* 0x0000000264647824 */ /* 0x002fea00078e00ff */
[----:B------:R-:W-:Y:S02]  /*10150*/  LOP3.LUT R100, R100, 0x6, RZ, 0xc0, !PT ;  /* 0x0000000664647812 */ /* 0x000fe400078ec0ff */
[----:B--2---:R-:W-:Y:S01]  /*10160*/  ISETP.GE.AND P4, PT, R2, UR5, PT ;  /* 0x0000000502007c0c */ /* 0x004fe2000bf86270 */
[----:B------:R-:W-:Y:S04]  /*10170*/  IMAD.U32 R2, RZ, RZ, UR9 ;  /* 0x00000009ff027e24 */ /* 0x000fe8000f8e00ff */
[----:B---3--:R-:W-:Y:S01]  /*10180*/  IMAD.WIDE.U32 R2, R2, UR11, R10 ;  /* 0x0000000b02027c25 */ /* 0x008fe2000f8e000a */
[----:B----4-:R-:W-:Y:S03]  /*10190*/  ISETP.GE.AND P3, PT, R0, UR5, PT ;  /* 0x0000000500007c0c */ /* 0x010fe6000bf66270 */
[----:B------:R-:W-:Y:S04]  /*101a0*/  VIADD R0, R3, UR20 ;  /* 0x0000001403007c36 */ /* 0x000fe80008000000 */
[----:B------:R-:W1:Y:S01]  /*101b0*/  @!P4 LDC.64 R4, c[0x0][0x220] ;  /* 0x00008800ff04cb82 */ /* 0x000e620000000a00 */
[C---:B-----5:R-:W-:Y:S04]  /*101c0*/  @!P2 LEA R6, P1, R2.reuse, R6, 0x1 ;  /* 0x000000060206a211 */ /* 0x060fe800078208ff */
[C-C-:B------:R-:W-:Y:S02]  /*101d0*/  @!P2 LEA.HI.X R7, R2.reuse, R12, R0.reuse, 0x1, P1 ;  /* 0x0000000c0207a211 */ /* 0x140fe400008f0c00 */
[C---:B------:R-:W-:Y:S01]  /*101e0*/  IADD3 R3, P1, R2.reuse, UR23, RZ ;  /* 0x0000001702037c10 */ /* 0x040fe2000ff3e0ff */
[----:B------:R-:W2:Y:S02]  /*101f0*/  @!P4 LDC.64 R10, c[0x0][0x220] ;  /* 0x00008800ff0acb82 */ /* 0x000ea40000000a00 */
[----:B------:R-:W-:Y:S01]  /*10200*/  @!PT LDS RZ, [RZ] ;  /* 0x00000000fffff984 */ /* 0x000fe20000000800 */
[----:B------:R-:W-:Y:S01]  /*10210*/  @!PT LDS RZ, [RZ] ;  /* 0x00000000fffff984 */ /* 0x000fe20000000800 */
[----:B------:R-:W-:Y:S01]  /*10220*/  @!PT LDS RZ, [RZ] ;  /* 0x00000000fffff984 */ /* 0x000fe20000000800 */
[----:B------:R3:W-:Y:S04]  /*10230*/  @!P2 LDGSTS.E.BYPASS.LTC128B.128 [R203+0xc000], desc[UR24][R6.64] ;  /* 0x0c00000006cbafae */ /* 0x0007e8000b901d58 */
[----:B------:R-:W-:Y:S02]  /*10240*/  @P4 STS.128 [R203+0xe000], RZ ;  /* 0x00e000ffcb004388 */ /* 0x000fe40000000c00 */
[----:B------:R-:W3:Y:S01]  /*10250*/  @!P3 LDC.64 R8, c[0x0][0x220] ;  /* 0x00008800ff08bb82 */ /* 0x000ee20000000a00 */
[C---:B-1----:R-:W-:Y:S07]  /*10260*/  @!P4 LEA R4, P0, R2.reuse, R4, 0x1 ;  /* 0x000000040204c211 */ /* 0x042fee00078008ff */
        /* <DEDUP_REMOVED lines=10> */
[----:B------:R-:W-:Y:S02]  /*10310*/  @!P3 LEA.HI.X R7, R2, R9, R0, 0x1, P0 ;  /* 0x000000090207b211 */ /* 0x000fe400000f0c00 */
[----:B------:R-:W-:Y:S02]  /*10320*/  IADD3.X R2, R0, UR12, RZ, P1, !PT ;  /* 0x0000000c00027c10 */ /* 0x000fe40008ffe4ff */
[C---:B--2---:R-:W-:Y:S01]  /*10330*/  @!P4 LEA R8, P0, R3.reuse, R10, 0x1 ;  /* 0x0000000a0308c211 */ /* 0x044fe200078008ff */
[----:B------:R-:W-:Y:S01]  /*10340*/  @!PT LDS RZ, [RZ] ;  /* 0x00000000fffff984 */ /* 0x000fe20000000800 */
[----:B------:R-:W-:Y:S01]  /*10350*/  @!PT LDS RZ, [RZ] ;  /* 0x00000000fffff984 */ /* 0x000fe20000000800 */
[----:B------:R-:W-:Y:S01]  /*10360*/  @!PT LDS RZ, [RZ] ;  /* 0x00000000fffff984 */ /* 0x000fe20000000800 */
[----:B------:R1:W-:Y:S02]  /*10370*/  @!P3 LDGSTS.E.BYPASS.LTC128B.128 [R203+0x10000], desc[UR24][R6.64+0x100] ;  /* 0x1000010006cbbfae */ /* 0x0003e4000b901d58 */
[----:B------:R-:W2:Y:S01]  /*10380*/  @!P3 LDC.64 R20, c[0x0][0x220] ;  /* 0x00008800ff14bb82 */ /* 0x000ea20000000a00 */
[C-C-:B------:R-:W-:Y:S01]  /*10390*/  @!P4 LEA.HI.X R9, R3.reuse, R11, R2.reuse, 0x1, P0 ;  /* 0x0000000b0309c211 */ /* 0x140fe200000f0c02 */
[----:B------:R-:W-:Y:S01]  /*103a0*/  @P2 STS.128 [R203+0xc800], RZ ;  /* 0x00c800ffcb002388 */ /* 0x000fe20000000c00 */
[C---:B----4-:R-:W-:Y:S04]  /*103b0*/  @!P2 LEA R4, P1, R3.reuse, R19, 0x1 ;  /* 0x000000130304a211 */ /* 0x050fe800078208ff */
[C-C-:B------:R-:W-:Y:S02]  /*103c0*/  @!P2 LEA.HI.X R5, R3.reuse, R18, R2.reuse, 0x1, P1 ;  /* 0x000000120305a211 */ /* 0x140fe400008f0c02 */
[C---:B------:R-:W-:Y:S01]  /*103d0*/  IADD3 R0, P1, R3.reuse, UR23, RZ ;  /* 0x0000001703007c10 */ /* 0x040fe2000ff3e0ff */
[----:B------:R-:W4:Y:S02]  /*103e0*/  @!P4 LDC.64 R18, c[0x0][0x220] ;  /* 0x00008800ff12cb82 */ /* 0x000f240000000a00 */
[----:B------:R-:W-:Y:S01]  /*103f0*/  @!PT LDS RZ, [RZ] ;  /* 0x00000000fffff984 */ /* 0x000fe20000000800 */
[----:B------:R-:W-:Y:S01]  /*10400*/  @!PT LDS RZ, [RZ] ;  /* 0x00000000fffff984 */ /* 0x000fe20000000800 */
[----:B------:R-:W-:Y:S01]  /*10410*/  @!PT LDS RZ, [RZ] ;  /* 0x00000000fffff984 */ /* 0x000fe20000000800 */
[----:B------:R3:W-:Y:S04]  /*10420*/  @!P2 LDGSTS.E.BYPASS.LTC128B.128 [R203+0xc800], desc[UR24][R4.64] ;  /* 0x0c80000004cbafae */ /* 0x0007e8000b901d58 */
[----:B------:R-:W-:Y:S01]  /*10430*/  @P4 STS.128 [R203+0xe800], RZ ;  /* 0x00e800ffcb004388 */ /* 0x000fe20000000c00 */
[C---:B-1----:R-:W-:Y:S03]  /*10440*/  @!P3 LEA R6, P0, R3.reuse, R16, 0x1 ;  /* 0x000000100306b211 */ /* 0x042fe600078008ff */
[----:B------:R-:W-:Y:S01]  /*10450*/  @!PT LDS RZ, [RZ] ;  /* 0x00000000fffff984 */ /* 0x000fe20000000800 */
[----:B------:R-:W-:Y:S01]  /*10460*/  @!PT LDS RZ, [RZ] ;  /* 0x00000000fffff984 */ /* 0x000fe20000000800 */
[----:B------:R-:W-:Y:S01]  /*10470*/  @!PT LDS RZ, [RZ] ;  /* 0x00000000fffff984 */ /* 0x000fe20000000800 */
[----:B------:R1:W-:Y:S01]  /*10480*/  @!P4 LDGSTS.E.BYPASS.LTC128B.128 [R203+0xe800], desc[UR24][R8.64+0x80] ;  /* 0x0e80008008cbcfae */ /* 0x0003e2000b901d58 */
[----:B------:R-:W-:Y:S03]  /*10490*/  @!P3 LEA.HI.X R7, R3, R17, R2, 0x1, P0 ;  /* 0x000000110307b211 */ /* 0x000fe600000f0c02 */
[----:B------:R-:W-:Y:S01]  /*104a0*/  @P3 STS.128 [R203+0x10800], RZ ;  /* 0x010800ffcb003388 */ /* 0x000fe20000000c00 */
[----:B------:R-:W-:Y:S02]  /*104b0*/  IADD3.X R3, R2, UR12, RZ, P1, !PT ;  /* 0x0000000c02037c10 */ /* 0x000fe40008ffe4ff */
[C---:B-----5:R-:W-:Y:S01]  /*104c0*/  @!P4 LEA R12, P1, R0.reuse, R12, 0x1 ;  /* 0x0000000c000cc211 */ /* 0x060fe200078208ff */
[----:B------:R-:W-:Y:S01]  /*104d0*/  @!PT LDS RZ, [RZ] ;  /* 0x00000000fffff984 */ /* 0x000fe20000000800 */
[----:B------:R-:W-:Y:S01]  /*104e0*/  @!PT LDS RZ, [RZ] ;  /* 0x00000000fffff984 */ /* 0x000fe20000000800 */
[----:B------:R-:W-:Y:S01]  /*104f0*/  @!PT LDS RZ, [RZ] ;  /* 0x00000000fffff984 */ /* 0x000fe20000000800 */
[----:B------:R4:W-:Y:S01]  /*10500*/  @!P3 LDGSTS.E.BYPASS.LTC128B.128 [R203+0x10800], desc[UR24][R6.64+0x100] ;  /* 0x1080010006cbbfae */ /* 0x0009e2000b901d58 */
[C---:B------:R-:W-:Y:S02]  /*10510*/  IADD3 R2, P5, R0.reuse, UR23, RZ ;  /* 0x0000001700027c10 */ /* 0x040fe4000ffbe0ff */
[C-C-:B------:R-:W-:Y:S01]  /*10520*/  @!P4 LEA.HI.X R13, R0.reuse, R13, R3.reuse, 0x1, P1 ;  /* 0x0000000d000dc211 */ /* 0x140fe200008f0c03 */
[----:B------:R-:W-:Y:S01]  /*10530*/  @P2 STS.128 [R203+0xd000], RZ ;  /* 0x00d000ffcb002388 */ /* 0x000fe20000000c00 */
[C---:B---3--:R-:W-:Y:S04]  /*10540*/  @!P2 LEA R4, P0, R0.reuse, R25, 0x1 ;  /* 0x000000190004a211 */ /* 0x048fe800078008ff */
[C-C-:B------:R-:W-:Y:S02]  /*10550*/  @!P2 LEA.HI.X R5, R0.reuse, R24, R3.reuse, 0x1, P0 ;  /* 0x000000180005a211 */ /* 0x140fe400000f0c03 */
[C---:B------:R-:W-:Y:S03]  /*10560*/  @!P3 LEA R10, P0, R0.reuse, R14, 0x1 ;  /* 0x0000000e000ab211 */ /* 0x040fe600078008ff */
        /* <DEDUP_REMOVED lines=8> */
[----:B-1----:R-:W-:Y:S01]  /*105f0*/  @!P2 LEA R8, P5, R2, R23, 0x1 ;  /* 0x000000170208a211 */ /* 0x002fe200078a08ff */
[----:B------:R-:W-:Y:S01]  /*10600*/  IMAD R0, R0, 0x40, R100 ;  /* 0x0000004000007824 */ /* 0x000fe200078e0264 */
[C---:B----4-:R-:W-:Y:S01]  /*10610*/  @!P4 LEA R6, P1, R2.reuse, R18, 0x1 ;  /* 0x000000120206c211 */ /* 0x050fe200078208ff */
[----:B------:R-:W-:Y:S01]  /*10620*/  @!PT LDS RZ, [RZ] ;  /* 0x00000000fffff984 */ /* 0x000fe20000000800 */
[----:B------:R-:W-:Y:S01]  /*10630*/  @!PT LDS RZ, [RZ] ;  /* 0x00000000fffff984 */ /* 0x000fe20000000800 */
[----:B------:R-:W-:Y:S01]  /*10640*/  @!PT LDS RZ, [RZ] ;  /* 0x00000000fffff984 */ /* 0x000fe20000000800 */
[----:B------:R-:W-:Y:S01]  /*10650*/  @!P4 LDGSTS.E.BYPASS.LTC128B.128 [R203+0xf000], desc[UR24][R12.64+0x80] ;  /* 0x0f0000800ccbcfae */ /* 0x000fe2000b901d58 */
[C-C-:B------:R-:W-:Y:S02]  /*10660*/  @!P2 LEA.HI.X R9, R2.reuse, R22, R3.reuse, 0x1, P5 ;  /* 0x000000160209a211 */ /* 0x140fe400028f0c03 */
[--C-:B------:R-:W-:Y:S01]  /*10670*/  @!P4 LEA.HI.X R7, R2, R19, R3.reuse, 0x1, P1 ;  /* 0x000000130207c211 */ /* 0x100fe200008f0c03 */
[----:B------:R-:W-:Y:S01]  /*10680*/  @P3 STS.128 [R203+0x11000], RZ ;  /* 0x011000ffcb003388 */ /* 0x000fe20000000c00 */
[C---:B------:R-:W-:Y:S02]  /*10690*/  ISETP.GE.AND P6, PT, R0.reuse, R205, PT ;  /* 0x000000cd0000720c */ /* 0x040fe40003fc6270 */
[C---:B------:R-:W-:Y:S01]  /*106a0*/  ISETP.GE.AND P1, PT, R0.reuse, R204, PT ;  /* 0x000000cc0000720c */ /* 0x040fe20003f26270 */
[----:B------:R-:W-:Y:S01]  /*106b0*/  @!PT LDS RZ, [RZ] ;  /* 0x00000000fffff984 */ /* 0x000fe20000000800 */
[----:B------:R-:W-:Y:S01]  /*106c0*/  @!PT LDS RZ, [RZ] ;  /* 0x00000000fffff984 */ /* 0x000fe20000000800 */
[----:B------:R-:W-:Y:S01]  /*106d0*/  @!PT LDS RZ, [RZ] ;  /* 0x00000000fffff984 */ /* 0x000fe20000000800 */
[----:B------:R-:W-:Y:S01]  /*106e0*/  @!P3 LDGSTS.E.BYPASS.LTC128B.128 [R203+0x11000], desc[UR24][R10.64+0x100] ;  /* 0x110001000acbbfae */ /* 0x000fe2000b901d58 */
[C---:B------:R-:W-:Y:S02]  /*106f0*/  ISETP.GE.OR P6, PT, R0.reuse, R207, !P6 ;  /* 0x000000cf0000720c */ /* 0x040fe400077c6670 */
[----:B------:R-:W-:Y:S01]  /*10700*/  ISETP.GE.OR P1, PT, R0, R206, !P1 ;  /* 0x000000ce0000720c */ /* 0x000fe20004f26670 */
[----:B------:R-:W-:Y:S04]  /*10710*/  @P2 STS.128 [R203+0xd800], RZ ;  /* 0x00d800ffcb002388 */ /* 0x000fe80000000c00 */
[----:B------:R-:W-:Y:S01]  /*10720*/  @!PT LDS RZ, [RZ] ;  /* 0x00000000fffff984 */ /* 0x000fe20000000800 */
[----:B------:R-:W-:Y:S01]  /*10730*/  @!PT LDS RZ, [RZ] ;  /* 0x00000000fffff984 */ /* 0x000fe20000000800 */
[----:B------:R-:W-:Y:S01]  /*10740*/  @!PT LDS RZ, [RZ] ;  /* 0x00000000fffff984 */ /* 0x000fe20000000800 */
[----:B------:R1:W-:Y:S01]  /*10750*/  @!P2 LDGSTS.E.BYPASS.LTC128B.128 [R203+0xd800], desc[UR24][R8.64] ;  /* 0x0d80000008cbafae */ /* 0x0003e2000b901d58 */
[C---:B--2---:R-:W-:Y:S03]  /*10760*/  @!P3 LEA R4, P0, R2.reuse, R20, 0x1 ;  /* 0x000000140204b211 */ /* 0x044fe600078008ff */
[----:B------:R-:W-:Y:S01]  /*10770*/  @P4 STS.128 [R203+0xf800], RZ ;  /* 0x00f800ffcb004388 */ /* 0x000fe20000000c00 */
[----:B------:R-:W-:Y:S03]  /*10780*/  @!P3 LEA.HI.X R5, R2, R21, R3, 0x1, P0 ;  /* 0x000000150205b211 */ /* 0x000fe600000f0c03 */
[----:B------:R-:W-:Y:S01]  /*10790*/  @!PT LDS RZ, [RZ] ;  /* 0x00000000fffff984 */ /* 0x000fe20000000800 */
[----:B------:R-:W-:Y:S01]  /*107a0*/  @!PT LDS RZ, [RZ] ;  /* 0x00000000fffff984 */ /* 0x000fe20000000800 */
[----:B------:R-:W-:Y:S01]  /*107b0*/  @!PT LDS RZ, [RZ] ;  /* 0x00000000fffff984 */ /* 0x000fe20000000800 */
[----:B------:R-:W-:Y:S01]  /*107c0*/  @!P4 LDGSTS.E.BYPASS.LTC128B.128 [R203+0xf800], desc[UR24][R6.64+0x80] ;  /* 0x0f80008006cbcfae */ /* 0x000fe2000b901d58 */
[C---:B------:R-:W-:Y:S02]  /*107d0*/  VIADD R2, R0.reuse, 0x1 ;  /* 0x0000000100027836 */ /* 0x040fe40000000000 */
[----:B------:R-:W-:Y:S01]  /*107e0*/  VIADD R3, R0, 0x8 ;  /* 0x0000000800037836 */ /* 0x000fe20000000000 */
[----:B------:R-:W-:Y:S02]  /*107f0*/  @P3 STS.128 [R203+0x11800], RZ ;  /* 0x011800ffcb003388 */ /* 0x000fe40000000c00 */
[C---:B------:R-:W-:Y:S02]  /*10800*/  ISETP.GE.AND P5, PT, R2.reuse, R205, PT ;  /* 0x000000cd0200720c */ /* 0x040fe40003fa6270 */
[----:B------:R-:W-:Y:S01]  /*10810*/  @!PT LDS RZ, [RZ] ;  /* 0x00000000fffff984 */ /* 0x000fe20000000800 */
[----:B------:R-:W-:Y:S01]  /*10820*/  @!PT LDS RZ, [RZ] ;  /* 0x00000000fffff984 */ /* 0x000fe20000000800 */
[----:B------:R-:W-:Y:S01]  /*10830*/  @!PT LDS RZ, [RZ] ;  /* 0x00000000fffff984 */ /* 0x000fe20000000800 */
[----:B------:R2:W-:Y:S01]  /*10840*/  @!P3 LDGSTS.E.BYPASS.LTC128B.128 [R203+0x11800], desc[UR24][R4.64+0x100] ;  /* 0x1180010004cbbfae */ /* 0x0005e2000b901d58 */
[C---:B------:R-:W-:Y:S02]  /*10850*/  ISETP.GE.AND P0, PT, R2.reuse, R204, PT ;  /* 0x000000cc0200720c */ /* 0x040fe40003f06270 */
[C---:B------:R-:W-:Y:S01]  /*10860*/  ISETP.GE.OR P5, PT, R2.reuse, R207, !P5 ;  /* 0x000000cf0200720c */ /* 0x040fe20006fa6670 */
[----:B------:R-:W-:Y:S01]  /*10870*/  LDSM.16.M88.4 R32, [R187] ;  /* 0x00000000bb20783b */ /* 0x000fe20000000200 */
[----:B------:R-:W-:Y:S01]  /*10880*/  ISETP.GE.OR P0, PT, R2, R206, !P0 ;  /* 0x000000ce0200720c */ /* 0x000fe20004706670 */
[----:B------:R-:W-:Y:S02]  /*10890*/  VIADD R2, R0, 0x9 ;  /* 0x0000000900027836 */ /* 0x000fe40000000000 */
[----:B------:R-:W-:Y:S04]  /*108a0*/  LDSM.16.M88.4 R16, [R180+0x6800] ;  /* 0x00680000b410783b */ /* 0x000fe80000000200 */
[----:B-1----:R-:W2:Y:S04]  /*108b0*/  LDSM.16.M88.4 R8, [R180+0x6000] ;  /* 0x00600000b408783b */ /* 0x002ea80000000200 */
[----:B------:R-:W1:Y:S04]  /*108c0*/  LDSM.16.M88.4 R24, [R180+0x7000] ;  /* 0x00700000b418783b */ /* 0x000e680000000200 */
[----:B------:R-:W3:Y:S04]  /*108d0*/  LDSM.16.M88.4 R136, [R180+0x7800] ;  /* 0x00780000b488783b */ /* 0x000ee80000000200 */
[----:B------:R-:W0:Y:S04]  /*108e0*/  LDGDEPBAR ;  /* 0x00000000000079af */ /* 0x000e280000000000 */
[----:B------:R-:W-:Y:S04]  /*108f0*/  LDSM.16.M88.4 R140, [R188] ;  /* 0x00000000bc8c783b */ /* 0x000fe80000000200 */
[----:B------:R-:W4:Y:S04]  /*10900*/  LDSM.16.M88.4 R144, [R191] ;  /* 0x00000000bf90783b */ /* 0x000f280000000200 */
[----:B------:R-:W5:Y:S04]  /*10910*/  LDSM.16.M88.4 R148, [R202] ;  /* 0x00000000ca94783b */ /* 0x000f680000000200 */
[----:B------:R-:W5:Y:S04]  /*10920*/  LDSM.16.M88.4 R152, [R201] ;  /* 0x00000000c998783b */ /* 0x000f680000000200 */
[----:B------:R-:W5:Y:S04]  /*10930*/  LDSM.16.M88.4 R156, [R200] ;  /* 0x00000000c89c783b */ /* 0x000f680000000200 */
[----:B------:R-:W-:Y:S01]  /*10940*/  LDSM.16.M88.4 R160, [R190] ;  /* 0x00000000bea0783b */ /* 0x000fe20000000200 */
[C---:B--2---:R-:W-:Y:S03]  /*10950*/  HMMA.16816.F32.BF16 R4, R32.reuse, R8, RZ ;  /* 0x000000082004723c */ /* 0x044fe600000418ff */
[----:B------:R-:W2:Y:S04]  /*10960*/  LDSM.16.M88.4 R164, [R186+0x6000] ;  /* 0x00600000baa4783b */ /* 0x000ea80000000200 */
[----:B------:R-:W-:Y:S01]  /*10970*/  LDSM.16.M88.4 R168, [R186+0x7000] ;  /* 0x00700000baa8783b */ /* 0x000fe20000000200 */
[C---:B------:R-:W-:Y:S03]  /*10980*/  HMMA.16816.F32.BF16 R8, R32.reuse, R10, RZ ;  /* 0x0000000a2008723c */ /* 0x040fe600000418ff */
[----:B------:R-:W-:Y:S03]  /*10990*/  LDSM.16.M88.4 R172, [R186+0x7800] ;  /* 0x00780000baac783b */ /* 0x000fe60000000200 */
[C---:B------:R-:W-:Y:S01]  /*109a0*/  HMMA.16816.F32.BF16 R12, R32.reuse, R16, RZ ;  /* 0x00000010200c723c */ /* 0x040fe200000418ff */
[----:B------:R-:W-:Y:S05]  /*109b0*/  LDSM.16.M88.4 R176, [R185] ;  /* 0x00000000b9b0783b */ /* 0x000fea0000000200 */
[C---:B------:R-:W-:Y:S06]  /*109c0*/  HMMA.16816.F32.BF16 R16, R32.reuse, R18, RZ ;  /* 0x000000122010723c */ /* 0x040fec00000418ff */
[C---:B-1----:R-:W-:Y:S06]  /*109d0*/  HMMA.16816.F32.BF16 R20, R32.reuse, R24, RZ ;  /* 0x000000182014723c */ /* 0x042fec00000418ff */
[C---:B------:R-:W-:Y:S06]  /*109e0*/  HMMA.16816.F32.BF16 R24, R32.reuse, R26, RZ ;  /* 0x0000001a2018723c */ /* 0x040fec00000418ff */
[C---:B---3--:R-:W-:Y:S06]  /*109f0*/  HMMA.16816.F32.BF16 R28, R32.reuse, R136, RZ ;  /* 0x00000088201c723c */ /* 0x048fec00000418ff */
[----:B------:R-:W-:Y:S01]  /*10a00*/  HMMA.16816.F32.BF16 R32, R32, R138, RZ ;  /* 0x0000008a2020723c */ /* 0x000fe200000418ff */
[----:B------:R-:W1:Y:S05]  /*10a10*/  LDSM.16.M88.4 R136, [R186+0x6800] ;  /* 0x00680000ba88783b */ /* 0x000e6a0000000200 */
[C---:B----4-:R-:W-:Y:S06]  /*10a20*/  HMMA.16816.F32.BF16 R4, R140.reuse, R144, R4 ;  /* 0x000000908c04723c */ /* 0x050fec0000041804 */
[C---:B------:R-:W-:Y:S01]  /*10a30*/  HMMA.16816.F32.BF16 R8, R140.reuse, R146, R8 ;  /* 0x000000928c08723c */ /* 0x040fe20000041808 */
[----:B------:R-:W3:Y:S05]  /*10a40*/  LDSM.16.M88.4 R144, [R189] ;  /* 0x00000000bd90783b */ /* 0x000eea0000000200 */
[C---:B-----5:R-:W-:Y:S06]  /*10a50*/  HMMA.16816.F32.BF16 R12, R140.reuse, R148, R12 ;  /* 0x000000948c0c723c */ /* 0x060fec000004180c */
        /* <DEDUP_REMOVED lines=9> */
[C---:B--2---:R-:W-:Y:S06]  /*10af0*/  HMMA.16816.F32.BF16 R4, R160.reuse, R164, R4 ;  /* 0x000000a4a004723c */ /* 0x044fec0000041804 */
[C---:B------:R-:W-:Y:S01]  /*10b00*/  HMMA.16816.F32.BF16 R8, R160.reuse, R166, R8 ;  /* 0x000000a6a008723c */ /* 0x040fe20000041808 */
[----:B------:R-:W2:Y:S05]  /*10b10*/  LDSM.16.M88.4 R164, [R180+0x8000] ;  /* 0x00800000b4a4783b */ /* 0x000eaa0000000200 */
        /* <DEDUP_REMOVED lines=8> */
[----:B------:R-:W5:Y:S04]  /*10ba0*/  LDSM.16.M88.4 R160, [R180+0x9000] ;  /* 0x00900000b4a0783b */ /* 0x000f680000000200 */
[----:B------:R-:W-:Y:S01]  /*10bb0*/  LDSM.16.M88.4 R172, [R188+0x2000] ;  /* 0x00200000bcac783b */ /* 0x000fe20000000200 */
[C---:B---3--:R-:W-:Y:S06]  /*10bc0*/  HMMA.16816.F32.BF16 R4, R144.reuse, R176, R4 ;  /* 0x000000b09004723c */ /* 0x048fec0000041804 */
[C---:B------:R-:W-:Y:S01]  /*10bd0*/  HMMA.16816.F32.BF16 R8, R144.reuse, R178, R8 ;  /* 0x000000b29008723c */ /* 0x040fe20000041808 */
[----:B------:R-:W3:Y:S05]  /*10be0*/  LDSM.16.M88.4 R176, [R199] ;  /* 0x00000000c7b0783b */ /* 0x000eea0000000200 */
[C---:B----4-:R-:W-:Y:S06]  /*10bf0*/  HMMA.16816.F32.BF16 R12, R144.reuse, R140, R12 ;  /* 0x0000008c900c723c */ /* 0x050fec000004180c */
[C---:B------:R-:W-:Y:S01]  /*10c00*/  HMMA.16816.F32.BF16 R16, R144.reuse, R142, R16 ;  /* 0x0000008e9010723c */ /* 0x040fe20000041810 */
[----:B------:R-:W4:Y:S05]  /*10c10*/  LDSM.16.M88.4 R140, [R198] ;  /* 0x00000000c68c783b */ /* 0x000f2a0000000200 */
[C---:B------:R-:W-:Y:S06]  /*10c20*/  HMMA.16816.F32.BF16 R20, R144.reuse, R148, R20 ;  /* 0x000000949014723c */ /* 0x040fec0000041814 */
[C---:B------:R-:W-:Y:S01]  /*10c30*/  HMMA.16816.F32.BF16 R24, R144.reuse, R150, R24 ;  /* 0x000000969018723c */ /* 0x040fe20000041818 */
[----:B------:R-:W-:Y:S05]  /*10c40*/  LDSM.16.M88.4 R148, [R196] ;  /* 0x00000000c494783b */ /* 0x000fea0000000200 */
[C---:B------:R-:W-:Y:S06]  /*10c50*/  HMMA.16816.F32.BF16 R28, R144.reuse, R152, R28 ;  /* 0x00000098901c723c */ /* 0x040fec000004181c */
[----:B------:R-:W-:Y:S01]  /*10c60*/  HMMA.16816.F32.BF16 R32, R144, R154, R32 ;  /* 0x0000009a9020723c */ /* 0x000fe20000041820 */
[----:B------:R-:W4:Y:S04]  /*10c70*/  LDSM.16.M88.4 R144, [R197] ;  /* 0x00000000c590783b */ /* 0x000f280000000200 */
[----:B------:R-:W-:Y:S01]  /*10c80*/  LDSM.16.M88.4 R152, [R190+0x2000] ;  /* 0x00200000be98783b */ /* 0x000fe20000000200 */
[C---:B--2---:R-:W-:Y:S06]  /*10c90*/  HMMA.16816.F32.BF16 R4, R156.reuse, R164, R4 ;  /* 0x000000a49c04723c */ /* 0x044fec0000041804 */
[C---:B------:R-:W-:Y:S01]  /*10ca0*/  HMMA.16816.F32.BF16 R8, R156.reuse, R166, R8 ;  /* 0x000000a69c08723c */ /* 0x040fe20000041808 */
[----:B------:R-:W2:Y:S05]  /*10cb0*/  LDSM.16.M88.4 R164, [R186+0x8000] ;  /* 0x00800000baa4783b */ /* 0x000eaa0000000200 */
[C---:B-1----:R-:W-:Y:S06]  /*10cc0*/  HMMA.16816.F32.BF16 R12, R156.reuse, R136, R12 ;  /* 0x000000889c0c723c */ /* 0x042fec000004180c */
[C---:B------:R-:W-:Y:S01]  /*10cd0*/  HMMA.16816.F32.BF16 R16, R156.reuse, R138, R16 ;  /* 0x0000008a9c10723c */ /* 0x040fe20000041810 */
[----:B------:R-:W1:Y:S05]  /*10ce0*/  LDSM.16.M88.4 R136, [R186+0x8800] ;  /* 0x00880000ba88783b */ /* 0x000e6a0000000200 */
[C---:B-----5:R-:W-:Y:S06]  /*10cf0*/  HMMA.16816.F32.BF16 R20, R156.reuse, R160, R20 ;  /* 0x000000a09c14723c */ /* 0x060fec0000041814 */
        /* <DEDUP_REMOVED lines=8> */
[----:B------:R-:W3:Y:S05]  /*10d80*/  LDSM.16.M88.4 R176, [R185+0x2000] ;  /* 0x00200000b9b0783b */ /* 0x000eea0000000200 */
[C---:B----4-:R-:W-:Y:S06]  /*10d90*/  HMMA.16816.F32.BF16 R12, R172.reuse, R140, R12 ;  /* 0x0000008cac0c723c */ /* 0x050fec000004180c */
[C---:B------:R-:W-:Y:S01]  /*10da0*/  HMMA.16816.F32.BF16 R16, R172.reuse, R142, R16 ;  /* 0x0000008eac10723c */ /* 0x040fe20000041810 */
[----:B------:R-:W4:Y:S05]  /*10db0*/  LDSM.16.M88.4 R140, [R185+0x2800] ;  /* 0x00280000b98c783b */ /* 0x000f2a0000000200 */
[C---:B------:R-:W-:Y:S06]  /*10dc0*/  HMMA.16816.F32.BF16 R20, R172.reuse, R144, R20 ;  /* 0x00000090ac14723c */ /* 0x040fec0000041814 */
        /* <DEDUP_REMOVED lines=27> */
[----:B------:R-:W4:Y:S05]  /*10f80*/  LDSM.16.M88.4 R144, [R193] ;  /* 0x00000000c190783b */ /* 0x000f2a0000000200 */
        /* <DEDUP_REMOVED lines=24> */
[C---:B------:R-:W-:Y:S06]  /*11110*/  HMMA.16816.F32.BF16 R24, R160.reuse, R146, R24 ;  /* 0x00000092a018723c */ /* 0x040fec0000041818 */
[C---:B------:R-:W-:Y:S06]  /*11120*/  HMMA.16816.F32.BF16 R28, R160.reuse, R148, R28 ;  /* 0x00000094a01c723c */ /* 0x040fec000004181c */
[----:B------:R-:W-:Y:S06]  /*11130*/  HMMA.16816.F32.BF16 R32, R160, R150, R32 ;  /* 0x00000096a020723c */ /* 0x000fec0000041820 */
[C---:B--2---:R-:W-:Y:S06]  /*11140*/  HMMA.16816.F32.BF16 R4, R168.reuse, R172, R4 ;  /* 0x000000aca804723c */ /* 0x044fec0000041804 */
[C---:B------:R-:W-:Y:S06]  /*11150*/  HMMA.16816.F32.BF16 R8, R168.reuse, R174, R8 ;  /* 0x000000aea808723c */ /* 0x040fec0000041808 */
[C---:B-1----:R-:W-:Y:S06]  /*11160*/  HMMA.16816.F32.BF16 R12, R168.reuse, R136, R12 ;  /* 0x00000088a80c723c */ /* 0x042fec000004180c */
[C---:B------:R-:W-:Y:S01]  /*11170*/  HMMA.16816.F32.BF16 R16, R168.reuse, R138, R16 ;  /* 0x0000008aa810723c */ /* 0x040fe20000041810 */
[----:B------:R-:W1:Y:S05]  /*11180*/  LDSM.16.M88.4 R136, [R185+0x5000] ;  /* 0x00500000b988783b */ /* 0x000e6a0000000200 */
[C---:B-----5:R-:W-:Y:S06]  /*11190*/  HMMA.16816.F32.BF16 R20, R168.reuse, R152, R20 ;  /* 0x00000098a814723c */ /* 0x060fec0000041814 */
[C---:B------:R-:W-:Y:S06]  /*111a0*/  HMMA.16816.F32.BF16 R24, R168.reuse, R154, R24 ;  /* 0x0000009aa818723c */ /* 0x040fec0000041818 */
[C---:B------:R-:W-:Y:S06]  /*111b0*/  HMMA.16816.F32.BF16 R28, R168.reuse, R156, R28 ;  /* 0x0000009ca81c723c */ /* 0x040fec000004181c */
[----:B------:R-:W-:Y:S06]  /*111c0*/  HMMA.16816.F32.BF16 R32, R168, R158, R32 ;  /* 0x0000009ea820723c */ /* 0x000fec0000041820 */
[C---:B---3--:R-:W-:Y:S06]  /*111d0*/  HMMA.16816.F32.BF16 R4, R164.reuse, R176, R4 ;  /* 0x000000b0a404723c */ /* 0x048fec0000041804 */
[C---:B------:R-:W-:Y:S06]  /*111e0*/  HMMA.16816.F32.BF16 R8, R164.reuse, R178, R8 ;  /* 0x000000b2a408723c */ /* 0x040fec0000041808 */
[C---:B----4-:R-:W-:Y:S06]  /*111f0*/  HMMA.16816.F32.BF16 R12, R164.reuse, R140, R12 ;  /* 0x0000008ca40c723c */ /* 0x050fec000004180c */
[C---:B------:R-:W-:Y:S06]  /*11200*/  HMMA.16816.F32.BF16 R16, R164.reuse, R142, R16 ;  /* 0x0000008ea410723c */ /* 0x040fec0000041810 */
[----:B------:R-:W-:Y:S01]  /*11210*/  FSEL R103, R4, -INF , !P6 ;  /* 0xff80000004677808 */ /* 0x000fe20007000000 */
[C---:B-1----:R-:W-:Y:S03]  /*11220*/  HMMA.16816.F32.BF16 R20, R164.reuse, R136, R20 ;  /* 0x00000088a414723c */ /* 0x042fe60000041814 */
[-C--:B------:R-:W-:Y:S02]  /*11230*/  ISETP.GE.AND P6, PT, R3, R205.reuse, PT ;  /* 0x000000cd0300720c */ /* 0x080fe40003fc6270 */
[----:B------:R-:W-:Y:S01]  /*11240*/  FSEL R144, R5, -INF , !P5 ;  /* 0xff80000005907808 */ /* 0x000fe20006800000 */
[C---:B------:R-:W-:Y:S03]  /*11250*/  HMMA.16816.F32.BF16 R24, R164.reuse, R138, R24 ;  /* 0x0000008aa418723c */ /* 0x040fe60000041818 */
[----:B------:R-:W-:Y:S02]  /*11260*/  ISETP.GE.AND P5, PT, R2, R205, PT ;  /* 0x000000cd0200720c */ /* 0x000fe40003fa6270 */
[----:B------:R-:W-:Y:S02]  /*11270*/  FSEL R145, R6, -INF , !P1 ;  /* 0xff80000006917808 */ /* 0x000fe40004800000 */
[----:B------:R-:W-:Y:S02]  /*11280*/  FSEL R146, R7, -INF , !P0 ;  /* 0xff80000007927808 */ /* 0x000fe40004000000 */
[CC--:B------:R-:W-:Y:S01]  /*11290*/  ISETP.GE.AND P0, PT, R2.reuse, R204.reuse, PT ;  /* 0x000000cc0200720c */ /* 0x0c0fe20003f06270 */
[----:B------:R-:W1:Y:S01]  /*112a0*/  LDSM.16.M88.4 R4, [R185+0x5800] ;  /* 0x00580000b904783b */ /* 0x000e620000000200 */
[C---:B------:R-:W-:Y:S01]  /*112b0*/  ISETP.GE.AND P1, PT, R3.reuse, R204, PT ;  /* 0x000000cc0300720c */ /* 0x040fe20003f26270 */
[----:B------:R-:W-:Y:S04]  /*112c0*/  DEPBAR.LE SB0, 0x0 ;  /* 0x000080000000791a */ /* 0x000fe80000000000 */
[----:B------:R-:W-:Y:S01]  /*112d0*/  BAR.SYNC.DEFER_BLOCKING 0x0 ;  /* 0x0000000000007b1d */ /* 0x000fe20000010000 */
[CC--:B------:R-:W-:Y:S02]  /*112e0*/  ISETP.GE.OR P5, PT, R2.reuse, R207.reuse, !P5 ;  /* 0x000000cf0200720c */ /* 0x0c0fe40006fa6670 */
[-C--:B------:R-:W-:Y:S01]  /*112f0*/  ISETP.GE.OR P0, PT, R2, R206.reuse, !P0 ;  /* 0x000000ce0200720c */ /* 0x080fe20004706670 */
        /* <DEDUP_REMOVED lines=8> */
[CC--:B------:R-:W-:Y:S02]  /*11380*/  ISETP.GE.AND P5, PT, R2.reuse, R205.reuse, PT ;  /* 0x000000cd0200720c */ /* 0x0c0fe40003fa6270 */
[CC--:B------:R-:W-:Y:S02]  /*11390*/  ISETP.GE.AND P0, PT, R2.reuse, R204.reuse, PT ;  /* 0x000000cc0200720c */ /* 0x0c0fe40003f06270 */
[C---:B------:R-:W-:Y:S02]  /*113a0*/  ISETP.GE.AND P6, PT, R3.reuse, R205, PT ;  /* 0x000000cd0300720c */ /* 0x040fe40003fc6270 */
[C---:B------:R-:W-:Y:S02]  /*113b0*/  ISETP.GE.AND P1, PT, R3.reuse, R204, PT ;  /* 0x000000cc0300720c */ /* 0x040fe40003f26270 */
[CC--:B------:R-:W-:Y:S02]  /*113c0*/  ISETP.GE.OR P5, PT, R2.reuse, R207.reuse, !P5 ;  /* 0x000000cf0200720c */ /* 0x0c0fe40006fa6670 */
[-C--:B------:R-:W-:Y:S01]  /*113d0*/  ISETP.GE.OR P0, PT, R2, R206.reuse, !P0 ;  /* 0x000000ce0200720c */ /* 0x080fe20004706670 */
[C---:B------:R-:W-:Y:S01]  /*113e0*/  VIADD R2, R0.reuse, 0x19 ;  /* 0x0000001900027836 */ /* 0x040fe20000000000 */
[C---:B------:R-:W-:Y:S02]  /*113f0*/  ISETP.GE.OR P6, PT, R3.reuse, R207, !P6 ;  /* 0x000000cf0300720c */ /* 0x040fe400077c6670 */
[----:B------:R-:W-:Y:S01]  /*11400*/  ISETP.GE.OR P1, PT, R3, R206, !P1 ;  /* 0x000000ce0300720c */ /* 0x000fe20004f26670 */
[----:B------:R-:W-:Y:S01]  /*11410*/  VIADD R3, R0, 0x18 ;  /* 0x0000001800037836 */ /* 0x000fe20000000000 */
[----:B------:R-:W-:Y:S01]  /*11420*/  FSEL R149, R12, -INF , !P6 ;  /* 0xff8000000c957808 */ /* 0x000fe20007000000 */
[C---:B-1----:R-:W-:Y:S05]  /*11430*/  HMMA.16816.F32.BF16 R28, R164.reuse, R4, R28 ;  /* 0x00000004a41c723c */ /* 0x042fea000004181c */
[----:B------:R-:W-:Y:S01]  /*11440*/  FSEL R156, R14, -INF , !P1 ;  /* 0xff8000000e9c7808 */ /* 0x000fe20004800000 */
[----:B------:R-:W-:Y:S03]  /*11450*/  HMMA.16816.F32.BF16 R32, R164, R6, R32 ;  /* 0x00000006a420723c */ /* 0x000fe60000041820 */
[CC--:B------:R-:W-:Y:S02]  /*11460*/  ISETP.GE.AND P6, PT, R2.reuse, R205.reuse, PT ;  /* 0x000000cd0200720c */ /* 0x0c0fe40003fc6270 */
[----:B------:R-:W-:Y:S02]  /*11470*/  FSEL R157, R13, -INF , !P5 ;  /* 0xff8000000d9d7808 */ /* 0x000fe40006800000 */
[----:B------:R-:W-:Y:S02]  /*11480*/  FSEL R159, R15, -INF , !P0 ;  /* 0xff8000000f9f7808 */ /* 0x000fe40004000000 */
        /* <DEDUP_REMOVED lines=11> */
[CC--:B------:R-:W-:Y:S02]  /*11540*/  ISETP.GE.AND P0, PT, R2.reuse, R205.reuse, PT ;  /* 0x000000cd0200720c */ /* 0x0c0fe40003f06270 */
[-C--:B------:R-:W-:Y:S02]  /*11550*/  ISETP.GE.AND P6, PT, R2, R204.reuse, PT ;  /* 0x000000cc0200720c */ /* 0x080fe40003fc6270 */
[----:B------:R-:W-:Y:S02]  /*11560*/  FSEL R161, R18, -INF , !P5 ;  /* 0xff80000012a17808 */ /* 0x000fe40006800000 */
[----:B------:R-:W-:Y:S02]  /*11570*/  FSEL R162, R19, -INF , !P1 ;  /* 0xff80000013a27808 */ /* 0x000fe40004800000 */
        /* <DEDUP_REMOVED lines=13> */
[----:B------:R-:W-:Y:S02]  /*11650*/  ISETP.GE.AND P6, PT, R3, R205, PT ;  /* 0x000000cd0300720c */ /* 0x000fe40003fc6270 */
[----:B------:R-:W-:Y:S02]  /*11660*/  FSEL R179, R23, -INF , !P1 ;  /* 0xff80000017b37808 */ /* 0x000fe40004800000 */
[----:B------:R-:W-:Y:S02]  /*11670*/  ISETP.GE.AND P1, PT, R3, R204, PT ;  /* 0x000000cc0300720c */ /* 0x000fe40003f26270 */
[----:B------:R-:W-:Y:S02]  /*11680*/  FMNMX.FTZ R4, R103, R101, !PT ;  /* 0x0000006567047209 */ /* 0x000fe40007810000 */
[CC--:B------:R-:W-:Y:S02]  /*11690*/  ISETP.GE.OR P0, PT, R2.reuse, R207.reuse, !P0 ;  /* 0x000000cf0200720c */ /* 0x0c0fe40004706670 */
[-C--:B------:R-:W-:Y:S01]  /*116a0*/  ISETP.GE.OR P5, PT, R2, R206.reuse, !P5 ;  /* 0x000000ce0200720c */ /* 0x080fe20006fa6670 */
[----:B------:R-:W-:Y:S01]  /*116b0*/  VIADD R2, R0, 0x30 ;  /* 0x0000003000027836 */ /* 0x000fe20000000000 */
[C---:B------:R-:W-:Y:S02]  /*116c0*/  ISETP.GE.OR P6, PT, R3.reuse, R207, !P6 ;  /* 0x000000cf0300720c */ /* 0x040fe400077c6670 */
[----:B------:R-:W-:Y:S02]  /*116d0*/  ISETP.GE.OR P1, PT, R3, R206, !P1 ;  /* 0x000000ce0300720c */ /* 0x000fe40004f26670 */
[----:B------:R-:W-:Y:S02]  /*116e0*/  FMNMX.FTZ R3, R144, R4, !PT ;  /* 0x0000000490037209 */ /* 0x000fe40007810000 */
[----:B------:R-:W-:Y:S02]  /*116f0*/  FSEL R210, R24, -INF , !P0 ;  /* 0xff80000018d27808 */ /* 0x000fe40004000000 */
[----:B------:R-:W-:Y:S02]  /*11700*/  FSEL R212, R25, -INF , !P6 ;  /* 0xff80000019d47808 */ /* 0x000fe40007000000 */
[C---:B------:R-:W-:Y:S02]  /*11710*/  ISETP.GE.AND P0, PT, R2.reuse, R205, PT ;  /* 0x000000cd0200720c */ /* 0x040fe40003f06270 */
[----:B------:R-:W-:Y:S02]  /*11720*/  ISETP.GE.AND P6, PT, R2, R204, PT ;  /* 0x000000cc0200720c */ /* 0x000fe40003fc6270 */
[----:B------:R-:W-:Y:S02]  /*11730*/  FMNMX.FTZ R3, R140, R3, !PT ;  /* 0x000000038c037209 */ /* 0x000fe40007810000 */
[C---:B------:R-:W-:Y:S02]  /*11740*/  ISETP.GE.OR P0, PT, R2.reuse, R207, !P0 ;  /* 0x000000cf0200720c */ /* 0x040fe40004706670 */
[----:B------:R-:W-:Y:S01]  /*11750*/  ISETP.GE.OR P6, PT, R2, R206, !P6 ;  /* 0x000000ce0200720c */ /* 0x000fe200077c6670 */
[----:B------:R-:W-:Y:S01]  /*11760*/  VIADD R2, R0, 0x31 ;  /* 0x0000003100027836 */ /* 0x000fe20000000000 */
[----:B------:R-:W-:Y:S02]  /*11770*/  FMNMX.FTZ R4, R145, R102, !PT ;  /* 0x0000006691047209 */ /* 0x000fe40007810000 */
[----:B------:R-:W-:Y:S02]  /*11780*/  FMNMX.FTZ R3, R141, R3, !PT ;  /* 0x000000038d037209 */ /* 0x000fe40007810000 */
[----:B------:R-:W-:Y:S02]  /*11790*/  FSEL R214, R26, -INF , !P5 ;  /* 0xff8000001ad67808 */ /* 0x000fe40006800000 */
[----:B------:R-:W-:Y:S02]  /*117a0*/  FSEL R215, R27, -INF , !P1 ;  /* 0xff8000001bd77808 */ /* 0x000fe40004800000 */
[----:B------:R-:W-:Y:S02]  /*117b0*/  FMNMX.FTZ R4, R146, R4, !PT ;  /* 0x0000000492047209 */ /* 0x000fe40007810000 */
[----:B------:R-:W-:Y:S02]  /*117c0*/  FMNMX.FTZ R100, R149, R3, !PT ;  /* 0x0000000395647209 */ /* 0x000fe40007810000 */
[C---:B------:R-:W-:Y:S02]  /*117d0*/  ISETP.GE.AND P1, PT, R2.reuse, R205, PT ;  /* 0x000000cd0200720c */ /* 0x040fe40003f26270 */
[C---:B------:R-:W-:Y:S02]  /*117e0*/  ISETP.GE.AND P5, PT, R2.reuse, R204, PT ;  /* 0x000000cc0200720c */ /* 0x040fe40003fa6270 */
        /* <DEDUP_REMOVED lines=25> */
[----:B------:R-:W-:Y:S02]  /*11980*/  PLOP3.LUT P0, PT, PT, PT, UP0, 0x80, 0x0 ;  /* 0x000000000000781c */ /* 0x000fe40003f0f008 */
        /* <DEDUP_REMOVED lines=10> */
[----:B------:R-:W-:Y:S02]  /*11a30*/  FSEL R174, R33, -INF , !P5 ;  /* 0xff80000021ae7808 */ /* 0x000fe40006800000 */
[----:B------:R-:W-:Y:S02]  /*11a40*/  FMNMX.FTZ R0, R215, R0, !PT ;  /* 0x00000000d7007209 */ /* 0x000fe40007810000 */
[----:B------:R-:W-:Y:S02]  /*11a50*/  FMNMX.FTZ R100, R175, R100, !PT ;  /* 0x00000064af647209 */ /* 0x000fe40007810000 */
[----:B------:R-:W-:Y:S02]  /*11a60*/  FSEL R178, R34, -INF , !P1 ;  /* 0xff80000022b27808 */ /* 0x000fe40004800000 */
[----:B------:R-:W-:Y:S02]  /*11a70*/  FMNMX.FTZ R28, R213, R0, !PT ;  /* 0x00000000d51c7209 */ /* 0x000fe40007810000 */
[----:B------:R-:W-:Y:S01]  /*11a80*/  FMNMX.FTZ R100, R174, R100, !PT ;  /* 0x00000064ae647209 */ /* 0x000fe20007810000 */
[----:B------:R-:W-:Y:S06]  /*11a90*/  @P0 BRA `(.L_x_1300) ;  /* 0xffffffdc00840947 */ /* 0x000fec000383ffff */
.L_x_1299:
[----:B------:R-:W2:Y:S01]  /*11aa0*/  LDL.64 R172, [R1+0x50] ;  /* 0x0000500001ac7983 */ /* 0x000ea20000100a00 */
[----:B------:R-:W-:Y:S01]  /*11ab0*/  FMNMX.FTZ R0, R211, R28, !PT ;  /* 0x0000001cd3007209 */ /* 0x000fe20007810000 */
[----:B------:R-:W-:Y:S01]  /*11ac0*/  UIADD3 UR34, UR29, 0x76cf5d0a, URZ ;  /* 0x76cf5d0a1d227890 */ /* 0x000fe2000fffe03f */
[----:B------:R-:W-:Y:S01]  /*11ad0*/  FSEL R167, R35, -INF , !P6 ;  /* 0xff80000023a77808 */ /* 0x000fe20007000000 */
[----:B------:R-:W-:Y:S01]  /*11ae0*/  UIADD3 UR26, UR29, 0x32370b8f, URZ ;  /* 0x32370b8f1d1a7890 */ /* 0x000fe2000fffe03f */
[----:B------:R-:W-:Y:S01]  /*11af0*/  FMNMX.FTZ R0, R178, R0, !PT ;  /* 0x00000000b2007209 */ /* 0x000fe20007810000 */
[----:B------:R-:W3:Y:S01]  /*11b00*/  SHFL.BFLY PT, R2, R100, 0x2, 0x1f ;  /* 0x0c401f0064027f89 */ /* 0x000ee200000e0000 */
[----:B------:R-:W-:Y:S01]  /*11b10*/  USHF.L.U32 UR35, UR9, 0x1, URZ ;  /* 0x0000000109237899 */ /* 0x000fe2000800063f */
[----:B-1----:R-:W-:Y:S01]  /*11b20*/  IMAD.MOV.U32 R9, RZ, RZ, 0x7054 ;  /* 0x00007054ff097424 */ /* 0x002fe200078e00ff */
[----:B------:R-:W-:Y:S05]  /*11b30*/  FMNMX.FTZ R8, R167, R0, !PT ;  /* 0x00000000a7087209 */ /* 0x000fea0007810000 */
[----:B------:R-:W-:Y:S01]  /*11b40*/  LDSM.16.MT88.4 R16, [R181+0xc000] ;  /* 0x00c00000b510783b */ /* 0x000fe20000004200 */
[----:B------:R-:W-:Y:S02]  /*11b50*/  UIADD3 UR22, UR28, 0x78dde6e4, URZ ;  /* 0x78dde6e41c167890 */ /* 0x000fe4000fffe03f */
[----:B------:R-:W-:Y:S02]  /*11b60*/  UIADD3 UR32, UR28, -0x255992d5, URZ ;  /* 0xdaa66d2b1c207890 */ /* 0x000fe4000fffe03f */
[----:B------:R-:W-:Y:S02]  /*11b70*/  UIADD3 UR21, UR29, -0x126145ec, URZ ;  /* 0xed9eba141d157890 */ /* 0x000fe4000fffe03f */
[----:B------:R-:W-:Y:S01]  /*11b80*/  UIADD3 UR8, UR29, -0x4498517b, URZ ;  /* 0xbb67ae851d087890 */ /* 0x000fe2000fffe03f */
[----:B------:R-:W1:Y:S01]  /*11b90*/  SHFL.BFLY PT, R3, R8, 0x2, 0x1f ;  /* 0x0c401f0008037f89 */ /* 0x000e6200000e0000 */
[----:B------:R-:W-:Y:S02]  /*11ba0*/  UIADD3 UR27, UR28, -0x61c88647, URZ ;  /* 0x9e3779b91c1b7890 */ /* 0x000fe4000fffe03f */
[----:B------:R-:W-:Y:S05]  /*11bb0*/  UIADD3 UR33, UR28, -0x4ab325aa, URZ ;  /* 0xb54cda561c217890 */ /* 0x000fea000fffe03f */
[----:B------:R-:W-:Y:S01]  /*11bc0*/  LDSM.16.MT88.4 R24, [R182+0xc000] ;  /* 0x00c00000b618783b */ /* 0x000fe20000004200 */
[----:B------:R-:W-:Y:S01]  /*11bd0*/  LOP3.LUT R0, R225, UR8, R226, 0x96, !PT ;  /* 0x00000008e1007c12 */ /* 0x000fe2000f8e96e2 */
[----:B------:R-:W-:Y:S02]  /*11be0*/  UIADD3 UR8, UR29, -0x56f99767, URZ ;  /* 0xa90668991d087890 */ /* 0x000fe4000fffe03f */
[----:B------:R-:W-:Y:S02]  /*11bf0*/  ULOP3.LUT UR20, UR35, UR29, URZ, 0x3c, !UPT ;  /* 0x0000001d23147292 */ /* 0x000fe4000f8e3c3f */
[----:B------:R-:W-:Y:S01]  /*11c00*/  IMAD.WIDE.U32 R168, R0, -0x326172a9, RZ ;  /* 0xcd9e8d5700a87825 */ /* 0x000fe200078e00ff */
[----:B------:R-:W-:Y:S01]  /*11c10*/  UIADD3 UR35, UR35, 0x1, URZ ;  /* 0x0000000123237890 */ /* 0x000fe2000fffe03f */
[----:B------:R-:W-:Y:S01]  /*11c20*/  LDSM.16.MT88.4 R32, [R184+0xc000] ;  /* 0x00c00000b820783b */ /* 0x000fe20000004200 */
[----:B---3--:R-:W-:Y:S01]  /*11c30*/  FMNMX.FTZ R100, R100, R2, !PT ;  /* 0x0000000264647209 */ /* 0x008fe20007810000 */
[----:B------:R-:W-:Y:S01]  /*11c40*/  UISETP.GT.AND UP0, UPT, UR9, UR14, UPT ;  /* 0x0000000e0900728c */ /* 0x000fe2000bf04270 */
[----:B------:R-:W-:Y:S01]  /*11c50*/  LOP3.LUT R2, R227, UR20, RZ, 0x3c, !PT ;  /* 0x00000014e3027c12 */ /* 0x000fe2000f8e3cff */
[----:B------:R-:W-:Y:S02]  /*11c60*/  UIADD3 UR20, UR28, 0x3c6ef372, URZ ;  /* 0x3c6ef3721c147890 */ /* 0x000fe4000fffe03f */
[----:B------:R-:W-:Y:S02]  /*11c70*/  ULOP3.LUT UR35, UR35, UR29, URZ, 0x3c, !UPT ;  /* 0x0000001d23237292 */ /* 0x000fe4000f8e3c3f */
[----:B------:R-:W3:Y:S01]  /*11c80*/  SHFL.BFLY PT, R4, R100, 0x1, 0x1f ;  /* 0x0c201f0064047f89 */ /* 0x000ee200000e0000 */
[----:B------:R-:W-:Y:S01]  /*11c90*/  IMAD.WIDE.U32 R6, R2, -0x326172a9, RZ ;  /* 0xcd9e8d5702067825 */ /* 0x000fe200078e00ff */
[----:B-1----:R-:W-:Y:S06]  /*11ca0*/  FMNMX.FTZ R8, R8, R3, !PT ;  /* 0x0000000308087209 */ /* 0x002fec0007810000 */
[----:B------:R4:W5:Y:S01]  /*11cb0*/  LDL.S16 R221, [R1+0x30] ;  /* 0x0000300001dd7983 */ /* 0x0009620000100600 */
[----:B------:R-:W-:Y:S03]  /*11cc0*/  LOP3.LUT R6, R169, UR20, R6, 0x96, !PT ;  /* 0x00000014a9067c12 */ /* 0x000fe6000f8e9606 */
[----:B------:R-:W1:Y:S01]  /*11cd0*/  SHFL.BFLY PT, R0, R8, 0x1, 0x1f ;  /* 0x0c201f0008007f89 */ /* 0x000e6200000e0000 */
[----:B---3--:R-:W-:Y:S04]  /*11ce0*/  FMNMX.FTZ R100, R100, R4, !PT ;  /* 0x0000000464647209 */ /* 0x008fe80007810000 */
[C---:B------:R-:W-:Y:S01]  /*11cf0*/  FSETP.NEU.FTZ.AND P1, PT, R100.reuse, -INF , PT ;  /* 0xff8000006400780b */ /* 0x040fe20003f3d000 */
[----:B------:R-:W-:Y:S05]  /*11d00*/  FMUL.FTZ R142, R100, UR4 ;  /* 0x00000004648e7c20 */ /* 0x000fea0008410000 */
[----:B------:R-:W-:Y:S02]  /*11d10*/  FSEL R142, R142, RZ, P1 ;  /* 0x000000ff8e8e7208 */ /* 0x000fe40000800000 */
[----:B--2---:R-:W-:Y:S01]  /*11d20*/  LOP3.LUT R2, R7, UR27, R172, 0x96, !PT ;  /* 0x0000001b07027c12 */ /* 0x004fe2000f8e96ac */
[----:B------:R-:W-:Y:S04]  /*11d30*/  IMAD.WIDE.U32 R6, R6, -0x2daee0ad, RZ ;  /* 0xd2511f5306067825 */ /* 0x000fe800078e00ff */
[----:B------:R-:W-:Y:S05]  /*11d40*/  IMAD.WIDE.U32 R2, R2, -0x2daee0ad, RZ ;  /* 0xd2511f5302027825 */ /* 0x000fea00078e00ff */
[----:B------:R-:W-:Y:S02]  /*11d50*/  LOP3.LUT R4, R3, UR34, R224, 0x96, !PT ;  /* 0x0000002203047c12 */ /* 0x000fe4000f8e96e0 */
[----:B------:R-:W-:Y:S02]  /*11d60*/  LOP3.LUT R2, R7, UR26, R2, 0x96, !PT ;  /* 0x0000001a07027c12 */ /* 0x000fe4000f8e9602 */
[----:B-1----:R-:W-:Y:S01]  /*11d70*/  FMNMX.FTZ R3, R8, R0, !PT ;  /* 0x0000000008037209 */ /* 0x002fe20007810000 */
[----:B------:R-:W-:Y:S03]  /*11d80*/  IMAD.WIDE.U32 R4, R4, -0x326172a9, RZ ;  /* 0xcd9e8d5704047825 */ /* 0x000fe600078e00ff */
[----:B------:R-:W-:Y:S01]  /*11d90*/  FSETP.NEU.FTZ.AND P0, PT, R3, -INF , PT ;  /* 0xff8000000300780b */ /* 0x000fe20003f1d000 */
[----:B------:R-:W-:Y:S01]  /*11da0*/  IMAD.WIDE.U32 R152, R2, -0x326172a9, RZ ;  /* 0xcd9e8d5702987825 */ /* 0x000fe200078e00ff */
[----:B------:R-:W-:Y:S03]  /*11db0*/  LOP3.LUT R5, R5, UR32, R168, 0x96, !PT ;  /* 0x0000002005057c12 */ /* 0x000fe6000f8e96a8 */
[----:B------:R-:W-:Y:S01]  /*11dc0*/  FFMA.FTZ R2, R103, UR4, -R142 ;  /* 0x0000000467027c23 */ /* 0x000fe2000801088e */
[----:B------:R-:W-:Y:S01]  /*11dd0*/  FMUL.FTZ R143, R3, UR4 ;  /* 0x00000004038f7c20 */ /* 0x000fe20008410000 */
[----:B------:R-:W-:Y:S01]  /*11de0*/  LOP3.LUT R0, R153, UR22, R4, 0x96, !PT ;  /* 0x0000001699007c12 */ /* 0x000fe2000f8e9604 */
[----:B------:R-:W-:Y:S01]  /*11df0*/  IMAD.WIDE.U32 R4, R5, -0x2daee0ad, RZ ;  /* 0xd2511f5305047825 */ /* 0x000fe200078e00ff */
[----:B------:R-:W-:Y:S02]  /*11e00*/  MUFU.EX2 R153, R2 ;  /* 0x0000000200997308 */ /* 0x000fe40000000800 */
[----:B------:R-:W-:Y:S01]  /*11e10*/  FSEL R143, R143, RZ, P0 ;  /* 0x000000ff8f8f7208 */ /* 0x000fe20000000000 */
[----:B------:R-:W-:Y:S04]  /*11e20*/  IMAD.WIDE.U32 R154, R0, -0x2daee0ad, RZ ;  /* 0xd2511f53009a7825 */ /* 0x000fe800078e00ff */
[----:B------:R-:W-:Y:S04]  /*11e30*/  FFMA.FTZ R0, R144, UR4, -R142 ;  /* 0x0000000490007c23 */ /* 0x000fe8000801088e */
[----:B------:R1:W2:Y:S01]  /*11e40*/  MUFU.EX2 R229, R0 ;  /* 0x0000000000e57308 */ /* 0x0002a20000000800 */
[----:B------:R-:W-:Y:S02]  /*11e50*/  LOP3.LUT R144, R155, UR8, R4, 0x96, !PT ;  /* 0x000000089b907c12 */ /* 0x000fe4000f8e9604 */
[----:B------:R-:W-:Y:S01]  /*11e60*/  LOP3.LUT R4, R5, UR21, R6, 0x96, !PT ;  /* 0x0000001505047c12 */ /* 0x000fe2000f8e9606 */
[--C-:B------:R-:W-:Y:S06]  /*11e70*/  FFMA.FTZ R5, R140, UR4, -R142.reuse ;  /* 0x000000048c057c23 */ /* 0x100fec000801088e */
[----:B------:R3:W-:Y:S01]  /*11e80*/  MUFU.EX2 R230, R5 ;  /* 0x0000000500e67308 */ /* 0x0007e20000000800 */
[----:B------:R-:W-:Y:S04]  /*11e90*/  IMAD.WIDE.U32 R150, R4, -0x326172a9, RZ ;  /* 0xcd9e8d5704967825 */ /* 0x000fe800078e00ff */
[----:B------:R-:W-:Y:S05]  /*11ea0*/  FFMA.FTZ R4, R141, UR4, -R142 ;  /* 0x000000048d047c23 */ /* 0x000fea000801088e */
[----:B------:R-:W4:Y:S01]  /*11eb0*/  MUFU.EX2 R220, R4 ;  /* 0x0000000400dc7308 */ /* 0x000f220000000800 */
[--C-:B-1----:R-:W-:Y:S01]  /*11ec0*/  FFMA.FTZ R0, R145, UR4, -R143.reuse ;  /* 0x0000000491007c23 */ /* 0x102fe2000801088f */
[----:B------:R-:W-:Y:S01]  /*11ed0*/  IMAD.WIDE.U32 R144, R144, -0x326172a9, RZ ;  /* 0xcd9e8d5790907825 */ /* 0x000fe200078e00ff */
[----:B--2---:R-:W-:Y:S02]  /*11ee0*/  F2FP.BF16.F32.PACK_AB R103, R229, R153 ;  /* 0x00000099e567723e */ /* 0x004fe400000010ff */
[----:B------:R-:W-:Y:S05]  /*11ef0*/  LOP3.LUT R2, R144, 0xffff, RZ, 0xc0, !PT ;  /* 0x0000ffff90027812 */ /* 0x000fea00078ec0ff */
[----:B------:R1:W-:Y:S01]  /*11f00*/  MUFU.EX2 R223, R0 ;  /* 0x0000000000df7308 */ /* 0x0003e20000000800 */
[----:B---3--:R-:W-:Y:S01]  /*11f10*/  FFMA.FTZ R5, R147, UR4, -R143 ;  /* 0x0000000493057c23 */ /* 0x008fe2000801088f */
[----:B------:R-:W-:Y:S02]  /*11f20*/  SHF.R.U32.HI R7, RZ, 0x18, R144 ;  /* 0x00000018ff077819 */ /* 0x000fe40000011690 */
[----:B------:R-:W-:Y:S06]  /*11f30*/  SHF.R.U32.HI R2, RZ, 0x8, R2 ;  /* 0x00000008ff027819 */ /* 0x000fec0000011602 */
[----:B------:R-:W-:Y:S01]  /*11f40*/  MUFU.EX2 R236, R5 ;  /* 0x0000000500ec7308 */ /* 0x000fe20000000800 */
[----:B----4-:R-:W-:Y:S04]  /*11f50*/  F2FP.BF16.F32.PACK_AB R166, R220, R230 ;  /* 0x000000e6dca6723e */ /* 0x010fe800000010ff */
[----:B------:R-:W-:Y:S01]  /*11f60*/  PRMT R165, R166, 0x7632, R165 ;  /* 0x00007632a6a57816 */ /* 0x000fe200000000a5 */
[--C-:B-1----:R-:W-:Y:S01]  /*11f70*/  FFMA.FTZ R0, R146, UR4, -R143.reuse ;  /* 0x0000000492007c23 */ /* 0x102fe2000801088f */
[----:B------:R-:W-:Y:S03]  /*11f80*/  IMAD.U32 R146, RZ, RZ, UR15 ;  /* 0x0000000fff927e24 */ /* 0x000fe6000f8e00ff */
[----:B------:R1:W2:Y:S02]  /*11f90*/  MUFU.EX2 R228, R0 ;  /* 0x0000000000e47308 */ /* 0x0002a40000000800 */
[----:B------:R-:W-:Y:S02]  /*11fa0*/  PRMT R146, R146, R9, UR15 ;  /* 0x0000000f92927e16 */ /* 0x000fe40008000009 */
[----:B-1----:R-:W-:Y:S02]  /*11fb0*/  LOP3.LUT R0, R144, 0xff, RZ, 0xc0, !PT ;  /* 0x000000ff90007812 */ /* 0x002fe400078ec0ff */
[----:B--2---:R-:W-:Y:S02]  /*11fc0*/  F2FP.BF16.F32.PACK_AB R141, R228, R223 ;  /* 0x000000dfe48d723e */ /* 0x004fe400000010ff */
[----:B------:R-:W-:Y:S02]  /*11fd0*/  PRMT R138, R0, 0x5410, R2 ;  /* 0x00005410008a7816 */ /* 0x000fe40000000002 */
[----:B------:R-:W-:Y:S02]  /*11fe0*/  LOP3.LUT R0, R145, UR33, R150, 0x96, !PT ;  /* 0x0000002191007c12 */ /* 0x000fe4000f8e9696 */
[----:B------:R-:W-:Y:S02]  /*11ff0*/  SHF.R.U32.HI R2, RZ, 0x10, R144 ;  /* 0x00000010ff027819 */ /* 0x000fe40000011690 */
[----:B------:R-:W-:Y:S02]  /*12000*/  SHF.R.U32.HI R4, RZ, 0x10, R0 ;  /* 0x00000010ff047819 */ /* 0x000fe40000011600 */
[----:B------:R-:W-:Y:S02]  /*12010*/  LOP3.LUT R6, R2, 0xff, RZ, 0xc0, !PT ;  /* 0x000000ff02067812 */ /* 0x000fe400078ec0ff */
[----:B------:R-:W-:Y:S01]  /*12020*/  LOP3.LUT R5, R4, 0xff, RZ, 0xc0, !PT ;  /* 0x000000ff04057812 */ /* 0x000fe200078ec0ff */
[----:B------:R-:W-:Y:S01]  /*12030*/  FFMA.FTZ R4, R148, UR4, -R143 ;  /* 0x0000000494047c23 */ /* 0x000fe2000801088f */
[C---:B------:R-:W-:Y:S02]  /*12040*/  LOP3.LUT R2, R0.reuse, 0xffff, RZ, 0xc0, !PT ;  /* 0x0000ffff00027812 */ /* 0x040fe400078ec0ff */
[----:B------:R-:W-:Y:S01]  /*12050*/  LOP3.LUT R8, R0, 0xff, RZ, 0xc0, !PT ;  /* 0x000000ff00087812 */ /* 0x000fe200078ec0ff */
[----:B------:R1:W2:Y:S01]  /*12060*/  MUFU.EX2 R219, R4 ;  /* 0x0000000400db7308 */ /* 0x0002a20000000800 */
[----:B------:R-:W-:Y:S02]  /*12070*/  SHF.R.U32.HI R2, RZ, 0x8, R2 ;  /* 0x00000008ff027819 */ /* 0x000fe40000011602 */
[----:B------:R-:W-:Y:S02]  /*12080*/  PRMT R7, R6, 0x5410, R7 ;  /* 0x0000541006077816 */ /* 0x000fe40000000007 */
[----:B------:R-:W-:Y:S02]  /*12090*/  SHF.R.U32.HI R6, RZ, 0x18, R0 ;  /* 0x00000018ff067819 */ /* 0x000fe40000011600 */
[----:B------:R-:W-:Y:S02]  /*120a0*/  PRMT R8, R8, 0x5410, R2 ;  /* 0x0000541008087816 */ /* 0x000fe40000000002 */
[----:B------:R-:W-:Y:S02]  /*120b0*/  FSEL R2, R100, RZ, P1 ;  /* 0x000000ff64027208 */ /* 0x000fe40000800000 */
[----:B------:R-:W-:Y:S02]  /*120c0*/  FSEL R0, R3, RZ, P0 ;  /* 0x000000ff03007208 */ /* 0x000fe40000000000 */
[----:B------:R-:W-:Y:S01]  /*120d0*/  PRMT R5, R5, 0x5410, R6 ;  /* 0x0000541005057816 */ /* 0x000fe20000000006 */
[----:B------:R-:W-:Y:S01]  /*120e0*/  FADD.FTZ R2, -R2, R101 ;  /* 0x0000006502027221 */ /* 0x000fe20000010100 */
[--C-:B------:R-:W-:Y:S01]  /*120f0*/  HSET2.LE.AND R136, R8, R146.reuse, PT ;  /* 0x0000009208887233 */ /* 0x100fe20003803000 */
[--C-:B------:R-:W-:Y:S01]  /*12100*/  FADD.FTZ R0, -R0, R102.reuse ;  /* 0x0000006600007221 */ /* 0x100fe20000010100 */
[----:B------:R-:W-:Y:S01]  /*12110*/  PRMT R102, R103, 0x7632, R102 ;  /* 0x0000763267667816 */ /* 0x000fe20000000066 */
[----:B------:R-:W-:Y:S01]  /*12120*/  FMUL.FTZ R2, R2, UR4 ;  /* 0x0000000402027c20 */ /* 0x000fe20008410000 */
[----:B------:R-:W-:Y:S01]  /*12130*/  PRMT R140, R141, 0x7632, R140 ;  /* 0x000076328d8c7816 */ /* 0x000fe2000000008c */
[----:B------:R-:W-:Y:S01]  /*12140*/  FMUL.FTZ R0, R0, UR4 ;  /* 0x0000000400007c20 */ /* 0x000fe20008410000 */
[----:B-1----:R-:W-:Y:S02]  /*12150*/  PRMT R4, R103, 0x5410, R102 ;  /* 0x0000541067047816 */ /* 0x002fe40000000066 */
[--C-:B------:R-:W-:Y:S01]  /*12160*/  HSET2.LE.AND R137, R5, R146.reuse, PT ;  /* 0x0000009205897233 */ /* 0x100fe20003803000 */
[----:B------:R-:W1:Y:S01]  /*12170*/  MUFU.EX2 R2, R2 ;  /* 0x0000000200027308 */ /* 0x000e620000000800 */
[----:B------:R-:W-:Y:S02]  /*12180*/  LOP3.LUT R136, R136, R4, RZ, 0xc0, !PT ;  /* 0x0000000488887212 */ /* 0x000fe400078ec0ff */
[----:B------:R-:W-:Y:S02]  /*12190*/  PRMT R4, R141, 0x5410, R140 ;  /* 0x000054108d047816 */ /* 0x000fe4000000008c */
[----:B--2---:R-:W-:Y:S02]  /*121a0*/  F2FP.BF16.F32.PACK_AB R164, R219, R236 ;  /* 0x000000ecdba4723e */ /* 0x004fe400000010ff */
[----:B------:R-:W-:Y:S03]  /*121b0*/  LOP3.LUT R137, R137, R4, RZ, 0xc0, !PT ;  /* 0x0000000489897212 */ /* 0x000fe600078ec0ff */
[----:B------:R-:W2:Y:S01]  /*121c0*/  MUFU.EX2 R0, R0 ;  /* 0x0000000000007308 */ /* 0x000ea20000000800 */
[--C-:B------:R-:W-:Y:S02]  /*121d0*/  HSET2.LE.AND R138, R138, R146.reuse, PT ;  /* 0x000000928a8a7233 */ /* 0x100fe40003803000 */
[----:B------:R-:W-:Y:S02]  /*121e0*/  PRMT R4, R166, 0x5410, R165 ;  /* 0x00005410a6047816 */ /* 0x000fe400000000a5 */
[----:B------:R-:W-:Y:S02]  /*121f0*/  PRMT R163, R164, 0x7632, R163 ;  /* 0x00007632a4a37816 */ /* 0x000fe400000000a3 */
[--C-:B------:R-:W-:Y:S02]  /*12200*/  HSET2.LE.AND R139, R7, R146.reuse, PT ;  /* 0x00000092078b7233 */ /* 0x100fe40003803000 */
[----:B------:R-:W-:Y:S01]  /*12210*/  LOP3.LUT R138, R138, R4, RZ, 0xc0, !PT ;  /* 0x000000048a8a7212 */ /* 0x000fe200078ec0ff */
[----:B-1----:R-:W-:Y:S01]  /*12220*/  FMUL.FTZ R5, R2, R105 ;  /* 0x0000006902057220 */ /* 0x002fe20000410000 */
        /* <DEDUP_REMOVED lines=9> */
[----:B------:R-:W1:Y:S01]  /*122c0*/  LDSM.16.MT88.4 R104, [R183+0xc000] ;  /* 0x00c00000b768783b */ /* 0x000e620000004200 */
[----:B------:R-:W-:Y:S01]  /*122d0*/  FMUL.FTZ R11, R0, R115 ;  /* 0x00000073000b7220 */ /* 0x000fe20000410000 */
[----:B------:R-:W-:Y:S01]  /*122e0*/  FMUL.FTZ R13, R2, R109 ;  /* 0x0000006d020d7220 */ /* 0x000fe20000410000 */
[C---:B------:R-:W-:Y:S01]  /*122f0*/  FMUL.FTZ R14, R0.reuse, R110 ;  /* 0x0000006e000e7220 */ /* 0x040fe20000410000 */
[----:B------:R-:W-:Y:S01]  /*12300*/  FMUL.FTZ R15, R0, R111 ;  /* 0x0000006f000f7220 */ /* 0x000fe20000410000 */
[C---:B------:R-:W-:Y:S03]  /*12310*/  HMMA.16816.F32.BF16 R4, R136.reuse, R16, R4 ;  /* 0x000000108804723c */ /* 0x040fe60000041804 */
[----:B------:R-:W2:Y:S02]  /*12320*/  LDSM.16.MT88.4 R108, [R181+0xe000] ;  /* 0x00e00000b56c783b */ /* 0x000ea40000004200 */
[C---:B------:R-:W-:Y:S01]  /*12330*/  FMUL.FTZ R20, R2.reuse, R116 ;  /* 0x0000007402147220 */ /* 0x040fe20000410000 */
[C---:B------:R-:W-:Y:S05]  /*12340*/  HMMA.16816.F32.BF16 R8, R136.reuse, R18, R8 ;  /* 0x000000128808723c */ /* 0x040fea0000041808 */
[----:B------:R-:W3:Y:S01]  /*12350*/  LDSM.16.MT88.4 R112, [R182+0xe000] ;  /* 0x00e00000b670783b */ /* 0x000ee20000004200 */
[----:B------:R-:W-:Y:S01]  /*12360*/  FMUL.FTZ R16, R2, R120 ;  /* 0x0000007802107220 */ /* 0x000fe20000410000 */
[C---:B------:R-:W-:Y:S01]  /*12370*/  FMUL.FTZ R18, R0.reuse, R122 ;  /* 0x0000007a00127220 */ /* 0x040fe20000410000 */
[----:B------:R-:W-:Y:S01]  /*12380*/  FMUL.FTZ R19, R0, R123 ;  /* 0x0000007b00137220 */ /* 0x000fe20000410000 */
[C---:B------:R-:W-:Y:S03]  /*12390*/  HMMA.16816.F32.BF16 R12, R136.reuse, R24, R12 ;  /* 0x00000018880c723c */ /* 0x040fe6000004180c */
[C---:B------:R-:W-:Y:S01]  /*123a0*/  FMUL.FTZ R17, R2.reuse, R121 ;  /* 0x0000007902117220 */ /* 0x040fe20000410000 */
[----:B------:R-:W-:Y:S01]  /*123b0*/  FMUL.FTZ R21, R2, R117 ;  /* 0x0000007502157220 */ /* 0x000fe20000410000 */
[C---:B------:R-:W-:Y:S01]  /*123c0*/  FMUL.FTZ R22, R0.reuse, R118 ;  /* 0x0000007600167220 */ /* 0x040fe20000410000 */
[----:B------:R-:W-:Y:S01]  /*123d0*/  FMUL.FTZ R23, R0, R119 ;  /* 0x0000007700177220 */ /* 0x000fe20000410000 */
[C---:B------:R-:W-:Y:S01]  /*123e0*/  FMUL.FTZ R24, R2.reuse, R128 ;  /* 0x0000008002187220 */ /* 0x040fe20000410000 */
[----:B------:R-:W4:Y:S02]  /*123f0*/  LDSM.16.MT88.4 R116, [R184+0xe000] ;  /* 0x00e00000b874783b */ /* 0x000f240000004200 */
[C---:B------:R-:W-:Y:S03]  /*12400*/  HMMA.16816.F32.BF16 R16, R136.reuse, R26, R16 ;  /* 0x0000001a8810723c */ /* 0x040fe60000041810 */
[C---:B------:R-:W-:Y:S01]  /*12410*/  FMUL.FTZ R25, R2.reuse, R129 ;  /* 0x0000008102197220 */ /* 0x040fe20000410000 */
[C---:B------:R-:W-:Y:S01]  /*12420*/  FMUL.FTZ R28, R2.reuse, R124 ;  /* 0x0000007c021c7220 */ /* 0x040fe20000410000 */
[----:B------:R-:W-:Y:S01]  /*12430*/  FMUL.FTZ R29, R2, R125 ;  /* 0x0000007d021d7220 */ /* 0x000fe20000410000 */
[C---:B------:R-:W-:Y:S05]  /*12440*/  HMMA.16816.F32.BF16 R20, R136.reuse, R32, R20 ;  /* 0x000000208814723c */ /* 0x040fea0000041814 */
[C---:B------:R-:W-:Y:S01]  /*12450*/  FMUL.FTZ R26, R0.reuse, R130 ;  /* 0x00000082001a7220 */ /* 0x040fe20000410000 */
[C---:B------:R-:W-:Y:S01]  /*12460*/  FMUL.FTZ R27, R0.reuse, R131 ;  /* 0x00000083001b7220 */ /* 0x040fe20000410000 */
[C---:B------:R-:W-:Y:S01]  /*12470*/  FMUL.FTZ R30, R0.reuse, R126 ;  /* 0x0000007e001e7220 */ /* 0x040fe20000410000 */
[----:B------:R-:W-:Y:S03]  /*12480*/  FMUL.FTZ R31, R0, R127 ;  /* 0x0000007f001f7220 */ /* 0x000fe60000410000 */
[C---:B------:R-:W-:Y:S01]  /*12490*/  FMUL.FTZ R33, R2.reuse, R133 ;  /* 0x0000008502217220 */ /* 0x040fe20000410000 */
[C---:B------:R-:W-:Y:S01]  /*124a0*/  FMUL.FTZ R32, R2.reuse, R132 ;  /* 0x0000008402207220 */ /* 0x040fe20000410000 */
[----:B------:R2:W5:Y:S01]  /*124b0*/  LDL.S16 R133, [R1+0x14] ;  /* 0x0000140001857983 */ /* 0x0005620000100600 */
[C---:B------:R-:W-:Y:S03]  /*124c0*/  HMMA.16816.F32.BF16 R24, R136.reuse, R34, R24 ;  /* 0x000000228818723c */ /* 0x040fe60000041818 */
[C---:B------:R-:W-:Y:S01]  /*124d0*/  FMUL.FTZ R36, R2.reuse, R36 ;  /* 0x0000002402247220 */ /* 0x040fe20000410000 */
[----:B------:R-:W-:Y:S01]  /*124e0*/  FMUL.FTZ R37, R2, R37 ;  /* 0x0000002502257220 */ /* 0x000fe20000410000 */
[C---:B------:R-:W-:Y:S01]  /*124f0*/  FMUL.FTZ R38, R0.reuse, R38 ;  /* 0x0000002600267220 */ /* 0x040fe20000410000 */
[C---:B-1----:R-:W-:Y:S05]  /*12500*/  HMMA.16816.F32.BF16 R28, R136.reuse, R104, R28 ;  /* 0x00000068881c723c */ /* 0x042fea000004181c */
[C---:B------:R-:W-:Y:S01]  /*12510*/  FMUL.FTZ R34, R0.reuse, R134 ;  /* 0x0000008600227220 */ /* 0x040fe20000410000 */
[C---:B------:R-:W-:Y:S01]  /*12520*/  FMUL.FTZ R35, R0.reuse, R135 ;  /* 0x0000008700237220 */ /* 0x040fe20000410000 */
[----:B------:R-:W-:Y:S01]  /*12530*/  FMUL.FTZ R39, R0, R39 ;  /* 0x0000002700277220 */ /* 0x000fe20000410000 */
[C---:B------:R-:W-:Y:S03]  /*12540*/  FMUL.FTZ R40, R2.reuse, R40 ;  /* 0x0000002802287220 */ /* 0x040fe60000410000 */
[----:B------:R-:W-:Y:S01]  /*12550*/  FMUL.FTZ R41, R2, R41 ;  /* 0x0000002902297220 */ /* 0x000fe20000410000 */
[C---:B------:R-:W-:Y:S01]  /*12560*/  FMUL.FTZ R42, R0.reuse, R42 ;  /* 0x0000002a002a7220 */ /* 0x040fe20000410000 */
[C---:B------:R-:W-:Y:S01]  /*12570*/  HMMA.16816.F32.BF16 R32, R136.reuse, R106, R32 ;  /* 0x0000006a8820723c */ /* 0x040fe20000041820 */
[----:B------:R-:W1:Y:S02]  /*12580*/  LDSM.16.MT88.4 R104, [R183+0xe000] ;  /* 0x00e00000b768783b */ /* 0x000e640000004200 */
[----:B------:R-:W-:Y:S01]  /*12590*/  FMUL.FTZ R43, R0, R43 ;  /* 0x0000002b002b7220 */ /* 0x000fe20000410000 */
[C---:B------:R-:W-:Y:S01]  /*125a0*/  FMUL.FTZ R44, R2.reuse, R44 ;  /* 0x0000002c022c7220 */ /* 0x040fe20000410000 */
[----:B------:R-:W-:Y:S01]  /*125b0*/  FMUL.FTZ R45, R2, R45 ;  /* 0x0000002d022d7220 */ /* 0x000fe20000410000 */
[C---:B--2---:R-:W-:Y:S05]  /*125c0*/  HMMA.16816.F32.BF16 R36, R136.reuse, R108, R36 ;  /* 0x0000006c8824723c */ /* 0x044fea0000041824 */
[C---:B------:R-:W-:Y:S01]  /*125d0*/  FMUL.FTZ R46, R0.reuse, R46 ;  /* 0x0000002e002e7220 */ /* 0x040fe20000410000 */
[----:B------:R-:W-:Y:S01]  /*125e0*/  FMUL.FTZ R47, R0, R47 ;  /* 0x0000002f002f7220 */ /* 0x000fe20000410000 */
[C---:B------:R-:W-:Y:S01]  /*125f0*/  HMMA.16816.F32.BF16 R40, R136.reuse, R110, R40 ;  /* 0x0000006e8828723c */ /* 0x040fe20000041828 */
[----:B------:R-:W2:Y:S03]  /*12600*/  LDSM.16.MT88.4 R108, [R181+0x10000] ;  /* 0x01000000b56c783b */ /* 0x000ea60000004200 */
[C---:B------:R-:W-:Y:S01]  /*12610*/  FMUL.FTZ R48, R2.reuse, R48 ;  /* 0x0000003002307220 */ /* 0x040fe20000410000 */
[----:B------:R-:W-:Y:S01]  /*12620*/  FMUL.FTZ R49, R2, R49 ;  /* 0x0000003102317220 */ /* 0x000fe20000410000 */
[C---:B------:R-:W-:Y:S01]  /*12630*/  FMUL.FTZ R50, R0.reuse, R50 ;  /* 0x0000003200327220 */ /* 0x040fe20000410000 */
[C---:B------:R-:W-:Y:S01]  /*12640*/  FMUL.FTZ R51, R0.reuse, R51 ;  /* 0x0000003300337220 */ /* 0x040fe20000410000 */
[C---:B---3--:R-:W-:Y:S03]  /*12650*/  HMMA.16816.F32.BF16 R44, R136.reuse, R112, R44 ;  /* 0x00000070882c723c */ /* 0x048fe6000004182c */
[C---:B------:R-:W-:Y:S01]  /*12660*/  FMUL.FTZ R54, R0.reuse, R54 ;  /* 0x0000003600367220 */ /* 0x040fe20000410000 */
[----:B------:R-:W-:Y:S01]  /*12670*/  FMUL.FTZ R55, R0, R55 ;  /* 0x0000003700377220 */ /* 0x000fe20000410000 */
[C---:B------:R-:W-:Y:S01]  /*12680*/  FMUL.FTZ R52, R2.reuse, R52 ;  /* 0x0000003402347220 */ /* 0x040fe20000410000 */
[----:B------:R-:W-:Y:S01]  /*12690*/  FMUL.FTZ R53, R2, R53 ;  /* 0x0000003502357220 */ /* 0x000fe20000410000 */
[C---:B------:R-:W-:Y:S01]  /*126a0*/  HMMA.16816.F32.BF16 R48, R136.reuse, R114, R48 ;  /* 0x000000728830723c */ /* 0x040fe20000041830 */
[----:B------:R-:W3:Y:S03]  /*126b0*/  LDSM.16.MT88.4 R112, [R182+0x10000] ;  /* 0x01000000b670783b */ /* 0x000ee60000004200 */
[C---:B------:R-:W-:Y:S01]  /*126c0*/  FMUL.FTZ R58, R0.reuse, R58 ;  /* 0x0000003a003a7220 */ /* 0x040fe20000410000 */
[----:B------:R-:W-:Y:S01]  /*126d0*/  FMUL.FTZ R59, R0, R59 ;  /* 0x0000003b003b7220 */ /* 0x000fe20000410000 */
[C---:B------:R-:W-:Y:S01]  /*126e0*/  FMUL.FTZ R56, R2.reuse, R56 ;  /* 0x0000003802387220 */ /* 0x040fe20000410000 */
[----:B------:R-:W-:Y:S01]  /*126f0*/  FMUL.FTZ R57, R2, R57 ;  /* 0x0000003902397220 */ /* 0x000fe20000410000 */
[C---:B----4-:R-:W-:Y:S03]  /*12700*/  HMMA.16816.F32.BF16 R52, R136.reuse, R116, R52 ;  /* 0x000000748834723c */ /* 0x050fe60000041834 */
[C---:B------:R-:W-:Y:S01]  /*12710*/  FMUL.FTZ R62, R0.reuse, R62 ;  /* 0x0000003e003e7220 */ /* 0x040fe20000410000 */
[----:B------:R-:W-:Y:S01]  /*12720*/  FMUL.FTZ R63, R0, R63 ;  /* 0x0000003f003f7220 */ /* 0x000fe20000410000 */
[C---:B------:R-:W-:Y:S01]  /*12730*/  FMUL.FTZ R60, R2.reuse, R60 ;  /* 0x0000003c023c7220 */ /* 0x040fe20000410000 */
[C---:B------:R-:W-:Y:S01]  /*12740*/  FMUL.FTZ R61, R2.reuse, R61 ;  /* 0x0000003d023d7220 */ /* 0x040fe20000410000 */
[C---:B------:R-:W-:Y:S04]  /*12750*/  HMMA.16816.F32.BF16 R56, R136.reuse, R118, R56 ;  /* 0x000000768838723c */ /* 0x040fe80000041838 */
[C---:B------:R-:W-:Y:S01]  /*12760*/  FMUL.FTZ R64, R2.reuse, R64 ;  /* 0x0000004002407220 */ /* 0x040fe20000410000 */
[----:B------:R-:W-:Y:S01]  /*12770*/  FMUL.FTZ R65, R2, R65 ;  /* 0x0000004102417220 */ /* 0x000fe20000410000 */
[C---:B------:R-:W-:Y:S01]  /*12780*/  FMUL.FTZ R66, R0.reuse, R66 ;  /* 0x0000004200427220 */ /* 0x040fe20000410000 */
[C---:B------:R-:W-:Y:S01]  /*12790*/  FMUL.FTZ R67, R0.reuse, R67 ;  /* 0x0000004300437220 */ /* 0x040fe20000410000 */
[C---:B-1----:R-:W-:Y:S03]  /*127a0*/  HMMA.16816.F32.BF16 R60, R136.reuse, R104, R60 ;  /* 0x00000068883c723c */ /* 0x042fe6000004183c */
[C---:B------:R-:W-:Y:S01]  /*127b0*/  FMUL.FTZ R70, R0.reuse, R70 ;  /* 0x0000004600467220 */ /* 0x040fe20000410000 */
[----:B------:R-:W-:Y:S01]  /*127c0*/  FMUL.FTZ R71, R0, R71 ;  /* 0x0000004700477220 */ /* 0x000fe20000410000 */
[C---:B------:R-:W-:Y:S01]  /*127d0*/  FMUL.FTZ R68, R2.reuse, R68 ;  /* 0x0000004402447220 */ /* 0x040fe20000410000 */
[C---:B------:R-:W-:Y:S01]  /*127e0*/  FMUL.FTZ R69, R2.reuse, R69 ;  /* 0x0000004502457220 */ /* 0x040fe20000410000 */
[C---:B------:R-:W-:Y:S04]  /*127f0*/  HMMA.16816.F32.BF16 R64, R136.reuse, R106, R64 ;  /* 0x0000006a8840723c */ /* 0x040fe80000041840 */
[----:B------:R-:W-:Y:S01]  /*12800*/  LOP3.LUT R101, R227, UR35, RZ, 0x3c, !PT ;  /* 0x00000023e3657c12 */ /* 0x000fe2000f8e3cff */
[C---:B------:R-:W-:Y:S01]  /*12810*/  FMUL.FTZ R72, R2.reuse, R72 ;  /* 0x0000004802487220 */ /* 0x040fe20000410000 */
[----:B------:R-:W-:Y:S01]  /*12820*/  FMUL.FTZ R73, R2, R73 ;  /* 0x0000004902497220 */ /* 0x000fe20000410000 */
[C---:B------:R-:W-:Y:S01]  /*12830*/  FMUL.FTZ R74, R0.reuse, R74 ;  /* 0x0000004a004a7220 */ /* 0x040fe20000410000 */
[C---:B------:R-:W-:Y:S01]  /*12840*/  FMUL.FTZ R75, R0.reuse, R75 ;  /* 0x0000004b004b7220 */ /* 0x040fe20000410000 */
[C---:B--2---:R-:W-:Y:S03]  /*12850*/  HMMA.16816.F32.BF16 R68, R136.reuse, R108, R68 ;  /* 0x0000006c8844723c */ /* 0x044fe60000041844 */
[----:B------:R-:W-:Y:S04]  /*12860*/  IMAD.WIDE.U32 R116, R101, -0x326172a9, RZ ;  /* 0xcd9e8d5765747825 */ /* 0x000fe800078e00ff */
[----:B------:R-:W-:Y:S01]  /*12870*/  FFMA.FTZ R101, R149, UR4, -R142 ;  /* 0x0000000495657c23 */ /* 0x000fe2000801088e */
[C---:B------:R-:W-:Y:S03]  /*12880*/  FMUL.FTZ R78, R0.reuse, R78 ;  /* 0x0000004e004e7220 */ /* 0x040fe60000410000 */
[----:B------:R-:W-:Y:S01]  /*12890*/  FMUL.FTZ R79, R0, R79 ;  /* 0x0000004f004f7220 */ /* 0x000fe20000410000 */
[----:B------:R1:W-:Y:S01]  /*128a0*/  MUFU.EX2 R222, R101 ;  /* 0x0000006500de7308 */ /* 0x0003e20000000800 */
[C---:B------:R-:W-:Y:S03]  /*128b0*/  HMMA.16816.F32.BF16 R72, R136.reuse, R110, R72 ;  /* 0x0000006e8848723c */ /* 0x040fe60000041848 */
[C---:B------:R-:W-:Y:S01]  /*128c0*/  FMUL.FTZ R76, R2.reuse, R76 ;  /* 0x0000004c024c7220 */ /* 0x040fe20000410000 */
[----:B------:R-:W-:Y:S01]  /*128d0*/  FMUL.FTZ R77, R2, R77 ;  /* 0x0000004d024d7220 */ /* 0x000fe20000410000 */
[----:B------:R-:W-:Y:S01]  /*128e0*/  LOP3.LUT R104, R117, UR27, R172, 0x96, !PT ;  /* 0x0000001b75687c12 */ /* 0x000fe2000f8e96ac */
[----:B------:R-:W-:Y:S01]  /*128f0*/  FMUL.FTZ R82, R0, R82 ;  /* 0x0000005200527220 */ /* 0x000fe20000410000 */
[----:B------:R-:W-:Y:S01]  /*12900*/  LOP3.LUT R116, R169, UR20, R116, 0x96, !PT ;  /* 0x00000014a9747c12 */ /* 0x000fe2000f8e9674 */
[----:B------:R-:W-:Y:S03]  /*12910*/  UIADD3 UR20, UR28, 0x1715609d, URZ ;  /* 0x1715609d1c147890 */ /* 0x000fe6000fffe03f */
[C---:B---3--:R-:W-:Y:S03]  /*12920*/  HMMA.16816.F32.BF16 R76, R136.reuse, R112, R76 ;  /* 0x00000070884c723c */ /* 0x048fe6000004184c */
[----:B------:R-:W-:Y:S04]  /*12930*/  IMAD.WIDE.U32 R104, R104, -0x2daee0ad, RZ ;  /* 0xd2511f5368687825 */ /* 0x000fe800078e00ff */
[----:B------:R-:W-:Y:S01]  /*12940*/  FFMA.FTZ R110, R156, UR4, -R143 ;  /* 0x000000049c6e7c23 */ /* 0x000fe2000801088f */
[--C-:B-1----:R-:W-:Y:S03]  /*12950*/  FFMA.FTZ R101, R157, UR4, -R142.reuse ;  /* 0x000000049d657c23 */ /* 0x102fe6000801088e */
[----:B------:R-:W-:Y:S01]  /*12960*/  FFMA.FTZ R112, R158, UR4, -R142 ;  /* 0x000000049e707c23 */ /* 0x000fe2000801088e */
[----:B------:R-:W-:Y:S01]  /*12970*/  LOP3.LUT R108, R105, UR34, R224, 0x96, !PT ;  /* 0x00000022696c7c12 */ /* 0x000fe2000f8e96e0 */
[----:B------:R-:W-:Y:S01]  /*12980*/  MUFU.EX2 R135, R110 ;  /* 0x0000006e00877308 */ /* 0x000fe20000000800 */
[----:B------:R-:W-:Y:S04]  /*12990*/  IMAD.WIDE.U32 R116, R116, -0x2daee0ad, RZ ;  /* 0xd2511f5374747825 */ /* 0x000fe800078e00ff */
[----:B------:R-:W-:Y:S01]  /*129a0*/  FMUL.FTZ R83, R0, R83 ;  /* 0x0000005300537220 */ /* 0x000fe20000410000 */
[C---:B------:R-:W-:Y:S01]  /*129b0*/  FMUL.FTZ R80, R2.reuse, R80 ;  /* 0x0000005002507220 */ /* 0x040fe20000410000 */
[----:B------:R-:W-:Y:S01]  /*129c0*/  FMUL.FTZ R81, R2, R81 ;  /* 0x0000005102517220 */ /* 0x000fe20000410000 */
[----:B------:R-:W-:Y:S02]  /*129d0*/  LOP3.LUT R104, R117, UR26, R104, 0x96, !PT ;  /* 0x0000001a75687c12 */ /* 0x000fe4000f8e9668 */
[----:B------:R1:W-:Y:S01]  /*129e0*/  MUFU.EX2 R235, R112 ;  /* 0x0000007000eb7308 */ /* 0x0003e20000000800 */
[----:B------:R-:W-:Y:S01]  /*129f0*/  LOP3.LUT R120, R151, UR20, R152, 0x96, !PT ;  /* 0x0000001497787c12 */ /* 0x000fe2000f8e9698 */
[----:B------:R-:W-:Y:S04]  /*12a00*/  IMAD.WIDE.U32 R108, R108, -0x326172a9, RZ ;  /* 0xcd9e8d576c6c7825 */ /* 0x000fe800078e00ff */
[C---:B------:R-:W-:Y:S01]  /*12a10*/  FMUL.FTZ R86, R0.reuse, R86 ;  /* 0x0000005600567220 */ /* 0x040fe20000410000 */
[----:B------:R-:W-:Y:S01]  /*12a20*/  FMUL.FTZ R87, R0, R87 ;  /* 0x0000005700577220 */ /* 0x000fe20000410000 */
[----:B------:R-:W-:Y:S01]  /*12a30*/  IMAD.WIDE.U32 R124, R104, -0x326172a9, RZ ;  /* 0xcd9e8d57687c7825 */ /* 0x000fe200078e00ff */
[----:B------:R-:W-:Y:S01]  /*12a40*/  LOP3.LUT R118, R109, UR32, R168, 0x96, !PT ;  /* 0x000000206d767c12 */ /* 0x000fe2000f8e96a8 */
[----:B------:R-:W2:Y:S01]  /*12a50*/  LDSM.16.MT88.4 R104, [R184+0x10000] ;  /* 0x01000000b868783b */ /* 0x000ea20000004200 */
[----:B------:R3:W-:Y:S01]  /*12a60*/  MUFU.EX2 R130, R101 ;  /* 0x0000006500827308 */ /* 0x0007e20000000800 */
[----:B------:R-:W-:Y:S04]  /*12a70*/  IMAD.WIDE.U32 R120, R120, -0x2daee0ad, RZ ;  /* 0xd2511f5378787825 */ /* 0x000fe800078e00ff */
[C---:B------:R-:W-:Y:S01]  /*12a80*/  FMUL.FTZ R84, R2.reuse, R84 ;  /* 0x0000005402547220 */ /* 0x040fe20000410000 */
[C---:B------:R-:W-:Y:S03]  /*12a90*/  HMMA.16816.F32.BF16 R80, R136.reuse, R114, R80 ;  /* 0x000000728850723c */ /* 0x040fe60000041850 */
[----:B------:R-:W-:Y:S01]  /*12aa0*/  FMUL.FTZ R85, R2, R85 ;  /* 0x0000005502557220 */ /* 0x000fe20000410000 */
[----:B------:R-:W-:Y:S01]  /*12ab0*/  LOP3.LUT R126, R125, UR22, R108, 0x96, !PT ;  /* 0x000000167d7e7c12 */ /* 0x000fe2000f8e966c */
[----:B-1----:R-:W-:Y:S01]  /*12ac0*/  FFMA.FTZ R112, R160, UR4, -R142 ;  /* 0x00000004a0707c23 */ /* 0x002fe2000801088e */
[----:B------:R-:W1:Y:S01]  /*12ad0*/  LDSM.16.MT88.4 R108, [R183+0x10000] ;  /* 0x01000000b76c783b */ /* 0x000e620000004200 */
[----:B------:R-:W-:Y:S01]  /*12ae0*/  UIADD3 UR22, UR29, 0x646e171e, URZ ;  /* 0x646e171e1d167890 */ /* 0x000fe2000fffe03f */
[----:B------:R-:W-:Y:S01]  /*12af0*/  LOP3.LUT R113, R120, 0xffff, RZ, 0xc0, !PT ;  /* 0x0000ffff78717812 */ /* 0x000fe200078ec0ff */
[----:B------:R4:W4:Y:S02]  /*12b00*/  MUFU.EX2 R233, R112 ;  /* 0x0000007000e97308 */ /* 0x0009240000000800 */
[----:B------:R-:W-:Y:S01]  /*12b10*/  IMAD.WIDE.U32 R118, R118, -0x2daee0ad, RZ ;  /* 0xd2511f5376767825 */ /* 0x000fe200078e00ff */
[----:B------:R-:W-:Y:S03]  /*12b20*/  SHF.R.U32.HI R114, RZ, 0x8, R113 ;  /* 0x00000008ff727819 */ /* 0x000fe60000011671 */
[--C-:B---3--:R-:W-:Y:S01]  /*12b30*/  FFMA.FTZ R101, R159, UR4, -R143.reuse ;  /* 0x000000049f657c23 */ /* 0x108fe2000801088f */
[----:B------:R-:W-:Y:S01]  /*12b40*/  LOP3.LUT R115, R120, 0xff, RZ, 0xc0, !PT ;  /* 0x000000ff78737812 */ /* 0x000fe200078ec0ff */
[C---:B------:R-:W-:Y:S01]  /*12b50*/  FMUL.FTZ R90, R0.reuse, R90 ;  /* 0x0000005a005a7220 */ /* 0x040fe20000410000 */
[----:B------:R-:W-:Y:S01]  /*12b60*/  SHF.R.U32.HI R117, RZ, 0x18, R120 ;  /* 0x00000018ff757819 */ /* 0x000fe20000011678 */
[----:B------:R3:W1:Y:S01]  /*12b70*/  MUFU.EX2 R234, R101 ;  /* 0x0000006500ea7308 */ /* 0x0006620000000800 */
[----:B------:R-:W-:Y:S01]  /*12b80*/  LOP3.LUT R122, R119, UR21, R116, 0x96, !PT ;  /* 0x00000015777a7c12 */ /* 0x000fe2000f8e9674 */
[----:B------:R-:W-:Y:S01]  /*12b90*/  FMUL.FTZ R91, R0, R91 ;  /* 0x0000005b005b7220 */ /* 0x000fe20000410000 */
[----:B------:R-:W-:Y:S01]  /*12ba0*/  PRMT R116, R115, 0x5410, R114 ;  /* 0x0000541073747816 */ /* 0x000fe20000000072 */
[C---:B------:R-:W-:Y:S01]  /*12bb0*/  FMUL.FTZ R88, R2.reuse, R88 ;  /* 0x0000005802587220 */ /* 0x040fe20000410000 */
[C---:B------:R-:W-:Y:S01]  /*12bc0*/  FMUL.FTZ R89, R2.reuse, R89 ;  /* 0x0000005902597220 */ /* 0x040fe20000410000 */
[C---:B------:R-:W-:Y:S01]  /*12bd0*/  FMUL.FTZ R92, R2.reuse, R92 ;  /* 0x0000005c025c7220 */ /* 0x040fe20000410000 */
[----:B------:R-:W-:Y:S01]  /*12be0*/  FMUL.FTZ R93, R2, R93 ;  /* 0x0000005d025d7220 */ /* 0x000fe20000410000 */
[----:B----4-:R-:W-:Y:S01]  /*12bf0*/  FFMA.FTZ R112, R161, UR4, -R143 ;  /* 0x00000004a1707c23 */ /* 0x010fe2000801088f */
[----:B------:R-:W-:Y:S01]  /*12c00*/  F2FP.BF16.F32.PACK_AB R160, R233, R235 ;  /* 0x000000ebe9a0723e */ /* 0x000fe200000010ff */
[C---:B------:R-:W-:Y:S01]  /*12c10*/  FMUL.FTZ R94, R0.reuse, R94 ;  /* 0x0000005e005e7220 */ /* 0x040fe20000410000 */
[----:B------:R-:W-:Y:S01]  /*12c20*/  FMUL.FTZ R95, R0, R95 ;  /* 0x0000005f005f7220 */ /* 0x000fe20000410000 */
[----:B------:R4:W-:Y:S01]  /*12c30*/  MUFU.EX2 R232, R112 ;  /* 0x0000007000e87308 */ /* 0x0009e20000000800 */
[----:B------:R-:W-:Y:S01]  /*12c40*/  PRMT R159, R160, 0x7632, R159 ;  /* 0x00007632a09f7816 */ /* 0x000fe2000000009f */
[C---:B------:R-:W-:Y:S01]  /*12c50*/  FMUL.FTZ R96, R2.reuse, R96 ;  /* 0x0000006002607220 */ /* 0x040fe20000410000 */
[----:B------:R-:W-:Y:S01]  /*12c60*/  FMUL.FTZ R97, R2, R97 ;  /* 0x0000006102617220 */ /* 0x000fe20000410000 */
[C---:B------:R-:W-:Y:S01]  /*12c70*/  FMUL.FTZ R98, R0.reuse, R98 ;  /* 0x0000006200627220 */ /* 0x040fe20000410000 */
[----:B---3--:R-:W-:Y:S01]  /*12c80*/  SHF.R.U32.HI R101, RZ, 0x10, R120 ;  /* 0x00000010ff657819 */ /* 0x008fe20000011678 */
[C---:B--2---:R-:W-:Y:S03]  /*12c90*/  HMMA.16816.F32.BF16 R84, R136.reuse, R104, R84 ;  /* 0x000000688854723c */ /* 0x044fe60000041854 */
[----:B------:R-:W-:Y:S01]  /*12ca0*/  LOP3.LUT R113, R101, 0xff, RZ, 0xc0, !PT ;  /* 0x000000ff65717812 */ /* 0x000fe200078ec0ff */
[----:B------:R-:W-:Y:S01]  /*12cb0*/  FMUL.FTZ R99, R0, R99 ;  /* 0x0000006300637220 */ /* 0x000fe20000410000 */
[----:B------:R-:W-:Y:S01]  /*12cc0*/  LOP3.LUT R101, R121, UR22, R154, 0x96, !PT ;  /* 0x0000001679657c12 */ /* 0x000fe2000f8e969a */
[C---:B------:R-:W-:Y:S05]  /*12cd0*/  HMMA.16816.F32.BF16 R88, R136.reuse, R106, R88 ;  /* 0x0000006a8858723c */ /* 0x040fea0000041858 */
[----:B------:R-:W-:Y:S01]  /*12ce0*/  LOP3.LUT R104, R101, 0xffff, RZ, 0xc0, !PT ;  /* 0x0000ffff65687812 */ /* 0x000fe200078ec0ff */
[C---:B-1----:R-:W-:Y:S05]  /*12cf0*/  HMMA.16816.F32.BF16 R92, R136.reuse, R108, R92 ;  /* 0x0000006c885c723c */ /* 0x042fea000004185c */
[----:B------:R-:W-:Y:S01]  /*12d00*/  SHF.R.U32.HI R105, RZ, 0x10, R101 ;  /* 0x00000010ff697819 */ /* 0x000fe20000011665 */
[----:B------:R-:W-:Y:S01]  /*12d10*/  HMMA.16816.F32.BF16 R96, R136, R110, R96 ;  /* 0x0000006e8860723c */ /* 0x000fe20000041860 */
[----:B------:R-:W-:Y:S04]  /*12d20*/  LDSM.16.MT88.4 R108, [R182+0xc800] ;  /* 0x00c80000b66c783b */ /* 0x000fe80000004200 */
[----:B------:R-:W-:Y:S01]  /*12d30*/  PRMT R117, R113, 0x5410, R117 ;  /* 0x0000541071757816 */ /* 0x000fe20000000075 */
[----:B------:R-:W-:Y:S01]  /*12d40*/  IMAD.MOV.U32 R168, RZ, RZ, R217 ;  /* 0x000000ffffa87224 */ /* 0x000fe200078e00d9 */
[----:B------:R-:W-:Y:S01]  /*12d50*/  LOP3.LUT R114, R101, 0xff, RZ, 0xc0, !PT ;  /* 0x000000ff65727812 */ /* 0x000fe200078ec0ff */
[----:B------:R-:W-:Y:S03]  /*12d60*/  IMAD.MOV.U32 R169, RZ, RZ, R216 ;  /* 0x000000ffffa97224 */ /* 0x000fe600078e00d8 */
[----:B------:R-:W-:Y:S01]  /*12d70*/  SHF.R.U32.HI R113, RZ, 0x18, R101 ;  /* 0x00000018ff717819 */ /* 0x000fe20000011665 */
[----:B------:R-:W-:Y:S01]  /*12d80*/  FFMA.FTZ R101, R162, UR4, -R143 ;  /* 0x00000004a2657c23 */ /* 0x000fe2000801088f */
[----:B------:R-:W-:Y:S01]  /*12d90*/  SHF.R.U32.HI R104, RZ, 0x8, R104 ;  /* 0x00000008ff687819 */ /* 0x000fe20000011668 */
[----:B------:R-:W-:Y:S01]  /*12da0*/  IMAD.WIDE.U32 R122, R122, -0x326172a9, RZ ;  /* 0xcd9e8d577a7a7825 */ /* 0x000fe200078e00ff */
[----:B------:R-:W-:Y:S01]  /*12db0*/  LOP3.LUT R105, R105, 0xff, RZ, 0xc0, !PT ;  /* 0x000000ff69697812 */ /* 0x000fe200078ec0ff */
[----:B------:R1:W2:Y:S01]  /*12dc0*/  MUFU.EX2 R231, R101 ;  /* 0x0000006500e77308 */ /* 0x0002a20000000800 */
[----:B------:R-:W-:Y:S01]  /*12dd0*/  PRMT R104, R114, 0x5410, R104 ;  /* 0x0000541072687816 */ /* 0x000fe20000000068 */
[----:B------:R-:W-:Y:S01]  /*12de0*/  IMAD.WIDE.U32 R126, R126, -0x2daee0ad, RZ ;  /* 0xd2511f537e7e7825 */ /* 0x000fe200078e00ff */
[----:B------:R-:W-:Y:S02]  /*12df0*/  PRMT R105, R105, 0x5410, R113 ;  /* 0x0000541069697816 */ /* 0x000fe40000000071 */
[----:B----4-:R-:W3:Y:S01]  /*12e00*/  LDSM.16.MT88.4 R112, [R181+0xc800] ;  /* 0x00c80000b570783b */ /* 0x010ee20000004200 */
[----:B------:R-:W-:Y:S02]  /*12e10*/  F2FP.BF16.F32.PACK_AB R162, R130, R222 ;  /* 0x000000de82a2723e */ /* 0x000fe400000010ff */
[----:B------:R-:W-:Y:S02]  /*12e20*/  F2FP.BF16.F32.PACK_AB R158, R234, R135 ;  /* 0x00000087ea9e723e */ /* 0x000fe400000010ff */
[----:B------:R-:W-:Y:S02]  /*12e30*/  PRMT R161, R162, 0x7632, R161 ;  /* 0x00007632a2a17816 */ /* 0x000fe400000000a1 */
[--C-:B------:R-:W-:Y:S02]  /*12e40*/  HSET2.LE.AND R104, R104, R146.reuse, PT ;  /* 0x0000009268687233 */ /* 0x100fe40003803000 */
[----:B------:R-:W-:Y:S02]  /*12e50*/  PRMT R157, R158, 0x7632, R157 ;  /* 0x000076329e9d7816 */ /* 0x000fe4000000009d */
[--C-:B------:R-:W-:Y:S02]  /*12e60*/  HSET2.LE.AND R105, R105, R146.reuse, PT ;  /* 0x0000009269697233 */ /* 0x100fe40003803000 */
[----:B-1----:R-:W-:Y:S02]  /*12e70*/  PRMT R101, R162, 0x5410, R161 ;  /* 0x00005410a2657816 */ /* 0x002fe400000000a1 */
[----:B--2---:R-:W-:Y:S02]  /*12e80*/  F2FP.BF16.F32.PACK_AB R156, R231, R232 ;  /* 0x000000e8e79c723e */ /* 0x004fe400000010ff */
[----:B------:R-:W-:Y:S02]  /*12e90*/  LOP3.LUT R104, R104, R101, RZ, 0xc0, !PT ;  /* 0x0000006568687212 */ /* 0x000fe400078ec0ff */
[----:B------:R-:W-:Y:S02]  /*12ea0*/  PRMT R101, R158, 0x5410, R157 ;  /* 0x000054109e657816 */ /* 0x000fe4000000009d */
[--C-:B------:R-:W-:Y:S02]  /*12eb0*/  HSET2.LE.AND R106, R116, R146.reuse, PT ;  /* 0x00000092746a7233 */ /* 0x100fe40003803000 */
[----:B------:R-:W-:Y:S02]  /*12ec0*/  LOP3.LUT R105, R105, R101, RZ, 0xc0, !PT ;  /* 0x0000006569697212 */ /* 0x000fe400078ec0ff */
[----:B------:R-:W-:Y:S02]  /*12ed0*/  PRMT R101, R160, 0x5410, R159 ;  /* 0x00005410a0657816 */ /* 0x000fe4000000009f */
[----:B------:R-:W-:Y:S02]  /*12ee0*/  PRMT R155, R156, 0x7632, R155 ;  /* 0x000076329c9b7816 */ /* 0x000fe4000000009b */
[----:B------:R-:W-:Y:S02]  /*12ef0*/  HSET2.LE.AND R107, R117, R146, PT ;  /* 0x00000092756b7233 */ /* 0x000fe40003803000 */
[----:B------:R-:W-:Y:S02]  /*12f00*/  LOP3.LUT R106, R106, R101, RZ, 0xc0, !PT ;  /* 0x000000656a6a7212 */ /* 0x000fe400078ec0ff */
[----:B------:R-:W-:Y:S02]  /*12f10*/  PRMT R101, R156, 0x5410, R155 ;  /* 0x000054109c657816 */ /* 0x000fe4000000009b */
[----:B------:R-:W-:Y:S02]  /*12f20*/  IADD3 R172, P0, R168, UR19, RZ ;  /* 0x00000013a8ac7c10 */ /* 0x000fe4000ff1e0ff */
[----:B------:R-:W-:Y:S02]  /*12f30*/  LOP3.LUT R107, R107, R101, RZ, 0xc0, !PT ;  /* 0x000000656b6b7212 */ /* 0x000fe400078ec0ff */
[----:B------:R-:W-:Y:S02]  /*12f40*/  LOP3.LUT R101, R145, UR33, R150, 0x96, !PT ;  /* 0x0000002191657c12 */ /* 0x000fe4000f8e9696 */
[----:B------:R-:W-:Y:S02]  /*12f50*/  IADD3.X R173, R169, UR13, RZ, P0, !PT ;  /* 0x0000000da9ad7c10 */ /* 0x000fe400087fe4ff */
[----:B------:R-:W-:Y:S01]  /*12f60*/  LOP3.LUT R170, R123, UR20, R124, 0x96, !PT ;  /* 0x000000147baa7c12 */ /* 0x000fe2000f8e967c */
[C---:B---3--:R-:W-:Y:S05]  /*12f70*/  HMMA.16816.F32.BF16 R4, R104.reuse, R112, R4 ;  /* 0x000000706804723c */ /* 0x048fea0000041804 */
[----:B------:R-:W-:Y:S01]  /*12f80*/  LOP3.LUT R116, R144, 0xff, RZ, 0xc0, !PT ;  /* 0x000000ff90747812 */ /* 0x000fe200078ec0ff */
[C---:B------:R-:W-:Y:S01]  /*12f90*/  HMMA.16816.F32.BF16 R8, R104.reuse, R114, R8 ;  /* 0x000000726808723c */ /* 0x040fe20000041808 */
[----:B------:R3:W2:Y:S02]  /*12fa0*/  LDL.S16 R114, [R1+0x1c] ;  /* 0x00001c0001727983 */ /* 0x0006a40000100600 */
[----:B------:R-:W-:Y:S02]  /*12fb0*/  ISETP.LE.U32.AND P3, PT, R116, UR15, PT ;  /* 0x0000000f74007c0c */ /* 0x000fe4000bf63070 */
[----:B------:R3:W4:Y:S01]  /*12fc0*/  LDL.S16 R115, [R1+0x18] ;  /* 0x0000180001737983 */ /* 0x0007220000100600 */
[C---:B------:R-:W-:Y:S05]  /*12fd0*/  HMMA.16816.F32.BF16 R12, R104.reuse, R108, R12 ;  /* 0x0000006c680c723c */ /* 0x040fea000004180c */
[C---:B------:R-:W-:Y:S01]  /*12fe0*/  LOP3.LUT R112, R101.reuse, 0xffff, RZ, 0xc0, !PT ;  /* 0x0000ffff65707812 */ /* 0x040fe200078ec0ff */
[C---:B------:R-:W-:Y:S05]  /*12ff0*/  HMMA.16816.F32.BF16 R16, R104.reuse, R110, R16 ;  /* 0x0000006e6810723c */ /* 0x040fea0000041810 */
[----:B------:R-:W-:Y:S01]  /*13000*/  SHF.R.U32.HI R112, RZ, 0x8, R112 ;  /* 0x00000008ff707819 */ /* 0x000fe20000011670 */
[----:B------:R-:W-:Y:S01]  /*13010*/  @!P3 HFMA2.BF16_V2 R250, -RZ.H0_H0, RZ.H0_H0, -R166.H0_H0 ;  /* 0x200000fffffab231 */ /* 0x000fe200003409a6 */
[----:B------:R-:W-:Y:S04]  /*13020*/  LOP3.LUT R109, R101, 0xff, RZ, 0xc0, !PT ;  /* 0x000000ff656d7812 */ /* 0x000fe800078ec0ff */
[----:B------:R-:W-:Y:S02]  /*13030*/  LOP3.LUT R108, R112, 0xffff, RZ, 0xc0, !PT ;  /* 0x0000ffff706c7812 */ /* 0x000fe400078ec0ff */
[----:B------:R-:W-:Y:S02]  /*13040*/  ISETP.LE.U32.AND P6, PT, R109, UR15, PT ;  /* 0x0000000f6d007c0c */ /* 0x000fe4000bfc3070 */
[--C-:B------:R-:W-:Y:S02]  /*13050*/  SHF.R.U32.HI R112, RZ, 0x10, R101.reuse ;  /* 0x00000010ff707819 */ /* 0x100fe40000011665 */
[----:B------:R-:W-:Y:S02]  /*13060*/  ISETP.LE.U32.AND P5, PT, R108, UR15, PT ;  /* 0x0000000f6c007c0c */ /* 0x000fe4000bfa3070 */
[----:B------:R-:W-:Y:S01]  /*13070*/  LDSM.16.MT88.4 R108, [R183+0xc800] ;  /* 0x00c80000b76c783b */ /* 0x000fe20000004200 */
[----:B------:R-:W-:Y:S02]  /*13080*/  LOP3.LUT R112, R112, 0xff, RZ, 0xc0, !PT ;  /* 0x000000ff70707812 */ /* 0x000fe400078ec0ff */
[----:B------:R-:W-:Y:S02]  /*13090*/  SHF.R.U32.HI R101, RZ, 0x18, R101 ;  /* 0x00000018ff657819 */ /* 0x000fe40000011665 */
[----:B------:R-:W-:Y:S02]  /*130a0*/  ISETP.LE.U32.AND P0, PT, R112, UR15, PT ;  /* 0x0000000f70007c0c */ /* 0x000fe4000bf03070 */
[----:B------:R-:W-:Y:S02]  /*130b0*/  ISETP.LE.U32.AND P4, PT, R101, UR15, PT ;  /* 0x0000000f65007c0c */ /* 0x000fe4000bf83070 */
[----:B------:R-:W-:Y:S01]  /*130c0*/  LOP3.LUT R125, R127, UR8, R118, 0x96, !PT ;  /* 0x000000087f7d7c12 */ /* 0x000fe2000f8e9676 */
[----:B------:R-:W-:Y:S01]  /*130d0*/  UMOV UR8, UR9 ;  /* 0x0000000900087c82 */ /* 0x000fe20008000000 */
[----:B------:R-:W1:Y:S01]  /*130e0*/  LDSM.16.MT88.4 R116, [R184+0xc800] ;  /* 0x00c80000b874783b */ /* 0x000e620000004200 */
[--C-:B------:R-:W-:Y:S02]  /*130f0*/  SHF.R.U32.HI R113, RZ, 0x18, R144.reuse ;  /* 0x00000018ff717819 */ /* 0x100fe40000011690 */
[----:B------:R-:W-:Y:S02]  /*13100*/  LOP3.LUT R123, R144, 0xffff, RZ, 0xc0, !PT ;  /* 0x0000ffff907b7812 */ /* 0x000fe400078ec0ff */
[----:B------:R-:W-:Y:S02]  /*13110*/  ISETP.LE.U32.AND P1, PT, R113, UR15, PT ;  /* 0x0000000f71007c0c */ /* 0x000fe4000bf23070 */
[----:B-----5:R-:W-:Y:S01]  /*13120*/  @!P0 HFMA2.BF16_V2 R221, -RZ.H0_H0, RZ.H0_H0, -R141.H0_H0 ;  /* 0x200000ffffdd8231 */ /* 0x020fe2000034098d */
[----:B------:R-:W-:Y:S01]  /*13130*/  SHF.R.U32.HI R144, RZ, 0x10, R144 ;  /* 0x00000010ff907819 */ /* 0x000fe20000011690 */
[----:B------:R-:W-:Y:S01]  /*13140*/  @!P4 HFMA2.BF16_V2 R133, -RZ.H0_H0, RZ.H0_H0, -R140.H0_H0 ;  /* 0x200000ffff85c231 */ /* 0x000fe2000034098c */
[----:B------:R-:W-:Y:S02]  /*13150*/  LOP3.LUT R101, R121, UR22, R154, 0x96, !PT ;  /* 0x0000001679657c12 */ /* 0x000fe4000f8e969a */
[----:B------:R-:W-:Y:S02]  /*13160*/  PRMT R128, R221, 0x7610, R128 ;  /* 0x00007610dd807816 */ /* 0x000fe40000000080 */
[----:B------:R-:W-:Y:S02]  /*13170*/  PRMT R124, R133, 0x7610, R124 ;  /* 0x00007610857c7816 */ /* 0x000fe4000000007c */
[----:B------:R-:W-:Y:S02]  /*13180*/  @!P3 PRMT R166, R250, 0x5410, RZ ;  /* 0x00005410faa6b816 */ /* 0x000fe400000000ff */
[----:B------:R-:W-:Y:S02]  /*13190*/  @!P0 PRMT R141, R128, 0x5410, RZ ;  /* 0x00005410808d8816 */ /* 0x000fe400000000ff */
[----:B------:R-:W-:Y:S01]  /*131a0*/  @!P4 PRMT R140, R124, 0x5410, RZ ;  /* 0x000054107c8cc816 */ /* 0x000fe200000000ff */
[----:B------:R-:W-:Y:S01]  /*131b0*/  IMAD.WIDE.U32 R124, R125, -0x326172a9, RZ ;  /* 0xcd9e8d577d7c7825 */ /* 0x000fe200078e00ff */
[C---:B-1----:R-:W-:Y:S06]  /*131c0*/  HMMA.16816.F32.BF16 R20, R104.reuse, R116, R20 ;  /* 0x000000746814723c */ /* 0x042fec0000041814 */
[C---:B------:R-:W-:Y:S05]  /*131d0*/  HMMA.16816.F32.BF16 R24, R104.reuse, R118, R24 ;  /* 0x000000766818723c */ /* 0x040fea0000041818 */
[----:B------:R-:W-:Y:S01]  /*131e0*/  LOP3.LUT R117, R144, 0xff, RZ, 0xc0, !PT ;  /* 0x000000ff90757812 */ /* 0x000fe200078ec0ff */
[C---:B------:R-:W-:Y:S05]  /*131f0*/  HMMA.16816.F32.BF16 R28, R104.reuse, R108, R28 ;  /* 0x0000006c681c723c */ /* 0x040fea000004181c */
[----:B------:R-:W-:Y:S01]  /*13200*/  SHF.R.U32.HI R116, RZ, 0x8, R123 ;  /* 0x00000008ff747819 */ /* 0x000fe2000001167b */
[C---:B------:R-:W-:Y:S05]  /*13210*/  HMMA.16816.F32.BF16 R32, R104.reuse, R110, R32 ;  /* 0x0000006e6820723c */ /* 0x040fea0000041820 */
[----:B------:R-:W-:Y:S02]  /*13220*/  LOP3.LUT R116, R116, 0xffff, RZ, 0xc0, !PT ;  /* 0x0000ffff74747812 */ /* 0x000fe400078ec0ff */
[----:B------:R-:W-:Y:S04]  /*13230*/  LOP3.LUT R108, R101, 0xff, RZ, 0xc0, !PT ;  /* 0x000000ff656c7812 */ /* 0x000fe800078ec0ff */
[----:B------:R-:W-:Y:S02]  /*13240*/  ISETP.LE.U32.AND P3, PT, R108, UR15, PT ;  /* 0x0000000f6c007c0c */ /* 0x000fe4000bf63070 */
[----:B------:R-:W-:Y:S02]  /*13250*/  SHF.R.U32.HI R108, RZ, 0x18, R101 ;  /* 0x00000018ff6c7819 */ /* 0x000fe40000011665 */
[C-C-:B------:R-:W-:Y:S02]  /*13260*/  LOP3.LUT R123, R125.reuse, UR33, R122.reuse, 0x96, !PT ;  /* 0x000000217d7b7c12 */ /* 0x140fe4000f8e967a */
[----:B------:R-:W-:Y:S01]  /*13270*/  LOP3.LUT R122, R125, UR33, R122, 0x96, !PT ;  /* 0x000000217d7a7c12 */ /* 0x000fe2000f8e967a */
[----:B--2---:R-:W-:Y:S02]  /*13280*/  @!P6 HFMA2.BF16_V2 R114, -RZ.H0_H0, RZ.H0_H0, -R103.H0_H0 ;  /* 0x200000ffff72e231 */ /* 0x004fe40000340967 */
[----:B----4-:R-:W-:Y:S03]  /*13290*/  @!P5 HFMA2.BF16_V2 R115, -RZ.H0_H0, RZ.H0_H0, -R102.H0_H0 ;  /* 0x200000ffff73d231 */ /* 0x010fe60000340966 */
[----:B------:R-:W-:Y:S01]  /*132a0*/  @!P6 STL.S16 [R1+0x1c], R114 ;  /* 0x00001c720100e387 */ /* 0x000fe20000100600 */
[----:B------:R-:W-:Y:S03]  /*132b0*/  PRMT R137, R114, 0x7610, R137 ;  /* 0x0000761072897816 */ /* 0x000fe60000000089 */
[----:B------:R-:W-:Y:S01]  /*132c0*/  @!P5 STL.S16 [R1+0x18], R115 ;  /* 0x000018730100d387 */ /* 0x000fe20000100600 */
[----:B------:R-:W-:Y:S02]  /*132d0*/  @!P6 PRMT R103, R137, 0x5410, RZ ;  /* 0x000054108967e816 */ /* 0x000fe400000000ff */
[----:B------:R-:W-:Y:S01]  /*132e0*/  PRMT R136, R115, 0x7610, R136 ;  /* 0x0000761073887816 */ /* 0x000fe20000000088 */
[----:B------:R-:W-:Y:S01]  /*132f0*/  @!P0 STL.S16 [R1+0x30], R221 ;  /* 0x000030dd01008387 */ /* 0x000fe20000100600 */
[----:B------:R-:W-:Y:S02]  /*13300*/  ISETP.LE.U32.AND P6, PT, R116, UR15, PT ;  /* 0x0000000f74007c0c */ /* 0x000fe4000bfc3070 */
[----:B------:R-:W-:Y:S01]  /*13310*/  @!P5 PRMT R102, R136, 0x5410, RZ ;  /* 0x000054108866d816 */ /* 0x000fe200000000ff */
[----:B------:R-:W1:Y:S01]  /*13320*/  LDSM.16.MT88.4 R112, [R181+0xe800] ;  /* 0x00e80000b570783b */ /* 0x000e620000004200 */
[----:B------:R-:W-:Y:S02]  /*13330*/  ISETP.LE.U32.AND P5, PT, R117, UR15, PT ;  /* 0x0000000f75007c0c */ /* 0x000fe4000bfa3070 */
[----:B------:R-:W-:Y:S02]  /*13340*/  LOP3.LUT R117, R120, 0xff, RZ, 0xc0, !PT ;  /* 0x000000ff78757812 */ /* 0x000fe400078ec0ff */
[----:B------:R-:W-:Y:S02]  /*13350*/  SHF.R.U32.HI R116, RZ, 0x18, R120 ;  /* 0x00000018ff747819 */ /* 0x000fe40000011678 */
[----:B------:R-:W-:Y:S01]  /*13360*/  ISETP.LE.U32.AND P0, PT, R117, UR15, PT ;  /* 0x0000000f75007c0c */ /* 0x000fe2000bf03070 */
[----:B------:R2:W-:Y:S01]  /*13370*/  @!P4 STL.S16 [R1+0x14], R133 ;  /* 0x000014850100c387 */ /* 0x0005e20000100600 */
[----:B------:R-:W-:Y:S01]  /*13380*/  ISETP.LE.U32.AND P4, PT, R116, UR15, PT ;  /* 0x0000000f74007c0c */ /* 0x000fe2000bf83070 */
[----:B------:R-:W-:Y:S02]  /*13390*/  @!P6 HFMA2.BF16_V2 R249, -RZ.H0_H0, RZ.H0_H0, -R165.H0_H0 ;  /* 0x200000fffff9e231 */ /* 0x000fe400003409a5 */
[----:B------:R3:W4:Y:S03]  /*133a0*/  LDL.S16 R217, [R1+0x4] ;  /* 0x0000040001d97983 */ /* 0x0007260000100600 */
[----:B------:R-:W-:Y:S01]  /*133b0*/  @!P6 PRMT R165, R249, 0x5410, RZ ;  /* 0x00005410f9a5e816 */ /* 0x000fe200000000ff */
[----:B------:R3:W5:Y:S01]  /*133c0*/  LDL.S16 R216, [R1] ;  /* 0x0000000001d87983 */ /* 0x0007620000100600 */
[----:B------:R-:W-:Y:S03]  /*133d0*/  ISETP.LE.U32.AND P6, PT, R108, UR15, PT ;  /* 0x0000000f6c007c0c */ /* 0x000fe6000bfc3070 */
[----:B------:R3:W3:Y:S04]  /*133e0*/  LDL.S16 R137, [R1+0x10] ;  /* 0x0000100001897983 */ /* 0x0006e80000100600 */
[----:B------:R3:W3:Y:S04]  /*133f0*/  LDL.S16 R136, [R1+0xc] ;  /* 0x00000c0001887983 */ /* 0x0006e80000100600 */
[----:B------:R3:W3:Y:S04]  /*13400*/  LDL.S16 R128, [R1+0x8] ;  /* 0x0000080001807983 */ /* 0x0006e80000100600 */
[----:B------:R-:W1:Y:S08]  /*13410*/  LDSM.16.MT88.4 R116, [R182+0xe800] ;  /* 0x00e80000b674783b */ /* 0x000e700000004200 */
[----:B--2---:R2:W2:Y:S01]  /*13420*/  LDL.S16 R133, [R1+0x2c] ;  /* 0x00002c0001857983 */ /* 0x0044a20000100600 */
[C---:B-1----:R-:W-:Y:S03]  /*13430*/  HMMA.16816.F32.BF16 R36, R104.reuse, R112, R36 ;  /* 0x000000706824723c */ /* 0x042fe60000041824 */
[----:B------:R-:W1:Y:S03]  /*13440*/  LDSM.16.MT88.4 R108, [R184+0xe800] ;  /* 0x00e80000b86c783b */ /* 0x000e660000004200 */
[C---:B------:R-:W-:Y:S05]  /*13450*/  HMMA.16816.F32.BF16 R40, R104.reuse, R114, R40 ;  /* 0x000000726828723c */ /* 0x040fea0000041828 */
[----:B------:R-:W-:Y:S01]  /*13460*/  STG.E.U16 desc[UR24][R168.64], R103 ;  /* 0x00000067a8007986 */ /* 0x000fe2000c101518 */
[----:B------:R-:W-:Y:S02]  /*13470*/  LOP3.LUT R112, R101, 0xffff, RZ, 0xc0, !PT ;  /* 0x0000ffff65707812 */ /* 0x000fe400078ec0ff */
[----:B------:R-:W-:Y:S01]  /*13480*/  SHF.R.U32.HI R101, RZ, 0x10, R101 ;  /* 0x00000010ff657819 */ /* 0x000fe20000011665 */
[----:B------:R-:W-:Y:S02]  /*13490*/  STG.E.U16 desc[UR24][R168.64+0x2], R102 ;  /* 0x00000266a8007986 */ /* 0x000fe4000c101518 */
[----:B------:R-:W-:Y:S02]  /*134a0*/  SHF.R.U32.HI R113, RZ, 0x8, R112 ;  /* 0x00000008ff717819 */ /* 0x000fe40000011670 */
[----:B------:R-:W-:Y:S01]  /*134b0*/  STG.E.U16 desc[UR24][R172.64], R141 ;  /* 0x0000008dac007986 */ /* 0x000fe2000c101518 */
[----:B------:R-:W-:Y:S02]  /*134c0*/  LOP3.LUT R112, R101, 0xff, RZ, 0xc0, !PT ;  /* 0x000000ff65707812 */ /* 0x000fe400078ec0ff */
[----:B------:R-:W-:Y:S01]  /*134d0*/  LOP3.LUT R101, R113, 0xffff, RZ, 0xc0, !PT ;  /* 0x0000ffff71657812 */ /* 0x000fe200078ec0ff */
[----:B------:R-:W-:Y:S04]  /*134e0*/  STG.E.U16 desc[UR24][R172.64+0x2], R140 ;  /* 0x0000028cac007986 */ /* 0x000fe8000c101518 */
[----:B------:R-:W-:Y:S04]  /*134f0*/  STG.E.U16 desc[UR24][R168.64+0x10], R166 ;  /* 0x000010a6a8007986 */ /* 0x000fe8000c101518 */
[----:B------:R-:W-:Y:S01]  /*13500*/  STG.E.U16 desc[UR24][R168.64+0x12], R165 ;  /* 0x000012a5a8007986 */ /* 0x000fe2000c101518 */
[C---:B------:R-:W-:Y:S06]  /*13510*/  HMMA.16816.F32.BF16 R44, R104.reuse, R116, R44 ;  /* 0x00000074682c723c */ /* 0x040fec000004182c */
[C---:B------:R-:W-:Y:S05]  /*13520*/  HMMA.16816.F32.BF16 R48, R104.reuse, R118, R48 ;  /* 0x000000766830723c */ /* 0x040fea0000041830 */
[----:B------:R-:W-:Y:S01]  /*13530*/  LOP3.LUT R116, R120, 0xffff, RZ, 0xc0, !PT ;  /* 0x0000ffff78747812 */ /* 0x000fe200078ec0ff */
[C---:B-1----:R-:W-:Y:S05]  /*13540*/  HMMA.16816.F32.BF16 R52, R104.reuse, R108, R52 ;  /* 0x0000006c6834723c */ /* 0x042fea0000041834 */
[----:B------:R-:W-:Y:S01]  /*13550*/  SHF.R.U32.HI R116, RZ, 0x8, R116 ;  /* 0x00000008ff747819 */ /* 0x000fe20000011674 */
[C---:B------:R-:W-:Y:S05]  /*13560*/  HMMA.16816.F32.BF16 R56, R104.reuse, R110, R56 ;  /* 0x0000006e6838723c */ /* 0x040fea0000041838 */
[----:B------:R-:W-:Y:S02]  /*13570*/  SHF.R.U32.HI R120, RZ, 0x10, R120 ;  /* 0x00000010ff787819 */ /* 0x000fe40000011678 */
[C---:B------:R-:W-:Y:S04]  /*13580*/  LOP3.LUT R108, R124.reuse, 0xffff, RZ, 0xc0, !PT ;  /* 0x0000ffff7c6c7812 */ /* 0x040fe800078ec0ff */
[----:B------:R-:W-:Y:S02]  /*13590*/  LOP3.LUT R109, R124, 0xff, RZ, 0xc0, !PT ;  /* 0x000000ff7c6d7812 */ /* 0x000fe400078ec0ff */
[----:B------:R-:W-:Y:S01]  /*135a0*/  SHF.R.U32.HI R108, RZ, 0x8, R108 ;  /* 0x00000008ff6c7819 */ /* 0x000fe2000001166c */
[----:B----4-:R-:W-:Y:S02]  /*135b0*/  @!P5 HFMA2.BF16_V2 R217, -RZ.H0_H0, RZ.H0_H0, -R164.H0_H0 ;  /* 0x200000ffffd9d231 */ /* 0x010fe400003409a4 */
[----:B-----5:R-:W-:Y:S03]  /*135c0*/  @!P1 HFMA2.BF16_V2 R216, -RZ.H0_H0, RZ.H0_H0, -R163.H0_H0 ;  /* 0x200000ffffd89231 */ /* 0x020fe600003409a3 */
[----:B------:R-:W-:Y:S01]  /*135d0*/  @!P5 STL.S16 [R1+0x4], R217 ;  /* 0x000004d90100d387 */ /* 0x000fe20000100600 */
[----:B------:R-:W-:Y:S01]  /*135e0*/  PRMT R139, R217, 0x7610, R139 ;  /* 0x00007610d98b7816 */ /* 0x000fe2000000008b */
[----:B---3--:R-:W-:Y:S02]  /*135f0*/  @!P3 HFMA2.BF16_V2 R137, -RZ.H0_H0, RZ.H0_H0, -R162.H0_H0 ;  /* 0x200000ffff89b231 */ /* 0x008fe400003409a2 */
[----:B------:R-:W-:Y:S01]  /*13600*/  @!P1 STL.S16 [R1], R216 ;  /* 0x000000d801009387 */ /* 0x000fe20000100600 */
[----:B------:R-:W-:Y:S02]  /*13610*/  PRMT R138, R216, 0x7610, R138 ;  /* 0x00007610d88a7816 */ /* 0x000fe4000000008a */
[----:B------:R-:W-:Y:S01]  /*13620*/  @!P5 PRMT R164, R139, 0x5410, RZ ;  /* 0x000054108ba4d816 */ /* 0x000fe200000000ff */
[----:B------:R1:W-:Y:S01]  /*13630*/  @!P3 STL.S16 [R1+0x10], R137 ;  /* 0x000010890100b387 */ /* 0x0003e20000100600 */
[----:B------:R-:W-:Y:S01]  /*13640*/  @!P1 PRMT R163, R138, 0x5410, RZ ;  /* 0x000054108aa39816 */ /* 0x000fe200000000ff */
[----:B------:R-:W-:Y:S01]  /*13650*/  IMAD.MOV.U32 R139, RZ, RZ, R130 ;  /* 0x000000ffff8b7224 */ /* 0x000fe200078e0082 */
[----:B------:R-:W-:Y:S01]  /*13660*/  ISETP.LE.U32.AND P1, PT, R101, UR15, PT ;  /* 0x0000000f65007c0c */ /* 0x000fe2000bf23070 */
[----:B------:R-:W-:Y:S01]  /*13670*/  STG.E.U16 desc[UR24][R172.64+0x10], R164 ;  /* 0x000010a4ac007986 */ /* 0x000fe2000c101518 */
[----:B------:R-:W-:Y:S01]  /*13680*/  PRMT R132, R137, 0x7610, R132 ;  /* 0x0000761089847816 */ /* 0x000fe20000000084 */
[----:B------:R-:W-:Y:S01]  /*13690*/  @!P6 HFMA2.BF16_V2 R128, -RZ.H0_H0, RZ.H0_H0, -R157.H0_H0 ;  /* 0x200000ffff80e231 */ /* 0x000fe2000034099d */
[----:B------:R-:W-:Y:S01]  /*136a0*/  ISETP.LE.U32.AND P5, PT, R112, UR15, PT ;  /* 0x0000000f70007c0c */ /* 0x000fe2000bfa3070 */
[----:B------:R-:W-:Y:S01]  /*136b0*/  STG.E.U16 desc[UR24][R172.64+0x12], R163 ;  /* 0x000012a3ac007986 */ /* 0x000fe2000c101518 */
[----:B------:R-:W-:Y:S01]  /*136c0*/  @!P3 PRMT R162, R132, 0x5410, RZ ;  /* 0x0000541084a2b816 */ /* 0x000fe200000000ff */
[----:B------:R-:W-:Y:S01]  /*136d0*/  IMAD.MOV.U32 R138, RZ, RZ, R219 ;  /* 0x000000ffff8a7224 */ /* 0x000fe200078e00db */
[----:B------:R-:W-:Y:S01]  /*136e0*/  LOP3.LUT R101, R123, 0xff, RZ, 0xc0, !PT ;  /* 0x000000ff7b657812 */ /* 0x000fe200078ec0ff */
[----:B------:R-:W3:Y:S01]  /*136f0*/  LDSM.16.MT88.4 R112, [R183+0xe800] ;  /* 0x00e80000b770783b */ /* 0x000ee20000004200 */
[----:B------:R-:W-:Y:S02]  /*13700*/  PRMT R127, R128, 0x7610, R127 ;  /* 0x00007610807f7816 */ /* 0x000fe4000000007f */
[----:B------:R-:W-:Y:S01]  /*13710*/  ISETP.LE.U32.AND P3, PT, R101, UR15, PT ;  /* 0x0000000f65007c0c */ /* 0x000fe2000bf63070 */
[----:B--2---:R-:W-:Y:S01]  /*13720*/  @!P1 HFMA2.BF16_V2 R133, -RZ.H0_H0, RZ.H0_H0, -R161.H0_H0 ;  /* 0x200000ffff859231 */ /* 0x004fe200003409a1 */
[----:B------:R-:W-:Y:S02]  /*13730*/  @!P6 PRMT R157, R127, 0x5410, RZ ;  /* 0x000054107f9de816 */ /* 0x000fe400000000ff */
[----:B------:R-:W-:Y:S01]  /*13740*/  SHF.R.U32.HI R101, RZ, 0x18, R123 ;  /* 0x00000018ff657819 */ /* 0x000fe2000001167b */
[----:B------:R-:W-:Y:S01]  /*13750*/  STG.E.U16 desc[UR24][R168.64+0x20], R162 ;  /* 0x000020a2a8007986 */ /* 0x000fe2000c101518 */
[----:B------:R-:W-:Y:S01]  /*13760*/  PRMT R117, R133, 0x7610, R117 ;  /* 0x0000761085757816 */ /* 0x000fe20000000075 */
[----:B------:R-:W-:Y:S02]  /*13770*/  @!P5 HFMA2.BF16_V2 R136, -RZ.H0_H0, RZ.H0_H0, -R158.H0_H0 ;  /* 0x200000ffff88d231 */ /* 0x000fe4000034099e */
[----:B------:R2:W-:Y:S01]  /*13780*/  @!P1 STL.S16 [R1+0x2c], R133 ;  /* 0x00002c8501009387 */ /* 0x0005e20000100600 */
[----:B------:R-:W-:Y:S01]  /*13790*/  @!P1 PRMT R161, R117, 0x5410, RZ ;  /* 0x0000541075a19816 */ /* 0x000fe200000000ff */
[----:B-1----:R-:W-:Y:S01]  /*137a0*/  IMAD.MOV.U32 R137, RZ, RZ, R220 ;  /* 0x000000ffff897224 */ /* 0x002fe200078e00dc */
[----:B------:R-:W-:Y:S01]  /*137b0*/  PRMT R134, R136, 0x7610, R134 ;  /* 0x0000761088867816 */ /* 0x000fe20000000086 */
[----:B------:R4:W5:Y:S01]  /*137c0*/  LDL.S16 R132, [R1+0x24] ;  /* 0x0000240001847983 */ /* 0x0009620000100600 */
[----:B------:R-:W-:Y:S02]  /*137d0*/  ISETP.LE.U32.AND P1, PT, R101, UR15, PT ;  /* 0x0000000f65007c0c */ /* 0x000fe4000bf23070 */
[----:B------:R-:W-:Y:S01]  /*137e0*/  LOP3.LUT R101, R116, 0xffff, RZ, 0xc0, !PT ;  /* 0x0000ffff74657812 */ /* 0x000fe200078ec0ff */
[----:B------:R-:W-:Y:S01]  /*137f0*/  STG.E.U16 desc[UR24][R168.64+0x22], R161 ;  /* 0x000022a1a8007986 */ /* 0x000fe2000c101518 */
[----:B------:R-:W-:Y:S01]  /*13800*/  @!P5 PRMT R158, R134, 0x5410, RZ ;  /* 0x00005410869ed816 */ /* 0x000fe200000000ff */
[----:B------:R-:W-:Y:S02]  /*13810*/  FFMA.FTZ R134, R178, UR4, -R143 ;  /* 0x00000004b2867c23 */ /* 0x000fe4000801088f */
[----:B------:R-:W1:Y:S08]  /*13820*/  LDSM.16.MT88.4 R116, [R181+0x10800] ;  /* 0x01080000b574783b */ /* 0x000e700000004200 */
[----:B------:R-:W-:Y:S04]  /*13830*/  STG.E.U16 desc[UR24][R172.64+0x20], R158 ;  /* 0x0000209eac007986 */ /* 0x000fe8000c101518 */
[----:B------:R-:W-:Y:S04]  /*13840*/  STG.E.U16 desc[UR24][R172.64+0x22], R157 ;  /* 0x0000229dac007986 */ /* 0x000fe8000c101518 */
[----:B--2---:R4:W2:Y:S01]  /*13850*/  LDL.S16 R133, [R1+0x28] ;  /* 0x0000280001857983 */ /* 0x0048a20000100600 */
[C---:B---3--:R-:W-:Y:S03]  /*13860*/  HMMA.16816.F32.BF16 R60, R104.reuse, R112, R60 ;  /* 0x00000070683c723c */ /* 0x048fe6000004183c */
[----:B------:R-:W-:Y:S01]  /*13870*/  @!P5 STL.S16 [R1+0xc], R136 ;  /* 0x00000c880100d387 */ /* 0x000fe20000100600 */
[----:B------:R-:W-:Y:S02]  /*13880*/  ISETP.LE.U32.AND P5, PT, R101, UR15, PT ;  /* 0x0000000f65007c0c */ /* 0x000fe4000bfa3070 */
[C---:B------:R-:W-:Y:S01]  /*13890*/  HMMA.16816.F32.BF16 R64, R104.reuse, R114, R64 ;  /* 0x000000726840723c */ /* 0x040fe20000041840 */
[----:B------:R3:W-:Y:S02]  /*138a0*/  @!P6 STL.S16 [R1+0x8], R128 ;  /* 0x000008800100e387 */ /* 0x0007e40000100600 */
[----:B------:R-:W-:Y:S02]  /*138b0*/  ISETP.LE.U32.AND P6, PT, R109, UR15, PT ;  /* 0x0000000f6d007c0c */ /* 0x000fe4000bfc3070 */
[----:B------:R-:W-:Y:S02]  /*138c0*/  SHF.R.U32.HI R113, RZ, 0x10, R124 ;  /* 0x00000010ff717819 */ /* 0x000fe4000001167c */
[----:B------:R-:W-:Y:S01]  /*138d0*/  FFMA.FTZ R115, R171, UR4, -R142 ;  /* 0x00000004ab737c23 */ /* 0x000fe2000801088e */
[----:B------:R-:W-:Y:S03]  /*138e0*/  LOP3.LUT R114, R120, 0xff, RZ, 0xc0, !PT ;  /* 0x000000ff78727812 */ /* 0x000fe600078ec0ff */
[----:B------:R-:W-:Y:S01]  /*138f0*/  LOP3.LUT R113, R113, 0xff, RZ, 0xc0, !PT ;  /* 0x000000ff71717812 */ /* 0x000fe200078ec0ff */
[----:B------:R-:W-:Y:S01]  /*13900*/  MUFU.EX2 R221, R115 ;  /* 0x0000007300dd7308 */ /* 0x000fe20000000800 */
[----:B------:R-:W-:Y:S01]  /*13910*/  FFMA.FTZ R120, R2, R218, R153 ;  /* 0x000000da02787223 */ /* 0x000fe20000010099 */
[----:B------:R-:W-:Y:S01]  /*13920*/  LOP3.LUT R101, R124, 0xff, RZ, 0xc0, !PT ;  /* 0x000000ff7c657812 */ /* 0x000fe200078ec0ff */
[----:B------:R-:W-:Y:S01]  /*13930*/  IMAD.WIDE.U32 R170, R170, -0x2daee0ad, RZ ;  /* 0xd2511f53aaaa7825 */ /* 0x000fe200078e00ff */
[--C-:B------:R-:W-:Y:S01]  /*13940*/  SHF.R.U32.HI R109, RZ, 0x10, R124.reuse ;  /* 0x00000010ff6d7819 */ /* 0x100fe2000001167c */
[C---:B-1----:R-:W-:Y:S03]  /*13950*/  HMMA.16816.F32.BF16 R68, R104.reuse, R116, R68 ;  /* 0x000000746844723c */ /* 0x042fe60000041844 */
[----:B------:R-:W-:Y:S02]  /*13960*/  SHF.R.U32.HI R112, RZ, 0x18, R124 ;  /* 0x00000018ff707819 */ /* 0x000fe4000001167c */
[----:B------:R-:W-:Y:S01]  /*13970*/  SHF.R.U32.HI R2, RZ, 0x10, R123 ;  /* 0x00000010ff027819 */ /* 0x000fe2000001167b */
[C---:B------:R-:W-:Y:S05]  /*13980*/  HMMA.16816.F32.BF16 R72, R104.reuse, R118, R72 ;  /* 0x000000766848723c */ /* 0x040fea0000041848 */
[----:B---3--:R-:W-:Y:S02]  /*13990*/  PRMT R128, R101, 0x5410, R108 ;  /* 0x0000541065807816 */ /* 0x008fe4000000006c */
[----:B------:R-:W-:Y:S02]  /*139a0*/  LOP3.LUT R101, R109, 0xff, RZ, 0xc0, !PT ;  /* 0x000000ff6d657812 */ /* 0x000fe400078ec0ff */
[----:B------:R-:W1:Y:S02]  /*139b0*/  LDSM.16.MT88.4 R108, [R182+0x10800] ;  /* 0x01080000b66c783b */ /* 0x000e640000004200 */
[----:B------:R-:W-:Y:S02]  /*139c0*/  PRMT R127, R101, 0x5410, R112 ;  /* 0x00005410657f7816 */ /* 0x000fe40000000070 */
[C---:B------:R-:W-:Y:S02]  /*139d0*/  LOP3.LUT R101, R122.reuse, 0xffff, RZ, 0xc0, !PT ;  /* 0x0000ffff7a657812 */ /* 0x040fe400078ec0ff */
[----:B------:R-:W-:Y:S02]  /*139e0*/  LOP3.LUT R112, R122, 0xff, RZ, 0xc0, !PT ;  /* 0x000000ff7a707812 */ /* 0x000fe400078ec0ff */
[----:B------:R-:W-:Y:S02]  /*139f0*/  SHF.R.U32.HI R101, RZ, 0x8, R101 ;  /* 0x00000008ff657819 */ /* 0x000fe40000011665 */
[----:B------:R-:W-:Y:S02]  /*13a00*/  LOP3.LUT R2, R2, 0xff, RZ, 0xc0, !PT ;  /* 0x000000ff02027812 */ /* 0x000fe400078ec0ff */
[----:B------:R-:W-:Y:S02]  /*13a10*/  LOP3.LUT R123, R123, 0xffff, RZ, 0xc0, !PT ;  /* 0x0000ffff7b7b7812 */ /* 0x000fe400078ec0ff */
[--C-:B------:R-:W-:Y:S02]  /*13a20*/  SHF.R.U32.HI R116, RZ, 0x10, R122.reuse ;  /* 0x00000010ff747819 */ /* 0x100fe4000001167a */
[----:B------:R-:W-:Y:S02]  /*13a30*/  SHF.R.U32.HI R122, RZ, 0x18, R122 ;  /* 0x00000018ff7a7819 */ /* 0x000fe4000001167a */
[----:B------:R-:W-:Y:S04]  /*13a40*/  LOP3.LUT R116, R116, 0xff, RZ, 0xc0, !PT ;  /* 0x000000ff74747812 */ /* 0x000fe800078ec0ff */
[----:B------:R-:W-:Y:S02]  /*13a50*/  PRMT R122, R116, 0x5410, R122 ;  /* 0x00005410747a7816 */ /* 0x000fe4000000007a */
[----:B------:R-:W-:Y:S01]  /*13a60*/  LDSM.16.MT88.4 R116, [R183+0x10800] ;  /* 0x01080000b774783b */ /* 0x000fe20000004200 */
[C---:B-1----:R-:W-:Y:S06]  /*13a70*/  HMMA.16816.F32.BF16 R76, R104.reuse, R108, R76 ;  /* 0x0000006c684c723c */ /* 0x042fec000004184c */
[C---:B------:R-:W-:Y:S05]  /*13a80*/  HMMA.16816.F32.BF16 R80, R104.reuse, R110, R80 ;  /* 0x0000006e6850723c */ /* 0x040fea0000041850 */
[--C-:B------:R-:W-:Y:S04]  /*13a90*/  FFMA.FTZ R108, R212, UR4, -R142.reuse ;  /* 0x00000004d46c7c23 */ /* 0x100fe8000801088e */
[----:B------:R1:W-:Y:S02]  /*13aa0*/  MUFU.EX2 R217, R108 ;  /* 0x0000006c00d97308 */ /* 0x0003e40000000800 */
[----:B-1----:R-:W-:Y:S08]  /*13ab0*/  FFMA.FTZ R108, R214, UR4, -R143 ;  /* 0x00000004d66c7c23 */ /* 0x002ff0000801088f */
[----:B------:R-:W-:Y:S01]  /*13ac0*/  MUFU.EX2 R214, R108 ;  /* 0x0000006c00d67308 */ /* 0x000fe20000000800 */
[----:B-----5:R-:W-:Y:S05]  /*13ad0*/  @!P5 HFMA2.BF16_V2 R132, -RZ.H0_H0, RZ.H0_H0, -R159.H0_H0 ;  /* 0x200000ffff84d231 */ /* 0x020fea000034099f */
[----:B------:R-:W-:Y:S04]  /*13ae0*/  PRMT R121, R132, 0x7610, R121 ;  /* 0x0000761084797816 */ /* 0x000fe80000000079 */
[----:B------:R-:W-:Y:S02]  /*13af0*/  @!P5 PRMT R159, R121, 0x5410, RZ ;  /* 0x00005410799fd816 */ /* 0x000fe400000000ff */
[----:B------:R-:W-:Y:S01]  /*13b00*/  PRMT R121, R112, 0x5410, R101 ;  /* 0x0000541070797816 */ /* 0x000fe20000000065 */
[----:B------:R-:W-:Y:S02]  /*13b10*/  FFMA.FTZ R101, R177, UR4, -R143 ;  /* 0x00000004b1657c23 */ /* 0x000fe4000801088f */
[----:B------:R-:W-:Y:S02]  /*13b20*/  STG.E.U16 desc[UR24][R168.64+0x32], R159 ;  /* 0x0000329fa8007986 */ /* 0x000fe4000c101518 */
[----:B------:R1:W-:Y:S01]  /*13b30*/  MUFU.EX2 R219, R101 ;  /* 0x0000006500db7308 */ /* 0x0003e20000000800 */
[----:B--2---:R-:W-:Y:S05]  /*13b40*/  @!P0 HFMA2.BF16_V2 R133, -RZ.H0_H0, RZ.H0_H0, -R160.H0_H0 ;  /* 0x200000ffff858231 */ /* 0x004fea00003409a0 */
[----:B------:R2:W-:Y:S01]  /*13b50*/  @!P0 STL.S16 [R1+0x28], R133 ;  /* 0x0000288501008387 */ /* 0x0005e20000100600 */
[----:B------:R-:W-:Y:S03]  /*13b60*/  PRMT R131, R133, 0x7610, R131 ;  /* 0x0000761085837816 */ /* 0x000fe60000000083 */
[----:B------:R3:W-:Y:S01]  /*13b70*/  @!P5 STL.S16 [R1+0x24], R132 ;  /* 0x000024840100d387 */ /* 0x0007e20000100600 */
[----:B------:R-:W-:Y:S01]  /*13b80*/  @!P0 PRMT R160, R131, 0x5410, RZ ;  /* 0x0000541083a08816 */ /* 0x000fe200000000ff */
[----:B-1----:R-:W-:Y:S01]  /*13b90*/  FFMA.FTZ R101, R179, UR4, -R143 ;  /* 0x00000004b3657c23 */ /* 0x002fe2000801088f */
[----:B------:R-:W-:Y:S01]  /*13ba0*/  ISETP.LE.U32.AND P5, PT, R114, UR15, PT ;  /* 0x0000000f72007c0c */ /* 0x000fe2000bfa3070 */
[----:B------:R4:W5:Y:S01]  /*13bb0*/  LDL.S16 R131, [R1+0x38] ;  /* 0x0000380001837983 */ /* 0x0009620000100600 */
[----:B------:R-:W-:Y:S01]  /*13bc0*/  ISETP.LE.U32.AND P0, PT, R113, UR15, PT ;  /* 0x0000000f71007c0c */ /* 0x000fe2000bf03070 */
[--C-:B------:R-:W-:Y:S01]  /*13bd0*/  FFMA.FTZ R113, R176, UR4, -R142.reuse ;  /* 0x00000004b0717c23 */ /* 0x100fe2000801088e */
[----:B------:R1:W3:Y:S01]  /*13be0*/  MUFU.EX2 R218, R101 ;  /* 0x0000006500da7308 */ /* 0x0002e20000000800 */
[----:B------:R4:W4:Y:S04]  /*13bf0*/  LDL.S16 R130, [R1+0x34] ;  /* 0x0000340001827983 */ /* 0x0009280000100600 */
[----:B------:R-:W4:Y:S05]  /*13c00*/  LDL.LU R136, [R1+0x4c] ;  /* 0x00004c0001887983 */ /* 0x000f2a0000300800 */
[----:B------:R-:W3:Y:S01]  /*13c10*/  MUFU.EX2 R220, R113 ;  /* 0x0000007100dc7308 */ /* 0x000ee20000000800 */
[----:B------:R-:W-:Y:S01]  /*13c20*/  @!P5 HFMA2.BF16_V2 R248, -RZ.H0_H0, RZ.H0_H0, -R156.H0_H0 ;  /* 0x200000fffff8d231 */ /* 0x000fe2000034099c */
[----:B------:R-:W-:Y:S04]  /*13c30*/  STG.E.U16 desc[UR24][R168.64+0x30], R160 ;  /* 0x000030a0a8007986 */ /* 0x000fe8000c101518 */
[----:B------:R-:W-:Y:S01]  /*13c40*/  @!P5 PRMT R156, R248, 0x5410, RZ ;  /* 0x00005410f89cd816 */ /* 0x000fe200000000ff */
[--C-:B--2---:R-:W-:Y:S01]  /*13c50*/  FFMA.FTZ R133, R175, UR4, -R142.reuse ;  /* 0x00000004af857c23 */ /* 0x104fe2000801088e */
[----:B------:R-:W-:Y:S01]  /*13c60*/  ISETP.LE.U32.AND P5, PT, R2, UR15, PT ;  /* 0x0000000f02007c0c */ /* 0x000fe2000bfa3070 */
[----:B-1----:R-:W-:Y:S01]  /*13c70*/  FFMA.FTZ R101, R210, UR4, -R142 ;  /* 0x00000004d2657c23 */ /* 0x002fe2000801088e */
[----:B------:R-:W-:Y:S01]  /*13c80*/  SHF.R.U32.HI R2, RZ, 0x8, R123 ;  /* 0x00000008ff027819 */ /* 0x000fe2000001167b */
[----:B---3--:R-:W-:Y:S01]  /*13c90*/  FFMA.FTZ R132, R211, UR4, -R143 ;  /* 0x00000004d3847c23 */ /* 0x008fe2000801088f */
[----:B------:R-:W-:Y:S01]  /*13ca0*/  F2FP.BF16.F32.PACK_AB R151, R218, R219 ;  /* 0x000000dbda97723e */ /* 0x000fe200000010ff */
[----:B------:R1:W2:Y:S01]  /*13cb0*/  MUFU.EX2 R216, R101 ;  /* 0x0000006500d87308 */ /* 0x0002a20000000800 */
[----:B------:R-:W-:Y:S01]  /*13cc0*/  LOP3.LUT R2, R2, 0xffff, RZ, 0xc0, !PT ;  /* 0x0000ffff02027812 */ /* 0x000fe200078ec0ff */
[----:B------:R-:W-:Y:S01]  /*13cd0*/  STG.E.U16 desc[UR24][R172.64+0x30], R156 ;  /* 0x0000309cac007986 */ /* 0x000fe2000c101518 */
[----:B------:R-:W-:Y:S02]  /*13ce0*/  PRMT R150, R151, 0x7632, R150 ;  /* 0x0000763297967816 */ /* 0x000fe40000000096 */
[----:B------:R-:W-:Y:S01]  /*13cf0*/  F2FP.BF16.F32.PACK_AB R153, R220, R221 ;  /* 0x000000dddc99723e */ /* 0x000fe200000010ff */
[----:B------:R-:W3:Y:S04]  /*13d00*/  LDSM.16.MT88.4 R112, [R184+0x10800] ;  /* 0x01080000b870783b */ /* 0x000ee80000004200 */
[----:B------:R-:W-:Y:S01]  /*13d10*/  MUFU.EX2 R179, R132 ;  /* 0x0000008400b37308 */ /* 0x000fe20000000800 */
[----:B------:R-:W-:Y:S01]  /*13d20*/  PRMT R154, R153, 0x7632, R154 ;  /* 0x00007632999a7816 */ /* 0x000fe2000000009a */
[----:B------:R-:W-:Y:S02]  /*13d30*/  @!P5 HFMA2.BF16_V2 R246, -RZ.H0_H0, RZ.H0_H0, -R151.H0_H0 ;  /* 0x200000fffff6d231 */ /* 0x000fe40000340997 */
[----:B------:R-:W-:Y:S06]  /*13d40*/  @!P1 HFMA2.BF16_V2 R238, -RZ.H0_H0, RZ.H0_H0, -R150.H0_H0 ;  /* 0x200000ffffee9231 */ /* 0x000fec0000340996 */
[----:B------:R-:W-:Y:S01]  /*13d50*/  MUFU.EX2 R178, R133 ;  /* 0x0000008500b27308 */ /* 0x000fe20000000800 */
[----:B-1----:R-:W-:Y:S02]  /*13d60*/  LOP3.LUT R101, R124, 0xffff, RZ, 0xc0, !PT ;  /* 0x0000ffff7c657812 */ /* 0x002fe400078ec0ff */
[----:B--2---:R-:W-:Y:S02]  /*13d70*/  F2FP.BF16.F32.PACK_AB R149, R217, R216 ;  /* 0x000000d8d995723e */ /* 0x004fe400000010ff */
[----:B------:R-:W-:Y:S02]  /*13d80*/  SHF.R.U32.HI R101, RZ, 0x8, R101 ;  /* 0x00000008ff657819 */ /* 0x000fe40000011665 */
[----:B------:R-:W-:Y:S03]  /*13d90*/  PRMT R152, R149, 0x7632, R152 ;  /* 0x0000763295987816 */ /* 0x000fe60000000098 */
[----:B------:R-:W-:Y:S01]  /*13da0*/  MUFU.EX2 R176, R134 ;  /* 0x0000008600b07308 */ /* 0x000fe20000000800 */
[----:B------:R-:W-:Y:S01]  /*13db0*/  LOP3.LUT R101, R101, 0xffff, RZ, 0xc0, !PT ;  /* 0x0000ffff65657812 */ /* 0x000fe200078ec0ff */
[----:B------:R-:W-:Y:S01]  /*13dc0*/  @!P6 HFMA2.BF16_V2 R237, -RZ.H0_H0, RZ.H0_H0, -R149.H0_H0 ;  /* 0x200000ffffede231 */ /* 0x000fe20000340995 */
[----:B------:R-:W-:Y:S01]  /*13dd0*/  SHF.R.U32.HI R124, RZ, 0x18, R124 ;  /* 0x00000018ff7c7819 */ /* 0x000fe2000001167c */
[C---:B---3--:R-:W-:Y:S06]  /*13de0*/  HMMA.16816.F32.BF16 R84, R104.reuse, R112, R84 ;  /* 0x000000706854723c */ /* 0x048fec0000041854 */
[C---:B------:R-:W-:Y:S01]  /*13df0*/  HMMA.16816.F32.BF16 R88, R104.reuse, R114, R88 ;  /* 0x000000726858723c */ /* 0x040fe20000041858 */
[----:B------:R-:W-:Y:S05]  /*13e00*/  LDSM.16.MT88.4 R112, [R182+0xd000] ;  /* 0x00d00000b670783b */ /* 0x000fea0000004200 */
[C---:B------:R-:W-:Y:S06]  /*13e10*/  HMMA.16816.F32.BF16 R92, R104.reuse, R116, R92 ;  /* 0x00000074685c723c */ /* 0x040fec000004185c */
[----:B------:R-:W-:Y:S01]  /*13e20*/  HMMA.16816.F32.BF16 R96, R104, R118, R96 ;  /* 0x000000766860723c */ /* 0x000fe20000041860 */
[----:B------:R-:W-:Y:S06]  /*13e30*/  LDSM.16.MT88.4 R116, [R184+0xd000] ;  /* 0x00d00000b874783b */ /* 0x000fec0000004200 */
[--C-:B------:R-:W-:Y:S04]  /*13e40*/  HSET2.LE.AND R105, R122, R146.reuse, PT ;  /* 0x000000927a697233 */ /* 0x100fe80003803000 */
[--C-:B------:R-:W-:Y:S02]  /*13e50*/  HSET2.LE.AND R106, R128, R146.reuse, PT ;  /* 0x00000092806a7233 */ /* 0x100fe40003803000 */
[--C-:B------:R-:W-:Y:S02]  /*13e60*/  HSET2.LE.AND R104, R121, R146.reuse, PT ;  /* 0x0000009279687233 */ /* 0x100fe40003803000 */
[----:B------:R-:W-:Y:S01]  /*13e70*/  HSET2.LE.AND R107, R127, R146, PT ;  /* 0x000000927f6b7233 */ /* 0x000fe20003803000 */
[----:B-----5:R-:W-:Y:S02]  /*13e80*/  @!P4 HFMA2.BF16_V2 R131, -RZ.H0_H0, RZ.H0_H0, -R155.H0_H0 ;  /* 0x200000ffff83c231 */ /* 0x020fe4000034099b */
[----:B----4-:R-:W-:Y:S03]  /*13e90*/  @!P3 HFMA2.BF16_V2 R130, -RZ.H0_H0, RZ.H0_H0, -R153.H0_H0 ;  /* 0x200000ffff82b231 */ /* 0x010fe60000340999 */
[----:B------:R1:W-:Y:S01]  /*13ea0*/  @!P4 STL.S16 [R1+0x38], R131 ;  /* 0x000038830100c387 */ /* 0x0003e20000100600 */
[----:B------:R-:W-:Y:S01]  /*13eb0*/  PRMT R129, R131, 0x7610, R129 ;  /* 0x0000761083817816 */ /* 0x000fe20000000081 */
[----:B------:R-:W-:Y:S02]  /*13ec0*/  FFMA.FTZ R0, R0, R136, R223 ;  /* 0x0000008800007223 */ /* 0x000fe400000100df */
[----:B------:R2:W-:Y:S01]  /*13ed0*/  @!P3 STL.S16 [R1+0x34], R130 ;  /* 0x000034820100b387 */ /* 0x0005e20000100600 */
[----:B------:R-:W-:Y:S02]  /*13ee0*/  PRMT R109, R130, 0x7610, R109 ;  /* 0x00007610826d7816 */ /* 0x000fe4000000006d */
[----:B------:R-:W-:Y:S01]  /*13ef0*/  @!P4 PRMT R155, R129, 0x5410, RZ ;  /* 0x00005410819bc816 */ /* 0x000fe200000000ff */
[----:B------:R3:W4:Y:S01]  /*13f00*/  LDL.S16 R136, [R1+0x3c] ;  /* 0x00003c0001887983 */ /* 0x0007220000100600 */
[----:B------:R-:W-:Y:S01]  /*13f10*/  ISETP.LE.U32.AND P4, PT, R2, UR15, PT ;  /* 0x0000000f02007c0c */ /* 0x000fe2000bf83070 */
[----:B------:R-:W-:Y:S01]  /*13f20*/  FADD.FTZ R125, R228, R0 ;  /* 0x00000000e47d7221 */ /* 0x000fe20000010000 */
[----:B------:R-:W-:Y:S01]  /*13f30*/  PRMT R2, R153, 0x5410, R154 ;  /* 0x0000541099027816 */ /* 0x000fe2000000009a */
[----:B------:R-:W-:Y:S01]  /*13f40*/  STG.E.U16 desc[UR24][R172.64+0x32], R155 ;  /* 0x0000329bac007986 */ /* 0x000fe2000c101518 */
[----:B------:R-:W-:Y:S01]  /*13f50*/  @!P3 PRMT R153, R109, 0x5410, RZ ;  /* 0x000054106d99b816 */ /* 0x000fe200000000ff */
[----:B------:R-:W-:Y:S01]  /*13f60*/  FFMA.FTZ R129, R209, UR4, -R142 ;  /* 0x00000004d1817c23 */ /* 0x000fe2000801088e */
[----:B------:R-:W-:Y:S01]  /*13f70*/  ISETP.LE.U32.AND P3, PT, R101, UR15, PT ;  /* 0x0000000f65007c0c */ /* 0x000fe2000bf63070 */
[----:B------:R-:W5:Y:S01]  /*13f80*/  LDSM.16.MT88.4 R108, [R181+0xd000] ;  /* 0x00d00000b56c783b */ /* 0x000f620000004200 */
[----:B------:R-:W-:Y:S01]  /*13f90*/  FFMA.FTZ R101, R215, UR4, -R143 ;  /* 0x00000004d7657c23 */ /* 0x000fe2000801088f */
[----:B------:R-:W-:Y:S01]  /*13fa0*/  PRMT R0, R151, 0x5410, R150 ;  /* 0x0000541097007816 */ /* 0x000fe20000000096 */
[----:B------:R-:W-:Y:S01]  /*13fb0*/  IMAD.MOV.U32 R215, RZ, RZ, R139 ;  /* 0x000000ffffd77224 */ /* 0x000fe200078e008b */
[----:B------:R-:W-:Y:S01]  /*13fc0*/  LOP3.LUT R104, R104, R2, RZ, 0xc0, !PT ;  /* 0x0000000268687212 */ /* 0x000fe200078ec0ff */
[----:B------:R-:W3:Y:S01]  /*13fd0*/  MUFU.EX2 R212, R101 ;  /* 0x0000006500d47308 */ /* 0x000ee20000000800 */
[----:B------:R-:W-:Y:S01]  /*13fe0*/  LOP3.LUT R105, R105, R0, RZ, 0xc0, !PT ;  /* 0x0000000069697212 */ /* 0x000fe200078ec0ff */
[----:B------:R-:W-:Y:S01]  /*13ff0*/  @!P4 HFMA2.BF16_V2 R252, -RZ.H0_H0, RZ.H0_H0, -R154.H0_H0 ;  /* 0x200000fffffcc231 */ /* 0x000fe2000034099a */
[----:B------:R-:W-:Y:S01]  /*14000*/  PRMT R0, R149, 0x5410, R152 ;  /* 0x0000541095007816 */ /* 0x000fe20000000098 */
[----:B------:R-:W-:Y:S01]  /*14010*/  STG.E.U16 desc[UR24][R168.64+0x40], R153 ;  /* 0x00004099a8007986 */ /* 0x000fe2000c101518 */
[----:B------:R-:W-:Y:S01]  /*14020*/  @!P5 PRMT R151, R246, 0x5410, RZ ;  /* 0x00005410f697d816 */ /* 0x000fe200000000ff */
[--C-:B-1----:R-:W-:Y:S01]  /*14030*/  FFMA.FTZ R131, R213, UR4, -R143.reuse ;  /* 0x00000004d5837c23 */ /* 0x102fe2000801088f */
[----:B------:R-:W-:Y:S01]  /*14040*/  LOP3.LUT R106, R106, R0, RZ, 0xc0, !PT ;  /* 0x000000006a6a7212 */ /* 0x000fe200078ec0ff */
[--C-:B--2---:R-:W-:Y:S01]  /*14050*/  FFMA.FTZ R130, R208, UR4, -R142.reuse ;  /* 0x00000004d0827c23 */ /* 0x104fe2000801088e */
[----:B------:R-:W-:Y:S01]  /*14060*/  @!P4 PRMT R154, R252, 0x5410, RZ ;  /* 0x00005410fc9ac816 */ /* 0x000fe200000000ff */
[----:B------:R-:W-:Y:S01]  /*14070*/  MUFU.EX2 R209, R131 ;  /* 0x0000008300d17308 */ /* 0x000fe20000000800 */
[----:B------:R-:W-:Y:S01]  /*14080*/  @!P1 PRMT R150, R238, 0x5410, RZ ;  /* 0x00005410ee969816 */ /* 0x000fe200000000ff */
[----:B------:R-:W-:Y:S01]  /*14090*/  FFMA.FTZ R142, R174, UR4, -R142 ;  /* 0x00000004ae8e7c23 */ /* 0x000fe2000801088e */
[----:B------:R-:W-:Y:S01]  /*140a0*/  @!P6 PRMT R149, R237, 0x5410, RZ ;  /* 0x00005410ed95e816 */ /* 0x000fe200000000ff */
[----:B------:R-:W-:Y:S01]  /*140b0*/  STG.E.U16 desc[UR24][R168.64+0x42], R154 ;  /* 0x0000429aa8007986 */ /* 0x000fe2000c101518 */
[----:B------:R-:W-:Y:S01]  /*140c0*/  FFMA.FTZ R143, R167, UR4, -R143 ;  /* 0x00000004a78f7c23 */ /* 0x000fe2000801088f */
[----:B------:R-:W-:Y:S01]  /*140d0*/  FADD.FTZ R2, R236, R125 ;  /* 0x0000007dec027221 */ /* 0x000fe20000010000 */
[----:B---3--:R-:W-:Y:S01]  /*140e0*/  F2FP.BF16.F32.PACK_AB R148, R212, R214 ;  /* 0x000000d6d494723e */ /* 0x008fe200000010ff */
[----:B------:R-:W-:Y:S01]  /*140f0*/  FADD.FTZ R101, R229, R120 ;  /* 0x00000078e5657221 */ /* 0x000fe20000010000 */
[----:B------:R-:W-:Y:S01]  /*14100*/  STG.E.U16 desc[UR24][R172.64+0x40], R151 ;  /* 0x00004097ac007986 */ /* 0x000fe2000c101518 */
[----:B------:R-:W-:Y:S01]  /*14110*/  FADD.FTZ R128, R138, R2 ;  /* 0x000000028a807221 */ /* 0x000fe20000010000 */
[C---:B------:R-:W-:Y:S01]  /*14120*/  PRMT R147, R148.reuse, 0x7632, R147 ;  /* 0x0000763294937816 */ /* 0x040fe20000000093 */
[----:B------:R-:W-:Y:S01]  /*14130*/  MUFU.EX2 R208, R129 ;  /* 0x0000008100d07308 */ /* 0x000fe20000000800 */
[----:B------:R-:W1:Y:S01]  /*14140*/  LDSM.16.MT88.4 R120, [R183+0xd000] ;  /* 0x00d00000b778783b */ /* 0x000e620000004200 */
[----:B------:R-:W-:Y:S01]  /*14150*/  FADD.FTZ R174, R135, R128 ;  /* 0x0000008087ae7221 */ /* 0x000fe20000010000 */
[----:B------:R-:W-:Y:S01]  /*14160*/  PRMT R0, R148, 0x5410, R147 ;  /* 0x0000541094007816 */ /* 0x000fe20000000093 */
[----:B------:R-:W-:Y:S01]  /*14170*/  @!P0 HFMA2.BF16_V2 R245, -RZ.H0_H0, RZ.H0_H0, -R148.H0_H0 ;  /* 0x200000fffff58231 */ /* 0x000fe20000340994 */
[----:B------:R-:W-:Y:S01]  /*14180*/  ISETP.LE.U32.AND P4, PT, R124, UR15, PT ;  /* 0x0000000f7c007c0c */ /* 0x000fe2000bf83070 */
[----:B------:R-:W-:Y:S01]  /*14190*/  FADD.FTZ R101, R230, R101 ;  /* 0x00000065e6657221 */ /* 0x000fe20000010000 */
[----:B------:R-:W-:Y:S03]  /*141a0*/  LOP3.LUT R107, R107, R0, RZ, 0xc0, !PT ;  /* 0x000000006b6b7212 */ /* 0x000fe600078ec0ff */
[----:B------:R2:W3:Y:S01]  /*141b0*/  MUFU.EX2 R210, R130 ;  /* 0x0000008200d27308 */ /* 0x0004e20000000800 */
[----:B------:R-:W-:Y:S01]  /*141c0*/  LDSM.16.MT88.4 R132, [R183+0xd800] ;  /* 0x00d80000b784783b */ /* 0x000fe20000004200 */
[----:B------:R-:W-:Y:S01]  /*141d0*/  @!P0 PRMT R148, R245, 0x5410, RZ ;  /* 0x00005410f5948816 */ /* 0x000fe200000000ff */
[----:B------:R-:W-:Y:S01]  /*141e0*/  FADD.FTZ R127, R137, R101 ;  /* 0x00000065897f7221 */ /* 0x000fe20000010000 */
[----:B------:R-:W-:Y:S01]  /*141f0*/  LOP3.LUT R125, R170, 0xff, RZ, 0xc0, !PT ;  /* 0x000000ffaa7d7812 */ /* 0x000fe200078ec0ff */
[C---:B-----5:R-:W-:Y:S05]  /*14200*/  HMMA.16816.F32.BF16 R4, R104.reuse, R108, R4 ;  /* 0x0000006c6804723c */ /* 0x060fea0000041804 */
[----:B------:R-:W-:Y:S01]  /*14210*/  MUFU.EX2 R177, R142 ;  /* 0x0000008e00b17308 */ /* 0x000fe20000000800 */
[----:B------:R-:W-:Y:S01]  /*14220*/  STG.E.U16 desc[UR24][R172.64+0x42], R150 ;  /* 0x00004296ac007986 */ /* 0x000fe2000c101518 */
[----:B------:R-:W-:Y:S01]  /*14230*/  SHF.R.U32.HI R124, RZ, 0x18, R170 ;  /* 0x00000018ff7c7819 */ /* 0x000fe200000116aa */
[----:B------:R-:W-:Y:S01]  /*14240*/  @!P4 HFMA2.BF16_V2 R251, -RZ.H0_H0, RZ.H0_H0, -R147.H0_H0 ;  /* 0x200000fffffbc231 */ /* 0x000fe20000340993 */
[C---:B------:R-:W-:Y:S01]  /*14250*/  HMMA.16816.F32.BF16 R8, R104.reuse, R110, R8 ;  /* 0x0000006e6808723c */ /* 0x040fe20000041808 */
[----:B------:R-:W5:Y:S05]  /*14260*/  LDSM.16.MT88.4 R108, [R181+0xf000] ;  /* 0x00f00000b56c783b */ /* 0x000f6a0000004200 */
[----:B------:R1:W5:Y:S01]  /*14270*/  MUFU.EX2 R167, R143 ;  /* 0x0000008f00a77308 */ /* 0x0003620000000800 */
[----:B------:R-:W-:Y:S01]  /*14280*/  @!P4 PRMT R147, R251, 0x5410, RZ ;  /* 0x00005410fb93c816 */ /* 0x000fe200000000ff */
[C---:B------:R-:W-:Y:S01]  /*14290*/  HMMA.16816.F32.BF16 R12, R104.reuse, R112, R12 ;  /* 0x00000070680c723c */ /* 0x040fe2000004180c */
[----:B--2---:R-:W-:Y:S02]  /*142a0*/  LDSM.16.MT88.4 R128, [R184+0xd800] ;  /* 0x00d80000b880783b */ /* 0x004fe40000004200 */
[----:B---3--:R-:W-:Y:S03]  /*142b0*/  F2FP.BF16.F32.PACK_AB R103, R210, R208 ;  /* 0x000000d0d267723e */ /* 0x008fe600000010ff */
[C---:B------:R-:W-:Y:S03]  /*142c0*/  HMMA.16816.F32.BF16 R16, R104.reuse, R114, R16 ;  /* 0x000000726810723c */ /* 0x040fe60000041810 */
[----:B------:R-:W2:Y:S03]  /*142d0*/  LDSM.16.MT88.4 R112, [R182+0xf000] ;  /* 0x00f00000b670783b */ /* 0x000ea60000004200 */
[C---:B------:R-:W-:Y:S05]  /*142e0*/  HMMA.16816.F32.BF16 R20, R104.reuse, R116, R20 ;  /* 0x000000746814723c */ /* 0x040fea0000041814 */
[----:B------:R-:W-:Y:S01]  /*142f0*/  PRMT R102, R103, 0x7632, R102 ;  /* 0x0000763267667816 */ /* 0x000fe20000000066 */
[C---:B------:R-:W-:Y:S01]  /*14300*/  HMMA.16816.F32.BF16 R24, R104.reuse, R118, R24 ;  /* 0x000000766818723c */ /* 0x040fe20000041818 */
[----:B------:R-:W3:Y:S04]  /*14310*/  LDSM.16.MT88.4 R116, [R184+0xf000] ;  /* 0x00f00000b874783b */ /* 0x000ee80000004200 */
[--C-:B------:R-:W-:Y:S01]  /*14320*/  LOP3.LUT R0, R171, UR22, R126.reuse, 0x96, !PT ;  /* 0x00000016ab007c12 */ /* 0x100fe2000f8e967e */
[C---:B-1----:R-:W-:Y:S03]  /*14330*/  HMMA.16816.F32.BF16 R28, R104.reuse, R120, R28 ;  /* 0x00000078681c723c */ /* 0x042fe6000004181c */
[----:B------:R-:W-:Y:S02]  /*14340*/  LDSM.16.MT88.4 R140, [R181+0xf800] ;  /* 0x00f80000b58c783b */ /* 0x000fe40000004200 */
[----:B------:R-:W-:Y:S01]  /*14350*/  LOP3.LUT R101, R0, 0xff, RZ, 0xc0, !PT ;  /* 0x000000ff00657812 */ /* 0x000fe200078ec0ff */
[C---:B------:R-:W-:Y:S03]  /*14360*/  HMMA.16816.F32.BF16 R32, R104.reuse, R122, R32 ;  /* 0x0000007a6820723c */ /* 0x040fe60000041820 */
[----:B------:R-:W-:Y:S02]  /*14370*/  ISETP.LE.U32.AND P5, PT, R101, UR15, PT ;  /* 0x0000000f65007c0c */ /* 0x000fe4000bfa3070 */
[----:B------:R-:W1:Y:S01]  /*14380*/  LDSM.16.MT88.4 R120, [R183+0xf000] ;  /* 0x00f00000b778783b */ /* 0x000e620000004200 */
[C---:B-----5:R-:W-:Y:S05]  /*14390*/  HMMA.16816.F32.BF16 R36, R104.reuse, R108, R36 ;  /* 0x0000006c6824723c */ /* 0x060fea0000041824 */
[----:B------:R-:W-:Y:S01]  /*143a0*/  LOP3.LUT R2, R171, UR22, R126, 0x96, !PT ;  /* 0x00000016ab027c12 */ /* 0x000fe2000f8e967e */
[C---:B------:R-:W-:Y:S01]  /*143b0*/  HMMA.16816.F32.BF16 R40, R104.reuse, R110, R40 ;  /* 0x0000006e6828723c */ /* 0x040fe20000041828 */
[----:B------:R-:W5:Y:S04]  /*143c0*/  LDSM.16.MT88.4 R108, [R181+0x11000] ;  /* 0x01100000b56c783b */ /* 0x000f680000004200 */
[----:B------:R-:W-:Y:S02]  /*143d0*/  @!P5 HFMA2.BF16_V2 R247, -RZ.H0_H0, RZ.H0_H0, -R103.H0_H0 ;  /* 0x200000fffff7d231 */ /* 0x000fe40000340967 */
[----:B------:R-:W-:Y:S01]  /*143e0*/  FADD.FTZ R175, R222, R127 ;  /* 0x0000007fdeaf7221 */ /* 0x000fe20000010000 */
[----:B------:R-:W-:Y:S01]  /*143f0*/  LOP3.LUT R101, R0, 0xffff, RZ, 0xc0, !PT ;  /* 0x0000ffff00657812 */ /* 0x000fe200078ec0ff */
[C---:B--2---:R-:W-:Y:S01]  /*14400*/  HMMA.16816.F32.BF16 R44, R104.reuse, R112, R44 ;  /* 0x00000070682c723c */ /* 0x044fe2000004182c */
[----:B------:R-:W-:Y:S02]  /*14410*/  STG.E.U16 desc[UR24][R168.64+0x50], R149 ;  /* 0x00005095a8007986 */ /* 0x000fe4000c101518 */
[----:B------:R-:W-:Y:S03]  /*14420*/  SHF.R.U32.HI R101, RZ, 0x8, R101 ;  /* 0x00000008ff657819 */ /* 0x000fe60000011665 */
[C---:B------:R-:W-:Y:S01]  /*14430*/  HMMA.16816.F32.BF16 R48, R104.reuse, R114, R48 ;  /* 0x000000726830723c */ /* 0x040fe20000041830 */
[----:B------:R-:W2:Y:S04]  /*14440*/  LDSM.16.MT88.4 R112, [R182+0x11000] ;  /* 0x01100000b670783b */ /* 0x000ea80000004200 */
[----:B------:R-:W-:Y:S01]  /*14450*/  LOP3.LUT R101, R101, 0xffff, RZ, 0xc0, !PT ;  /* 0x0000ffff65657812 */ /* 0x000fe200078ec0ff */
[C---:B---3--:R-:W-:Y:S03]  /*14460*/  HMMA.16816.F32.BF16 R52, R104.reuse, R116, R52 ;  /* 0x000000746834723c */ /* 0x048fe60000041834 */
[----:B------:R-:W-:Y:S02]  /*14470*/  ISETP.LE.U32.AND P1, PT, R101, UR15, PT ;  /* 0x0000000f65007c0c */ /* 0x000fe4000bf23070 */
[----:B------:R-:W-:Y:S01]  /*14480*/  SHF.R.U32.HI R101, RZ, 0x18, R0 ;  /* 0x00000018ff657819 */ /* 0x000fe20000011600 */
[C---:B------:R-:W-:Y:S03]  /*14490*/  HMMA.16816.F32.BF16 R56, R104.reuse, R118, R56 ;  /* 0x000000766838723c */ /* 0x040fe60000041838 */
[----:B------:R-:W-:Y:S02]  /*144a0*/  ISETP.LE.U32.AND P6, PT, R101, UR15, PT ;  /* 0x0000000f65007c0c */ /* 0x000fe4000bfc3070 */
[----:B------:R-:W-:Y:S01]  /*144b0*/  LOP3.LUT R116, R170, 0xffff, RZ, 0xc0, !PT ;  /* 0x0000ffffaa747812 */ /* 0x000fe200078ec0ff */
[C---:B-1----:R-:W-:Y:S05]  /*144c0*/  HMMA.16816.F32.BF16 R60, R104.reuse, R120, R60 ;  /* 0x00000078683c723c */ /* 0x042fea000004183c */
[----:B------:R-:W-:Y:S01]  /*144d0*/  SHF.R.U32.HI R117, RZ, 0x10, R170 ;  /* 0x00000010ff757819 */ /* 0x000fe200000116aa */
[C---:B------:R-:W-:Y:S05]  /*144e0*/  HMMA.16816.F32.BF16 R64, R104.reuse, R122, R64 ;  /* 0x0000007a6840723c */ /* 0x040fea0000041840 */
[----:B------:R-:W-:Y:S01]  /*144f0*/  SHF.R.U32.HI R121, RZ, 0x8, R116 ;  /* 0x00000008ff797819 */ /* 0x000fe20000011674 */
[C---:B-----5:R-:W-:Y:S05]  /*14500*/  HMMA.16816.F32.BF16 R68, R104.reuse, R108, R68 ;  /* 0x0000006c6844723c */ /* 0x060fea0000041844 */
[----:B------:R-:W-:Y:S01]  /*14510*/  LOP3.LUT R120, R117, 0xff, RZ, 0xc0, !PT ;  /* 0x000000ff75787812 */ /* 0x000fe200078ec0ff */
[C---:B------:R-:W-:Y:S01]  /*14520*/  HMMA.16816.F32.BF16 R72, R104.reuse, R110, R72 ;  /* 0x0000006e6848723c */ /* 0x040fe20000041848 */
[----:B------:R-:W1:Y:S04]  /*14530*/  LDSM.16.MT88.4 R116, [R184+0x11000] ;  /* 0x01100000b874783b */ /* 0x000e680000004200 */
[----:B------:R-:W-:Y:S01]  /*14540*/  PRMT R125, R125, 0x5410, R121 ;  /* 0x000054107d7d7816 */ /* 0x000fe20000000079 */
[C---:B--2---:R-:W-:Y:S05]  /*14550*/  HMMA.16816.F32.BF16 R76, R104.reuse, R112, R76 ;  /* 0x00000070684c723c */ /* 0x044fea000004184c */
[----:B------:R-:W-:Y:S01]  /*14560*/  PRMT R124, R120, 0x5410, R124 ;  /* 0x00005410787c7816 */ /* 0x000fe2000000007c */
[C---:B------:R-:W-:Y:S01]  /*14570*/  HMMA.16816.F32.BF16 R80, R104.reuse, R114, R80 ;  /* 0x000000726850723c */ /* 0x040fe20000041850 */
[----:B------:R-:W2:Y:S04]  /*14580*/  LDSM.16.MT88.4 R120, [R183+0x11000] ;  /* 0x01100000b778783b */ /* 0x000ea80000004200 */
[----:B------:R-:W-:Y:S02]  /*14590*/  SHF.R.U32.HI R109, RZ, 0x10, R0 ;  /* 0x00000010ff6d7819 */ /* 0x000fe40000011600 */
[----:B------:R-:W-:Y:S02]  /*145a0*/  LOP3.LUT R108, R2, 0xff, RZ, 0xc0, !PT ;  /* 0x000000ff026c7812 */ /* 0x000fe400078ec0ff */
[----:B------:R-:W3:Y:S02]  /*145b0*/  LDSM.16.MT88.4 R112, [R181+0xd800] ;  /* 0x00d80000b570783b */ /* 0x000ee40000004200 */
[--C-:B------:R-:W-:Y:S02]  /*145c0*/  SHF.R.U32.HI R0, RZ, 0x10, R2.reuse ;  /* 0x00000010ff007819 */ /* 0x100fe40000011602 */
[--C-:B------:R-:W-:Y:S02]  /*145d0*/  HSET2.LE.AND R138, R125, R146.reuse, PT ;  /* 0x000000927d8a7233 */ /* 0x100fe40003803000 */
[----:B------:R-:W-:Y:S02]  /*145e0*/  LOP3.LUT R137, R0, 0xff, RZ, 0xc0, !PT ;  /* 0x000000ff00897812 */ /* 0x000fe400078ec0ff */
[----:B------:R-:W-:Y:S02]  /*145f0*/  LOP3.LUT R0, R109, 0xff, RZ, 0xc0, !PT ;  /* 0x000000ff6d007812 */ /* 0x000fe400078ec0ff */
[--C-:B------:R-:W-:Y:S02]  /*14600*/  HSET2.LE.AND R139, R124, R146.reuse, PT ;  /* 0x000000927c8b7233 */ /* 0x100fe40003803000 */
[----:B------:R-:W-:Y:S02]  /*14610*/  LOP3.LUT R101, R2, 0xffff, RZ, 0xc0, !PT ;  /* 0x0000ffff02657812 */ /* 0x000fe400078ec0ff */
[----:B------:R-:W-:Y:S02]  /*14620*/  SHF.R.U32.HI R2, RZ, 0x18, R2 ;  /* 0x00000018ff027819 */ /* 0x000fe40000011602 */
[----:B------:R-:W-:Y:S02]  /*14630*/  SHF.R.U32.HI R101, RZ, 0x8, R101 ;  /* 0x00000008ff657819 */ /* 0x000fe40000011665 */
[----:B------:R-:W-:Y:S01]  /*14640*/  PRMT R137, R137, 0x5410, R2 ;  /* 0x0000541089897816 */ /* 0x000fe20000000002 */
[C---:B-1----:R-:W-:Y:S03]  /*14650*/  HMMA.16816.F32.BF16 R84, R104.reuse, R116, R84 ;  /* 0x000000746854723c */ /* 0x042fe60000041854 */
[----:B------:R-:W-:Y:S02]  /*14660*/  PRMT R101, R108, 0x5410, R101 ;  /* 0x000054106c657816 */ /* 0x000fe40000000065 */
[----:B------:R-:W-:Y:S01]  /*14670*/  F2FP.BF16.F32.PACK_AB R2, R167, R176 ;  /* 0x000000b0a702723e */ /* 0x000fe200000010ff */
[C---:B------:R-:W-:Y:S01]  /*14680*/  HMMA.16816.F32.BF16 R88, R104.reuse, R118, R88 ;  /* 0x000000766858723c */ /* 0x040fe20000041858 */
[----:B------:R-:W1:Y:S04]  /*14690*/  LDSM.16.MT88.4 R116, [R182+0xd800] ;  /* 0x00d80000b674783b */ /* 0x000e680000004200 */
[----:B------:R-:W-:Y:S01]  /*146a0*/  HSET2.LE.AND R137, R137, R146, PT ;  /* 0x0000009289897233 */ /* 0x000fe20003803000 */
[C---:B--2---:R-:W-:Y:S06]  /*146b0*/  HMMA.16816.F32.BF16 R92, R104.reuse, R120, R92 ;  /* 0x00000078685c723c */ /* 0x044fec000004185c */
[----:B------:R-:W-:Y:S05]  /*146c0*/  HMMA.16816.F32.BF16 R96, R104, R122, R96 ;  /* 0x0000007a6860723c */ /* 0x000fea0000041860 */
[----:B----4-:R-:W-:Y:S05]  /*146d0*/  @!P3 HFMA2.BF16_V2 R136, -RZ.H0_H0, RZ.H0_H0, -R152.H0_H0 ;  /* 0x200000ffff88b231 */ /* 0x010fea0000340998 */
[----:B------:R2:W-:Y:S01]  /*146e0*/  @!P3 STL.S16 [R1+0x3c], R136 ;  /* 0x00003c880100b387 */ /* 0x0005e20000100600 */
[----:B------:R-:W-:Y:S03]  /*146f0*/  PRMT R126, R136, 0x7610, R126 ;  /* 0x00007610887e7816 */ /* 0x000fe6000000007e */
[----:B------:R4:W5:Y:S01]  /*14700*/  LDL.S16 R211, [R1+0x20] ;  /* 0x0000200001d37983 */ /* 0x0009620000100600 */
[----:B------:R-:W-:Y:S02]  /*14710*/  @!P3 PRMT R152, R126, 0x5410, RZ ;  /* 0x000054107e98b816 */ /* 0x000fe400000000ff */
[----:B------:R-:W-:Y:S02]  /*14720*/  ISETP.LE.U32.AND P3, PT, R0, UR15, PT ;  /* 0x0000000f00007c0c */ /* 0x000fe4000bf63070 */
[----:B------:R-:W-:Y:S01]  /*14730*/  PRMT R0, R103, 0x5410, R102 ;  /* 0x0000541067007816 */ /* 0x000fe20000000066 */
[----:B------:R-:W-:Y:S01]  /*14740*/  STG.E.U16 desc[UR24][R168.64+0x52], R152 ;  /* 0x00005298a8007986 */ /* 0x000fe2000c101518 */
[----:B------:R-:W-:Y:S03]  /*14750*/  @!P5 PRMT R103, R247, 0x5410, RZ ;  /* 0x00005410f767d816 */ /* 0x000fe600000000ff */
[----:B------:R-:W-:Y:S04]  /*14760*/  STG.E.U16 desc[UR24][R172.64+0x50], R148 ;  /* 0x00005094ac007986 */ /* 0x000fe8000c101518 */
[----:B------:R-:W-:Y:S04]  /*14770*/  STG.E.U16 desc[UR24][R172.64+0x52], R147 ;  /* 0x00005293ac007986 */ /* 0x000fe8000c101518 */
[----:B------:R-:W-:Y:S01]  /*14780*/  STG.E.U16 desc[UR24][R168.64+0x60], R103 ;  /* 0x00006067a8007986 */ /* 0x000fe2000c101518 */
[----:B--2---:R-:W-:Y:S02]  /*14790*/  HSET2.LE.AND R136, R101, R146, PT ;  /* 0x0000009265887233 */ /* 0x004fe40003803000 */
[----:B------:R-:W-:Y:S02]  /*147a0*/  F2FP.BF16.F32.PACK_AB R146, R179, R209 ;  /* 0x000000d1b392723e */ /* 0x000fe400000010ff */
[----:B------:R-:W-:Y:S02]  /*147b0*/  F2FP.BF16.F32.PACK_AB R101, R177, R178 ;  /* 0x000000b2b165723e */ /* 0x000fe400000010ff */
[C---:B------:R-:W-:Y:S01]  /*147c0*/  PRMT R145, R146.reuse, 0x7632, R145 ;  /* 0x0000763292917816 */ /* 0x040fe20000000091 */
[----:B------:R-:W-:Y:S01]  /*147d0*/  @!P3 HFMA2.BF16_V2 R244, -RZ.H0_H0, RZ.H0_H0, -R146.H0_H0 ;  /* 0x200000fffff4b231 */ /* 0x000fe20000340992 */
[----:B------:R-:W-:Y:S02]  /*147e0*/  PRMT R144, R101, 0x7632, R144 ;  /* 0x0000763265907816 */ /* 0x000fe40000000090 */
[----:B------:R-:W-:Y:S01]  /*147f0*/  PRMT R104, R146, 0x5410, R145 ;  /* 0x0000541092687816 */ /* 0x000fe20000000091 */
[----:B------:R-:W-:Y:S01]  /*14800*/  @!P6 HFMA2.BF16_V2 R243, -RZ.H0_H0, RZ.H0_H0, -R145.H0_H0 ;  /* 0x200000fffff3e231 */ /* 0x000fe20000340991 */
[----:B------:R-:W-:Y:S02]  /*14810*/  LOP3.LUT R136, R136, R0, RZ, 0xc0, !PT ;  /* 0x0000000088887212 */ /* 0x000fe400078ec0ff */
[----:B------:R-:W-:Y:S02]  /*14820*/  LOP3.LUT R137, R137, R104, RZ, 0xc0, !PT ;  /* 0x0000006889897212 */ /* 0x000fe400078ec0ff */
[----:B------:R-:W-:Y:S02]  /*14830*/  PRMT R104, R101, 0x5410, R144 ;  /* 0x0000541065687816 */ /* 0x000fe40000000090 */
[----:B------:R-:W-:Y:S02]  /*14840*/  PRMT R0, R2, 0x7632, R0 ;  /* 0x0000763202007816 */ /* 0x000fe40000000000 */
[----:B------:R-:W-:Y:S02]  /*14850*/  LOP3.LUT R138, R138, R104, RZ, 0xc0, !PT ;  /* 0x000000688a8a7212 */ /* 0x000fe400078ec0ff */
[----:B------:R-:W-:Y:S02]  /*14860*/  PRMT R104, R2, 0x5410, R0 ;  /* 0x0000541002687816 */ /* 0x000fe40000000000 */
[----:B------:R-:W-:Y:S02]  /*14870*/  @!P3 PRMT R146, R244, 0x5410, RZ ;  /* 0x00005410f492b816 */ /* 0x000fe400000000ff */
[----:B------:R-:W-:Y:S02]  /*14880*/  LOP3.LUT R139, R139, R104, RZ, 0xc0, !PT ;  /* 0x000000688b8b7212 */ /* 0x000fe400078ec0ff */
[----:B------:R-:W-:Y:S05]  /*14890*/  @!P6 PRMT R145, R243, 0x5410, RZ ;  /* 0x00005410f391e816 */ /* 0x000fea00000000ff */
[C---:B---3--:R-:W-:Y:S01]  /*148a0*/  HMMA.16816.F32.BF16 R104, R136.reuse, R112, R4 ;  /* 0x000000708868723c */ /* 0x048fe20000041804 */
[----:B------:R-:W2:Y:S05]  /*148b0*/  LDSM.16.MT88.4 R4, [R182+0xf800] ;  /* 0x00f80000b604783b */ /* 0x000eaa0000004200 */
[C---:B------:R-:W-:Y:S03]  /*148c0*/  HMMA.16816.F32.BF16 R112, R136.reuse, R114, R8 ;  /* 0x000000728870723c */ /* 0x040fe60000041808 */
[----:B------:R-:W3:Y:S03]  /*148d0*/  LDSM.16.MT88.4 R8, [R184+0xf800] ;  /* 0x00f80000b808783b */ /* 0x000ee60000004200 */
[C---:B-1----:R-:W-:Y:S05]  /*148e0*/  HMMA.16816.F32.BF16 R108, R136.reuse, R116, R12 ;  /* 0x00000074886c723c */ /* 0x042fea000004180c */
[----:B------:R-:W1:Y:S01]  /*148f0*/  LDSM.16.MT88.4 R12, [R183+0xf800] ;  /* 0x00f80000b70c783b */ /* 0x000e620000004200 */
[C---:B------:R-:W-:Y:S06]  /*14900*/  HMMA.16816.F32.BF16 R120, R136.reuse, R118, R16 ;  /* 0x000000768878723c */ /* 0x040fec0000041810 */
[C---:B------:R-:W-:Y:S05]  /*14910*/  HMMA.16816.F32.BF16 R116, R136.reuse, R128, R20 ;  /* 0x000000808874723c */ /* 0x040fea0000041814 */
[----:B------:R-:W-:Y:S01]  /*14920*/  LOP3.LUT R16, R170, 0xff, RZ, 0xc0, !PT ;  /* 0x000000ffaa107812 */ /* 0x000fe200078ec0ff */
[C---:B------:R-:W-:Y:S03]  /*14930*/  HMMA.16816.F32.BF16 R128, R136.reuse, R130, R24 ;  /* 0x000000828880723c */ /* 0x040fe60000041818 */
[----:B------:R-:W-:Y:S02]  /*14940*/  ISETP.LE.U32.AND P0, PT, R16, UR15, PT ;  /* 0x0000000f10007c0c */ /* 0x000fe4000bf03070 */
[----:B------:R-:W4:Y:S01]  /*14950*/  LDSM.16.MT88.4 R16, [R181+0x11800] ;  /* 0x01180000b510783b */ /* 0x000f220000004200 */
[C---:B------:R-:W-:Y:S05]  /*14960*/  HMMA.16816.F32.BF16 R124, R136.reuse, R132, R28 ;  /* 0x00000084887c723c */ /* 0x040fea000004181c */
[----:B------:R-:W-:Y:S01]  /*14970*/  SHF.R.U32.HI R21, RZ, 0x10, R170 ;  /* 0x00000010ff157819 */ /* 0x000fe200000116aa */
[C---:B------:R-:W-:Y:S05]  /*14980*/  HMMA.16816.F32.BF16 R132, R136.reuse, R134, R32 ;  /* 0x000000868884723c */ /* 0x040fea0000041820 */
[----:B------:R-:W-:Y:S01]  /*14990*/  @!P0 HFMA2.BF16_V2 R242, -RZ.H0_H0, RZ.H0_H0, -R101.H0_H0 ;  /* 0x200000fffff28231 */ /* 0x000fe20000340965 */
[C---:B------:R-:W-:Y:S05]  /*149a0*/  HMMA.16816.F32.BF16 R36, R136.reuse, R140, R36 ;  /* 0x0000008c8824723c */ /* 0x040fea0000041824 */
[----:B------:R-:W-:Y:S01]  /*149b0*/  @!P0 PRMT R101, R242, 0x5410, RZ ;  /* 0x00005410f2658816 */ /* 0x000fe200000000ff */
[C---:B------:R-:W-:Y:S01]  /*149c0*/  HMMA.16816.F32.BF16 R40, R136.reuse, R142, R40 ;  /* 0x0000008e8828723c */ /* 0x040fe20000041828 */
[----:B------:R-:W-:Y:S04]  /*149d0*/  PLOP3.LUT P0, PT, PT, PT, UP0, 0x80, 0x0 ;  /* 0x000000000000781c */ /* 0x000fe80003f0f008 */
[----:B------:R-:W-:Y:S01]  /*149e0*/  LOP3.LUT R20, R170, 0xffff, RZ, 0xc0, !PT ;  /* 0x0000ffffaa147812 */ /* 0x000fe200078ec0ff */
[C---:B--2---:R-:W-:Y:S05]  /*149f0*/  HMMA.16816.F32.BF16 R44, R136.reuse, R4, R44 ;  /* 0x00000004882c723c */ /* 0x044fea000004182c */
[----:B------:R-:W-:Y:S01]  /*14a00*/  SHF.R.U32.HI R20, RZ, 0x8, R20 ;  /* 0x00000008ff147819 */ /* 0x000fe20000011614 */
[C---:B------:R-:W-:Y:S05]  /*14a10*/  HMMA.16816.F32.BF16 R48, R136.reuse, R6, R48 ;  /* 0x000000068830723c */ /* 0x040fea0000041830 */
[----:B------:R-:W-:Y:S01]  /*14a20*/  LOP3.LUT R20, R20, 0xffff, RZ, 0xc0, !PT ;  /* 0x0000ffff14147812 */ /* 0x000fe200078ec0ff */
[C---:B---3--:R-:W-:Y:S03]  /*14a30*/  HMMA.16816.F32.BF16 R52, R136.reuse, R8, R52 ;  /* 0x000000088834723c */ /* 0x048fe60000041834 */
[----:B------:R-:W-:Y:S02]  /*14a40*/  ISETP.LE.U32.AND P4, PT, R20, UR15, PT ;  /* 0x0000000f14007c0c */ /* 0x000fe4000bf83070 */
[----:B------:R-:W-:Y:S01]  /*14a50*/  LOP3.LUT R4, R21, 0xff, RZ, 0xc0, !PT ;  /* 0x000000ff15047812 */ /* 0x000fe200078ec0ff */
[C---:B------:R-:W-:Y:S01]  /*14a60*/  HMMA.16816.F32.BF16 R56, R136.reuse, R10, R56 ;  /* 0x0000000a8838723c */ /* 0x040fe20000041838 */
[----:B------:R-:W-:Y:S02]  /*14a70*/  LDSM.16.MT88.4 R8, [R184+0x11800] ;  /* 0x01180000b808783b */ /* 0x000fe40000004200 */
[----:B------:R-:W-:Y:S02]  /*14a80*/  ISETP.LE.U32.AND P5, PT, R4, UR15, PT ;  /* 0x0000000f04007c0c */ /* 0x000fe4000bfa3070 */
[----:B------:R-:W-:Y:S01]  /*14a90*/  SHF.R.U32.HI R170, RZ, 0x18, R170 ;  /* 0x00000018ffaa7819 */ /* 0x000fe200000116aa */
[C---:B-1----:R-:W-:Y:S03]  /*14aa0*/  HMMA.16816.F32.BF16 R60, R136.reuse, R12, R60 ;  /* 0x0000000c883c723c */ /* 0x042fe6000004183c */
[----:B------:R-:W1:Y:S02]  /*14ab0*/  LDSM.16.MT88.4 R4, [R182+0x11800] ;  /* 0x01180000b604783b */ /* 0x000e640000004200 */
[----:B------:R-:W-:Y:S01]  /*14ac0*/  @!P4 HFMA2.BF16_V2 R241, -RZ.H0_H0, RZ.H0_H0, -R144.H0_H0 ;  /* 0x200000fffff1c231 */ /* 0x000fe20000340990 */
[C---:B------:R-:W-:Y:S05]  /*14ad0*/  HMMA.16816.F32.BF16 R64, R136.reuse, R14, R64 ;  /* 0x0000000e8840723c */ /* 0x040fea0000041840 */
[----:B------:R-:W-:Y:S01]  /*14ae0*/  FADD.FTZ R20, R215, R175 ;  /* 0x000000afd7147221 */ /* 0x000fe20000010000 */
[C---:B----4-:R-:W-:Y:S05]  /*14af0*/  HMMA.16816.F32.BF16 R68, R136.reuse, R16, R68 ;  /* 0x000000108844723c */ /* 0x050fea0000041844 */
[----:B------:R-:W-:Y:S01]  /*14b00*/  FADD.FTZ R21, R234, R174 ;  /* 0x000000aeea157221 */ /* 0x000fe20000010000 */
[----:B------:R-:W-:Y:S01]  /*14b10*/  @!P4 PRMT R144, R241, 0x5410, RZ ;  /* 0x00005410f190c816 */ /* 0x000fe200000000ff */
[----:B------:R-:W-:Y:S01]  /*14b20*/  FADD.FTZ R13, R235, R20 ;  /* 0x00000014eb0d7221 */ /* 0x000fe20000010000 */
[C---:B------:R-:W-:Y:S03]  /*14b30*/  HMMA.16816.F32.BF16 R72, R136.reuse, R18, R72 ;  /* 0x000000128848723c */ /* 0x040fe60000041848 */
[----:B------:R-:W-:Y:S01]  /*14b40*/  FADD.FTZ R12, R232, R21 ;  /* 0x00000015e80c7221 */ /* 0x000fe20000010000 */
[----:B------:R-:W-:Y:S01]  /*14b50*/  FADD.FTZ R21, R233, R13 ;  /* 0x0000000de9157221 */ /* 0x000fe20000010000 */
[----:B------:R-:W-:Y:S02]  /*14b60*/  @!P5 HFMA2.BF16_V2 R240, -RZ.H0_H0, RZ.H0_H0, -R2.H0_H0 ;  /* 0x200000fffff0d231 */ /* 0x000fe40000340902 */
[----:B------:R-:W-:Y:S01]  /*14b70*/  FADD.FTZ R20, R231, R12 ;  /* 0x0000000ce7147221 */ /* 0x000fe20000010000 */
[----:B------:R-:W-:Y:S01]  /*14b80*/  FADD.FTZ R16, R221, R21 ;  /* 0x00000015dd107221 */ /* 0x000fe20000010000 */
[----:B------:R-:W2:Y:S02]  /*14b90*/  LDSM.16.MT88.4 R12, [R183+0x11800] ;  /* 0x01180000b70c783b */ /* 0x000ea40000004200 */
[----:B------:R-:W-:Y:S01]  /*14ba0*/  FADD.FTZ R20, R219, R20 ;  /* 0x00000014db147221 */ /* 0x000fe20000010000 */
[----:B------:R-:W-:Y:S01]  /*14bb0*/  FADD.FTZ R17, R220, R16 ;  /* 0x00000010dc117221 */ /* 0x000fe20000010000 */
[----:B------:R-:W-:Y:S02]  /*14bc0*/  @!P5 PRMT R2, R240, 0x5410, RZ ;  /* 0x00005410f002d816 */ /* 0x000fe400000000ff */
[----:B------:R-:W-:Y:S01]  /*14bd0*/  FADD.FTZ R16, R218, R20 ;  /* 0x00000014da107221 */ /* 0x000fe20000010000 */
[----:B------:R-:W-:Y:S03]  /*14be0*/  FADD.FTZ R17, R216, R17 ;  /* 0x00000011d8117221 */ /* 0x000fe60000010000 */
[----:B------:R-:W-:Y:S01]  /*14bf0*/  FADD.FTZ R16, R214, R16 ;  /* 0x00000010d6107221 */ /* 0x000fe20000010000 */
[C---:B-1----:R-:W-:Y:S03]  /*14c00*/  HMMA.16816.F32.BF16 R76, R136.reuse, R4, R76 ;  /* 0x00000004884c723c */ /* 0x042fe6000004184c */
[----:B------:R-:W-:Y:S03]  /*14c10*/  FADD.FTZ R16, R212, R16 ;  /* 0x00000010d4107221 */ /* 0x000fe60000010000 */
[C---:B------:R-:W-:Y:S05]  /*14c20*/  HMMA.16816.F32.BF16 R80, R136.reuse, R6, R80 ;  /* 0x000000068850723c */ /* 0x040fea0000041850 */
[----:B------:R-:W-:Y:S01]  /*14c30*/  FADD.FTZ R4, R217, R17 ;  /* 0x00000011d9047221 */ /* 0x000fe20000010000 */
[C---:B------:R-:W-:Y:S05]  /*14c40*/  HMMA.16816.F32.BF16 R84, R136.reuse, R8, R84 ;  /* 0x000000088854723c */ /* 0x040fea0000041854 */
[----:B------:R-:W-:Y:S01]  /*14c50*/  FADD.FTZ R4, R208, R4 ;  /* 0x00000004d0047221 */ /* 0x000fe20000010000 */
[C---:B------:R-:W-:Y:S06]  /*14c60*/  HMMA.16816.F32.BF16 R88, R136.reuse, R10, R88 ;  /* 0x0000000a8858723c */ /* 0x040fec0000041858 */
[C---:B--2---:R-:W-:Y:S06]  /*14c70*/  HMMA.16816.F32.BF16 R92, R136.reuse, R12, R92 ;  /* 0x0000000c885c723c */ /* 0x044fec000004185c */
[----:B------:R-:W-:Y:S05]  /*14c80*/  HMMA.16816.F32.BF16 R96, R136, R14, R96 ;  /* 0x0000000e8860723c */ /* 0x000fea0000041860 */
[----:B-----5:R-:W-:Y:S05]  /*14c90*/  @!P1 HFMA2.BF16_V2 R211, -RZ.H0_H0, RZ.H0_H0, -R102.H0_H0 ;  /* 0x200000ffffd39231 */ /* 0x020fea0000340966 */
[----:B------:R-:W-:Y:S01]  /*14ca0*/  @!P1 STL.S16 [R1+0x20], R211 ;  /* 0x000020d301009387 */ /* 0x000fe20000100600 */
[----:B------:R-:W-:Y:S04]  /*14cb0*/  PRMT R22, R211, 0x7610, R22 ;  /* 0x00007610d3167816 */ /* 0x000fe80000000016 */
[----:B------:R-:W-:Y:S02]  /*14cc0*/  @!P1 PRMT R102, R22, 0x5410, RZ ;  /* 0x0000541016669816 */ /* 0x000fe400000000ff */
[----:B------:R-:W-:Y:S03]  /*14cd0*/  ISETP.LE.U32.AND P1, PT, R170, UR15, PT ;  /* 0x0000000faa007c0c */ /* 0x000fe6000bf23070 */
[----:B------:R1:W-:Y:S04]  /*14ce0*/  STG.E.U16 desc[UR24][R168.64+0x62], R102 ;  /* 0x00006266a8007986 */ /* 0x0003e8000c101518 */
[----:B------:R-:W-:Y:S04]  /*14cf0*/  STG.E.U16 desc[UR24][R172.64+0x60], R146 ;  /* 0x00006092ac007986 */ /* 0x000fe8000c101518 */
[----:B------:R-:W-:Y:S02]  /*14d00*/  STG.E.U16 desc[UR24][R172.64+0x62], R145 ;  /* 0x00006291ac007986 */ /* 0x000fe4000c101518 */
[----:B------:R-:W-:Y:S02]  /*14d10*/  @!P1 HFMA2.BF16_V2 R239, -RZ.H0_H0, RZ.H0_H0, -R0.H0_H0 ;  /* 0x200000ffffef9231 */ /* 0x000fe40000340900 */
[----:B------:R2:W-:Y:S03]  /*14d20*/  STG.E.U16 desc[UR24][R168.64+0x70], R101 ;  /* 0x00007065a8007986 */ /* 0x0005e6000c101518 */
[----:B------:R-:W-:Y:S01]  /*14d30*/  @!P1 PRMT R0, R239, 0x5410, RZ ;  /* 0x00005410ef009816 */ /* 0x000fe200000000ff */
[----:B------:R-:W-:Y:S01]  /*14d40*/  STG.E.U16 desc[UR24][R168.64+0x72], R144 ;  /* 0x00007290a8007986 */ /* 0x000fe2000c101518 */
[----:B------:R-:W-:Y:S03]  /*14d50*/  IADD3 R217, P1, R168, -0x80, RZ ;  /* 0xffffff80a8d97810 */ /* 0x000fe60007f3e0ff */
[----:B------:R3:W-:Y:S01]  /*14d60*/  STG.E.U16 desc[UR24][R172.64+0x72], R0 ;  /* 0x00007200ac007986 */ /* 0x0007e2000c101518 */
[----:B------:R-:W-:Y:S03]  /*14d70*/  IADD3.X R216, R169, -0x1, RZ, P1, !PT ;  /* 0xffffffffa9d87810 */ /* 0x000fe60000ffe4ff */
[----:B------:R4:W-:Y:S01]  /*14d80*/  STG.E.U16 desc[UR24][R172.64+0x70], R2 ;  /* 0x00007002ac007986 */ /* 0x0009e2000c101518 */
[----:B-1----:R-:W-:Y:S02]  /*14d90*/  IMAD.MOV.U32 R102, RZ, RZ, R3 ;  /* 0x000000ffff667224 */ /* 0x002fe400078e0003 */
[----:B--2---:R-:W-:Y:S02]  /*14da0*/  IMAD.MOV.U32 R101, RZ, RZ, R100 ;  /* 0x000000ffff657224 */ /* 0x004fe400078e0064 */
[----:B---3--:R-:W-:Y:S04]  /*14db0*/  FADD.FTZ R0, R209, R16 ;  /* 0x00000010d1007221 */ /* 0x008fe80000010000 */
[----:B------:R-:W-:Y:S01]  /*14dc0*/  FADD.FTZ R0, R179, R0 ;  /* 0x00000000b3007221 */ /* 0x000fe20000010000 */
[----:B----4-:R-:W-:Y:S03]  /*14dd0*/  FADD.FTZ R2, R210, R4 ;  /* 0x00000004d2027221 */ /* 0x010fe60000010000 */
[----:B------:R-:W-:Y:S01]  /*14de0*/  FADD.FTZ R0, R176, R0 ;  /* 0x00000000b0007221 */ /* 0x000fe20000010000 */
[----:B------:R-:W-:Y:S03]  /*14df0*/  FADD.FTZ R2, R178, R2 ;  /* 0x00000002b2027221 */ /* 0x000fe60000010000 */
[----:B------:R-:W-:Y:S01]  /*14e00*/  FADD.FTZ R0, R167, R0 ;  /* 0x00000000a7007221 */ /* 0x000fe20000010000 */
[----:B------:R-:W-:Y:S04]  /*14e10*/  FADD.FTZ R218, R177, R2 ;  /* 0x00000002b1da7221 */ /* 0x000fe80000010000 */
[----:B------:R3:W-:Y:S01]  /*14e20*/  STL [R1+0x4c], R0 ;  /* 0x00004c0001007387 */ /* 0x0007e20000100800 */
[----:B------:R-:W-:Y:S05]  /*14e30*/  @P0 BRA `(.L_x_1298) ;  /* 0xffffffb000700947 */ /* 0x000fea000383ffff */
.L_x_1297:
[----:B--2---:R-:W3:Y:S01]  /*14e40*/  LDL.LU R4, [R1+0x4c] ;  /* 0x00004c0001047983 */ /* 0x004ee20000300800 */
[----:B------:R-:W-:Y:S01]  /*14e50*/  ULDC UR4, c[0x0][0x38c] ;  /* 0x0000e30000047ab9 */ /* 0x000fe20000000800 */
[----:B------:R-:W-:Y:S01]  /*14e60*/  UMOV UR5, 0x400 ;  /* 0x0000040000057882 */ /* 0x000fe20000000000 */
[----:B------:R-:W-:Y:S01]  /*14e70*/  UISETP.NE.AND UP0, UPT, UR16, -0x1, UPT ;  /* 0xffffffff1000788c */ /* 0x000fe2000bf05270 */
[----:B------:R-:W1:Y:S01]  /*14e80*/  SHFL.BFLY PT, R2, R218, 0x2, 0x1f ;  /* 0x0c401f00da027f89 */ /* 0x000e6200000e0000 */
[----:B------:R-:W2:Y:S01]  /*14e90*/  S2R R137, SR_TID.X ;  /* 0x0000000000897919 */ /* 0x000ea20000002100 */
[----:B-1----:R-:W-:-:S05]  /*14ea0*/  FADD.FTZ R2, R2, R218 ;  /* 0x000000da02027221 */ /* 0x002fca0000010000 */
[----:B------:R-:W1:Y:S01]  /*14eb0*/  SHFL.BFLY PT, R5, R2, 0x1, 0x1f ;  /* 0x0c201f0002057f89 */ /* 0x000e6200000e0000 */
[----:B--2---:R-:W-:-:S04]  /*14ec0*/  SHF.R.S32.HI R138, RZ, 0x1f, R137 ;  /* 0x0000001fff8a7819 */ /* 0x004fc80000011489 */
[CC--:B------:R-:W-:Y:S02]  /*14ed0*/  LEA.HI R6, R138.reuse, R137.reuse, RZ, 0x2 ;  /* 0x000000898a067211 */ /* 0x0c0fe400078f10ff */
[----:B------:R-:W-:-:S04]  /*14ee0*/  LEA.HI R136, R138, R137, RZ, 0x5 ;  /* 0x000000898a887211 */ /* 0x000fc800078f28ff */
[----:B------:R-:W-:Y:S01]  /*14ef0*/  SHF.R.S32.HI R7, RZ, 0x5, R136 ;  /* 0x00000005ff077819 */ /* 0x000fe20000011488 */
[----:B-1----:R-:W-:Y:S01]  /*14f00*/  FADD.FTZ R101, R2, R5 ;  /* 0x0000000502657221 */ /* 0x002fe20000010000 */
[----:B------:R-:W-:Y:S02]  /*14f10*/  MOV R2, 0x3f800000 ;  /* 0x3f80000000027802 */ /* 0x000fe40000000f00 */
[----:B------:R-:W-:Y:S02]  /*14f20*/  SHF.R.S32.HI R5, RZ, 0x1f, R6 ;  /* 0x0000001fff057819 */ /* 0x000fe40000011406 */
[----:B------:R-:W-:-:S13]  /*14f30*/  FSETP.NE.FTZ.AND P3, PT, R101, RZ, PT ;  /* 0x000000ff6500720b */ /* 0x000fda0003f75000 */
[----:B------:R-:W1:Y:S02]  /*14f40*/  @P3 MUFU.RCP R2, R101 ;  /* 0x0000006500023308 */ /* 0x000e640000001000 */
[----:B-1----:R-:W-:-:S04]  /*14f50*/  FMUL.FTZ R2, R2, UR4 ;  /* 0x0000000402027c20 */ /* 0x002fc80008410000 */
        /* <DEDUP_REMOVED lines=58> */
[----:B---3--:R-:W1:Y:S02]  /*15300*/  SHFL.BFLY PT, R0, R4, 0x2, 0x1f ;  /* 0x0c401f0004007f89 */ /* 0x008e6400000e0000 */
[----:B-1----:R-:W-:-:S05]  /*15310*/  FADD.FTZ R0, R0, R4 ;  /* 0x0000000400007221 */ /* 0x002fca0000010000 */
[----:B------:R-:W1:Y:S02]  /*15320*/  SHFL.BFLY PT, R4, R0, 0x1, 0x1f ;  /* 0x0c201f0000047f89 */ /* 0x000e6400000e0000 */
[----:B-1----:R-:W-:Y:S01]  /*15330*/  FADD.FTZ R102, R0, R4 ;  /* 0x0000000400667221 */ /* 0x002fe20000010000 */
[----:B------:R-:W-:Y:S02]  /*15340*/  MOV R4, 0x3f800000 ;  /* 0x3f80000000047802 */ /* 0x000fe40000000f00 */
[----:B------:R-:W-:Y:S02]  /*15350*/  SHF.R.S32.HI R0, RZ, 0x2, R6 ;  /* 0x00000002ff007819 */ /* 0x000fe40000011406 */
[----:B------:R-:W-:Y:S02]  /*15360*/  FSETP.NE.FTZ.AND P0, PT, R102, RZ, PT ;  /* 0x000000ff6600720b */ /* 0x000fe40003f15000 */
[----:B------:R-:W-:Y:S02]  /*15370*/  LEA.HI R5, R5, R0, RZ, 0x3 ;  /* 0x0000000005057211 */ /* 0x000fe400078f18ff */
[----:B------:R-:W-:-:S02]  /*15380*/  LOP3.LUT R6, R6, 0x3ffffffc, RZ, 0xc0, !PT ;  /* 0x3ffffffc06067812 */ /* 0x000fc400078ec0ff */
[----:B------:R-:W-:Y:S02]  /*15390*/  LOP3.LUT R5, R5, 0xfffffff8, RZ, 0xc0, !PT ;  /* 0xfffffff805057812 */ /* 0x000fe400078ec0ff */
[----:B------:R-:W-:Y:S02]  /*153a0*/  IADD3 R6, -R6, R137, RZ ;  /* 0x0000008906067210 */ /* 0x000fe40007ffe1ff */
[----:B------:R-:W-:Y:S02]  /*153b0*/  IADD3 R21, R0, -R5, RZ ;  /* 0x8000000500157210 */ /* 0x000fe40007ffe0ff */
[----:B------:R-:W-:Y:S01]  /*153c0*/  LEA R103, R7, R6, 0x9 ;  /* 0x0000000607677211 */ /* 0x000fe200078e48ff */
[----:B------:R-:W1:Y:S01]  /*153d0*/  @P0 MUFU.RCP R4, R102 ;  /* 0x0000006600040308 */ /* 0x000e620000001000 */
[C---:B------:R-:W-:Y:S01]  /*153e0*/  FMUL.FTZ R6, R2.reuse, R105 ;  /* 0x0000006902067220 */ /* 0x040fe20000410000 */
[----:B------:R-:W-:Y:S01]  /*153f0*/  FMUL.FTZ R7, R2, R113 ;  /* 0x0000007102077220 */ /* 0x000fe20000410000 */
[----:B------:R-:W-:-:S02]  /*15400*/  LOP3.LUT R2, R21, 0x1, RZ, 0xc0, !PT ;  /* 0x0000000115027812 */ /* 0x000fc400078ec0ff */
[----:B------:R-:W-:Y:S02]  /*15410*/  R2P PR, R21, 0x6 ;  /* 0x0000000615007804 */ /* 0x000fe40000000000 */
[----:B------:R-:W-:Y:S02]  /*15420*/  ISETP.NE.U32.AND P4, PT, R2, 0x1, PT ;  /* 0x000000010200780c */ /* 0x000fe40003f85070 */
[----:B------:R-:W-:Y:S02]  /*15430*/  F2FP.BF16.F32.PACK_AB R6, R6, R104 ;  /* 0x000000680606723e */ /* 0x000fe400000010ff */
[----:B------:R-:W-:Y:S01]  /*15440*/  F2FP.BF16.F32.PACK_AB R7, R7, R112 ;  /* 0x000000700707723e */ /* 0x000fe200000010ff */
[----:B-1----:R-:W-:Y:S01]  /*15450*/  FMUL.FTZ R0, R4, UR4 ;  /* 0x0000000404007c20 */ /* 0x002fe20008410000 */
[----:B------:R-:W1:Y:S03]  /*15460*/  S2UR UR4, SR_CgaCtaId ;  /* 0x00000000000479c3 */ /* 0x000e660000008800 */
        /* <DEDUP_REMOVED lines=52> */
[----:B------:R-:W-:Y:S02]  /*157b0*/  MOV R4, 0x20 ;  /* 0x0000002000047802 */ /* 0x000fe40000000f00 */
[----:B------:R-:W-:Y:S02]  /*157c0*/  LEA.HI R0, R0, R0, RZ, 0x1d ;  /* 0x0000000000007211 */ /* 0x000fe400078fe8ff */
[----:B------:R-:W-:Y:S02]  /*157d0*/  F2FP.BF16.F32.PACK_AB R5, R5, R106 ;  /* 0x0000006a0505723e */ /* 0x000fe400000010ff */
[----:B------:R-:W-:Y:S02]  /*157e0*/  LEA R0, R103, R0, 0x1 ;  /* 0x0000000067007211 */ /* 0x000fe400078e08ff */
[----:B------:R-:W-:-:S02]  /*157f0*/  SEL R4, R4, 0xffffffe0, !P1 ;  /* 0xffffffe004047807 */ /* 0x000fc40004800000 */
[----:B------:R-:W-:Y:S01]  /*15800*/  LEA R0, R0, UR4, 0x1 ;  /* 0x0000000400007c11 */ /* 0x000fe2000f8e08ff */
[----:B------:R-:W-:Y:S01]  /*15810*/  @UP0 ULDC.64 UR4, c[0x0][0x298] ;  /* 0x0000a60000040ab9 */ /* 0x000fe20000000a00 */
[----:B------:R-:W-:Y:S01]  /*15820*/  F2FP.BF16.F32.PACK_AB R9, R9, R114 ;  /* 0x000000720909723e */ /* 0x000fe200000010ff */
[----:B------:R-:W-:Y:S01]  /*15830*/  @UP0 UIMAD.WIDE.U32 UR8, UR16, UR4, URZ ;  /* 0x00000004100802a5 */ /* 0x000fe2000f8e003f */
[C---:B------:R-:W-:Y:S01]  /*15840*/  IADD3 R2, R0.reuse, -0x10, RZ ;  /* 0xfffffff000027810 */ /* 0x040fe20007ffe0ff */
[----:B------:R1:W-:Y:S01]  /*15850*/  STS [R0], R6 ;  /* 0x0000000600007388 */ /* 0x0003e20000000800 */
[----:B------:R-:W-:Y:S01]  /*15860*/  @P4 IADD3 R2, R0, 0x10, RZ ;  /* 0x0000001000024810 */ /* 0x000fe20007ffe0ff */
[----:B------:R-:W-:Y:S01]  /*15870*/  @UP0 UIMAD UR6, UR16, UR5, UR9 ;  /* 0x00000005100602a4 */ /* 0x000fe2000f8e0209 */
        /* <DEDUP_REMOVED lines=9> */
[----:B------:R-:W-:Y:S02]  /*15910*/  PLOP3.LUT P1, PT, PT, PT, UP0, 0x80, 0x0 ;  /* 0x000000000000781c */ /* 0x000fe40003f2f008 */
[----:B------:R-:W-:-:S02]  /*15920*/  F2FP.BF16.F32.PACK_AB R43, R37, R23 ;  /* 0x00000017252b723e */ /* 0x000fc400000010ff */
[----:B------:R-:W-:Y:S02]  /*15930*/  F2FP.BF16.F32.PACK_AB R42, R39, R38 ;  /* 0x00000026272a723e */ /* 0x000fe400000010ff */
[----:B------:R-:W-:Y:S02]  /*15940*/  F2FP.BF16.F32.PACK_AB R39, R45, R44 ;  /* 0x0000002c2d27723e */ /* 0x000fe400000010ff */
[----:B------:R-:W-:Y:S02]  /*15950*/  F2FP.BF16.F32.PACK_AB R38, R47, R46 ;  /* 0x0000002e2f26723e */ /* 0x000fe400000010ff */
[----:B-1----:R-:W-:Y:S02]  /*15960*/  MOV R6, 0x40 ;  /* 0x0000004000067802 */ /* 0x002fe40000000f00 */
[----:B------:R-:W-:Y:S02]  /*15970*/  F2FP.BF16.F32.PACK_AB R37, R49, R48 ;  /* 0x000000303125723e */ /* 0x000fe400000010ff */
[----:B--2---:R-:W-:-:S02]  /*15980*/  IADD3 R5, R0, R4, RZ ;  /* 0x0000000400057210 */ /* 0x004fc40007ffe0ff */
[----:B------:R-:W-:Y:S02]  /*15990*/  SEL R6, R6, 0xffffffc0, !P2 ;  /* 0xffffffc006067807 */ /* 0x000fe40005000000 */
[----:B------:R-:W-:Y:S01]  /*159a0*/  IADD3 R4, R4, R2, RZ ;  /* 0x0000000204047210 */ /* 0x000fe20007ffe0ff */
[----:B------:R1:W-:Y:S01]  /*159b0*/  STS [R5], R8 ;  /* 0x0000000805007388 */ /* 0x0003e20000000800 */
[-C--:B---3--:R-:W-:Y:S02]  /*159c0*/  IADD3 R7, R5, R6.reuse, RZ ;  /* 0x0000000605077210 */ /* 0x088fe40007ffe0ff */
[----:B----4-:R-:W-:Y:S01]  /*159d0*/  IADD3 R9, R0, R6, RZ ;  /* 0x0000000600097210 */ /* 0x010fe20007ffe0ff */
[----:B------:R-:W-:Y:S01]  /*159e0*/  STS [R5+0x400], R11 ;  /* 0x0004000b05007388 */ /* 0x000fe20000000800 */
[----:B------:R-:W-:Y:S02]  /*159f0*/  F2FP.BF16.F32.PACK_AB R36, R36, R50 ;  /* 0x000000322424723e */ /* 0x000fe400000010ff */
[----:B------:R-:W-:Y:S01]  /*15a00*/  F2FP.BF16.F32.PACK_AB R34, R34, R54 ;  /* 0x000000362222723e */ /* 0x000fe200000010ff */
[----:B------:R-:W-:Y:S01]  /*15a10*/  STS [R4], R10 ;  /* 0x0000000a04007388 */ /* 0x000fe20000000800 */
[----:B------:R-:W-:-:S02]  /*15a20*/  F2FP.BF16.F32.PACK_AB R31, R31, R58 ;  /* 0x0000003a1f1f723e */ /* 0x000fc400000010ff */
        /* <DEDUP_REMOVED lines=8> */
[----:B-1----:R-:W-:-:S02]  /*15ab0*/  IADD3 R8, R6, R2, RZ ;  /* 0x0000000206087210 */ /* 0x002fc40007ffe0ff */
[----:B------:R-:W-:-:S03]  /*15ac0*/  IADD3 R6, R4, R6, RZ ;  /* 0x0000000604067210 */ /* 0x000fc60007ffe0ff */
[----:B------:R-:W-:Y:S04]  /*15ad0*/  STS [R8], R14 ;  /* 0x0000000e08007388 */ /* 0x000fe80000000800 */
[----:B------:R-:W-:Y:S04]  /*15ae0*/  STS [R8+0x400], R20 ;  /* 0x0004001408007388 */ /* 0x000fe80000000800 */
[----:B------:R1:W-:Y:S04]  /*15af0*/  STS [R7], R19 ;  /* 0x0000001307007388 */ /* 0x0003e80000000800 */
[----:B------:R2:W-:Y:S04]  /*15b00*/  STS [R7+0x400], R18 ;  /* 0x0004001207007388 */ /* 0x0005e80000000800 */
[----:B------:R-:W-:Y:S04]  /*15b10*/  STS [R6+0x400], R16 ;  /* 0x0004001006007388 */ /* 0x000fe80000000800 */
[----:B------:R3:W-:Y:S01]  /*15b20*/  STS [R6], R17 ;  /* 0x0000001106007388 */ /* 0x0007e20000000800 */
[----:B-1----:R-:W-:-:S02]  /*15b30*/  F2FP.BF16.F32.PACK_AB R19, R77, R76 ;  /* 0x0000004c4d13723e */ /* 0x002fc400000010ff */
        /* <DEDUP_REMOVED lines=10> */
.L_x_1301:
        /* <DEDUP_REMOVED lines=23> */
.L_x_1302:
        /* <DEDUP_REMOVED lines=121> */
.L_x_1304:
[----:B------:R-:W-:Y:S05]  /*164e0*/  BSYNC B0 ;  /* 0x0000000000007941 */ /* 0x000fea0003800000 */
.L_x_1303:
        /* <DEDUP_REMOVED lines=38> */
.L_x_1306:
[----:B------:R-:W-:Y:S05]  /*16750*/  BSYNC B0 ;  /* 0x0000000000007941 */ /* 0x000fea0003800000 */
.L_x_1305:
        /* <DEDUP_REMOVED lines=24> */
.L_x_1308:
[----:B------:R-:W-:Y:S05]  /*168e0*/  BSYNC B0 ;  /* 0x0000000000007941 */ /* 0x000fea0003800000 */
.L_x_1307:
        /* <DEDUP_REMOVED lines=24> */
.L_x_1310:
[----:B------:R-:W-:Y:S05]  /*16a70*/  BSYNC B0 ;  /* 0x0000000000007941 */ /* 0x000fea0003800000 */
.L_x_1309:
        /* <DEDUP_REMOVED lines=23> */
.L_x_1311:
        /* <DEDUP_REMOVED lines=9> */
.L_x_1532:


//--------------------- .text._ZN5flash16flash_fwd_kernelI23Flash_fwd_kernel_traitsILi192ELi64ELi64ELi4ELb0ELb0EN7cutlass10bfloat16_tE19Flash_kernel_traitsILi192ELi64ELi64ELi4ES3_EELb0ELb0ELb1ELb0ELb0ELb0ELb1ELb0EEEvNS_16Flash_fwd_paramsE --------------------------
	.section	.text._ZN5flash16flash_fwd_kernelI23Flash_fwd_kernel_traitsILi192ELi64ELi64ELi4ELb0ELb0EN7cutlass10bfloat16_tE19Flash_kernel_traitsILi192ELi64ELi64ELi4ES3_EELb0ELb0ELb1ELb0ELb0ELb0ELb1ELb0EEEvNS_16Flash_fwd_paramsE,"ax",@progbits
	.align	128
        .global         _ZN5flash16flash_fwd_kernelI23Flash_fwd_kernel_traitsILi192ELi64ELi64ELi4ELb0ELb0EN7cutlass10bfloat16_tE19Flash_kernel_traitsILi192ELi64ELi64ELi4ES3_EELb0ELb0ELb1ELb0ELb0ELb0ELb1ELb0EEEvNS_16Flash_fwd_paramsE
        .type           _ZN5flash16flash_fwd_kernelI23Flash_fwd_kernel_traitsILi192ELi64ELi64ELi4ELb0ELb0EN7cutlass10bfloat16_tE19Flash_kernel_traitsILi192ELi64ELi64ELi4ES3_EELb0ELb0ELb1ELb0ELb0ELb0ELb1ELb0EEEvNS_16Flash_fwd_paramsE,@function
        .size           _ZN5flash16flash_fwd_kernelI23Flash_fwd_kernel_traitsILi192ELi64ELi64ELi4ELb0ELb0EN7cutlass10bfloat16_tE19Flash_kernel_traitsILi192ELi64ELi64ELi4ES3_EELb0ELb0ELb1ELb0ELb0ELb0ELb1ELb0EEEvNS_16Flash_fwd_paramsE,(.L_x_1533 - _ZN5flash16flash_fwd_kernelI23Flash_fwd_kernel_traitsILi192ELi64ELi64ELi4ELb0ELb0EN7cutlass10bfloat16_tE19Flash_kernel_traitsILi192ELi64ELi64ELi4ES3_EELb0ELb0ELb1ELb0ELb0ELb0ELb1ELb0EEEvNS_16Flash_fwd_paramsE)
        .other          _ZN5flash16flash_fwd_kernelI23Flash_fwd_kernel_traitsILi192ELi64ELi64ELi4ELb0ELb0EN7cutlass10bfloat16_tE19Flash_kernel_traitsILi192ELi64ELi64ELi4ES3_EELb0ELb0ELb1ELb0ELb0ELb0ELb1ELb0EEEvNS_16Flash_fwd_paramsE,@"STO_CUDA_ENTRY STV_DEFAULT"
_ZN5flash16flash_fwd_kernelI23Flash_fwd_kernel_traitsILi192ELi64ELi64ELi4ELb0ELb0EN7cutlass10bfloat16_tE19Flash_kernel_traitsILi192ELi64ELi64ELi4ES3_EELb0ELb0ELb1ELb0ELb0ELb0ELb1ELb0EEEvNS_16Flash_fwd_paramsE:
.text._ZN5flash16flash_fwd_kernelI23Flash_fwd_kernel_traitsILi192ELi64ELi64ELi4ELb0ELb0EN7cutlass10bfloat16_tE19Flash_kernel_traitsILi192ELi64ELi64ELi4ES3_EELb0ELb0ELb1ELb0ELb0ELb0ELb1ELb0EEEvNS_16Flash_fwd_paramsE:
        /* <DEDUP_REMOVED lines=55> */
.L_x_1312:
[----:B------:R-:W-:-:S03]  /*0370*/  ULDC UR7, c[0x0][0x2c8] ;  /* 0x0000b20000077ab9 */ /* 0x000fc60000000800 */
.L_x_1313:
        /* <DEDUP_REMOVED lines=47> */
[----:B------:R-:W-:Y:S01]  /*0670*/  USHF.R.S32.HI UR11, URZ, 0x1f, UR27 ;  /* 0x0000001f3f0b7899 */ /* 0x000fe2000801141b */
[----:B------:R-:W-:Y:S01]  /*0680*/  IMAD.U32 R15, RZ, RZ, UR14 ;  /* 0x0000000eff0f7e24 */ /* 0x000fe2000f8e00ff */
[----:B------:R-:W-:Y:S01]  /*0690*/  UISETP.NE.AND UP2, UPT, UR8, URZ, UPT ;  /* 0x0000003f0800728c */ /* 0x000fe2000bf45270 */
[----:B------:R-:W-:Y:S01]  /*06a0*/  LEA.HI R16, R3, R4, RZ, 0x3 ;  /* 0x0000000403107211 */ /* 0x000fe200078f18ff */
[----:B------:R-:W-:Y:S01]  /*06b0*/  UIADD3 UR15, -UR21, UR15, URZ ;  /* 0x0000000f150f7290 */ /* 0x000fe2000fffe13f */
[----:B------:R-:W-:Y:S01]  /*06c0*/  BSSY B0, `(.L_x_1315) ;  /* 0x0000051000007945 */ /* 0x000fe20003800000 */
[----:B------:R-:W-:Y:S01]  /*06d0*/  UMOV UR24, URZ ;  /* 0x0000003f00187c82 */ /* 0x000fe20008000000 */
        /* <DEDUP_REMOVED lines=20> */
[----:B------:R-:W-:Y:S01]  /*0820*/  @UP2 ULDC.64 UR4, c[0x0][0x2c0] ;  /* 0x0000b00000042ab9 */ /* 0x000fe20000000a00 */
[----:B------:R-:W-:Y:S01]  /*0830*/  @!UP2 ULDC UR8, c[0x0][0x2c4] ;  /* 0x0000b1000008aab9 */ /* 0x000fe20000000800 */
[----:B------:R-:W-:Y:S01]  /*0840*/  @UP2 UIMAD UR12, UR5, UR4, URZ ;  /* 0x00000004050c22a4 */ /* 0x000fe2000f8e023f */
[----:B------:R-:W-:Y:S01]  /*0850*/  ISETP.GE.AND P2, PT, R5, UR15, PT ;  /* 0x0000000f05007c0c */ /* 0x000fe2000bf46270 */
[----:B------:R-:W-:Y:S01]  /*0860*/  @UP2 UMOV UR9, 0x1 ;  /* 0x0000000100092882 */ /* 0x000fe20000000000 */
[----:B------:R-:W-:Y:S01]  /*0870*/  ULDC.64 UR4, c[0x0][0x2a0] ;  /* 0x0000a80000047ab9 */ /* 0x000fe20000000a00 */
[----:B------:R-:W-:Y:S01]  /*0880*/  @UP1 UIMAD UR7, UR13, UR7, UR17 ;  /* 0x000000070d0712a4 */ /* 0x000fe2000f8e0211 */
[----:B------:R-:W-:Y:S01]  /*0890*/  IMAD.U32 R10, RZ, RZ, UR4 ;  /* 0x00000004ff0a7e24 */ /* 0x000fe2000f8e00ff */
[----:B------:R-:W-:Y:S01]  /*08a0*/  UIMAD UR11, UR11, UR4, URZ ;  /* 0x000000040b0b72a4 */ /* 0x000fe2000f8e023f */
[----:B------:R-:W-:Y:S01]  /*08b0*/  ISETP.GE.AND P1, PT, R4, UR15, PT ;  /* 0x0000000f04007c0c */ /* 0x000fe2000bf26270 */
[----:B------:R-:W-:Y:S01]  /*08c0*/  @UP0 ULDC UR8, c[0x0][0x2e4] ;  /* 0x0000b90000080ab9 */ /* 0x000fe20000000800 */
[----:B------:R-:W-:Y:S01]  /*08d0*/  @!UP2 ULDC UR4, c[0x0][0x270] ;  /* 0x00009c000004aab9 */ /* 0x000fe20000000800 */
[----:B------:R-:W-:Y:S01]  /*08e0*/  @UP1 UMOV UR20, UR16 ;  /* 0x0000001000141c82 */ /* 0x000fe20008000000 */
[----:B------:R-:W-:Y:S01]  /*08f0*/  @!UP2 UIMAD UR9, UR8, UR4, URZ ;  /* 0x000000040809a2a4 */ /* 0x000fe2000f8e023f */
[C---:B------:R-:W-:Y:S01]  /*0900*/  VIADD R7, R8.reuse, 0x40 ;  /* 0x0000004008077836 */ /* 0x040fe20000000000 */
[----:B------:R-:W-:Y:S01]  /*0910*/  @!UP3 ULDC UR16, c[0x0][0x2c4] ;  /* 0x0000b1000010bab9 */ /* 0x000fe20000000800 */
[----:B------:R-:W-:Y:S01]  /*0920*/  @!UP1 UIADD3 UR7, UR19, UR6, URZ ;  /* 0x0000000613079290 */ /* 0x000fe2000fffe03f */
[C---:B------:R-:W-:Y:S01]  /*0930*/  IADD3 R6, R8.reuse, 0x80, RZ ;  /* 0x0000008008067810 */ /* 0x040fe20007ffe0ff */
        /* <DEDUP_REMOVED lines=18> */
[----:B------:R-:W-:Y:S01]  /*0a60*/  UMOV UR25, URZ ;  /* 0x0000003f00197c82 */ /* 0x000fe20008000000 */
        /* <DEDUP_REMOVED lines=22> */
.L_x_1316:
[----:B------:R-:W-:Y:S05]  /*0bd0*/  BSYNC B0 ;  /* 0x0000000000007941 */ /* 0x000fea0003800000 */
.L_x_1315:
        /* <DEDUP_REMOVED lines=22> */
.L_x_1318:
[----:B------:R-:W-:Y:S05]  /*0d40*/  BSYNC B0 ;  /* 0x0000000000007941 */ /* 0x000fea0003800000 */
.L_x_1317:
        /* <DEDUP_REMOVED lines=22> */
.L_x_1320:
[----:B------:R-:W-:Y:S05]  /*0eb0*/  BSYNC B0 ;  /* 0x0000000000007941 */ /* 0x000fea0003800000 */
.L_x_1319:
        /* <DEDUP_REMOVED lines=23> */
.L_x_1322:
[----:B------:R-:W-:Y:S05]  /*1030*/  BSYNC B0 ;  /* 0x0000000000007941 */ /* 0x000fea0003800000 */
.L_x_1321:
        /* <DEDUP_REMOVED lines=10> */
.L_x_1324:
[----:B------:R-:W-:Y:S05]  /*10e0*/  BSYNC B0 ;  /* 0x0000000000007941 */ /* 0x000fea0003800000 */
.L_x_1323:
        /* <DEDUP_REMOVED lines=10> */
.L_x_1326:
[----:B------:R-:W-:Y:S05]  /*1190*/  BSYNC B0 ;  /* 0x0000000000007941 */ /* 0x000fea0003800000 */
.L_x_1325:
        /* <DEDUP_REMOVED lines=10> */
.L_x_1328:
[----:B------:R-:W-:Y:S05]  /*1240*/  BSYNC B0 ;  /* 0x0000000000007941 */ /* 0x000fea0003800000 */
.L_x_1327:
        /* <DEDUP_REMOVED lines=10> */
.L_x_1314:
[----:B------:R-:W1:Y:S01]  /*12f0*/  LDC R0, c[0x0][0x278] ;  /* 0x00009e00ff007b82 */ /* 0x000e620000000800 */
[----:B------:R-:W2:Y:S01]  /*1300*/  S2R R3, SR_CTAID.Z ;  /* 0x0000000000037919 */ /* 0x000ea20000002700 */
[----:B------:R-:W-:Y:S01]  /*1310*/  UISETP.NE.AND UP0, UPT, UR13, -0x1, UPT ;  /* 0xffffffff0d00788c */ /* 0x000fe2000bf05270 */
[----:B------:R-:W-:Y:S01]  /*1320*/  SHF.R.S32.HI R11, RZ, 0x1f, R4 ;  /* 0x0000001fff0b7819 */ /* 0x000fe20000011404 */
        /* <DEDUP_REMOVED lines=26> */
[----:B-1----:R-:W-:Y:S02]  /*14d0*/  IMAD.MOV R5, RZ, RZ, -R7 ;  /* 0x000000ffff057224 */ /* 0x002fe400078e0a07 */
[----:B------:R-:W-:Y:S02]  /*14e0*/  IMAD.MOV.U32 R6, RZ, RZ, RZ ;  /* 0x000000ffff067224 */ /* 0x000fe400078e00ff */
        /* <DEDUP_REMOVED lines=32> */
.L_x_1329:
        /* <DEDUP_REMOVED lines=14> */
[----:B------:R-:W-:Y:S02]  /*17d0*/  ISETP.NE.AND P3, PT, R0, RZ, PT ;  /* 0x000000ff0000720c */ /* 0x000fe40003f65270 */
[----:B------:R-:W-:Y:S02]  /*17e0*/  SHF.R.S32.HI R235, RZ, 0x1f, R234 ;  /* 0x0000001fffeb7819 */ /* 0x000fe400000114ea */
[----:B------:R-:W-:Y:S02]  /*17f0*/  LEA.HI R6, R11, R4, RZ, 0x6 ;  /* 0x000000040b067211 */ /* 0x000fe400078f30ff */
[----:B------:R-:W-:Y:S01]  /*1800*/  SHF.R.S32.HI R9, RZ, 0x1f, R8 ;  /* 0x0000001fff097819 */ /* 0x000fe20000011408 */
        /* <DEDUP_REMOVED lines=13> */
.L_x_1330:
        /* <DEDUP_REMOVED lines=78> */
.L_x_1332:
[----:B------:R-:W-:Y:S05]  /*1dc0*/  BSYNC B0 ;  /* 0x0000000000007941 */ /* 0x000fea0003800000 */
.L_x_1331:
        /* <DEDUP_REMOVED lines=43> */
.L_x_1334:
[----:B------:R-:W-:Y:S05]  /*2080*/  BSYNC B0 ;  /* 0x0000000000007941 */ /* 0x000fea0003800000 */
.L_x_1333:
        /* <DEDUP_REMOVED lines=43> */
.L_x_1336:
[----:B------:R-:W-:Y:S05]  /*2340*/  BSYNC B0 ;  /* 0x0000000000007941 */ /* 0x000fea0003800000 */
.L_x_1335:
        /* <DEDUP_REMOVED lines=39> */
.L_x_1338:
[----:B------:R-:W-:Y:S05]  /*25c0*/  BSYNC B0 ;  /* 0x0000000000007941 */ /* 0x000fea0003800000 */
.L_x_1337:
        /* <DEDUP_REMOVED lines=52> */
.L_x_1340:
[----:B------:R-:W-:Y:S05]  /*2910*/  BSYNC B0 ;  /* 0x0000000000007941 */ /* 0x000fea0003800000 */
.L_x_1339:
        /* <DEDUP_REMOVED lines=36> */
.L_x_1342:
[----:B------:R-:W-:Y:S05]  /*2b60*/  BSYNC B0 ;  /* 0x0000000000007941 */ /* 0x000fea0003800000 */
.L_x_1341:
        /* <DEDUP_REMOVED lines=45> */
.L_x_1344:
[----:B------:R-:W-:Y:S05]  /*2e40*/  BSYNC B0 ;  /* 0x0000000000007941 */ /* 0x000fea0003800000 */
.L_x_1343:
        /* <DEDUP_REMOVED lines=36> */
.L_x_1346:
[----:B------:R-:W-:Y:S05]  /*3090*/  BSYNC B0 ;  /* 0x0000000000007941 */ /* 0x000fea0003800000 */
.L_x_1345:
        /* <DEDUP_REMOVED lines=9> */
[----:B-1234-:R-:W-:Y:S01]  /*3130*/  LEA.HI R6, R11, R4, RZ, 0x5 ;  /* 0x000000040b067211 */ /* 0x01efe200078f28ff */
[----:B------:R-:W-:Y:S01]  /*3140*/  IMAD.U32 R13, RZ, RZ, UR17 ;  /* 0x00000011ff0d7e24 */ /* 0x000fe2000f8e00ff */
[----:B------:R-:W-:Y:S01]  /*3150*/  UIMAD UR10, UR30, UR29, UR10 ;  /* 0x0000001d1e0a72a4 */ /* 0x000fe2000f8e020a */
[----:B------:R-:W-:Y:S01]  /*3160*/  IMAD.MOV.U32 R232, RZ, RZ, R224 ;  /* 0x000000ffffe87224 */ /* 0x000fe200078e00e0 */
[----:B------:R-:W-:Y:S01]  /*3170*/  SHF.R.S32.HI R105, RZ, 0x5, R6 ;  /* 0x00000005ff697819 */ /* 0x000fe20000011406 */
[----:B------:R-:W-:Y:S01]  /*3180*/  IMAD.SHL.U32 R7, R12, 0x40, RZ ;  /* 0x000000400c077824 */ /* 0x000fe200078e00ff */
[----:B------:R-:W-:Y:S01]  /*3190*/  BSSY B0, `(.L_x_1347) ;  /* 0x000002b000007945 */ /* 0x000fe20003800000 */
[----:B------:R-:W-:Y:S01]  /*31a0*/  IMAD.WIDE.U32 R12, R13, UR29, R232 ;  /* 0x0000001d0d0c7c25 */ /* 0x000fe2000f8e00e8 */
[----:B------:R-:W-:-:S02]  /*31b0*/  ISETP.GE.AND P5, PT, R10, UR16, PT ;  /* 0x000000100a007c0c */ /* 0x000fc4000bfa6270 */
[----:B------:R-:W-:Y:S01]  /*31c0*/  LOP3.LUT R0, R0, 0xfffffe00, R7, 0xf8, !PT ;  /* 0xfffffe0000007812 */ /* 0x000fe200078ef807 */
[----:B------:R-:W-:Y:S02]  /*31d0*/  IMAD R201, R20, 0x200, R201 ;  /* 0x0000020014c97824 */ /* 0x000fe400078e02c9 */
        /* <DEDUP_REMOVED lines=38> */
.L_x_1348:
[----:B------:R-:W-:Y:S05]  /*3440*/  BSYNC B0 ;  /* 0x0000000000007941 */ /* 0x000fea0003800000 */
.L_x_1347:
        /* <DEDUP_REMOVED lines=39> */
.L_x_1350:
[----:B------:R-:W-:Y:S05]  /*36c0*/  BSYNC B0 ;  /* 0x0000000000007941 */ /* 0x000fea0003800000 */
.L_x_1349:
        /* <DEDUP_REMOVED lines=38> */
.L_x_1352:
[----:B------:R-:W-:Y:S05]  /*3930*/  BSYNC B0 ;  /* 0x0000000000007941 */ /* 0x000fea0003800000 */
.L_x_1351:
        /* <DEDUP_REMOVED lines=39> */
.L_x_1354:
[----:B------:R-:W-:Y:S05]  /*3bb0*/  BSYNC B0 ;  /* 0x0000000000007941 */ /* 0x000fea0003800000 */
.L_x_1353:
        /* <DEDUP_REMOVED lines=14> */
[----:B------:R-:W4:Y:S01]  /*3ca0*/  LDSM.16.M88.4 R76, [R201+0x7000] ;  /* 0x00700000c94c783b */ /* 0x000f220000000200 */
        /* <DEDUP_REMOVED lines=15> */
[----:B------:R-:W-:Y:S01]  /*3da0*/  LDSM.16.M88.4 R20, [R195+0x6000] ;  /* 0x00600000c314783b */ /* 0x000fe20000000200 */
[----:B------:R-:W-:Y:S01]  /*3db0*/  IMAD R197, R5, 0x2, R200 ;  /* 0x0000000205c57824 */ /* 0x000fe200078e02c8 */
[----:B------:R-:W-:Y:S01]  /*3dc0*/  UISETP.GT.AND UP0, UPT, UR17, UR12, UPT ;  /* 0x0000000c1100728c */ /* 0x000fe2000bf04270 */
[----:B------:R-:W-:Y:S01]  /*3dd0*/  IMAD.U32 R220, RZ, RZ, UR24 ;  /* 0x00000018ffdc7e24 */ /* 0x000fe2000f8e00ff */
[----:B------:R-:W3:Y:S01]  /*3de0*/  LDSM.16.M88.4 R68, [R198] ;  /* 0x00000000c644783b */ /* 0x000ee20000000200 */
        /* <DEDUP_REMOVED lines=13> */
[----:B------:R-:W-:Y:S01]  /*3ec0*/  LDSM.16.M88.4 R60, [R188] ;  /* 0x00000000bc3c783b */ /* 0x000fe20000000200 */
[C---:B------:R-:W-:Y:S02]  /*3ed0*/  VIADD R183, R199.reuse, 0x4000 ;  /* 0x00004000c7b77836 */ /* 0x040fe40000000000 */
[C---:B------:R-:W-:Y:S01]  /*3ee0*/  VIADD R182, R199.reuse, 0x4800 ;  /* 0x00004800c7b67836 */ /* 0x040fe20000000000 */
[----:B------:R-:W-:Y:S01]  /*3ef0*/  LDSM.16.M88.4 R80, [R195+0x6800] ;  /* 0x00680000c350783b */ /* 0x000fe20000000200 */
        /* <DEDUP_REMOVED lines=23> */
[C---:B------:R-:W-:Y:S01]  /*4070*/  HMMA.16816.F32.BF16 R52, R28.reuse, R66, R52 ;  /* 0x000000421c34723c */ /* 0x040fe20000041834 */
[----:B------:R-:W2:Y:S05]  /*4080*/  LDSM.16.M88.4 R64, [R201+0x8000] ;  /* 0x00800000c940783b */ /* 0x000eaa0000000200 */
[C---:B------:R-:W-:Y:S06]  /*4090*/  HMMA.16816.F32.BF16 R48, R28.reuse, R56, R48 ;  /* 0x000000381c30723c */ /* 0x040fec0000041830 */
[C---:B------:R-:W-:Y:S01]  /*40a0*/  HMMA.16816.F32.BF16 R76, R28.reuse, R58, R76 ;  /* 0x0000003a1c4c723c */ /* 0x040fe2000004184c */
[----:B------:R-:W-:Y:S05]  /*40b0*/  LDSM.16.M88.4 R56, [R188+0x1800] ;  /* 0x00180000bc38783b */ /* 0x000fea0000000200 */
[C---:B-----5:R-:W-:Y:S06]  /*40c0*/  HMMA.16816.F32.BF16 R72, R28.reuse, R44, R72 ;  /* 0x0000002c1c48723c */ /* 0x060fec0000041848 */
[----:B------:R-:W-:Y:S01]  /*40d0*/  HMMA.16816.F32.BF16 R12, R28, R46, R12 ;  /* 0x0000002e1c0c723c */ /* 0x000fe2000004180c */
[----:B------:R-:W3:Y:S04]  /*40e0*/  LDSM.16.M88.4 R44, [R188+0x800] ;  /* 0x00080000bc2c783b */ /* 0x000ee80000000200 */
[----:B------:R-:W4:Y:S01]  /*40f0*/  LDSM.16.M88.4 R28, [R188+0x1000] ;  /* 0x00100000bc1c783b */ /* 0x000f220000000200 */
        /* <DEDUP_REMOVED lines=12> */
[----:B------:R-:W1:Y:S01]  /*41c0*/  LDSM.16.M88.4 R40, [R199+0x2000] ;  /* 0x00200000c728783b */ /* 0x000e620000000200 */
[C---:B--2---:R-:W-:Y:S06]  /*41d0*/  HMMA.16816.F32.BF16 R16, R20.reuse, R64, R16 ;  /* 0x000000401410723c */ /* 0x044fec0000041810 */
[----:B------:R-:W-:Y:S01]  /*41e0*/  HMMA.16816.F32.BF16 R24, R20, R66, R24 ;  /* 0x000000421418723c */ /* 0x000fe20000041818 */
[----:B------:R-:W-:Y:S05]  /*41f0*/  LDSM.16.M88.4 R64, [R202+0x4000] ;  /* 0x00400000ca40783b */ /* 0x000fea0000000200 */
[C---:B---3--:R-:W-:Y:S06]  /*4200*/  HMMA.16816.F32.BF16 R32, R36.reuse, R44, R32 ;  /* 0x0000002c2420723c */ /* 0x048fec0000041820 */
[C---:B------:R-:W-:Y:S01]  /*4210*/  HMMA.16816.F32.BF16 R52, R36.reuse, R46, R52 ;  /* 0x0000002e2434723c */ /* 0x040fe20000041834 */
[----:B------:R-:W-:Y:S05]  /*4220*/  LDSM.16.M88.4 R44, [R195+0x8000] ;  /* 0x00800000c32c783b */ /* 0x000fea0000000200 */
[C---:B----4-:R-:W-:Y:S06]  /*4230*/  HMMA.16816.F32.BF16 R48, R36.reuse, R28, R48 ;  /* 0x0000001c2430723c */ /* 0x050fec0000041830 */
[C---:B------:R-:W-:Y:S01]  /*4240*/  HMMA.16816.F32.BF16 R76, R36.reuse, R30, R76 ;  /* 0x0000001e244c723c */ /* 0x040fe2000004184c */
[----:B------:R-:W2:Y:S05]  /*4250*/  LDSM.16.M88.4 R28, [R198+0x2000] ;  /* 0x00200000c61c783b */ /* 0x000eaa0000000200 */
[C---:B------:R-:W-:Y:S06]  /*4260*/  HMMA.16816.F32.BF16 R72, R36.reuse, R56, R72 ;  /* 0x000000382448723c */ /* 0x040fec0000041848 */
        /* <DEDUP_REMOVED lines=11> */
[----:B------:R-:W5:Y:S05]  /*4320*/  LDSM.16.M88.4 R60, [R199+0x3800] ;  /* 0x00380000c73c783b */ /* 0x000f6a0000000200 */
[C---:B--2---:R-:W-:Y:S06]  /*4330*/  HMMA.16816.F32.BF16 R16, R28.reuse, R44, R16 ;  /* 0x0000002c1c10723c */ /* 0x044fec0000041810 */
[----:B------:R-:W-:Y:S01]  /*4340*/  HMMA.16816.F32.BF16 R24, R28, R46, R24 ;  /* 0x0000002e1c18723c */ /* 0x000fe20000041818 */
[----:B------:R-:W-:Y:S05]  /*4350*/  LDSM.16.M88.4 R44, [R200+0x4000] ;  /* 0x00400000c82c783b */ /* 0x000fea0000000200 */
[C---:B---3--:R-:W-:Y:S06]  /*4360*/  HMMA.16816.F32.BF16 R72, R20.reuse, R56, R72 ;  /* 0x000000381448723c */ /* 0x048fec0000041848 */
[----:B------:R-:W-:Y:S01]  /*4370*/  HMMA.16816.F32.BF16 R68, R20, R58, R68 ;  /* 0x0000003a1444723c */ /* 0x000fe20000041844 */
[----:B------:R-:W2:Y:S04]  /*4380*/  LDSM.16.M88.4 R20, [R201+0xa000] ;  /* 0x00a00000c914783b */ /* 0x000ea80000000200 */
[----:B------:R-:W-:Y:S01]  /*4390*/  LDSM.16.M88.4 R56, [R195+0x9800] ;  /* 0x00980000c338783b */ /* 0x000fe20000000200 */
[C---:B----4-:R-:W-:Y:S06]  /*43a0*/  HMMA.16816.F32.BF16 R32, R12.reuse, R36, R32 ;  /* 0x000000240c20723c */ /* 0x050fec0000041820 */
[C---:B------:R-:W-:Y:S01]  /*43b0*/  HMMA.16816.F32.BF16 R52, R12.reuse, R38, R52 ;  /* 0x000000260c34723c */ /* 0x040fe20000041834 */
[----:B------:R-:W-:Y:S05]  /*43c0*/  LDSM.16.M88.4 R36, [R199+0x4000] ;  /* 0x00400000c724783b */ /* 0x000fea0000000200 */
[C---:B-1----:R-:W-:Y:S06]  /*43d0*/  HMMA.16816.F32.BF16 R48, R12.reuse, R8, R48 ;  /* 0x000000080c30723c */ /* 0x042fec0000041830 */
[----:B------:R-:W-:Y:S01]  /*43e0*/  HMMA.16816.F32.BF16 R76, R12, R10, R76 ;  /* 0x0000000a0c4c723c */ /* 0x000fe2000004184c */
[----:B------:R-:W1:Y:S05]  /*43f0*/  LDSM.16.M88.4 R8, [R195+0x9000] ;  /* 0x00900000c308783b */ /* 0x000e6a0000000200 */
[C---:B------:R-:W-:Y:S06]  /*4400*/  HMMA.16816.F32.BF16 R16, R84.reuse, R80, R16 ;  /* 0x000000505410723c */ /* 0x040fec0000041810 */
[----:B------:R-:W-:Y:S01]  /*4410*/  HMMA.16816.F32.BF16 R24, R84, R82, R24 ;  /* 0x000000525418723c */ /* 0x000fe20000041818 */
[----:B------:R-:W3:Y:S05]  /*4420*/  LDSM.16.M88.4 R80, [R188+0x3800] ;  /* 0x00380000bc50783b */ /* 0x000eea0000000200 */
[C---:B-----5:R-:W-:Y:S06]  /*4430*/  HMMA.16816.F32.BF16 R72, R12.reuse, R60, R72 ;  /* 0x0000003c0c48723c */ /* 0x060fec0000041848 */
[----:B------:R-:W-:Y:S01]  /*4440*/  HMMA.16816.F32.BF16 R68, R12, R62, R68 ;  /* 0x0000003e0c44723c */ /* 0x000fe20000041844 */
[----:B------:R-:W4:Y:S04]  /*4450*/  LDSM.16.M88.4 R12, [R198+0x4000] ;  /* 0x00400000c60c783b */ /* 0x000f280000000200 */
[----:B------:R-:W5:Y:S01]  /*4460*/  LDSM.16.M88.4 R60, [R201+0xb000] ;  /* 0x00b00000c93c783b */ /* 0x000f620000000200 */
[----:B------:R-:W-:Y:S06]  /*4470*/  HMMA.16816.F32.BF16 R32, R28, R40, R32 ;  /* 0x000000281c20723c */ /* 0x000fec0000041820 */
[----:B--2---:R-:W-:Y:S06]  /*4480*/  HMMA.16816.F32.BF16 R16, R64, R20, R16 ;  /* 0x000000144010723c */ /* 0x004fec0000041810 */
[----:B------:R-:W-:Y:S01]  /*4490*/  HMMA.16816.F32.BF16 R52, R28, R42, R52 ;  /* 0x0000002a1c34723c */ /* 0x000fe20000041834 */
[----:B------:R-:W-:Y:S05]  /*44a0*/  LDSM.16.M88.4 R40, [R199+0x4800] ;  /* 0x00480000c728783b */ /* 0x000fea0000000200 */
[----:B------:R-:W-:Y:S01]  /*44b0*/  HMMA.16816.F32.BF16 R24, R64, R22, R24 ;  /* 0x000000164018723c */ /* 0x000fe20000041818 */
[----:B------:R-:W-:Y:S05]  /*44c0*/  LDSM.16.M88.4 R20, [R188+0x4000] ;  /* 0x00400000bc14783b */ /* 0x000fea0000000200 */
[C---:B-1----:R-:W-:Y:S06]  /*44d0*/  HMMA.16816.F32.BF16 R48, R28.reuse, R8, R48 ;  /* 0x000000081c30723c */ /* 0x042fec0000041830 */
[C---:B------:R-:W-:Y:S01]  /*44e0*/  HMMA.16816.F32.BF16 R76, R28.reuse, R10, R76 ;  /* 0x0000000a1c4c723c */ /* 0x040fe2000004184c */
[----:B------:R-:W-:Y:S05]  /*44f0*/  LDSM.16.M88.4 R8, [R197+0x4000] ;  /* 0x00400000c508783b */ /* 0x000fea0000000200 */
[C---:B------:R-:W-:Y:S06]  /*4500*/  HMMA.16816.F32.BF16 R72, R28.reuse, R56, R72 ;  /* 0x000000381c48723c */ /* 0x040fec0000041848 */
[----:B------:R-:W-:Y:S01]  /*4510*/  HMMA.16816.F32.BF16 R68, R28, R58, R68 ;  /* 0x0000003a1c44723c */ /* 0x000fe20000041844 */
[----:B------:R-:W1:Y:S04]  /*4520*/  LDSM.16.M88.4 R56, [R201+0xb800] ;  /* 0x00b80000c938783b */ /* 0x000e680000000200 */
[----:B------:R-:W-:Y:S01]  /*4530*/  LDSM.16.M88.4 R28, [R195+0xa800] ;  /* 0x00a80000c31c783b */ /* 0x000fe20000000200 */
[----:B------:R-:W-:Y:S06]  /*4540*/  HMMA.16816.F32.BF16 R32, R84, R100, R32 ;  /* 0x000000645420723c */ /* 0x000fec0000041820 */
[----:B------:R-:W-:Y:S06]  /*4550*/  HMMA.16816.F32.BF16 R16, R44, R36, R16 ;  /* 0x000000242c10723c */ /* 0x000fec0000041810 */
[----:B------:R-:W-:Y:S06]  /*4560*/  HMMA.16816.F32.BF16 R52, R84, R102, R52 ;  /* 0x000000665434723c */ /* 0x000fec0000041834 */
[----:B------:R-:W-:Y:S01]  /*4570*/  HMMA.16816.F32.BF16 R24, R44, R38, R24 ;  /* 0x000000262c18723c */ /* 0x000fe20000041818 */
[----:B------:R-:W2:Y:S05]  /*4580*/  LDSM.16.M88.4 R36, [R199+0x5000] ;  /* 0x00500000c724783b */ /* 0x000eaa0000000200 */
[C---:B------:R-:W-:Y:S06]  /*4590*/  HMMA.16816.F32.BF16 R48, R84.reuse, R96, R48 ;  /* 0x000000605430723c */ /* 0x040fec0000041830 */
[C---:B------:R-:W-:Y:S06]  /*45a0*/  HMMA.16816.F32.BF16 R76, R84.reuse, R98, R76 ;  /* 0x00000062544c723c */ /* 0x040fec000004184c */
[C---:B---3--:R-:W-:Y:S06]  /*45b0*/  HMMA.16816.F32.BF16 R72, R84.reuse, R80, R72 ;  /* 0x000000505448723c */ /* 0x048fec0000041848 */
[----:B------:R-:W-:Y:S01]  /*45c0*/  HMMA.16816.F32.BF16 R68, R84, R82, R68 ;  /* 0x000000525444723c */ /* 0x000fe20000041844 */
[----:B------:R-:W3:Y:S05]  /*45d0*/  LDSM.16.M88.4 R80, [R199+0x5800] ;  /* 0x00580000c750783b */ /* 0x000eea0000000200 */
[----:B------:R-:W-:Y:S06]  /*45e0*/  HMMA.16816.F32.BF16 R32, R64, R92, R32 ;  /* 0x0000005c4020723c */ /* 0x000fec0000041820 */
[----:B----4-:R-:W-:Y:S06]  /*45f0*/  HMMA.16816.F32.BF16 R16, R12, R88, R16 ;  /* 0x000000580c10723c */ /* 0x010fec0000041810 */
[----:B------:R-:W-:Y:S06]  /*4600*/  HMMA.16816.F32.BF16 R52, R64, R94, R52 ;  /* 0x0000005e4034723c */ /* 0x000fec0000041834 */
[----:B------:R-:W-:Y:S06]  /*4610*/  HMMA.16816.F32.BF16 R24, R12, R90, R24 ;  /* 0x0000005a0c18723c */ /* 0x000fec0000041818 */
[C---:B-----5:R-:W-:Y:S06]  /*4620*/  HMMA.16816.F32.BF16 R48, R64.reuse, R60, R48 ;  /* 0x0000003c4030723c */ /* 0x060fec0000041830 */
[C---:B------:R-:W-:Y:S01]  /*4630*/  HMMA.16816.F32.BF16 R76, R64.reuse, R62, R76 ;  /* 0x0000003e404c723c */ /* 0x040fe2000004184c */
[----:B------:R-:W-:Y:S05]  /*4640*/  LDSM.16.M88.4 R60, [R188+0x4800] ;  /* 0x00480000bc3c783b */ /* 0x000fea0000000200 */
[C---:B-1----:R-:W-:Y:S06]  /*4650*/  HMMA.16816.F32.BF16 R72, R64.reuse, R56, R72 ;  /* 0x000000384048723c */ /* 0x042fec0000041848 */
[----:B------:R-:W-:Y:S06]  /*4660*/  HMMA.16816.F32.BF16 R68, R64, R58, R68 ;  /* 0x0000003a4044723c */ /* 0x000fec0000041844 */
[----:B------:R-:W-:Y:S06]  /*4670*/  HMMA.16816.F32.BF16 R32, R44, R40, R32 ;  /* 0x000000282c20723c */ /* 0x000fec0000041820 */
[----:B------:R-:W-:Y:S06]  /*4680*/  HMMA.16816.F32.BF16 R16, R8, R20, R16 ;  /* 0x000000140810723c */ /* 0x000fec0000041810 */
[----:B------:R-:W-:Y:S01]  /*4690*/  HMMA.16816.F32.BF16 R52, R44, R42, R52 ;  /* 0x0000002a2c34723c */ /* 0x000fe20000041834 */
[----:B------:R-:W1:Y:S05]  /*46a0*/  LDSM.16.M88.4 R40, [R195+0xb000] ;  /* 0x00b00000c328783b */ /* 0x000e6a0000000200 */
[----:B------:R-:W-:Y:S01]  /*46b0*/  HMMA.16816.F32.BF16 R24, R8, R22, R24 ;  /* 0x000000160818723c */ /* 0x000fe20000041818 */
[----:B------:R-:W4:Y:S05]  /*46c0*/  LDSM.16.M88.4 R20, [R195+0xb800] ;  /* 0x00b80000c314783b */ /* 0x000f2a0000000200 */
[C---:B--2---:R-:W-:Y:S06]  /*46d0*/  HMMA.16816.F32.BF16 R48, R44.reuse, R36, R48 ;  /* 0x000000242c30723c */ /* 0x044fec0000041830 */
[----:B------:R-:W-:Y:S01]  /*46e0*/  HMMA.16816.F32.BF16 R76, R44, R38, R76 ;  /* 0x000000262c4c723c */ /* 0x000fe2000004184c */
[----:B------:R-:W-:-:S05]  /*46f0*/  FMUL.FTZ R2, R16, UR10 ;  /* 0x0000000a10027c20 */ /* 0x000fca0008410000 */
[C---:B---3--:R-:W-:Y:S01]  /*4700*/  HMMA.16816.F32.BF16 R72, R44.reuse, R80, R72 ;  /* 0x000000502c48723c */ /* 0x048fe20000041848 */
[----:B------:R-:W2:Y:S05]  /*4710*/  MUFU.TANH R2, R2 ;  /* 0x0000000200027308 */ /* 0x000eaa0000002400 */
[----:B------:R-:W-:Y:S01]  /*4720*/  HMMA.16816.F32.BF16 R68, R44, R82, R68 ;  /* 0x000000522c44723c */ /* 0x000fe20000041844 */
[----:B------:R-:W-:Y:S01]  /*4730*/  FMUL.FTZ R24, R24, UR10 ;  /* 0x0000000a18187c20 */ /* 0x000fe20008410000 */
[----:B------:R-:W-:Y:S01]  /*4740*/  FMUL.FTZ R25, R25, UR10 ;  /* 0x0000000a19197c20 */ /* 0x000fe20008410000 */
[----:B------:R-:W-:-:S03]  /*4750*/  FMUL.FTZ R26, R26, UR10 ;  /* 0x0000000a1a1a7c20 */ /* 0x000fc60008410000 */
[C---:B------:R-:W-:Y:S01]  /*4760*/  HMMA.16816.F32.BF16 R32, R12.reuse, R28, R32 ;  /* 0x0000001c0c20723c */ /* 0x040fe20000041820 */
[----:B------:R-:W3:Y:S05]  /*4770*/  MUFU.TANH R24, R24 ;  /* 0x0000001800187308 */ /* 0x000eea0000002400 */
[C---:B------:R-:W-:Y:S01]  /*4780*/  HMMA.16816.F32.BF16 R52, R12.reuse, R30, R52 ;  /* 0x0000001e0c34723c */ /* 0x040fe20000041834 */
[----:B------:R-:W-:Y:S01]  /*4790*/  FMUL.FTZ R28, R17, UR10 ;  /* 0x0000000a111c7c20 */ /* 0x000fe20008410000 */
[----:B------:R-:W-:Y:S01]  /*47a0*/  FMUL.FTZ R29, R18, UR10 ;  /* 0x0000000a121d7c20 */ /* 0x000fe20008410000 */
[----:B------:R-:W-:Y:S03]  /*47b0*/  MUFU.TANH R25, R25 ;  /* 0x0000001900197308 */ /* 0x000fe60000002400 */
        /* <DEDUP_REMOVED lines=8> */
[----:B----4-:R-:W-:Y:S01]  /*4840*/  HMMA.16816.F32.BF16 R72, R12, R20, R72 ;  /* 0x000000140c48723c */ /* 0x010fe20000041848 */
[----:B------:R-:W4:Y:S01]  /*4850*/  MUFU.TANH R30, R30 ;  /* 0x0000001e001e7308 */ /* 0x000f220000002400 */
[----:B------:R-:W-:-:S04]  /*4860*/  SHF.R.S32.HI R36, RZ, 0x1f, R27 ;  /* 0x0000001fff247819 */ /* 0x000fc8000001141b */
[----:B------:R-:W-:Y:S01]  /*4870*/  HMMA.16816.F32.BF16 R68, R12, R22, R68 ;  /* 0x000000160c44723c */ /* 0x000fe20000041844 */
[----:B------:R-:W5:Y:S01]  /*4880*/  LDSM.16.M88.4 R12, [R188+0x5800] ;  /* 0x00580000bc0c783b */ /* 0x000f620000000200 */
[----:B------:R-:W-:Y:S01]  /*4890*/  LEA.HI R27, R36, R27, RZ, 0x2 ;  /* 0x0000001b241b7211 */ /* 0x000fe200078f10ff */
[----:B------:R-:W4:Y:S01]  /*48a0*/  MUFU.TANH R28, R28 ;  /* 0x0000001c001c7308 */ /* 0x000f220000002400 */
[----:B------:R-:W-:-:S04]  /*48b0*/  DEPBAR.LE SB0, 0x0 ;  /* 0x000080000000791a */ /* 0x000fc80000000000 */
[C---:B------:R-:W-:Y:S01]  /*48c0*/  HMMA.16816.F32.BF16 R32, R8.reuse, R60, R32 ;  /* 0x0000003c0820723c */ /* 0x040fe20000041820 */
[----:B------:R-:W-:Y:S01]  /*48d0*/  SHF.R.S32.HI R20, RZ, 0x2, R27 ;  /* 0x00000002ff147819 */ /* 0x000fe2000001141b */
[----:B------:R-:W-:Y:S01]  /*48e0*/  IMAD.U32 R27, RZ, RZ, UR17 ;  /* 0x00000011ff1b7e24 */ /* 0x000fe2000f8e00ff */
[----:B------:R-:W-:Y:S03]  /*48f0*/  MUFU.TANH R26, R26 ;  /* 0x0000001a001a7308 */ /* 0x000fe60000002400 */
[----:B------:R-:W-:Y:S01]  /*4900*/  IMAD.IADD R221, R20, 0x1, R221 ;  /* 0x0000000114dd7824 */ /* 0x000fe200078e02dd */
[C---:B------:R-:W-:Y:S01]  /*4910*/  HMMA.16816.F32.BF16 R52, R8.reuse, R62, R52 ;  /* 0x0000003e0834723c */ /* 0x040fe20000041834 */
[----:B------:R-:W-:Y:S02]  /*4920*/  IMAD R27, R27, 0x40, R222 ;  /* 0x000000401b1b7824 */ /* 0x000fe400078e02de */
[C---:B------:R-:W-:Y:S01]  /*4930*/  VIADD R219, R221.reuse, 0x8 ;  /* 0x00000008dddb7836 */ /* 0x040fe20000000000 */
[----:B------:R-:W-:Y:S01]  /*4940*/  VIADDMNMX R220, R221, UR6, R220, PT ;  /* 0x00000006dddc7c46 */ /* 0x000fe2000b8001dc */
[----:B------:R-:W-:Y:S01]  /*4950*/  VIADD R21, R27, 0x9 ;  /* 0x000000091b157836 */ /* 0x000fe20000000000 */
[----:B------:R-:W-:Y:S01]  /*4960*/  VIADDMNMX R221, R221, UR20, RZ, !PT ;  /* 0x00000014dddd7c46 */ /* 0x000fe2000f8001ff */
[----:B------:R-:W-:Y:S01]  /*4970*/  VIADD R20, R27, 0x1 ;  /* 0x000000011b147836 */ /* 0x000fe20000000000 */
[----:B------:R-:W-:Y:S01]  /*4980*/  IADD3 R218, R219, UR19, R218 ;  /* 0x00000013dbda7c10 */ /* 0x000fe2000fffe0da */
[----:B------:R2:W-:Y:S01]  /*4990*/  MUFU.TANH R6, R31 ;  /* 0x0000001f00067308 */ /* 0x0005e20000002400 */
[----:B-1----:R-:W-:Y:S01]  /*49a0*/  HMMA.16816.F32.BF16 R48, R8, R16, R48 ;  /* 0x000000100830723c */ /* 0x002fe20000041830 */
[----:B------:R-:W-:-:S02]  /*49b0*/  ISETP.GE.AND P1, PT, R27, R220, PT ;  /* 0x000000dc1b00720c */ /* 0x000fc40003f26270 */
[----:B------:R-:W-:Y:S02]  /*49c0*/  VIMNMX R218, R218, UR24, PT ;  /* 0x00000018dada7c48 */ /* 0x000fe4000bfe0100 */
[CC--:B------:R-:W-:Y:S01]  /*49d0*/  ISETP.LT.OR P1, PT, R27.reuse, R221.reuse, P1 ;  /* 0x000000dd1b00720c */ /* 0x0c0fe20000f21670 */
[C---:B------:R-:W-:Y:S01]  /*49e0*/  HMMA.16816.F32.BF16 R76, R8.reuse, R18, R76 ;  /* 0x00000012084c723c */ /* 0x040fe2000004184c */
[----:B------:R-:W-:Y:S01]  /*49f0*/  FMUL.FTZ R32, R32, UR10 ;  /* 0x0000000a20207c20 */ /* 0x000fe20008410000 */
[----:B------:R-:W-:Y:S02]  /*4a00*/  VIADD R16, R27, 0x8 ;  /* 0x000000081b107836 */ /* 0x000fe40000000000 */
[----:B------:R-:W-:Y:S01]  /*4a10*/  FMUL.FTZ R33, R33, UR10 ;  /* 0x0000000a21217c20 */ /* 0x000fe20008410000 */
[----:B------:R-:W-:Y:S01]  /*4a20*/  VIADDMNMX R219, R219, UR20, RZ, !PT ;  /* 0x00000014dbdb7c46 */ /* 0x000fe2000f8001ff */
[----:B------:R-:W-:Y:S01]  /*4a30*/  FMUL.FTZ R35, R35, UR10 ;  /* 0x0000000a23237c20 */ /* 0x000fe20008410000 */
[-C--:B------:R-:W-:Y:S01]  /*4a40*/  ISETP.GE.AND P6, PT, R21, R220.reuse, PT ;  /* 0x000000dc1500720c */ /* 0x080fe20003fc6270 */
[----:B------:R-:W1:Y:S01]  /*4a50*/  MUFU.TANH R32, R32 ;  /* 0x0000002000207308 */ /* 0x000e620000002400 */
[C---:B------:R-:W-:Y:S01]  /*4a60*/  ISETP.GE.AND P5, PT, R16.reuse, R220, PT ;  /* 0x000000dc1000720c */ /* 0x040fe20003fa6270 */
[C---:B------:R-:W-:Y:S01]  /*4a70*/  VIADD R18, R27.reuse, 0x11 ;  /* 0x000000111b127836 */ /* 0x040fe20000000000 */
[-C--:B------:R-:W-:Y:S01]  /*4a80*/  ISETP.GE.AND P0, PT, R16, R218.reuse, PT ;  /* 0x000000da1000720c */ /* 0x080fe20003f06270 */
[C---:B-----5:R-:W-:Y:S01]  /*4a90*/  HMMA.16816.F32.BF16 R72, R8.reuse, R12, R72 ;  /* 0x0000000c0848723c */ /* 0x060fe20000041848 */
[-C--:B------:R-:W-:Y:S01]  /*4aa0*/  ISETP.GE.AND P4, PT, R20, R218.reuse, PT ;  /* 0x000000da1400720c */ /* 0x080fe20003f86270 */
[----:B------:R-:W-:Y:S01]  /*4ab0*/  FMUL.FTZ R34, R34, UR10 ;  /* 0x0000000a22227c20 */ /* 0x000fe20008410000 */
[----:B--2---:R-:W-:Y:S01]  /*4ac0*/  FSEL R31, R2, -INF , !P1 ;  /* 0xff800000021f7808 */ /* 0x004fe20004800000 */
[----:B------:R-:W2:Y:S01]  /*4ad0*/  MUFU.TANH R4, R33 ;  /* 0x0000002100047308 */ /* 0x000ea20000002400 */
[C---:B------:R-:W-:Y:S01]  /*4ae0*/  ISETP.LT.OR P5, PT, R16.reuse, R221, P5 ;  /* 0x000000dd1000720c */ /* 0x040fe20002fa1670 */
[C---:B------:R-:W-:Y:S01]  /*4af0*/  VIADD R2, R27.reuse, 0x18 ;  /* 0x000000181b027836 */ /* 0x040fe20000000000 */
[----:B------:R-:W-:Y:S01]  /*4b00*/  ISETP.LT.OR P0, PT, R16, R219, P0 ;  /* 0x000000db1000720c */ /* 0x000fe20000701670 */
[C---:B------:R-:W-:Y:S01]  /*4b10*/  VIADD R16, R27.reuse, 0x10 ;  /* 0x000000101b107836 */ /* 0x040fe20000000000 */
[----:B------:R-:W-:Y:S01]  /*4b20*/  ISETP.GE.AND P3, PT, R27, R218, PT ;  /* 0x000000da1b00720c */ /* 0x000fe20003f66270 */
[----:B------:R-:W-:Y:S01]  /*4b30*/  FMUL.FTZ R54, R54, UR10 ;  /* 0x0000000a36367c20 */ /* 0x000fe20008410000 */
[----:B------:R-:W-:Y:S01]  /*4b40*/  ISETP.LT.OR P6, PT, R21, R221, P6 ;  /* 0x000000dd1500720c */ /* 0x000fe200037c1670 */
[----:B------:R5:W2:Y:S01]  /*4b50*/  MUFU.TANH R36, R35 ;  /* 0x0000002300247308 */ /* 0x000aa20000002400 */
[CC--:B------:R-:W-:Y:S01]  /*4b60*/  ISETP.GE.AND P2, PT, R20.reuse, R220.reuse, PT ;  /* 0x000000dc1400720c */ /* 0x0c0fe20003f46270 */
[----:B------:R-:W-:Y:S01]  /*4b70*/  FMUL.FTZ R49, R49, UR10 ;  /* 0x0000000a31317c20 */ /* 0x000fe20008410000 */
[-C--:B------:R-:W-:Y:S01]  /*4b80*/  ISETP.LT.OR P4, PT, R20, R219.reuse, P4 ;  /* 0x000000db1400720c */ /* 0x080fe20002781670 */
[----:B------:R-:W-:Y:S01]  /*4b90*/  HMMA.16816.F32.BF16 R68, R8, R14, R68 ;  /* 0x0000000e0844723c */ /* 0x000fe20000041844 */
[----:B------:R-:W-:Y:S01]  /*4ba0*/  ISETP.LT.OR P3, PT, R27, R219, P3 ;  /* 0x000000db1b00720c */ /* 0x000fe20001f61670 */
[----:B------:R-:W-:Y:S01]  /*4bb0*/  FMUL.FTZ R22, R55, UR10 ;  /* 0x0000000a37167c20 */ /* 0x000fe20008410000 */
[----:B---3--:R-:W-:Y:S01]  /*4bc0*/  FSEL R37, R24, -INF , !P5 ;  /* 0xff80000018257808 */ /* 0x008fe20006800000 */
[----:B------:R3:W2:Y:S01]  /*4bd0*/  MUFU.TANH R38, R34 ;  /* 0x0000002200267308 */ /* 0x0006a20000002400 */
[-C--:B------:R-:W-:Y:S01]  /*4be0*/  ISETP.LT.OR P2, PT, R20, R221.reuse, P2 ;  /* 0x000000dd1400720c */ /* 0x080fe20001741670 */
[----:B------:R-:W-:Y:S01]  /*4bf0*/  FMUL.FTZ R17, R52, UR10 ;  /* 0x0000000a34117c20 */ /* 0x000fe20008410000 */
[----:B----4-:R-:W-:Y:S01]  /*4c00*/  FSEL R30, R30, -INF , !P4 ;  /* 0xff8000001e1e7808 */ /* 0x010fe20006000000 */
[----:B------:R-:W-:Y:S01]  /*4c10*/  FMUL.FTZ R48, R48, UR10 ;  /* 0x0000000a30307c20 */ /* 0x000fe20008410000 */
[-C--:B------:R-:W-:Y:S01]  /*4c20*/  ISETP.GE.AND P5, PT, R2, R220.reuse, PT ;  /* 0x000000dc0200720c */ /* 0x080fe20003fa6270 */
[----:B------:R-:W-:Y:S01]  /*4c30*/  FMUL.FTZ R50, R50, UR10 ;  /* 0x0000000a32327c20 */ /* 0x000fe20008410000 */
[----:B------:R-:W-:Y:S01]  /*4c40*/  ISETP.GE.AND P1, PT, R16, R220, PT ;  /* 0x000000dc1000720c */ /* 0x000fe20003f26270 */
[----:B------:R-:W4:Y:S01]  /*4c50*/  MUFU.TANH R23, R54 ;  /* 0x0000003600177308 */ /* 0x000f220000002400 */
[----:B-----5:R-:W-:Y:S01]  /*4c60*/  FSEL R35, R25, -INF , !P6 ;  /* 0xff80000019237808 */ /* 0x020fe20007000000 */
[----:B------:R-:W-:Y:S01]  /*4c70*/  FMUL.FTZ R74, R74, UR10 ;  /* 0x0000000a4a4a7c20 */ /* 0x000fe20008410000 */
[----:B------:R-:W-:Y:S01]  /*4c80*/  ISETP.GE.AND P6, PT, R2, R218, PT ;  /* 0x000000da0200720c */ /* 0x000fe20003fc6270 */
[----:B------:R-:W-:Y:S01]  /*4c90*/  VIADD R13, R27, 0x19 ;  /* 0x000000191b0d7836 */ /* 0x000fe20000000000 */
[----:B------:R-:W-:Y:S01]  /*4ca0*/  ISETP.GE.AND P4, PT, R18, R220, PT ;  /* 0x000000dc1200720c */ /* 0x000fe20003f86270 */
[----:B------:R-:W-:Y:S01]  /*4cb0*/  FMUL.FTZ R51, R51, UR10 ;  /* 0x0000000a33337c20 */ /* 0x000fe20008410000 */
[----:B------:R-:W-:Y:S01]  /*4cc0*/  FSEL R20, R29, -INF , !P3 ;  /* 0xff8000001d147808 */ /* 0x000fe20005800000 */
[----:B------:R-:W5:Y:S01]  /*4cd0*/  MUFU.TANH R157, R49 ;  /* 0x00000031009d7308 */ /* 0x000f620000002400 */
[-C--:B------:R-:W-:Y:S01]  /*4ce0*/  ISETP.GE.AND P3, PT, R21, R218.reuse, PT ;  /* 0x000000da1500720c */ /* 0x080fe20003f66270 */
[----:B---3--:R-:W-:Y:S01]  /*4cf0*/  FMUL.FTZ R34, R53, UR10 ;  /* 0x0000000a35227c20 */ /* 0x008fe20008410000 */
[----:B------:R-:W-:Y:S01]  /*4d00*/  FSEL R33, R28, -INF , !P2 ;  /* 0xff8000001c217808 */ /* 0x000fe20005000000 */
[----:B------:R-:W-:Y:S01]  /*4d10*/  FMUL.FTZ R76, R76, UR10 ;  /* 0x0000000a4c4c7c20 */ /* 0x000fe20008410000 */
[C---:B------:R-:W-:Y:S01]  /*4d20*/  ISETP.LT.OR P5, PT, R2.reuse, R221, P5 ;  /* 0x000000dd0200720c */ /* 0x040fe20002fa1670 */
[----:B------:R-:W-:Y:S01]  /*4d30*/  FMUL.FTZ R77, R77, UR10 ;  /* 0x0000000a4d4d7c20 */ /* 0x000fe20008410000 */
[----:B------:R-:W-:Y:S01]  /*4d40*/  ISETP.LT.OR P6, PT, R2, R219, P6 ;  /* 0x000000db0200720c */ /* 0x000fe200037c1670 */
[----:B------:R-:W-:Y:S01]  /*4d50*/  VIADD R2, R27, 0x20 ;  /* 0x000000201b027836 */ /* 0x000fe20000000000 */
[C---:B------:R-:W-:Y:S01]  /*4d60*/  ISETP.GE.AND P2, PT, R16.reuse, R218, PT ;  /* 0x000000da1000720c */ /* 0x040fe20003f46270 */
[----:B------:R-:W3:Y:S01]  /*4d70*/  MUFU.TANH R22, R22 ;  /* 0x0000001600167308 */ /* 0x000ee20000002400 */
[-C--:B------:R-:W-:Y:S01]  /*4d80*/  ISETP.LT.OR P1, PT, R16, R221.reuse, P1 ;  /* 0x000000dd1000720c */ /* 0x080fe20000f21670 */
[----:B------:R-:W-:Y:S01]  /*4d90*/  FMUL.FTZ R78, R78, UR10 ;  /* 0x0000000a4e4e7c20 */ /* 0x000fe20008410000 */
[----:B------:R-:W-:Y:S01]  /*4da0*/  ISETP.LT.OR P4, PT, R18, R221, P4 ;  /* 0x000000dd1200720c */ /* 0x000fe20002781670 */
[----:B------:R-:W-:Y:S01]  /*4db0*/  FMUL.FTZ R79, R79, UR10 ;  /* 0x0000000a4f4f7c20 */ /* 0x000fe20008410000 */
[-C--:B------:R-:W-:Y:S01]  /*4dc0*/  ISETP.LT.OR P3, PT, R21, R219.reuse, P3 ;  /* 0x000000db1500720c */ /* 0x080fe20001f61670 */
[----:B------:R-:W-:Y:S01]  /*4dd0*/  FMUL.FTZ R72, R72, UR10 ;  /* 0x0000000a48487c20 */ /* 0x000fe20008410000 */
[----:B------:R-:W-:Y:S01]  /*4de0*/  ISETP.LT.OR P2, PT, R16, R219, P2 ;  /* 0x000000db1000720c */ /* 0x000fe20001741670 */
[----:B------:R-:W3:Y:S01]  /*4df0*/  MUFU.TANH R165, R48 ;  /* 0x0000003000a57308 */ /* 0x000ee20000002400 */
[----:B-1----:R-:W-:Y:S01]  /*4e00*/  FSEL R21, R32, -INF , !P1 ;  /* 0xff80000020157808 */ /* 0x002fe20004800000 */
[C---:B------:R-:W-:Y:S01]  /*4e10*/  VIADD R8, R27.reuse, 0x30 ;  /* 0x000000301b087836 */ /* 0x040fe20000000000 */
[----:B--2---:R-:W-:Y:S01]  /*4e20*/  FSEL R19, R4, -INF , !P4 ;  /* 0xff80000004137808 */ /* 0x004fe20006000000 */
[C---:B------:R-:W-:Y:S01]  /*4e30*/  VIADD R9, R27.reuse, 0x29 ;  /* 0x000000291b097836 */ /* 0x040fe20000000000 */
[----:B------:R-:W-:Y:S01]  /*4e40*/  FSEL R16, R26, -INF , !P0 ;  /* 0xff8000001a107808 */ /* 0x000fe20004000000 */
[----:B------:R-:W-:Y:S01]  /*4e50*/  VIADD R24, R27, 0x28 ;  /* 0x000000281b187836 */ /* 0x000fe20000000000 */
[C---:B------:R-:W-:Y:S01]  /*4e60*/  ISETP.GE.AND P1, PT, R2.reuse, R220, PT ;  /* 0x000000dc0200720c */ /* 0x040fe20003f26270 */
[----:B------:R-:W1:Y:S01]  /*4e70*/  MUFU.TANH R158, R50 ;  /* 0x00000032009e7308 */ /* 0x000e620000002400 */
        /* <DEDUP_REMOVED lines=9> */
[----:B------:R-:W2:Y:S01]  /*4f10*/  MUFU.TANH R17, R17 ;  /* 0x0000001100117308 */ /* 0x000ea20000002400 */
[----:B------:R-:W-:Y:S01]  /*4f20*/  FSEL R18, R6, -INF , !P3 ;  /* 0xff80000006127808 */ /* 0x000fe20005800000 */
[----:B------:R-:W-:Y:S01]  /*4f30*/  FMUL.FTZ R69, R69, UR10 ;  /* 0x0000000a45457c20 */ /* 0x000fe20008410000 */
[----:B------:R-:W-:Y:S01]  /*4f40*/  FSEL R6, R36, -INF , !P0 ;  /* 0xff80000024067808 */ /* 0x000fe20004000000 */
[----:B------:R-:W-:Y:S01]  /*4f50*/  FMUL.FTZ R70, R70, UR10 ;  /* 0x0000000a46467c20 */ /* 0x000fe20008410000 */
[----:B------:R-:W-:Y:S01]  /*4f60*/  ISETP.GE.AND P0, PT, R2, R220, PT ;  /* 0x000000dc0200720c */ /* 0x000fe20003f06270 */
[----:B------:R-:W-:Y:S01]  /*4f70*/  FMUL.FTZ R71, R71, UR10 ;  /* 0x0000000a47477c20 */ /* 0x000fe20008410000 */
[----:B------:R-:W-:Y:S01]  /*4f80*/  FSEL R12, R38, -INF , !P2 ;  /* 0xff800000260c7808 */ /* 0x000fe20005000000 */
[----:B------:R-:W2:Y:S01]  /*4f90*/  MUFU.TANH R34, R34 ;  /* 0x0000002200227308 */ /* 0x000ea20000002400 */
[----:B------:R-:W-:-:S02]  /*4fa0*/  ISETP.LT.OR P0, PT, R2, R221, P0 ;  /* 0x000000dd0200720c */ /* 0x000fc40000701670 */
[C---:B------:R-:W-:Y:S02]  /*4fb0*/  ISETP.GE.AND P2, PT, R13.reuse, R218, PT ;  /* 0x000000da0d00720c */ /* 0x040fe40003f46270 */
[----:B------:R-:W-:Y:S02]  /*4fc0*/  ISETP.GE.AND P3, PT, R13, R220, PT ;  /* 0x000000dc0d00720c */ /* 0x000fe40003f66270 */
[----:B----4-:R-:W-:Y:S01]  /*4fd0*/  FSEL R4, R23, -INF , !P6 ;  /* 0xff80000017047808 */ /* 0x010fe20007000000 */
[----:B------:R-:W4:Y:S01]  /*4fe0*/  MUFU.TANH R168, R74 ;  /* 0x0000004a00a87308 */ /* 0x000f220000002400 */
[----:B------:R-:W-:Y:S02]  /*4ff0*/  ISETP.GE.AND P6, PT, R2, R218, PT ;  /* 0x000000da0200720c */ /* 0x000fe40003fc6270 */
[----:B-----5:R-:W-:Y:S02]  /*5000*/  FSEL R157, R157, -INF , !P0 ;  /* 0xff8000009d9d7808 */ /* 0x020fe40004000000 */
[----:B------:R-:W-:-:S02]  /*5010*/  ISETP.LT.OR P2, PT, R13, R219, P2 ;  /* 0x000000db0d00720c */ /* 0x000fc40001741670 */
[----:B------:R-:W-:Y:S01]  /*5020*/  ISETP.GE.AND P0, PT, R8, R218, PT ;  /* 0x000000da0800720c */ /* 0x000fe20003f06270 */
[----:B------:R-:W5:Y:S01]  /*5030*/  MUFU.TANH R174, R51 ;  /* 0x0000003300ae7308 */ /* 0x000f620000002400 */
[----:B------:R-:W-:Y:S02]  /*5040*/  ISETP.LT.OR P3, PT, R13, R221, P3 ;  /* 0x000000dd0d00720c */ /* 0x000fe40001f61670 */
[----:B------:R-:W-:Y:S02]  /*5050*/  ISETP.LT.OR P6, PT, R2, R219, P6 ;  /* 0x000000db0200720c */ /* 0x000fe400037c1670 */
[----:B---3--:R-:W-:Y:S02]  /*5060*/  FSEL R2, R22, -INF , !P2 ;  /* 0xff80000016027808 */ /* 0x008fe40005000000 */
[----:B------:R-:W-:Y:S01]  /*5070*/  FSEL R165, R165, -INF , !P1 ;  /* 0xff800000a5a57808 */ /* 0x000fe20004800000 */
[----:B------:R-:W3:Y:S01]  /*5080*/  MUFU.TANH R161, R76 ;  /* 0x0000004c00a17308 */ /* 0x000ee20000002400 */
[----:B-1----:R-:W-:-:S02]  /*5090*/  FSEL R158, R158, -INF , !P4 ;  /* 0xff8000009e9e7808 */ /* 0x002fc40006000000 */
[C---:B------:R-:W-:Y:S02]  /*50a0*/  ISETP.LT.OR P0, PT, R8.reuse, R219, P0 ;  /* 0x000000db0800720c */ /* 0x040fe40000701670 */
[CC--:B------:R-:W-:Y:S02]  /*50b0*/  ISETP.GE.AND P2, PT, R9.reuse, R220.reuse, PT ;  /* 0x000000dc0900720c */ /* 0x0c0fe40003f46270 */
[----:B------:R-:W-:Y:S01]  /*50c0*/  ISETP.GE.AND P1, PT, R8, R220, PT ;  /* 0x000000dc0800720c */ /* 0x000fe20003f26270 */
[----:B------:R-:W-:Y:S01]  /*50d0*/  MUFU.TANH R159, R77 ;  /* 0x0000004d009f7308 */ /* 0x000fe20000002400 */
[----:B------:R-:W-:Y:S02]  /*50e0*/  ISETP.GE.AND P4, PT, R9, R218, PT ;  /* 0x000000da0900720c */ /* 0x000fe40003f86270 */
[----:B--2---:R-:W-:Y:S02]  /*50f0*/  FSEL R17, R17, -INF , !P5 ;  /* 0xff80000011117808 */ /* 0x004fe40006800000 */
[----:B------:R-:W-:-:S02]  /*5100*/  FSEL R13, R34, -INF , !P3 ;  /* 0xff800000220d7808 */ /* 0x000fc40005800000 */
[C---:B------:R-:W-:Y:S01]  /*5110*/  ISETP.GE.AND P5, PT, R24.reuse, R220, PT ;  /* 0x000000dc1800720c */ /* 0x040fe20003fa6270 */
[----:B------:R-:W1:Y:S01]  /*5120*/  MUFU.TANH R162, R78 ;  /* 0x0000004e00a27308 */ /* 0x000e620000002400 */
[----:B------:R-:W-:Y:S02]  /*5130*/  ISETP.GE.AND P3, PT, R24, R218, PT ;  /* 0x000000da1800720c */ /* 0x000fe40003f66270 */
[----:B----4-:R-:W-:Y:S02]  /*5140*/  FSEL R168, R168, -INF , !P0 ;  /* 0xff800000a8a87808 */ /* 0x010fe40004000000 */
[C---:B------:R-:W-:Y:S02]  /*5150*/  ISETP.LT.OR P2, PT, R9.reuse, R221, P2 ;  /* 0x000000dd0900720c */ /* 0x040fe40001741670 */
[----:B------:R-:W-:Y:S01]  /*5160*/  ISETP.LT.OR P4, PT, R9, R219, P4 ;  /* 0x000000db0900720c */ /* 0x000fe20002781670 */
[----:B------:R-:W2:Y:S01]  /*5170*/  MUFU.TANH R172, R79 ;  /* 0x0000004f00ac7308 */ /* 0x000ea20000002400 */
[-C--:B------:R-:W-:Y:S01]  /*5180*/  ISETP.LT.OR P1, PT, R8, R221.reuse, P1 ;  /* 0x000000dd0800720c */ /* 0x080fe20000f21670 */
[C---:B------:R-:W-:Y:S01]  /*5190*/  VIADD R9, R27.reuse, 0x31 ;  /* 0x000000311b097836 */ /* 0x040fe20000000000 */
[----:B------:R-:W-:Y:S01]  /*51a0*/  PLOP3.LUT P0, PT, PT, PT, UP0, 0x80, 0x0 ;  /* 0x000000000000781c */ /* 0x000fe20003f0f008 */
[C---:B------:R-:W-:Y:S01]  /*51b0*/  VIADD R8, R27.reuse, 0x38 ;  /* 0x000000381b087836 */ /* 0x040fe20000000000 */
[C---:B------:R-:W-:Y:S01]  /*51c0*/  ISETP.LT.OR P5, PT, R24.reuse, R221, P5 ;  /* 0x000000dd1800720c */ /* 0x040fe20002fa1670 */
[----:B------:R-:W-:Y:S01]  /*51d0*/  VIADD R27, R27, 0x39 ;  /* 0x000000391b1b7836 */ /* 0x000fe20000000000 */
[----:B------:R-:W-:Y:S01]  /*51e0*/  ISETP.LT.OR P3, PT, R24, R219, P3 ;  /* 0x000000db1800720c */ /* 0x000fe20001f61670 */
[----:B------:R-:W4:Y:S01]  /*51f0*/  MUFU.TANH R173, R72 ;  /* 0x0000004800ad7308 */ /* 0x000f220000002400 */
[----:B-----5:R-:W-:-:S02]  /*5200*/  FSEL R174, R174, -INF , !P6 ;  /* 0xff800000aeae7808 */ /* 0x020fc40007000000 */
[----:B---3--:R-:W-:Y:S02]  /*5210*/  FSEL R161, R161, -INF , !P5 ;  /* 0xff800000a1a17808 */ /* 0x008fe40006800000 */
[----:B-1----:R-:W-:Y:S02]  /*5220*/  FSEL R162, R162, -INF , !P3 ;  /* 0xff800000a2a27808 */ /* 0x002fe40005800000 */
[----:B------:R-:W-:Y:S01]  /*5230*/  FSEL R159, R159, -INF , !P2 ;  /* 0xff8000009f9f7808 */ /* 0x000fe20005000000 */
[----:B------:R-:W1:Y:S01]  /*5240*/  MUFU.TANH R171, R73 ;  /* 0x0000004900ab7308 */ /* 0x000e620000002400 */
[----:B--2---:R-:W-:Y:S02]  /*5250*/  FSEL R172, R172, -INF , !P4 ;  /* 0xff800000acac7808 */ /* 0x004fe40006000000 */
[-C--:B------:R-:W-:Y:S02]  /*5260*/  ISETP.GE.AND P6, PT, R9, R220.reuse, PT ;  /* 0x000000dc0900720c */ /* 0x080fe40003fc6270 */
[----:B------:R-:W-:-:S02]  /*5270*/  ISETP.GE.AND P5, PT, R8, R220, PT ;  /* 0x000000dc0800720c */ /* 0x000fc40003fa6270 */
[-C--:B------:R-:W-:Y:S01]  /*5280*/  ISETP.GE.AND P3, PT, R9, R218.reuse, PT ;  /* 0x000000da0900720c */ /* 0x080fe20003f66270 */
[----:B------:R-:W2:Y:S01]  /*5290*/  MUFU.TANH R166, R75 ;  /* 0x0000004b00a67308 */ /* 0x000ea20000002400 */
[----:B----4-:R-:W-:Y:S02]  /*52a0*/  FSEL R173, R173, -INF , !P1 ;  /* 0xff800000adad7808 */ /* 0x010fe40004800000 */
        /* <DEDUP_REMOVED lines=12> */
[----:B-1----:R-:W-:-:S02]  /*5370*/  FSEL R171, R171, -INF , !P6 ;  /* 0xff800000abab7808 */ /* 0x002fc40007000000 */
[----:B------:R-:W1:Y:S01]  /*5380*/  MUFU.TANH R164, R70 ;  /* 0x0000004600a47308 */ /* 0x000e620000002400 */
[----:B--2---:R-:W-:Y:S02]  /*5390*/  FSEL R166, R166, -INF , !P3 ;  /* 0xff800000a6a67808 */ /* 0x004fe40005800000 */
[----:B---3--:R-:W-:-:S05]  /*53a0*/  FSEL R169, R169, -INF , !P5 ;  /* 0xff800000a9a97808 */ /* 0x008fca0006800000 */
[----:B------:R-:W2:Y:S01]  /*53b0*/  MUFU.TANH R160, R71 ;  /* 0x0000004700a07308 */ /* 0x000ea20000002400 */
[----:B----4-:R-:W-:Y:S02]  /*53c0*/  FSEL R167, R167, -INF , !P4 ;  /* 0xff800000a7a77808 */ /* 0x010fe40006000000 */
[----:B-1----:R-:W-:Y:S02]  /*53d0*/  FSEL R164, R164, -INF , !P2 ;  /* 0xff800000a4a47808 */ /* 0x002fe40005000000 */
[----:B--2---:R-:W-:Y:S01]  /*53e0*/  FSEL R160, R160, -INF , !P1 ;  /* 0xff800000a0a07808 */ /* 0x004fe20004800000 */
        /* <DEDUP_REMOVED lines=54> */
[----:B------:R-:W1:Y:S02]  /*5750*/  @!P3 LDC.64 R14, c[0x0][0x218] ;  /* 0x00008600ff0ebb82 */ /* 0x000e640000000a00 */
        /* <DEDUP_REMOVED lines=8> */
[C---:B----4-:R-:W-:Y:S02]  /*57e0*/  @!P3 LEA R26, P1, R3.reuse, R26, 0x1 ;  /* 0x0000001a031ab211 */ /* 0x050fe400078208ff */
[C---:B------:R-:W-:Y:S02]  /*57f0*/  @!P5 LEA.HI.X R45, R28.reuse, R25, R24, 0x1, P2 ;  /* 0x000000191c2dd211 */ /* 0x040fe400010f0c18 */
        /* <DEDUP_REMOVED lines=50> */
.L_x_1357:
[----:B------:R-:W-:Y:S05]  /*5b20*/  BSYNC B0 ;  /* 0x0000000000007941 */ /* 0x000fea0003800000 */
.L_x_1356:
[----:B------:R-:W0:Y:S02]  /*5b30*/  LDGDEPBAR ;  /* 0x00000000000079af */ /* 0x000e240000000000 */
.L_x_1355:
        /* <DEDUP_REMOVED lines=310> */
[----:B------:R-:W-:-:S04]  /*6ea0*/  DEPBAR.LE SB0, 0x0 ;  /* 0x000080000000791a */ /* 0x000fc80000000000 */
[----:B------:R-:W-:Y:S01]  /*6eb0*/  ISETP.GE.AND P2, PT, R203, UR4, PT ;  /* 0x00000004cb007c0c */ /* 0x000fe2000bf46270 */
[----:B------:R-:W-:Y:S01]  /*6ec0*/  IMAD.U32 R18, RZ, RZ, UR17 ;  /* 0x00000011ff127e24 */ /* 0x000fe2000f8e00ff */
[----:B------:R-:W-:Y:S01]  /*6ed0*/  MOV R5, R233 ;  /* 0x000000e900057202 */ /* 0x000fe20000000f00 */
[----:B------:R-:W-:Y:S01]  /*6ee0*/  BAR.SYNC.DEFER_BLOCKING 0x0 ;  /* 0x0000000000007b1d */ /* 0x000fe20000010000 */
[----:B------:R-:W-:Y:S02]  /*6ef0*/  USHF.R.S32.HI UR5, URZ, 0x1f, UR17 ;  /* 0x0000001f3f057899 */ /* 0x000fe40008011411 */
[----:B------:R-:W-:Y:S01]  /*6f00*/  UIMAD UR4, UR28, UR17, URZ ;  /* 0x000000111c0472a4 */ /* 0x000fe2000f8e023f */
[----:B------:R-:W-:Y:S01]  /*6f10*/  IMAD.WIDE.U32 R18, R18, UR29, R4 ;  /* 0x0000001d12127c25 */ /* 0x000fe2000f8e0004 */
[----:B------:R-:W-:-:S03]  /*6f20*/  UISETP.GT.AND UP0, UPT, UR17, UR12, UPT ;  /* 0x0000000c1100728c */ /* 0x000fc6000bf04270 */
[----:B------:R-:W1:Y:S01]  /*6f30*/  @!P3 LDC.64 R10, c[0x0][0x220] ;  /* 0x00008800ff0abb82 */ /* 0x000e620000000a00 */
[----:B------:R-:W-:-:S06]  /*6f40*/  UIMAD UR4, UR5, UR29, UR4 ;  /* 0x0000001d050472a4 */ /* 0x000fcc000f8e0204 */
[----:B------:R-:W-:Y:S01]  /*6f50*/  IADD3 R2, R19, UR4, RZ ;  /* 0x0000000413027c10 */ /* 0x000fe2000fffe0ff */
[----:B------:R-:W2:Y:S08]  /*6f60*/  @!P4 LDC.64 R12, c[0x0][0x220] ;  /* 0x00008800ff0ccb82 */ /* 0x000eb00000000a00 */
        /* <DEDUP_REMOVED lines=31> */
[----:B------:R5:W-:Y:S04]  /*7160*/  @!P2 LDGSTS.E.BYPASS.LTC128B.128 [R213+0x10000], desc[UR22][R24.64+0x100] ;  /* 0x1000010018d5afae */ /* 0x000be8000b901d56 */
        /* <DEDUP_REMOVED lines=58> */
[----:B------:R-:W-:-:S03]  /*7510*/  PLOP3.LUT P0, PT, PT, PT, UP0, 0x80, 0x0 ;  /* 0x000000000000781c */ /* 0x000fc60003f0f008 */
        /* <DEDUP_REMOVED lines=14> */
[----:B------:R-:W5:Y:S04]  /*7600*/  LDSM.16.M88.4 R136, [R201+0x6800] ;  /* 0x00680000c988783b */ /* 0x000f680000000200 */
[----:B------:R-:W4:Y:S04]  /*7610*/  LDSM.16.M88.4 R156, [R201+0x7000] ;  /* 0x00700000c99c783b */ /* 0x000f280000000200 */
[----:B--2---:R-:W-:Y:S04]  /*7620*/  LDSM.16.M88.4 R8, [R198] ;  /* 0x00000000c608783b */ /* 0x004fe80000000200 */
[----:B------:R-:W2:Y:S04]  /*7630*/  LDSM.16.M88.4 R168, [R195+0x6000] ;  /* 0x00600000c3a8783b */ /* 0x000ea80000000200 */
[----:B------:R-:W2:Y:S04]  /*7640*/  LDSM.16.M88.4 R28, [R201+0x7800] ;  /* 0x00780000c91c783b */ /* 0x000ea80000000200 */
[----:B---3--:R-:W3:Y:S04]  /*7650*/  LDSM.16.M88.4 R4, [R191] ;  /* 0x00000000bf04783b */ /* 0x008ee80000000200 */
[----:B------:R-:W3:Y:S01]  /*7660*/  LDSM.16.M88.4 R20, [R190] ;  /* 0x00000000be14783b */ /* 0x000ee20000000200 */
[C---:B-1----:R-:W-:Y:S03]  /*7670*/  HMMA.16816.F32.BF16 R16, R176.reuse, R12, RZ ;  /* 0x0000000cb010723c */ /* 0x042fe600000418ff */
[----:B------:R-:W-:Y:S04]  /*7680*/  LDSM.16.M88.4 R164, [R197] ;  /* 0x00000000c5a4783b */ /* 0x000fe80000000200 */
[----:B------:R-:W1:Y:S01]  /*7690*/  LDSM.16.M88.4 R208, [R188] ;  /* 0x00000000bcd0783b */ /* 0x000e620000000200 */
[C---:B------:R-:W-:Y:S03]  /*76a0*/  HMMA.16816.F32.BF16 R12, R176.reuse, R14, RZ ;  /* 0x0000000eb00c723c */ /* 0x040fe600000418ff */
[----:B------:R-:W1:Y:S03]  /*76b0*/  LDSM.16.M88.4 R152, [R189] ;  /* 0x00000000bd98783b */ /* 0x000e660000000200 */
        /* <DEDUP_REMOVED lines=12> */
[----:B--2---:R-:W-:Y:S06]  /*7780*/  HMMA.16816.F32.BF16 R16, R8, R168, R16 ;  /* 0x000000a80810723c */ /* 0x004fec0000041810 */
[----:B------:R-:W-:Y:S06]  /*7790*/  HMMA.16816.F32.BF16 R204, R176, R28, RZ ;  /* 0x0000001cb0cc723c */ /* 0x000fec00000418ff */
[----:B------:R-:W-:Y:S01]  /*77a0*/  HMMA.16816.F32.BF16 R12, R8, R170, R12 ;  /* 0x000000aa080c723c */ /* 0x000fe2000004180c */
[----:B------:R-:W-:Y:S05]  /*77b0*/  LDSM.16.M88.4 R168, [R188+0x1800] ;  /* 0x00180000bca8783b */ /* 0x000fea0000000200 */
[----:B------:R-:W-:Y:S01]  /*77c0*/  HMMA.16816.F32.BF16 R176, R176, R30, RZ ;  /* 0x0000001eb0b0723c */ /* 0x000fe200000418ff */
[----:B------:R-:W-:Y:S05]  /*77d0*/  LDSM.16.M88.4 R28, [R188+0x1000] ;  /* 0x00100000bc1c783b */ /* 0x000fea0000000200 */
[C---:B---3--:R-:W-:Y:S06]  /*77e0*/  HMMA.16816.F32.BF16 R140, R144.reuse, R4, R140 ;  /* 0x00000004908c723c */ /* 0x048fec000004188c */
[C---:B------:R-:W-:Y:S01]  /*77f0*/  HMMA.16816.F32.BF16 R136, R144.reuse, R6, R136 ;  /* 0x000000069088723c */ /* 0x040fe20000041888 */
[----:B------:R-:W-:Y:S05]  /*7800*/  LDSM.16.M88.4 R4, [R188+0x800] ;  /* 0x00080000bc04783b */ /* 0x000fea0000000200 */
[C---:B------:R-:W-:Y:S06]  /*7810*/  HMMA.16816.F32.BF16 R160, R144.reuse, R20, R160 ;  /* 0x0000001490a0723c */ /* 0x040fec00000418a0 */
[----:B------:R-:W-:Y:S01]  /*7820*/  HMMA.16816.F32.BF16 R156, R144, R22, R156 ;  /* 0x00000016909c723c */ /* 0x000fe2000004189c */
[----:B------:R-:W2:Y:S05]  /*7830*/  LDSM.16.M88.4 R20, [R202+0x2000] ;  /* 0x00200000ca14783b */ /* 0x000eaa0000000200 */
[C---:B-1----:R-:W-:Y:S06]  /*7840*/  HMMA.16816.F32.BF16 R16, R164.reuse, R208, R16 ;  /* 0x000000d0a410723c */ /* 0x042fec0000041810 */
[----:B------:R-:W-:Y:S01]  /*7850*/  HMMA.16816.F32.BF16 R12, R164, R210, R12 ;  /* 0x000000d2a40c723c */ /* 0x000fe2000004180c */
[----:B------:R-:W-:Y:S05]  /*7860*/  LDSM.16.M88.4 R208, [R195+0x9800] ;  /* 0x00980000c3d0783b */ /* 0x000fea0000000200 */
[C---:B------:R-:W-:Y:S06]  /*7870*/  HMMA.16816.F32.BF16 R204, R144.reuse, R152, R204 ;  /* 0x0000009890cc723c */ /* 0x040fec00000418cc */
[----:B------:R-:W-:Y:S01]  /*7880*/  HMMA.16816.F32.BF16 R176, R144, R154, R176 ;  /* 0x0000009a90b0723c */ /* 0x000fe200000418b0 */
[----:B------:R-:W-:Y:S04]  /*7890*/  LDSM.16.M88.4 R152, [R187] ;  /* 0x00000000bb98783b */ /* 0x000fe80000000200 */
[----:B------:R-:W-:Y:S01]  /*78a0*/  LDSM.16.M88.4 R144, [R201+0x8800] ;  /* 0x00880000c990783b */ /* 0x000fe20000000200 */
[C---:B----4-:R-:W-:Y:S06]  /*78b0*/  HMMA.16816.F32.BF16 R140, R8.reuse, R24, R140 ;  /* 0x00000018088c723c */ /* 0x050fec000004188c */
[C---:B------:R-:W-:Y:S01]  /*78c0*/  HMMA.16816.F32.BF16 R136, R8.reuse, R26, R136 ;  /* 0x0000001a0888723c */ /* 0x040fe20000041888 */
[----:B------:R-:W-:Y:S05]  /*78d0*/  LDSM.16.M88.4 R24, [R201+0x9000] ;  /* 0x00900000c918783b */ /* 0x000fea0000000200 */
[C---:B-----5:R-:W-:Y:S06]  /*78e0*/  HMMA.16816.F32.BF16 R160, R8.reuse, R32, R160 ;  /* 0x0000002008a0723c */ /* 0x060fec00000418a0 */
[----:B------:R-:W-:Y:S01]  /*78f0*/  HMMA.16816.F32.BF16 R156, R8, R34, R156 ;  /* 0x00000022089c723c */ /* 0x000fe2000004189c */
[----:B------:R-:W1:Y:S05]  /*7900*/  LDSM.16.M88.4 R32, [R200+0x2000] ;  /* 0x00200000c820783b */ /* 0x000e6a0000000200 */
[C---:B--2---:R-:W-:Y:S06]  /*7910*/  HMMA.16816.F32.BF16 R16, R20.reuse, R172, R16 ;  /* 0x000000ac1410723c */ /* 0x044fec0000041810 */
[----:B------:R-:W-:Y:S01]  /*7920*/  HMMA.16816.F32.BF16 R12, R20, R174, R12 ;  /* 0x000000ae140c723c */ /* 0x000fe2000004180c */
[----:B------:R-:W-:Y:S05]  /*7930*/  LDSM.16.M88.4 R172, [R197+0x2000] ;  /* 0x00200000c5ac783b */ /* 0x000fea0000000200 */
[C---:B------:R-:W-:Y:S06]  /*7940*/  HMMA.16816.F32.BF16 R204, R8.reuse, R148, R204 ;  /* 0x0000009408cc723c */ /* 0x040fec00000418cc */
[----:B------:R-:W-:Y:S01]  /*7950*/  HMMA.16816.F32.BF16 R176, R8, R150, R176 ;  /* 0x0000009608b0723c */ /* 0x000fe200000418b0 */
[----:B------:R-:W-:Y:S04]  /*7960*/  LDSM.16.M88.4 R148, [R201+0x9800] ;  /* 0x00980000c994783b */ /* 0x000fe80000000200 */
[----:B------:R-:W-:Y:S01]  /*7970*/  LDSM.16.M88.4 R8, [R186] ;  /* 0x00000000ba08783b */ /* 0x000fe20000000200 */
[C---:B------:R-:W-:Y:S06]  /*7980*/  HMMA.16816.F32.BF16 R140, R164.reuse, R4, R140 ;  /* 0x00000004a48c723c */ /* 0x040fec000004188c */
[C---:B------:R-:W-:Y:S01]  /*7990*/  HMMA.16816.F32.BF16 R136, R164.reuse, R6, R136 ;  /* 0x00000006a488723c */ /* 0x040fe20000041888 */
[----:B------:R-:W-:Y:S05]  /*79a0*/  LDSM.16.M88.4 R4, [R185] ;  /* 0x00000000b904783b */ /* 0x000fea0000000200 */
        /* <DEDUP_REMOVED lines=8> */
[----:B------:R-:W-:Y:S04]  /*7a30*/  LDSM.16.M88.4 R168, [R188+0x3000] ;  /* 0x00300000bca8783b */ /* 0x000fe80000000200 */
[----:B------:R-:W-:Y:S01]  /*7a40*/  LDSM.16.M88.4 R164, [R188+0x3800] ;  /* 0x00380000bca4783b */ /* 0x000fe20000000200 */
[C---:B------:R-:W-:Y:S06]  /*7a50*/  HMMA.16816.F32.BF16 R140, R20.reuse, R144, R140 ;  /* 0x00000090148c723c */ /* 0x040fec000004188c */
[C---:B------:R-:W-:Y:S01]  /*7a60*/  HMMA.16816.F32.BF16 R136, R20.reuse, R146, R136 ;  /* 0x000000921488723c */ /* 0x040fe20000041888 */
[----:B------:R-:W-:Y:S05]  /*7a70*/  LDSM.16.M88.4 R144, [R184] ;  /* 0x00000000b890783b */ /* 0x000fea0000000200 */
[C---:B------:R-:W-:Y:S06]  /*7a80*/  HMMA.16816.F32.BF16 R160, R20.reuse, R24, R160 ;  /* 0x0000001814a0723c */ /* 0x040fec00000418a0 */
[----:B------:R-:W-:Y:S01]  /*7a90*/  HMMA.16816.F32.BF16 R156, R20, R26, R156 ;  /* 0x0000001a149c723c */ /* 0x000fe2000004189c */
[----:B------:R-:W1:Y:S05]  /*7aa0*/  LDSM.16.M88.4 R24, [R188+0x2000] ;  /* 0x00200000bc18783b */ /* 0x000e6a0000000200 */
[C---:B--2---:R-:W-:Y:S06]  /*7ab0*/  HMMA.16816.F32.BF16 R16, R228.reuse, R28, R16 ;  /* 0x0000001ce410723c */ /* 0x044fec0000041810 */
[----:B------:R-:W-:Y:S01]  /*7ac0*/  HMMA.16816.F32.BF16 R12, R228, R30, R12 ;  /* 0x0000001ee40c723c */ /* 0x000fe2000004180c */
[----:B------:R-:W-:Y:S05]  /*7ad0*/  LDSM.16.M88.4 R28, [R188+0x2800] ;  /* 0x00280000bc1c783b */ /* 0x000fea0000000200 */
[C---:B------:R-:W-:Y:S06]  /*7ae0*/  HMMA.16816.F32.BF16 R204, R20.reuse, R148, R204 ;  /* 0x0000009414cc723c */ /* 0x040fec00000418cc */
[----:B------:R-:W-:Y:S01]  /*7af0*/  HMMA.16816.F32.BF16 R176, R20, R150, R176 ;  /* 0x0000009614b0723c */ /* 0x000fe200000418b0 */
[----:B------:R-:W2:Y:S04]  /*7b00*/  LDSM.16.M88.4 R20, [R195+0x8800] ;  /* 0x00880000c314783b */ /* 0x000ea80000000200 */
[----:B------:R-:W-:Y:S01]  /*7b10*/  LDSM.16.M88.4 R148, [R201+0xa800] ;  /* 0x00a80000c994783b */ /* 0x000fe20000000200 */
        /* <DEDUP_REMOVED lines=8> */
[----:B------:R-:W-:Y:S05]  /*7ba0*/  LDSM.16.M88.4 R24, [R198+0x4000] ;  /* 0x00400000c618783b */ /* 0x000fea0000000200 */
[C---:B------:R-:W-:Y:S06]  /*7bb0*/  HMMA.16816.F32.BF16 R204, R32.reuse, R144, R204 ;  /* 0x0000009020cc723c */ /* 0x040fec00000418cc */
[----:B------:R-:W-:Y:S01]  /*7bc0*/  HMMA.16816.F32.BF16 R176, R32, R146, R176 ;  /* 0x0000009220b0723c */ /* 0x000fe200000418b0 */
[----:B------:R-:W-:Y:S04]  /*7bd0*/  LDSM.16.M88.4 R32, [R200+0x4000] ;  /* 0x00400000c820783b */ /* 0x000fe80000000200 */
[----:B------:R-:W4:Y:S01]  /*7be0*/  LDSM.16.M88.4 R144, [R183] ;  /* 0x00000000b790783b */ /* 0x000f220000000200 */
[C---:B--2---:R-:W-:Y:S06]  /*7bf0*/  HMMA.16816.F32.BF16 R140, R228.reuse, R20, R140 ;  /* 0x00000014e48c723c */ /* 0x044fec000004188c */
[----:B------:R-:W-:Y:S01]  /*7c00*/  HMMA.16816.F32.BF16 R136, R228, R22, R136 ;  /* 0x00000016e488723c */ /* 0x000fe20000041888 */
[----:B------:R-:W2:Y:S05]  /*7c10*/  LDSM.16.M88.4 R20, [R195+0xa000] ;  /* 0x00a00000c314783b */ /* 0x000eaa0000000200 */
[C---:B---3--:R-:W-:Y:S06]  /*7c20*/  HMMA.16816.F32.BF16 R16, R152.reuse, R8, R16 ;  /* 0x000000089810723c */ /* 0x048fec0000041810 */
[----:B------:R-:W-:Y:S01]  /*7c30*/  HMMA.16816.F32.BF16 R12, R152, R10, R12 ;  /* 0x0000000a980c723c */ /* 0x000fe2000004180c */
[----:B------:R-:W-:Y:S05]  /*7c40*/  LDSM.16.M88.4 R8, [R197+0x4000] ;  /* 0x00400000c508783b */ /* 0x000fea0000000200 */
[----:B-1----:R-:W-:Y:S06]  /*7c50*/  HMMA.16816.F32.BF16 R160, R228, R4, R160 ;  /* 0x00000004e4a0723c */ /* 0x002fec00000418a0 */
[C---:B------:R-:W-:Y:S06]  /*7c60*/  HMMA.16816.F32.BF16 R140, R172.reuse, R28, R140 ;  /* 0x0000001cac8c723c */ /* 0x040fec000004188c */
[----:B------:R-:W-:Y:S01]  /*7c70*/  HMMA.16816.F32.BF16 R136, R172, R30, R136 ;  /* 0x0000001eac88723c */ /* 0x000fe20000041888 */
[----:B------:R-:W-:Y:S05]  /*7c80*/  LDSM.16.M88.4 R28, [R182] ;  /* 0x00000000b61c783b */ /* 0x000fea0000000200 */
[C---:B----4-:R-:W-:Y:S06]  /*7c90*/  HMMA.16816.F32.BF16 R16, R32.reuse, R144, R16 ;  /* 0x000000902010723c */ /* 0x050fec0000041810 */
[----:B------:R-:W-:Y:S01]  /*7ca0*/  HMMA.16816.F32.BF16 R12, R32, R146, R12 ;  /* 0x00000092200c723c */ /* 0x000fe2000004180c */
[----:B------:R-:W1:Y:S05]  /*7cb0*/  LDSM.16.M88.4 R144, [R201+0xb000] ;  /* 0x00b00000c990783b */ /* 0x000e6a0000000200 */
[----:B------:R-:W-:Y:S01]  /*7cc0*/  HMMA.16816.F32.BF16 R156, R228, R6, R156 ;  /* 0x00000006e49c723c */ /* 0x000fe2000004189c */
[----:B------:R-:W3:Y:S05]  /*7cd0*/  LDSM.16.M88.4 R4, [R188+0x4000] ;  /* 0x00400000bc04783b */ /* 0x000eea0000000200 */
[----:B------:R-:W-:Y:S06]  /*7ce0*/  HMMA.16816.F32.BF16 R160, R172, R168, R160 ;  /* 0x000000a8aca0723c */ /* 0x000fec00000418a0 */
[----:B--2---:R-:W-:Y:S06]  /*7cf0*/  HMMA.16816.F32.BF16 R16, R24, R20, R16 ;  /* 0x000000141810723c */ /* 0x004fec0000041810 */
[C---:B------:R-:W-:Y:S06]  /*7d00*/  HMMA.16816.F32.BF16 R140, R152.reuse, R148, R140 ;  /* 0x00000094988c723c */ /* 0x040fec000004188c */
[----:B------:R-:W-:Y:S01]  /*7d10*/  HMMA.16816.F32.BF16 R136, R152, R150, R136 ;  /* 0x000000969888723c */ /* 0x000fe20000041888 */
[----:B------:R-:W-:Y:S05]  /*7d20*/  LDSM.16.M88.4 R148, [R188+0x4800] ;  /* 0x00480000bc94783b */ /* 0x000fea0000000200 */
[----:B------:R-:W-:Y:S01]  /*7d30*/  HMMA.16816.F32.BF16 R12, R24, R22, R12 ;  /* 0x00000016180c723c */ /* 0x000fe2000004180c */
[----:B------:R-:W2:Y:S05]  /*7d40*/  LDSM.16.M88.4 R20, [R181] ;  /* 0x00000000b514783b */ /* 0x000eaa0000000200 */
[C---:B------:R-:W-:Y:S06]  /*7d50*/  HMMA.16816.F32.BF16 R204, R228.reuse, R208, R204 ;  /* 0x000000d0e4cc723c */ /* 0x040fec00000418cc */
[----:B------:R-:W-:Y:S01]  /*7d60*/  HMMA.16816.F32.BF16 R208, R228, R210, R176 ;  /* 0x000000d2e4d0723c */ /* 0x000fe200000418b0 */
[----:B------:R-:W4:Y:S05]  /*7d70*/  LDSM.16.M88.4 R176, [R195+0xa800] ;  /* 0x00a80000c3b0783b */ /* 0x000f2a0000000200 */
[----:B------:R-:W-:Y:S06]  /*7d80*/  HMMA.16816.F32.BF16 R156, R172, R170, R156 ;  /* 0x000000aaac9c723c */ /* 0x000fec000004189c */
[----:B-1----:R-:W-:Y:S06]  /*7d90*/  HMMA.16816.F32.BF16 R160, R152, R144, R160 ;  /* 0x0000009098a0723c */ /* 0x002fec00000418a0 */
[----:B---3--:R-:W-:Y:S06]  /*7da0*/  HMMA.16816.F32.BF16 R16, R8, R4, R16 ;  /* 0x000000040810723c */ /* 0x008fec0000041810 */
[C---:B------:R-:W-:Y:S06]  /*7db0*/  HMMA.16816.F32.BF16 R140, R32.reuse, R28, R140 ;  /* 0x0000001c208c723c */ /* 0x040fec000004188c */
[----:B------:R-:W-:Y:S01]  /*7dc0*/  HMMA.16816.F32.BF16 R136, R32, R30, R136 ;  /* 0x0000001e2088723c */ /* 0x000fe20000041888 */
[----:B------:R-:W1:Y:S05]  /*7dd0*/  LDSM.16.M88.4 R28, [R201+0xb800] ;  /* 0x00b80000c91c783b */ /* 0x000e6a0000000200 */
[C---:B------:R-:W-:Y:S06]  /*7de0*/  HMMA.16816.F32.BF16 R204, R172.reuse, R164, R204 ;  /* 0x000000a4accc723c */ /* 0x040fec00000418cc */
[----:B------:R-:W-:Y:S01]  /*7df0*/  HMMA.16816.F32.BF16 R208, R172, R166, R208 ;  /* 0x000000a6acd0723c */ /* 0x000fe200000418d0 */
[----:B------:R-:W-:Y:S01]  /*7e00*/  FMUL.FTZ R0, R16, UR10 ;  /* 0x0000000a10007c20 */ /* 0x000fe20008410000 */
[----:B------:R-:W-:Y:S01]  /*7e10*/  FMUL.FTZ R2, R17, UR10 ;  /* 0x0000000a11027c20 */ /* 0x000fe20008410000 */
[----:B------:R-:W-:-:S03]  /*7e20*/  FMUL.FTZ R133, R18, UR10 ;  /* 0x0000000a12857c20 */ /* 0x000fc60008410000 */
[----:B------:R-:W-:Y:S01]  /*7e30*/  HMMA.16816.F32.BF16 R12, R8, R6, R12 ;  /* 0x00000006080c723c */ /* 0x000fe2000004180c */
[----:B------:R-:W3:Y:S01]  /*7e40*/  LDSM.16.M88.4 R4, [R195+0xb000] ;  /* 0x00b00000c304783b */ /* 0x000ee20000000200 */
[----:B------:R-:W1:Y:S04]  /*7e50*/  MUFU.TANH R0, R0 ;  /* 0x0000000000007308 */ /* 0x000e680000002400 */
[----:B------:R-:W-:Y:S01]  /*7e60*/  HMMA.16816.F32.BF16 R156, R152, R146, R156 ;  /* 0x00000092989c723c */ /* 0x000fe2000004189c */
[----:B------:R-:W-:Y:S03]  /*7e70*/  LDSM.16.M88.4 R144, [R188+0x5000] ;  /* 0x00500000bc90783b */ /* 0x000fe60000000200 */
[----:B------:R-:W3:Y:S02]  /*7e80*/  MUFU.TANH R2, R2 ;  /* 0x0000000200027308 */ /* 0x000ee40000002400 */
[----:B--2---:R-:W-:Y:S06]  /*7e90*/  HMMA.16816.F32.BF16 R160, R32, R20, R160 ;  /* 0x0000001420a0723c */ /* 0x004fec00000418a0 */
[----:B----4-:R-:W-:Y:S01]  /*7ea0*/  HMMA.16816.F32.BF16 R140, R24, R176, R140 ;  /* 0x000000b0188c723c */ /* 0x010fe2000004188c */
[----:B------:R-:W-:Y:S01]  /*7eb0*/  FMUL.FTZ R20, R19, UR10 ;  /* 0x0000000a13147c20 */ /* 0x000fe20008410000 */
[----:B------:R-:W2:Y:S01]  /*7ec0*/  MUFU.TANH R133, R133 ;  /* 0x0000008500857308 */ /* 0x000ea20000002400 */
[----:B------:R-:W4:Y:S03]  /*7ed0*/  LDSM.16.M88.4 R16, [R180] ;  /* 0x00000000b410783b */ /* 0x000f260000000200 */
[----:B-1----:R-:W-:Y:S01]  /*7ee0*/  HMMA.16816.F32.BF16 R204, R152, R28, R204 ;  /* 0x0000001c98cc723c */ /* 0x002fe200000418cc */
[----:B------:R-:W-:Y:S01]  /*7ef0*/  FMUL.FTZ R12, R12, UR10 ;  /* 0x0000000a0c0c7c20 */ /* 0x000fe20008410000 */
[----:B------:R-:W-:-:S02]  /*7f00*/  FMUL.FTZ R134, R13, UR10 ;  /* 0x0000000a0d867c20 */ /* 0x000fc40008410000 */
[----:B------:R-:W1:Y:S02]  /*7f10*/  MUFU.TANH R20, R20 ;  /* 0x0000001400147308 */ /* 0x000e640000002400 */
[----:B------:R-:W-:Y:S06]  /*7f20*/  HMMA.16816.F32.BF16 R208, R152, R30, R208 ;  /* 0x0000001e98d0723c */ /* 0x000fec00000418d0 */
[----:B------:R-:W-:Y:S01]  /*7f30*/  HMMA.16816.F32.BF16 R156, R32, R22, R156 ;  /* 0x00000016209c723c */ /* 0x000fe2000004189c */
[----:B------:R5:W1:Y:S05]  /*7f40*/  MUFU.TANH R21, R12 ;  /* 0x0000000c00157308 */ /* 0x000a6a0000002400 */
[C---:B---3--:R-:W-:Y:S01]  /*7f50*/  HMMA.16816.F32.BF16 R160, R24.reuse, R4, R160 ;  /* 0x0000000418a0723c */ /* 0x048fe200000418a0 */
[----:B------:R-:W-:Y:S01]  /*7f60*/  FMUL.FTZ R22, R14, UR10 ;  /* 0x0000000a0e167c20 */ /* 0x000fe20008410000 */
[----:B------:R-:W-:Y:S01]  /*7f70*/  FMUL.FTZ R23, R15, UR10 ;  /* 0x0000000a0f177c20 */ /* 0x000fe20008410000 */
[----:B------:R3:W1:Y:S03]  /*7f80*/  MUFU.TANH R28, R134 ;  /* 0x00000086001c7308 */ /* 0x0006660000002400 */
[----:B------:R-:W-:Y:S05]  /*7f90*/  HMMA.16816.F32.BF16 R136, R24, R178, R136 ;  /* 0x000000b21888723c */ /* 0x000fea0000041888 */
[----:B------:R-:W1:Y:S01]  /*7fa0*/  MUFU.TANH R22, R22 ;  /* 0x0000001600167308 */ /* 0x000e620000002400 */
[----:B-----5:R-:W5:Y:S01]  /*7fb0*/  LDSM.16.M88.4 R12, [R195+0xb800] ;  /* 0x00b80000c30c783b */ /* 0x020f620000000200 */
[----:B------:R-:W-:Y:S06]  /*7fc0*/  HMMA.16816.F32.BF16 R140, R8, R148, R140 ;  /* 0x00000094088c723c */ /* 0x000fec000004188c */
[C---:B----4-:R-:W-:Y:S01]  /*7fd0*/  HMMA.16816.F32.BF16 R204, R32.reuse, R16, R204 ;  /* 0x0000001020cc723c */ /* 0x050fe200000418cc */
[----:B------:R-:W4:Y:S05]  /*7fe0*/  MUFU.TANH R23, R23 ;  /* 0x0000001700177308 */ /* 0x000f2a0000002400 */
[----:B------:R-:W-:Y:S06]  /*7ff0*/  HMMA.16816.F32.BF16 R208, R32, R18, R208 ;  /* 0x0000001220d0723c */ /* 0x000fec00000418d0 */
[----:B------:R-:W-:Y:S01]  /*8000*/  HMMA.16816.F32.BF16 R156, R24, R6, R156 ;  /* 0x00000006189c723c */ /* 0x000fe2000004189c */
[----:B------:R-:W2:Y:S01]  /*8010*/  LDSM.16.M88.4 R4, [R188+0x5800] ;  /* 0x00580000bc04783b */ /* 0x000ea20000000200 */
[----:B------:R-:W-:-:S04]  /*8020*/  DEPBAR.LE SB0, 0x0 ;  /* 0x000080000000791a */ /* 0x000fc80000000000 */
[C---:B------:R-:W-:Y:S01]  /*8030*/  HMMA.16816.F32.BF16 R136, R8.reuse, R150, R136 ;  /* 0x000000960888723c */ /* 0x040fe20000041888 */
[----:B------:R-:W-:Y:S01]  /*8040*/  FMUL.FTZ R29, R140, UR10 ;  /* 0x0000000a8c1d7c20 */ /* 0x000fe20008410000 */
[----:B------:R-:W-:Y:S01]  /*8050*/  FMUL.FTZ R30, R142, UR10 ;  /* 0x0000000a8e1e7c20 */ /* 0x000fe20008410000 */
[----:B---3--:R-:W-:Y:S01]  /*8060*/  FMUL.FTZ R134, R143, UR10 ;  /* 0x0000000a8f867c20 */ /* 0x008fe20008410000 */
[----:B------:R-:W-:Y:S02]  /*8070*/  FMUL.FTZ R141, R141, UR10 ;  /* 0x0000000a8d8d7c20 */ /* 0x000fe40008410000 */
[----:B------:R-:W-:Y:S01]  /*8080*/  HMMA.16816.F32.BF16 R160, R8, R144, R160 ;  /* 0x0000009008a0723c */ /* 0x000fe200000418a0 */
[----:B------:R-:W3:Y:S05]  /*8090*/  MUFU.TANH R29, R29 ;  /* 0x0000001d001d7308 */ /* 0x000eea0000002400 */
[C---:B-----5:R-:W-:Y:S03]  /*80a0*/  HMMA.16816.F32.BF16 R204, R24.reuse, R12, R204 ;  /* 0x0000000c18cc723c */ /* 0x060fe600000418cc */
[----:B------:R1:W1:Y:S03]  /*80b0*/  MUFU.TANH R178, R141 ;  /* 0x0000008d00b27308 */ /* 0x0002660000002400 */
[----:B------:R-:W-:Y:S06]  /*80c0*/  HMMA.16816.F32.BF16 R208, R24, R14, R208 ;  /* 0x0000000e18d0723c */ /* 0x000fec00000418d0 */
[----:B------:R-:W-:Y:S01]  /*80d0*/  FMUL.FTZ R31, R136, UR10 ;  /* 0x0000000a881f7c20 */ /* 0x000fe20008410000 */
[----:B------:R-:W-:Y:S01]  /*80e0*/  FMUL.FTZ R136, R137, UR10 ;  /* 0x0000000a89887c20 */ /* 0x000fe20008410000 */
[----:B------:R-:W-:Y:S01]  /*80f0*/  FMUL.FTZ R18, R139, UR10 ;  /* 0x0000000a8b127c20 */ /* 0x000fe20008410000 */
[----:B------:R-:W-:Y:S01]  /*8100*/  HMMA.16816.F32.BF16 R156, R8, R146, R156 ;  /* 0x00000092089c723c */ /* 0x000fe2000004189c */
[----:B------:R-:W-:Y:S01]  /*8110*/  FMUL.FTZ R138, R138, UR10 ;  /* 0x0000000a8a8a7c20 */ /* 0x000fe20008410000 */
[----:B------:R-:W1:Y:S01]  /*8120*/  MUFU.TANH R30, R30 ;  /* 0x0000001e001e7308 */ /* 0x000e620000002400 */
[----:B------:R-:W-:Y:S01]  /*8130*/  FMUL.FTZ R19, R161, UR10 ;  /* 0x0000000aa1137c20 */ /* 0x000fe20008410000 */
[----:B------:R-:W-:Y:S01]  /*8140*/  FMUL.FTZ R144, R163, UR10 ;  /* 0x0000000aa3907c20 */ /* 0x000fe20008410000 */
[----:B------:R-:W-:-:S02]  /*8150*/  FMUL.FTZ R160, R160, UR10 ;  /* 0x0000000aa0a07c20 */ /* 0x000fc40008410000 */
[----:B------:R-:W-:-:S03]  /*8160*/  FMUL.FTZ R146, R162, UR10 ;  /* 0x0000000aa2927c20 */ /* 0x000fc60008410000 */
[----:B------:R-:W1:Y:S01]  /*8170*/  MUFU.TANH R134, R134 ;  /* 0x0000008600867308 */ /* 0x000e620000002400 */
[C---:B--2---:R-:W-:Y:S06]  /*8180*/  HMMA.16816.F32.BF16 R204, R8.reuse, R4, R204 ;  /* 0x0000000408cc723c */ /* 0x044fec00000418cc */
[----:B------:R-:W-:Y:S01]  /*8190*/  HMMA.16816.F32.BF16 R208, R8, R6, R208 ;  /* 0x0000000608d0723c */ /* 0x000fe200000418d0 */
[----:B------:R-:W2:Y:S06]  /*81a0*/  MUFU.TANH R31, R31 ;  /* 0x0000001f001f7308 */ /* 0x000eac0000002400 */
[----:B------:R-:W-:Y:S01]  /*81b0*/  FMUL.FTZ R150, R156, UR10 ;  /* 0x0000000a9c967c20 */ /* 0x000fe20008410000 */
[----:B------:R-:W-:Y:S01]  /*81c0*/  FMUL.FTZ R148, R157, UR10 ;  /* 0x0000000a9d947c20 */ /* 0x000fe20008410000 */
[----:B------:R-:W-:Y:S01]  /*81d0*/  FMUL.FTZ R142, R158, UR10 ;  /* 0x0000000a9e8e7c20 */ /* 0x000fe20008410000 */
[----:B------:R-:W-:Y:S01]  /*81e0*/  FMUL.FTZ R140, R159, UR10 ;  /* 0x0000000a9f8c7c20 */ /* 0x000fe20008410000 */
[----:B------:R-:W1:Y:S07]  /*81f0*/  MUFU.TANH R136, R136 ;  /* 0x0000008800887308 */ /* 0x000e6e0000002400 */
[----:B------:R-:W-:Y:S01]  /*8200*/  FMUL.FTZ R176, R204, UR10 ;  /* 0x0000000accb07c20 */ /* 0x000fe20008410000 */
[----:B------:R-:W-:Y:S01]  /*8210*/  FMUL.FTZ R174, R205, UR10 ;  /* 0x0000000acdae7c20 */ /* 0x000fe20008410000 */
[----:B------:R-:W-:Y:S01]  /*8220*/  FMUL.FTZ R168, R206, UR10 ;  /* 0x0000000acea87c20 */ /* 0x000fe20008410000 */
[----:B------:R-:W-:Y:S01]  /*8230*/  FMUL.FTZ R166, R207, UR10 ;  /* 0x0000000acfa67c20 */ /* 0x000fe20008410000 */
[----:B------:R1:W1:Y:S02]  /*8240*/  MUFU.TANH R228, R138 ;  /* 0x0000008a00e47308 */ /* 0x0002640000002400 */
[----:B------:R-:W-:Y:S01]  /*8250*/  FMUL.FTZ R172, R208, UR10 ;  /* 0x0000000ad0ac7c20 */ /* 0x000fe20008410000 */
[----:B------:R-:W-:Y:S01]  /*8260*/  FMUL.FTZ R170, R209, UR10 ;  /* 0x0000000ad1aa7c20 */ /* 0x000fe20008410000 */
[----:B------:R-:W-:Y:S01]  /*8270*/  FMUL.FTZ R164, R210, UR10 ;  /* 0x0000000ad2a47c20 */ /* 0x000fe20008410000 */
[----:B------:R-:W-:-:S03]  /*8280*/  FMUL.FTZ R162, R211, UR10 ;  /* 0x0000000ad3a27c20 */ /* 0x000fc60008410000 */
[----:B------:R-:W1:Y:S08]  /*8290*/  MUFU.TANH R18, R18 ;  /* 0x0000001200127308 */ /* 0x000e700000002400 */
[----:B------:R1:W1:Y:S08]  /*82a0*/  MUFU.TANH R226, R160 ;  /* 0x000000a000e27308 */ /* 0x0002700000002400 */
        /* <DEDUP_REMOVED lines=24> */
[----:B------:R-:W1:Y:S03]  /*8430*/  @!P3 LDC.64 R8, c[0x0][0x218] ;  /* 0x00008600ff08bb82 */ /* 0x000e660000000a00 */
        /* <DEDUP_REMOVED lines=10> */
[C---:B--2---:R-:W-:Y:S02]  /*84e0*/  @!P4 LEA R152, P0, R27.reuse, R10, 0x1 ;  /* 0x0000000a1b98c211 */ /* 0x044fe400078008ff */
[----:B------:R-:W-:Y:S02]  /*84f0*/  IADD3.X R25, R26, UR26, RZ, P5, !PT ;  /* 0x0000001a1a197c10 */ /* 0x000fe4000affe4ff */
[----:B------:R-:W2:Y:S01]  /*8500*/  @!P3 LDC.64 R16, c[0x0][0x218] ;  /* 0x00008600ff10bb82 */ /* 0x000ea20000000a00 */
[----:B------:R-:W-:-:S02]  /*8510*/  @!P4 LEA.HI.X R153, R27, R11, R26, 0x1, P0 ;  /* 0x0000000b1b99c211 */ /* 0x000fc400000f0c1a */
[----:B-1----:R-:W-:-:S03]  /*8520*/  @!P3 LEA R138, P0, R27, R8, 0x1 ;  /* 0x000000081b8ab211 */ /* 0x002fc600078008ff */
[----:B------:R-:W-:Y:S01]  /*8530*/  @!PT LDS RZ, [RZ] ;  /* 0x00000000fffff984 */ /* 0x000fe20000000800 */
[----:B------:R-:W-:Y:S01]  /*8540*/  @!PT LDS RZ, [RZ] ;  /* 0x00000000fffff984 */ /* 0x000fe20000000800 */
[----:B------:R-:W-:Y:S01]  /*8550*/  @!PT LDS RZ, [RZ] ;  /* 0x00000000fffff984 */ /* 0x000fe20000000800 */
[----:B------:R3:W-:Y:S01]  /*8560*/  @!P4 LDGSTS.E.BYPASS.LTC128B.128 [R213+0x6000], desc[UR22][R152.64] ;  /* 0x0600000098d5cfae */ /* 0x0007e2000b901d56 */
[C-C-:B------:R-:W-:Y:S01]  /*8570*/  @!P3 LEA.HI.X R139, R27.reuse, R9, R26.reuse, 0x1, P0 ;  /* 0x000000091b8bb211 */ /* 0x140fe200000f0c1a */
[----:B------:R-:W1:Y:S01]  /*8580*/  @!P2 LDC.64 R14, c[0x0][0x218] ;  /* 0x00008600ff0eab82 */ /* 0x000e620000000a00 */
        /* <DEDUP_REMOVED lines=16> */
[C---:B--2---:R-:W-:Y:S01]  /*8690*/  @!P3 LEA R16, P0, R24.reuse, R16, 0x1 ;  /* 0x000000101810b211 */ /* 0x044fe200078008ff */
[----:B------:R3:W-:Y:S03]  /*86a0*/  @P4 STS.128 [R213+0x6800], RZ ;  /* 0x006800ffd5004388 */ /* 0x0007e60000000c00 */
[C-C-:B------:R-:W-:Y:S01]  /*86b0*/  @!P3 LEA.HI.X R17, R24.reuse, R17, R25.reuse, 0x1, P0 ;  /* 0x000000111811b211 */ /* 0x140fe200000f0c19 */
[----:B------:R-:W-:Y:S01]  /*86c0*/  @!PT LDS RZ, [RZ] ;  /* 0x00000000fffff984 */ /* 0x000fe20000000800 */
[----:B------:R-:W-:Y:S01]  /*86d0*/  @!PT LDS RZ, [RZ] ;  /* 0x00000000fffff984 */ /* 0x000fe20000000800 */
[----:B------:R-:W-:Y:S01]  /*86e0*/  @!PT LDS RZ, [RZ] ;  /* 0x00000000fffff984 */ /* 0x000fe20000000800 */
[----:B------:R3:W-:Y:S02]  /*86f0*/  @!P4 LDGSTS.E.BYPASS.LTC128B.128 [R213+0x6800], desc[UR22][R34.64] ;  /* 0x0680000022d5cfae */ /* 0x0007e4000b901d56 */
[----:B------:R-:W2:Y:S01]  /*8700*/  @!P2 LDC.64 R8, c[0x0][0x218] ;  /* 0x00008600ff08ab82 */ /* 0x000ea20000000a00 */
[C---:B-1----:R-:W-:Y:S01]  /*8710*/  @!P2 LEA R14, P0, R24.reuse, R14, 0x1 ;  /* 0x0000000e180ea211 */ /* 0x042fe200078008ff */
[----:B------:R3:W-:Y:S03]  /*8720*/  @P3 STS.128 [R213+0x8800], RZ ;  /* 0x008800ffd5003388 */ /* 0x0007e60000000c00 */
[C---:B------:R-:W-:Y:S01]  /*8730*/  @!P2 LEA.HI.X R15, R24.reuse, R15, R25, 0x1, P0 ;  /* 0x0000000f180fa211 */ /* 0x040fe200000f0c19 */
[----:B------:R-:W-:Y:S01]  /*8740*/  @!PT LDS RZ, [RZ] ;  /* 0x00000000fffff984 */ /* 0x000fe20000000800 */
[----:B------:R-:W-:Y:S01]  /*8750*/  @!PT LDS RZ, [RZ] ;  /* 0x00000000fffff984 */ /* 0x000fe20000000800 */
[----:B------:R-:W-:Y:S01]  /*8760*/  @!PT LDS RZ, [RZ] ;  /* 0x00000000fffff984 */ /* 0x000fe20000000800 */
[----:B------:R3:W-:Y:S01]  /*8770*/  @!P3 LDGSTS.E.BYPASS.LTC128B.128 [R213+0x8800], desc[UR22][R16.64+0x80] ;  /* 0x0880008010d5bfae */ /* 0x0007e2000b901d56 */
[----:B------:R-:W-:Y:S01]  /*8780*/  IADD3 R24, P5, R24, UR27, RZ ;  /* 0x0000001b18187c10 */ /* 0x000fe2000ffbe0ff */
[----:B------:R-:W1:Y:S02]  /*8790*/  @!P4 LDC.64 R6, c[0x0][0x218] ;  /* 0x00008600ff06cb82 */ /* 0x000e640000000a00 */
        /* <DEDUP_REMOVED lines=13> */
[C---:B--2---:R-:W-:Y:S01]  /*8870*/  @!P2 LEA R8, P1, R24.reuse, R8, 0x1 ;  /* 0x000000081808a211 */ /* 0x044fe200078208ff */
[----:B------:R-:W-:Y:S01]  /*8880*/  @!PT LDS RZ, [RZ] ;  /* 0x00000000fffff984 */ /* 0x000fe20000000800 */
[----:B------:R-:W-:Y:S01]  /*8890*/  @!PT LDS RZ, [RZ] ;  /* 0x00000000fffff984 */ /* 0x000fe20000000800 */
[----:B------:R-:W-:Y:S01]  /*88a0*/  @!PT LDS RZ, [RZ] ;  /* 0x00000000fffff984 */ /* 0x000fe20000000800 */
[----:B------:R3:W-:Y:S01]  /*88b0*/  @!P4 LDGSTS.E.BYPASS.LTC128B.128 [R213+0x7000], desc[UR22][R12.64] ;  /* 0x070000000cd5cfae */ /* 0x0007e2000b901d56 */
[----:B------:R-:W-:Y:S02]  /*88c0*/  IADD3.X R11, R25, UR26, RZ, P6, !PT ;  /* 0x0000001a190b7c10 */ /* 0x000fe4000b7fe4ff */
[----:B------:R-:W-:Y:S01]  /*88d0*/  @!P2 LEA.HI.X R9, R24, R9, R25, 0x1, P1 ;  /* 0x000000091809a211 */ /* 0x000fe200008f0c19 */
[----:B------:R3:W-:Y:S01]  /*88e0*/  @P3 STS.128 [R213+0x9000], RZ ;  /* 0x009000ffd5003388 */ /* 0x0007e20000000c00 */
[----:B-1----:R-:W-:-:S03]  /*88f0*/  @!P4 LEA R6, P5, R10, R6, 0x1 ;  /* 0x000000060a06c211 */ /* 0x002fc600078a08ff */
        /* <DEDUP_REMOVED lines=31> */
.L_x_1361:
[----:B------:R-:W-:Y:S05]  /*8af0*/  BSYNC B0 ;  /* 0x0000000000007941 */ /* 0x000fea0003800000 */
.L_x_1360:
[----:B------:R-:W0:Y:S02]  /*8b00*/  LDGDEPBAR ;  /* 0x00000000000079af */ /* 0x000e240000000000 */
.L_x_1359:
[----:B-1-3--:R-:W-:Y:S01]  /*8b10*/  MOV R5, UR17 ;  /* 0x0000001100057c02 */ /* 0x00afe20008000f00 */
[----:B------:R-:W-:Y:S03]  /*8b20*/  LDSM.16.MT88.4 R24, [R193+0xc000] ;  /* 0x00c00000c118783b */ /* 0x000fe60000004200 */
[----:B------:R-:W-:Y:S01]  /*8b30*/  LEA R5, R5, R222, 0x6 ;  /* 0x000000de05057211 */ /* 0x000fe200078e30ff */
[----:B------:R-:W-:Y:S03]  /*8b40*/  LDSM.16.MT88.4 R32, [R192+0xc000] ;  /* 0x00c00000c020783b */ /* 0x000fe60000004200 */
[C---:B------:R-:W-:Y:S02]  /*8b50*/  IADD3 R6, R5.reuse, 0x1, RZ ;  /* 0x0000000105067810 */ /* 0x040fe40007ffe0ff */
[----:B------:R-:W-:-:S02]  /*8b60*/  ISETP.GE.AND P3, PT, R5, R220, PT ;  /* 0x000000dc0500720c */ /* 0x000fc40003f66270 */
[C---:B------:R-:W-:Y:S02]  /*8b70*/  IADD3 R4, R5.reuse, 0x8, RZ ;  /* 0x0000000805047810 */ /* 0x040fe40007ffe0ff */
[C---:B------:R-:W-:Y:S02]  /*8b80*/  ISETP.GE.AND P2, PT, R6.reuse, R220, PT ;  /* 0x000000dc0600720c */ /* 0x040fe40003f46270 */
[----:B------:R-:W-:Y:S02]  /*8b90*/  ISETP.GE.AND P5, PT, R6, R218, PT ;  /* 0x000000da0600720c */ /* 0x000fe40003fa6270 */
[----:B------:R-:W-:Y:S02]  /*8ba0*/  ISETP.LT.OR P3, PT, R5, R221, P3 ;  /* 0x000000dd0500720c */ /* 0x000fe40001f61670 */
[C---:B------:R-:W-:Y:S02]  /*8bb0*/  ISETP.GE.AND P1, PT, R4.reuse, R220, PT ;  /* 0x000000dc0400720c */ /* 0x040fe40003f26270 */
[----:B------:R-:W-:-:S02]  /*8bc0*/  ISETP.GE.AND P4, PT, R4, R218, PT ;  /* 0x000000da0400720c */ /* 0x000fc40003f86270 */
[C---:B------:R-:W-:Y:S02]  /*8bd0*/  ISETP.LT.OR P2, PT, R6.reuse, R221, P2 ;  /* 0x000000dd0600720c */ /* 0x040fe40001741670 */
[----:B------:R-:W-:Y:S02]  /*8be0*/  ISETP.LT.OR P5, PT, R6, R219, P5 ;  /* 0x000000db0600720c */ /* 0x000fe40002fa1670 */
[C---:B------:R-:W-:Y:S02]  /*8bf0*/  ISETP.GE.AND P6, PT, R5.reuse, R218, PT ;  /* 0x000000da0500720c */ /* 0x040fe40003fc6270 */
[----:B------:R-:W-:Y:S02]  /*8c00*/  IADD3 R7, R5, 0x9, RZ ;  /* 0x0000000905077810 */ /* 0x000fe40007ffe0ff */
[----:B------:R-:W-:Y:S02]  /*8c10*/  FSEL R6, R0, -INF , !P3 ;  /* 0xff80000000067808 */ /* 0x000fe40005800000 */
[----:B------:R-:W-:-:S02]  /*8c20*/  ISETP.LT.OR P1, PT, R4, R221, P1 ;  /* 0x000000dd0400720c */ /* 0x000fc40000f21670 */
[-C--:B------:R-:W-:Y:S01]  /*8c30*/  ISETP.LT.OR P4, PT, R4, R219.reuse, P4 ;  /* 0x000000db0400720c */ /* 0x080fe20002781670 */
[C---:B------:R-:W-:Y:S01]  /*8c40*/  VIADD R4, R5.reuse, 0x10 ;  /* 0x0000001005047836 */ /* 0x040fe20000000000 */
[----:B------:R-:W-:Y:S02]  /*8c50*/  ISETP.LT.OR P6, PT, R5, R219, P6 ;  /* 0x000000db0500720c */ /* 0x000fe400037c1670 */
[----:B------:R-:W-:Y:S02]  /*8c60*/  ISETP.GE.AND P0, PT, R7, R220, PT ;  /* 0x000000dc0700720c */ /* 0x000fe40003f06270 */
[----:B------:R-:W-:Y:S02]  /*8c70*/  FSEL R2, R2, -INF , !P2 ;  /* 0xff80000002027808 */ /* 0x000fe40005000000 */
[----:B------:R-:W-:Y:S02]  /*8c80*/  FMNMX.FTZ R11, R132, R6, !PT ;  /* 0x00000006840b7209 */ /* 0x000fe40007810000 */
[----:B------:R-:W-:-:S02]  /*8c90*/  FSEL R0, R133, -INF , !P6 ;  /* 0xff80000085007808 */ /* 0x000fc40007000000 */
[----:B------:R-:W-:Y:S02]  /*8ca0*/  ISETP.GE.AND P6, PT, R4, R220, PT ;  /* 0x000000dc0400720c */ /* 0x000fe40003fc6270 */
[----:B------:R-:W-:Y:S02]  /*8cb0*/  ISETP.LT.OR P0, PT, R7, R221, P0 ;  /* 0x000000dd0700720c */ /* 0x000fe40000701670 */
[----:B------:R-:W-:Y:S02]  /*8cc0*/  FSEL R8, R21, -INF , !P1 ;  /* 0xff80000015087808 */ /* 0x000fe40004800000 */
[----:B------:R-:W-:Y:S02]  /*8cd0*/  FMNMX.FTZ R11, R2, R11, !PT ;  /* 0x0000000b020b7209 */ /* 0x000fe40007810000 */
[----:B------:R-:W-:Y:S02]  /*8ce0*/  ISETP.LT.OR P6, PT, R4, R221, P6 ;  /* 0x000000dd0400720c */ /* 0x000fe400037c1670 */
[----:B------:R-:W-:-:S02]  /*8cf0*/  FSEL R28, R28, -INF , !P0 ;  /* 0xff8000001c1c7808 */ /* 0x000fc40004000000 */
[----:B------:R-:W-:Y:S02]  /*8d00*/  FMNMX.FTZ R11, R8, R11, !PT ;  /* 0x0000000b080b7209 */ /* 0x000fe40007810000 */
[-C--:B------:R-:W-:Y:S02]  /*8d10*/  ISETP.GE.AND P2, PT, R4, R218.reuse, PT ;  /* 0x000000da0400720c */ /* 0x080fe40003f46270 */
[----:B------:R-:W-:Y:S02]  /*8d20*/  FSEL R206, R29, -INF , !P6 ;  /* 0xff8000001dce7808 */ /* 0x000fe40007000000 */
[----:B------:R-:W-:Y:S02]  /*8d30*/  FMNMX.FTZ R11, R28, R11, !PT ;  /* 0x0000000b1c0b7209 */ /* 0x000fe40007810000 */
[----:B------:R-:W-:Y:S02]  /*8d40*/  ISETP.GE.AND P3, PT, R7, R218, PT ;  /* 0x000000da0700720c */ /* 0x000fe40003f66270 */
[----:B------:R-:W-:-:S02]  /*8d50*/  ISETP.LT.OR P2, PT, R4, R219, P2 ;  /* 0x000000db0400720c */ /* 0x000fc40001741670 */
[----:B------:R-:W-:Y:S02]  /*8d60*/  IADD3 R4, R5, 0x18, RZ ;  /* 0x0000001805047810 */ /* 0x000fe40007ffe0ff */
[----:B------:R-:W-:Y:S02]  /*8d70*/  FMNMX.FTZ R13, R206, R11, !PT ;  /* 0x0000000bce0d7209 */ /* 0x000fe40007810000 */
[----:B------:R-:W-:Y:S02]  /*8d80*/  FSEL R20, R20, -INF , !P5 ;  /* 0xff80000014147808 */ /* 0x000fe40006800000 */
[----:B------:R-:W-:Y:S02]  /*8d90*/  FMNMX.FTZ R11, R3, R0, !PT ;  /* 0x00000000030b7209 */ /* 0x000fe40007810000 */
[----:B------:R-:W-:Y:S02]  /*8da0*/  ISETP.LT.OR P3, PT, R7, R219, P3 ;  /* 0x000000db0700720c */ /* 0x000fe40001f61670 */
[----:B------:R-:W-:-:S02]  /*8db0*/  IADD3 R7, R5, 0x11, RZ ;  /* 0x0000001105077810 */ /* 0x000fc40007ffe0ff */
[----:B------:R-:W-:Y:S02]  /*8dc0*/  FSEL R22, R22, -INF , !P4 ;  /* 0xff80000016167808 */ /* 0x000fe40006000000 */
[C---:B------:R-:W-:Y:S02]  /*8dd0*/  ISETP.GE.AND P4, PT, R4.reuse, R220, PT ;  /* 0x000000dc0400720c */ /* 0x040fe40003f86270 */
[----:B------:R-:W-:Y:S02]  /*8de0*/  ISETP.GE.AND P0, PT, R4, R218, PT ;  /* 0x000000da0400720c */ /* 0x000fe40003f06270 */
[----:B------:R-:W-:Y:S02]  /*8df0*/  FMNMX.FTZ R11, R20, R11, !PT ;  /* 0x0000000b140b7209 */ /* 0x000fe40007810000 */
[C---:B------:R-:W-:Y:S02]  /*8e00*/  ISETP.GE.AND P5, PT, R7.reuse, R220, PT ;  /* 0x000000dc0700720c */ /* 0x040fe40003fa6270 */
[----:B------:R-:W-:-:S02]  /*8e10*/  ISETP.GE.AND P1, PT, R7, R218, PT ;  /* 0x000000da0700720c */ /* 0x000fc40003f26270 */
[----:B------:R-:W-:Y:S02]  /*8e20*/  IADD3 R9, R5, 0x19, RZ ;  /* 0x0000001905097810 */ /* 0x000fe40007ffe0ff */
[C---:B------:R-:W-:Y:S02]  /*8e30*/  ISETP.LT.OR P4, PT, R4.reuse, R221, P4 ;  /* 0x000000dd0400720c */ /* 0x040fe40002781670 */
[----:B------:R-:W-:Y:S02]  /*8e40*/  ISETP.LT.OR P0, PT, R4, R219, P0 ;  /* 0x000000db0400720c */ /* 0x000fe40000701670 */
[----:B------:R-:W-:Y:S02]  /*8e50*/  FSEL R4, R23, -INF , !P3 ;  /* 0xff80000017047808 */ /* 0x000fe40005800000 */
[----:B------:R-:W-:Y:S02]  /*8e60*/  FMNMX.FTZ R11, R22, R11, !PT ;  /* 0x0000000b160b7209 */ /* 0x000fe40007810000 */
[----:B------:R-:W-:-:S02]  /*8e70*/  ISETP.LT.OR P5, PT, R7, R221, P5 ;  /* 0x000000dd0700720c */ /* 0x000fc40002fa1670 */
[----:B------:R-:W-:Y:S01]  /*8e80*/  ISETP.LT.OR P1, PT, R7, R219, P1 ;  /* 0x000000db0700720c */ /* 0x000fe20000f21670 */
[----:B------:R-:W-:Y:S01]  /*8e90*/  VIADD R7, R5, 0x20 ;  /* 0x0000002005077836 */ /* 0x000fe20000000000 */
[C---:B------:R-:W-:Y:S02]  /*8ea0*/  ISETP.GE.AND P3, PT, R9.reuse, R220, PT ;  /* 0x000000dc0900720c */ /* 0x040fe40003f66270 */
[----:B------:R-:W-:Y:S02]  /*8eb0*/  ISETP.GE.AND P6, PT, R9, R218, PT ;  /* 0x000000da0900720c */ /* 0x000fe40003fc6270 */
[----:B------:R-:W-:Y:S02]  /*8ec0*/  FSEL R204, R30, -INF , !P2 ;  /* 0xff8000001ecc7808 */ /* 0x000fe40005000000 */
[----:B------:R-:W-:Y:S02]  /*8ed0*/  FMNMX.FTZ R11, R4, R11, !PT ;  /* 0x0000000b040b7209 */ /* 0x000fe40007810000 */
[----:B------:R-:W-:-:S02]  /*8ee0*/  FSEL R178, R178, -INF , !P5 ;  /* 0xff800000b2b27808 */ /* 0x000fc40006800000 */
[C---:B------:R-:W-:Y:S02]  /*8ef0*/  ISETP.LT.OR P3, PT, R9.reuse, R221, P3 ;  /* 0x000000dd0900720c */ /* 0x040fe40001f61670 */
[----:B------:R-:W-:Y:S02]  /*8f00*/  ISETP.LT.OR P6, PT, R9, R219, P6 ;  /* 0x000000db0900720c */ /* 0x000fe400037c1670 */
[C---:B------:R-:W-:Y:S02]  /*8f10*/  ISETP.GE.AND P2, PT, R7.reuse, R220, PT ;  /* 0x000000dc0700720c */ /* 0x040fe40003f46270 */
[----:B------:R-:W-:Y:S02]  /*8f20*/  ISETP.GE.AND P5, PT, R7, R218, PT ;  /* 0x000000da0700720c */ /* 0x000fe40003fa6270 */
[----:B------:R-:W-:Y:S02]  /*8f30*/  IADD3 R9, R5, 0x21, RZ ;  /* 0x0000002105097810 */ /* 0x000fe40007ffe0ff */
[----:B------:R-:W-:-:S02]  /*8f40*/  FSEL R134, R134, -INF , !P1 ;  /* 0xff80000086867808 */ /* 0x000fc40004800000 */
[----:B------:R-:W-:Y:S02]  /*8f50*/  FMNMX.FTZ R11, R204, R11, !PT ;  /* 0x0000000bcc0b7209 */ /* 0x000fe40007810000 */
[----:B------:R-:W-:Y:S02]  /*8f60*/  FSEL R138, R31, -INF , !P4 ;  /* 0xff8000001f8a7808 */ /* 0x000fe40006000000 */
[----:B------:R-:W-:Y:S02]  /*8f70*/  FMNMX.FTZ R13, R178, R13, !PT ;  /* 0x0000000db20d7209 */ /* 0x000fe40007810000 */
[C---:B------:R-:W-:Y:S02]  /*8f80*/  ISETP.LT.OR P2, PT, R7.reuse, R221, P2 ;  /* 0x000000dd0700720c */ /* 0x040fe40001741670 */
[----:B------:R-:W-:Y:S02]  /*8f90*/  ISETP.LT.OR P5, PT, R7, R219, P5 ;  /* 0x000000db0700720c */ /* 0x000fe40002fa1670 */
[----:B------:R-:W-:-:S02]  /*8fa0*/  ISETP.GE.AND P1, PT, R9, R220, PT ;  /* 0x000000dc0900720c */ /* 0x000fc40003f26270 */
[----:B------:R-:W-:Y:S02]  /*8fb0*/  ISETP.GE.AND P4, PT, R9, R218, PT ;  /* 0x000000da0900720c */ /* 0x000fe40003f86270 */
[----:B------:R-:W-:Y:S02]  /*8fc0*/  FSEL R228, R228, -INF , !P0 ;  /* 0xff800000e4e47808 */ /* 0x000fe40004000000 */
[----:B------:R-:W-:Y:S02]  /*8fd0*/  FMNMX.FTZ R11, R134, R11, !PT ;  /* 0x0000000b860b7209 */ /* 0x000fe40007810000 */
[----:B------:R-:W-:Y:S02]  /*8fe0*/  IADD3 R7, R5, 0x28, RZ ;  /* 0x0000002805077810 */ /* 0x000fe40007ffe0ff */
[----:B------:R-:W-:Y:S02]  /*8ff0*/  FSEL R136, R136, -INF , !P3 ;  /* 0xff80000088887808 */ /* 0x000fe40005800000 */
[----:B------:R-:W-:-:S02]  /*9000*/  FMNMX.FTZ R13, R138, R13, !PT ;  /* 0x0000000d8a0d7209 */ /* 0x000fc40007810000 */
[C---:B------:R-:W-:Y:S02]  /*9010*/  ISETP.LT.OR P1, PT, R9.reuse, R221, P1 ;  /* 0x000000dd0900720c */ /* 0x040fe40000f21670 */
[----:B------:R-:W-:Y:S02]  /*9020*/  ISETP.LT.OR P4, PT, R9, R219, P4 ;  /* 0x000000db0900720c */ /* 0x000fe40002781670 */
[----:B------:R-:W-:Y:S02]  /*9030*/  FSEL R208, R18, -INF , !P6 ;  /* 0xff80000012d07808 */ /* 0x000fe40007000000 */
[----:B------:R-:W-:Y:S02]  /*9040*/  FMNMX.FTZ R11, R228, R11, !PT ;  /* 0x0000000be40b7209 */ /* 0x000fe40007810000 */
[C---:B------:R-:W-:Y:S02]  /*9050*/  ISETP.GE.AND P0, PT, R7.reuse, R220, PT ;  /* 0x000000dc0700720c */ /* 0x040fe40003f06270 */
[----:B------:R-:W-:-:S02]  /*9060*/  ISETP.GE.AND P3, PT, R7, R218, PT ;  /* 0x000000da0700720c */ /* 0x000fc40003f66270 */
[----:B------:R-:W-:Y:S02]  /*9070*/  IADD3 R9, R5, 0x29, RZ ;  /* 0x0000002905097810 */ /* 0x000fe40007ffe0ff */
[----:B------:R-:W-:Y:S02]  /*9080*/  FSEL R226, R226, -INF , !P2 ;  /* 0xff800000e2e27808 */ /* 0x000fe40005000000 */
[----:B------:R-:W-:Y:S02]  /*9090*/  FMNMX.FTZ R13, R136, R13, !PT ;  /* 0x0000000d880d7209 */ /* 0x000fe40007810000 */
[----:B------:R-:W-:Y:S02]  /*90a0*/  FSEL R146, R146, -INF , !P5 ;  /* 0xff80000092927808 */ /* 0x000fe40006800000 */
[----:B------:R-:W-:Y:S02]  /*90b0*/  FMNMX.FTZ R11, R208, R11, !PT ;  /* 0x0000000bd00b7209 */ /* 0x000fe40007810000 */
[----:B------:R-:W-:-:S02]  /*90c0*/  ISETP.LT.OR P0, PT, R7, R221, P0 ;  /* 0x000000dd0700720c */ /* 0x000fc40000701670 */
[----:B------:R-:W-:Y:S02]  /*90d0*/  ISETP.LT.OR P3, PT, R7, R219, P3 ;  /* 0x000000db0700720c */ /* 0x000fe40001f61670 */
[C---:B------:R-:W-:Y:S02]  /*90e0*/  ISETP.GE.AND P6, PT, R9.reuse, R220, PT ;  /* 0x000000dc0900720c */ /* 0x040fe40003fc6270 */
[----:B------:R-:W-:Y:S02]  /*90f0*/  ISETP.GE.AND P2, PT, R9, R218, PT ;  /* 0x000000da0900720c */ /* 0x000fe40003f46270 */
[----:B------:R-:W-:Y:S02]  /*9100*/  IADD3 R7, R5, 0x30, RZ ;  /* 0x0000003005077810 */ /* 0x000fe40007ffe0ff */
[----:B------:R-:W-:Y:S02]  /*9110*/  FSEL R210, R19, -INF , !P1 ;  /* 0xff80000013d27808 */ /* 0x000fe40004800000 */
[----:B------:R-:W-:Y:S01]  /*9120*/  FMNMX.FTZ R13, R226, R13, !PT ;  /* 0x0000000de20d7209 */ /* 0x000fe20007810000 */
[----:B------:R-:W-:Y:S01]  /*9130*/  LDSM.16.MT88.4 R16, [R194+0xc000] ;  /* 0x00c00000c210783b */ /* 0x000fe20000004200 */
[----:B------:R-:W-:-:S02]  /*9140*/  FSEL R144, R144, -INF , !P4 ;  /* 0xff80000090907808 */ /* 0x000fc40006000000 */
[----:B------:R-:W-:Y:S02]  /*9150*/  FMNMX.FTZ R11, R146, R11, !PT ;  /* 0x0000000b920b7209 */ /* 0x000fe40007810000 */
[C---:B------:R-:W-:Y:S02]  /*9160*/  ISETP.LT.OR P6, PT, R9.reuse, R221, P6 ;  /* 0x000000dd0900720c */ /* 0x040fe400037c1670 */
[----:B------:R-:W-:Y:S01]  /*9170*/  ISETP.LT.OR P2, PT, R9, R219, P2 ;  /* 0x000000db0900720c */ /* 0x000fe20001741670 */
[----:B------:R-:W-:Y:S01]  /*9180*/  VIADD R9, R5, 0x31 ;  /* 0x0000003105097836 */ /* 0x000fe20000000000 */
[C---:B------:R-:W-:Y:S02]  /*9190*/  ISETP.GE.AND P5, PT, R7.reuse, R220, PT ;  /* 0x000000dc0700720c */ /* 0x040fe40003fa6270 */
[----:B------:R-:W-:Y:S02]  /*91a0*/  ISETP.GE.AND P1, PT, R7, R218, PT ;  /* 0x000000da0700720c */ /* 0x000fe40003f26270 */
[----:B------:R-:W-:-:S02]  /*91b0*/  FSEL R150, R150, -INF , !P0 ;  /* 0xff80000096967808 */ /* 0x000fc40004000000 */
[----:B------:R-:W-:Y:S02]  /*91c0*/  FMNMX.FTZ R13, R210, R13, !PT ;  /* 0x0000000dd20d7209 */ /* 0x000fe40007810000 */
[----:B------:R-:W-:Y:S02]  /*91d0*/  FSEL R142, R142, -INF , !P3 ;  /* 0xff8000008e8e7808 */ /* 0x000fe40005800000 */
[----:B------:R-:W-:Y:S02]  /*91e0*/  FMNMX.FTZ R11, R144, R11, !PT ;  /* 0x0000000b900b7209 */ /* 0x000fe40007810000 */
[C---:B------:R-:W-:Y:S02]  /*91f0*/  ISETP.LT.OR P5, PT, R7.reuse, R221, P5 ;  /* 0x000000dd0700720c */ /* 0x040fe40002fa1670 */
[----:B------:R-:W-:Y:S02]  /*9200*/  ISETP.LT.OR P1, PT, R7, R219, P1 ;  /* 0x000000db0700720c */ /* 0x000fe40000f21670 */
[----:B------:R-:W-:-:S02]  /*9210*/  IADD3 R7, R5, 0x38, RZ ;  /* 0x0000003805077810 */ /* 0x000fc40007ffe0ff */
[C---:B------:R-:W-:Y:S02]  /*9220*/  ISETP.GE.AND P4, PT, R9.reuse, R220, PT ;  /* 0x000000dc0900720c */ /* 0x040fe40003f86270 */
[----:B------:R-:W-:Y:S02]  /*9230*/  ISETP.GE.AND P0, PT, R9, R218, PT ;  /* 0x000000da0900720c */ /* 0x000fe40003f06270 */
[----:B------:R-:W-:Y:S02]  /*9240*/  FSEL R148, R148, -INF , !P6 ;  /* 0xff80000094947808 */ /* 0x000fe40007000000 */
[----:B------:R-:W-:Y:S02]  /*9250*/  FMNMX.FTZ R13, R150, R13, !PT ;  /* 0x0000000d960d7209 */ /* 0x000fe40007810000 */
[----:B------:R-:W-:Y:S02]  /*9260*/  FSEL R140, R140, -INF , !P2 ;  /* 0xff8000008c8c7808 */ /* 0x000fe40005000000 */
[----:B------:R-:W-:-:S02]  /*9270*/  FMNMX.FTZ R11, R142, R11, !PT ;  /* 0x0000000b8e0b7209 */ /* 0x000fc40007810000 */
[----:B------:R-:W-:Y:S02]  /*9280*/  IADD3 R5, R5, 0x39, RZ ;  /* 0x0000003905057810 */ /* 0x000fe40007ffe0ff */
[----:B------:R-:W-:Y:S02]  /*9290*/  ISETP.GE.AND P6, PT, R7, R220, PT ;  /* 0x000000dc0700720c */ /* 0x000fe40003fc6270 */
[----:B------:R-:W-:Y:S02]  /*92a0*/  FSEL R176, R176, -INF , !P5 ;  /* 0xff800000b0b07808 */ /* 0x000fe40006800000 */
[C---:B------:R-:W-:Y:S02]  /*92b0*/  ISETP.LT.OR P4, PT, R9.reuse, R221, P4 ;  /* 0x000000dd0900720c */ /* 0x040fe40002781670 */
[----:B------:R-:W-:Y:S02]  /*92c0*/  FMNMX.FTZ R13, R148, R13, !PT ;  /* 0x0000000d940d7209 */ /* 0x000fe40007810000 */
[----:B------:R-:W-:-:S02]  /*92d0*/  ISETP.LT.OR P0, PT, R9, R219, P0 ;  /* 0x000000db0900720c */ /* 0x000fc40000701670 */
[----:B------:R-:W-:Y:S02]  /*92e0*/  ISETP.GE.AND P3, PT, R7, R218, PT ;  /* 0x000000da0700720c */ /* 0x000fe40003f66270 */
[----:B------:R-:W-:Y:S02]  /*92f0*/  FSEL R168, R168, -INF , !P1 ;  /* 0xff800000a8a87808 */ /* 0x000fe40004800000 */
[----:B------:R-:W-:Y:S02]  /*9300*/  FMNMX.FTZ R9, R140, R11, !PT ;  /* 0x0000000b8c097209 */ /* 0x000fe40007810000 */
[----:B------:R-:W-:Y:S02]  /*9310*/  ISETP.GE.AND P5, PT, R5, R220, PT ;  /* 0x000000dc0500720c */ /* 0x000fe40003fa6270 */
[----:B------:R-:W-:Y:S02]  /*9320*/  ISETP.LT.OR P6, PT, R7, R221, P6 ;  /* 0x000000dd0700720c */ /* 0x000fe400037c1670 */
[----:B------:R-:W-:-:S02]  /*9330*/  FSEL R174, R174, -INF , !P4 ;  /* 0xff800000aeae7808 */ /* 0x000fc40006000000 */
[----:B------:R-:W-:Y:S02]  /*9340*/  FMNMX.FTZ R13, R176, R13, !PT ;  /* 0x0000000db00d7209 */ /* 0x000fe40007810000 */
[----:B------:R-:W-:Y:S02]  /*9350*/  ISETP.LT.OR P3, PT, R7, R219, P3 ;  /* 0x000000db0700720c */ /* 0x000fe40001f61670 */
[C---:B------:R-:W-:Y:S02]  /*9360*/  ISETP.GE.AND P1, PT, R5.reuse, R218, PT ;  /* 0x000000da0500720c */ /* 0x040fe40003f26270 */
[----:B------:R-:W-:Y:S02]  /*9370*/  FSEL R166, R166, -INF , !P0 ;  /* 0xff800000a6a67808 */ /* 0x000fe40004000000 */
[----:B------:R-:W-:Y:S02]  /*9380*/  FMNMX.FTZ R9, R168, R9, !PT ;  /* 0x00000009a8097209 */ /* 0x000fe40007810000 */
[----:B------:R-:W-:-:S02]  /*9390*/  ISETP.LT.OR P5, PT, R5, R221, P5 ;  /* 0x000000dd0500720c */ /* 0x000fc40002fa1670 */
[----:B------:R-:W-:Y:S02]  /*93a0*/  FSEL R172, R172, -INF , !P6 ;  /* 0xff800000acac7808 */ /* 0x000fe40007000000 */
[----:B------:R-:W-:Y:S02]  /*93b0*/  FMNMX.FTZ R13, R174, R13, !PT ;  /* 0x0000000dae0d7209 */ /* 0x000fe40007810000 */
[----:B------:R-:W-:Y:S02]  /*93c0*/  ISETP.LT.OR P1, PT, R5, R219, P1 ;  /* 0x000000db0500720c */ /* 0x000fe40000f21670 */
[----:B------:R-:W-:Y:S02]  /*93d0*/  FSEL R164, R164, -INF , !P3 ;  /* 0xff800000a4a47808 */ /* 0x000fe40005800000 */
[----:B------:R-:W-:Y:S02]  /*93e0*/  FMNMX.FTZ R9, R166, R9, !PT ;  /* 0x00000009a6097209 */ /* 0x000fe40007810000 */
[----:B------:R-:W-:-:S02]  /*93f0*/  FSEL R170, R170, -INF , !P5 ;  /* 0xff800000aaaa7808 */ /* 0x000fc40006800000 */
[----:B------:R-:W-:Y:S02]  /*9400*/  FMNMX.FTZ R13, R172, R13, !PT ;  /* 0x0000000dac0d7209 */ /* 0x000fe40007810000 */
[----:B------:R-:W-:Y:S02]  /*9410*/  FSEL R162, R162, -INF , !P1 ;  /* 0xff800000a2a27808 */ /* 0x000fe40004800000 */
        /* <DEDUP_REMOVED lines=8> */
[----:B------:R-:W2:Y:S01]  /*94a0*/  SHFL.BFLY PT, R157, R10, 0x1, 0x1f ;  /* 0x0c201f000a9d7f89 */ /* 0x000ea200000e0000 */
[----:B-1----:R-:W-:Y:S02]  /*94b0*/  FMNMX.FTZ R158, R7, R158, !PT ;  /* 0x0000009e079e7209 */ /* 0x002fe40007810000 */
[----:B--2---:R-:W-:-:S03]  /*94c0*/  FMNMX.FTZ R157, R10, R157, !PT ;  /* 0x0000009d0a9d7209 */ /* 0x004fc60007810000 */
[C---:B------:R-:W-:Y:S01]  /*94d0*/  FMUL.FTZ R163, R158.reuse, UR6 ;  /* 0x000000069ea37c20 */ /* 0x040fe20008410000 */
[C---:B------:R-:W-:Y:S02]  /*94e0*/  FSETP.NEU.FTZ.AND P1, PT, R158.reuse, -INF , PT ;  /* 0xff8000009e00780b */ /* 0x040fe40003f3d000 */
[C---:B------:R-:W-:Y:S01]  /*94f0*/  FSETP.NEU.FTZ.AND P0, PT, R157.reuse, -INF , PT ;  /* 0xff8000009d00780b */ /* 0x040fe20003f1d000 */
[----:B------:R-:W-:Y:S01]  /*9500*/  FMUL.FTZ R161, R157, UR6 ;  /* 0x000000069da17c20 */ /* 0x000fe20008410000 */
[----:B------:R-:W-:Y:S02]  /*9510*/  FSEL R5, R158, RZ, P1 ;  /* 0x000000ff9e057208 */ /* 0x000fe40000800000 */
[----:B------:R-:W-:Y:S02]  /*9520*/  FSEL R163, R163, RZ, P1 ;  /* 0x000000ffa3a37208 */ /* 0x000fe40000800000 */
[----:B------:R-:W-:Y:S01]  /*9530*/  FSEL R161, R161, RZ, P0 ;  /* 0x000000ffa1a17208 */ /* 0x000fe20000000000 */
[----:B------:R-:W-:-:S02]  /*9540*/  FADD.FTZ R5, R132, -R5 ;  /* 0x8000000584057221 */ /* 0x000fc40000010000 */
[--C-:B------:R-:W-:Y:S01]  /*9550*/  FFMA.FTZ R155, R2, UR6, -R163.reuse ;  /* 0x00000006029b7c23 */ /* 0x100fe200080108a3 */
[----:B------:R-:W-:Y:S01]  /*9560*/  FFMA.FTZ R156, R6, UR6, -R163 ;  /* 0x00000006069c7c23 */ /* 0x000fe200080108a3 */
[--C-:B------:R-:W-:Y:S01]  /*9570*/  FFMA.FTZ R159, R4, UR6, -R161.reuse ;  /* 0x00000006049f7c23 */ /* 0x100fe200080108a1 */
[----:B------:R-:W-:Y:S01]  /*9580*/  FSEL R4, R157, RZ, P0 ;  /* 0x000000ff9d047208 */ /* 0x000fe20000000000 */
[----:B------:R-:W-:Y:S01]  /*9590*/  FFMA.FTZ R152, R0, UR6, -R161 ;  /* 0x0000000600987c23 */ /* 0x000fe200080108a1 */
[--C-:B------:R-:W-:Y:S01]  /*95a0*/  FFMA.FTZ R154, R8, UR6, -R163.reuse ;  /* 0x00000006089a7c23 */ /* 0x100fe200080108a3 */
[----:B------:R-:W-:Y:S01]  /*95b0*/  FFMA.FTZ R153, R28, UR6, -R163 ;  /* 0x000000061c997c23 */ /* 0x000fe200080108a3 */
[--C-:B------:R-:W-:Y:S01]  /*95c0*/  FFMA.FTZ R2, R20, UR6, -R161.reuse ;  /* 0x0000000614027c23 */ /* 0x100fe200080108a1 */
[----:B------:R-:W-:Y:S01]  /*95d0*/  FADD.FTZ R4, R3, -R4 ;  /* 0x8000000403047221 */ /* 0x000fe20000010000 */
[----:B------:R-:W-:Y:S01]  /*95e0*/  FFMA.FTZ R0, R22, UR6, -R161 ;  /* 0x0000000616007c23 */ /* 0x000fe200080108a1 */
[----:B------:R-:W-:Y:S01]  /*95f0*/  FMUL.FTZ R160, R5, UR6 ;  /* 0x0000000605a07c20 */ /* 0x000fe20008410000 */
[----:B------:R-:W-:Y:S01]  /*9600*/  MUFU.EX2 R156, R156 ;  /* 0x0000009c009c7308 */ /* 0x000fe20000000800 */
[----:B------:R-:W-:Y:S01]  /*9610*/  FMUL.FTZ R3, R4, UR6 ;  /* 0x0000000604037c20 */ /* 0x000fe20008410000 */
[----:B------:R-:W1:Y:S01]  /*9620*/  LDSM.16.MT88.4 R8, [R196+0xc000] ;  /* 0x00c00000c408783b */ /* 0x000e620000004200 */
[----:B------:R-:W-:Y:S01]  /*9630*/  FFMA.FTZ R167, R138, UR6, -R163 ;  /* 0x000000068aa77c23 */ /* 0x000fe200080108a3 */
[----:B------:R-:W-:Y:S01]  /*9640*/  FFMA.FTZ R169, R204, UR6, -R161 ;  /* 0x00000006cca97c23 */ /* 0x000fe200080108a1 */
[--C-:B------:R-:W-:Y:S01]  /*9650*/  FFMA.FTZ R165, R206, UR6, -R163.reuse ;  /* 0x00000006cea57c23 */ /* 0x100fe200080108a3 */
[----:B------:R-:W-:Y:S01]  /*9660*/  FFMA.FTZ R178, R178, UR6, -R163 ;  /* 0x00000006b2b27c23 */ /* 0x000fe200080108a3 */
[--C-:B------:R-:W-:Y:S01]  /*9670*/  FFMA.FTZ R206, R134, UR6, -R161.reuse ;  /* 0x0000000686ce7c23 */ /* 0x100fe200080108a1 */
[----:B------:R-:W2:Y:S01]  /*9680*/  MUFU.EX2 R155, R155 ;  /* 0x0000009b009b7308 */ /* 0x000ea20000000800 */
[--C-:B------:R-:W-:Y:S01]  /*9690*/  FFMA.FTZ R171, R228, UR6, -R161.reuse ;  /* 0x00000006e4ab7c23 */ /* 0x100fe200080108a1 */
        /* <DEDUP_REMOVED lines=9> */
[----:B------:R-:W-:Y:S01]  /*9730*/  FFMA.FTZ R226, R148, UR6, -R163 ;  /* 0x0000000694e27c23 */ /* 0x000fe200080108a3 */
[--C-:B------:R-:W-:Y:S01]  /*9740*/  FFMA.FTZ R179, R142, UR6, -R161.reuse ;  /* 0x000000068eb37c23 */ /* 0x100fe200080108a1 */
[--C-:B------:R-:W-:Y:S01]  /*9750*/  FFMA.FTZ R230, R140, UR6, -R161.reuse ;  /* 0x000000068ce67c23 */ /* 0x100fe200080108a1 */
[----:B------:R-:W-:Y:S01]  /*9760*/  LDSM.16.MT88.4 R148, [R192+0xd000] ;  /* 0x00d00000c094783b */ /* 0x000fe20000004200 */
[--C-:B------:R-:W-:Y:S01]  /*9770*/  FFMA.FTZ R166, R166, UR6, -R161.reuse ;  /* 0x00000006a6a67c23 */ /* 0x100fe200080108a1 */
[----:B------:R-:W3:Y:S01]  /*9780*/  MUFU.EX2 R153, R153 ;  /* 0x0000009900997308 */ /* 0x000ee20000000800 */
[----:B--2---:R-:W-:Y:S01]  /*9790*/  F2FP.BF16.F32.PACK_AB R4, R155, R156 ;  /* 0x0000009c9b04723e */ /* 0x004fe200000010ff */
[----:B------:R-:W-:Y:S01]  /*97a0*/  LDSM.16.MT88.4 R140, [R194+0xf000] ;  /* 0x00f00000c28c783b */ /* 0x000fe20000004200 */
[----:B------:R-:W-:-:S05]  /*97b0*/  FFMA.FTZ R164, R164, UR6, -R161 ;  /* 0x00000006a4a47c23 */ /* 0x000fca00080108a1 */
        /* <DEDUP_REMOVED lines=45> */
[----:B------:R-:W3:Y:S01]  /*9a90*/  MUFU.EX2 R178, R178 ;  /* 0x000000b200b27308 */ /* 0x000ee20000000800 */
        /* <DEDUP_REMOVED lines=22> */
[----:B------:R-:W1:Y:S01]  /*9c00*/  LDSM.16.MT88.4 R108, [R193+0xe000] ;  /* 0x00e00000c16c783b */ /* 0x000e620000004200 */
[----:B------:R-:W-:Y:S01]  /*9c10*/  MUFU.EX2 R169, R169 ;  /* 0x000000a900a97308 */ /* 0x000fe20000000800 */
[-C--:B------:R-:W-:Y:S01]  /*9c20*/  FMUL.FTZ R96, R96, R160.reuse ;  /* 0x000000a060607220 */ /* 0x080fe20000410000 */
[----:B------:R-:W-:Y:S01]  /*9c30*/  HMMA.16816.F32.BF16 R32, R4, R34, R104 ;  /* 0x000000220420723c */ /* 0x000fe20000041868 */
[-C--:B------:R-:W-:Y:S01]  /*9c40*/  FMUL.FTZ R97, R97, R160.reuse ;  /* 0x000000a061617220 */ /* 0x080fe20000410000 */
[-C--:B------:R-:W-:Y:S01]  /*9c50*/  FMUL.FTZ R98, R98, R3.reuse ;  /* 0x0000000362627220 */ /* 0x080fe20000410000 */
[----:B------:R-:W-:Y:S01]  /*9c60*/  FMUL.FTZ R99, R99, R3 ;  /* 0x0000000363637220 */ /* 0x000fe20000410000 */
[----:B------:R-:W-:-:S02]  /*9c70*/  FFMA.FTZ R156, R227, R160, R156 ;  /* 0x000000a0e39c7223 */ /* 0x000fc4000001009c */
[----:B------:R-:W4:Y:S01]  /*9c80*/  MUFU.EX2 R206, R206 ;  /* 0x000000ce00ce7308 */ /* 0x000f220000000800 */
        /* <DEDUP_REMOVED lines=8> */
[----:B------:R-:W-:Y:S01]  /*9d10*/  MUFU.EX2 R171, R171 ;  /* 0x000000ab00ab7308 */ /* 0x000fe20000000800 */
[----:B------:R-:W-:Y:S01]  /*9d20*/  FADD.FTZ R155, R155, R156 ;  /* 0x0000009c9b9b7221 */ /* 0x000fe20000010000 */
[----:B--2---:R-:W-:Y:S01]  /*9d30*/  HMMA.16816.F32.BF16 R40, R4, R116, R104 ;  /* 0x000000740428723c */ /* 0x004fe20000041868 */
[----:B------:R-:W2:Y:S02]  /*9d40*/  LDSM.16.MT88.4 R104, [R192+0xe000] ;  /* 0x00e00000c068783b */ /* 0x000ea40000004200 */
[----:B------:R-:W-:-:S03]  /*9d50*/  FADD.FTZ R154, R154, R155 ;  /* 0x0000009b9a9a7221 */ /* 0x000fc60000010000 */
[----:B------:R-:W-:Y:S01]  /*9d60*/  HMMA.16816.F32.BF16 R36, R4, R118, R36 ;  /* 0x000000760424723c */ /* 0x000fe20000041824 */
[-C--:B------:R-:W-:Y:S01]  /*9d70*/  FMUL.FTZ R116, R44, R160.reuse ;  /* 0x000000a02c747220 */ /* 0x080fe20000410000 */
[-C--:B------:R-:W-:Y:S01]  /*9d80*/  FMUL.FTZ R117, R45, R160.reuse ;  /* 0x000000a02d757220 */ /* 0x080fe20000410000 */
[-C--:B------:R-:W-:Y:S01]  /*9d90*/  FMUL.FTZ R44, R48, R160.reuse ;  /* 0x000000a0302c7220 */ /* 0x080fe20000410000 */
[----:B------:R-:W-:Y:S01]  /*9da0*/  FMUL.FTZ R45, R49, R160 ;  /* 0x000000a0312d7220 */ /* 0x000fe20000410000 */
[----:B------:R-:W-:Y:S01]  /*9db0*/  MUFU.EX2 R208, R208 ;  /* 0x000000d000d07308 */ /* 0x000fe20000000800 */
[----:B------:R-:W-:Y:S01]  /*9dc0*/  FADD.FTZ R154, R153, R154 ;  /* 0x0000009a999a7221 */ /* 0x000fe20000010000 */
[-C--:B------:R-:W-:Y:S01]  /*9dd0*/  FMUL.FTZ R118, R46, R3.reuse ;  /* 0x000000032e767220 */ /* 0x080fe20000410000 */
[-C--:B------:R-:W-:Y:S01]  /*9de0*/  FMUL.FTZ R119, R47, R3.reuse ;  /* 0x000000032f777220 */ /* 0x080fe20000410000 */
[-C--:B------:R-:W-:Y:S01]  /*9df0*/  FMUL.FTZ R46, R50, R3.reuse ;  /* 0x00000003322e7220 */ /* 0x080fe20000410000 */
[----:B------:R-:W-:-:S03]  /*9e00*/  FMUL.FTZ R47, R51, R3 ;  /* 0x00000003332f7220 */ /* 0x000fc60000410000 */
[----:B------:R-:W-:Y:S02]  /*9e10*/  MUFU.EX2 R173, R173 ;  /* 0x000000ad00ad7308 */ /* 0x000fe40000000800 */
[C---:B------:R-:W-:Y:S06]  /*9e20*/  HMMA.16816.F32.BF16 R48, R4.reuse, R112, R116 ;  /* 0x000000700430723c */ /* 0x040fec0000041874 */
[C---:B------:R-:W-:Y:S01]  /*9e30*/  HMMA.16816.F32.BF16 R44, R4.reuse, R114, R44 ;  /* 0x00000072042c723c */ /* 0x040fe2000004182c */
[----:B------:R-:W5:Y:S01]  /*9e40*/  LDSM.16.MT88.4 R112, [R196+0x10000] ;  /* 0x01000000c470783b */ /* 0x000f620000004200 */
        /* <DEDUP_REMOVED lines=21> */
[C---:B--2---:R-:W-:Y:S06]  /*9fa0*/  HMMA.16816.F32.BF16 R64, R4.reuse, R104, R116 ;  /* 0x000000680440723c */ /* 0x044fec0000041874 */
[C---:B------:R-:W-:Y:S01]  /*9fb0*/  HMMA.16816.F32.BF16 R60, R4.reuse, R106, R60 ;  /* 0x0000006a043c723c */ /* 0x040fe2000004183c */
[-C--:B------:R-:W-:Y:S01]  /*9fc0*/  FMUL.FTZ R116, R68, R160.reuse ;  /* 0x000000a044747220 */ /* 0x080fe20000410000 */
[-C--:B------:R-:W-:Y:S01]  /*9fd0*/  FMUL.FTZ R117, R69, R160.reuse ;  /* 0x000000a045757220 */ /* 0x080fe20000410000 */
[-C--:B------:R-:W-:Y:S01]  /*9fe0*/  FMUL.FTZ R118, R70, R3.reuse ;  /* 0x0000000346767220 */ /* 0x080fe20000410000 */
[-C--:B------:R-:W-:Y:S01]  /*9ff0*/  FMUL.FTZ R119, R71, R3.reuse ;  /* 0x0000000347777220 */ /* 0x080fe20000410000 */
[----:B------:R-:W2:Y:S01]  /*a000*/  LDSM.16.MT88.4 R104, [R193+0x10000] ;  /* 0x01000000c168783b */ /* 0x000ea20000004200 */
[-C--:B------:R-:W-:Y:S01]  /*a010*/  FMUL.FTZ R68, R72, R160.reuse ;  /* 0x000000a048447220 */ /* 0x080fe20000410000 */
[-C--:B------:R-:W-:Y:S01]  /*a020*/  FMUL.FTZ R69, R73, R160.reuse ;  /* 0x000000a049457220 */ /* 0x080fe20000410000 */
[-C--:B------:R-:W-:Y:S01]  /*a030*/  FMUL.FTZ R70, R74, R3.reuse ;  /* 0x000000034a467220 */ /* 0x080fe20000410000 */
[-C--:B------:R-:W-:Y:S01]  /*a040*/  FMUL.FTZ R71, R75, R3.reuse ;  /* 0x000000034b477220 */ /* 0x080fe20000410000 */
[----:B------:R-:W-:Y:S01]  /*a050*/  MUFU.EX2 R226, R226 ;  /* 0x000000e200e27308 */ /* 0x000fe20000000800 */
[C---:B-----5:R-:W-:Y:S06]  /*a060*/  HMMA.16816.F32.BF16 R72, R4.reuse, R112, R116 ;  /* 0x000000700448723c */ /* 0x060fec0000041874 */
[C---:B------:R-:W-:Y:S01]  /*a070*/  HMMA.16816.F32.BF16 R68, R4.reuse, R114, R68 ;  /* 0x000000720444723c */ /* 0x040fe20000041844 */
[----:B------:R-:W-:Y:S01]  /*a080*/  FFMA.FTZ R116, R136, UR6, -R163 ;  /* 0x0000000688747c23 */ /* 0x000fe200080108a3 */
[-C--:B------:R-:W-:Y:S01]  /*a090*/  FMUL.FTZ R112, R80, R160.reuse ;  /* 0x000000a050707220 */ /* 0x080fe20000410000 */
[----:B------:R-:W5:Y:S01]  /*a0a0*/  LDSM.16.MT88.4 R136, [R192+0x10000] ;  /* 0x01000000c088783b */ /* 0x000f620000004200 */
[-C--:B------:R-:W-:Y:S01]  /*a0b0*/  FMUL.FTZ R113, R81, R160.reuse ;  /* 0x000000a051717220 */ /* 0x080fe20000410000 */
[----:B------:R3:W4:Y:S01]  /*a0c0*/  MUFU.EX2 R204, R116 ;  /* 0x0000007400cc7308 */ /* 0x0007220000000800 */
[-C--:B------:R-:W-:Y:S01]  /*a0d0*/  FMUL.FTZ R80, R84, R160.reuse ;  /* 0x000000a054507220 */ /* 0x080fe20000410000 */
[-C--:B------:R-:W-:Y:S01]  /*a0e0*/  FMUL.FTZ R114, R82, R3.reuse ;  /* 0x0000000352727220 */ /* 0x080fe20000410000 */
[-C--:B------:R-:W-:Y:S01]  /*a0f0*/  FMUL.FTZ R115, R83, R3.reuse ;  /* 0x0000000353737220 */ /* 0x080fe20000410000 */
[----:B------:R-:W-:Y:S01]  /*a100*/  FMUL.FTZ R81, R85, R160 ;  /* 0x000000a055517220 */ /* 0x000fe20000410000 */
[-C--:B------:R-:W-:Y:S01]  /*a110*/  FMUL.FTZ R82, R86, R3.reuse ;  /* 0x0000000356527220 */ /* 0x080fe20000410000 */
[-C--:B------:R-:W-:Y:S01]  /*a120*/  FMUL.FTZ R83, R87, R3.reuse ;  /* 0x0000000357537220 */ /* 0x080fe20000410000 */
[----:B-1----:R-:W-:Y:S01]  /*a130*/  HMMA.16816.F32.BF16 R76, R4, R108, R76 ;  /* 0x0000006c044c723c */ /* 0x002fe2000004184c */
[----:B------:R-:W-:Y:S01]  /*a140*/  MUFU.EX2 R177, R177 ;  /* 0x000000b100b17308 */ /* 0x000fe20000000800 */
[----:B------:R-:W-:-:S04]  /*a150*/  FFMA.FTZ R3, R223, R3, R152 ;  /* 0x00000003df037223 */ /* 0x000fc80000010098 */
[----:B------:R-:W-:Y:S01]  /*a160*/  HMMA.16816.F32.BF16 R84, R4, R110, R112 ;  /* 0x0000006e0454723c */ /* 0x000fe20000041870 */
[----:B------:R-:W-:Y:S01]  /*a170*/  LDSM.16.MT88.4 R112, [R194+0xe800] ;  /* 0x00e80000c270783b */ /* 0x000fe20000004200 */
[----:B------:R-:W-:Y:S01]  /*a180*/  FADD.FTZ R3, R2, R3 ;  /* 0x0000000302037221 */ /* 0x000fe20000010000 */
[----:B------:R-:W1:Y:S02]  /*a190*/  MUFU.EX2 R228, R228 ;  /* 0x000000e400e47308 */ /* 0x000e640000000800 */
[----:B---3--:R-:W3:Y:S01]  /*a1a0*/  LDSM.16.MT88.4 R116, [R194+0xc800] ;  /* 0x00c80000c274783b */ /* 0x008ee20000004200 */
[----:B------:R-:W-:-:S03]  /*a1b0*/  FADD.FTZ R0, R0, R3 ;  /* 0x0000000300007221 */ /* 0x000fc60000010000 */
[----:B------:R-:W1:Y:S01]  /*a1c0*/  LDSM.16.MT88.4 R108, [R193+0xe800] ;  /* 0x00e80000c16c783b */ /* 0x000e620000004200 */
[----:B--2---:R-:W-:Y:S01]  /*a1d0*/  HMMA.16816.F32.BF16 R80, R4, R104, R80 ;  /* 0x000000680450723c */ /* 0x004fe20000041850 */
[----:B------:R-:W-:Y:S01]  /*a1e0*/  MUFU.EX2 R179, R179 ;  /* 0x000000b300b37308 */ /* 0x000fe20000000800 */
[----:B------:R-:W-:-:S04]  /*a1f0*/  FADD.FTZ R0, R159, R0 ;  /* 0x000000009f007221 */ /* 0x000fc80000010000 */
[C---:B------:R-:W-:Y:S01]  /*a200*/  HMMA.16816.F32.BF16 R88, R4.reuse, R106, R88 ;  /* 0x0000006a0458723c */ /* 0x040fe20000041858 */
[----:B------:R-:W-:Y:S01]  /*a210*/  F2FP.BF16.F32.PACK_AB R104, R178, R165 ;  /* 0x000000a5b268723e */ /* 0x000fe200000010ff */
[----:B------:R-:W-:Y:S01]  /*a220*/  FADD.FTZ R165, R165, R154 ;  /* 0x0000009aa5a57221 */ /* 0x000fe20000010000 */
[----:B----4-:R-:W-:Y:S01]  /*a230*/  F2FP.BF16.F32.PACK_AB R105, R206, R169 ;  /* 0x000000a9ce69723e */ /* 0x010fe200000010ff */
[----:B------:R-:W2:Y:S01]  /*a240*/  MUFU.EX2 R230, R230 ;  /* 0x000000e600e67308 */ /* 0x000ea20000000800 */
[----:B------:R-:W-:Y:S01]  /*a250*/  FADD.FTZ R169, R169, R0 ;  /* 0x00000000a9a97221 */ /* 0x000fe20000010000 */
[----:B------:R-:W-:Y:S01]  /*a260*/  FADD.FTZ R178, R178, R165 ;  /* 0x000000a5b2b27221 */ /* 0x000fe20000010000 */
[----:B------:R-:W-:Y:S02]  /*a270*/  F2FP.BF16.F32.PACK_AB R106, R204, R167 ;  /* 0x000000a7cc6a723e */ /* 0x000fe400000010ff */
[----:B------:R-:W-:Y:S01]  /*a280*/  F2FP.BF16.F32.PACK_AB R107, R208, R171 ;  /* 0x000000abd06b723e */ /* 0x000fe200000010ff */
[----:B-----5:R-:W-:Y:S01]  /*a290*/  HMMA.16816.F32.BF16 R92, R4, R136, R92 ;  /* 0x00000088045c723c */ /* 0x020fe2000004185c */
[----:B------:R-:W-:Y:S01]  /*a2a0*/  FADD.FTZ R206, R206, R169 ;  /* 0x000000a9cece7221 */ /* 0x000fe20000010000 */
[----:B------:R-:W-:Y:S01]  /*a2b0*/  MUFU.EX2 R166, R166 ;  /* 0x000000a600a67308 */ /* 0x000fe20000000800 */
[----:B------:R-:W-:-:S02]  /*a2c0*/  FADD.FTZ R167, R167, R178 ;  /* 0x000000b2a7a77221 */ /* 0x000fc40000010000 */
[----:B------:R-:W-:Y:S01]  /*a2d0*/  FADD.FTZ R171, R171, R206 ;  /* 0x000000ceabab7221 */ /* 0x000fe20000010000 */
[----:B------:R-:W-:Y:S01]  /*a2e0*/  HMMA.16816.F32.BF16 R4, R4, R138, R96 ;  /* 0x0000008a0404723c */ /* 0x000fe20000041860 */
[----:B------:R-:W-:Y:S01]  /*a2f0*/  LDSM.16.MT88.4 R96, [R193+0x10800] ;  /* 0x01080000c160783b */ /* 0x000fe20000004200 */
[----:B------:R-:W-:Y:S01]  /*a300*/  FADD.FTZ R204, R204, R167 ;  /* 0x000000a7cccc7221 */ /* 0x000fe20000010000 */
[----:B------:R-:W-:Y:S01]  /*a310*/  FADD.FTZ R208, R208, R171 ;  /* 0x000000abd0d07221 */ /* 0x000fe20000010000 */
[----:B------:R-:W-:Y:S01]  /*a320*/  MUFU.EX2 R164, R164 ;  /* 0x000000a400a47308 */ /* 0x000fe20000000800 */
        /* <DEDUP_REMOVED lines=8> */
[C---:B------:R-:W-:Y:S01]  /*a3b0*/  HMMA.16816.F32.BF16 R32, R104.reuse, R126, R32 ;  /* 0x0000007e6820723c */ /* 0x040fe20000041820 */
[----:B------:R-:W-:Y:S05]  /*a3c0*/  LDSM.16.MT88.4 R124, [R196+0xd000] ;  /* 0x00d00000c47c783b */ /* 0x000fea0000004200 */
[C---:B------:R-:W-:Y:S06]  /*a3d0*/  HMMA.16816.F32.BF16 R48, R104.reuse, R112, R48 ;  /* 0x000000706830723c */ /* 0x040fec0000041830 */
[C---:B------:R-:W-:Y:S01]  /*a3e0*/  HMMA.16816.F32.BF16 R44, R104.reuse, R114, R44 ;  /* 0x00000072682c723c */ /* 0x040fe2000004182c */
[----:B------:R-:W4:Y:S05]  /*a3f0*/  LDSM.16.MT88.4 R112, [R192+0x10800] ;  /* 0x01080000c070783b */ /* 0x000f2a0000004200 */
        /* <DEDUP_REMOVED lines=21> */
[----:B--2---:R-:W-:Y:S01]  /*a550*/  F2FP.BF16.F32.PACK_AB R99, R230, R179 ;  /* 0x000000b3e663723e */ /* 0x004fe200000010ff */
[----:B------:R-:W-:Y:S02]  /*a560*/  FADD.FTZ R228, R228, R177 ;  /* 0x000000b1e4e47221 */ /* 0x000fe40000010000 */
[----:B------:R-:W-:Y:S01]  /*a570*/  HMMA.16816.F32.BF16 R68, R104, R130, R68 ;  /* 0x000000826844723c */ /* 0x000fe20000041844 */
[----:B------:R-:W-:Y:S01]  /*a580*/  FADD.FTZ R3, R175, R210 ;  /* 0x000000d2af037221 */ /* 0x000fe20000010000 */
[----:B------:R-:W-:-:S03]  /*a590*/  FADD.FTZ R179, R179, R228 ;  /* 0x000000e4b3b37221 */ /* 0x000fc60000010000 */
[----:B------:R-:W-:Y:S01]  /*a5a0*/  FADD.FTZ R3, R226, R3 ;  /* 0x00000003e2037221 */ /* 0x000fe20000010000 */
[----:B----4-:R-:W-:Y:S01]  /*a5b0*/  HMMA.16816.F32.BF16 R92, R104, R112, R92 ;  /* 0x00000070685c723c */ /* 0x010fe2000004185c */
[----:B------:R-:W-:-:S05]  /*a5c0*/  FADD.FTZ R230, R230, R179 ;  /* 0x000000b3e6e67221 */ /* 0x000fca0000010000 */
[----:B------:R-:W-:Y:S06]  /*a5d0*/  HMMA.16816.F32.BF16 R4, R104, R114, R4 ;  /* 0x000000726804723c */ /* 0x000fec0000041804 */
[C---:B------:R-:W-:Y:S06]  /*a5e0*/  HMMA.16816.F32.BF16 R128, R96.reuse, R124, R12 ;  /* 0x0000007c6080723c */ /* 0x040fec000004180c */
[C---:B------:R-:W-:Y:S01]  /*a5f0*/  HMMA.16816.F32.BF16 R124, R96.reuse, R126, R8 ;  /* 0x0000007e607c723c */ /* 0x040fe20000041808 */
[----:B------:R-:W2:Y:S05]  /*a600*/  LDSM.16.MT88.4 R8, [R196+0x11000] ;  /* 0x01100000c408783b */ /* 0x000eaa0000004200 */
[C---:B-1----:R-:W-:Y:S06]  /*a610*/  HMMA.16816.F32.BF16 R112, R96.reuse, R108, R28 ;  /* 0x0000006c6070723c */ /* 0x042fec000004181c */
[C---:B------:R-:W-:Y:S06]  /*a620*/  HMMA.16816.F32.BF16 R28, R96.reuse, R144, R40 ;  /* 0x00000090601c723c */ /* 0x040fec0000041828 */
[----:B------:R-:W-:Y:S01]  /*a630*/  HMMA.16816.F32.BF16 R40, R96, R146, R36 ;  /* 0x000000926028723c */ /* 0x000fe20000041824 */
[----:B------:R-:W1:Y:S04]  /*a640*/  LDSM.16.MT88.4 R36, [R194+0x11000] ;  /* 0x01100000c224783b */ /* 0x000e680000004200 */
[----:B------:R-:W-:Y:S01]  /*a650*/  LDSM.16.MT88.4 R144, [R192+0x11000] ;  /* 0x01100000c090783b */ /* 0x000fe20000004200 */
[C---:B-----5:R-:W-:Y:S06]  /*a660*/  HMMA.16816.F32.BF16 R76, R104.reuse, R120, R76 ;  /* 0x00000078684c723c */ /* 0x060fec000004184c */
[----:B------:R-:W-:Y:S01]  /*a670*/  HMMA.16816.F32.BF16 R84, R104, R122, R84 ;  /* 0x0000007a6854723c */ /* 0x000fe20000041854 */
[----:B------:R-:W-:Y:S05]  /*a680*/  LDSM.16.MT88.4 R104, [R193+0xd800] ;  /* 0x00d80000c168783b */ /* 0x000fea0000004200 */
[C---:B---3--:R-:W-:Y:S06]  /*a690*/  HMMA.16816.F32.BF16 R120, R96.reuse, R116, R20 ;  /* 0x000000746078723c */ /* 0x048fec0000041814 */
[C---:B------:R-:W-:Y:S06]  /*a6a0*/  HMMA.16816.F32.BF16 R20, R96.reuse, R132, R56 ;  /* 0x000000846014723c */ /* 0x040fec0000041838 */
[C---:B------:R-:W-:Y:S01]  /*a6b0*/  HMMA.16816.F32.BF16 R56, R96.reuse, R134, R52 ;  /* 0x000000866038723c */ /* 0x040fe20000041834 */
[----:B------:R-:W3:Y:S04]  /*a6c0*/  LDSM.16.MT88.4 R132, [R193+0x11000] ;  /* 0x01100000c184783b */ /* 0x000ee80000004200 */
[----:B------:R-:W-:Y:S01]  /*a6d0*/  LDSM.16.MT88.4 R52, [R194+0xf800] ;  /* 0x00f80000c234783b */ /* 0x000fe20000004200 */
[C---:B--2---:R-:W-:Y:S06]  /*a6e0*/  HMMA.16816.F32.BF16 R12, R96.reuse, R8, R72 ;  /* 0x00000008600c723c */ /* 0x044fec0000041848 */
[C---:B------:R-:W-:Y:S01]  /*a6f0*/  HMMA.16816.F32.BF16 R72, R96.reuse, R10, R68 ;  /* 0x0000000a6048723c */ /* 0x040fe20000041844 */
[----:B------:R-:W-:Y:S05]  /*a700*/  LDSM.16.MT88.4 R68, [R192+0xf800] ;  /* 0x00f80000c044783b */ /* 0x000fea0000004200 */
[C---:B------:R-:W-:Y:S06]  /*a710*/  HMMA.16816.F32.BF16 R108, R96.reuse, R110, R24 ;  /* 0x0000006e606c723c */ /* 0x040fec0000041818 */
[C---:B-1----:R-:W-:Y:S06]  /*a720*/  HMMA.16816.F32.BF16 R76, R96.reuse, R36, R76 ;  /* 0x00000024604c723c */ /* 0x042fec000004184c */
        /* <DEDUP_REMOVED lines=14> */
[----:B------:R-:W-:-:S04]  /*a810*/  FFMA.FTZ R149, R174, UR6, -R163 ;  /* 0x00000006ae957c23 */ /* 0x000fc800080108a3 */
[C---:B---3--:R-:W-:Y:S01]  /*a820*/  HMMA.16816.F32.BF16 R84, R96.reuse, R132, R80 ;  /* 0x000000846054723c */ /* 0x048fe20000041850 */
[--C-:B------:R-:W-:Y:S01]  /*a830*/  FFMA.FTZ R150, R172, UR6, -R163.reuse ;  /* 0x00000006ac967c23 */ /* 0x100fe200080108a3 */
[----:B------:R-:W-:Y:S01]  /*a840*/  FFMA.FTZ R151, R170, UR6, -R163 ;  /* 0x00000006aa977c23 */ /* 0x000fe200080108a3 */
[--C-:B------:R-:W-:Y:S01]  /*a850*/  FFMA.FTZ R163, R168, UR6, -R161.reuse ;  /* 0x00000006a8a37c23 */ /* 0x100fe200080108a1 */
[----:B------:R-:W-:Y:S01]  /*a860*/  FFMA.FTZ R161, R162, UR6, -R161 ;  /* 0x00000006a2a17c23 */ /* 0x000fe200080108a1 */
[----:B------:R-:W-:Y:S01]  /*a870*/  MUFU.EX2 R148, R148 ;  /* 0x0000009400947308 */ /* 0x000fe20000000800 */
[C---:B------:R-:W-:Y:S01]  /*a880*/  HMMA.16816.F32.BF16 R88, R96.reuse, R134, R88 ;  /* 0x000000866058723c */ /* 0x040fe20000041858 */
[----:B------:R-:W3:Y:S04]  /*a890*/  LDSM.16.MT88.4 R80, [R194+0x11800] ;  /* 0x01180000c250783b */ /* 0x000ee80000004200 */
[----:B------:R-:W3:Y:S01]  /*a8a0*/  LDSM.16.MT88.4 R132, [R196+0x11800] ;  /* 0x01180000c484783b */ /* 0x000ee20000004200 */
[C---:B------:R-:W-:Y:S01]  /*a8b0*/  HMMA.16816.F32.BF16 R92, R96.reuse, R144, R92 ;  /* 0x00000090605c723c */ /* 0x040fe2000004185c */
[----:B------:R-:W1:Y:S05]  /*a8c0*/  MUFU.EX2 R149, R149 ;  /* 0x0000009500957308 */ /* 0x000e6a0000000800 */
[----:B------:R-:W-:Y:S03]  /*a8d0*/  HMMA.16816.F32.BF16 R4, R96, R146, R4 ;  /* 0x000000926004723c */ /* 0x000fe60000041804 */
[----:B------:R-:W-:Y:S08]  /*a8e0*/  MUFU.EX2 R150, R150 ;  /* 0x0000009600967308 */ /* 0x000ff00000000800 */
[----:B------:R-:W2:Y:S01]  /*a8f0*/  MUFU.EX2 R151, R151 ;  /* 0x0000009700977308 */ /* 0x000ea20000000800 */
[----:B-1----:R-:W-:Y:S01]  /*a900*/  F2FP.BF16.F32.PACK_AB R96, R149, R148 ;  /* 0x000000949560723e */ /* 0x002fe200000010ff */
[----:B------:R-:W-:Y:S01]  /*a910*/  FADD.FTZ R148, R148, R3 ;  /* 0x0000000394947221 */ /* 0x000fe20000010000 */
[----:B------:R-:W-:-:S03]  /*a920*/  MOV R3, R157 ;  /* 0x0000009d00037202 */ /* 0x000fc60000000f00 */
[----:B------:R-:W-:Y:S02]  /*a930*/  FADD.FTZ R149, R149, R148 ;  /* 0x0000009495957221 */ /* 0x000fe40000010000 */
[----:B------:R-:W1:Y:S08]  /*a940*/  MUFU.EX2 R163, R163 ;  /* 0x000000a300a37308 */ /* 0x000e700000000800 */
[----:B------:R-:W4:Y:S01]  /*a950*/  MUFU.EX2 R161, R161 ;  /* 0x000000a100a17308 */ /* 0x000f220000000800 */
[----:B--2---:R-:W-:Y:S01]  /*a960*/  F2FP.BF16.F32.PACK_AB R98, R151, R150 ;  /* 0x000000969762723e */ /* 0x004fe200000010ff */
[----:B------:R-:W-:-:S04]  /*a970*/  FADD.FTZ R150, R150, R149 ;  /* 0x0000009596967221 */ /* 0x000fc80000010000 */
[----:B------:R-:W-:Y:S01]  /*a980*/  FADD.FTZ R227, R151, R150 ;  /* 0x0000009697e37221 */ /* 0x000fe20000010000 */
[----:B-1----:R-:W-:Y:S01]  /*a990*/  F2FP.BF16.F32.PACK_AB R97, R166, R163 ;  /* 0x000000a3a661723e */ /* 0x002fe200000010ff */
[----:B------:R-:W-:-:S04]  /*a9a0*/  FADD.FTZ R163, R163, R230 ;  /* 0x000000e6a3a37221 */ /* 0x000fc80000010000 */
[----:B------:R-:W-:Y:S01]  /*a9b0*/  FADD.FTZ R163, R166, R163 ;  /* 0x000000a3a6a37221 */ /* 0x000fe20000010000 */
[----:B----4-:R-:W-:-:S03]  /*a9c0*/  F2FP.BF16.F32.PACK_AB R99, R161, R164 ;  /* 0x000000a4a163723e */ /* 0x010fc600000010ff */
        /* <DEDUP_REMOVED lines=30> */
.L_x_1358:
[----:B------:R-:W-:-:S06]  /*abb0*/  UISETP.GT.AND UP0, UPT, UR17, UR12, UPT ;  /* 0x0000000c1100728c */ /* 0x000fcc000bf04270 */
[----:B------:R-:W-:-:S13]  /*abc0*/  PLOP3.LUT P0, PT, PT, PT, UP0, 0x80, 0x0 ;  /* 0x000000000000781c */ /* 0x000fda0003f0f008 */
[----:B------:R-:W-:Y:S05]  /*abd0*/  @!P0 BRA `(.L_x_1362) ;  /* 0x0000003c007c8947 */ /* 0x000fea0003800000 */
[----:B------:R-:W-:Y:S01]  /*abe0*/  ULDC UR4, c[0x0][0x2d0] ;  /* 0x0000b40000047ab9 */ /* 0x000fe20000000800 */
[----:B------:R-:W-:Y:S01]  /*abf0*/  IMAD.MOV.U32 R2, RZ, RZ, R3 ;  /* 0x000000ffff027224 */ /* 0x000fe200078e0003 */
[----:B------:R-:W-:Y:S01]  /*ac00*/  ISETP.GE.AND P2, PT, R234, UR4, PT ;  /* 0x00000004ea007c0c */ /* 0x000fe2000bf46270 */
[----:B------:R-:W-:Y:S01]  /*ac10*/  IMAD.MOV.U32 R225, RZ, RZ, R233 ;  /* 0x000000ffffe17224 */ /* 0x000fe200078e00e9 */
[----:B------:R-:W-:Y:S01]  /*ac20*/  MOV R0, R132 ;  /* 0x0000008400007202 */ /* 0x000fe20000000f00 */
[----:B------:R-:W-:Y:S01]  /*ac30*/  ULDC UR8, c[0x0][0x2d0] ;  /* 0x0000b40000087ab9 */ /* 0x000fe20000000800 */
[----:B------:R-:W-:Y:S01]  /*ac40*/  ULDC UR5, c[0x0][0x39c] ;  /* 0x0000e70000057ab9 */ /* 0x000fe20000000800 */
[----:B------:R-:W-:Y:S01]  /*ac50*/  ULDC UR4, c[0x0][0x2ec] ;  /* 0x0000bb0000047ab9 */ /* 0x000fe20000000800 */
[----:B------:R-:W-:-:S07]  /*ac60*/  ULDC.64 UR6, c[0x0][0x248] ;  /* 0x0000920000067ab9 */ /* 0x000fce0000000a00 */
[----:B------:R-:W1:Y:S08]  /*ac70*/  @!P2 LDC.64 R210, c[0x0][0x220] ;  /* 0x00008800ffd2ab82 */ /* 0x000e700000000a00 */
[----:B------:R-:W2:Y:S08]  /*ac80*/  @!P2 LDC.64 R208, c[0x0][0x220] ;  /* 0x00008800ffd0ab82 */ /* 0x000eb00000000a00 */
[----:B------:R-:W3:Y:S08]  /*ac90*/  @!P2 LDC.64 R206, c[0x0][0x220] ;  /* 0x00008800ffceab82 */ /* 0x000ef00000000a00 */
[----:B------:R-:W4:Y:S01]  /*aca0*/  @!P2 LDC.64 R204, c[0x0][0x220] ;  /* 0x00008800ffccab82 */ /* 0x000f220000000a00 */
[----:B------:R-:W-:Y:S05]  /*acb0*/  BRA `(.L_x_1363) ;  /* 0x0000000400cc7947 */ /* 0x000fea0003800000 */
.L_x_1365:
        /* <DEDUP_REMOVED lines=79> */
[----:B----4-:R-:W-:Y:S01]  /*b1b0*/  @!P3 LEA R28, P0, R26, R10, 0x1 ;  /* 0x0000000a1a1cb211 */ /* 0x010fe200078008ff */
        /* <DEDUP_REMOVED lines=35> */
.L_x_1363:
        /* <DEDUP_REMOVED lines=41> */
[----:B------:R-:W2:Y:S01]  /*b680*/  @!P4 LDC.64 R234, c[0x0][0x220] ;  /* 0x00008800ffeacb82 */ /* 0x000ea20000000a00 */
        /* <DEDUP_REMOVED lines=9> */
[----:B------:R-:W3:Y:S01]  /*b720*/  @!P4 LDC.64 R230, c[0x0][0x220] ;  /* 0x00008800ffe6cb82 */ /* 0x000ee20000000a00 */
[C---:B------:R-:W-:Y:S03]  /*b730*/  @!P3 LEA.HI.X R237, R3.reuse, R237, R226, 0x1, P0 ;  /* 0x000000ed03edb211 */ /* 0x040fe600000f0ce2 */
[----:B------:R-:W-:Y:S05]  /*b740*/  @P4 STS.128 [R213+0xe800], RZ ;  /* 0x00e800ffd5004388 */ /* 0x000fea0000000c00 */
[----:B------:R-:W-:Y:S01]  /*b750*/  @!PT LDS RZ, [RZ] ;  /* 0x00000000fffff984 */ /* 0x000fe20000000800 */
[----:B------:R-:W-:Y:S01]  /*b760*/  @!PT LDS RZ, [RZ] ;  /* 0x00000000fffff984 */ /* 0x000fe20000000800 */
[----:B------:R-:W-:Y:S01]  /*b770*/  @!PT LDS RZ, [RZ] ;  /* 0x00000000fffff984 */ /* 0x000fe20000000800 */
[----:B------:R-:W-:Y:S01]  /*b780*/  @!P4 LDGSTS.E.BYPASS.LTC128B.128 [R213+0xe800], desc[UR22][R242.64+0x80] ;  /* 0x0e800080f2d5cfae */ /* 0x000fe2000b901d56 */
[----:B------:R-:W4:Y:S01]  /*b790*/  @!P3 LDC.64 R228, c[0x0][0x220] ;  /* 0x00008800ffe4bb82 */ /* 0x000f220000000a00 */
[----:B-----5:R-:W-:Y:S03]  /*b7a0*/  IADD3 R238, P1, R3, UR31, RZ ;  /* 0x0000001f03ee7c10 */ /* 0x020fe6000ff3e0ff */
[----:B------:R-:W-:Y:S01]  /*b7b0*/  @P3 STS.128 [R213+0x10800], RZ ;  /* 0x010800ffd5003388 */ /* 0x000fe20000000c00 */
[----:B------:R-:W-:Y:S04]  /*b7c0*/  IADD3.X R226, R226, UR30, RZ, P1, !PT ;  /* 0x0000001ee2e27c10 */ /* 0x000fe80008ffe4ff */
[----:B------:R-:W-:Y:S01]  /*b7d0*/  @!PT LDS RZ, [RZ] ;  /* 0x00000000fffff984 */ /* 0x000fe20000000800 */
[----:B------:R-:W-:Y:S01]  /*b7e0*/  @!PT LDS RZ, [RZ] ;  /* 0x00000000fffff984 */ /* 0x000fe20000000800 */
[----:B------:R-:W-:Y:S01]  /*b7f0*/  @!PT LDS RZ, [RZ] ;  /* 0x00000000fffff984 */ /* 0x000fe20000000800 */
[----:B------:R-:W-:Y:S01]  /*b800*/  @!P3 LDGSTS.E.BYPASS.LTC128B.128 [R213+0x10800], desc[UR22][R236.64+0x100] ;  /* 0x10800100ecd5bfae */ /* 0x000fe2000b901d56 */
[C---:B--2---:R-:W-:Y:S02]  /*b810*/  @!P4 LEA R234, P1, R238.reuse, R234, 0x1 ;  /* 0x000000eaeeeac211 */ /* 0x044fe400078208ff */
[C---:B------:R-:W-:Y:S02]  /*b820*/  @!P2 LEA R244, P0, R238.reuse, R206, 0x1 ;  /* 0x000000ceeef4a211 */ /* 0x040fe400078008ff */
[----:B------:R-:W-:Y:S01]  /*b830*/  @P2 STS.128 [R213+0xd000], RZ ;  /* 0x00d000ffd5002388 */ /* 0x000fe20000000c00 */
[C-C-:B------:R-:W-:Y:S02]  /*b840*/  @!P4 LEA.HI.X R235, R238.reuse, R235, R226.reuse, 0x1, P1 ;  /* 0x000000ebeeebc211 */ /* 0x140fe400008f0ce2 */
[C-C-:B------:R-:W-:Y:S02]  /*b850*/  @!P2 LEA.HI.X R245, R238.reuse, R207, R226.reuse, 0x1, P0 ;  /* 0x000000cfeef5a211 */ /* 0x140fe400000f0ce2 */
[C---:B-1----:R-:W-:Y:S02]  /*b860*/  @!P3 LEA R232, P0, R238.reuse, R232, 0x1 ;  /* 0x000000e8eee8b211 */ /* 0x042fe400078008ff */
[C---:B------:R-:W-:Y:S01]  /*b870*/  IADD3 R3, P5, R238.reuse, UR31, RZ ;  /* 0x0000001fee037c10 */ /* 0x040fe2000ffbe0ff */
[----:B------:R-:W-:Y:S01]  /*b880*/  @!PT LDS RZ, [RZ] ;  /* 0x00000000fffff984 */ /* 0x000fe20000000800 */
[----:B------:R-:W-:Y:S01]  /*b890*/  @!PT LDS RZ, [RZ] ;  /* 0x00000000fffff984 */ /* 0x000fe20000000800 */
[----:B------:R-:W-:Y:S01]  /*b8a0*/  @!PT LDS RZ, [RZ] ;  /* 0x00000000fffff984 */ /* 0x000fe20000000800 */
[----:B------:R-:W-:Y:S01]  /*b8b0*/  @!P2 LDGSTS.E.BYPASS.LTC128B.128 [R213+0xd000], desc[UR22][R244.64] ;  /* 0x0d000000f4d5afae */ /* 0x000fe2000b901d56 */
[----:B------:R-:W-:Y:S02]  /*b8c0*/  @!P3 LEA.HI.X R233, R238, R233, R226, 0x1, P0 ;  /* 0x000000e9eee9b211 */ /* 0x000fe400000f0ce2 */
[----:B------:R-:W-:Y:S02]  /*b8d0*/  IADD3.X R226, R226, UR30, RZ, P5, !PT ;  /* 0x0000001ee2e27c10 */ /* 0x000fe4000affe4ff */
[----:B------:R-:W-:Y:S01]  /*b8e0*/  @P4 STS.128 [R213+0xf000], RZ ;  /* 0x00f000ffd5004388 */ /* 0x000fe20000000c00 */
[C---:B------:R-:W-:Y:S02]  /*b8f0*/  @!P2 LEA R238, P5, R3.reuse, R204, 0x1 ;  /* 0x000000cc03eea211 */ /* 0x040fe400078a08ff */
        /* <DEDUP_REMOVED lines=8> */
[C---:B----4-:R-:W-:Y:S04]  /*b980*/  @!P3 LEA R228, P0, R3.reuse, R228, 0x1 ;  /* 0x000000e403e4b211 */ /* 0x050fe800078008ff */
[----:B------:R-:W-:Y:S01]  /*b990*/  @!PT LDS RZ, [RZ] ;  /* 0x00000000fffff984 */ /* 0x000fe20000000800 */
[----:B------:R-:W-:Y:S01]  /*b9a0*/  @!PT LDS RZ, [RZ] ;  /* 0x00000000fffff984 */ /* 0x000fe20000000800 */
[----:B------:R-:W-:Y:S01]  /*b9b0*/  @!PT LDS RZ, [RZ] ;  /* 0x00000000fffff984 */ /* 0x000fe20000000800 */
[----:B------:R1:W-:Y:S01]  /*b9c0*/  @!P3 LDGSTS.E.BYPASS.LTC128B.128 [R213+0x11000], desc[UR22][R232.64+0x100] ;  /* 0x11000100e8d5bfae */ /* 0x0003e2000b901d56 */
[----:B------:R-:W-:Y:S01]  /*b9d0*/  @!P3 LEA.HI.X R229, R3, R229, R226, 0x1, P0 ;  /* 0x000000e503e5b211 */ /* 0x000fe200000f0ce2 */
[----:B------:R-:W-:Y:S03]  /*b9e0*/  IMAD.U32 R3, RZ, RZ, UR9 ;  /* 0x00000009ff037e24 */ /* 0x000fe6000f8e00ff */
[----:B------:R-:W-:Y:S01]  /*b9f0*/  @P2 STS.128 [R213+0xd800], RZ ;  /* 0x00d800ffd5002388 */ /* 0x000fe20000000c00 */
[----:B------:R-:W-:Y:S04]  /*ba00*/  IMAD R3, R3, 0x40, R222 ;  /* 0x0000004003037824 */ /* 0x000fe800078e02de */
[----:B------:R-:W-:Y:S01]  /*ba10*/  @!PT LDS RZ, [RZ] ;  /* 0x00000000fffff984 */ /* 0x000fe20000000800 */
[----:B------:R-:W-:Y:S01]  /*ba20*/  @!PT LDS RZ, [RZ] ;  /* 0x00000000fffff984 */ /* 0x000fe20000000800 */
[----:B------:R-:W-:Y:S01]  /*ba30*/  @!PT LDS RZ, [RZ] ;  /* 0x00000000fffff984 */ /* 0x000fe20000000800 */
[----:B------:R-:W-:Y:S01]  /*ba40*/  @!P2 LDGSTS.E.BYPASS.LTC128B.128 [R213+0xd800], desc[UR22][R238.64] ;  /* 0x0d800000eed5afae */ /* 0x000fe2000b901d56 */
[C---:B------:R-:W-:Y:S04]  /*ba50*/  ISETP.GE.AND P0, PT, R3.reuse, R221, PT ;  /* 0x000000dd0300720c */ /* 0x040fe80003f06270 */
[----:B------:R-:W-:Y:S01]  /*ba60*/  @P4 STS.128 [R213+0xf800], RZ ;  /* 0x00f800ffd5004388 */ /* 0x000fe20000000c00 */
[C---:B------:R-:W-:Y:S02]  /*ba70*/  ISETP.GE.AND P1, PT, R3.reuse, R219, PT ;  /* 0x000000db0300720c */ /* 0x040fe40003f26270 */
[C---:B------:R-:W-:Y:S02]  /*ba80*/  ISETP.GE.OR P0, PT, R3.reuse, R220, !P0 ;  /* 0x000000dc0300720c */ /* 0x040fe40004706670 */
[----:B------:R-:W-:Y:S01]  /*ba90*/  @!PT LDS RZ, [RZ] ;  /* 0x00000000fffff984 */ /* 0x000fe20000000800 */
[----:B------:R-:W-:Y:S01]  /*baa0*/  @!PT LDS RZ, [RZ] ;  /* 0x00000000fffff984 */ /* 0x000fe20000000800 */
[----:B------:R-:W-:Y:S01]  /*bab0*/  @!PT LDS RZ, [RZ] ;  /* 0x00000000fffff984 */ /* 0x000fe20000000800 */
[----:B------:R2:W-:Y:S01]  /*bac0*/  @!P4 LDGSTS.E.BYPASS.LTC128B.128 [R213+0xf800], desc[UR22][R230.64+0x80] ;  /* 0x0f800080e6d5cfae */ /* 0x0005e2000b901d56 */
[C---:B------:R-:W-:Y:S04]  /*bad0*/  ISETP.GE.OR P1, PT, R3.reuse, R218, !P1 ;  /* 0x000000da0300720c */ /* 0x040fe80004f26670 */
[----:B------:R-:W-:Y:S05]  /*bae0*/  @P3 STS.128 [R213+0x11800], RZ ;  /* 0x011800ffd5003388 */ /* 0x000fea0000000c00 */
[----:B------:R-:W-:Y:S01]  /*baf0*/  @!PT LDS RZ, [RZ] ;  /* 0x00000000fffff984 */ /* 0x000fe20000000800 */
[----:B------:R-:W-:Y:S01]  /*bb00*/  @!PT LDS RZ, [RZ] ;  /* 0x00000000fffff984 */ /* 0x000fe20000000800 */
[----:B------:R-:W-:Y:S01]  /*bb10*/  @!PT LDS RZ, [RZ] ;  /* 0x00000000fffff984 */ /* 0x000fe20000000800 */
[----:B------:R3:W-:Y:S01]  /*bb20*/  @!P3 LDGSTS.E.BYPASS.LTC128B.128 [R213+0x11800], desc[UR22][R228.64+0x100] ;  /* 0x11800100e4d5bfae */ /* 0x0007e2000b901d56 */
[C---:B-1----:R-:W-:Y:S04]  /*bb30*/  VIADD R232, R3.reuse, 0x8 ;  /* 0x0000000803e87836 */ /* 0x042fe80000000000 */
[----:B------:R-:W-:Y:S05]  /*bb40*/  LDSM.16.M88.4 R132, [R202] ;  /* 0x00000000ca84783b */ /* 0x000fea0000000200 */
[----:B------:R-:W1:Y:S05]  /*bb50*/  LDSM.16.M88.4 R136, [R201+0x6000] ;  /* 0x00600000c988783b */ /* 0x000e6a0000000200 */
[----:B------:R-:W4:Y:S05]  /*bb60*/  LDSM.16.M88.4 R140, [R201+0x6800] ;  /* 0x00680000c98c783b */ /* 0x000f2a0000000200 */
[----:B------:R-:W5:Y:S01]  /*bb70*/  LDSM.16.M88.4 R144, [R201+0x7000] ;  /* 0x00700000c990783b */ /* 0x000f620000000200 */
[C---:B--2---:R-:W-:Y:S04]  /*bb80*/  VIADD R230, R3.reuse, 0x1 ;  /* 0x0000000103e67836 */ /* 0x044fe80000000000 */
[----:B------:R-:W2:Y:S01]  /*bb90*/  LDSM.16.M88.4 R148, [R201+0x7800] ;  /* 0x00780000c994783b */ /* 0x000ea20000000200 */
[C---:B------:R-:W-:Y:S02]  /*bba0*/  ISETP.GE.AND P5, PT, R230.reuse, R221, PT ;  /* 0x000000dde600720c */ /* 0x040fe40003fa6270 */
[C---:B------:R-:W-:Y:S02]  /*bbb0*/  ISETP.GE.AND P6, PT, R230.reuse, R219, PT ;  /* 0x000000dbe600720c */ /* 0x040fe40003fc6270 */
[----:B------:R-:W0:Y:S01]  /*bbc0*/  LDGDEPBAR ;  /* 0x00000000000079af */ /* 0x000e220000000000 */
[C---:B------:R-:W-:Y:S02]  /*bbd0*/  ISETP.GE.OR P5, PT, R230.reuse, R220, !P5 ;  /* 0x000000dce600720c */ /* 0x040fe40006fa6670 */
[----:B------:R-:W-:Y:S02]  /*bbe0*/  ISETP.GE.OR P6, PT, R230, R218, !P6 ;  /* 0x000000dae600720c */ /* 0x000fe400077c6670 */
[----:B------:R-:W-:Y:S01]  /*bbf0*/  LDSM.16.M88.4 R152, [R200] ;  /* 0x00000000c898783b */ /* 0x000fe20000000200 */
[----:B------:R-:W-:Y:S04]  /*bc00*/  VIADD R230, R3, 0x9 ;  /* 0x0000000903e67836 */ /* 0x000fe80000000000 */
[----:B------:R-:W3:Y:S05]  /*bc10*/  LDSM.16.M88.4 R156, [R199] ;  /* 0x00000000c79c783b */ /* 0x000eea0000000200 */
[----:B------:R-:W3:Y:S05]  /*bc20*/  LDSM.16.M88.4 R160, [R191] ;  /* 0x00000000bfa0783b */ /* 0x000eea0000000200 */
[----:B------:R-:W3:Y:S01]  /*bc30*/  LDSM.16.M88.4 R164, [R190] ;  /* 0x00000000bea4783b */ /* 0x000ee20000000200 */
[C---:B-1----:R-:W-:Y:S04]  /*bc40*/  HMMA.16816.F32.BF16 R4, R132.reuse, R136, RZ ;  /* 0x000000888404723c */ /* 0x042fe800000418ff */
[----:B------:R-:W1:Y:S02]  /*bc50*/  LDSM.16.M88.4 R168, [R189] ;  /* 0x00000000bda8783b */ /* 0x000e640000000200 */
[C---:B------:R-:W-:Y:S03]  /*bc60*/  HMMA.16816.F32.BF16 R8, R132.reuse, R138, RZ ;  /* 0x0000008a8408723c */ /* 0x040fe600000418ff */
[----:B------:R-:W-:Y:S03]  /*bc70*/  LDSM.16.M88.4 R172, [R198] ;  /* 0x00000000c6ac783b */ /* 0x000fe60000000200 */
[C---:B----4-:R-:W-:Y:S02]  /*bc80*/  HMMA.16816.F32.BF16 R12, R132.reuse, R140, RZ ;  /* 0x0000008c840c723c */ /* 0x050fe400000418ff */
[----:B------:R-:W4:Y:S04]  /*bc90*/  LDSM.16.M88.4 R176, [R195+0x6000] ;  /* 0x00600000c3b0783b */ /* 0x000f280000000200 */
[C---:B------:R-:W-:Y:S01]  /*bca0*/  HMMA.16816.F32.BF16 R16, R132.reuse, R142, RZ ;  /* 0x0000008e8410723c */ /* 0x040fe200000418ff */
[----:B------:R-:W-:Y:S05]  /*bcb0*/  LDSM.16.M88.4 R136, [R195+0x7000] ;  /* 0x00700000c388783b */ /* 0x000fea0000000200 */
[C---:B-----5:R-:W-:Y:S01]  /*bcc0*/  HMMA.16816.F32.BF16 R20, R132.reuse, R144, RZ ;  /* 0x000000908414723c */ /* 0x060fe200000418ff */
[----:B------:R-:W-:Y:S05]  /*bcd0*/  LDSM.16.M88.4 R140, [R195+0x7800] ;  /* 0x00780000c38c783b */ /* 0x000fea0000000200 */
[C---:B------:R-:W-:Y:S01]  /*bce0*/  HMMA.16816.F32.BF16 R24, R132.reuse, R146, RZ ;  /* 0x000000928418723c */ /* 0x040fe200000418ff */
[----:B------:R-:W-:Y:S05]  /*bcf0*/  LDSM.16.M88.4 R144, [R197] ;  /* 0x00000000c590783b */ /* 0x000fea0000000200 */
[C---:B--2---:R-:W-:Y:S06]  /*bd00*/  HMMA.16816.F32.BF16 R28, R132.reuse, R148, RZ ;  /* 0x00000094841c723c */ /* 0x044fec00000418ff */
[----:B------:R-:W-:Y:S01]  /*bd10*/  HMMA.16816.F32.BF16 R32, R132, R150, RZ ;  /* 0x000000968420723c */ /* 0x000fe200000418ff */
[----:B------:R-:W2:Y:S05]  /*bd20*/  LDSM.16.M88.4 R132, [R195+0x6800] ;  /* 0x00680000c384783b */ /* 0x000eaa0000000200 */
[C---:B---3--:R-:W-:Y:S01]  /*bd30*/  HMMA.16816.F32.BF16 R4, R152.reuse, R156, R4 ;  /* 0x0000009c9804723c */ /* 0x048fe20000041804 */
[----:B------:R-:W3:Y:S05]  /*bd40*/  LDSM.16.M88.4 R148, [R188] ;  /* 0x00000000bc94783b */ /* 0x000eea0000000200 */
        /* <DEDUP_REMOVED lines=12> */
[----:B------:R-:W4:Y:S05]  /*be10*/  LDSM.16.M88.4 R168, [R201+0x8000] ;  /* 0x00800000c9a8783b */ /* 0x000f2a0000000200 */
[C---:B------:R-:W-:Y:S01]  /*be20*/  HMMA.16816.F32.BF16 R8, R172.reuse, R178, R8 ;  /* 0x000000b2ac08723c */ /* 0x040fe20000041808 */
[----:B------:R-:W-:Y:S05]  /*be30*/  LDSM.16.M88.4 R176, [R187] ;  /* 0x00000000bbb0783b */ /* 0x000fea0000000200 */
        /* <DEDUP_REMOVED lines=8> */
[----:B------:R-:W5:Y:S05]  /*bec0*/  LDSM.16.M88.4 R140, [R201+0x9800] ;  /* 0x00980000c98c783b */ /* 0x000f6a0000000200 */
[C---:B---3--:R-:W-:Y:S01]  /*bed0*/  HMMA.16816.F32.BF16 R4, R144.reuse, R148, R4 ;  /* 0x000000949004723c */ /* 0x048fe20000041804 */
[----:B------:R-:W3:Y:S05]  /*bee0*/  LDSM.16.M88.4 R172, [R200+0x2000] ;  /* 0x00200000c8ac783b */ /* 0x000eea0000000200 */
        /* <DEDUP_REMOVED lines=11> */
[C---:B----4-:R-:W-:Y:S01]  /*bfa0*/  HMMA.16816.F32.BF16 R4, R164.reuse, R168, R4 ;  /* 0x000000a8a404723c */ /* 0x050fe20000041804 */
[----:B------:R-:W4:Y:S05]  /*bfb0*/  LDSM.16.M88.4 R160, [R195+0x8000] ;  /* 0x00800000c3a0783b */ /* 0x000f2a0000000200 */
[C---:B------:R-:W-:Y:S01]  /*bfc0*/  HMMA.16816.F32.BF16 R8, R164.reuse, R170, R8 ;  /* 0x000000aaa408723c */ /* 0x040fe20000041808 */
[----:B------:R-:W-:Y:S05]  /*bfd0*/  LDSM.16.M88.4 R168, [R188+0x2000] ;  /* 0x00200000bca8783b */ /* 0x000fea0000000200 */
[C---:B--2---:R-:W-:Y:S06]  /*bfe0*/  HMMA.16816.F32.BF16 R12, R164.reuse, R132, R12 ;  /* 0x00000084a40c723c */ /* 0x044fec000004180c */
[C---:B------:R-:W-:Y:S01]  /*bff0*/  HMMA.16816.F32.BF16 R16, R164.reuse, R134, R16 ;  /* 0x00000086a410723c */ /* 0x040fe20000041810 */
[----:B------:R-:W2:Y:S05]  /*c000*/  LDSM.16.M88.4 R132, [R195+0x8800] ;  /* 0x00880000c384783b */ /* 0x000eaa0000000200 */
[C---:B-----5:R-:W-:Y:S06]  /*c010*/  HMMA.16816.F32.BF16 R20, R164.reuse, R136, R20 ;  /* 0x00000088a414723c */ /* 0x060fec0000041814 */
        /* <DEDUP_REMOVED lines=59> */
[C---:B------:R-:W-:Y:S06]  /*c3d0*/  HMMA.16816.F32.BF16 R8, R156.reuse, R162, R8 ;  /* 0x000000a29c08723c */ /* 0x040fec0000041808 */
[C---:B-1----:R-:W-:Y:S06]  /*c3e0*/  HMMA.16816.F32.BF16 R12, R156.reuse, R144, R12 ;  /* 0x000000909c0c723c */ /* 0x042fec000004180c */
[C---:B------:R-:W-:Y:S06]  /*c3f0*/  HMMA.16816.F32.BF16 R16, R156.reuse, R146, R16 ;  /* 0x000000929c10723c */ /* 0x040fec0000041810 */
[C---:B------:R-:W-:Y:S06]  /*c400*/  HMMA.16816.F32.BF16 R20, R156.reuse, R148, R20 ;  /* 0x000000949c14723c */ /* 0x040fec0000041814 */
[C---:B------:R-:W-:Y:S06]  /*c410*/  HMMA.16816.F32.BF16 R24, R156.reuse, R150, R24 ;  /* 0x000000969c18723c */ /* 0x040fec0000041818 */
[C---:B------:R-:W-:Y:S06]  /*c420*/  HMMA.16816.F32.BF16 R28, R156.reuse, R152, R28 ;  /* 0x000000989c1c723c */ /* 0x040fec000004181c */
[----:B------:R-:W-:Y:S06]  /*c430*/  HMMA.16816.F32.BF16 R32, R156, R154, R32 ;  /* 0x0000009a9c20723c */ /* 0x000fec0000041820 */
[C---:B----4-:R-:W-:Y:S06]  /*c440*/  HMMA.16816.F32.BF16 R4, R164.reuse, R168, R4 ;  /* 0x000000a8a404723c */ /* 0x050fec0000041804 */
[C---:B------:R-:W-:Y:S06]  /*c450*/  HMMA.16816.F32.BF16 R8, R164.reuse, R170, R8 ;  /* 0x000000aaa408723c */ /* 0x040fec0000041808 */
[C---:B--2---:R-:W-:Y:S06]  /*c460*/  HMMA.16816.F32.BF16 R12, R164.reuse, R132, R12 ;  /* 0x00000084a40c723c */ /* 0x044fec000004180c */
[C---:B------:R-:W-:Y:S01]  /*c470*/  HMMA.16816.F32.BF16 R16, R164.reuse, R134, R16 ;  /* 0x00000086a410723c */ /* 0x040fe20000041810 */
[----:B------:R-:W1:Y:S05]  /*c480*/  LDSM.16.M88.4 R132, [R188+0x4800] ;  /* 0x00480000bc84783b */ /* 0x000e6a0000000200 */
[C---:B-----5:R-:W-:Y:S06]  /*c490*/  HMMA.16816.F32.BF16 R20, R164.reuse, R136, R20 ;  /* 0x00000088a414723c */ /* 0x060fec0000041814 */
[C---:B------:R-:W-:Y:S01]  /*c4a0*/  HMMA.16816.F32.BF16 R24, R164.reuse, R138, R24 ;  /* 0x0000008aa418723c */ /* 0x040fe20000041818 */
[----:B------:R-:W2:Y:S05]  /*c4b0*/  LDSM.16.M88.4 R136, [R188+0x5000] ;  /* 0x00500000bc88783b */ /* 0x000eaa0000000200 */
[C---:B------:R-:W-:Y:S06]  /*c4c0*/  HMMA.16816.F32.BF16 R28, R164.reuse, R140, R28 ;  /* 0x0000008ca41c723c */ /* 0x040fec000004181c */
[----:B------:R-:W-:Y:S06]  /*c4d0*/  HMMA.16816.F32.BF16 R32, R164, R142, R32 ;  /* 0x0000008ea420723c */ /* 0x000fec0000041820 */
[C---:B---3--:R-:W-:Y:S06]  /*c4e0*/  HMMA.16816.F32.BF16 R4, R172.reuse, R176, R4 ;  /* 0x000000b0ac04723c */ /* 0x048fec0000041804 */
        /* <DEDUP_REMOVED lines=29> */
[----:B------:R-:W-:Y:S01]  /*c6c0*/  VIADD R228, R3, 0x11 ;  /* 0x0000001103e47836 */ /* 0x000fe20000000000 */
[-C--:B------:R-:W-:Y:S01]  /*c6d0*/  ISETP.GE.AND P0, PT, R232, R221.reuse, PT ;  /* 0x000000dde800720c */ /* 0x080fe20003f06270 */
[----:B------:R-:W-:Y:S01]  /*c6e0*/  FMUL.FTZ R242, R22, UR5 ;  /* 0x0000000516f27c20 */ /* 0x000fe20008410000 */
[----:B------:R-:W-:Y:S01]  /*c6f0*/  FMUL.FTZ R238, R23, UR5 ;  /* 0x0000000517ee7c20 */ /* 0x000fe20008410000 */
[----:B------:R-:W-:Y:S01]  /*c700*/  FMUL.FTZ R246, R24, UR5 ;  /* 0x0000000518f67c20 */ /* 0x000fe20008410000 */
[-C--:B------:R-:W-:Y:S03]  /*c710*/  ISETP.GE.OR P0, PT, R232, R220.reuse, !P0 ;  /* 0x000000dce800720c */ /* 0x080fe60004706670 */
        /* <DEDUP_REMOVED lines=9> */
[-C--:B------:R-:W-:Y:S02]  /*c7b0*/  ISETP.GE.AND P5, PT, R232, R219.reuse, PT ;  /* 0x000000dbe800720c */ /* 0x080fe40003fa6270 */
[----:B------:R-:W-:Y:S01]  /*c7c0*/  FMUL.FTZ R240, R26, UR5 ;  /* 0x000000051af07c20 */ /* 0x000fe20008410000 */
[----:B------:R-:W-:Y:S04]  /*c7d0*/  HMMA.16816.F32.BF16 R32, R172, R134, R32 ;  /* 0x00000086ac20723c */ /* 0x000fe80000041820 */
[----:B------:R-:W3:Y:S01]  /*c7e0*/  MUFU.TANH R251, R251 ;  /* 0x000000fb00fb7308 */ /* 0x000ee20000002400 */
[----:B--2---:R-:W-:Y:S01]  /*c7f0*/  FSEL R245, R245, -INF , !P6 ;  /* 0xff800000f5f57808 */ /* 0x004fe20007000000 */
[----:B------:R-:W-:Y:S01]  /*c800*/  FMUL.FTZ R236, R27, UR5 ;  /* 0x000000051bec7c20 */ /* 0x000fe20008410000 */
[----:B------:R-:W-:Y:S01]  /*c810*/  ISETP.GE.AND P6, PT, R230, R219, PT ;  /* 0x000000dbe600720c */ /* 0x000fe20003fc6270 */
[----:B------:R-:W-:Y:S01]  /*c820*/  VIADD R23, R3, 0x39 ;  /* 0x0000003903177836 */ /* 0x000fe20000000000 */
[-C--:B------:R-:W-:Y:S02]  /*c830*/  ISETP.GE.OR P5, PT, R232, R218.reuse, !P5 ;  /* 0x000000dae800720c */ /* 0x080fe40006fa6670 */
[----:B------:R-:W-:Y:S03]  /*c840*/  ISETP.GE.OR P6, PT, R230, R218, !P6 ;  /* 0x000000dae600720c */ /* 0x000fe600077c6670 */
[----:B------:R-:W2:Y:S01]  /*c850*/  MUFU.TANH R249, R249 ;  /* 0x000000f900f97308 */ /* 0x000ea20000002400 */
[----:B------:R-:W-:Y:S01]  /*c860*/  FMUL.FTZ R230, R18, UR5 ;  /* 0x0000000512e67c20 */ /* 0x000fe20008410000 */
        /* <DEDUP_REMOVED lines=37> */
[C---:B------:R-:W-:Y:S03]  /*cac0*/  ISETP.GE.OR P1, PT, R228.reuse, R220, !P1 ;  /* 0x000000dce400720c */ /* 0x040fe60004f26670 */
        /* <DEDUP_REMOVED lines=33> */
[C---:B------:R-:W-:Y:S01]  /*cce0*/  VIADD R228, R3.reuse, 0x30 ;  /* 0x0000003003e47836 */ /* 0x040fe20000000000 */
        /* <DEDUP_REMOVED lines=13> */
[----:B------:R-:W-:Y:S02]  /*cdc0*/  ISETP.GE.AND P6, PT, R226, R219, PT ;  /* 0x000000dbe200720c */ /* 0x000fe40003fc6270 */
[----:B------:R-:W-:Y:S03]  /*cdd0*/  FMNMX.FTZ R228, R158, R228, !PT ;  /* 0x000000e49ee47209 */ /* 0x000fe60007810000 */
[----:B------:R-:W2:Y:S01]  /*cde0*/  MUFU.TANH R232, R232 ;  /* 0x000000e800e87308 */ /* 0x000ea20000002400 */
[----:B------:R-:W-:Y:S01]  /*cdf0*/  ISETP.GE.OR P6, PT, R226, R218, !P6 ;  /* 0x000000dae200720c */ /* 0x000fe200077c6670 */
[C---:B------:R-:W-:Y:S01]  /*ce00*/  VIADD R226, R3.reuse, 0x31 ;  /* 0x0000003103e27836 */ /* 0x040fe20000000000 */
[----:B------:R-:W-:Y:S01]  /*ce10*/  FMNMX.FTZ R230, R18, R228, !PT ;  /* 0x000000e412e67209 */ /* 0x000fe20007810000 */
[----:B------:R-:W-:Y:S01]  /*ce20*/  VIADD R228, R3, 0x38 ;  /* 0x0000003803e47836 */ /* 0x000fe20000000000 */
[----:B-1----:R-:W-:Y:S02]  /*ce30*/  FSEL R240, R240, -INF , !P5 ;  /* 0xff800000f0f07808 */ /* 0x002fe40006800000 */
[----:B------:R-:W-:Y:S03]  /*ce40*/  FMNMX.FTZ R10, R251, R230, !PT ;  /* 0x000000e6fb0a7209 */ /* 0x000fe60007810000 */
[----:B------:R-:W1:Y:S01]  /*ce50*/  MUFU.TANH R236, R236 ;  /* 0x000000ec00ec7308 */ /* 0x000e620000002400 */
[----:B------:R-:W-:Y:S02]  /*ce60*/  FMNMX.FTZ R230, R247, R2, !PT ;  /* 0x00000002f7e67209 */ /* 0x000fe40007810000 */
[CC--:B------:R-:W-:Y:S02]  /*ce70*/  ISETP.GE.AND P5, PT, R226.reuse, R221.reuse, PT ;  /* 0x000000dde200720c */ /* 0x0c0fe40003fa6270 */
[----:B------:R-:W-:Y:S02]  /*ce80*/  FMNMX.FTZ R10, R241, R10, !PT ;  /* 0x0000000af10a7209 */ /* 0x000fe40007810000 */
[----:B------:R-:W-:Y:S03]  /*ce90*/  FMNMX.FTZ R14, R245, R230, !PT ;  /* 0x000000e6f50e7209 */ /* 0x000fe60007810000 */
[----:B------:R-:W-:Y:S01]  /*cea0*/  MUFU.TANH R21, R21 ;  /* 0x0000001500157308 */ /* 0x000fe20000002400 */
[----:B------:R-:W-:Y:S02]  /*ceb0*/  ISETP.GE.OR P5, PT, R226, R220, !P5 ;  /* 0x000000dce200720c */ /* 0x000fe40006fa6670 */
        /* <DEDUP_REMOVED lines=9> */
[----:B------:R-:W-:Y:S02]  /*cf50*/  ISETP.GE.OR P5, PT, R228, R218, !P5 ;  /* 0x000000dae400720c */ /* 0x000fe40006fa6670 */
[----:B------:R-:W-:Y:S02]  /*cf60*/  FMNMX.FTZ R228, R235, R10, !PT ;  /* 0x0000000aebe47209 */ /* 0x000fe40007810000 */
[----:B------:R-:W-:Y:S02]  /*cf70*/  FMNMX.FTZ R14, R249, R14, !PT ;  /* 0x0000000ef90e7209 */ /* 0x000fe40007810000 */
[----:B------:R-:W-:Y:S02]  /*cf80*/  FMNMX.FTZ R11, R250, R228, !PT ;  /* 0x000000e4fa0b7209 */ /* 0x000fe40007810000 */
[----:B------:R-:W-:Y:S01]  /*cf90*/  FMNMX.FTZ R10, R243, R14, !PT ;  /* 0x0000000ef30a7209 */ /* 0x000fe20007810000 */
[----:B------:R-:W4:Y:S01]  /*cfa0*/  MUFU.TANH R228, R33 ;  /* 0x0000002100e47308 */ /* 0x000f220000002400 */
[----:B--2---:R-:W-:Y:S02]  /*cfb0*/  FMNMX.FTZ R9, R248, R11, !PT ;  /* 0x0000000bf8097209 */ /* 0x004fe40007810000 */
[----:B-1----:R-:W-:Y:S02]  /*cfc0*/  FSEL R236, R236, -INF , !P6 ;  /* 0xff800000ecec7808 */ /* 0x002fe40007000000 */
[----:B------:R-:W-:Y:S02]  /*cfd0*/  FMNMX.FTZ R3, R246, R9, !PT ;  /* 0x00000009f6037209 */ /* 0x000fe40007810000 */
[----:B------:R-:W-:Y:S02]  /*cfe0*/  ISETP.GE.AND P6, PT, R226, R219, PT ;  /* 0x000000dbe200720c */ /* 0x000fe40003fc6270 */
[----:B------:R-:W-:Y:S02]  /*cff0*/  FMNMX.FTZ R3, R244, R3, !PT ;  /* 0x00000003f4037209 */ /* 0x000fe40007810000 */
[----:B---3--:R-:W-:Y:S02]  /*d000*/  FSEL R230, R230, -INF , !P0 ;  /* 0xff800000e6e67808 */ /* 0x008fe40004000000 */
[----:B------:R-:W-:Y:S02]  /*d010*/  FMNMX.FTZ R10, R233, R10, !PT ;  /* 0x0000000ae90a7209 */ /* 0x000fe40007810000 */
[----:B------:R-:W-:Y:S02]  /*d020*/  ISETP.GE.AND P0, PT, R23, R221, PT ;  /* 0x000000dd1700720c */ /* 0x000fe40003f06270 */
[----:B------:R-:W-:Y:S02]  /*d030*/  ISETP.GE.OR P6, PT, R226, R218, !P6 ;  /* 0x000000dae200720c */ /* 0x000fe400077c6670 */
[----:B------:R-:W-:Y:S01]  /*d040*/  FMNMX.FTZ R19, R234, R3, !PT ;  /* 0x00000003ea137209 */ /* 0x000fe20007810000 */
[----:B------:R-:W1:Y:S01]  /*d050*/  MUFU.TANH R226, R30 ;  /* 0x0000001e00e27308 */ /* 0x000e620000002400 */
[----:B------:R-:W-:Y:S02]  /*d060*/  FMNMX.FTZ R10, R231, R10, !PT ;  /* 0x0000000ae70a7209 */ /* 0x000fe40007810000 */
[----:B------:R-:W-:Y:S02]  /*d070*/  ISETP.GE.OR P0, PT, R23, R220, !P0 ;  /* 0x000000dc1700720c */ /* 0x000fe40004706670 */
[----:B------:R-:W-:Y:S02]  /*d080*/  FMNMX.FTZ R25, R229, R10, !PT ;  /* 0x0000000ae5197209 */ /* 0x000fe40007810000 */
[----:B----4-:R-:W-:Y:S03]  /*d090*/  FSEL R228, R228, -INF , !P0 ;  /* 0xff800000e4e47808 */ /* 0x010fe60004000000 */
[----:B------:R2:W3:Y:S01]  /*d0a0*/  MUFU.TANH R3, R35 ;  /* 0x0000002300037308 */ /* 0x0004e20000002400 */
[----:B------:R-:W-:Y:S02]  /*d0b0*/  PLOP3.LUT P0, PT, PT, PT, UP0, 0x80, 0x0 ;  /* 0x000000000000781c */ /* 0x000fe40003f0f008 */
[----:B------:R-:W-:Y:S02]  /*d0c0*/  FMNMX.FTZ R25, R252, R25, !PT ;  /* 0x00000019fc197209 */ /* 0x000fe40007810000 */
[----:B------:R-:W-:Y:S02]  /*d0d0*/  FMNMX.FTZ R19, R232, R19, !PT ;  /* 0x00000013e8137209 */ /* 0x000fe40007810000 */
[----:B------:R-:W-:Y:S02]  /*d0e0*/  FMNMX.FTZ R25, R242, R25, !PT ;  /* 0x00000019f2197209 */ /* 0x000fe40007810000 */
[----:B------:R-:W-:Y:S02]  /*d0f0*/  FMNMX.FTZ R19, R230, R19, !PT ;  /* 0x00000013e6137209 */ /* 0x000fe40007810000 */
[----:B------:R-:W-:Y:S02]  /*d100*/  FMNMX.FTZ R25, R238, R25, !PT ;  /* 0x00000019ee197209 */ /* 0x000fe40007810000 */
[----:B-1----:R-:W-:Y:S02]  /*d110*/  FSEL R226, R226, -INF , !P1 ;  /* 0xff800000e2e27808 */ /* 0x002fe40004800000 */
[----:B------:R-:W-:Y:S02]  /*d120*/  FMNMX.FTZ R25, R240, R25, !PT ;  /* 0x00000019f0197209 */ /* 0x000fe40007810000 */
[----:B------:R-:W-:Y:S01]  /*d130*/  FMNMX.FTZ R19, R228, R19, !PT ;  /* 0x00000013e4137209 */ /* 0x000fe20007810000 */
[----:B--23--:R-:W-:Y:S06]  /*d140*/  @P0 BRA `(.L_x_1365) ;  /* 0xffffffd800dc0947 */ /* 0x00cfec000383ffff */
.L_x_1364:
[----:B---3--:R-:W-:Y:S01]  /*d150*/  FMNMX.FTZ R5, R236, R25, !PT ;  /* 0x00000019ec057209 */ /* 0x008fe20007810000 */
[----:B------:R-:W1:Y:S01]  /*d160*/  SHFL.BFLY PT, R4, R19, 0x2, 0x1f ;  /* 0x0c401f0013047f89 */ /* 0x000e6200000e0000 */
[----:B------:R-:W-:Y:S01]  /*d170*/  ISETP.GE.AND P0, PT, R23, R219, PT ;  /* 0x000000db1700720c */ /* 0x000fe20003f06270 */
[----:B------:R-:W-:Y:S01]  /*d180*/  UISETP.GT.AND UP0, UPT, UR9, UR12, UPT ;  /* 0x0000000c0900728c */ /* 0x000fe2000bf04270 */
[----:B------:R-:W-:Y:S05]  /*d190*/  FSEL R146, R21, -INF , !P6 ;  /* 0xff80000015927808 */ /* 0x000fea0007000000 */
[----:B------:R-:W-:Y:S01]  /*d1a0*/  LDSM.16.MT88.4 R12, [R196+0xc000] ;  /* 0x00c00000c40c783b */ /* 0x000fe20000004200 */
[----:B------:R-:W-:Y:S01]  /*d1b0*/  FMNMX.FTZ R5, R226, R5, !PT ;  /* 0x00000005e2057209 */ /* 0x000fe20007810000 */
[----:B------:R-:W-:Y:S01]  /*d1c0*/  UMOV UR17, UR9 ;  /* 0x0000000900117c82 */ /* 0x000fe20008000000 */
[----:B------:R-:W-:Y:S02]  /*d1d0*/  ISETP.GE.OR P0, PT, R23, R218, !P0 ;  /* 0x000000da1700720c */ /* 0x000fe40004706670 */
[----:B------:R-:W-:Y:S02]  /*d1e0*/  FSEL R144, R22, -INF , !P5 ;  /* 0xff80000016907808 */ /* 0x000fe40006800000 */
[----:B------:R-:W-:Y:S01]  /*d1f0*/  FMNMX.FTZ R5, R146, R5, !PT ;  /* 0x0000000592057209 */ /* 0x000fe20007810000 */
[----:B------:R-:W-:Y:S01]  /*d200*/  LDSM.16.MT88.4 R20, [R194+0xc000] ;  /* 0x00c00000c214783b */ /* 0x000fe20000004200 */
[----:B------:R-:W-:Y:S02]  /*d210*/  FSEL R133, R3, -INF , !P0 ;  /* 0xff80000003857808 */ /* 0x000fe40004000000 */
[----:B------:R-:W-:Y:S04]  /*d220*/  FMNMX.FTZ R8, R144, R5, !PT ;  /* 0x0000000590087209 */ /* 0x000fe80007810000 */
[----:B------:R-:W-:Y:S01]  /*d230*/  FMNMX.FTZ R6, R133, R8, !PT ;  /* 0x0000000885067209 */ /* 0x000fe20007810000 */
[----:B------:R-:W-:Y:S08]  /*d240*/  LDSM.16.MT88.4 R28, [R193+0xc000] ;  /* 0x00c00000c11c783b */ /* 0x000ff00000004200 */
[----:B------:R-:W2:Y:S08]  /*d250*/  SHFL.BFLY PT, R3, R6, 0x2, 0x1f ;  /* 0x0c401f0006037f89 */ /* 0x000eb000000e0000 */
        /* <DEDUP_REMOVED lines=30> */
[----:B------:R-:W-:Y:S01]  /*d440*/  LDSM.16.MT88.4 R156, [R192+0xf800] ;  /* 0x00f80000c09c783b */ /* 0x000fe20000004200 */
[--C-:B------:R-:W-:Y:S01]  /*d450*/  FFMA.FTZ R172, R233, UR4, -R145.reuse ;  /* 0x00000004e9ac7c23 */ /* 0x100fe20008010891 */
[--C-:B------:R-:W-:Y:S01]  /*d460*/  FFMA.FTZ R177, R231, UR4, -R145.reuse ;  /* 0x00000004e7b17c23 */ /* 0x100fe20008010891 */
[--C-:B------:R-:W-:Y:S01]  /*d470*/  FFMA.FTZ R174, R229, UR4, -R145.reuse ;  /* 0x00000004e5ae7c23 */ /* 0x100fe20008010891 */
[--C-:B------:R-:W-:Y:S01]  /*d480*/  FFMA.FTZ R179, R252, UR4, -R145.reuse ;  /* 0x00000004fcb37c23 */ /* 0x100fe20008010891 */
[--C-:B------:R-:W-:Y:S01]  /*d490*/  FFMA.FTZ R233, R242, UR4, -R145.reuse ;  /* 0x00000004f2e97c23 */ /* 0x100fe20008010891 */
[--C-:B------:R-:W-:Y:S03]  /*d4a0*/  FFMA.FTZ R238, R238, UR4, -R145.reuse ;  /* 0x00000004eeee7c23 */ /* 0x100fe60008010891 */
[----:B------:R-:W1:Y:S01]  /*d4b0*/  MUFU.EX2 R166, R166 ;  /* 0x000000a600a67308 */ /* 0x000e620000000800 */
[----:B------:R-:W-:Y:S01]  /*d4c0*/  LDSM.16.MT88.4 R160, [R196+0x11800] ;  /* 0x01180000c4a0783b */ /* 0x000fe20000004200 */
[--C-:B------:R-:W-:Y:S01]  /*d4d0*/  FFMA.FTZ R236, R236, UR4, -R145.reuse ;  /* 0x00000004ecec7c23 */ /* 0x100fe20008010891 */
[--C-:B------:R-:W-:Y:S01]  /*d4e0*/  FFMA.FTZ R226, R226, UR4, -R145.reuse ;  /* 0x00000004e2e27c23 */ /* 0x100fe20008010891 */
[----:B------:R-:W-:Y:S01]  /*d4f0*/  FFMA.FTZ R133, R133, UR4, -R145 ;  /* 0x0000000485857c23 */ /* 0x000fe20008010891 */
[----:B------:R-:W-:Y:S01]  /*d500*/  FFMA.FTZ R168, R241, UR4, -R147 ;  /* 0x00000004f1a87c23 */ /* 0x000fe20008010893 */
[----:B------:R-:W-:Y:S01]  /*d510*/  FFMA.FTZ R241, R146, UR4, -R145 ;  /* 0x0000000492f17c23 */ /* 0x000fe20008010891 */
[--C-:B------:R-:W-:Y:S03]  /*d520*/  FFMA.FTZ R173, R239, UR4, -R147.reuse ;  /* 0x00000004efad7c23 */ /* 0x100fe60008010893 */
[----:B------:R-:W-:Y:S01]  /*d530*/  MUFU.EX2 R165, R165 ;  /* 0x000000a500a57308 */ /* 0x000fe20000000800 */
[--C-:B------:R-:W-:Y:S01]  /*d540*/  FFMA.FTZ R170, R237, UR4, -R147.reuse ;  /* 0x00000004edaa7c23 */ /* 0x100fe20008010893 */
[----:B------:R-:W-:Y:S01]  /*d550*/  FFMA.FTZ R175, R235, UR4, -R147 ;  /* 0x00000004ebaf7c23 */ /* 0x000fe20008010893 */
[----:B------:R-:W-:Y:S01]  /*d560*/  FFMA.FTZ R235, R240, UR4, -R145 ;  /* 0x00000004f0eb7c23 */ /* 0x000fe20008010891 */
[--C-:B------:R-:W-:Y:S01]  /*d570*/  FFMA.FTZ R176, R250, UR4, -R147.reuse ;  /* 0x00000004fab07c23 */ /* 0x100fe20008010893 */
[--C-:B------:R-:W-:Y:S01]  /*d580*/  FFMA.FTZ R229, R248, UR4, -R147.reuse ;  /* 0x00000004f8e57c23 */ /* 0x100fe20008010893 */
[--C-:B------:R-:W-:Y:S01]  /*d590*/  FFMA.FTZ R178, R246, UR4, -R147.reuse ;  /* 0x00000004f6b27c23 */ /* 0x100fe20008010893 */
[--C-:B------:R-:W-:Y:S03]  /*d5a0*/  FFMA.FTZ R231, R244, UR4, -R147.reuse ;  /* 0x00000004f4e77c23 */ /* 0x100fe60008010893 */
[----:B------:R-:W2:Y:S01]  /*d5b0*/  MUFU.EX2 R164, R164 ;  /* 0x000000a400a47308 */ /* 0x000ea20000000800 */
[----:B-1----:R-:W-:Y:S01]  /*d5c0*/  F2FP.BF16.F32.PACK_AB R136, R166, R169 ;  /* 0x000000a9a688723e */ /* 0x002fe200000010ff */
[--C-:B------:R-:W-:Y:S01]  /*d5d0*/  FFMA.FTZ R234, R234, UR4, -R147.reuse ;  /* 0x00000004eaea7c23 */ /* 0x100fe20008010893 */
[--C-:B------:R-:W-:Y:S01]  /*d5e0*/  FFMA.FTZ R237, R232, UR4, -R147.reuse ;  /* 0x00000004e8ed7c23 */ /* 0x100fe20008010893 */
[--C-:B------:R-:W-:Y:S01]  /*d5f0*/  FFMA.FTZ R230, R230, UR4, -R147.reuse ;  /* 0x00000004e6e67c23 */ /* 0x100fe20008010893 */
[----:B------:R-:W-:Y:S01]  /*d600*/  FFMA.FTZ R147, R228, UR4, -R147 ;  /* 0x00000004e4937c23 */ /* 0x000fe20008010893 */
[----:B------:R-:W-:Y:S01]  /*d610*/  FFMA.FTZ R228, R144, UR4, -R145 ;  /* 0x0000000490e47c23 */ /* 0x000fe20008010891 */
[----:B------:R-:W-:Y:S03]  /*d620*/  PLOP3.LUT P0, PT, PT, PT, UP0, 0x80, 0x0 ;  /* 0x000000000000781c */ /* 0x000fe60003f0f008 */
        /* <DEDUP_REMOVED lines=314> */
.L_x_1362:
        /* <DEDUP_REMOVED lines=12> */
[----:B------:R-:W1:Y:S04]  /*ea90*/  SHFL.BFLY PT, R10, R5, 0x1, 0x1f ;  /* 0x0c201f00050a7f89 */ /* 0x000e6800000e0000 */
        /* <DEDUP_REMOVED lines=13> */
[----:B------:R-:W-:Y:S02]  /*eb70*/  IADD3 R5, R6, -R5, RZ ;  /* 0x8000000506057210 */ /* 0x000fe40007ffe0ff */
        /* <DEDUP_REMOVED lines=13> */
[----:B------:R-:W-:Y:S01]  /*ec50*/  IADD3 R0, R0, -R9, RZ ;  /* 0x8000000900007210 */ /* 0x000fe20007ffe0ff */
        /* <DEDUP_REMOVED lines=59> */
[----:B------:R-:W-:Y:S01]  /*f010*/  F2FP.BF16.F32.PACK_AB R128, R129, R128 ;  /* 0x000000808180723e */ /* 0x000fe200000010ff */
[----:B------:R-:W-:Y:S01]  /*f020*/  FMUL.FTZ R120, R14, R120 ;  /* 0x000000780e787220 */ /* 0x000fe20000410000 */
[----:B------:R-:W-:Y:S01]  /*f030*/  LEA R15, R12, UR4, 0x1 ;  /* 0x000000040c0f7c11 */ /* 0x000fe2000f8e08ff */
[----:B------:R-:W-:Y:S01]  /*f040*/  @UP0 ULDC.64 UR4, c[0x0][0x298] ;  /* 0x0000a60000040ab9 */ /* 0x000fe20000000a00 */
[----:B------:R-:W-:Y:S01]  /*f050*/  F2FP.BF16.F32.PACK_AB R130, R131, R130 ;  /* 0x000000828382723e */ /* 0x000fe200000010ff */
[----:B------:R-:W-:Y:S01]  /*f060*/  @UP0 UIMAD.WIDE.U32 UR8, UR13, UR4, URZ ;  /* 0x000000040d0802a5 */ /* 0x000fe2000f8e003f */
[----:B------:R-:W-:Y:S01]  /*f070*/  IADD3 R17, R15, -0x10, RZ ;  /* 0xfffffff00f117810 */ /* 0x000fe20007ffe0ff */
[----:B------:R1:W-:Y:S01]  /*f080*/  STS [R15], R128 ;  /* 0x000000800f007388 */ /* 0x0003e20000000800 */
[----:B------:R-:W-:Y:S01]  /*f090*/  F2FP.BF16.F32.PACK_AB R124, R125, R124 ;  /* 0x0000007c7d7c723e */ /* 0x000fe200000010ff */
[C---:B------:R-:W-:Y:S01]  /*f0a0*/  FMUL.FTZ R121, R14.reuse, R121 ;  /* 0x000000790e797220 */ /* 0x040fe20000410000 */
[----:B------:R-:W-:Y:S01]  /*f0b0*/  @P0 IADD3 R17, R15, 0x10, RZ ;  /* 0x000000100f110810 */ /* 0x000fe20007ffe0ff */
[----:B------:R1:W-:Y:S01]  /*f0c0*/  STS [R15+0x400], R130 ;  /* 0x000400820f007388 */ /* 0x0003e20000000800 */
[----:B------:R-:W-:Y:S01]  /*f0d0*/  PLOP3.LUT P0, PT, PT, PT, UP0, 0x80, 0x0 ;  /* 0x000000000000781c */ /* 0x000fe20003f0f008 */
        /* <DEDUP_REMOVED lines=37> */
[----:B------:R-:W-:Y:S01]  /*f330*/  R2P PR, R13, 0x6 ;  /* 0x000000060d007804 */ /* 0x000fe20000000000 */
[----:B------:R-:W-:Y:S01]  /*f340*/  @UP0 UIMAD UR6, UR13, UR5, UR9 ;  /* 0x000000050d0602a4 */ /* 0x000fe2000f8e0209 */
[----:B------:R-:W-:Y:S01]  /*f350*/  MOV R8, 0x20 ;  /* 0x0000002000087802 */ /* 0x000fe20000000f00 */
[C---:B------:R-:W-:Y:S01]  /*f360*/  FMUL.FTZ R88, R14.reuse, R88 ;  /* 0x000000580e587220 */ /* 0x040fe20000410000 */
[----:B------:R-:W-:Y:S01]  /*f370*/  MOV R6, 0x40 ;  /* 0x0000004000067802 */ /* 0x000fe20000000f00 */
        /* <DEDUP_REMOVED lines=43> */
[----:B------:R-:W-:Y:S02]  /*f630*/  SEL R8, R8, 0xffffffe0, !P1 ;  /* 0xffffffe008087807 */ /* 0x000fe40004800000 */
[----:B------:R-:W-:Y:S01]  /*f640*/  SEL R6, R6, 0xffffffc0, !P2 ;  /* 0xffffffc006067807 */ /* 0x000fe20005000000 */
        /* <DEDUP_REMOVED lines=8> */
.L_x_1366:
[----:B------:R-:W-:Y:S01]  /*f6d0*/  ULDC.U8 UR4, c[0x0][0x3d8] ;  /* 0x0000f60000047ab9 */ /* 0x000fe20000000000 */
[----:B------:R-:W-:Y:S01]  /*f6e0*/  ULDC.U8 UR7, c[0x0][0x3d9] ;  /* 0x0000f64000077ab9 */ /* 0x000fe20000000000 */
[----:B------:R-:W-:Y:S01]  /*f6f0*/  ISETP.NE.AND P5, PT, RZ, UR4, PT ;  /* 0x00000004ff007c0c */ /* 0x000fe2000bfa5270 */
[----:B------:R-:W-:Y:S01]  /*f700*/  IMAD.IADD R13, R15, 0x1, R8 ;  /* 0x000000010f0d7824 */ /* 0x000fe200078e0208 */
        /* <DEDUP_REMOVED lines=19> */
.L_x_1367:
[----:B------:R-:W-:Y:S01]  /*f840*/  ISETP.NE.AND P1, PT, RZ, UR7, PT ;  /* 0x00000007ff007c0c */ /* 0x000fe2000bf25270 */
[--C-:B------:R-:W-:Y:S01]  /*f850*/  IMAD.IADD R23, R15, 0x1, R6.reuse ;  /* 0x000000010f177824 */ /* 0x100fe200078e0206 */
[----:B------:R-:W-:Y:S01]  /*f860*/  STS [R17+0x400], R126 ;  /* 0x0004007e11007388 */ /* 0x000fe20000000800 */
[----:B------:R-:W-:Y:S01]  /*f870*/  IMAD.IADD R25, R6, 0x1, R17 ;  /* 0x0000000106197824 */ /* 0x000fe200078e0211 */
[----:B------:R-:W-:Y:S01]  /*f880*/  PLOP3.LUT P0, PT, PT, PT, PT, 0x8, 0x0 ;  /* 0x000000000000781c */ /* 0x000fe20003f0e170 */
[--C-:B------:R-:W-:Y:S01]  /*f890*/  IMAD.IADD R27, R13, 0x1, R6.reuse ;  /* 0x000000010d1b7824 */ /* 0x100fe200078e0206 */
[----:B------:R-:W-:Y:S01]  /*f8a0*/  STS [R13], R120 ;  /* 0x000000780d007388 */ /* 0x000fe20000000800 */
[----:B------:R-:W-:Y:S01]  /*f8b0*/  IMAD.IADD R29, R19, 0x1, R6 ;  /* 0x00000001131d7824 */ /* 0x000fe200078e0206 */
[----:B------:R-:W1:Y:S01]  /*f8c0*/  S2UR UR4, SR_CTAID.X ;  /* 0x00000000000479c3 */ /* 0x000e620000002500 */
[----:B------:R-:W2:Y:S01]  /*f8d0*/  @P4 MUFU.LG2 R11, R11 ;  /* 0x0000000b000b4308 */ /* 0x000ea20000000c00 */
[----:B------:R-:W-:Y:S01]  /*f8e0*/  STS [R13+0x400], R122 ;  /* 0x0004007a0d007388 */ /* 0x000fe20000000800 */
[C---:B------:R-:W-:Y:S01]  /*f8f0*/  LEA.HI.SX32 R26, R7.reuse, 0x20, 0x1d ;  /* 0x00000020071a7811 */ /* 0x040fe200078feaff */
[----:B------:R-:W-:Y:S01]  /*f900*/  BSSY B0, `(.L_x_1368) ;  /* 0x0000070000007945 */ /* 0x000fe20003800000 */
[----:B------:R-:W-:Y:S01]  /*f910*/  @!P1 PLOP3.LUT P0, PT, P5, PT, PT, 0x80, 0x0 ;  /* 0x000000000000981c */ /* 0x000fe20002f0f070 */
[----:B------:R-:W-:Y:S01]  /*f920*/  STS [R19], R116 ;  /* 0x0000007413007388 */ /* 0x000fe20000000800 */
[----:B------:R-:W-:Y:S01]  /*f930*/  @P1 IMAD.MOV.U32 R35, RZ, RZ, 0x1 ;  /* 0x00000001ff231424 */ /* 0x000fe200078e00ff */
[----:B------:R-:W3:Y:S01]  /*f940*/  @!P1 LDC R6, c[0x0][0x2c4] ;  /* 0x0000b100ff069b82 */ /* 0x000ee20000000800 */
[----:B------:R-:W-:Y:S01]  /*f950*/  LEA.HI.SX32 R28, R7, 0x10, 0x1d ;  /* 0x00000010071c7811 */ /* 0x000fe200078feaff */
[----:B------:R-:W-:Y:S01]  /*f960*/  STS [R19+0x400], R118 ;  /* 0x0004007613007388 */ /* 0x000fe20000000800 */
[----:B------:R-:W4:Y:S03]  /*f970*/  @P3 MUFU.LG2 R10, R10 ;  /* 0x0000000a000a3308 */ /* 0x000f260000000c00 */
[----:B------:R-:W-:Y:S02]  /*f980*/  STS [R23], R112 ;  /* 0x0000007017007388 */ /* 0x000fe40000000800 */
[----:B------:R-:W5:Y:S02]  /*f990*/  @!P1 LDC R33, c[0x0][0x270] ;  /* 0x00009c00ff219b82 */ /* 0x000f640000000800 */
[----:B------:R-:W-:Y:S04]  /*f9a0*/  STS [R23+0x400], R114 ;  /* 0x0004007217007388 */ /* 0x000fe80000000800 */
[----:B------:R-:W-:Y:S02]  /*f9b0*/  STS [R25], R108 ;  /* 0x0000006c19007388 */ /* 0x000fe40000000800 */
[----:B------:R-:W4:Y:S01]  /*f9c0*/  @P1 LDC R24, c[0x0][0x2c0] ;  /* 0x0000b000ff181b82 */ /* 0x000f220000000800 */
[----:B-1----:R-:W-:Y:S01]  /*f9d0*/  UIMAD UR7, UR4, -0x40, UR15 ;  /* 0xffffffc0040778a4 */ /* 0x002fe2000f8e020f */
[----:B------:R-:W-:Y:S04]  /*f9e0*/  STS [R25+0x400], R110 ;  /* 0x0004006e19007388 */ /* 0x000fe80000000800 */
[----:B------:R-:W-:Y:S01]  /*f9f0*/  STS [R27], R104 ;  /* 0x000000681b007388 */ /* 0x000fe20000000800 */
[----:B------:R-:W-:Y:S01]  /*fa00*/  ISETP.GE.AND P5, PT, R26, UR7, PT ;  /* 0x000000071a007c0c */ /* 0x000fe2000bfa6270 */
[----:B---3--:R-:W5:Y:S01]  /*fa10*/  @P0 LDC R6, c[0x0][0x2e4] ;  /* 0x0000b900ff060b82 */ /* 0x008f620000000800 */
[----:B------:R-:W-:Y:S01]  /*fa20*/  ISETP.GE.AND P6, PT, R28, UR7, PT ;  /* 0x000000071c007c0c */ /* 0x000fe2000bfc6270 */
[----:B------:R-:W-:Y:S01]  /*fa30*/  STS [R27+0x400], R106 ;  /* 0x0004006a1b007388 */ /* 0x000fe20000000800 */
[----:B------:R-:W-:-:S03]  /*fa40*/  SHF.R.S32.HI R28, RZ, 0x1f, R9 ;  /* 0x0000001fff1c7819 */ /* 0x000fc60000011409 */
[----:B------:R-:W-:Y:S01]  /*fa50*/  STS [R29], R100 ;  /* 0x000000641d007388 */ /* 0x000fe20000000800 */
[----:B------:R-:W-:Y:S01]  /*fa60*/  LEA.HI R28, R28, R9, RZ, 0x2 ;  /* 0x000000091c1c7211 */ /* 0x000fe200078f10ff */
[----:B------:R-:W1:Y:S02]  /*fa70*/  @P1 LDC.64 R30, c[0x0][0x2c0] ;  /* 0x0000b000ff1e1b82 */ /* 0x000e640000000a00 */
[----:B------:R-:W-:Y:S01]  /*fa80*/  STS [R29+0x400], R102 ;  /* 0x000400661d007388 */ /* 0x000fe20000000800 */
[----:B------:R-:W-:-:S03]  /*fa90*/  LOP3.LUT R28, R28, 0xffffffc, RZ, 0xc0, !PT ;  /* 0x0ffffffc1c1c7812 */ /* 0x000fc600078ec0ff */
[----:B------:R-:W-:Y:S02]  /*faa0*/  STS [R15+0x2000], R36 ;  /* 0x002000240f007388 */ /* 0x000fe40000000800 */
[----:B------:R-:W3:Y:S01]  /*fab0*/  @P3 LDC R26, c[0x0][0x2e8] ;  /* 0x0000ba00ff1a3b82 */ /* 0x000ee20000000800 */
[----:B------:R-:W-:Y:S01]  /*fac0*/  @!P1 MOV R24, 0x1 ;  /* 0x0000000100189802 */ /* 0x000fe20000000f00 */
[----:B------:R-:W-:Y:S01]  /*fad0*/  STS [R15+0x2400], R38 ;  /* 0x002400260f007388 */ /* 0x000fe20000000800 */
[----:B------:R-:W-:-:S03]  /*fae0*/  IMAD.IADD R28, R9, 0x1, -R28 ;  /* 0x00000001091c7824 */ /* 0x000fc600078e0a1c */
[----:B------:R-:W-:Y:S01]  /*faf0*/  STS [R17+0x2000], R40 ;  /* 0x0020002811007388 */ /* 0x000fe20000000800 */
[----:B-----5:R-:W-:-:S03]  /*fb00*/  @!P1 IMAD R35, R6, R33, RZ ;  /* 0x0000002106239224 */ /* 0x020fc600078e02ff */
[----:B------:R-:W-:Y:S04]  /*fb10*/  STS [R17+0x2400], R42 ;  /* 0x0024002a11007388 */ /* 0x000fe80000000800 */
[----:B------:R-:W-:Y:S01]  /*fb20*/  STS [R13+0x2000], R44 ;  /* 0x0020002c0d007388 */ /* 0x000fe20000000800 */
[----:B-1----:R-:W-:-:S03]  /*fb30*/  @P1 IMAD R31, R31, R30, RZ ;  /* 0x0000001e1f1f1224 */ /* 0x002fc600078e02ff */
[----:B------:R-:W-:Y:S01]  /*fb40*/  STS [R13+0x2400], R46 ;  /* 0x0024002e0d007388 */ /* 0x000fe20000000800 */
[----:B------:R-:W-:Y:S02]  /*fb50*/  @!P1 IMAD.MOV.U32 R31, RZ, RZ, R6 ;  /* 0x000000ffff1f9224 */ /* 0x000fe400078e0006 */
[----:B------:R-:W-:Y:S01]  /*fb60*/  IMAD.MOV.U32 R6, RZ, RZ, 0x7f800000 ;  /* 0x7f800000ff067424 */ /* 0x000fe200078e00ff */
        /* <DEDUP_REMOVED lines=22> */
[----:B------:R3:W-:Y:S04]  /*fcd0*/  STS [R27+0x4000], R92 ;  /* 0x0040005c1b007388 */ /* 0x0007e80000000800 */
[----:B------:R3:W-:Y:S04]  /*fce0*/  STS [R27+0x4400], R94 ;  /* 0x0044005e1b007388 */ /* 0x0007e80000000800 */
[----:B------:R3:W-:Y:S04]  /*fcf0*/  STS [R29+0x4000], R96 ;  /* 0x004000601d007388 */ /* 0x0007e80000000800 */
[----:B------:R3:W-:Y:S01]  /*fd00*/  STS [R29+0x4400], R98 ;  /* 0x004400621d007388 */ /* 0x0007e20000000800 */
[----:B-1----:R-:W-:Y:S01]  /*fd10*/  SHF.R.S32.HI R23, RZ, 0x3, R7 ;  /* 0x00000003ff177819 */ /* 0x002fe20000011407 */
[----:B------:R-:W-:Y:S03]  /*fd20*/  BAR.SYNC.DEFER_BLOCKING 0x0 ;  /* 0x0000000000007b1d */ /* 0x000fe60000010000 */
[----:B------:R-:W-:Y:S01]  /*fd30*/  ISETP.GE.AND P0, PT, R23, UR7, PT ;  /* 0x0000000717007c0c */ /* 0x000fe2000bf06270 */
[----:B--2---:R-:W-:Y:S01]  /*fd40*/  @P4 FMUL.FTZ R23, R11, 0.69314718246459960938 ;  /* 0x3f3172180b174820 */ /* 0x004fe20000410000 */
[----:B----4-:R-:W-:-:S03]  /*fd50*/  IMAD R11, R24, UR4, RZ ;  /* 0x00000004180b7c24 */ /* 0x010fc6000f8e02ff */
[----:B-----5:R-:W1:Y:S01]  /*fd60*/  @P4 LDC R25, c[0x0][0x2e8] ;  /* 0x0000ba00ff194b82 */ /* 0x020e620000000800 */
[----:B------:R-:W2:Y:S01]  /*fd70*/  S2R R8, SR_CTAID.Y ;  /* 0x0000000000087919 */ /* 0x000ea20000002600 */
[----:B------:R-:W4:Y:S01]  /*fd80*/  S2R R22, SR_CTAID.Z ;  /* 0x0000000000167919 */ /* 0x000f220000002700 */
[----:B------:R1:W1:Y:S04]  /*fd90*/  LDS.128 R16, [R213+0x1800] ;  /* 0x00180000d5107984 */ /* 0x0002680000000c00 */
[----:B------:R1:W1:Y:S02]  /*fda0*/  LDS.128 R12, [R213+0x3800] ;  /* 0x00380000d50c7984 */ /* 0x0002640000000c00 */
[----:B-1----:R-:W-:Y:S01]  /*fdb0*/  @P4 FFMA.FTZ R6, R132, R25, R23 ;  /* 0x0000001984064223 */ /* 0x002fe20000010017 */
[----:B------:R-:W-:-:S05]  /*fdc0*/  IMAD.SHL.U32 R23, R11, 0x40, RZ ;  /* 0x000000400b177824 */ /* 0x000fca00078e00ff */
[----:B------:R-:W-:Y:S01]  /*fdd0*/  SHF.R.S32.HI R9, RZ, 0x1f, R23 ;  /* 0x0000001fff097819 */ /* 0x000fe20000011417 */
[----:B--2---:R-:W-:-:S05]  /*fde0*/  IMAD R8, R8, R35, RZ ;  /* 0x0000002308087224 */ /* 0x004fca00078e02ff */
[----:B------:R-:W-:Y:S02]  /*fdf0*/  SEL R8, R8, RZ, !P2 ;  /* 0x000000ff08087207 */ /* 0x000fe40005000000 */
[----:B------:R-:W-:Y:S02]  /*fe00*/  LOP3.LUT P2, RZ, R0, 0x3, RZ, 0xc0, !PT ;  /* 0x0000000300ff7812 */ /* 0x000fe4000784c0ff */
[----:B------:R-:W-:Y:S01]  /*fe10*/  SHF.R.S32.HI R0, RZ, 0x1f, R5 ;  /* 0x0000001fff007819 */ /* 0x000fe20000011405 */
[----:B----4-:R-:W-:Y:S02]  /*fe20*/  IMAD R31, R22, R31, R8 ;  /* 0x0000001f161f7224 */ /* 0x010fe400078e0208 */
[----:B------:R-:W-:Y:S01]  /*fe30*/  @P3 FMUL.FTZ R8, R10, 0.69314718246459960938 ;  /* 0x3f3172180a083820 */ /* 0x000fe20000410000 */
[----:B------:R-:W-:Y:S02]  /*fe40*/  LEA.HI R0, R0, R5, RZ, 0x2 ;  /* 0x0000000500007211 */ /* 0x000fe400078f10ff */
[----:B------:R-:W-:-:S02]  /*fe50*/  IADD3 R10, P4, P1, R23, R20, R31 ;  /* 0x00000014170a7210 */ /* 0x000fc4000799e01f */
[----:B------:R-:W-:Y:S01]  /*fe60*/  SHF.R.S32.HI R11, RZ, 0x2, R0 ;  /* 0x00000002ff0b7819 */ /* 0x000fe20000011400 */
[----:B------:R-:W-:Y:S01]  /*fe70*/  IMAD.SHL.U32 R0, R2, 0x8, RZ ;  /* 0x0000000802007824 */ /* 0x000fe200078e00ff */
[----:B------:R-:W-:Y:S02]  /*fe80*/  SHF.R.S32.HI R20, RZ, 0x1f, R31 ;  /* 0x0000001fff147819 */ /* 0x000fe4000001141f */
[----:B------:R-:W-:Y:S01]  /*fe90*/  MOV R5, 0x7f800000 ;  /* 0x7f80000000057802 */ /* 0x000fe20000000f00 */
[----:B------:R-:W-:Y:S02]  /*fea0*/  IMAD R11, R28, 0x10, R11 ;  /* 0x000000101c0b7824 */ /* 0x000fe400078e020b */
[----:B---3--:R-:W-:Y:S01]  /*feb0*/  @P3 FFMA.FTZ R5, R3, R26, R8 ;  /* 0x0000001a03053223 */ /* 0x008fe20000010008 */
        /* <DEDUP_REMOVED lines=20> */
.L_x_1369:
[----:B------:R-:W-:Y:S05]  /*10000*/  BSYNC B0 ;  /* 0x0000000000007941 */ /* 0x000fea0003800000 */
.L_x_1368:
[----:B-1----:R-:W-:Y:S01]  /*10010*/  SHF.R.S32.HI R3, RZ, 0x1f, R22 ;  /* 0x0000001fff037819 */ /* 0x002fe20000011416 */
[----:B------:R-:W-:Y:S01]  /*10020*/  ULDC.64 UR4, c[0x0][0x2a0] ;  /* 0x0000a80000047ab9 */ /* 0x000fe20000000a00 */
[----:B------:R-:W-:Y:S01]  /*10030*/  SHF.R.S32.HI R2, RZ, 0x1f, R0 ;  /* 0x0000001fff027819 */ /* 0x000fe20000011400 */
[----:B------:R1:W2:Y:S01]  /*10040*/  LDS.128 R8, [R213+0x2000] ;  /* 0x00200000d5087984 */ /* 0x0002a20000000c00 */
[----:B------:R-:W-:Y:S01]  /*10050*/  IADD3 R26, P1, R0, UR8, RZ ;  /* 0x00000008001a7c10 */ /* 0x000fe2000ff3e0ff */
[----:B------:R-:W-:Y:S01]  /*10060*/  IMAD R3, R3, UR4, RZ ;  /* 0x0000000403037c24 */ /* 0x000fe2000f8e02ff */
[----:B------:R-:W-:Y:S01]  /*10070*/  SHF.R.S32.HI R4, RZ, 0x3, R4 ;  /* 0x00000003ff047819 */ /* 0x000fe20000011404 */
[----:B------:R-:W-:Y:S01]  /*10080*/  BSSY B0, `(.L_x_1370) ;  /* 0x000001d000007945 */ /* 0x000fe20003800000 */
[----:B------:R-:W-:Y:S01]  /*10090*/  LEA.HI.SX32 R7, R7, 0x30, 0x1d ;  /* 0x0000003007077811 */ /* 0x000fe200078feaff */
[----:B------:R-:W-:Y:S01]  /*100a0*/  IMAD R29, R22, UR5, R3 ;  /* 0x00000005161d7c24 */ /* 0x000fe2000f8e0203 */
[----:B------:R-:W-:Y:S01]  /*100b0*/  IADD3.X R27, R2, UR6, RZ, P1, !PT ;  /* 0x00000006021b7c10 */ /* 0x000fe20008ffe4ff */
[----:B------:R-:W-:Y:S01]  /*100c0*/  IMAD.U32 R2, RZ, RZ, UR14 ;  /* 0x0000000eff027e24 */ /* 0x000fe2000f8e00ff */
[----:B------:R-:W-:-:S02]  /*100d0*/  SHF.R.S32.HI R5, RZ, 0x1f, R4 ;  /* 0x0000001fff057819 */ /* 0x000fc40000011404 */
[----:B------:R-:W-:Y:S01]  /*100e0*/  ISETP.GE.AND P4, PT, R7, UR7, PT ;  /* 0x0000000707007c0c */ /* 0x000fe2000bf86270 */
[----:B------:R-:W-:Y:S02]  /*100f0*/  IMAD.WIDE.U32 R26, R22, UR4, R26 ;  /* 0x00000004161a7c25 */ /* 0x000fe4000f8e001a */
[----:B------:R1:W3:Y:S02]  /*10100*/  LDS.128 R20, [R213] ;  /* 0x00000000d5147984 */ /* 0x0002e40000000c00 */
[----:B------:R-:W-:Y:S02]  /*10110*/  IMAD.WIDE R2, R2, 0x40, R4 ;  /* 0x0000004002027825 */ /* 0x000fe400078e0204 */
        /* <DEDUP_REMOVED lines=19> */
.L_x_1371:
[----:B------:R-:W-:Y:S05]  /*10250*/  BSYNC B0 ;  /* 0x0000000000007941 */ /* 0x000fea0003800000 */
.L_x_1370:
        /* <DEDUP_REMOVED lines=24> */
.L_x_1373:
[----:B------:R-:W-:Y:S05]  /*103e0*/  BSYNC B0 ;  /* 0x0000000000007941 */ /* 0x000fea0003800000 */
.L_x_1372:
        /* <DEDUP_REMOVED lines=24> */
.L_x_1375:
[----:B------:R-:W-:Y:S05]  /*10570*/  BSYNC B0 ;  /* 0x0000000000007941 */ /* 0x000fea0003800000 */
.L_x_1374:
        /* <DEDUP_REMOVED lines=23> */
.L_x_1376:
        /* <DEDUP_REMOVED lines=9> */
.L_x_1533:


//--------------------- .text._ZN5flash16flash_fwd_kernelI23Flash_fwd_kernel_traitsILi192ELi64ELi64ELi4ELb0ELb0EN7cutlass10bfloat16_tE19Flash_kernel_traitsILi192ELi64ELi64ELi4ES3_EELb1ELb0ELb1ELb1ELb0ELb0ELb0ELb1EEEvNS_16Flash_fwd_paramsE --------------------------
	.section	.text._ZN5flash16flash_fwd_kernelI23Flash_fwd_kernel_traitsILi192ELi64ELi64ELi4ELb0ELb0EN7cutlass10bfloat16_tE19Flash_kernel_traitsILi192ELi64ELi64ELi4ES3_EELb1ELb0ELb1ELb1ELb0ELb0ELb0ELb1EEEvNS_16Flash_fwd_paramsE,"ax",@progbits
	.align	128
        .global         _ZN5flash16flash_fwd_kernelI23Flash_fwd_kernel_traitsILi192ELi64ELi64ELi4ELb0ELb0EN7cutlass10bfloat16_tE19Flash_kernel_traitsILi192ELi64ELi64ELi4ES3_EELb1ELb0ELb1ELb1ELb0ELb0ELb0ELb1EEEvNS_16Flash_fwd_paramsE
        .type           _ZN5flash16flash_fwd_kernelI23Flash_fwd_kernel_traitsILi192ELi64ELi64ELi4ELb0ELb0EN7cutlass10bfloat16_tE19Flash_kernel_traitsILi192ELi64ELi64ELi4ES3_EELb1ELb0ELb1ELb1ELb0ELb0ELb0ELb1EEEvNS_16Flash_fwd_paramsE,@function
        .size           _ZN5flash16flash_fwd_kernelI23Flash_fwd_kernel_traitsILi192ELi64ELi64ELi4ELb0ELb0EN7cutlass10bfloat16_tE19Flash_kernel_traitsILi192ELi64ELi64ELi4ES3_EELb1ELb0ELb1ELb1ELb0ELb0ELb0ELb1EEEvNS_16Flash_fwd_paramsE,(.L_x_1534 - _ZN5flash16flash_fwd_kernelI23Flash_fwd_kernel_traitsILi192ELi64ELi64ELi4ELb0ELb0EN7cutlass10bfloat16_tE19Flash_kernel_traitsILi192ELi64ELi64ELi4ES3_EELb1ELb0ELb1ELb1ELb0ELb0ELb0ELb1EEEvNS_16Flash_fwd_paramsE)
        .other          _ZN5flash16flash_fwd_kernelI23Flash_fwd_kernel_traitsILi192ELi64ELi64ELi4ELb0ELb0EN7cutlass10bfloat16_tE19Flash_kernel_traitsILi192ELi64ELi64ELi4ES3_EELb1ELb0ELb1ELb1ELb0ELb0ELb0ELb1EEEvNS_16Flash_fwd_paramsE,@"STO_CUDA_ENTRY STV_DEFAULT"
_ZN5flash16flash_fwd_kernelI23Flash_fwd_kernel_traitsILi192ELi64ELi64ELi4ELb0ELb0EN7cutlass10bfloat16_tE19Flash_kernel_traitsILi192ELi64ELi64ELi4ES3_EELb1ELb0ELb1ELb1ELb0ELb0ELb0ELb1EEEvNS_16Flash_fwd_paramsE:
.text._ZN5flash16flash_fwd_kernelI23Flash_fwd_kernel_traitsILi192ELi64ELi64ELi4ELb0ELb0EN7cutlass10bfloat16_tE19Flash_kernel_traitsILi192ELi64ELi64ELi4ES3_EELb1ELb0ELb1ELb1ELb0ELb0ELb0ELb1EEEvNS_16Flash_fwd_paramsE:
        /* <DEDUP_REMOVED lines=27> */
[----:B------:R-:W-:-:S03]  /*01b0*/  ULDC.64 UR6, c[0x0][0x2f8] ;  /* 0x0000be0000067ab9 */ /* 0x000fc60000000a00 */
[----:B------:R-:W-:Y:S01]  /*01c0*/  PLOP3.LUT P0, PT, PT, PT, UP2, 0x80, 0x0 ;  /* 0x000000000000781c */ /* 0x000fe20003f0f028 */
[----:B------:R-:W-:Y:S01]  /*01d0*/  UISETP.EQ.U32.AND UP0, UPT, UR6, URZ, UPT ;  /* 0x0000003f0600728c */ /* 0x000fe2000bf02070 */
[----:B------:R-:W-:Y:S01]  /*01e0*/  LOP3.LUT P3, RZ, R99, UR4, RZ, 0xfc, !PT ;  /* 0x0000000463ff7c12 */ /* 0x000fe2000f86fcff */
[----:B------:R-:W-:Y:S02]  /*01f0*/  ULDC.64 UR4, c[0x0][0x300] ;  /* 0x0000c00000047ab9 */ /* 0x000fe40000000a00 */
[----:B------:R-:W-:-:S03]  /*0200*/  UISETP.NE.U32.AND UP1, UPT, UR4, URZ, UPT ;  /* 0x0000003f0400728c */ /* 0x000fc6000bf25070 */
[----:B------:R-:W-:Y:S01]  /*0210*/  ULDC.U8 UR4, c[0x0][0x3c2] ;  /* 0x0000f08000047ab9 */ /* 0x000fe20000000000 */
[----:B------:R-:W-:Y:S02]  /*0220*/  UISETP.NE.AND.EX UP1, UPT, UR5, URZ, UPT, UP1 ;  /* 0x0000003f0500728c */ /* 0x000fe4000bf25310 */
[----:B------:R-:W-:-:S03]  /*0230*/  UISETP.NE.AND UP3, UPT, UR4, URZ, UPT ;  /* 0x0000003f0400728c */ /* 0x000fc6000bf65270 */
[----:B------:R-:W-:Y:S01]  /*0240*/  ULDC.64 UR4, c[0x0][0x2f8] ;  /* 0x0000be0000047ab9 */ /* 0x000fe20000000a00 */
[----:B------:R-:W1:Y:S01]  /*0250*/  @!P3 LDC.64 R6, c[0x0][0x3b8] ;  /* 0x0000ee00ff06bb82 */ /* 0x000e620000000a00 */
        /* <DEDUP_REMOVED lines=46> */
.L_x_1377:
[----:B------:R-:W-:-:S05]  /*0540*/  ULDC UR5, c[0x0][0x2c8] ;  /* 0x0000b20000057ab9 */ /* 0x000fca0000000800 */
.L_x_1378:
        /* <DEDUP_REMOVED lines=87> */
.L_x_1380:
        /* <DEDUP_REMOVED lines=48> */
.L_x_1382:
[----:B------:R-:W-:Y:S05]  /*0dc0*/  BSYNC B0 ;  /* 0x0000000000007941 */ /* 0x000fea0003800000 */
.L_x_1381:
        /* <DEDUP_REMOVED lines=22> */
.L_x_1384:
[----:B------:R-:W-:Y:S05]  /*0f30*/  BSYNC B0 ;  /* 0x0000000000007941 */ /* 0x000fea0003800000 */
.L_x_1383:
        /* <DEDUP_REMOVED lines=22> */
.L_x_1386:
[----:B------:R-:W-:Y:S05]  /*10a0*/  BSYNC B0 ;  /* 0x0000000000007941 */ /* 0x000fea0003800000 */
.L_x_1385:
        /* <DEDUP_REMOVED lines=24> */
.L_x_1388:
[----:B------:R-:W-:Y:S05]  /*1230*/  BSYNC B0 ;  /* 0x0000000000007941 */ /* 0x000fea0003800000 */
.L_x_1387:
        /* <DEDUP_REMOVED lines=10> */
.L_x_1390:
[----:B------:R-:W-:Y:S05]  /*12e0*/  BSYNC B0 ;  /* 0x0000000000007941 */ /* 0x000fea0003800000 */
.L_x_1389:
        /* <DEDUP_REMOVED lines=10> */
.L_x_1392:
[----:B------:R-:W-:Y:S05]  /*1390*/  BSYNC B0 ;  /* 0x0000000000007941 */ /* 0x000fea0003800000 */
.L_x_1391:
        /* <DEDUP_REMOVED lines=10> */
.L_x_1394:
[----:B------:R-:W-:Y:S05]  /*1440*/  BSYNC B0 ;  /* 0x0000000000007941 */ /* 0x000fea0003800000 */
.L_x_1393:
        /* <DEDUP_REMOVED lines=10> */
.L_x_1379:
[----:B------:R-:W1:Y:S01]  /*14f0*/  LDC R16, c[0x0][0x278] ;  /* 0x00009e00ff107b82 */ /* 0x000e620000000800 */
[----:B------:R-:W2:Y:S01]  /*1500*/  S2R R5, SR_CTAID.Z ;  /* 0x0000000000057919 */ /* 0x000ea20000002700 */
[----:B------:R-:W-:Y:S01]  /*1510*/  ULDC UR9, c[0x0][0x270] ;  /* 0x00009c0000097ab9 */ /* 0x000fe20000000800 */
[----:B------:R-:W-:Y:S01]  /*1520*/  UISETP.NE.AND UP0, UPT, UR13, -0x1, UPT ;  /* 0xffffffff0d00788c */ /* 0x000fe2000bf05270 */
[----:B------:R-:W-:Y:S01]  /*1530*/  LEA.HI R14, R25, R99, RZ, 0x3 ;  /* 0x00000063190e7211 */ /* 0x000fe200078f18ff */
[----:B------:R-:W-:Y:S01]  /*1540*/  UIMAD UR9, UR23, UR9, UR24 ;  /* 0x00000009170972a4 */ /* 0x000fe2000f8e0218 */
[----:B------:R-:W-:Y:S01]  /*1550*/  SHF.R.S32.HI R96, RZ, 0x5, R12 ;  /* 0x00000005ff607819 */ /* 0x000fe2000001140c */
[----:B------:R-:W-:Y:S01]  /*1560*/  UISETP.NE.AND UP1, UPT, UR8, -0x1, UPT ;  /* 0xffffffff0800788c */ /* 0x000fe2000bf25270 */
[----:B------:R-:W-:Y:S01]  /*1570*/  IMAD.U32 R10, RZ, RZ, UR14 ;  /* 0x0000000eff0a7e24 */ /* 0x000fe2000f8e00ff */
[----:B------:R-:W-:Y:S01]  /*1580*/  USHF.L.U32 UR6, UR9, 0x5, URZ ;  /* 0x0000000509067899 */ /* 0x000fe2000800063f */
[----:B------:R-:W-:-:S03]  /*1590*/  ULDC UR20, c[0x0][0x2d8] ;  /* 0x0000b60000147ab9 */ /* 0x000fc60000000800 */
[----:B------:R-:W-:Y:S02]  /*15a0*/  USHF.R.S32.HI UR10, URZ, 0x1f, UR6 ;  /* 0x0000001f3f0a7899 */ /* 0x000fe40008011406 */
[----:B------:R-:W-:Y:S01]  /*15b0*/  IADD3 R102, P1, P0, R8, UR6, R4 ;  /* 0x0000000608667c10 */ /* 0x000fe2000f83e004 */
[----:B------:R-:W-:Y:S02]  /*15c0*/  @UP0 ULDC.64 UR6, c[0x0][0x240] ;  /* 0x0000900000060ab9 */ /* 0x000fe40000000a00 */
[----:B------:R-:W-:Y:S02]  /*15d0*/  @UP0 UIMAD.WIDE.U32 UR34, UR13, UR6, URZ ;  /* 0x000000060d2202a5 */ /* 0x000fe4000f8e003f */
[----:B------:R3:W-:Y:S01]  /*15e0*/  STL [R1+0xc8], R102 ;  /* 0x0000c86601007387 */ /* 0x0007e20000100800 */
[----:B------:R-:W-:Y:S02]  /*15f0*/  @UP1 UIADD3 UR32, UR4, UR8, URZ ;  /* 0x0000000804201290 */ /* 0x000fe4000fffe03f */
[----:B------:R-:W-:Y:S01]  /*1600*/  @UP0 UIMAD UR16, UR13, UR7, UR35 ;  /* 0x000000070d1002a4 */ /* 0x000fe2000f8e0223 */
[----:B-1----:R-:W-:Y:S01]  /*1610*/  IABS R13, R16 ;  /* 0x00000010000d7213 */ /* 0x002fe20000000000 */
[----:B------:R-:W-:Y:S01]  /*1620*/  @UP0 UMOV UR18, UR34 ;  /* 0x0000002200120c82 */ /* 0x000fe20008000000 */
[----:B------:R-:W-:-:S02]  /*1630*/  @!UP0 ULDC.64 UR6, c[0x0][0x228] ;  /* 0x00008a0000068ab9 */ /* 0x000fc40000000a00 */
[----:B------:R-:W1:Y:S01]  /*1640*/  I2F.RP R2, R13 ;  /* 0x0000000d00027306 */ /* 0x000e620000209400 */
[----:B------:R-:W-:Y:S01]  /*1650*/  @!UP0 UIMAD.WIDE.U32 UR36, UR23, UR6, URZ ;  /* 0x00000006172482a5 */ /* 0x000fe2000f8e003f */
[----:B--2---:R-:W-:-:S06]  /*1660*/  IABS R5, R5 ;  /* 0x0000000500057213 */ /* 0x004fcc0000000000 */
[----:B------:R-:W-:Y:S01]  /*1670*/  @!UP0 UMOV UR18, UR36 ;  /* 0x0000002400128c82 */ /* 0x000fe20008000000 */
[----:B-1----:R-:W1:Y:S02]  /*1680*/  MUFU.RCP R2, R2 ;  /* 0x0000000200027308 */ /* 0x002e640000001000 */
[----:B-1----:R-:W-:-:S06]  /*1690*/  VIADD R2, R2, 0xffffffe ;  /* 0x0ffffffe02027836 */ /* 0x002fcc0000000000 */
[----:B------:R-:W1:Y:S02]  /*16a0*/  F2I.FTZ.U32.TRUNC.NTZ R3, R2 ;  /* 0x0000000200037305 */ /* 0x000e64000021f000 */
[----:B-1----:R-:W-:Y:S02]  /*16b0*/  IMAD.MOV R0, RZ, RZ, -R3 ;  /* 0x000000ffff007224 */ /* 0x002fe400078e0a03 */
[----:B------:R-:W-:Y:S02]  /*16c0*/  IMAD.MOV.U32 R2, RZ, RZ, RZ ;  /* 0x000000ffff027224 */ /* 0x000fe400078e00ff */
[----:B------:R-:W-:-:S04]  /*16d0*/  IMAD R0, R0, R13, RZ ;  /* 0x0000000d00007224 */ /* 0x000fc800078e02ff */
[----:B------:R-:W-:-:S04]  /*16e0*/  IMAD.HI.U32 R2, R3, R0, R2 ;  /* 0x0000000003027227 */ /* 0x000fc800078e0002 */
[----:B------:R-:W-:-:S04]  /*16f0*/  IMAD.MOV.U32 R3, RZ, RZ, R5 ;  /* 0x000000ffff037224 */ /* 0x000fc800078e0005 */
[----:B------:R-:W-:Y:S01]  /*1700*/  IMAD.HI.U32 R6, R2, R3, RZ ;  /* 0x0000000302067227 */ /* 0x000fe200078e00ff */
[----:B------:R-:W-:-:S03]  /*1710*/  SHF.R.S32.HI R2, RZ, 0x1f, R4 ;  /* 0x0000001fff027819 */ /* 0x000fc60000011404 */
[----:B------:R-:W-:Y:S01]  /*1720*/  IMAD.MOV R0, RZ, RZ, -R6 ;  /* 0x000000ffff007224 */ /* 0x000fe200078e0a06 */
[----:B------:R-:W-:-:S03]  /*1730*/  LEA.HI R5, R2, R4, RZ, 0x2 ;  /* 0x0000000402057211 */ /* 0x000fc600078f10ff */
[----:B------:R-:W-:Y:S01]  /*1740*/  IMAD R0, R13, R0, R3 ;  /* 0x000000000d007224 */ /* 0x000fe200078e0203 */
[----:B------:R-:W-:Y:S02]  /*1750*/  LOP3.LUT R2, R5, 0x7ffffffc, RZ, 0xc0, !PT ;  /* 0x7ffffffc05027812 */ /* 0x000fe400078ec0ff */
[----:B------:R-:W-:Y:S02]  /*1760*/  LOP3.LUT R3, R14, 0xfffffff8, RZ, 0xc0, !PT ;  /* 0xfffffff80e037812 */ /* 0x000fe400078ec0ff */
[----:B------:R-:W-:Y:S01]  /*1770*/  ISETP.GT.U32.AND P2, PT, R13, R0, PT ;  /* 0x000000000d00720c */ /* 0x000fe20003f44070 */
[----:B------:R-:W-:Y:S01]  /*1780*/  IMAD.IADD R7, R4, 0x1, -R2 ;  /* 0x0000000104077824 */ /* 0x000fe200078e0a02 */
[----:B------:R-:W-:Y:S01]  /*1790*/  SHF.R.S32.HI R4, RZ, 0x1f, R4 ;  /* 0x0000001fff047819 */ /* 0x000fe20000011404 */
[----:B------:R-:W-:Y:S01]  /*17a0*/  IMAD.IADD R28, R99, 0x1, -R3 ;  /* 0x00000001631c7824 */ /* 0x000fe200078e0a03 */
[----:B------:R-:W-:Y:S02]  /*17b0*/  SHF.R.S32.HI R14, RZ, 0x3, R14 ;  /* 0x00000003ff0e7819 */ /* 0x000fe4000001140e */
[----:B------:R-:W-:Y:S01]  /*17c0*/  IADD3.X R101, R9, UR10, R4, P1, P0 ;  /* 0x0000000a09657c10 */ /* 0x000fe20008fe0404 */
[----:B------:R-:W-:Y:S01]  /*17d0*/  @!UP0 USHF.R.S32.HI UR10, URZ, 0x1f, UR23 ;  /* 0x0000001f3f0a8899 */ /* 0x000fe20008011417 */
[----:B------:R-:W-:Y:S01]  /*17e0*/  IMAD.SHL.U32 R206, R28, 0x8, RZ ;  /* 0x000000081cce7824 */ /* 0x000fe200078e00ff */
[----:B------:R-:W-:Y:S01]  /*17f0*/  PLOP3.LUT P0, PT, PT, PT, UP1, 0x80, 0x0 ;  /* 0x000000000000781c */ /* 0x000fe20003f0f018 */
[----:B------:R-:W-:Y:S01]  /*1800*/  IMAD.SHL.U32 R2, R14, 0x40, RZ ;  /* 0x000000400e027824 */ /* 0x000fe200078e00ff */
[----:B------:R-:W-:Y:S01]  /*1810*/  @!UP0 UIMAD UR10, UR10, UR6, URZ ;  /* 0x000000060a0a82a4 */ /* 0x000fe2000f8e023f */
[----:B------:R-:W-:Y:S01]  /*1820*/  SHF.R.S32.HI R97, RZ, 0x2, R5 ;  /* 0x00000002ff617819 */ /* 0x000fe20000011405 */
[----:B------:R-:W-:Y:S01]  /*1830*/  @!P2 IMAD.IADD R0, R0, 0x1, -R13 ;  /* 0x000000010000a824 */ /* 0x000fe200078e0a0d */
[----:B------:R-:W-:Y:S01]  /*1840*/  ULDC UR6, c[0x0][0x2d4] ;  /* 0x0000b50000067ab9 */ /* 0x000fe20000000800 */
[----:B------:R-:W-:Y:S01]  /*1850*/  LOP3.LUT R2, R2, 0x1c0, RZ, 0xc0, !PT ;  /* 0x000001c002027812 */ /* 0x000fe200078ec0ff */
[----:B------:R-:W-:Y:S01]  /*1860*/  @!UP0 UIMAD UR7, UR23, UR7, UR10 ;  /* 0x00000007170782a4 */ /* 0x000fe2000f8e020a */
[----:B------:R-:W-:Y:S01]  /*1870*/  SHF.R.S32.HI R15, RZ, 0x1f, R14 ;  /* 0x0000001fff0f7819 */ /* 0x000fe2000001140e */
[----:B------:R-:W-:Y:S01]  /*1880*/  UIMAD UR6, UR9, UR6, UR25 ;  /* 0x00000006090672a4 */ /* 0x000fe2000f8e0219 */
[----:B------:R-:W-:Y:S01]  /*1890*/  ISETP.GE.U32.AND P4, PT, R0, R13, PT ;  /* 0x0000000d0000720c */ /* 0x000fe20003f86070 */
[----:B------:R-:W-:Y:S01]  /*18a0*/  @UP1 ULDC.64 UR10, c[0x0][0x248] ;  /* 0x00009200000a1ab9 */ /* 0x000fe20000000a00 */
[----:B------:R-:W-:Y:S01]  /*18b0*/  SHF.R.S32.HI R0, RZ, 0x1f, R12 ;  /* 0x0000001fff007819 */ /* 0x000fe2000001140c */
[----:B------:R-:W-:Y:S01]  /*18c0*/  @UP1 UIMAD.WIDE.U32 UR38, UR32, UR10, URZ ;  /* 0x0000000a202612a5 */ /* 0x000fe2000f8e003f */
[----:B------:R-:W-:Y:S01]  /*18d0*/  LOP3.LUT R3, R2, 0x38, R206, 0xf8, !PT ;  /* 0x0000003802037812 */ /* 0x000fe200078ef8ce */
[----:B------:R-:W-:Y:S01]  /*18e0*/  @UP1 UIMAD UR32, UR32, UR11, URZ ;  /* 0x0000000b202012a4 */ /* 0x000fe2000f8e023f */
[----:B------:R-:W-:Y:S01]  /*18f0*/  LEA.HI R0, R0, R96, RZ, 0x2 ;  /* 0x0000006000007211 */ /* 0x000fe200078f10ff */
[----:B------:R-:W-:Y:S01]  /*1900*/  UIMAD UR29, UR6, UR20, URZ ;  /* 0x00000014061d72a4 */ /* 0x000fe2000f8e023f */
[----:B------:R-:W-:Y:S01]  /*1910*/  SHF.R.U32.HI R2, RZ, 0x3, R2 ;  /* 0x00000003ff027819 */ /* 0x000fe20000011602 */
[----:B------:R-:W-:Y:S01]  /*1920*/  @UP1 UIADD3 UR32, UR39, UR32, URZ ;  /* 0x0000002027201290 */ /* 0x000fe2000fffe03f */
[----:B------:R-:W-:Y:S01]  /*1930*/  LOP3.LUT R0, R0, 0xffffffc, RZ, 0xc0, !PT ;  /* 0x0ffffffc00007812 */ /* 0x000fe200078ec0ff */
[----:B------:R-:W-:Y:S01]  /*1940*/  @UP1 UMOV UR34, UR38 ;  /* 0x0000002600221c82 */ /* 0x000fe20008000000 */
[----:B------:R-:W-:Y:S01]  /*1950*/  LOP3.LUT R4, R3, R2, RZ, 0x3c, !PT ;  /* 0x0000000203047212 */ /* 0x000fe200078e3cff */
[----:B------:R-:W-:Y:S01]  /*1960*/  @!UP0 UIADD3 UR16, UR37, UR7, URZ ;  /* 0x0000000725108290 */ /* 0x000fe2000fffe03f */
[----:B------:R-:W-:Y:S01]  /*1970*/  LOP3.LUT R2, R16, UR24, RZ, 0x3c, !PT ;  /* 0x0000001810027c12 */ /* 0x000fe2000f8e3cff */
[----:B------:R-:W-:Y:S01]  /*1980*/  IMAD.IADD R0, R96, 0x1, -R0 ;  /* 0x0000000160007824 */ /* 0x000fe200078e0a00 */
[----:B------:R-:W-:Y:S01]  /*1990*/  LEA.HI R3, R25, R99, RZ, 0x6 ;  /* 0x0000006319037211 */ /* 0x000fe200078f30ff */
[----:B------:R-:W-:Y:S01]  /*19a0*/  IMAD.WIDE R10, R10, 0x40, R14 ;  /* 0x000000400a0a7825 */ /* 0x000fe200078e020e */
[----:B------:R-:W-:-:S03]  /*19b0*/  ISETP.GE.AND P1, PT, R2, RZ, PT ;  /* 0x000000ff0200720c */ /* 0x000fc60003f26270 */
[----:B------:R-:W-:Y:S02]  /*19c0*/  IMAD R2, R0, 0x10, R97 ;  /* 0x0000001000027824 */ /* 0x000fe400078e0261 */
[----:B------:R-:W-:Y:S02]  /*19d0*/  IMAD.SHL.U32 R3, R3, 0x8, RZ ;  /* 0x0000000803037824 */ /* 0x000fe400078e00ff */
[----:B------:R-:W-:Y:S01]  /*19e0*/  IMAD.SHL.U32 R0, R7, 0x2, RZ ;  /* 0x0000000207007824 */ /* 0x000fe200078e00ff */
[----:B---3--:R-:W-:Y:S06]  /*19f0*/  @P0 BRA `(.L_x_1395) ;  /* 0x0000000000300947 */ /* 0x008fec0003800000 */
        /* <DEDUP_REMOVED lines=12> */
.L_x_1395:
[----:B------:R-:W-:Y:S01]  /*1ac0*/  @UP1 UIADD3 UR6, UR4, UR8, URZ ;  /* 0x0000000804061290 */ /* 0x000fe2000fffe03f */
[----:B------:R-:W-:Y:S01]  /*1ad0*/  ISETP.NE.AND P3, PT, R16, RZ, PT ;  /* 0x000000ff1000720c */ /* 0x000fe20003f65270 */
[----:B------:R-:W-:Y:S01]  /*1ae0*/  USHF.R.S32.HI UR17, URZ, 0x1f, UR24 ;  /* 0x0000001f3f117899 */ /* 0x000fe20008011418 */
[----:B------:R-:W-:Y:S01]  /*1af0*/  SHF.R.S32.HI R207, RZ, 0x1f, R206 ;  /* 0x0000001fffcf7819 */ /* 0x000fe200000114ce */
[----:B------:R-:W-:Y:S01]  /*1b00*/  @UP1 ULDC.64 UR8, c[0x0][0x250] ;  /* 0x0000940000081ab9 */ /* 0x000fe20000000a00 */
[----:B------:R-:W-:Y:S01]  /*1b10*/  IMAD R98, R2, UR20, R0 ;  /* 0x0000001402627c24 */ /* 0x000fe2000f8e0200 */
[----:B------:R-:W-:Y:S01]  /*1b20*/  @UP1 UIMAD.WIDE.U32 UR36, UR6, UR8, URZ ;  /* 0x00000008062412a5 */ /* 0x000fe2000f8e003f */
[----:B------:R-:W-:Y:S01]  /*1b30*/  LOP3.LUT R199, R4, 0xfffffe00, R3, 0xf8, !PT ;  /* 0xfffffe0004c77812 */ /* 0x000fe200078ef803 */
[----:B------:R-:W-:-:S04]  /*1b40*/  @UP1 UIMAD UR6, UR6, UR9, URZ ;  /* 0x00000009060612a4 */ /* 0x000fc8000f8e023f */
        /* <DEDUP_REMOVED lines=14> */
.L_x_1396:
[----:B------:R-:W-:Y:S01]  /*1c30*/  @!P2 IADD3 R6, R6, 0x1, RZ ;  /* 0x000000010606a810 */ /* 0x000fe20007ffe0ff */
[C---:B------:R-:W-:Y:S01]  /*1c40*/  IMAD R0, R15.reuse, UR10, RZ ;  /* 0x0000000a0f007c24 */ /* 0x040fe2000f8e02ff */
[----:B------:R-:W1:Y:S01]  /*1c50*/  S2UR UR4, SR_CgaCtaId ;  /* 0x00000000000479c3 */ /* 0x000e620000008800 */
[--C-:B------:R-:W-:Y:S01]  /*1c60*/  IMAD.WIDE.U32 R4, R14, UR10, R206.reuse ;  /* 0x0000000a0e047c25 */ /* 0x100fe2000f8e00ce */
[----:B------:R-:W-:Y:S01]  /*1c70*/  @P4 IADD3 R6, R6, 0x1, RZ ;  /* 0x0000000106064810 */ /* 0x000fe20007ffe0ff */
[----:B------:R-:W-:Y:S01]  /*1c80*/  BSSY B0, `(.L_x_1397) ;  /* 0x0000050000007945 */ /* 0x000fe20003800000 */
[----:B------:R-:W-:Y:S01]  /*1c90*/  IADD3 R106, R206, 0x80, RZ ;  /* 0x00000080ce6a7810 */ /* 0x000fe20007ffe0ff */
[C---:B------:R-:W-:Y:S01]  /*1ca0*/  IMAD.WIDE.U32 R2, R14.reuse, UR8, R206 ;  /* 0x000000080e027c25 */ /* 0x040fe2000f8e00ce */
[C---:B------:R-:W-:Y:S02]  /*1cb0*/  IADD3 R20, R14.reuse, 0x10, RZ ;  /* 0x000000100e147810 */ /* 0x040fe40007ffe0ff */
[----:B------:R-:W-:Y:S01]  /*1cc0*/  IADD3 R21, R14, 0x20, RZ ;  /* 0x000000200e157810 */ /* 0x000fe20007ffe0ff */
[----:B------:R-:W-:-:S02]  /*1cd0*/  IMAD R7, R15, UR8, RZ ;  /* 0x000000080f077c24 */ /* 0x000fc4000f8e02ff */
[----:B------:R-:W-:Y:S02]  /*1ce0*/  IMAD R9, R14, UR11, R0 ;  /* 0x0000000b0e097c24 */ /* 0x000fe4000f8e0200 */
[----:B------:R-:W-:Y:S01]  /*1cf0*/  IMAD.MOV.U32 R0, RZ, RZ, R6 ;  /* 0x000000ffff007224 */ /* 0x000fe200078e0006 */
[----:B------:R-:W-:Y:S01]  /*1d00*/  IADD3 R6, P2, R4, UR34, RZ ;  /* 0x0000002204067c10 */ /* 0x000fe2000ff5e0ff */
[----:B------:R-:W-:Y:S01]  /*1d10*/  IMAD R8, R14, UR9, R7 ;  /* 0x000000090e087c24 */ /* 0x000fe2000f8e0207 */
[----:B------:R-:W-:Y:S01]  /*1d20*/  IADD3 R4, P0, R2, UR36, RZ ;  /* 0x0000002402047c10 */ /* 0x000fe2000ff1e0ff */
[----:B------:R-:W-:Y:S01]  /*1d30*/  VIADD R107, R206, 0x40 ;  /* 0x00000040ce6b7836 */ /* 0x000fe20000000000 */
[----:B------:R-:W-:Y:S01]  /*1d40*/  IADD3.X R7, R5, UR32, R9, P2, !PT ;  /* 0x0000002005077c10 */ /* 0x000fe200097fe409 */
[----:B------:R-:W-:Y:S01]  /*1d50*/  ULDC.64 UR32, c[0x0][0x260] ;  /* 0x0000980000207ab9 */ /* 0x000fe20000000a00 */
[----:B------:R-:W-:Y:S01]  /*1d60*/  IADD3.X R5, R3, UR6, R8, P0, !PT ;  /* 0x0000000603057c10 */ /* 0x000fe200087fe408 */
[----:B------:R-:W-:Y:S01]  /*1d70*/  ULDC.64 UR6, c[0x0][0x258] ;  /* 0x0000960000067ab9 */ /* 0x000fe20000000a00 */
[----:B------:R-:W-:Y:S01]  /*1d80*/  @!P1 IADD3 R0, -R0, RZ, RZ ;  /* 0x000000ff00009210 */ /* 0x000fe20007ffe1ff */
[----:B------:R-:W-:Y:S01]  /*1d90*/  UIMAD UR35, UR17, UR6, URZ ;  /* 0x00000006112372a4 */ /* 0x000fe2000f8e023f */
[----:B------:R-:W-:Y:S01]  /*1da0*/  @!P3 LOP3.LUT R0, RZ, R16, RZ, 0x33, !PT ;  /* 0x00000010ff00b212 */ /* 0x000fe200078e33ff */
[----:B------:R-:W-:Y:S01]  /*1db0*/  IMAD.U32 R12, RZ, RZ, UR6 ;  /* 0x00000006ff0c7e24 */ /* 0x000fe2000f8e00ff */
[----:B------:R-:W-:Y:S01]  /*1dc0*/  UIADD3 UR34, -UR25, UR15, URZ ;  /* 0x0000000f19227290 */ /* 0x000fe2000fffe13f */
[----:B------:R-:W-:Y:S01]  /*1dd0*/  IADD3 R2, P1, R206, UR18, RZ ;  /* 0x00000012ce027c10 */ /* 0x000fe2000ff3e0ff */
[----:B------:R-:W-:Y:S01]  /*1de0*/  UIMAD UR35, UR24, UR7, UR35 ;  /* 0x00000007182372a4 */ /* 0x000fe2000f8e0223 */
[----:B------:R-:W-:Y:S01]  /*1df0*/  IMAD.WIDE.U32 R30, R0, UR32, R6 ;  /* 0x00000020001e7c25 */ /* 0x000fe2000f8e0006 */
[----:B------:R-:W-:Y:S01]  /*1e00*/  SHF.R.S32.HI R8, RZ, 0x1f, R0 ;  /* 0x0000001fff087819 */ /* 0x000fe20000011400 */
[----:B------:R-:W-:Y:S01]  /*1e10*/  ULDC.64 UR6, c[0x0][0x268] ;  /* 0x00009a0000067ab9 */ /* 0x000fe20000000a00 */
[----:B------:R-:W-:Y:S01]  /*1e20*/  ISETP.GE.AND P0, PT, R14, UR34, PT ;  /* 0x000000220e007c0c */ /* 0x000fe2000bf06270 */
[----:B------:R-:W-:Y:S01]  /*1e30*/  IMAD.WIDE.U32 R26, R0, UR6, R4 ;  /* 0x00000006001a7c25 */ /* 0x000fe2000f8e0004 */
[----:B------:R2:W-:Y:S01]  /*1e40*/  STL.64 [R1+0x90], R30 ;  /* 0x0000901e01007387 */ /* 0x0005e20000100a00 */
[----:B------:R-:W-:Y:S01]  /*1e50*/  IADD3.X R3, R207, UR16, RZ, P1, !PT ;  /* 0x00000010cf037c10 */ /* 0x000fe20008ffe4ff */
[----:B------:R-:W-:Y:S01]  /*1e60*/  UMOV UR16, 0x400 ;  /* 0x0000040000107882 */ /* 0x000fe20000000000 */
[----:B------:R-:W-:Y:S01]  /*1e70*/  UIADD3 UR18, UR19, -0x1, URZ ;  /* 0xffffffff13127890 */ /* 0x000fe2000fffe03f */
[----:B------:R2:W-:Y:S01]  /*1e80*/  STL.64 [R1+0xc0], R26 ;  /* 0x0000c01a01007387 */ /* 0x0005e20000100a00 */
[----:B-1----:R-:W-:Y:S01]  /*1e90*/  ULEA UR4, UR4, UR16, 0x18 ;  /* 0x0000001004047291 */ /* 0x002fe2000f8ec03f */
[----:B------:R-:W-:Y:S01]  /*1ea0*/  IMAD.WIDE.U32 R12, R12, UR24, R2 ;  /* 0x000000180c0c7c25 */ /* 0x000fe2000f8e0002 */
[----:B------:R-:W-:Y:S01]  /*1eb0*/  USHF.R.S32.HI UR16, URZ, 0x1f, UR18 ;  /* 0x0000001f3f107899 */ /* 0x000fe20008011412 */
[----:B------:R2:W-:Y:S02]  /*1ec0*/  STL [R1+0x54], R107 ;  /* 0x0000546b01007387 */ /* 0x0005e40000100800 */
[C---:B------:R-:W-:Y:S01]  /*1ed0*/  IMAD R2, R8.reuse, UR32, RZ ;  /* 0x0000002008027c24 */ /* 0x040fe2000f8e02ff */
[----:B------:R-:W-:Y:S01]  /*1ee0*/  IADD3 R9, R13, UR35, RZ ;  /* 0x000000230d097c10 */ /* 0x000fe2000fffe0ff */
[----:B------:R2:W-:Y:S01]  /*1ef0*/  STL [R1+0x58], R106 ;  /* 0x0000586a01007387 */ /* 0x0005e20000100800 */
[----:B------:R-:W-:Y:S01]  /*1f00*/  IMAD R8, R8, UR6, RZ ;  /* 0x0000000608087c24 */ /* 0x000fe2000f8e02ff */
[----:B------:R-:W-:Y:S01]  /*1f10*/  LEA R199, R199, UR4, 0x1 ;  /* 0x00000004c7c77c11 */ /* 0x000fe2000f8e08ff */
[----:B------:R-:W-:-:S02]  /*1f20*/  IMAD R23, R0, UR33, R2 ;  /* 0x0000002100177c24 */ /* 0x000fc4000f8e0202 */
        /* <DEDUP_REMOVED lines=37> */
.L_x_1398:
[----:B------:R-:W-:Y:S05]  /*2180*/  BSYNC B0 ;  /* 0x0000000000007941 */ /* 0x000fea0003800000 */
.L_x_1397:
[----:B------:R-:W-:Y:S01]  /*2190*/  ISETP.GE.AND P1, PT, R20, UR34, PT ;  /* 0x0000002214007c0c */ /* 0x000fe2000bf26270 */
[----:B------:R-:W-:Y:S01]  /*21a0*/  ULEA UR6, UR19, UR29, 0x6 ;  /* 0x0000001d13067291 */ /* 0x000fe2000f8e303f */
[----:B------:R-:W-:Y:S01]  /*21b0*/  VIADD R22, R14, 0x30 ;  /* 0x000000300e167836 */ /* 0x000fe20000000000 */
[----:B------:R-:W-:Y:S01]  /*21c0*/  UIMAD UR29, UR18, -0x40, UR28 ;  /* 0xffffffc0121d78a4 */ /* 0x000fe2000f8e021c */
[----:B------:R-:W-:Y:S01]  /*21d0*/  BSSY B0, `(.L_x_1399) ;  /* 0x000002d000007945 */ /* 0x000fe20003800000 */
[----:B------:R-:W-:Y:S01]  /*21e0*/  UIADD3 UR6, UR6, -0x40, URZ ;  /* 0xffffffc006067890 */ /* 0x000fe2000fffe03f */
[----:B------:R-:W-:Y:S02]  /*21f0*/  ISETP.GE.AND P5, PT, R21, UR34, PT ;  /* 0x0000002215007c0c */ /* 0x000fe4000bfa6270 */
[----:B------:R-:W-:-:S03]  /*2200*/  ISETP.GE.AND P6, PT, R22, UR34, PT ;  /* 0x0000002216007c0c */ /* 0x000fc6000bfc6270 */
        /* <DEDUP_REMOVED lines=41> */
.L_x_1400:
[----:B------:R-:W-:Y:S05]  /*24a0*/  BSYNC B0 ;  /* 0x0000000000007941 */ /* 0x000fea0003800000 */
.L_x_1399:
        /* <DEDUP_REMOVED lines=40> */
.L_x_1402:
[----:B------:R-:W-:Y:S05]  /*2730*/  BSYNC B0 ;  /* 0x0000000000007941 */ /* 0x000fea0003800000 */
.L_x_1401:
        /* <DEDUP_REMOVED lines=40> */
.L_x_1404:
[----:B------:R-:W-:Y:S05]  /*29c0*/  BSYNC B0 ;  /* 0x0000000000007941 */ /* 0x000fea0003800000 */
.L_x_1403:
[----:B------:R-:W-:Y:S01]  /*29d0*/  IMAD.IADD R105, R31, 0x1, R23 ;  /* 0x000000011f697824 */ /* 0x000fe200078e0217 */
[----:B------:R-:W-:Y:S01]  /*29e0*/  MOV R104, R30 ;  /* 0x0000001e00687202 */ /* 0x000fe20000000f00 */
[----:B------:R-:W-:Y:S01]  /*29f0*/  USHF.L.U64.HI UR32, UR10, 0x6, UR11 ;  /* 0x000000060a207899 */ /* 0x000fe2000801020b */
[----:B------:R-:W-:Y:S01]  /*2a00*/  ISETP.GE.AND P2, PT, R14, UR29, PT ;  /* 0x0000001d0e007c0c */ /* 0x000fe2000bf46270 */
[----:B------:R-:W-:Y:S01]  /*2a10*/  USHF.L.U32 UR33, UR10, 0x6, URZ ;  /* 0x000000060a217899 */ /* 0x000fe2000800063f */
[----:B------:R-:W-:Y:S01]  /*2a20*/  IMAD.U32 R11, RZ, RZ, UR18 ;  /* 0x00000012ff0b7e24 */ /* 0x000fe2000f8e00ff */
[----:B------:R2:W-:Y:S01]  /*2a30*/  STL.64 [R1+0x88], R104 ;  /* 0x0000886801007387 */ /* 0x0005e20000100a00 */
[----:B------:R-:W-:Y:S01]  /*2a40*/  UIMAD UR6, UR32, UR18, URZ ;  /* 0x00000012200672a4 */ /* 0x000fe2000f8e023f */
[----:B------:R-:W-:Y:S01]  /*2a50*/  BSSY B0, `(.L_x_1405) ;  /* 0x0000024000007945 */ /* 0x000fe20003800000 */
[----:B------:R-:W-:Y:S01]  /*2a60*/  ISETP.GE.AND P6, PT, R20, UR29, PT ;  /* 0x0000001d14007c0c */ /* 0x000fe2000bfc6270 */
[----:B-1-3--:R-:W-:Y:S01]  /*2a70*/  IMAD.WIDE.U32 R2, R11, UR33, R104 ;  /* 0x000000210b027c25 */ /* 0x00afe2000f8e0068 */
        /* <DEDUP_REMOVED lines=33> */
.L_x_1406:
[----:B------:R-:W-:Y:S05]  /*2c90*/  BSYNC B0 ;  /* 0x0000000000007941 */ /* 0x000fea0003800000 */
.L_x_1405:
        /* <DEDUP_REMOVED lines=35> */
.L_x_1408:
[----:B------:R-:W-:Y:S05]  /*2ed0*/  BSYNC B0 ;  /* 0x0000000000007941 */ /* 0x000fea0003800000 */
.L_x_1407:
        /* <DEDUP_REMOVED lines=36> */
.L_x_1410:
[----:B------:R-:W-:Y:S05]  /*3120*/  BSYNC B0 ;  /* 0x0000000000007941 */ /* 0x000fea0003800000 */
.L_x_1409:
        /* <DEDUP_REMOVED lines=36> */
.L_x_1412:
[----:B------:R-:W-:Y:S05]  /*3370*/  BSYNC B0 ;  /* 0x0000000000007941 */ /* 0x000fea0003800000 */
.L_x_1411:
        /* <DEDUP_REMOVED lines=11> */
[----:B------:R-:W-:-:S04]  /*3430*/  DEPBAR.LE SB0, 0x0 ;  /* 0x000080000000791a */ /* 0x000fc80000000000 */
[----:B------:R-:W-:Y:S02]  /*3440*/  @UP1 UIMAD UR7, UR23, UR7, UR36 ;  /* 0x00000007170712a4 */ /* 0x000fe4000f8e0224 */
[----:B------:R-:W-:Y:S02]  /*3450*/  @UP1 ULEA UR10, UP0, UR38, UR10, 0x2 ;  /* 0x0000000a260a1291 */ /* 0x000fe4000f80103f */
[----:B------:R-:W-:Y:S01]  /*3460*/  @UP1 UIADD3 UR7, UR39, UR7, URZ ;  /* 0x0000000727071290 */ /* 0x000fe2000fffe03f */
[----:B------:R-:W-:-:S03]  /*3470*/  @UP1 ULDC UR6, c[0x0][0x2e8] ;  /* 0x0000ba0000061ab9 */ /* 0x000fc60000000800 */
[----:B------:R-:W-:Y:S01]  /*3480*/  @UP1 ULEA.HI.X UR11, UR38, UR11, UR7, 0x2, UP0 ;  /* 0x0000000b260b1291 */ /* 0x000fe200080f1407 */
[----:B------:R-:W-:-:S05]  /*3490*/  IMAD.U32 R2, RZ, RZ, UR10 ;  /* 0x0000000aff027e24 */ /* 0x000fca000f8e00ff */
[----:B------:R-:W-:-:S05]  /*34a0*/  IMAD.U32 R3, RZ, RZ, UR11 ;  /* 0x0000000bff037e24 */ /* 0x000fca000f8e00ff */
[----:B-1-34-:R1:W3:Y:S01]  /*34b0*/  @P2 LDG.E R7, desc[UR26][R2.64] ;  /* 0x0000001a02072981 */ /* 0x01a2e2000c1e1900 */
[----:B------:R-:W3:Y:S01]  /*34c0*/  @P2 MUFU.RCP R6, UR6 ;  /* 0x0000000600062d08 */ /* 0x000ee20008001000 */
[----:B------:R-:W-:Y:S01]  /*34d0*/  ISETP.GE.AND P3, PT, R14, UR29, PT ;  /* 0x0000001d0e007c0c */ /* 0x000fe2000bf66270 */
[----:B------:R-:W-:Y:S01]  /*34e0*/  IMAD.IADD R17, R27, 0x1, R24 ;  /* 0x000000011b117824 */ /* 0x000fe200078e0218 */
[----:B------:R-:W-:Y:S01]  /*34f0*/  BAR.SYNC.DEFER_BLOCKING 0x0 ;  /* 0x0000000000007b1d */ /* 0x000fe20000010000 */
[----:B------:R-:W-:Y:S01]  /*3500*/  IMAD.MOV.U32 R16, RZ, RZ, R26 ;  /* 0x000000ffff107224 */ /* 0x000fe200078e001a */
[----:B------:R-:W-:Y:S01]  /*3510*/  USHF.L.U64.HI UR10, UR8, 0x6, UR9 ;  /* 0x00000006080a7899 */ /* 0x000fe20008010209 */
[----:B------:R-:W-:Y:S01]  /*3520*/  ISETP.GE.AND P6, PT, R20, UR29, PT ;  /* 0x0000001d14007c0c */ /* 0x000fe2000bfc6270 */
[----:B------:R-:W-:Y:S01]  /*3530*/  USHF.L.U32 UR11, UR8, 0x6, URZ ;  /* 0x00000006080b7899 */ /* 0x000fe2000800063f */
[----:B------:R-:W-:Y:S01]  /*3540*/  ISETP.GE.AND P1, PT, R21, UR29, PT ;  /* 0x0000001d15007c0c */ /* 0x000fe2000bf26270 */
[----:B------:R-:W-:Y:S01]  /*3550*/  UIMAD UR7, UR10, UR18, URZ ;  /* 0x000000120a0772a4 */ /* 0x000fe2000f8e023f */
[----:B------:R-:W-:Y:S01]  /*3560*/  BSSY B0, `(.L_x_1413) ;  /* 0x0000042000007945 */ /* 0x000fe20003800000 */
[----:B------:R4:W-:Y:S02]  /*3570*/  STL.64 [R1+0xb0], R16 ;  /* 0x0000b01001007387 */ /* 0x0009e40000100a00 */
[----:B------:R-:W-:-:S03]  /*3580*/  UIMAD UR7, UR16, UR11, UR7 ;  /* 0x0000000b100772a4 */ /* 0x000fc6000f8e0207 */
[----:B------:R-:W-:Y:S01]  /*3590*/  UMOV UR16, URZ ;  /* 0x0000003f00107c82 */ /* 0x000fe20008000000 */
[----:B-1----:R-:W-:Y:S01]  /*35a0*/  LEA.HI R3, R25, R99, RZ, 0x4 ;  /* 0x0000006319037211 */ /* 0x002fe200078f20ff */
[----:B------:R4:W-:Y:S03]  /*35b0*/  @P3 STS.128 [R199+0xc000], RZ ;  /* 0x00c000ffc7003388 */ /* 0x0009e60000000c00 */
[----:B------:R-:W-:Y:S02]  /*35c0*/  LOP3.LUT R0, R3, 0xfffffff0, RZ, 0xc0, !PT ;  /* 0xfffffff003007812 */ /* 0x000fe400078ec0ff */
[----:B------:R-:W-:Y:S01]  /*35d0*/  SHF.R.S32.HI R2, RZ, 0x4, R3 ;  /* 0x00000004ff027819 */ /* 0x000fe20000011403 */
[----:B------:R4:W-:Y:S02]  /*35e0*/  @P3 STS.128 [R199+0xe000], RZ ;  /* 0x00e000ffc7003388 */ /* 0x0009e40000000c00 */
[----:B------:R-:W-:Y:S01]  /*35f0*/  IMAD.IADD R0, R99, 0x1, -R0 ;  /* 0x0000000163007824 */ /* 0x000fe200078e0a00 */
[----:B------:R-:W-:Y:S01]  /*3600*/  LEA.HI R3, R3, R2, RZ, 0x1 ;  /* 0x0000000203037211 */ /* 0x000fe200078f08ff */
[----:B------:R4:W-:Y:S03]  /*3610*/  @P3 STS.128 [R199+0x10000], RZ ;  /* 0x010000ffc7003388 */ /* 0x0009e60000000c00 */
[----:B------:R-:W-:-:S02]  /*3620*/  SHF.R.S32.HI R8, RZ, 0x1f, R0 ;  /* 0x0000001fff087819 */ /* 0x000fc40000011400 */
[----:B------:R-:W-:Y:S02]  /*3630*/  LOP3.LUT R3, R3, 0xfffffffe, RZ, 0xc0, !PT ;  /* 0xfffffffe03037812 */ /* 0x000fe400078ec0ff */
[----:B------:R-:W-:-:S03]  /*3640*/  LEA.HI R8, R8, R0, RZ, 0x3 ;  /* 0x0000000008087211 */ /* 0x000fc600078f18ff */
[----:B------:R-:W-:Y:S01]  /*3650*/  IMAD.IADD R12, R2, 0x1, -R3 ;  /* 0x00000001020c7824 */ /* 0x000fe200078e0a03 */
[----:B------:R-:W-:Y:S01]  /*3660*/  LOP3.LUT R4, R8, 0xfffffff8, RZ, 0xc0, !PT ;  /* 0xfffffff808047812 */ /* 0x000fe200078ec0ff */
[----:B------:R-:W-:Y:S02]  /*3670*/  IMAD.SHL.U32 R3, R14, 0x8, RZ ;  /* 0x000000080e037824 */ /* 0x000fe400078e00ff */
[----:B------:R-:W-:Y:S02]  /*3680*/  IMAD.SHL.U32 R8, R8, 0x40, RZ ;  /* 0x0000004008087824 */ /* 0x000fe400078e00ff */
[----:B------:R-:W-:Y:S02]  /*3690*/  IMAD.IADD R48, R0, 0x1, -R4 ;  /* 0x0000000100307824 */ /* 0x000fe400078e0a04 */
[----:B------:R-:W-:Y:S02]  /*36a0*/  IMAD.SHL.U32 R0, R28, 0x40, RZ ;  /* 0x000000401c007824 */ /* 0x000fe400078e00ff */
[----:B------:R-:W-:-:S02]  /*36b0*/  IMAD.SHL.U32 R2, R48, 0x40, RZ ;  /* 0x0000004030027824 */ /* 0x000fc400078e00ff */
[----:B------:R-:W-:Y:S01]  /*36c0*/  IMAD.SHL.U32 R4, R12, 0x8, RZ ;  /* 0x000000080c047824 */ /* 0x000fe200078e00ff */
[----:B------:R-:W-:Y:S02]  /*36d0*/  LOP3.LUT R0, R0, 0x1c0, RZ, 0xc0, !PT ;  /* 0x000001c000007812 */ /* 0x000fe400078ec0ff */
[----:B------:R-:W-:Y:S02]  /*36e0*/  LOP3.LUT R2, R2, 0x1c0, RZ, 0xc0, !PT ;  /* 0x000001c002027812 */ /* 0x000fe400078ec0ff */
[----:B------:R-:W-:Y:S02]  /*36f0*/  LOP3.LUT R5, R0, 0x8, R3, 0xf8, !PT ;  /* 0x0000000800057812 */ /* 0x000fe400078ef803 */
[----:B------:R-:W-:Y:S02]  /*3700*/  SHF.R.U32.HI R3, RZ, 0x3, R0 ;  /* 0x00000003ff037819 */ /* 0x000fe40000011600 */
[----:B------:R-:W-:Y:S02]  /*3710*/  LOP3.LUT R4, R2, 0x8, R4, 0xf8, !PT ;  /* 0x0000000802047812 */ /* 0x000fe400078ef804 */
[----:B------:R-:W-:-:S02]  /*3720*/  SHF.R.U32.HI R0, RZ, 0x3, R2 ;  /* 0x00000003ff007819 */ /* 0x000fc40000011602 */
[----:B------:R-:W-:Y:S02]  /*3730*/  LOP3.LUT R13, R5, R3, RZ, 0x3c, !PT ;  /* 0x00000003050d7212 */ /* 0x000fe400078e3cff */
[----:B------:R-:W-:Y:S01]  /*3740*/  LOP3.LUT R0, R4, R0, RZ, 0x3c, !PT ;  /* 0x0000000004007212 */ /* 0x000fe200078e3cff */
[----:B---3--:R-:W-:Y:S01]  /*3750*/  @P2 FMUL.FTZ R2, R7, R6 ;  /* 0x0000000607022220 */ /* 0x008fe20000410000 */
[----:B------:R-:W-:-:S04]  /*3760*/  IMAD.WIDE.U32 R6, R11, UR11, R16 ;  /* 0x0000000b0b067c25 */ /* 0x000fc8000f8e0010 */
[----:B------:R-:W-:Y:S01]  /*3770*/  @P2 R2UR UR6, R2 ;  /* 0x00000000020622ca */ /* 0x000fe200000e0000 */
[----:B------:R-:W-:-:S12]  /*3780*/  VIADD R9, R7, UR7 ;  /* 0x0000000707097c36 */ /* 0x000fd80008000000 */
[----:B------:R-:W-:Y:S01]  /*3790*/  @UP1 UMOV UR16, UR6 ;  /* 0x0000000600101c82 */ /* 0x000fe20008000000 */
[----:B----4-:R-:W-:Y:S05]  /*37a0*/  @P3 BRA `(.L_x_1414) ;  /* 0x0000000000743947 */ /* 0x010fea0003800000 */
        /* <DEDUP_REMOVED lines=29> */
.L_x_1414:
[----:B------:R-:W-:Y:S05]  /*3980*/  BSYNC B0 ;  /* 0x0000000000007941 */ /* 0x000fea0003800000 */
.L_x_1413:
[----:B------:R4:W-:Y:S01]  /*3990*/  @P6 STS.128 [R199+0xc800], RZ ;  /* 0x00c800ffc7006388 */ /* 0x0009e20000000c00 */
[----:B------:R-:W-:Y:S01]  /*39a0*/  USHF.L.U64.HI UR17, UR8, 0x4, UR9 ;  /* 0x0000000408117899 */ /* 0x000fe20008010209 */
[----:B------:R-:W-:Y:S01]  /*39b0*/  BSSY B0, `(.L_x_1415) ;  /* 0x0000025000007945 */ /* 0x000fe20003800000 */
[----:B------:R-:W-:Y:S01]  /*39c0*/  USHF.L.U32 UR23, UR8, 0x4, URZ ;  /* 0x0000000408177899 */ /* 0x000fe2000800063f */
[----:B------:R4:W-:Y:S01]  /*39d0*/  @P6 STS.128 [R199+0xe800], RZ ;  /* 0x00e800ffc7006388 */ /* 0x0009e20000000c00 */
[----:B---3--:R-:W-:-:S03]  /*39e0*/  LOP3.LUT R5, R0, 0xfffffe00, R8, 0xf8, !PT ;  /* 0xfffffe0000057812 */ /* 0x008fc600078ef808 */
        /* <DEDUP_REMOVED lines=8> */
[----:B------:R-:W3:Y:S01]  /*3a70*/  @!P5 LDC.64 R10, c[0x0][0x220] ;  /* 0x00008800ff0adb82 */ /* 0x000ee20000000a00 */
        /* <DEDUP_REMOVED lines=24> */
.L_x_1416:
[----:B------:R-:W-:Y:S05]  /*3c00*/  BSYNC B0 ;  /* 0x0000000000007941 */ /* 0x000fea0003800000 */
.L_x_1415:
[----:B------:R4:W-:Y:S01]  /*3c10*/  @P1 STS.128 [R199+0xd000], RZ ;  /* 0x00d000ffc7001388 */ /* 0x0009e20000000c00 */
[----:B------:R-:W-:Y:S01]  /*3c20*/  IMAD R0, R12, 0x200, R13 ;  /* 0x000002000c007824 */ /* 0x000fe200078e020d */
[----:B------:R-:W-:Y:S01]  /*3c30*/  BSSY B0, `(.L_x_1417) ;  /* 0x0000029000007945 */ /* 0x000fe20003800000 */
[----:B-123--:R-:W-:Y:S01]  /*3c40*/  IMAD R2, R96, 0x400, R5 ;  /* 0x0000040060027824 */ /* 0x00efe200078e0205 */
[----:B------:R4:W-:Y:S01]  /*3c50*/  @P1 STS.128 [R199+0xf000], RZ ;  /* 0x00f000ffc7001388 */ /* 0x0009e20000000c00 */
[----:B------:R-:W-:Y:S02]  /*3c60*/  ISETP.GE.AND P6, PT, R22, UR29, PT ;  /* 0x0000001d16007c0c */ /* 0x000fe4000bfc6270 */
[----:B------:R-:W-:Y:S01]  /*3c70*/  LEA R176, R0, UR4, 0x1 ;  /* 0x0000000400b07c11 */ /* 0x000fe2000f8e08ff */
[----:B------:R4:W-:Y:S01]  /*3c80*/  @P1 STS.128 [R199+0x11000], RZ ;  /* 0x011000ffc7001388 */ /* 0x0009e20000000c00 */
[----:B------:R-:W-:Y:S01]  /*3c90*/  LEA R183, R2, UR4, 0x1 ;  /* 0x0000000402b77c11 */ /* 0x000fe2000f8e08ff */
[----:B------:R-:W-:Y:S08]  /*3ca0*/  @P1 BRA `(.L_x_1418) ;  /* 0x0000000000841947 */ /* 0x000ff00003800000 */
        /* <DEDUP_REMOVED lines=33> */
.L_x_1418:
[----:B------:R-:W-:Y:S05]  /*3ec0*/  BSYNC B0 ;  /* 0x0000000000007941 */ /* 0x000fea0003800000 */
.L_x_1417:
[----:B------:R3:W-:Y:S01]  /*3ed0*/  @P6 STS.128 [R199+0xd800], RZ ;  /* 0x00d800ffc7006388 */ /* 0x0007e20000000c00 */
[----:B------:R-:W-:Y:S03]  /*3ee0*/  BSSY B0, `(.L_x_1419) ;  /* 0x0000026000007945 */ /* 0x000fe60003800000 */
[----:B------:R3:W-:Y:S04]  /*3ef0*/  @P6 STS.128 [R199+0xf800], RZ ;  /* 0x00f800ffc7006388 */ /* 0x0007e80000000c00 */
[----:B------:R3:W-:Y:S01]  /*3f00*/  @P6 STS.128 [R199+0x11800], RZ ;  /* 0x011800ffc7006388 */ /* 0x0007e20000000c00 */
[----:B------:R-:W-:Y:S05]  /*3f10*/  @P6 BRA `(.L_x_1420) ;  /* 0x0000000000886947 */ /* 0x000fea0003800000 */
[----:B------:R-:W-:Y:S01]  /*3f20*/  ULDC UR6, c[0x0][0x2d0] ;  /* 0x0000b40000067ab9 */ /* 0x000fe20000000800 */
[----:B-12---:R-:W-:Y:S01]  /*3f30*/  IMAD.U32 R2, RZ, RZ, UR8 ;  /* 0x00000008ff027e24 */ /* 0x006fe2000f8e00ff */
        /* <DEDUP_REMOVED lines=32> */
.L_x_1420:
[----:B------:R-:W-:Y:S05]  /*4140*/  BSYNC B0 ;  /* 0x0000000000007941 */ /* 0x000fea0003800000 */
.L_x_1419:
[----:B--2---:R-:W-:Y:S01]  /*4150*/  LDSM.16.M88.4 R8, [R183] ;  /* 0x00000000b708783b */ /* 0x004fe20000000200 */
[----:B------:R-:W-:Y:S01]  /*4160*/  R2P PR, R28, 0x6 ;  /* 0x000000061c007804 */ /* 0x000fe20000000000 */
[----:B------:R-:W-:Y:S01]  /*4170*/  IMAD.MOV.U32 R4, RZ, RZ, 0x10 ;  /* 0x00000010ff047424 */ /* 0x000fe200078e00ff */
[----:B------:R-:W-:Y:S01]  /*4180*/  LOP3.LUT P3, RZ, R48, 0x2, RZ, 0xc0, !PT ;  /* 0x0000000230ff7812 */ /* 0x000fe2000786c0ff */
[----:B------:R-:W2:Y:S01]  /*4190*/  LDSM.16.M88.4 R24, [R176+0x6000] ;  /* 0x00600000b018783b */ /* 0x000ea20000000200 */
[----:B------:R-:W-:Y:S01]  /*41a0*/  VIADD R0, R176, 0x6000 ;  /* 0x00006000b0007836 */ /* 0x000fe20000000000 */
[----:B-1----:R-:W-:Y:S01]  /*41b0*/  LEA R3, R96, UR25, 0x4 ;  /* 0x0000001960037c11 */ /* 0x002fe2000f8e20ff */
[----:B------:R-:W-:Y:S01]  /*41c0*/  VIADD R187, R176, 0x6020 ;  /* 0x00006020b0bb7836 */ /* 0x000fe20000000000 */
[----:B------:R-:W1:Y:S01]  /*41d0*/  LDSM.16.M88.4 R20, [R176+0x6800] ;  /* 0x00680000b014783b */ /* 0x000e620000000200 */
[----:B------:R-:W-:Y:S01]  /*41e0*/  SEL R4, R4, 0xfffffff0, !P3 ;  /* 0xfffffff004047807 */ /* 0x000fe20005800000 */
[----:B------:R-:W-:Y:S01]  /*41f0*/  IMAD.MOV.U32 R2, RZ, RZ, 0x20 ;  /* 0x00000020ff027424 */ /* 0x000fe200078e00ff */
[----:B------:R-:W-:Y:S01]  /*4200*/  UIADD3 UR6, UR28, -UR15, URZ ;  /* 0x8000000f1c067290 */ /* 0x000fe2000fffe03f */
[----:B------:R-:W5:Y:S01]  /*4210*/  LDSM.16.M88.4 R16, [R176+0x7000] ;  /* 0x00700000b010783b */ /* 0x000f620000000200 */
[----:B------:R-:W-:Y:S01]  /*4220*/  IMAD.SHL.U32 R99, R99, 0x2, RZ ;  /* 0x0000000263637824 */ /* 0x000fe200078e00ff */
[----:B------:R-:W-:Y:S01]  /*4230*/  UIADD3 UR7, UR28, 0x1, -UR15 ;  /* 0x000000011c077890 */ /* 0x000fe2000fffe80f */
[----:B------:R-:W-:Y:S01]  /*4240*/  IMAD R184, R4, 0x2, R183 ;  /* 0x0000000204b87824 */ /* 0x000fe200078e02b7 */
[----:B------:R-:W4:Y:S01]  /*4250*/  LDSM.16.M88.4 R36, [R176+0x7800] ;  /* 0x00780000b024783b */ /* 0x000f220000000200 */
[----:B------:R-:W-:Y:S01]  /*4260*/  @P1 VIADD R187, R0, 0xffffffe0 ;  /* 0xffffffe000bb1836 */ /* 0x000fe20000000000 */
[----:B------:R-:W-:Y:S01]  /*4270*/  LOP3.LUT P1, RZ, R48, 0x4, RZ, 0xc0, !PT ;  /* 0x0000000430ff7812 */ /* 0x000fe2000782c0ff */
[----:B------:R-:W-:Y:S01]  /*4280*/  IMAD.MOV.U32 R0, RZ, RZ, 0x40 ;  /* 0x00000040ff007424 */ /* 0x000fe200078e00ff */
[----:B------:R-:W-:Y:S01]  /*4290*/  LDSM.16.M88.4 R12, [R184] ;  /* 0x00000000b80c783b */ /* 0x000fe20000000200 */
[----:B------:R-:W-:Y:S01]  /*42a0*/  LOP3.LUT R108, R99, 0x6, RZ, 0xc0, !PT ;  /* 0x00000006636c7812 */ /* 0x000fe200078ec0ff */
[----:B------:R-:W-:Y:S01]  /*42b0*/  IMAD.IADD R3, R97, 0x1, R3 ;  /* 0x0000000161037824 */ /* 0x000fe200078e0203 */
[----:B------:R-:W-:Y:S01]  /*42c0*/  SEL R2, R2, 0xffffffe0, !P1 ;  /* 0xffffffe002027807 */ /* 0x000fe20004800000 */
[----:B------:R-:W3:Y:S01]  /*42d0*/  LDSM.16.M88.4 R64, [R187] ;  /* 0x00000000bb40783b */ /* 0x000ee20000000200 */
[----:B------:R-:W-:Y:S01]  /*42e0*/  SEL R0, R0, 0xffffffc0, !P2 ;  /* 0xffffffc000007807 */ /* 0x000fe20005000000 */
[----:B------:R-:W-:Y:S01]  /*42f0*/  VIADD R6, R3, 0x8 ;  /* 0x0000000803067836 */ /* 0x000fe20000000000 */
[----:B------:R-:W-:Y:S01]  /*4300*/  UISETP.GT.AND UP0, UPT, UR18, UR5, UPT ;  /* 0x000000051200728c */ /* 0x000fe2000bf04270 */
[----:B------:R-:W3:Y:S01]  /*4310*/  LDSM.16.M88.4 R52, [R187+0x800] ;  /* 0x00080000bb34783b */ /* 0x000ee20000000200 */
[----:B------:R-:W-:Y:S01]  /*4320*/  IMAD R186, R2, 0x2, R183 ;  /* 0x0000000202ba7824 */ /* 0x000fe200078e02b7 */
[----:B------:R-:W-:Y:S01]  /*4330*/  UIADD3 UR9, UR30, -0x4ab325aa, URZ ;  /* 0xb54cda561e097890 */ /* 0x000fe2000fffe03f */
[----:B------:R-:W-:Y:S01]  /*4340*/  IMAD.IADD R182, R176, 0x1, R0 ;  /* 0x00000001b0b67824 */ /* 0x000fe200078e0200 */
[----:B------:R-:W3:Y:S01]  /*4350*/  LDSM.16.M88.4 R32, [R187+0x1000] ;  /* 0x00100000bb20783b */ /* 0x000ee20000000200 */
[----:B------:R-:W-:-:S02]  /*4360*/  IMAD R185, R2, 0x2, R184 ;  /* 0x0000000202b97824 */ /* 0x000fc400078e02b8 */
[----:B------:R-:W-:Y:S01]  /*4370*/  IMAD.IADD R181, R0, 0x1, R187 ;  /* 0x0000000100b57824 */ /* 0x000fe200078e02bb */
[----:B------:R-:W3:Y:S01]  /*4380*/  LDSM.16.M88.4 R48, [R187+0x1800] ;  /* 0x00180000bb30783b */ /* 0x000ee20000000200 */
[----:B------:R-:W-:Y:S02]  /*4390*/  IMAD.U32 R0, RZ, RZ, UR18 ;  /* 0x00000012ff007e24 */ /* 0x000fe4000f8e00ff */
[----:B------:R-:W-:Y:S01]  /*43a0*/  VIADD R202, R3, UR6 ;  /* 0x0000000603ca7c36 */ /* 0x000fe20008000000 */
[----:B------:R-:W-:Y:S01]  /*43b0*/  LDSM.16.M88.4 R68, [R182+0x6000] ;  /* 0x00600000b644783b */ /* 0x000fe20000000200 */
[----:B------:R-:W-:Y:S02]  /*43c0*/  IMAD R0, R0, 0x40, R108 ;  /* 0x0000004000007824 */ /* 0x000fe400078e026c */
[----:B------:R-:W-:Y:S01]  /*43d0*/  IMAD.U32 R7, RZ, RZ, UR14 ;  /* 0x0000000eff077e24 */ /* 0x000fe2000f8e00ff */
[C---:B--2---:R-:W-:Y:S01]  /*43e0*/  HMMA.16816.F32.BF16 R60, R8.reuse, R24, RZ ;  /* 0x00000018083c723c */ /* 0x044fe200000418ff */
[----:B------:R-:W-:Y:S01]  /*43f0*/  LDSM.16.M88.4 R84, [R182+0x6800] ;  /* 0x00680000b654783b */ /* 0x000fe20000000200 */
[----:B------:R-:W-:Y:S01]  /*4400*/  VIADD R203, R6, UR6 ;  /* 0x0000000606cb7c36 */ /* 0x000fe20008000000 */
[----:B------:R-:W-:Y:S01]  /*4410*/  UIADD3 UR6, UR7, UR21, URZ ;  /* 0x0000001507067290 */ /* 0x000fe2000fffe03f */
[----:B------:R-:W-:Y:S01]  /*4420*/  IMAD R103, R7, 0x4, R96 ;  /* 0x0000000407677824 */ /* 0x000fe200078e0260 */
[----:B------:R-:W-:Y:S01]  /*4430*/  LDSM.16.M88.4 R76, [R182+0x7000] ;  /* 0x00700000b64c783b */ /* 0x000fe20000000200 */
[C---:B------:R-:W-:Y:S01]  /*4440*/  HMMA.16816.F32.BF16 R56, R8.reuse, R26, RZ ;  /* 0x0000001a0838723c */ /* 0x040fe200000418ff */
[----:B------:R-:W-:Y:S01]  /*4450*/  SHF.R.S32.HI R7, RZ, 0x1f, R98 ;  /* 0x0000001fff077819 */ /* 0x000fe20000011462 */
[C---:B------:R-:W-:Y:S01]  /*4460*/  VIADD R198, R187.reuse, 0x800 ;  /* 0x00000800bbc67836 */ /* 0x040fe20000000000 */
[----:B------:R-:W-:Y:S01]  /*4470*/  LDSM.16.M88.4 R72, [R182+0x7800] ;  /* 0x00780000b648783b */ /* 0x000fe20000000200 */
[----:B------:R-:W-:Y:S01]  /*4480*/  VIADDMNMX R201, R202, -UR22, RZ, !PT ;  /* 0x80000016cac97c46 */ /* 0x000fe2000f8001ff */
[C---:B------:R-:W-:Y:S01]  /*4490*/  VIADD R197, R187.reuse, 0x1000 ;  /* 0x00001000bbc57836 */ /* 0x040fe20000000000 */
[C---:B-1----:R-:W-:Y:S01]  /*44a0*/  HMMA.16816.F32.BF16 R44, R8.reuse, R20, RZ ;  /* 0x00000014082c723c */ /* 0x042fe200000418ff */
[----:B------:R-:W-:Y:S01]  /*44b0*/  LDSM.16.M88.4 R80, [R181+0x1800] ;  /* 0x00180000b550783b */ /* 0x000fe20000000200 */
[----:B------:R-:W-:Y:S01]  /*44c0*/  LEA.HI.X.SX32 R163, R100, R7, 0x1, P0 ;  /* 0x0000000764a37211 */ /* 0x000fe200000f0eff */
[----:B------:R-:W-:Y:S01]  /*44d0*/  VIADD R196, R187, 0x1800 ;  /* 0x00001800bbc47836 */ /* 0x000fe20000000000 */
[----:B------:R-:W-:Y:S01]  /*44e0*/  VIADDMNMX R200, R203, -UR22, RZ, !PT ;  /* 0x80000016cbc87c46 */ /* 0x000fe2000f8001ff */
[----:B------:R-:W-:Y:S01]  /*44f0*/  LDSM.16.M88.4 R88, [R176+0x8800] ;  /* 0x00880000b058783b */ /* 0x000fe20000000200 */
[----:B------:R-:W-:Y:S01]  /*4500*/  HMMA.16816.F32.BF16 R40, R8, R22, RZ ;  /* 0x000000160828723c */ /* 0x000fe200000418ff */
[----:B------:R-:W-:-:S02]  /*4510*/  VIADD R195, R187, 0x2000 ;  /* 0x00002000bbc37836 */ /* 0x000fc40000000000 */
[----:B------:R-:W-:Y:S01]  /*4520*/  LDSM.16.M88.4 R92, [R176+0x9800] ;  /* 0x00980000b05c783b */ /* 0x000fe20000000200 */
[C---:B------:R-:W-:Y:S02]  /*4530*/  VIADD R194, R187.reuse, 0x2800 ;  /* 0x00002800bbc27836 */ /* 0x040fe40000000000 */
[C---:B-----5:R-:W-:Y:S01]  /*4540*/  HMMA.16816.F32.BF16 R28, R8.reuse, R16, RZ ;  /* 0x00000010081c723c */ /* 0x060fe200000418ff */
[----:B------:R-:W0:Y:S01]  /*4550*/  LDGDEPBAR ;  /* 0x00000000000079af */ /* 0x000e220000000000 */
[C---:B------:R-:W-:Y:S02]  /*4560*/  VIADD R193, R187.reuse, 0x3000 ;  /* 0x00003000bbc17836 */ /* 0x040fe40000000000 */
[C---:B------:R-:W-:Y:S01]  /*4570*/  VIADD R192, R187.reuse, 0x3800 ;  /* 0x00003800bbc07836 */ /* 0x040fe20000000000 */
[----:B------:R-:W-:Y:S01]  /*4580*/  STL [R1+0xac], R103 ;  /* 0x0000ac6701007387 */ /* 0x000fe20000100800 */
[----:B------:R-:W-:Y:S01]  /*4590*/  HMMA.16816.F32.BF16 R24, R8, R18, RZ ;  /* 0x000000120818723c */ /* 0x000fe200000418ff */
[----:B------:R-:W-:-:S02]  /*45a0*/  VIADD R191, R187, 0x4000 ;  /* 0x00004000bbbf7836 */ /* 0x000fc40000000000 */
[C---:B------:R-:W-:Y:S02]  /*45b0*/  VIADD R190, R187.reuse, 0x4800 ;  /* 0x00004800bbbe7836 */ /* 0x040fe40000000000 */
[C---:B------:R-:W-:Y:S01]  /*45c0*/  VIADD R189, R187.reuse, 0x5000 ;  /* 0x00005000bbbd7836 */ /* 0x040fe20000000000 */
[----:B----4-:R-:W-:Y:S01]  /*45d0*/  HMMA.16816.F32.BF16 R20, R8, R36, RZ ;  /* 0x000000240814723c */ /* 0x010fe200000418ff */
[----:B------:R-:W-:-:S05]  /*45e0*/  VIADD R188, R187, 0x5800 ;  /* 0x00005800bbbc7836 */ /* 0x000fca0000000000 */
[----:B------:R-:W-:Y:S01]  /*45f0*/  HMMA.16816.F32.BF16 R16, R8, R38, RZ ;  /* 0x000000260810723c */ /* 0x000fe200000418ff */
[----:B------:R-:W1:Y:S05]  /*4600*/  LDSM.16.M88.4 R8, [R186] ;  /* 0x00000000ba08783b */ /* 0x000e6a0000000200 */
[C---:B---3--:R-:W-:Y:S06]  /*4610*/  HMMA.16816.F32.BF16 R60, R12.reuse, R64, R60 ;  /* 0x000000400c3c723c */ /* 0x048fec000004183c */
[C---:B------:R-:W-:Y:S06]  /*4620*/  HMMA.16816.F32.BF16 R56, R12.reuse, R66, R56 ;  /* 0x000000420c38723c */ /* 0x040fec0000041838 */
[C---:B------:R-:W-:Y:S06]  /*4630*/  HMMA.16816.F32.BF16 R64, R12.reuse, R52, R44 ;  /* 0x000000340c40723c */ /* 0x040fec000004182c */
[C---:B------:R-:W-:Y:S06]  /*4640*/  HMMA.16816.F32.BF16 R52, R12.reuse, R54, R40 ;  /* 0x000000360c34723c */ /* 0x040fec0000041828 */
[C---:B------:R-:W-:Y:S01]  /*4650*/  HMMA.16816.F32.BF16 R40, R12.reuse, R32, R28 ;  /* 0x000000200c28723c */ /* 0x040fe2000004181c */
[----:B------:R-:W-:Y:S05]  /*4660*/  LDSM.16.M88.4 R28, [R181] ;  /* 0x00000000b51c783b */ /* 0x000fea0000000200 */
[C---:B------:R-:W-:Y:S06]  /*4670*/  HMMA.16816.F32.BF16 R36, R12.reuse, R34, R24 ;  /* 0x000000220c24723c */ /* 0x040fec0000041818 */
[C---:B------:R-:W-:Y:S01]  /*4680*/  HMMA.16816.F32.BF16 R24, R12.reuse, R50, R16 ;  /* 0x000000320c18723c */ /* 0x040fe20000041810 */
[----:B------:R-:W2:Y:S05]  /*4690*/  LDSM.16.M88.4 R16, [R185] ;  /* 0x00000000b910783b */ /* 0x000eaa0000000200 */
[----:B------:R-:W-:Y:S01]  /*46a0*/  HMMA.16816.F32.BF16 R32, R12, R48, R20 ;  /* 0x000000300c20723c */ /* 0x000fe20000041814 */
[----:B------:R-:W-:Y:S05]  /*46b0*/  LDSM.16.M88.4 R20, [R183+0x2000] ;  /* 0x00200000b714783b */ /* 0x000fea0000000200 */
[C---:B-1----:R-:W-:Y:S01]  /*46c0*/  HMMA.16816.F32.BF16 R12, R8.reuse, R68, R60 ;  /* 0x00000044080c723c */ /* 0x042fe2000004183c */
[----:B------:R-:W1:Y:S05]  /*46d0*/  LDSM.16.M88.4 R60, [R181+0x800] ;  /* 0x00080000b53c783b */ /* 0x000e6a0000000200 */
[C---:B------:R-:W-:Y:S01]  /*46e0*/  HMMA.16816.F32.BF16 R44, R8.reuse, R70, R56 ;  /* 0x00000046082c723c */ /* 0x040fe20000041838 */
[----:B------:R-:W3:Y:S05]  /*46f0*/  LDSM.16.M88.4 R68, [R181+0x1000] ;  /* 0x00100000b544783b */ /* 0x000eea0000000200 */
[C---:B------:R-:W-:Y:S01]  /*4700*/  HMMA.16816.F32.BF16 R56, R8.reuse, R84, R64 ;  /* 0x000000540838723c */ /* 0x040fe20000041840 */
[----:B------:R-:W-:Y:S05]  /*4710*/  LDSM.16.M88.4 R64, [R187+0x2000] ;  /* 0x00200000bb40783b */ /* 0x000fea0000000200 */
[C---:B------:R-:W-:Y:S01]  /*4720*/  HMMA.16816.F32.BF16 R52, R8.reuse, R86, R52 ;  /* 0x000000560834723c */ /* 0x040fe20000041834 */
[----:B------:R-:W-:Y:S05]  /*4730*/  LDSM.16.M88.4 R84, [R176+0x9000] ;  /* 0x00900000b054783b */ /* 0x000fea0000000200 */
[C---:B------:R-:W-:Y:S06]  /*4740*/  HMMA.16816.F32.BF16 R48, R8.reuse, R76, R40 ;  /* 0x0000004c0830723c */ /* 0x040fec0000041828 */
[C---:B------:R-:W-:Y:S01]  /*4750*/  HMMA.16816.F32.BF16 R40, R8.reuse, R78, R36 ;  /* 0x0000004e0828723c */ /* 0x040fe20000041824 */
[----:B------:R-:W4:Y:S05]  /*4760*/  LDSM.16.M88.4 R76, [R176+0x8000] ;  /* 0x00800000b04c783b */ /* 0x000f2a0000000200 */
[C---:B------:R-:W-:Y:S06]  /*4770*/  HMMA.16816.F32.BF16 R36, R8.reuse, R72, R32 ;  /* 0x000000480824723c */ /* 0x040fec0000041820 */
[----:B------:R-:W-:Y:S01]  /*4780*/  HMMA.16816.F32.BF16 R32, R8, R74, R24 ;  /* 0x0000004a0820723c */ /* 0x000fe20000041818 */
[----:B------:R-:W-:Y:S05]  /*4790*/  LDSM.16.M88.4 R72, [R187+0x3000] ;  /* 0x00300000bb48783b */ /* 0x000fea0000000200 */
[C---:B--2---:R-:W-:Y:S01]  /*47a0*/  HMMA.16816.F32.BF16 R24, R16.reuse, R28, R12 ;  /* 0x0000001c1018723c */ /* 0x044fe2000004180c */
[----:B------:R-:W2:Y:S05]  /*47b0*/  LDSM.16.M88.4 R12, [R184+0x2000] ;  /* 0x00200000b80c783b */ /* 0x000eaa0000000200 */
[C---:B------:R-:W-:Y:S06]  /*47c0*/  HMMA.16816.F32.BF16 R8, R16.reuse, R30, R44 ;  /* 0x0000001e1008723c */ /* 0x040fec000004182c */
[C---:B-1----:R-:W-:Y:S06]  /*47d0*/  HMMA.16816.F32.BF16 R28, R16.reuse, R60, R56 ;  /* 0x0000003c101c723c */ /* 0x042fec0000041838 */
[C---:B------:R-:W-:Y:S01]  /*47e0*/  HMMA.16816.F32.BF16 R56, R16.reuse, R62, R52 ;  /* 0x0000003e1038723c */ /* 0x040fe20000041834 */
[----:B------:R-:W1:Y:S05]  /*47f0*/  LDSM.16.M88.4 R60, [R187+0x2800] ;  /* 0x00280000bb3c783b */ /* 0x000e6a0000000200 */
[C---:B---3--:R-:W-:Y:S06]  /*4800*/  HMMA.16816.F32.BF16 R52, R16.reuse, R68, R48 ;  /* 0x000000441034723c */ /* 0x048fec0000041830 */
[C---:B------:R-:W-:Y:S01]  /*4810*/  HMMA.16816.F32.BF16 R48, R16.reuse, R70, R40 ;  /* 0x000000461030723c */ /* 0x040fe20000041828 */
[----:B------:R-:W3:Y:S05]  /*4820*/  LDSM.16.M88.4 R68, [R187+0x3800] ;  /* 0x00380000bb44783b */ /* 0x000eea0000000200 */
[C---:B------:R-:W-:Y:S06]  /*4830*/  HMMA.16816.F32.BF16 R44, R16.reuse, R80, R36 ;  /* 0x00000050102c723c */ /* 0x040fec0000041824 */
[----:B------:R-:W-:Y:S01]  /*4840*/  HMMA.16816.F32.BF16 R40, R16, R82, R32 ;  /* 0x000000521028723c */ /* 0x000fe20000041820 */
[----:B------:R-:W-:Y:S05]  /*4850*/  LDSM.16.M88.4 R80, [R181+0x2000] ;  /* 0x00200000b550783b */ /* 0x000fea0000000200 */
[C---:B----4-:R-:W-:Y:S06]  /*4860*/  HMMA.16816.F32.BF16 R36, R20.reuse, R76, R24 ;  /* 0x0000004c1424723c */ /* 0x050fec0000041818 */
[C---:B------:R-:W-:Y:S01]  /*4870*/  HMMA.16816.F32.BF16 R24, R20.reuse, R78, R8 ;  /* 0x0000004e1418723c */ /* 0x040fe20000041808 */
[----:B------:R-:W-:Y:S04]  /*4880*/  LDSM.16.M88.4 R8, [R186+0x2000] ;  /* 0x00200000ba08783b */ /* 0x000fe80000000200 */
[----:B------:R-:W4:Y:S01]  /*4890*/  LDSM.16.M88.4 R76, [R182+0x8000] ;  /* 0x00800000b64c783b */ /* 0x000f220000000200 */
[C---:B------:R-:W-:Y:S06]  /*48a0*/  HMMA.16816.F32.BF16 R16, R20.reuse, R88, R28 ;  /* 0x000000581410723c */ /* 0x040fec000004181c */
[C---:B------:R-:W-:Y:S01]  /*48b0*/  HMMA.16816.F32.BF16 R32, R20.reuse, R90, R56 ;  /* 0x0000005a1420723c */ /* 0x040fe20000041838 */
[----:B------:R-:W-:Y:S05]  /*48c0*/  LDSM.16.M88.4 R88, [R176+0xa000] ;  /* 0x00a00000b058783b */ /* 0x000fea0000000200 */
[C---:B------:R-:W-:Y:S06]  /*48d0*/  HMMA.16816.F32.BF16 R52, R20.reuse, R84, R52 ;  /* 0x000000541434723c */ /* 0x040fec0000041834 */
        /* <DEDUP_REMOVED lines=8> */
[----:B------:R-:W-:Y:S05]  /*4960*/  LDSM.16.M88.4 R64, [R181+0x3000] ;  /* 0x00300000b540783b */ /* 0x000fea0000000200 */
[C---:B-1----:R-:W-:Y:S06]  /*4970*/  HMMA.16816.F32.BF16 R28, R12.reuse, R60, R16 ;  /* 0x0000003c0c1c723c */ /* 0x042fec0000041810 */
[C---:B------:R-:W-:Y:S01]  /*4980*/  HMMA.16816.F32.BF16 R24, R12.reuse, R62, R32 ;  /* 0x0000003e0c18723c */ /* 0x040fe20000041820 */
[----:B------:R-:W1:Y:S05]  /*4990*/  LDSM.16.M88.4 R60, [R182+0x9800] ;  /* 0x00980000b63c783b */ /* 0x000e6a0000000200 */
[C---:B------:R-:W-:Y:S06]  /*49a0*/  HMMA.16816.F32.BF16 R16, R12.reuse, R72, R52 ;  /* 0x000000480c10723c */ /* 0x040fec0000041834 */
[C---:B------:R-:W-:Y:S01]  /*49b0*/  HMMA.16816.F32.BF16 R52, R12.reuse, R74, R56 ;  /* 0x0000004a0c34723c */ /* 0x040fe20000041838 */
[----:B------:R-:W2:Y:S05]  /*49c0*/  LDSM.16.M88.4 R72, [R181+0x2800] ;  /* 0x00280000b548783b */ /* 0x000eaa0000000200 */
[C---:B---3--:R-:W-:Y:S06]  /*49d0*/  HMMA.16816.F32.BF16 R48, R12.reuse, R68, R48 ;  /* 0x000000440c30723c */ /* 0x048fec0000041830 */
[----:B------:R-:W-:Y:S01]  /*49e0*/  HMMA.16816.F32.BF16 R44, R12, R70, R44 ;  /* 0x000000460c2c723c */ /* 0x000fe2000004182c */
[----:B------:R-:W-:Y:S05]  /*49f0*/  LDSM.16.M88.4 R68, [R176+0xa800] ;  /* 0x00a80000b044783b */ /* 0x000fea0000000200 */
[C---:B----4-:R-:W-:Y:S06]  /*4a00*/  HMMA.16816.F32.BF16 R40, R8.reuse, R76, R40 ;  /* 0x0000004c0828723c */ /* 0x050fec0000041828 */
[C---:B------:R-:W-:Y:S01]  /*4a10*/  HMMA.16816.F32.BF16 R36, R8.reuse, R78, R36 ;  /* 0x0000004e0824723c */ /* 0x040fe20000041824 */
[----:B------:R-:W3:Y:S05]  /*4a20*/  LDSM.16.M88.4 R76, [R181+0x3800] ;  /* 0x00380000b54c783b */ /* 0x000eea0000000200 */
[C---:B-----5:R-:W-:Y:S06]  /*4a30*/  HMMA.16816.F32.BF16 R32, R8.reuse, R84, R28 ;  /* 0x000000540820723c */ /* 0x060fec000004181c */
[C---:B------:R-:W-:Y:S01]  /*4a40*/  HMMA.16816.F32.BF16 R28, R8.reuse, R86, R24 ;  /* 0x00000056081c723c */ /* 0x040fe20000041818 */
[----:B------:R-:W-:Y:S05]  /*4a50*/  LDSM.16.M88.4 R84, [R176+0xb000] ;  /* 0x00b00000b054783b */ /* 0x000fea0000000200 */
[C---:B------:R-:W-:Y:S01]  /*4a60*/  HMMA.16816.F32.BF16 R24, R8.reuse, R92, R16 ;  /* 0x0000005c0818723c */ /* 0x040fe20000041810 */
[----:B------:R-:W4:Y:S05]  /*4a70*/  LDSM.16.M88.4 R16, [R183+0x4000] ;  /* 0x00400000b710783b */ /* 0x000f2a0000000200 */
[C---:B------:R-:W-:Y:S06]  /*4a80*/  HMMA.16816.F32.BF16 R12, R8.reuse, R94, R52 ;  /* 0x0000005e080c723c */ /* 0x040fec0000041834 */
[C---:B-1----:R-:W-:Y:S06]  /*4a90*/  HMMA.16816.F32.BF16 R56, R8.reuse, R60, R48 ;  /* 0x0000003c0838723c */ /* 0x042fec0000041830 */
[----:B------:R-:W-:Y:S01]  /*4aa0*/  HMMA.16816.F32.BF16 R8, R8, R62, R44 ;  /* 0x0000003e0808723c */ /* 0x000fe2000004182c */
[----:B------:R-:W1:Y:S05]  /*4ab0*/  LDSM.16.M88.4 R60, [R176+0xb800] ;  /* 0x00b80000b03c783b */ /* 0x000e6a0000000200 */
[C---:B------:R-:W-:Y:S06]  /*4ac0*/  HMMA.16816.F32.BF16 R44, R20.reuse, R80, R40 ;  /* 0x00000050142c723c */ /* 0x040fec0000041828 */
[C---:B------:R-:W-:Y:S01]  /*4ad0*/  HMMA.16816.F32.BF16 R40, R20.reuse, R82, R36 ;  /* 0x000000521428723c */ /* 0x040fe20000041824 */
[----:B------:R-:W-:Y:S05]  /*4ae0*/  LDSM.16.M88.4 R80, [R187+0x5800] ;  /* 0x00580000bb50783b */ /* 0x000fea0000000200 */
[C---:B--2---:R-:W-:Y:S06]  /*4af0*/  HMMA.16816.F32.BF16 R32, R20.reuse, R72, R32 ;  /* 0x000000481420723c */ /* 0x044fec0000041820 */
[C---:B------:R-:W-:Y:S01]  /*4b00*/  HMMA.16816.F32.BF16 R36, R20.reuse, R74, R28 ;  /* 0x0000004a1424723c */ /* 0x040fe2000004181c */
[----:B------:R-:W-:Y:S05]  /*4b10*/  LDSM.16.M88.4 R72, [R187+0x4000] ;  /* 0x00400000bb48783b */ /* 0x000fea0000000200 */
[C---:B------:R-:W-:Y:S01]  /*4b20*/  HMMA.16816.F32.BF16 R48, R20.reuse, R66, R12 ;  /* 0x000000421430723c */ /* 0x040fe2000004180c */
[----:B------:R-:W2:Y:S05]  /*4b30*/  LDSM.16.M88.4 R12, [R184+0x4000] ;  /* 0x00400000b80c783b */ /* 0x000eaa0000000200 */
        /* <DEDUP_REMOVED lines=8> */
[----:B------:R-:W4:Y:S05]  /*4bc0*/  LDSM.16.M88.4 R88, [R182+0xa000] ;  /* 0x00a00000b658783b */ /* 0x000f2a0000000200 */
[C---:B------:R-:W-:Y:S06]  /*4bd0*/  HMMA.16816.F32.BF16 R32, R16.reuse, R68, R32 ;  /* 0x000000441020723c */ /* 0x040fec0000041820 */
[C---:B------:R-:W-:Y:S01]  /*4be0*/  HMMA.16816.F32.BF16 R36, R16.reuse, R70, R36 ;  /* 0x000000461024723c */ /* 0x040fe20000041824 */
[----:B------:R-:W-:Y:S05]  /*4bf0*/  LDSM.16.M88.4 R68, [R181+0x4000] ;  /* 0x00400000b544783b */ /* 0x000fea0000000200 */
[C---:B------:R-:W-:Y:S06]  /*4c00*/  HMMA.16816.F32.BF16 R44, R16.reuse, R84, R52 ;  /* 0x00000054102c723c */ /* 0x040fec0000041834 */
[C---:B------:R-:W-:Y:S01]  /*4c10*/  HMMA.16816.F32.BF16 R48, R16.reuse, R86, R48 ;  /* 0x000000561030723c */ /* 0x040fe20000041830 */
[----:B------:R-:W4:Y:S05]  /*4c20*/  LDSM.16.M88.4 R84, [R182+0xa800] ;  /* 0x00a80000b654783b */ /* 0x000f2a0000000200 */
[C---:B-1----:R-:W-:Y:S01]  /*4c30*/  HMMA.16816.F32.BF16 R52, R16.reuse, R60, R56 ;  /* 0x0000003c1034723c */ /* 0x042fe20000041838 */
[----:B------:R-:W-:Y:S05]  /*4c40*/  LDSM.16.M88.4 R56, [R181+0x5000] ;  /* 0x00500000b538783b */ /* 0x000fea0000000200 */
[----:B------:R-:W-:Y:S01]  /*4c50*/  HMMA.16816.F32.BF16 R40, R16, R62, R24 ;  /* 0x0000003e1028723c */ /* 0x000fe20000041818 */
[----:B------:R-:W-:Y:S04]  /*4c60*/  LDSM.16.M88.4 R16, [R185+0x4000] ;  /* 0x00400000b910783b */ /* 0x000fe80000000200 */
[----:B------:R-:W-:Y:S01]  /*4c70*/  LDSM.16.M88.4 R60, [R181+0x5800] ;  /* 0x00580000b53c783b */ /* 0x000fe20000000200 */
[C---:B--2---:R-:W-:Y:S06]  /*4c80*/  HMMA.16816.F32.BF16 R24, R12.reuse, R72, R20 ;  /* 0x000000480c18723c */ /* 0x044fec0000041814 */
[C---:B------:R-:W-:Y:S01]  /*4c90*/  HMMA.16816.F32.BF16 R20, R12.reuse, R74, R28 ;  /* 0x0000004a0c14723c */ /* 0x040fe2000004181c */
[----:B------:R-:W1:Y:S05]  /*4ca0*/  LDSM.16.M88.4 R72, [R182+0xb000] ;  /* 0x00b00000b648783b */ /* 0x000e6a0000000200 */
[C---:B-----5:R-:W-:Y:S06]  /*4cb0*/  HMMA.16816.F32.BF16 R28, R12.reuse, R64, R32 ;  /* 0x000000400c1c723c */ /* 0x060fec0000041820 */
[C---:B------:R-:W-:Y:S01]  /*4cc0*/  HMMA.16816.F32.BF16 R32, R12.reuse, R66, R36 ;  /* 0x000000420c20723c */ /* 0x040fe20000041824 */
[----:B------:R-:W2:Y:S05]  /*4cd0*/  LDSM.16.M88.4 R64, [R182+0xb800] ;  /* 0x00b80000b640783b */ /* 0x000eaa0000000200 */
[C---:B---3--:R-:W-:Y:S06]  /*4ce0*/  HMMA.16816.F32.BF16 R36, R12.reuse, R76, R44 ;  /* 0x0000004c0c24723c */ /* 0x048fec000004182c */
[----:B------:R-:W-:Y:S01]  /*4cf0*/  HMMA.16816.F32.BF16 R48, R12, R78, R48 ;  /* 0x0000004e0c30723c */ /* 0x000fe20000041830 */
[----:B------:R-:W3:Y:S01]  /*4d00*/  LDSM.16.M88.4 R76, [R181+0x4800] ;  /* 0x00480000b54c783b */ /* 0x000ee20000000200 */
[----:B------:R-:W-:-:S04]  /*4d10*/  DEPBAR.LE SB0, 0x0 ;  /* 0x000080000000791a */ /* 0x000fc80000000000 */
[C---:B------:R-:W-:Y:S06]  /*4d20*/  HMMA.16816.F32.BF16 R52, R12.reuse, R80, R52 ;  /* 0x000000500c34723c */ /* 0x040fec0000041834 */
[----:B------:R-:W-:Y:S06]  /*4d30*/  HMMA.16816.F32.BF16 R40, R12, R82, R40 ;  /* 0x000000520c28723c */ /* 0x000fec0000041828 */
[C---:B----4-:R-:W-:Y:S06]  /*4d40*/  HMMA.16816.F32.BF16 R44, R8.reuse, R88, R24 ;  /* 0x00000058082c723c */ /* 0x050fec0000041818 */
[C---:B------:R-:W-:Y:S06]  /*4d50*/  HMMA.16816.F32.BF16 R24, R8.reuse, R90, R20 ;  /* 0x0000005a0818723c */ /* 0x040fec0000041814 */
[C---:B------:R-:W-:Y:S06]  /*4d60*/  HMMA.16816.F32.BF16 R20, R8.reuse, R84, R28 ;  /* 0x000000540814723c */ /* 0x040fec000004181c */
[C---:B------:R-:W-:Y:S06]  /*4d70*/  HMMA.16816.F32.BF16 R12, R8.reuse, R86, R32 ;  /* 0x00000056080c723c */ /* 0x040fec0000041820 */
[C---:B-1----:R-:W-:Y:S06]  /*4d80*/  HMMA.16816.F32.BF16 R28, R8.reuse, R72, R36 ;  /* 0x00000048081c723c */ /* 0x042fec0000041824 */
[C---:B------:R-:W-:Y:S06]  /*4d90*/  HMMA.16816.F32.BF16 R32, R8.reuse, R74, R48 ;  /* 0x0000004a0820723c */ /* 0x040fec0000041830 */
[C---:B--2---:R-:W-:Y:S06]  /*4da0*/  HMMA.16816.F32.BF16 R36, R8.reuse, R64, R52 ;  /* 0x000000400824723c */ /* 0x044fec0000041834 */
[----:B------:R-:W-:Y:S06]  /*4db0*/  HMMA.16816.F32.BF16 R40, R8, R66, R40 ;  /* 0x000000420828723c */ /* 0x000fec0000041828 */
[----:B------:R-:W-:Y:S01]  /*4dc0*/  HMMA.16816.F32.BF16 R44, R16, R68, R44 ;  /* 0x00000044102c723c */ /* 0x000fe2000004182c */
[----:B------:R-:W-:-:S02]  /*4dd0*/  IMAD.IADD R8, R202, 0x1, -R0 ;  /* 0x00000001ca087824 */ /* 0x000fc400078e0a00 */
[----:B------:R-:W-:Y:S02]  /*4de0*/  IMAD.IADD R9, R203, 0x1, -R0 ;  /* 0x00000001cb097824 */ /* 0x000fe400078e0a00 */
[----:B------:R-:W-:Y:S01]  /*4df0*/  IMAD.U32 R10, RZ, RZ, UR7 ;  /* 0x00000007ff0a7e24 */ /* 0x000fe2000f8e00ff */
[----:B------:R-:W-:Y:S01]  /*4e00*/  IABS R8, R8 ;  /* 0x0000000800087213 */ /* 0x000fe20000000000 */
[----:B---3--:R-:W-:Y:S01]  /*4e10*/  HMMA.16816.F32.BF16 R20, R16, R76, R20 ;  /* 0x0000004c1014723c */ /* 0x008fe20000041814 */
[----:B------:R-:W-:-:S03]  /*4e20*/  IABS R7, R9 ;  /* 0x0000000900077213 */ /* 0x000fc60000000000 */
[----:B------:R-:W-:Y:S02]  /*4e30*/  IMAD.MOV.U32 R9, RZ, RZ, R8 ;  /* 0x000000ffff097224 */ /* 0x000fe400078e0008 */
[----:B------:R-:W-:Y:S01]  /*4e40*/  IMAD.MOV.U32 R8, RZ, RZ, R7 ;  /* 0x000000ffff087224 */ /* 0x000fe200078e0007 */
[C---:B------:R-:W-:Y:S01]  /*4e50*/  HMMA.16816.F32.BF16 R76, R16.reuse, R78, R12 ;  /* 0x0000004e104c723c */ /* 0x040fe2000004180c */
[----:B------:R-:W-:Y:S01]  /*4e60*/  IMAD.U32 R7, RZ, RZ, UR28 ;  /* 0x0000001cff077e24 */ /* 0x000fe2000f8e00ff */
[----:B------:R-:W-:Y:S02]  /*4e70*/  I2FP.F32.S32 R11, R9 ;  /* 0x00000009000b7245 */ /* 0x000fe40000201400 */
[----:B------:R-:W-:Y:S01]  /*4e80*/  IADD3 R9, R6, UR21, R10 ;  /* 0x0000001506097c10 */ /* 0x000fe2000fffe00a */
[C---:B------:R-:W-:Y:S01]  /*4e90*/  VIADD R6, R0.reuse, 0x1 ;  /* 0x0000000100067836 */ /* 0x040fe20000000000 */
[----:B------:R-:W-:Y:S01]  /*4ea0*/  VIADDMNMX R205, R3, UR6, R7, PT ;  /* 0x0000000603cd7c46 */ /* 0x000fe2000b800107 */
[C---:B------:R-:W-:Y:S01]  /*4eb0*/  VIADD R3, R0.reuse, 0x8 ;  /* 0x0000000800037836 */ /* 0x040fe20000000000 */
[----:B------:R-:W-:Y:S01]  /*4ec0*/  VIMNMX R204, R9, UR28, PT ;  /* 0x0000001c09cc7c48 */ /* 0x000fe2000bfe0100 */
[C---:B------:R-:W-:Y:S01]  /*4ed0*/  HMMA.16816.F32.BF16 R24, R16.reuse, R70, R24 ;  /* 0x000000461018723c */ /* 0x040fe20000041818 */
[----:B------:R-:W-:Y:S01]  /*4ee0*/  I2FP.F32.S32 R8, R8 ;  /* 0x0000000800087245 */ /* 0x000fe20000201400 */
[----:B------:R-:W-:Y:S01]  /*4ef0*/  VIADD R7, R0, 0x9 ;  /* 0x0000000900077836 */ /* 0x000fe20000000000 */
[----:B------:R-:W-:Y:S01]  /*4f00*/  ISETP.GE.AND P4, PT, R6, R205, PT ;  /* 0x000000cd0600720c */ /* 0x000fe20003f86270 */
[----:B------:R-:W-:Y:S01]  /*4f10*/  IMAD.IADD R9, R202, 0x1, -R3 ;  /* 0x00000001ca097824 */ /* 0x000fe200078e0a03 */
[----:B------:R-:W-:Y:S01]  /*4f20*/  ISETP.GE.AND P1, PT, R6, R204, PT ;  /* 0x000000cc0600720c */ /* 0x000fe20003f26270 */
[----:B------:R-:W-:Y:S01]  /*4f30*/  FFMA.FTZ R13, R8, -UR16, R46 ;  /* 0x80000010080d7c23 */ /* 0x000fe2000801002e */
[----:B------:R-:W-:Y:S01]  /*4f40*/  IMAD.IADD R8, R202, 0x1, -R6 ;  /* 0x00000001ca087824 */ /* 0x000fe200078e0a06 */
[C---:B------:R-:W-:Y:S01]  /*4f50*/  ISETP.LT.OR P4, PT, R6.reuse, R201, P4 ;  /* 0x000000c90600720c */ /* 0x040fe20002781670 */
[----:B------:R-:W-:Y:S01]  /*4f60*/  FFMA.FTZ R11, R11, -UR16, R44 ;  /* 0x800000100b0b7c23 */ /* 0x000fe2000801002c */
[----:B------:R-:W-:Y:S01]  /*4f70*/  ISETP.LT.OR P1, PT, R6, R200, P1 ;  /* 0x000000c80600720c */ /* 0x000fe20000f21670 */
[----:B------:R-:W-:Y:S01]  /*4f80*/  IMAD.IADD R6, R203, 0x1, -R6 ;  /* 0x00000001cb067824 */ /* 0x000fe200078e0a06 */
[----:B------:R-:W-:Y:S01]  /*4f90*/  IABS R10, R8 ;  /* 0x00000008000a7213 */ /* 0x000fe20000000000 */
[----:B------:R-:W-:Y:S01]  /*4fa0*/  IMAD.IADD R8, R202, 0x1, -R7 ;  /* 0x00000001ca087824 */ /* 0x000fe200078e0a07 */
[C---:B------:R-:W-:Y:S01]  /*4fb0*/  ISETP.GE.AND P0, PT, R3.reuse, R205, PT ;  /* 0x000000cd0300720c */ /* 0x040fe20003f06270 */
[----:B------:R-:W-:Y:S01]  /*4fc0*/  HMMA.16816.F32.BF16 R48, R16, R56, R28 ;  /* 0x000000381030723c */ /* 0x000fe2000004181c */
[----:B------:R-:W-:Y:S01]  /*4fd0*/  ISETP.GE.AND P5, PT, R3, R204, PT ;  /* 0x000000cc0300720c */ /* 0x000fe20003fa6270 */
[----:B------:R-:W-:Y:S01]  /*4fe0*/  UIADD3 UR21, UR31, 0x646e171e, URZ ;  /* 0x646e171e1f157890 */ /* 0x000fe2000fffe03f */
[----:B------:R-:W-:-:S02]  /*4ff0*/  IABS R6, R6 ;  /* 0x0000000600067213 */ /* 0x000fc40000000000 */
[C---:B------:R-:W-:Y:S01]  /*5000*/  ISETP.LT.OR P0, PT, R3.reuse, R201, P0 ;  /* 0x000000c90300720c */ /* 0x040fe20000701670 */
[C---:B------:R-:W-:Y:S01]  /*5010*/  HMMA.16816.F32.BF16 R56, R16.reuse, R58, R32 ;  /* 0x0000003a1038723c */ /* 0x040fe20000041820 */
[----:B------:R-:W-:Y:S01]  /*5020*/  ISETP.LT.OR P5, PT, R3, R200, P5 ;  /* 0x000000c80300720c */ /* 0x000fe20002fa1670 */
[----:B------:R-:W-:Y:S01]  /*5030*/  IMAD.IADD R3, R203, 0x1, -R3 ;  /* 0x00000001cb037824 */ /* 0x000fe200078e0a03 */
[----:B------:R-:W-:Y:S01]  /*5040*/  IABS R14, R9 ;  /* 0x00000009000e7213 */ /* 0x000fe20000000000 */
[----:B------:R-:W-:Y:S01]  /*5050*/  IMAD.MOV.U32 R9, RZ, RZ, R6 ;  /* 0x000000ffff097224 */ /* 0x000fe200078e0006 */
[----:B------:R-:W-:Y:S01]  /*5060*/  IABS R8, R8 ;  /* 0x0000000800087213 */ /* 0x000fe20000000000 */
[C---:B------:R-:W-:Y:S01]  /*5070*/  HMMA.16816.F32.BF16 R52, R16.reuse, R60, R36 ;  /* 0x0000003c1034723c */ /* 0x040fe20000041824 */
[----:B------:R-:W-:Y:S02]  /*5080*/  I2FP.F32.S32 R10, R10 ;  /* 0x0000000a000a7245 */ /* 0x000fe40000201400 */
[----:B------:R-:W-:Y:S01]  /*5090*/  ISETP.GE.AND P6, PT, R0, R205, PT ;  /* 0x000000cd0000720c */ /* 0x000fe20003fc6270 */
[----:B------:R-:W-:Y:S01]  /*50a0*/  IMAD.MOV.U32 R6, RZ, RZ, R8 ;  /* 0x000000ffff067224 */ /* 0x000fe200078e0008 */
[----:B------:R-:W-:Y:S01]  /*50b0*/  IABS R3, R3 ;  /* 0x0000000300037213 */ /* 0x000fe20000000000 */
[----:B------:R-:W-:Y:S01]  /*50c0*/  FFMA.FTZ R12, R10, -UR16, R45 ;  /* 0x800000100a0c7c23 */ /* 0x000fe2000801002d */
[----:B------:R-:W-:Y:S01]  /*50d0*/  I2FP.F32.S32 R9, R9 ;  /* 0x0000000900097245 */ /* 0x000fe20000201400 */
[----:B------:R-:W-:Y:S01]  /*50e0*/  HMMA.16816.F32.BF16 R40, R16, R62, R40 ;  /* 0x0000003e1028723c */ /* 0x000fe20000041828 */
[----:B------:R-:W-:Y:S01]  /*50f0*/  BAR.SYNC.DEFER_BLOCKING 0x0 ;  /* 0x0000000000007b1d */ /* 0x000fe20000010000 */
[----:B------:R-:W-:-:S02]  /*5100*/  ISETP.LT.OR P6, PT, R0, R201, P6 ;  /* 0x000000c90000720c */ /* 0x000fc400037c1670 */
[C---:B------:R-:W-:Y:S01]  /*5110*/  ISETP.GE.AND P2, PT, R0.reuse, R204, PT ;  /* 0x000000cc0000720c */ /* 0x040fe20003f46270 */
[----:B------:R-:W-:Y:S01]  /*5120*/  FFMA.FTZ R9, R9, -UR16, R47 ;  /* 0x8000001009097c23 */ /* 0x000fe2000801002f */
[----:B------:R-:W-:Y:S02]  /*5130*/  I2FP.F32.S32 R8, R3 ;  /* 0x0000000300087245 */ /* 0x000fe40000201400 */
[----:B------:R-:W-:Y:S02]  /*5140*/  I2FP.F32.S32 R10, R14 ;  /* 0x0000000e000a7245 */ /* 0x000fe40000201400 */
[----:B------:R-:W-:Y:S01]  /*5150*/  I2FP.F32.S32 R3, R6 ;  /* 0x0000000600037245 */ /* 0x000fe20000201400 */
[----:B------:R-:W-:Y:S01]  /*5160*/  VIADD R6, R0, 0x10 ;  /* 0x0000001000067836 */ /* 0x000fe20000000000 */
[----:B------:R-:W-:Y:S01]  /*5170*/  FSEL R45, R11, -INF , !P6 ;  /* 0xff8000000b2d7808 */ /* 0x000fe20007000000 */
[----:B------:R-:W-:Y:S01]  /*5180*/  FFMA.FTZ R10, R10, -UR16, R24 ;  /* 0x800000100a0a7c23 */ /* 0x000fe20008010018 */
[----:B------:R-:W-:Y:S01]  /*5190*/  ISETP.LT.OR P2, PT, R0, R200, P2 ;  /* 0x000000c80000720c */ /* 0x000fe20001741670 */
[----:B------:R-:W-:Y:S01]  /*51a0*/  FFMA.FTZ R14, R3, -UR16, R25 ;  /* 0x80000010030e7c23 */ /* 0x000fe20008010019 */
[C---:B------:R-:W-:Y:S01]  /*51b0*/  ISETP.GE.AND P3, PT, R7.reuse, R205, PT ;  /* 0x000000cd0700720c */ /* 0x040fe20003f66270 */
[----:B------:R-:W-:Y:S01]  /*51c0*/  FFMA.FTZ R16, R8, -UR16, R26 ;  /* 0x8000001008107c23 */ /* 0x000fe2000801001a */
[----:B------:R-:W-:Y:S01]  /*51d0*/  ISETP.GE.AND P6, PT, R7, R204, PT ;  /* 0x000000cc0700720c */ /* 0x000fe20003fc6270 */
[----:B------:R-:W-:Y:S01]  /*51e0*/  VIADD R3, R0, 0x11 ;  /* 0x0000001100037836 */ /* 0x000fe20000000000 */
[----:B------:R-:W-:Y:S01]  /*51f0*/  FSEL R33, R13, -INF , !P2 ;  /* 0xff8000000d217808 */ /* 0x000fe20005000000 */
[----:B------:R-:W-:Y:S01]  /*5200*/  IMAD.IADD R8, R203, 0x1, -R7 ;  /* 0x00000001cb087824 */ /* 0x000fe200078e0a07 */
[----:B------:R-:W-:Y:S01]  /*5210*/  FSEL R34, R9, -INF , !P1 ;  /* 0xff80000009227808 */ /* 0x000fe20004800000 */
[C-C-:B------:R-:W-:Y:S01]  /*5220*/  IMAD.IADD R11, R202.reuse, 0x1, -R6.reuse ;  /* 0x00000001ca0b7824 */ /* 0x140fe200078e0a06 */
[C---:B------:R-:W-:Y:S01]  /*5230*/  ISETP.LT.OR P3, PT, R7.reuse, R201, P3 ;  /* 0x000000c90700720c */ /* 0x040fe20001f61670 */
[----:B------:R-:W-:Y:S01]  /*5240*/  IMAD.IADD R9, R202, 0x1, -R3 ;  /* 0x00000001ca097824 */ /* 0x000fe200078e0a03 */
[----:B------:R-:W-:Y:S01]  /*5250*/  ISETP.LT.OR P6, PT, R7, R200, P6 ;  /* 0x000000c80700720c */ /* 0x000fe200037c1670 */
[----:B------:R-:W-:Y:S01]  /*5260*/  IMAD.IADD R7, R203, 0x1, -R6 ;  /* 0x00000001cb077824 */ /* 0x000fe200078e0a06 */
[----:B------:R-:W-:-:S02]  /*5270*/  ISETP.GE.AND P2, PT, R6, R205, PT ;  /* 0x000000cd0600720c */ /* 0x000fc40003f46270 */
[-C--:B------:R-:W-:Y:S02]  /*5280*/  ISETP.GE.AND P1, PT, R6, R204.reuse, PT ;  /* 0x000000cc0600720c */ /* 0x080fe40003f26270 */
[----:B------:R-:W-:Y:S02]  /*5290*/  FSEL R46, R12, -INF , !P4 ;  /* 0xff8000000c2e7808 */ /* 0x000fe40006000000 */
[----:B------:R-:W-:Y:S02]  /*52a0*/  FSEL R47, R10, -INF , !P0 ;  /* 0xff8000000a2f7808 */ /* 0x000fe40004000000 */
[C---:B------:R-:W-:Y:S02]  /*52b0*/  ISETP.GE.AND P4, PT, R3.reuse, R205, PT ;  /* 0x000000cd0300720c */ /* 0x040fe40003f86270 */
[----:B------:R-:W-:Y:S02]  /*52c0*/  ISETP.LT.OR P2, PT, R6, R201, P2 ;  /* 0x000000c90600720c */ /* 0x000fe40001741670 */
[----:B------:R-:W-:-:S02]  /*52d0*/  ISETP.GE.AND P0, PT, R3, R204, PT ;  /* 0x000000cc0300720c */ /* 0x000fc40003f06270 */
[-C--:B------:R-:W-:Y:S01]  /*52e0*/  ISETP.LT.OR P1, PT, R6, R200.reuse, P1 ;  /* 0x000000c80600720c */ /* 0x080fe20000f21670 */
[----:B------:R-:W-:Y:S01]  /*52f0*/  IMAD.IADD R6, R203, 0x1, -R3 ;  /* 0x00000001cb067824 */ /* 0x000fe200078e0a03 */
[----:B------:R-:W-:Y:S02]  /*5300*/  IABS R7, R7 ;  /* 0x0000000700077213 */ /* 0x000fe40000000000 */
[C---:B------:R-:W-:Y:S02]  /*5310*/  ISETP.LT.OR P4, PT, R3.reuse, R201, P4 ;  /* 0x000000c90300720c */ /* 0x040fe40002781670 */
[----:B------:R-:W-:Y:S02]  /*5320*/  ISETP.LT.OR P0, PT, R3, R200, P0 ;  /* 0x000000c80300720c */ /* 0x000fe40000701670 */
[----:B------:R-:W-:Y:S02]  /*5330*/  IABS R3, R8 ;  /* 0x0000000800037213 */ /* 0x000fe40000000000 */
[----:B------:R-:W-:-:S02]  /*5340*/  IABS R11, R11 ;  /* 0x0000000b000b7213 */ /* 0x000fc40000000000 */
[----:B------:R-:W-:Y:S01]  /*5350*/  IABS R8, R6 ;  /* 0x0000000600087213 */ /* 0x000fe20000000000 */
[----:B------:R-:W-:Y:S01]  /*5360*/  IMAD.MOV.U32 R6, RZ, RZ, R7 ;  /* 0x000000ffff067224 */ /* 0x000fe200078e0007 */
[----:B------:R-:W-:Y:S01]  /*5370*/  IABS R10, R9 ;  /* 0x00000009000a7213 */ /* 0x000fe20000000000 */
[----:B------:R-:W-:Y:S01]  /*5380*/  IMAD.MOV.U32 R9, RZ, RZ, R11 ;  /* 0x000000ffff097224 */ /* 0x000fe200078e000b */
[----:B------:R-:W-:Y:S01]  /*5390*/  I2FP.F32.S32 R7, R3 ;  /* 0x0000000300077245 */ /* 0x000fe20000201400 */
[----:B------:R-:W-:Y:S01]  /*53a0*/  IMAD.MOV.U32 R3, RZ, RZ, R8 ;  /* 0x000000ffff037224 */ /* 0x000fe200078e0008 */
[----:B------:R-:W-:Y:S02]  /*53b0*/  I2FP.F32.S32 R6, R6 ;  /* 0x0000000600067245 */ /* 0x000fe40000201400 */
[----:B------:R-:W-:Y:S01]  /*53c0*/  I2FP.F32.S32 R8, R9 ;  /* 0x0000000900087245 */ /* 0x000fe20000201400 */
[----:B------:R-:W-:Y:S01]  /*53d0*/  FFMA.FTZ R9, R7, -UR16, R27 ;  /* 0x8000001007097c23 */ /* 0x000fe2000801001b */
[----:B------:R-:W-:Y:S01]  /*53e0*/  I2FP.F32.S32 R10, R10 ;  /* 0x0000000a000a7245 */ /* 0x000fe20000201400 */
[----:B------:R-:W-:Y:S01]  /*53f0*/  FFMA.FTZ R13, R6, -UR16, R22 ;  /* 0x80000010060d7c23 */ /* 0x000fe20008010016 */
[----:B------:R-:W-:Y:S01]  /*5400*/  VIADD R6, R0, 0x18 ;  /* 0x0000001800067836 */ /* 0x000fe20000000000 */
        /* <DEDUP_REMOVED lines=15> */
[----:B------:R-:W-:Y:S01]  /*5500*/  IMAD.IADD R9, R202, 0x1, -R3 ;  /* 0x00000001ca097824 */ /* 0x000fe200078e0a03 */
[----:B------:R-:W-:Y:S01]  /*5510*/  FSEL R44, R8, -INF , !P2 ;  /* 0xff800000082c7808 */ /* 0x000fe20005000000 */
[----:B------:R-:W-:Y:S01]  /*5520*/  IMAD.IADD R8, R202, 0x1, -R7 ;  /* 0x00000001ca087824 */ /* 0x000fe200078e0a07 */
[----:B------:R-:W-:-:S02]  /*5530*/  ISETP.GE.AND P3, PT, R3, R205, PT ;  /* 0x000000cd0300720c */ /* 0x000fc40003f66270 */
[C---:B------:R-:W-:Y:S02]  /*5540*/  ISETP.GE.AND P2, PT, R3.reuse, R204, PT ;  /* 0x000000cc0300720c */ /* 0x040fe40003f46270 */
[----:B------:R-:W-:Y:S02]  /*5550*/  IABS R6, R6 ;  /* 0x0000000600067213 */ /* 0x000fe40000000000 */
[C---:B------:R-:W-:Y:S02]  /*5560*/  ISETP.LT.OR P3, PT, R3.reuse, R201, P3 ;  /* 0x000000c90300720c */ /* 0x040fe40001f61670 */
[----:B------:R-:W-:Y:S01]  /*5570*/  ISETP.LT.OR P2, PT, R3, R200, P2 ;  /* 0x000000c80300720c */ /* 0x000fe20001741670 */
[----:B------:R-:W-:Y:S01]  /*5580*/  IMAD.IADD R3, R203, 0x1, -R3 ;  /* 0x00000001cb037824 */ /* 0x000fe200078e0a03 */
[----:B------:R-:W-:Y:S01]  /*5590*/  IABS R14, R9 ;  /* 0x00000009000e7213 */ /* 0x000fe20000000000 */
[----:B------:R-:W-:Y:S01]  /*55a0*/  IMAD.MOV.U32 R9, RZ, RZ, R6 ;  /* 0x000000ffff097224 */ /* 0x000fe200078e0006 */
[----:B------:R-:W-:-:S02]  /*55b0*/  IABS R8, R8 ;  /* 0x0000000800087213 */ /* 0x000fc40000000000 */
[----:B------:R-:W-:Y:S02]  /*55c0*/  IABS R10, R10 ;  /* 0x0000000a000a7213 */ /* 0x000fe40000000000 */
[----:B------:R-:W-:Y:S01]  /*55d0*/  IABS R3, R3 ;  /* 0x0000000300037213 */ /* 0x000fe20000000000 */
[----:B------:R-:W-:Y:S01]  /*55e0*/  IMAD.MOV.U32 R6, RZ, RZ, R8 ;  /* 0x000000ffff067224 */ /* 0x000fe200078e0008 */
[----:B------:R-:W-:Y:S02]  /*55f0*/  I2FP.F32.S32 R9, R9 ;  /* 0x0000000900097245 */ /* 0x000fe40000201400 */
[----:B------:R-:W-:Y:S02]  /*5600*/  I2FP.F32.S32 R10, R10 ;  /* 0x0000000a000a7245 */ /* 0x000fe40000201400 */
[----:B------:R-:W-:Y:S01]  /*5610*/  I2FP.F32.S32 R8, R3 ;  /* 0x0000000300087245 */ /* 0x000fe20000201400 */
[----:B------:R-:W-:Y:S01]  /*5620*/  FFMA.FTZ R9, R9, -UR16, R78 ;  /* 0x8000001009097c23 */ /* 0x000fe2000801004e */
[----:B------:R-:W-:Y:S01]  /*5630*/  I2FP.F32.S32 R14, R14 ;  /* 0x0000000e000e7245 */ /* 0x000fe20000201400 */
[----:B------:R-:W-:Y:S01]  /*5640*/  FFMA.FTZ R12, R10, -UR16, R76 ;  /* 0x800000100a0c7c23 */ /* 0x000fe2000801004c */
[----:B------:R-:W-:Y:S01]  /*5650*/  I2FP.F32.S32 R3, R6 ;  /* 0x0000000600037245 */ /* 0x000fe20000201400 */
[----:B------:R-:W-:Y:S01]  /*5660*/  VIADD R6, R0, 0x21 ;  /* 0x0000002100067836 */ /* 0x000fe20000000000 */
[----:B------:R-:W-:Y:S01]  /*5670*/  FSEL R28, R13, -INF , !P1 ;  /* 0xff8000000d1c7808 */ /* 0x000fe20004800000 */
[----:B------:R-:W-:Y:S01]  /*5680*/  FFMA.FTZ R10, R14, -UR16, R77 ;  /* 0x800000100e0a7c23 */ /* 0x000fe2000801004d */
[----:B------:R-:W-:Y:S01]  /*5690*/  FSEL R36, R11, -INF , !P4 ;  /* 0xff8000000b247808 */ /* 0x000fe20006000000 */
        /* <DEDUP_REMOVED lines=44> */
[----:B------:R-:W-:Y:S01]  /*5960*/  VIADD R3, R0, 0x30 ;  /* 0x0000003000037836 */ /* 0x000fe20000000000 */
[----:B------:R-:W-:Y:S01]  /*5970*/  ISETP.GE.AND P2, PT, R6, R205, PT ;  /* 0x000000cd0600720c */ /* 0x000fe20003f46270 */
[----:B------:R-:W-:Y:S01]  /*5980*/  VIADD R7, R0, 0x31 ;  /* 0x0000003100077836 */ /* 0x000fe20000000000 */
[----:B------:R-:W-:Y:S01]  /*5990*/  ISETP.GE.AND P4, PT, R6, R204, PT ;  /* 0x000000cc0600720c */ /* 0x000fe20003f86270 */
[----:B------:R-:W-:Y:S01]  /*59a0*/  FFMA.FTZ R13, R10, -UR16, R56 ;  /* 0x800000100a0d7c23 */ /* 0x000fe20008010038 */
[--C-:B------:R-:W-:Y:S01]  /*59b0*/  IMAD.IADD R10, R202, 0x1, -R6.reuse ;  /* 0x00000001ca0a7824 */ /* 0x100fe200078e0a06 */
[----:B------:R-:W-:Y:S01]  /*59c0*/  ISETP.LT.OR P2, PT, R6, R201, P2 ;  /* 0x000000c90600720c */ /* 0x000fe20001741670 */
[----:B------:R-:W-:Y:S01]  /*59d0*/  IMAD.IADD R9, R202, 0x1, -R3 ;  /* 0x00000001ca097824 */ /* 0x000fe200078e0a03 */
[----:B------:R-:W-:Y:S01]  /*59e0*/  ISETP.LT.OR P4, PT, R6, R200, P4 ;  /* 0x000000c80600720c */ /* 0x000fe20002781670 */
[----:B------:R-:W-:Y:S01]  /*59f0*/  IMAD.IADD R6, R203, 0x1, -R6 ;  /* 0x00000001cb067824 */ /* 0x000fe200078e0a06 */
[----:B------:R-:W-:-:S02]  /*5a00*/  FSEL R127, R16, -INF , !P1 ;  /* 0xff800000107f7808 */ /* 0x000fc40004800000 */
[----:B------:R-:W-:Y:S01]  /*5a10*/  FSEL R126, R8, -INF , !P0 ;  /* 0xff800000087e7808 */ /* 0x000fe20004000000 */
[----:B------:R-:W-:Y:S01]  /*5a20*/  IMAD.IADD R8, R202, 0x1, -R7 ;  /* 0x00000001ca087824 */ /* 0x000fe200078e0a07 */
[C---:B------:R-:W-:Y:S02]  /*5a30*/  ISETP.GE.AND P1, PT, R3.reuse, R205, PT ;  /* 0x000000cd0300720c */ /* 0x040fe40003f26270 */
[C---:B------:R-:W-:Y:S02]  /*5a40*/  ISETP.GE.AND P0, PT, R3.reuse, R204, PT ;  /* 0x000000cc0300720c */ /* 0x040fe40003f06270 */
[C---:B------:R-:W-:Y:S02]  /*5a50*/  ISETP.LT.OR P1, PT, R3.reuse, R201, P1 ;  /* 0x000000c90300720c */ /* 0x040fe40000f21670 */
[----:B------:R-:W-:Y:S01]  /*5a60*/  ISETP.LT.OR P0, PT, R3, R200, P0 ;  /* 0x000000c80300720c */ /* 0x000fe20000701670 */
[----:B------:R-:W-:Y:S01]  /*5a70*/  IMAD.IADD R3, R203, 0x1, -R3 ;  /* 0x00000001cb037824 */ /* 0x000fe200078e0a03 */
[----:B------:R-:W-:-:S02]  /*5a80*/  IABS R6, R6 ;  /* 0x0000000600067213 */ /* 0x000fc40000000000 */
[----:B------:R-:W-:Y:S02]  /*5a90*/  IABS R8, R8 ;  /* 0x0000000800087213 */ /* 0x000fe40000000000 */
[----:B------:R-:W-:Y:S01]  /*5aa0*/  IABS R11, R9 ;  /* 0x00000009000b7213 */ /* 0x000fe20000000000 */
[----:B------:R-:W-:Y:S01]  /*5ab0*/  IMAD.MOV.U32 R9, RZ, RZ, R6 ;  /* 0x000000ffff097224 */ /* 0x000fe200078e0006 */
[----:B------:R-:W-:Y:S01]  /*5ac0*/  IABS R3, R3 ;  /* 0x0000000300037213 */ /* 0x000fe20000000000 */
[----:B------:R-:W-:Y:S01]  /*5ad0*/  IMAD.MOV.U32 R6, RZ, RZ, R8 ;  /* 0x000000ffff067224 */ /* 0x000fe200078e0008 */
[----:B------:R-:W-:Y:S02]  /*5ae0*/  IABS R10, R10 ;  /* 0x0000000a000a7213 */ /* 0x000fe40000000000 */
[----:B------:R-:W-:Y:S02]  /*5af0*/  I2FP.F32.S32 R8, R3 ;  /* 0x0000000300087245 */ /* 0x000fe40000201400 */
[----:B------:R-:W-:-:S02]  /*5b00*/  I2FP.F32.S32 R10, R10 ;  /* 0x0000000a000a7245 */ /* 0x000fc40000201400 */
[----:B------:R-:W-:Y:S01]  /*5b10*/  I2FP.F32.S32 R3, R6 ;  /* 0x0000000600037245 */ /* 0x000fe20000201400 */
[----:B------:R-:W-:Y:S01]  /*5b20*/  FFMA.FTZ R15, R8, -UR16, R54 ;  /* 0x80000010080f7c23 */ /* 0x000fe20008010036 */
[----:B------:R-:W-:Y:S01]  /*5b30*/  FSEL R121, R14, -INF , !P6 ;  /* 0xff8000000e797808 */ /* 0x000fe20007000000 */
[----:B------:R-:W-:Y:S01]  /*5b40*/  FFMA.FTZ R6, R10, -UR16, R57 ;  /* 0x800000100a067c23 */ /* 0x000fe20008010039 */
[----:B------:R-:W-:Y:S01]  /*5b50*/  FSEL R123, R12, -INF , !P3 ;  /* 0xff8000000c7b7808 */ /* 0x000fe20005800000 */
[----:B------:R-:W-:Y:S01]  /*5b60*/  FFMA.FTZ R16, R3, -UR16, R53 ;  /* 0x8000001003107c23 */ /* 0x000fe20008010035 */
[C---:B------:R-:W-:Y:S01]  /*5b70*/  VIADD R3, R0.reuse, 0x38 ;  /* 0x0000003800037836 */ /* 0x040fe20000000000 */
[C---:B------:R-:W-:Y:S01]  /*5b80*/  ISETP.GE.AND P6, PT, R7.reuse, R205, PT ;  /* 0x000000cd0700720c */ /* 0x040fe20003fc6270 */
[----:B------:R-:W-:Y:S01]  /*5b90*/  VIADD R0, R0, 0x39 ;  /* 0x0000003900007836 */ /* 0x000fe20000000000 */
[----:B------:R-:W-:Y:S01]  /*5ba0*/  ISETP.GE.AND P3, PT, R7, R204, PT ;  /* 0x000000cc0700720c */ /* 0x000fe20003f66270 */
[----:B------:R-:W-:Y:S01]  /*5bb0*/  IMAD.IADD R8, R203, 0x1, -R3 ;  /* 0x00000001cb087824 */ /* 0x000fe200078e0a03 */
[----:B------:R-:W-:-:S02]  /*5bc0*/  FSEL R132, R13, -INF , !P5 ;  /* 0xff8000000d847808 */ /* 0x000fc40006800000 */
[C---:B------:R-:W-:Y:S02]  /*5bd0*/  ISETP.LT.OR P6, PT, R7.reuse, R201, P6 ;  /* 0x000000c90700720c */ /* 0x040fe400037c1670 */
[----:B------:R-:W-:Y:S01]  /*5be0*/  FSEL R134, R6, -INF , !P2 ;  /* 0xff80000006867808 */ /* 0x000fe20005000000 */
[----:B------:R-:W-:Y:S01]  /*5bf0*/  IMAD.IADD R6, R202, 0x1, -R3 ;  /* 0x00000001ca067824 */ /* 0x000fe200078e0a03 */
[----:B------:R-:W-:Y:S01]  /*5c00*/  ISETP.LT.OR P3, PT, R7, R200, P3 ;  /* 0x000000c80700720c */ /* 0x000fe20001f61670 */
[----:B------:R-:W-:Y:S01]  /*5c10*/  IMAD.IADD R7, R203, 0x1, -R7 ;  /* 0x00000001cb077824 */ /* 0x000fe200078e0a07 */
[C---:B------:R-:W-:Y:S02]  /*5c20*/  ISETP.GE.AND P5, PT, R3.reuse, R205, PT ;  /* 0x000000cd0300720c */ /* 0x040fe40003fa6270 */
[----:B------:R-:W-:Y:S02]  /*5c30*/  ISETP.GE.AND P2, PT, R3, R204, PT ;  /* 0x000000cc0300720c */ /* 0x000fe40003f46270 */
[----:B------:R-:W-:-:S02]  /*5c40*/  I2FP.F32.S32 R9, R9 ;  /* 0x0000000900097245 */ /* 0x000fc40000201400 */
[----:B------:R-:W-:Y:S02]  /*5c50*/  I2FP.F32.S32 R11, R11 ;  /* 0x0000000b000b7245 */ /* 0x000fe40000201400 */
[----:B------:R-:W-:Y:S01]  /*5c60*/  ISETP.LT.OR P5, PT, R3, R201, P5 ;  /* 0x000000c90300720c */ /* 0x000fe20002fa1670 */
[----:B------:R-:W-:Y:S01]  /*5c70*/  FFMA.FTZ R10, R9, -UR16, R59 ;  /* 0x80000010090a7c23 */ /* 0x000fe2000801003b */
[----:B------:R-:W-:Y:S01]  /*5c80*/  ISETP.LT.OR P2, PT, R3, R200, P2 ;  /* 0x000000c80300720c */ /* 0x000fe20001741670 */
[----:B------:R-:W-:Y:S01]  /*5c90*/  FFMA.FTZ R11, R11, -UR16, R52 ;  /* 0x800000100b0b7c23 */ /* 0x000fe20008010034 */
[----:B------:R-:W-:Y:S01]  /*5ca0*/  IABS R3, R7 ;  /* 0x0000000700037213 */ /* 0x000fe20000000000 */
[----:B------:R-:W-:Y:S01]  /*5cb0*/  IMAD.IADD R9, R202, 0x1, -R0 ;  /* 0x00000001ca097824 */ /* 0x000fe200078e0a00 */
[----:B------:R-:W-:Y:S02]  /*5cc0*/  IABS R7, R6 ;  /* 0x0000000600077213 */ /* 0x000fe40000000000 */
[----:B------:R-:W-:Y:S01]  /*5cd0*/  FSEL R120, R10, -INF , !P4 ;  /* 0xff8000000a787808 */ /* 0x000fe20006000000 */
[----:B------:R-:W-:Y:S01]  /*5ce0*/  IMAD.MOV.U32 R6, RZ, RZ, R3 ;  /* 0x000000ffff067224 */ /* 0x000fe200078e0003 */
[----:B------:R-:W-:-:S02]  /*5cf0*/  FSEL R133, R11, -INF , !P1 ;  /* 0xff8000000b857808 */ /* 0x000fc40004800000 */
[C---:B------:R-:W-:Y:S02]  /*5d00*/  ISETP.GE.AND P4, PT, R0.reuse, R205, PT ;  /* 0x000000cd0000720c */ /* 0x040fe40003f86270 */
[C---:B------:R-:W-:Y:S02]  /*5d10*/  ISETP.GE.AND P1, PT, R0.reuse, R204, PT ;  /* 0x000000cc0000720c */ /* 0x040fe40003f26270 */
[----:B------:R-:W-:Y:S02]  /*5d20*/  I2FP.F32.S32 R6, R6 ;  /* 0x0000000600067245 */ /* 0x000fe40000201400 */
[C---:B------:R-:W-:Y:S02]  /*5d30*/  ISETP.LT.OR P4, PT, R0.reuse, R201, P4 ;  /* 0x000000c90000720c */ /* 0x040fe40002781670 */
[----:B------:R-:W-:Y:S01]  /*5d40*/  ISETP.LT.OR P1, PT, R0, R200, P1 ;  /* 0x000000c80000720c */ /* 0x000fe20000f21670 */
[----:B------:R-:W-:Y:S01]  /*5d50*/  IMAD.IADD R0, R203, 0x1, -R0 ;  /* 0x00000001cb007824 */ /* 0x000fe200078e0a00 */
[----:B------:R-:W-:-:S02]  /*5d60*/  IABS R9, R9 ;  /* 0x0000000900097213 */ /* 0x000fc40000000000 */
[----:B------:R-:W-:Y:S01]  /*5d70*/  IABS R3, R8 ;  /* 0x0000000800037213 */ /* 0x000fe20000000000 */
[----:B------:R-:W-:Y:S01]  /*5d80*/  FFMA.FTZ R8, R6, -UR16, R55 ;  /* 0x8000001006087c23 */ /* 0x000fe20008010037 */
[----:B------:R-:W-:Y:S01]  /*5d90*/  FSEL R116, R15, -INF , !P0 ;  /* 0xff8000000f747808 */ /* 0x000fe20004000000 */
[----:B------:R-:W-:Y:S01]  /*5da0*/  IMAD.MOV.U32 R6, RZ, RZ, R9 ;  /* 0x000000ffff067224 */ /* 0x000fe200078e0009 */
[----:B------:R-:W-:Y:S02]  /*5db0*/  PLOP3.LUT P0, PT, PT, PT, UP0, 0x80, 0x0 ;  /* 0x000000000000781c */ /* 0x000fe40003f0f008 */
[----:B------:R-:W-:Y:S02]  /*5dc0*/  IABS R0, R0 ;  /* 0x0000000000007213 */ /* 0x000fe40000000000 */
[----:B------:R-:W-:Y:S02]  /*5dd0*/  I2FP.F32.S32 R7, R7 ;  /* 0x0000000700077245 */ /* 0x000fe40000201400 */
[----:B------:R-:W-:-:S02]  /*5de0*/  I2FP.F32.S32 R3, R3 ;  /* 0x0000000300037245 */ /* 0x000fc40000201400 */
        /* <DEDUP_REMOVED lines=8> */
[----:B------:R-:W-:Y:S02]  /*5e70*/  FSEL R125, R7, -INF , !P5 ;  /* 0xff800000077d7808 */ /* 0x000fe40006800000 */
[----:B------:R-:W-:-:S02]  /*5e80*/  FSEL R118, R3, -INF , !P2 ;  /* 0xff80000003767808 */ /* 0x000fc40005000000 */
        /* <DEDUP_REMOVED lines=118> */
.L_x_1423:
[----:B------:R-:W-:Y:S05]  /*65f0*/  BSYNC B0 ;  /* 0x0000000000007941 */ /* 0x000fea0003800000 */
.L_x_1422:
[----:B------:R-:W0:Y:S02]  /*6600*/  LDGDEPBAR ;  /* 0x00000000000079af */ /* 0x000e240000000000 */
.L_x_1421:
[----:B------:R-:W-:Y:S01]  /*6610*/  FMNMX.FTZ R3, R33, R34, !PT ;  /* 0x0000002221037209 */ /* 0x000fe20007810000 */
[----:B------:R-:W-:Y:S01]  /*6620*/  STL [R1+0xd8], R183 ;  /* 0x0000d8b701007387 */ /* 0x000fe20000100800 */
[----:B------:R-:W-:Y:S01]  /*6630*/  FMNMX.FTZ R0, R45, R46, !PT ;  /* 0x0000002e2d007209 */ /* 0x000fe20007810000 */
[----:B------:R-:W-:Y:S01]  /*6640*/  IMAD.WIDE.U32 R136, R103, -0x326172a9, RZ ;  /* 0xcd9e8d5767887825 */ /* 0x000fe200078e00ff */
[----:B------:R-:W-:Y:S01]  /*6650*/  FMNMX.FTZ R3, R31, R3, !PT ;  /* 0x000000031f037209 */ /* 0x000fe20007810000 */
[----:B------:R-:W-:Y:S01]  /*6660*/  STL [R1+0xd4], R182 ;  /* 0x0000d4b601007387 */ /* 0x000fe20000100800 */
[----:B------:R-:W-:Y:S01]  /*6670*/  FMNMX.FTZ R0, R47, R0, !PT ;  /* 0x000000002f007209 */ /* 0x000fe20007810000 */
[----:B------:R-:W-:Y:S01]  /*6680*/  UIADD3 UR6, UR31, -0x4498517b, URZ ;  /* 0xbb67ae851f067890 */ /* 0x000fe2000fffe03f */
[----:B------:R-:W-:Y:S01]  /*6690*/  FMNMX.FTZ R3, R32, R3, !PT ;  /* 0x0000000320037209 */ /* 0x000fe20007810000 */
[----:B------:R-:W-:Y:S01]  /*66a0*/  STL [R1+0xd0], R181 ;  /* 0x0000d0b501007387 */ /* 0x000fe20000100800 */
[----:B------:R-:W-:Y:S01]  /*66b0*/  FMNMX.FTZ R0, R39, R0, !PT ;  /* 0x0000000027007209 */ /* 0x000fe20007810000 */
[----:B------:R-:W-:Y:S01]  /*66c0*/  USHF.L.U32 UR38, UR18, 0x1, URZ ;  /* 0x0000000112267899 */ /* 0x000fe2000800063f */
[----:B------:R-:W-:Y:S01]  /*66d0*/  FMNMX.FTZ R3, R28, R3, !PT ;  /* 0x000000031c037209 */ /* 0x000fe20007810000 */
[----:B------:R-:W-:Y:S01]  /*66e0*/  STL [R1+0xcc], R176 ;  /* 0x0000ccb001007387 */ /* 0x000fe20000100800 */
[----:B------:R-:W-:Y:S01]  /*66f0*/  FMNMX.FTZ R0, R44, R0, !PT ;  /* 0x000000002c007209 */ /* 0x000fe20007810000 */
[----:B------:R-:W-:Y:S01]  /*6700*/  ULOP3.LUT UR7, UR38, UR31, URZ, 0x3c, !UPT ;  /* 0x0000001f26077292 */ /* 0x000fe2000f8e3c3f */
[----:B------:R-:W-:Y:S01]  /*6710*/  FMNMX.FTZ R3, R29, R3, !PT ;  /* 0x000000031d037209 */ /* 0x000fe20007810000 */
[----:B------:R-:W-:Y:S01]  /*6720*/  UIADD3 UR37, UR30, -0x61c88647, URZ ;  /* 0x9e3779b91e257890 */ /* 0x000fe2000fffe03f */
[----:B------:R-:W-:Y:S01]  /*6730*/  FMNMX.FTZ R0, R36, R0, !PT ;  /* 0x0000000024007209 */ /* 0x000fe20007810000 */
[----:B------:R-:W-:Y:S01]  /*6740*/  UIADD3 UR36, UR30, 0x3c6ef372, URZ ;  /* 0x3c6ef3721e247890 */ /* 0x000fe2000fffe03f */
[----:B------:R-:W-:Y:S01]  /*6750*/  FMNMX.FTZ R3, R30, R3, !PT ;  /* 0x000000031e037209 */ /* 0x000fe20007810000 */
[----:B------:R-:W-:Y:S01]  /*6760*/  ULDC UR8, c[0x0][0x2ec] ;  /* 0x0000bb0000087ab9 */ /* 0x000fe20000000800 */
        /* <DEDUP_REMOVED lines=24> */
[----:B------:R-:W-:Y:S02]  /*68f0*/  UIADD3 UR4, UR38, 0x1, URZ ;  /* 0x0000000126047890 */ /* 0x000fe4000fffe03f */
[----:B--2---:R-:W2:Y:S02]  /*6900*/  SHFL.BFLY PT, R6, R3, 0x2, 0x1f ;  /* 0x0c401f0003067f89 */ /* 0x004ea400000e0000 */
[--C-:B------:R-:W-:Y:S01]  /*6910*/  IMAD R178, R4, 0x2, R177.reuse ;  /* 0x0000000204b27824 */ /* 0x100fe200078e02b1 */
[----:B------:R-:W-:Y:S01]  /*6920*/  ULOP3.LUT UR4, UR4, UR31, URZ, 0x3c, !UPT ;  /* 0x0000001f04047292 */ /* 0x000fe2000f8e3c3f */
[----:B------:R-:W-:Y:S01]  /*6930*/  LDSM.16.MT88.4 R20, [R177+0xc000] ;  /* 0x00c00000b114783b */ /* 0x000fe20000004200 */
[C---:B------:R-:W-:Y:S02]  /*6940*/  IMAD R180, R2.reuse, 0x2, R177 ;  /* 0x0000000202b47824 */ /* 0x040fe400078e02b1 */
[----:B------:R-:W-:Y:S01]  /*6950*/  IMAD R179, R2, 0x2, R178 ;  /* 0x0000000202b37824 */ /* 0x000fe200078e02b2 */
[----:B------:R-:W-:Y:S04]  /*6960*/  LDSM.16.MT88.4 R40, [R178+0xc000] ;  /* 0x00c00000b228783b */ /* 0x000fe80000004200 */
[----:B------:R-:W-:Y:S04]  /*6970*/  LDSM.16.MT88.4 R76, [R178+0xc800] ;  /* 0x00c80000b24c783b */ /* 0x000fe80000004200 */
[----:B------:R-:W-:Y:S04]  /*6980*/  LDSM.16.MT88.4 R64, [R180+0xc000] ;  /* 0x00c00000b440783b */ /* 0x000fe80000004200 */
[----:B------:R-:W-:Y:S01]  /*6990*/  LDSM.16.MT88.4 R52, [R179+0xc000] ;  /* 0x00c00000b334783b */ /* 0x000fe20000004200 */
[----:B--2---:R-:W-:-:S03]  /*69a0*/  FMNMX.FTZ R3, R3, R6, !PT ;  /* 0x0000000603037209 */ /* 0x004fc60007810000 */
[----:B------:R-:W-:Y:S01]  /*69b0*/  LDSM.16.MT88.4 R80, [R177+0xe000] ;  /* 0x00e00000b150783b */ /* 0x000fe20000004200 */
[----:B------:R-:W-:Y:S01]  /*69c0*/  LOP3.LUT R6, R101, UR30, RZ, 0x3c, !PT ;  /* 0x0000001e65067c12 */ /* 0x000fe2000f8e3cff */
[----:B------:R-:W-:Y:S02]  /*69d0*/  IMAD.WIDE.U32 R100, R102, -0x2daee0ad, RZ ;  /* 0xd2511f5366647825 */ /* 0x000fe400078e00ff */
[----:B------:R-:W2:Y:S04]  /*69e0*/  SHFL.BFLY PT, R7, R3, 0x1, 0x1f ;  /* 0x0c201f0003077f89 */ /* 0x000ea800000e0000 */
[----:B------:R3:W-:Y:S04]  /*69f0*/  STL [R1+0xb8], R6 ;  /* 0x0000b80601007387 */ /* 0x0007e80000100800 */
[----:B------:R-:W-:Y:S04]  /*6a00*/  LDSM.16.MT88.4 R60, [R180+0xc800] ;  /* 0x00c80000b43c783b */ /* 0x000fe80000004200 */
[----:B------:R-:W-:Y:S04]  /*6a10*/  LDSM.16.MT88.4 R84, [R177+0xe800] ;  /* 0x00e80000b154783b */ /* 0x000fe80000004200 */
[----:B------:R-:W-:Y:S04]  /*6a20*/  LDSM.16.MT88.4 R72, [R179+0xe000] ;  /* 0x00e00000b348783b */ /* 0x000fe80000004200 */
[----:B------:R-:W-:Y:S01]  /*6a30*/  LDSM.16.MT88.4 R112, [R179+0x10000] ;  /* 0x01000000b370783b */ /* 0x000fe20000004200 */
[----:B--2---:R-:W-:-:S03]  /*6a40*/  FMNMX.FTZ R3, R3, R7, !PT ;  /* 0x0000000703037209 */ /* 0x004fc60007810000 */
[----:B------:R-:W-:Y:S01]  /*6a50*/  LDSM.16.MT88.4 R88, [R177+0x10000] ;  /* 0x01000000b158783b */ /* 0x000fe20000004200 */
[C---:B------:R-:W-:Y:S01]  /*6a60*/  FSETP.NEU.FTZ.AND P1, PT, R3.reuse, -INF , PT ;  /* 0xff8000000300780b */ /* 0x040fe20003f3d000 */
[----:B-1----:R-:W-:Y:S01]  /*6a70*/  FMUL.FTZ R12, R3, UR8 ;  /* 0x00000008030c7c20 */ /* 0x002fe20008410000 */
[----:B---3--:R-:W-:Y:S01]  /*6a80*/  LOP3.LUT R6, R137, R6, RZ, 0x3c, !PT ;  /* 0x0000000689067212 */ /* 0x008fe200078e3cff */
[----:B------:R-:W-:Y:S03]  /*6a90*/  LDSM.16.MT88.4 R108, [R180+0x10000] ;  /* 0x01000000b46c783b */ /* 0x000fe60000004200 */
[----:B------:R-:W-:Y:S01]  /*6aa0*/  FSEL R12, R12, RZ, P1 ;  /* 0x000000ff0c0c7208 */ /* 0x000fe20000800000 */
[----:B------:R-:W-:Y:S01]  /*6ab0*/  IMAD.WIDE.U32 R68, R6, -0x2daee0ad, RZ ;  /* 0xd2511f5306447825 */ /* 0x000fe200078e00ff */
[----:B------:R-:W-:Y:S01]  /*6ac0*/  LOP3.LUT R6, R101, UR7, RZ, 0x3c, !PT ;  /* 0x0000000765067c12 */ /* 0x000fe2000f8e3cff */
[----:B------:R-:W-:Y:S01]  /*6ad0*/  UIADD3 UR7, UR30, 0x1715609d, URZ ;  /* 0x1715609d1e077890 */ /* 0x000fe2000fffe03f */
[----:B------:R-:W-:Y:S02]  /*6ae0*/  LDSM.16.MT88.4 R104, [R178+0xe800] ;  /* 0x00e80000b268783b */ /* 0x000fe40000004200 */
[----:B------:R-:W-:Y:S01]  /*6af0*/  LOP3.LUT R8, R69, UR6, R100, 0x96, !PT ;  /* 0x0000000645087c12 */ /* 0x000fe2000f8e9664 */
[----:B------:R-:W-:Y:S01]  /*6b00*/  IMAD.WIDE.U32 R6, R6, -0x326172a9, RZ ;  /* 0xcd9e8d5706067825 */ /* 0x000fe200078e00ff */
[----:B------:R-:W-:-:S03]  /*6b10*/  FMNMX.FTZ R100, R124, R0, !PT ;  /* 0x000000007c647209 */ /* 0x000fc60007810000 */
[----:B------:R-:W-:Y:S01]  /*6b20*/  FFMA.FTZ R0, R33, UR8, -R12 ;  /* 0x0000000821007c23 */ /* 0x000fe2000801080c */
[----:B------:R-:W-:Y:S01]  /*6b30*/  UIADD3 UR6, UR31, -0x56f99767, URZ ;  /* 0xa90668991f067890 */ /* 0x000fe2000fffe03f */
[----:B------:R-:W-:Y:S01]  /*6b40*/  IMAD.WIDE.U32 R50, R8, -0x326172a9, RZ ;  /* 0xcd9e8d5708327825 */ /* 0x000fe200078e00ff */
[----:B------:R-:W-:Y:S01]  /*6b50*/  LOP3.LUT R7, R7, UR37, R136, 0x96, !PT ;  /* 0x0000002507077c12 */ /* 0x000fe2000f8e9688 */
[----:B------:R-:W1:Y:S01]  /*6b60*/  SHFL.BFLY PT, R13, R100, 0x2, 0x1f ;  /* 0x0c401f00640d7f89 */ /* 0x000e6200000e0000 */
[----:B------:R2:W-:Y:S02]  /*6b70*/  MUFU.EX2 R159, R0 ;  /* 0x00000000009f7308 */ /* 0x0005e40000000800 */
[----:B------:R-:W-:Y:S01]  /*6b80*/  LOP3.LUT R10, R51, UR36, R6, 0x96, !PT ;  /* 0x00000024330a7c12 */ /* 0x000fe2000f8e9606 */
[----:B------:R-:W-:Y:S01]  /*6b90*/  IMAD.WIDE.U32 R6, R7, -0x2daee0ad, RZ ;  /* 0xd2511f5307067825 */ /* 0x000fe200078e00ff */
[----:B------:R-:W-:Y:S03]  /*6ba0*/  LDSM.16.MT88.4 R92, [R179+0xe800] ;  /* 0x00e80000b35c783b */ /* 0x000fe60000004200 */
[----:B------:R-:W-:Y:S01]  /*6bb0*/  IMAD.WIDE.U32 R10, R10, -0x2daee0ad, RZ ;  /* 0xd2511f530a0a7825 */ /* 0x000fe200078e00ff */
[----:B------:R-:W-:Y:S01]  /*6bc0*/  LOP3.LUT R7, R7, UR29, R68, 0x96, !PT ;  /* 0x0000001d07077c12 */ /* 0x000fe2000f8e9644 */
[----:B------:R-:W-:Y:S03]  /*6bd0*/  LDSM.16.MT88.4 R96, [R180+0xe800] ;  /* 0x00e80000b460783b */ /* 0x000fe60000004200 */
[----:B------:R-:W-:Y:S01]  /*6be0*/  LOP3.LUT R8, R11, UR25, R6, 0x96, !PT ;  /* 0x000000190b087c12 */ /* 0x000fe2000f8e9606 */
[----:B------:R-:W-:-:S04]  /*6bf0*/  IMAD.WIDE.U32 R6, R7, -0x326172a9, RZ ;  /* 0xcd9e8d5707067825 */ /* 0x000fc800078e00ff */
[----:B------:R-:W-:-:S04]  /*6c00*/  IMAD.WIDE.U32 R8, R8, -0x326172a9, RZ ;  /* 0xcd9e8d5708087825 */ /* 0x000fc800078e00ff */
[----:B--2---:R-:W-:Y:S01]  /*6c10*/  FFMA.FTZ R0, R34, UR8, -R12 ;  /* 0x0000000822007c23 */ /* 0x004fe2000801080c */
[----:B------:R-:W-:-:S03]  /*6c20*/  LOP3.LUT R7, R7, UR28, R50, 0x96, !PT ;  /* 0x0000001c07077c12 */ /* 0x000fc6000f8e9632 */
[----:B------:R2:W-:Y:S01]  /*6c30*/  MUFU.EX2 R165, R0 ;  /* 0x0000000000a57308 */ /* 0x0005e20000000800 */
[----:B-1----:R-:W-:-:S05]  /*6c40*/  FMNMX.FTZ R100, R100, R13, !PT ;  /* 0x0000000d64647209 */ /* 0x002fca0007810000 */
[----:B------:R-:W1:Y:S01]  /*6c50*/  SHFL.BFLY PT, R11, R100, 0x1, 0x1f ;  /* 0x0c201f00640b7f89 */ /* 0x000e6200000e0000 */
[----:B--2---:R-:W-:Y:S01]  /*6c60*/  LOP3.LUT R0, R9, UR24, R6, 0x96, !PT ;  /* 0x0000001809007c12 */ /* 0x004fe2000f8e9606 */
[----:B------:R-:W-:-:S04]  /*6c70*/  IMAD.WIDE.U32 R6, R7, -0x2daee0ad, RZ ;  /* 0xd2511f5307067825 */ /* 0x000fc800078e00ff */
[----:B------:R-:W-:Y:S01]  /*6c80*/  FFMA.FTZ R9, R31, UR8, -R12 ;  /* 0x000000081f097c23 */ /* 0x000fe2000801080c */
[----:B------:R-:W-:-:S04]  /*6c90*/  IMAD.WIDE.U32 R102, R0, -0x2daee0ad, RZ ;  /* 0xd2511f5300667825 */ /* 0x000fc800078e00ff */
[----:B------:R-:W-:Y:S01]  /*6ca0*/  FFMA.FTZ R0, R32, UR8, -R12 ;  /* 0x0000000820007c23 */ /* 0x000fe2000801080c */
[----:B------:R-:W-:Y:S01]  /*6cb0*/  MUFU.EX2 R164, R9 ;  /* 0x0000000900a47308 */ /* 0x000fe20000000800 */
[----:B------:R-:W-:Y:S02]  /*6cc0*/  LOP3.LUT R14, R103, UR6, R6, 0x96, !PT ;  /* 0x00000006670e7c12 */ /* 0x000fe4000f8e9606 */
[----:B------:R-:W-:Y:S01]  /*6cd0*/  LOP3.LUT R6, R7, UR22, R10, 0x96, !PT ;  /* 0x0000001607067c12 */ /* 0x000fe2000f8e960a */
[----:B------:R-:W-:Y:S01]  /*6ce0*/  FFMA.FTZ R7, R28, UR8, -R12 ;  /* 0x000000081c077c23 */ /* 0x000fe2000801080c */
[----:B-1----:R-:W-:Y:S01]  /*6cf0*/  FMNMX.FTZ R100, R100, R11, !PT ;  /* 0x0000000b64647209 */ /* 0x002fe20007810000 */
[----:B------:R-:W-:Y:S02]  /*6d00*/  IMAD.WIDE.U32 R14, R14, -0x326172a9, RZ ;  /* 0xcd9e8d570e0e7825 */ /* 0x000fe400078e00ff */
[----:B------:R1:W-:Y:S01]  /*6d10*/  MUFU.EX2 R128, R0 ;  /* 0x0000000000807308 */ /* 0x0003e20000000800 */
[----:B------:R-:W-:Y:S01]  /*6d20*/  FSETP.NEU.FTZ.AND P1, PT, R100, -INF , PT ;  /* 0xff8000006400780b */ /* 0x000fe20003f3d000 */
[----:B------:R-:W-:-:S04]  /*6d30*/  IMAD.WIDE.U32 R70, R6, -0x326172a9, RZ ;  /* 0xcd9e8d5706467825 */ /* 0x000fc800078e00ff */
[----:B------:R-:W-:Y:S01]  /*6d40*/  FMUL.FTZ R13, R100, UR8 ;  /* 0x00000008640d7c20 */ /* 0x000fe20008410000 */
[----:B------:R-:W-:Y:S01]  /*6d50*/  SHF.R.U32.HI R17, RZ, 0x18, R14 ;  /* 0x00000018ff117819 */ /* 0x000fe2000001160e */
[----:B------:R2:W-:Y:S01]  /*6d60*/  MUFU.EX2 R155, R7 ;  /* 0x00000007009b7308 */ /* 0x0005e20000000800 */
[----:B------:R-:W-:Y:S02]  /*6d70*/  LOP3.LUT R8, R71, UR7, R8, 0x96, !PT ;  /* 0x0000000747087c12 */ /* 0x000fe4000f8e9608 */
[----:B------:R-:W-:-:S03]  /*6d80*/  FSEL R13, R13, RZ, P1 ;  /* 0x000000ff0d0d7208 */ /* 0x000fc60000800000 */
[----:B------:R-:W-:Y:S01]  /*6d90*/  IMAD.WIDE.U32 R48, R8, -0x2daee0ad, RZ ;  /* 0xd2511f5308307825 */ /* 0x000fe200078e00ff */
[----:B------:R-:W-:-:S03]  /*6da0*/  SHF.R.U32.HI R8, RZ, 0x10, R14 ;  /* 0x00000010ff087819 */ /* 0x000fc6000001160e */
[--C-:B------:R-:W-:Y:S01]  /*6db0*/  FFMA.FTZ R5, R36, UR8, -R13.reuse ;  /* 0x0000000824057c23 */ /* 0x100fe2000801080d */
[----:B-1----:R-:W-:Y:S01]  /*6dc0*/  LOP3.LUT R0, R14, 0xffff, RZ, 0xc0, !PT ;  /* 0x0000ffff0e007812 */ /* 0x002fe200078ec0ff */
[--C-:B------:R-:W-:Y:S01]  /*6dd0*/  FFMA.FTZ R4, R37, UR8, -R13.reuse ;  /* 0x0000000825047c23 */ /* 0x100fe2000801080d */
[----:B------:R-:W-:Y:S01]  /*6de0*/  LOP3.LUT R10, R8, 0xff, RZ, 0xc0, !PT ;  /* 0x000000ff080a7812 */ /* 0x000fe200078ec0ff */
[----:B------:R-:W-:Y:S01]  /*6df0*/  FFMA.FTZ R8, R46, UR8, -R13 ;  /* 0x000000082e087c23 */ /* 0x000fe2000801080d */
[----:B------:R-:W-:Y:S01]  /*6e00*/  SHF.R.U32.HI R6, RZ, 0x8, R0 ;  /* 0x00000008ff067819 */ /* 0x000fe20000011600 */
[----:B------:R-:W-:Y:S01]  /*6e10*/  FFMA.FTZ R0, R29, UR8, -R12 ;  /* 0x000000081d007c23 */ /* 0x000fe2000801080c */
[----:B------:R-:W-:Y:S01]  /*6e20*/  LOP3.LUT R9, R48, 0xff, RZ, 0xc0, !PT ;  /* 0x000000ff30097812 */ /* 0x000fe200078ec0ff */
[----:B------:R1:W-:Y:S01]  /*6e30*/  MUFU.EX2 R181, R8 ;  /* 0x0000000800b57308 */ /* 0x0003e20000000800 */
[----:B--2---:R-:W-:Y:S02]  /*6e40*/  LOP3.LUT R7, R14, 0xff, RZ, 0xc0, !PT ;  /* 0x000000ff0e077812 */ /* 0x004fe400078ec0ff */
[----:B------:R-:W-:-:S02]  /*6e50*/  PRMT R19, R10, 0x5410, R17 ;  /* 0x000054100a137816 */ /* 0x000fc40000000011 */
[----:B------:R-:W-:Y:S01]  /*6e60*/  PRMT R24, R7, 0x5410, R6 ;  /* 0x0000541007187816 */ /* 0x000fe20000000006 */
[----:B------:R-:W-:Y:S02]  /*6e70*/  FFMA.FTZ R6, R30, UR8, -R12 ;  /* 0x000000081e067c23 */ /* 0x000fe4000801080c */
[----:B------:R2:W-:Y:S01]  /*6e80*/  MUFU.EX2 R130, R0 ;  /* 0x0000000000827308 */ /* 0x0005e20000000800 */
[----:B------:R-:W3:Y:S07]  /*6e90*/  LDSM.16.MT88.4 R28, [R177+0xc800] ;  /* 0x00c80000b11c783b */ /* 0x000eee0000004200 */
[----:B------:R4:W-:Y:S01]  /*6ea0*/  MUFU.EX2 R131, R6 ;  /* 0x0000000600837308 */ /* 0x0009e20000000800 */
[----:B-1----:R-:W-:-:S07]  /*6eb0*/  FFMA.FTZ R8, R39, UR8, -R13 ;  /* 0x0000000827087c23 */ /* 0x002fce000801080d */
[----:B------:R-:W-:Y:S01]  /*6ec0*/  MUFU.EX2 R156, R8 ;  /* 0x00000008009c7308 */ /* 0x000fe20000000800 */
[----:B--2---:R-:W-:-:S04]  /*6ed0*/  LOP3.LUT R0, R15, UR9, R70, 0x96, !PT ;  /* 0x000000090f007c12 */ /* 0x004fc8000f8e9646 */
[C---:B------:R-:W-:Y:S02]  /*6ee0*/  LOP3.LUT R7, R0.reuse, 0xffff, RZ, 0xc0, !PT ;  /* 0x0000ffff00077812 */ /* 0x040fe400078ec0ff */
[----:B------:R-:W-:Y:S01]  /*6ef0*/  LOP3.LUT R18, R0, 0xff, RZ, 0xc0, !PT ;  /* 0x000000ff00127812 */ /* 0x000fe200078ec0ff */
[----:B------:R-:W-:Y:S01]  /*6f00*/  MUFU.EX2 R183, R5 ;  /* 0x0000000500b77308 */ /* 0x000fe20000000800 */
[----:B----4-:R-:W-:Y:S01]  /*6f10*/  FFMA.FTZ R6, R45, UR8, -R13 ;  /* 0x000000082d067c23 */ /* 0x010fe2000801080d */
[--C-:B------:R-:W-:Y:S02]  /*6f20*/  SHF.R.U32.HI R11, RZ, 0x10, R0.reuse ;  /* 0x00000010ff0b7819 */ /* 0x100fe40000011600 */
[----:B------:R-:W-:Y:S02]  /*6f30*/  SHF.R.U32.HI R16, RZ, 0x18, R0 ;  /* 0x00000018ff107819 */ /* 0x000fe40000011600 */
[----:B------:R-:W-:Y:S02]  /*6f40*/  LOP3.LUT R0, R48, 0xffff, RZ, 0xc0, !PT ;  /* 0x0000ffff30007812 */ /* 0x000fe400078ec0ff */
[----:B------:R1:W2:Y:S01]  /*6f50*/  MUFU.EX2 R182, R6 ;  /* 0x0000000600b67308 */ /* 0x0002a20000000800 */
[----:B------:R-:W-:-:S02]  /*6f60*/  SHF.R.U32.HI R7, RZ, 0x8, R7 ;  /* 0x00000008ff077819 */ /* 0x000fc40000011607 */
[----:B------:R-:W-:Y:S02]  /*6f70*/  SHF.R.U32.HI R0, RZ, 0x8, R0 ;  /* 0x00000008ff007819 */ /* 0x000fe40000011600 */
[----:B------:R-:W-:Y:S01]  /*6f80*/  PRMT R18, R18, 0x5410, R7 ;  /* 0x0000541012127816 */ /* 0x000fe20000000007 */
[----:B------:R-:W-:Y:S01]  /*6f90*/  FFMA.FTZ R7, R47, UR8, -R13 ;  /* 0x000000082f077c23 */ /* 0x000fe2000801080d */
[----:B------:R-:W-:Y:S01]  /*6fa0*/  PRMT R33, R9, 0x5410, R0 ;  /* 0x0000541009217816 */ /* 0x000fe20000000000 */
[----:B------:R-:W-:Y:S01]  /*6fb0*/  MUFU.EX2 R167, R4 ;  /* 0x0000000400a77308 */ /* 0x000fe20000000800 */
[----:B------:R-:W-:-:S04]  /*6fc0*/  LOP3.LUT R0, R49, UR21, R102, 0x96, !PT ;  /* 0x0000001531007c12 */ /* 0x000fc8000f8e9666 */
[----:B------:R-:W-:-:S03]  /*6fd0*/  LOP3.LUT R10, R0, 0xff, RZ, 0xc0, !PT ;  /* 0x000000ff000a7812 */ /* 0x000fc600078ec0ff */
[----:B------:R4:W3:Y:S01]  /*6fe0*/  MUFU.EX2 R129, R7 ;  /* 0x0000000700817308 */ /* 0x0008e20000000800 */
[----:B-1----:R-:W-:Y:S02]  /*6ff0*/  LOP3.LUT R6, R11, 0xff, RZ, 0xc0, !PT ;  /* 0x000000ff0b067812 */ /* 0x002fe400078ec0ff */
[----:B------:R-:W-:Y:S02]  /*7000*/  SHF.R.U32.HI R11, RZ, 0x18, R0 ;  /* 0x00000018ff0b7819 */ /* 0x000fe40000011600 */
[----:B------:R-:W-:Y:S02]  /*7010*/  PRMT R17, R6, 0x5410, R16 ;  /* 0x0000541006117816 */ /* 0x000fe40000000010 */
[--C-:B------:R-:W-:Y:S02]  /*7020*/  SHF.R.U32.HI R6, RZ, 0x10, R48.reuse ;  /* 0x00000010ff067819 */ /* 0x100fe40000011630 */
[----:B------:R-:W-:Y:S02]  /*7030*/  SHF.R.U32.HI R16, RZ, 0x18, R48 ;  /* 0x00000018ff107819 */ /* 0x000fe40000011630 */
[----:B------:R-:W-:-:S02]  /*7040*/  LOP3.LUT R9, R6, 0xff, RZ, 0xc0, !PT ;  /* 0x000000ff06097812 */ /* 0x000fc400078ec0ff */
[----:B------:R-:W-:Y:S02]  /*7050*/  LOP3.LUT R6, R0, 0xffff, RZ, 0xc0, !PT ;  /* 0x0000ffff00067812 */ /* 0x000fe400078ec0ff */
[----:B------:R-:W-:Y:S01]  /*7060*/  PRMT R32, R9, 0x5410, R16 ;  /* 0x0000541009207816 */ /* 0x000fe20000000010 */
[----:B------:R-:W-:Y:S01]  /*7070*/  FFMA.FTZ R9, R35, UR8, -R12 ;  /* 0x0000000823097c23 */ /* 0x000fe2000801080c */
[----:B------:R-:W-:Y:S02]  /*7080*/  SHF.R.U32.HI R6, RZ, 0x8, R6 ;  /* 0x00000008ff067819 */ /* 0x000fe40000011606 */
[----:B----4-:R-:W-:Y:S01]  /*7090*/  SHF.R.U32.HI R7, RZ, 0x10, R0 ;  /* 0x00000010ff077819 */ /* 0x010fe20000011600 */
[----:B------:R-:W-:Y:S01]  /*70a0*/  MUFU.EX2 R166, R9 ;  /* 0x0000000900a67308 */ /* 0x000fe20000000800 */
[----:B------:R-:W-:Y:S02]  /*70b0*/  PRMT R10, R10, 0x5410, R6 ;  /* 0x000054100a0a7816 */ /* 0x000fe40000000006 */
[----:B------:R-:W-:Y:S01]  /*70c0*/  LOP3.LUT R0, R7, 0xff, RZ, 0xc0, !PT ;  /* 0x000000ff07007812 */ /* 0x000fe200078ec0ff */
[----:B------:R-:W-:Y:S01]  /*70d0*/  FFMA.FTZ R7, R44, UR8, -R13 ;  /* 0x000000082c077c23 */ /* 0x000fe2000801080d */
[----:B--2---:R-:W-:Y:S01]  /*70e0*/  F2FP.BF16.F32.PACK_AB R6, R181, R182 ;  /* 0x000000b6b506723e */ /* 0x004fe200000010ff */
[----:B------:R-:W-:Y:S01]  /*70f0*/  LDSM.16.MT88.4 R44, [R178+0xe000] ;  /* 0x00e00000b22c783b */ /* 0x000fe20000004200 */
[----:B------:R-:W-:Y:S01]  /*7100*/  PRMT R11, R0, 0x5410, R11 ;  /* 0x00005410000b7816 */ /* 0x000fe2000000000b */
[----:B------:R1:W2:Y:S01]  /*7110*/  MUFU.EX2 R157, R7 ;  /* 0x00000007009d7308 */ /* 0x0002a20000000800 */
[----:B------:R-:W-:-:S02]  /*7120*/  PRMT R151, R6, 0x7610, R151 ;  /* 0x0000761006977816 */ /* 0x000fc40000000097 */
[----:B------:R-:W-:Y:S01]  /*7130*/  PRMT R149, R6, 0x7632, R149 ;  /* 0x0000763206957816 */ /* 0x000fe20000000095 */
[----:B------:R-:W-:Y:S01]  /*7140*/  IMAD.U32 R6, RZ, RZ, UR12 ;  /* 0x0000000cff067e24 */ /* 0x000fe2000f8e00ff */
[----:B------:R-:W-:Y:S02]  /*7150*/  F2FP.BF16.F32.PACK_AB R0, R165, R159 ;  /* 0x0000009fa500723e */ /* 0x000fe400000010ff */
[----:B---3--:R-:W-:Y:S02]  /*7160*/  F2FP.BF16.F32.PACK_AB R5, R156, R129 ;  /* 0x000000819c05723e */ /* 0x008fe400000010ff */
[C---:B------:R-:W-:Y:S02]  /*7170*/  PRMT R148, R0.reuse, 0x7610, R148 ;  /* 0x0000761000947816 */ /* 0x040fe40000000094 */
[----:B------:R-:W-:Y:S02]  /*7180*/  PRMT R153, R0, 0x7632, R153 ;  /* 0x0000763200997816 */ /* 0x000fe40000000099 */
[----:B------:R-:W-:-:S02]  /*7190*/  LEA R0, R6, UR12, 0x10 ;  /* 0x0000000c06007c11 */ /* 0x000fc4000f8e80ff */
[C---:B------:R-:W-:Y:S01]  /*71a0*/  PRMT R147, R5.reuse, 0x7610, R147 ;  /* 0x0000761005937816 */ /* 0x040fe20000000093 */
[----:B-1----:R-:W-:Y:S01]  /*71b0*/  FFMA.FTZ R7, R38, UR8, -R13 ;  /* 0x0000000826077c23 */ /* 0x002fe2000801080d */
[----:B------:R-:W-:Y:S01]  /*71c0*/  PRMT R146, R5, 0x7632, R146 ;  /* 0x0000763205927816 */ /* 0x000fe20000000092 */
[----:B------:R-:W1:Y:S01]  /*71d0*/  LDSM.16.MT88.4 R36, [R179+0xc800] ;  /* 0x00c80000b324783b */ /* 0x000e620000004200 */
[----:B------:R-:W-:Y:S01]  /*71e0*/  F2FP.BF16.F32.PACK_AB R5, R128, R164 ;  /* 0x000000a48005723e */ /* 0x000fe200000010ff */
[----:B------:R3:W4:Y:S01]  /*71f0*/  MUFU.EX2 R158, R7 ;  /* 0x00000007009e7308 */ /* 0x0007220000000800 */
[----:B------:R-:W-:Y:S02]  /*7200*/  HSET2.LE.AND R4, R18, R0, PT ;  /* 0x0000000012047233 */ /* 0x000fe40003803000 */
[----:B------:R-:W-:Y:S02]  /*7210*/  PRMT R6, R151, 0x5410, R149 ;  /* 0x0000541097067816 */ /* 0x000fe40000000095 */
[----:B------:R-:W-:-:S02]  /*7220*/  PRMT R152, R5, 0x7610, R152 ;  /* 0x0000761005987816 */ /* 0x000fc40000000098 */
[----:B------:R-:W-:Y:S02]  /*7230*/  PRMT R150, R5, 0x7632, R150 ;  /* 0x0000763205967816 */ /* 0x000fe40000000096 */
[--C-:B------:R-:W-:Y:S02]  /*7240*/  HSET2.LE.AND R5, R17, R0.reuse, PT ;  /* 0x0000000011057233 */ /* 0x100fe40003803000 */
[----:B------:R-:W-:Y:S02]  /*7250*/  LOP3.LUT R4, R4, R6, RZ, 0xc0, !PT ;  /* 0x0000000604047212 */ /* 0x000fe400078ec0ff */
[----:B------:R-:W-:Y:S02]  /*7260*/  HSET2.LE.AND R6, R24, R0, PT ;  /* 0x0000000018067233 */ /* 0x000fe40003803000 */
[----:B------:R-:W-:Y:S02]  /*7270*/  PRMT R8, R147, 0x5410, R146 ;  /* 0x0000541093087816 */ /* 0x000fe40000000092 */
[----:B---3--:R-:W-:-:S02]  /*7280*/  PRMT R7, R148, 0x5410, R153 ;  /* 0x0000541094077816 */ /* 0x008fc40000000099 */
[----:B------:R-:W-:Y:S02]  /*7290*/  LOP3.LUT R6, R6, R8, RZ, 0xc0, !PT ;  /* 0x0000000806067212 */ /* 0x000fe400078ec0ff */
[----:B------:R-:W-:Y:S02]  /*72a0*/  LOP3.LUT R5, R5, R7, RZ, 0xc0, !PT ;  /* 0x0000000705057212 */ /* 0x000fe400078ec0ff */
[----:B------:R-:W-:Y:S02]  /*72b0*/  HSET2.LE.AND R7, R19, R0, PT ;  /* 0x0000000013077233 */ /* 0x000fe40003803000 */
[----:B------:R-:W-:Y:S02]  /*72c0*/  PRMT R8, R152, 0x5410, R150 ;  /* 0x0000541098087816 */ /* 0x000fe40000000096 */
[----:B--2---:R-:W-:Y:S02]  /*72d0*/  F2FP.BF16.F32.PACK_AB R9, R183, R157 ;  /* 0x0000009db709723e */ /* 0x004fe400000010ff */
[----:B------:R-:W-:-:S02]  /*72e0*/  LOP3.LUT R7, R7, R8, RZ, 0xc0, !PT ;  /* 0x0000000807077212 */ /* 0x000fc400078ec0ff */
[----:B----4-:R-:W-:Y:S02]  /*72f0*/  F2FP.BF16.F32.PACK_AB R8, R158, R167 ;  /* 0x000000a79e08723e */ /* 0x010fe400000010ff */
[C---:B------:R-:W-:Y:S02]  /*7300*/  PRMT R144, R9.reuse, 0x7610, R144 ;  /* 0x0000761009907816 */ /* 0x040fe40000000090 */
[----:B------:R-:W-:Y:S01]  /*7310*/  PRMT R143, R9, 0x7632, R143 ;  /* 0x00007632098f7816 */ /* 0x000fe2000000008f */
[C---:B------:R-:W-:Y:S01]  /*7320*/  HMMA.16816.F32.BF16 R24, R4.reuse, R20, RZ ;  /* 0x000000140418723c */ /* 0x040fe200000418ff */
[----:B------:R-:W-:Y:S02]  /*7330*/  F2FP.BF16.F32.PACK_AB R9, R130, R155 ;  /* 0x0000009b8209723e */ /* 0x000fe400000010ff */
[C---:B------:R-:W-:Y:S02]  /*7340*/  PRMT R142, R8.reuse, 0x7610, R142 ;  /* 0x00007610088e7816 */ /* 0x040fe4000000008e */
[----:B------:R-:W-:Y:S01]  /*7350*/  PRMT R140, R8, 0x7632, R140 ;  /* 0x00007632088c7816 */ /* 0x000fe2000000008c */
[----:B------:R-:W-:Y:S01]  /*7360*/  HMMA.16816.F32.BF16 R16, R4, R40, RZ ;  /* 0x000000280410723c */ /* 0x000fe200000418ff */
[----:B------:R-:W-:-:S02]  /*7370*/  HSET2.LE.AND R8, R10, R0, PT ;  /* 0x000000000a087233 */ /* 0x000fc40003803000 */
[C---:B------:R-:W-:Y:S02]  /*7380*/  PRMT R145, R9.reuse, 0x7610, R145 ;  /* 0x0000761009917816 */ /* 0x040fe40000000091 */
[----:B------:R-:W-:Y:S01]  /*7390*/  PRMT R141, R9, 0x7632, R141 ;  /* 0x00007632098d7816 */ /* 0x000fe2000000008d */
[C---:B------:R-:W-:Y:S01]  /*73a0*/  HMMA.16816.F32.BF16 R20, R4.reuse, R22, RZ ;  /* 0x000000160414723c */ /* 0x040fe200000418ff */
[----:B------:R-:W-:Y:S02]  /*73b0*/  PRMT R2, R144, 0x5410, R143 ;  /* 0x0000541090027816 */ /* 0x000fe4000000008f */
[----:B------:R-:W-:Y:S02]  /*73c0*/  F2FP.BF16.F32.PACK_AB R9, R166, R131 ;  /* 0x00000083a609723e */ /* 0x000fe400000010ff */
[----:B------:R-:W-:Y:S01]  /*73d0*/  LOP3.LUT R8, R8, R2, RZ, 0xc0, !PT ;  /* 0x0000000208087212 */ /* 0x000fe200078ec0ff */
[----:B------:R-:W-:Y:S01]  /*73e0*/  HMMA.16816.F32.BF16 R40, R4, R42, RZ ;  /* 0x0000002a0428723c */ /* 0x000fe200000418ff */
[----:B------:R-:W-:-:S02]  /*73f0*/  PRMT R139, R9, 0x7610, R139 ;  /* 0x00007610098b7816 */ /* 0x000fc4000000008b */
[----:B------:R-:W-:Y:S02]  /*7400*/  PRMT R138, R9, 0x7632, R138 ;  /* 0x00007632098a7816 */ /* 0x000fe4000000008a */
[--C-:B------:R-:W-:Y:S02]  /*7410*/  HSET2.LE.AND R2, R11, R0.reuse, PT ;  /* 0x000000000b027233 */ /* 0x100fe40003803000 */
[----:B------:R-:W-:Y:S02]  /*7420*/  PRMT R9, R145, 0x5410, R141 ;  /* 0x0000541091097816 */ /* 0x000fe4000000008d */
[----:B------:R-:W-:Y:S02]  /*7430*/  HSET2.LE.AND R10, R33, R0, PT ;  /* 0x00000000210a7233 */ /* 0x000fe40003803000 */
[----:B------:R-:W-:Y:S02]  /*7440*/  LOP3.LUT R9, R2, R9, RZ, 0xc0, !PT ;  /* 0x0000000902097212 */ /* 0x000fe400078ec0ff */
[----:B------:R-:W-:-:S02]  /*7450*/  PRMT R2, R142, 0x5410, R140 ;  /* 0x000054108e027816 */ /* 0x000fc4000000008c */
[----:B------:R-:W-:Y:S02]  /*7460*/  HSET2.LE.AND R11, R32, R0, PT ;  /* 0x00000000200b7233 */ /* 0x000fe40003803000 */
[----:B------:R-:W-:Y:S01]  /*7470*/  LOP3.LUT R10, R10, R2, RZ, 0xc0, !PT ;  /* 0x000000020a0a7212 */ /* 0x000fe200078ec0ff */
[----:B------:R-:W-:Y:S01]  /*7480*/  HMMA.16816.F32.BF16 R32, R4, R64, RZ ;  /* 0x000000400420723c */ /* 0x000fe200000418ff */
[----:B------:R-:W-:-:S04]  /*7490*/  PRMT R2, R139, 0x5410, R138 ;  /* 0x000054108b027816 */ /* 0x000fc8000000008a */
[----:B------:R-:W-:-:S07]  /*74a0*/  LOP3.LUT R11, R11, R2, RZ, 0xc0, !PT ;  /* 0x000000020b0b7212 */ /* 0x000fce00078ec0ff */
[C---:B------:R-:W-:Y:S06]  /*74b0*/  HMMA.16816.F32.BF16 R56, R8.reuse, R28, R24 ;  /* 0x0000001c0838723c */ /* 0x040fec0000041818 */
[C---:B------:R-:W-:Y:S06]  /*74c0*/  HMMA.16816.F32.BF16 R16, R8.reuse, R76, R16 ;  /* 0x0000004c0810723c */ /* 0x040fec0000041810 */
[----:B------:R-:W-:Y:S06]  /*74d0*/  HMMA.16816.F32.BF16 R248, R8, R30, R20 ;  /* 0x0000001e08f8723c */ /* 0x000fec0000041814 */
[C---:B------:R-:W-:Y:S01]  /*74e0*/  HMMA.16816.F32.BF16 R28, R4.reuse, R66, RZ ;  /* 0x00000042041c723c */ /* 0x040fe200000418ff */
[----:B------:R-:W-:Y:S05]  /*74f0*/  LDSM.16.MT88.4 R64, [R178+0x10000] ;  /* 0x01000000b240783b */ /* 0x000fea0000004200 */
[----:B------:R-:W-:Y:S01]  /*7500*/  IMAD.MOV.U32 R170, RZ, RZ, R57 ;  /* 0x000000ffffaa7224 */ /* 0x000fe200078e0039 */
[----:B------:R-:W-:Y:S01]  /*7510*/  HMMA.16816.F32.BF16 R24, R4, R52, RZ ;  /* 0x000000340418723c */ /* 0x000fe200000418ff */
[----:B------:R-:W-:-:S02]  /*7520*/  IMAD.MOV.U32 R169, RZ, RZ, R58 ;  /* 0x000000ffffa97224 */ /* 0x000fc400078e003a */
[----:B------:R-:W-:Y:S02]  /*7530*/  IMAD.MOV.U32 R168, RZ, RZ, R56 ;  /* 0x000000ffffa87224 */ /* 0x000fe400078e0038 */
[----:B------:R-:W-:Y:S01]  /*7540*/  IMAD.MOV.U32 R176, RZ, RZ, R59 ;  /* 0x000000ffffb07224 */ /* 0x000fe200078e003b */
[----:B------:R-:W-:Y:S01]  /*7550*/  HMMA.16816.F32.BF16 R20, R4, R54, RZ ;  /* 0x000000360414723c */ /* 0x000fe200000418ff */
[----:B------:R-:W2:Y:S01]  /*7560*/  LDSM.16.MT88.4 R56, [R180+0xe000] ;  /* 0x00e00000b438783b */ /* 0x000ea20000004200 */
[----:B------:R-:W-:Y:S02]  /*7570*/  IMAD.MOV.U32 R162, RZ, RZ, R19 ;  /* 0x000000ffffa27224 */ /* 0x000fe400078e0013 */
[----:B------:R-:W-:Y:S02]  /*7580*/  IMAD.MOV.U32 R161, RZ, RZ, R17 ;  /* 0x000000ffffa17224 */ /* 0x000fe400078e0011 */
[----:B------:R-:W-:Y:S01]  /*7590*/  IMAD.MOV.U32 R160, RZ, RZ, R18 ;  /* 0x000000ffffa07224 */ /* 0x000fe200078e0012 */
[----:B------:R-:W-:Y:S01]  /*75a0*/  HMMA.16816.F32.BF16 R232, R8, R60, R32 ;  /* 0x0000003c08e8723c */ /* 0x000fe20000041820 */
[----:B------:R-:W-:-:S05]  /*75b0*/  IMAD.MOV.U32 R2, RZ, RZ, R16 ;  /* 0x000000ffff027224 */ /* 0x000fca00078e0010 */
[----:B------:R-:W-:Y:S06]  /*75c0*/  HMMA.16816.F32.BF16 R16, R4, R80, RZ ;  /* 0x000000500410723c */ /* 0x000fec00000418ff */
[C---:B------:R-:W-:Y:S06]  /*75d0*/  HMMA.16816.F32.BF16 R224, R8.reuse, R62, R28 ;  /* 0x0000003e08e0723c */ /* 0x040fec000004181c */
[C---:B------:R-:W-:Y:S01]  /*75e0*/  HMMA.16816.F32.BF16 R240, R8.reuse, R78, R40 ;  /* 0x0000004e08f0723c */ /* 0x040fe20000041828 */
[----:B------:R-:W-:Y:S05]  /*75f0*/  LDSM.16.MT88.4 R76, [R177+0x10800] ;  /* 0x01080000b14c783b */ /* 0x000fea0000004200 */
[C---:B-1----:R-:W-:Y:S06]  /*7600*/  HMMA.16816.F32.BF16 R244, R8.reuse, R36, R24 ;  /* 0x0000002408f4723c */ /* 0x042fec0000041818 */
[----:B------:R-:W-:Y:S06]  /*7610*/  HMMA.16816.F32.BF16 R236, R8, R38, R20 ;  /* 0x0000002608ec723c */ /* 0x000fec0000041814 */
[C---:B------:R-:W-:Y:S06]  /*7620*/  HMMA.16816.F32.BF16 R52, R4.reuse, R82, RZ ;  /* 0x000000520434723c */ /* 0x040fec00000418ff */
[C---:B--2---:R-:W-:Y:S06]  /*7630*/  HMMA.16816.F32.BF16 R32, R4.reuse, R56, RZ ;  /* 0x000000380420723c */ /* 0x044fec00000418ff */
        /* <DEDUP_REMOVED lines=13> */
[----:B------:R-:W-:-:S02]  /*7710*/  IMAD.MOV.U32 R109, RZ, RZ, R170 ;  /* 0x000000ffff6d7224 */ /* 0x000fc400078e00aa */
[----:B------:R-:W-:-:S03]  /*7720*/  IMAD.MOV.U32 R108, RZ, RZ, R168 ;  /* 0x000000ffff6c7224 */ /* 0x000fc600078e00a8 */
[----:B------:R-:W-:Y:S01]  /*7730*/  HMMA.16816.F32.BF16 R112, R4, R114, RZ ;  /* 0x000000720470723c */ /* 0x000fe200000418ff */
[----:B------:R-:W1:Y:S01]  /*7740*/  LDSM.16.MT88.4 R4, [R178+0x10800] ;  /* 0x01080000b204783b */ /* 0x000e620000004200 */
[----:B------:R-:W-:Y:S02]  /*7750*/  IMAD.MOV.U32 R111, RZ, RZ, R169 ;  /* 0x000000ffff6f7224 */ /* 0x000fe400078e00a9 */
[----:B------:R-:W-:Y:S02]  /*7760*/  IMAD.MOV.U32 R110, RZ, RZ, R131 ;  /* 0x000000ffff6e7224 */ /* 0x000fe400078e0083 */
[C---:B------:R-:W-:Y:S06]  /*7770*/  HMMA.16816.F32.BF16 R88, R8.reuse, R86, R52 ;  /* 0x000000560858723c */ /* 0x040fec0000041834 */
        /* <DEDUP_REMOVED lines=8> */
[C---:B------:R-:W-:Y:S01]  /*7800*/  HMMA.16816.F32.BF16 R84, R8.reuse, R98, R28 ;  /* 0x000000620854723c */ /* 0x040fe2000004181c */
[----:B------:R-:W-:Y:S01]  /*7810*/  IMAD.MOV.U32 R93, RZ, RZ, R2 ;  /* 0x000000ffff5d7224 */ /* 0x000fe200078e0002 */
[----:B------:R-:W-:Y:S01]  /*7820*/  LOP3.LUT R2, R101, UR4, RZ, 0x3c, !PT ;  /* 0x0000000465027c12 */ /* 0x000fe2000f8e3cff */
[----:B------:R-:W-:Y:S01]  /*7830*/  IMAD.MOV.U32 R40, RZ, RZ, R128 ;  /* 0x000000ffff287224 */ /* 0x000fe200078e0080 */
[----:B------:R-:W-:Y:S01]  /*7840*/  LOP3.LUT R25, R49, UR21, R102, 0x96, !PT ;  /* 0x0000001531197c12 */ /* 0x000fe2000f8e9666 */
[----:B------:R-:W-:Y:S01]  /*7850*/  IMAD.MOV.U32 R55, RZ, RZ, R155 ;  /* 0x000000ffff377224 */ /* 0x000fe200078e009b */
[----:B------:R-:W-:Y:S01]  /*7860*/  HMMA.16816.F32.BF16 R156, R8, R94, R20 ;  /* 0x0000005e089c723c */ /* 0x000fe20000041814 */
[----:B------:R-:W2:Y:S01]  /*7870*/  LDSM.16.MT88.4 R20, [R180+0x10800] ;  /* 0x01080000b414783b */ /* 0x000ea20000004200 */
[----:B------:R-:W-:Y:S01]  /*7880*/  IMAD.MOV.U32 R98, RZ, RZ, R161 ;  /* 0x000000ffff627224 */ /* 0x000fe200078e00a1 */
[----:B------:R-:W-:Y:S01]  /*7890*/  LOP3.LUT R155, R14, 0xffff, RZ, 0xc0, !PT ;  /* 0x0000ffff0e9b7812 */ /* 0x000fe200078ec0ff */
[----:B------:R-:W-:-:S02]  /*78a0*/  IMAD.MOV.U32 R99, RZ, RZ, R160 ;  /* 0x000000ffff637224 */ /* 0x000fc400078e00a0 */
[----:B------:R-:W-:Y:S01]  /*78b0*/  HMMA.16816.F32.BF16 R128, R8, R106, R36 ;  /* 0x0000006a0880723c */ /* 0x000fe20000041824 */
[----:B------:R-:W-:Y:S01]  /*78c0*/  IMAD.MOV.U32 R92, RZ, RZ, R154 ;  /* 0x000000ffff5c7224 */ /* 0x000fe200078e009a */
[----:B------:R-:W-:-:S04]  /*78d0*/  SHF.R.U32.HI R154, RZ, 0x10, R14 ;  /* 0x00000010ff9a7819 */ /* 0x000fc8000001160e */
[C---:B-1----:R-:W-:Y:S01]  /*78e0*/  HMMA.16816.F32.BF16 R168, R8.reuse, R4, R56 ;  /* 0x0000000408a8723c */ /* 0x042fe20000041838 */
[----:B------:R-:W-:Y:S02]  /*78f0*/  IMAD.MOV.U32 R39, RZ, RZ, R167 ;  /* 0x000000ffff277224 */ /* 0x000fe400078e00a7 */
[----:B------:R-:W-:Y:S02]  /*7900*/  IMAD.MOV.U32 R38, RZ, RZ, R166 ;  /* 0x000000ffff267224 */ /* 0x000fe400078e00a6 */
[----:B------:R-:W-:Y:S01]  /*7910*/  IMAD.MOV.U32 R37, RZ, RZ, R165 ;  /* 0x000000ffff257224 */ /* 0x000fe200078e00a5 */
[----:B------:R-:W-:Y:S01]  /*7920*/  HMMA.16816.F32.BF16 R172, R8, R6, R60 ;  /* 0x0000000608ac723c */ /* 0x000fe2000004183c */
[----:B------:R-:W-:-:S04]  /*7930*/  IMAD.WIDE.U32 R4, R2, -0x326172a9, RZ ;  /* 0xcd9e8d5702047825 */ /* 0x000fc800078e00ff */
[----:B------:R-:W-:Y:S01]  /*7940*/  IMAD.MOV.U32 R36, RZ, RZ, R164 ;  /* 0x000000ffff247224 */ /* 0x000fe200078e00a4 */
[----:B------:R-:W-:Y:S01]  /*7950*/  LOP3.LUT R5, R5, UR37, R136, 0x96, !PT ;  /* 0x0000002505057c12 */ /* 0x000fe2000f8e9688 */
[C---:B------:R-:W-:Y:S01]  /*7960*/  HMMA.16816.F32.BF16 R104, R8.reuse, R96, R32 ;  /* 0x000000600868723c */ /* 0x040fe20000041820 */
[----:B------:R-:W-:Y:S01]  /*7970*/  LOP3.LUT R2, R51, UR36, R4, 0x96, !PT ;  /* 0x0000002433027c12 */ /* 0x000fe2000f8e9604 */
[----:B------:R-:W-:Y:S02]  /*7980*/  IMAD.MOV.U32 R56, RZ, RZ, R93 ;  /* 0x000000ffff387224 */ /* 0x000fe400078e005d */
[----:B------:R-:W-:Y:S02]  /*7990*/  IMAD.WIDE.U32 R4, R5, -0x2daee0ad, RZ ;  /* 0xd2511f5305047825 */ /* 0x000fe400078e00ff */
[----:B------:R-:W-:Y:S02]  /*79a0*/  HMMA.16816.F32.BF16 R164, R8, R78, R44 ;  /* 0x0000004e08a4723c */ /* 0x000fe4000004182c */
[----:B------:R-:W-:Y:S01]  /*79b0*/  IMAD.WIDE.U32 R6, R2, -0x2daee0ad, RZ ;  /* 0xd2511f5302067825 */ /* 0x000fe200078e00ff */
[----:B------:R-:W-:-:S03]  /*79c0*/  LOP3.LUT R2, R5, UR29, R68, 0x96, !PT ;  /* 0x0000001d05027c12 */ /* 0x000fc6000f8e9644 */
[----:B------:R-:W-:Y:S01]  /*79d0*/  IMAD.MOV.U32 R97, RZ, RZ, R163 ;  /* 0x000000ffff617224 */ /* 0x000fe200078e00a3 */
[----:B------:R-:W-:Y:S01]  /*79e0*/  LOP3.LUT R44, R15, UR9, R70, 0x96, !PT ;  /* 0x000000090f2c7c12 */ /* 0x000fe2000f8e9646 */
[----:B------:R-:W-:Y:S02]  /*79f0*/  IMAD.MOV.U32 R96, RZ, RZ, R162 ;  /* 0x000000ffff607224 */ /* 0x000fe400078e00a2 */
[C---:B------:R-:W-:Y:S01]  /*7a00*/  HMMA.16816.F32.BF16 R160, R8.reuse, R76, R16 ;  /* 0x0000004c08a0723c */ /* 0x040fe20000041810 */
[----:B------:R-:W-:Y:S02]  /*7a10*/  IMAD.MOV.U32 R79, RZ, RZ, R97 ;  /* 0x000000ffff4f7224 */ /* 0x000fe400078e0061 */
[----:B------:R-:W-:Y:S02]  /*7a20*/  IMAD.MOV.U32 R59, RZ, RZ, R96 ;  /* 0x000000ffff3b7224 */ /* 0x000fe400078e0060 */
[----:B------:R-:W-:Y:S01]  /*7a30*/  IMAD.MOV.U32 R62, RZ, RZ, R36 ;  /* 0x000000ffff3e7224 */ /* 0x000fe200078e0024 */
[----:B--2---:R-:W-:Y:S01]  /*7a40*/  HMMA.16816.F32.BF16 R208, R8, R20, R64 ;  /* 0x0000001408d0723c */ /* 0x004fe20000041840 */
[C-C-:B------:R-:W-:Y:S01]  /*7a50*/  LOP3.LUT R18, R7.reuse, UR25, R4.reuse, 0x96, !PT ;  /* 0x0000001907127c12 */ /* 0x140fe2000f8e9604 */
[----:B------:R-:W-:Y:S01]  /*7a60*/  IMAD.WIDE.U32 R16, R2, -0x326172a9, RZ ;  /* 0xcd9e8d5702107825 */ /* 0x000fe200078e00ff */
[----:B------:R-:W-:-:S03]  /*7a70*/  LOP3.LUT R2, R7, UR25, R4, 0x96, !PT ;  /* 0x0000001907027c12 */ /* 0x000fc6000f8e9604 */
[----:B------:R-:W-:Y:S01]  /*7a80*/  IMAD.WIDE.U32 R18, R18, -0x326172a9, RZ ;  /* 0xcd9e8d5712127825 */ /* 0x000fe200078e00ff */
[----:B------:R-:W-:Y:S01]  /*7a90*/  LOP3.LUT R20, R17, UR28, R50, 0x96, !PT ;  /* 0x0000001c11147c12 */ /* 0x000fe2000f8e9632 */
[----:B------:R-:W-:Y:S02]  /*7aa0*/  HMMA.16816.F32.BF16 R212, R8, R22, R72 ;  /* 0x0000001608d4723c */ /* 0x000fe40000041848 */
[----:B------:R-:W-:Y:S01]  /*7ab0*/  IMAD.MOV.U32 R65, RZ, RZ, R52 ;  /* 0x000000ffff417224 */ /* 0x000fe200078e0034 */
[----:B------:R-:W-:Y:S01]  /*7ac0*/  LOP3.LUT R17, R19, UR24, R16, 0x96, !PT ;  /* 0x0000001813117c12 */ /* 0x000fe2000f8e9610 */
[----:B------:R-:W-:Y:S01]  /*7ad0*/  IMAD.MOV.U32 R66, RZ, RZ, R40 ;  /* 0x000000ffff427224 */ /* 0x000fe200078e0028 */
[----:B------:R-:W-:Y:S01]  /*7ae0*/  LOP3.LUT R16, R5, UR29, R68, 0x96, !PT ;  /* 0x0000001d05107c12 */ /* 0x000fe2000f8e9644 */
[----:B------:R-:W-:-:S04]  /*7af0*/  IMAD.WIDE.U32 R4, R20, -0x2daee0ad, RZ ;  /* 0xd2511f5314047825 */ /* 0x000fc800078e00ff */
        /* <DEDUP_REMOVED lines=10> */
[----:B------:R-:W-:Y:S01]  /*7ba0*/  LOP3.LUT R21, R14, 0xff, RZ, 0xc0, !PT ;  /* 0x000000ff0e157812 */ /* 0x000fe200078ec0ff */
        /* <DEDUP_REMOVED lines=17> */
[----:B------:R-:W-:Y:S01]  /*7cc0*/  ISETP.LE.U32.AND P1, PT, R21, UR12, PT ;  /* 0x0000000c15007c0c */ /* 0x000fe2000bf23070 */
[----:B------:R-:W-:Y:S01]  /*7cd0*/  IMAD.WIDE.U32 R14, R6, -0x326172a9, RZ ;  /* 0xcd9e8d57060e7825 */ /* 0x000fe200078e00ff */
[----:B------:R-:W-:-:S02]  /*7ce0*/  ISETP.LE.U32.AND P4, PT, R23, UR12, PT ;  /* 0x0000000c17007c0c */ /* 0x000fc4000bf83070 */
[----:B------:R-:W-:Y:S01]  /*7cf0*/  ISETP.LE.U32.AND P2, PT, R18, UR12, PT ;  /* 0x0000000c12007c0c */ /* 0x000fe2000bf43070 */
        /* <DEDUP_REMOVED lines=14> */
[----:B------:R-:W-:Y:S01]  /*7de0*/  IMAD.MOV.U32 R68, RZ, RZ, R74 ;  /* 0x000000ffff447224 */ /* 0x000fe200078e004a */
[----:B------:R-:W-:Y:S01]  /*7df0*/  SHF.R.U32.HI R4, RZ, 0x8, R5 ;  /* 0x00000008ff047819 */ /* 0x000fe20000011605 */
[----:B------:R-:W-:Y:S01]  /*7e00*/  FFMA.FTZ R5, R126, UR8, -R13 ;  /* 0x000000087e057c23 */ /* 0x000fe2000801080d */
[----:B------:R-:W-:-:S02]  /*7e10*/  IMAD.MOV.U32 R69, RZ, RZ, R65 ;  /* 0x000000ffff457224 */ /* 0x000fc400078e0041 */
[----:B------:R-:W-:Y:S01]  /*7e20*/  PRMT R22, R17, 0x5410, R4 ;  /* 0x0000541011167816 */ /* 0x000fe20000000004 */
[----:B------:R2:W3:Y:S01]  /*7e30*/  MUFU.EX2 R77, R5 ;  /* 0x00000005004d7308 */ /* 0x0004e20000000800 */
[----:B------:R-:W-:Y:S01]  /*7e40*/  IMAD.MOV.U32 R72, RZ, RZ, R66 ;  /* 0x000000ffff487224 */ /* 0x000fe200078e0042 */
[----:B-1----:R-:W-:Y:S01]  /*7e50*/  LOP3.LUT R2, R15, 0xff, RZ, 0xc0, !PT ;  /* 0x000000ff0f027812 */ /* 0x002fe200078ec0ff */
[----:B------:R-:W-:Y:S01]  /*7e60*/  IMAD.MOV.U32 R73, RZ, RZ, R67 ;  /* 0x000000ffff497224 */ /* 0x000fe200078e0043 */
[C---:B------:R-:W-:Y:S01]  /*7e70*/  LOP3.LUT R15, R7.reuse, 0xff, RZ, 0xc0, !PT ;  /* 0x000000ff070f7812 */ /* 0x040fe200078ec0ff */
[----:B------:R-:W-:Y:S01]  /*7e80*/  IMAD.MOV.U32 R74, RZ, RZ, R61 ;  /* 0x000000ffff4a7224 */ /* 0x000fe200078e003d */
[----:B------:R-:W-:Y:S01]  /*7e90*/  PRMT R21, R2, 0x5410, R14 ;  /* 0x0000541002157816 */ /* 0x000fe2000000000e */
[----:B------:R-:W-:Y:S01]  /*7ea0*/  IMAD.MOV.U32 R65, RZ, RZ, R41 ;  /* 0x000000ffff417224 */ /* 0x000fe200078e0029 */
[----:B------:R-:W-:Y:S01]  /*7eb0*/  LOP3.LUT R2, R7, 0xffff, RZ, 0xc0, !PT ;  /* 0x0000ffff07027812 */ /* 0x000fe200078ec0ff */
[----:B------:R-:W-:Y:S01]  /*7ec0*/  IMAD.MOV.U32 R66, RZ, RZ, R42 ;  /* 0x000000ffff427224 */ /* 0x000fe200078e002a */
[----:B------:R-:W-:Y:S01]  /*7ed0*/  ISETP.LE.U32.AND P5, PT, R15, UR12, PT ;  /* 0x0000000c0f007c0c */ /* 0x000fe2000bfa3070 */
[----:B------:R-:W-:Y:S01]  /*7ee0*/  IMAD.MOV.U32 R67, RZ, RZ, R43 ;  /* 0x000000ffff437224 */ /* 0x000fe200078e002b */
[----:B------:R-:W-:Y:S01]  /*7ef0*/  SHF.R.U32.HI R14, RZ, 0x8, R2 ;  /* 0x00000008ff0e7819 */ /* 0x000fe20000011602 */
[----:B------:R-:W-:-:S02]  /*7f00*/  IMAD.MOV.U32 R61, RZ, RZ, R79 ;  /* 0x000000ffff3d7224 */ /* 0x000fc400078e004f */
[----:B------:R-:W-:Y:S01]  /*7f10*/  IMAD.MOV.U32 R51, RZ, RZ, R54 ;  /* 0x000000ffff337224 */ /* 0x000fe200078e0036 */
[----:B------:R-:W-:Y:S01]  /*7f20*/  LOP3.LUT R14, R14, 0xffff, RZ, 0xc0, !PT ;  /* 0x0000ffff0e0e7812 */ /* 0x000fe200078ec0ff */
[----:B--2---:R-:W-:-:S03]  /*7f30*/  IMAD.WIDE.U32 R4, R19, -0x2daee0ad, RZ ;  /* 0xd2511f5313047825 */ /* 0x004fc600078e00ff */
[----:B------:R-:W-:Y:S01]  /*7f40*/  ISETP.LE.U32.AND P6, PT, R14, UR12, PT ;  /* 0x0000000c0e007c0c */ /* 0x000fe2000bfc3070 */
[----:B------:R-:W-:Y:S01]  /*7f50*/  IMAD.MOV.U32 R79, RZ, RZ, R55 ;  /* 0x000000ffff4f7224 */ /* 0x000fe200078e0037 */
[----:B------:R-:W-:Y:S02]  /*7f60*/  LOP3.LUT R2, R5, UR21, R16, 0x96, !PT ;  /* 0x0000001505027c12 */ /* 0x000fe4000f8e9610 */
[C---:B------:R-:W-:Y:S01]  /*7f70*/  LOP3.LUT R15, R4.reuse, 0xffff, RZ, 0xc0, !PT ;  /* 0x0000ffff040f7812 */ /* 0x040fe200078ec0ff */
[----:B------:R-:W-:Y:S01]  /*7f80*/  FFMA.FTZ R5, R135, UR8, -R12 ;  /* 0x0000000887057c23 */ /* 0x000fe2000801080c */
[----:B------:R-:W-:Y:S02]  /*7f90*/  LOP3.LUT R19, R4, 0xff, RZ, 0xc0, !PT ;  /* 0x000000ff04137812 */ /* 0x000fe400078ec0ff */
[--C-:B------:R-:W-:Y:S01]  /*7fa0*/  SHF.R.U32.HI R16, RZ, 0x10, R4.reuse ;  /* 0x00000010ff107819 */ /* 0x100fe20000011604 */
[----:B------:R1:W-:Y:S01]  /*7fb0*/  MUFU.EX2 R70, R5 ;  /* 0x0000000500467308 */ /* 0x0003e20000000800 */
[----:B------:R-:W-:-:S02]  /*7fc0*/  SHF.R.U32.HI R17, RZ, 0x18, R4 ;  /* 0x00000018ff117819 */ /* 0x000fc40000011604 */
[----:B---3--:R-:W-:-:S04]  /*7fd0*/  F2FP.BF16.F32.PACK_AB R4, R77, R78 ;  /* 0x0000004e4d04723e */ /* 0x008fc800000010ff */
[C---:B------:R-:W-:Y:S02]  /*7fe0*/  PRMT R137, R4.reuse, 0x7610, R137 ;  /* 0x0000761004897816 */ /* 0x040fe40000000089 */
[----:B------:R-:W-:Y:S02]  /*7ff0*/  PRMT R136, R4, 0x7632, R136 ;  /* 0x0000763204887816 */ /* 0x000fe40000000088 */
[----:B------:R-:W-:Y:S01]  /*8000*/  SHF.R.U32.HI R4, RZ, 0x18, R7 ;  /* 0x00000018ff047819 */ /* 0x000fe20000011607 */
[----:B------:R-:W-:Y:S01]  /*8010*/  @!P5 HFMA2.BF16_V2 R126, -RZ.H0_H0, RZ.H0_H0, -R137.H0_H0 ;  /* 0x200000ffff7ed231 */ /* 0x000fe20000340989 */
[----:B------:R-:W-:Y:S01]  /*8020*/  PRMT R23, R137, 0x5410, R136 ;  /* 0x0000541089177816 */ /* 0x000fe20000000088 */
[----:B------:R-:W-:-:S03]  /*8030*/  @!P6 HFMA2.BF16_V2 R127, -RZ.H0_H0, RZ.H0_H0, -R136.H0_H0 ;  /* 0x200000ffff7fe231 */ /* 0x000fc60000340988 */
[----:B------:R-:W-:Y:S02]  /*8040*/  @!P5 PRMT R137, R126, 0x5410, RZ ;  /* 0x000054107e89d816 */ /* 0x000fe400000000ff */
[----:B------:R-:W-:Y:S02]  /*8050*/  ISETP.LE.U32.AND P5, PT, R4, UR12, PT ;  /* 0x0000000c04007c0c */ /* 0x000fe4000bfa3070 */
[----:B------:R-:W-:Y:S01]  /*8060*/  SHF.R.U32.HI R4, RZ, 0x10, R7 ;  /* 0x00000010ff047819 */ /* 0x000fe20000011607 */
[----:B------:R-:W-:Y:S01]  /*8070*/  FFMA.FTZ R7, R121, UR8, -R12 ;  /* 0x0000000879077c23 */ /* 0x000fe2000801080c */
[----:B------:R-:W-:Y:S02]  /*8080*/  @!P6 PRMT R136, R127, 0x5410, RZ ;  /* 0x000054107f88e816 */ /* 0x000fe400000000ff */
[----:B------:R-:W-:Y:S01]  /*8090*/  LOP3.LUT R4, R4, 0xff, RZ, 0xc0, !PT ;  /* 0x000000ff04047812 */ /* 0x000fe200078ec0ff */
[----:B------:R2:W3:Y:S03]  /*80a0*/  MUFU.EX2 R121, R7 ;  /* 0x0000000700797308 */ /* 0x0004e60000000800 */
[----:B------:R-:W-:-:S02]  /*80b0*/  ISETP.LE.U32.AND P6, PT, R4, UR12, PT ;  /* 0x0000000c04007c0c */ /* 0x000fc4000bfc3070 */
[----:B------:R-:W-:-:S04]  /*80c0*/  LOP3.LUT R4, R6, 0xffff, RZ, 0xc0, !PT ;  /* 0x0000ffff06047812 */ /* 0x000fc800078ec0ff */
[----:B-1----:R-:W-:Y:S02]  /*80d0*/  SHF.R.U32.HI R5, RZ, 0x8, R4 ;  /* 0x00000008ff057819 */ /* 0x002fe40000011604 */
[----:B------:R-:W-:-:S04]  /*80e0*/  LOP3.LUT R4, R6, 0xff, RZ, 0xc0, !PT ;  /* 0x000000ff06047812 */ /* 0x000fc800078ec0ff */
[----:B------:R-:W-:Y:S01]  /*80f0*/  PRMT R20, R4, 0x5410, R5 ;  /* 0x0000541004147816 */ /* 0x000fe20000000005 */
[----:B------:R-:W-:Y:S01]  /*8100*/  FFMA.FTZ R4, R123, UR8, -R12 ;  /* 0x000000087b047c23 */ /* 0x000fe2000801080c */
[----:B------:R-:W-:Y:S01]  /*8110*/  SHF.R.U32.HI R5, RZ, 0x10, R6 ;  /* 0x00000010ff057819 */ /* 0x000fe20000011606 */
[----:B------:R-:W-:Y:S01]  /*8120*/  IMAD.MOV.U32 R123, RZ, RZ, R92 ;  /* 0x000000ffff7b7224 */ /* 0x000fe200078e005c */
[----:B------:R-:W-:Y:S01]  /*8130*/  SHF.R.U32.HI R6, RZ, 0x18, R6 ;  /* 0x00000018ff067819 */ /* 0x000fe20000011606 */
[----:B------:R1:W-:Y:S01]  /*8140*/  MUFU.EX2 R92, R4 ;  /* 0x00000004005c7308 */ /* 0x0003e20000000800 */
[----:B--2---:R-:W-:Y:S02]  /*8150*/  HSET2.LE.AND R7, R21, R0, PT ;  /* 0x0000000015077233 */ /* 0x004fe40003803000 */
[----:B-1----:R-:W-:Y:S01]  /*8160*/  LOP3.LUT R4, R5, 0xff, RZ, 0xc0, !PT ;  /* 0x000000ff05047812 */ /* 0x002fe200078ec0ff */
[----:B------:R-:W-:-:S03]  /*8170*/  FFMA.FTZ R5, R120, UR8, -R12 ;  /* 0x0000000878057c23 */ /* 0x000fc6000801080c */
[----:B------:R-:W-:Y:S01]  /*8180*/  PRMT R18, R4, 0x5410, R6 ;  /* 0x0000541004127816 */ /* 0x000fe20000000006 */
[----:B------:R1:W2:Y:S01]  /*8190*/  MUFU.EX2 R52, R5 ;  /* 0x0000000500347308 */ /* 0x0002a20000000800 */
[----:B------:R-:W-:Y:S01]  /*81a0*/  LOP3.LUT R4, R16, 0xff, RZ, 0xc0, !PT ;  /* 0x000000ff10047812 */ /* 0x000fe200078ec0ff */
[----:B------:R-:W-:-:S03]  /*81b0*/  FFMA.FTZ R6, R116, UR8, -R12 ;  /* 0x0000000874067c23 */ /* 0x000fc6000801080c */
[----:B------:R-:W-:Y:S02]  /*81c0*/  PRMT R17, R4, 0x5410, R17 ;  /* 0x0000541004117816 */ /* 0x000fe40000000011 */
[----:B------:R-:W-:Y:S01]  /*81d0*/  LOP3.LUT R4, R2, 0xffff, RZ, 0xc0, !PT ;  /* 0x0000ffff02047812 */ /* 0x000fe200078ec0ff */
[----:B------:R4:W-:Y:S02]  /*81e0*/  MUFU.EX2 R94, R6 ;  /* 0x00000006005e7308 */ /* 0x0009e40000000800 */
[----:B------:R-:W-:Y:S02]  /*81f0*/  HSET2.LE.AND R17, R17, R0, PT ;  /* 0x0000000011117233 */ /* 0x000fe40003803000 */
[----:B-1----:R-:W-:-:S04]  /*8200*/  SHF.R.U32.HI R5, RZ, 0x8, R15 ;  /* 0x00000008ff057819 */ /* 0x002fc8000001160f */
[----:B------:R-:W-:Y:S01]  /*8210*/  PRMT R16, R19, 0x5410, R5 ;  /* 0x0000541013107816 */ /* 0x000fe20000000005 */
[--C-:B------:R-:W-:Y:S01]  /*8220*/  FFMA.FTZ R5, R117, UR8, -R12.reuse ;  /* 0x0000000875057c23 */ /* 0x100fe2000801080c */
[----:B----4-:R-:W-:-:S03]  /*8230*/  FFMA.FTZ R6, R118, UR8, -R12 ;  /* 0x0000000876067c23 */ /* 0x010fc6000801080c */
[----:B------:R1:W-:Y:S01]  /*8240*/  MUFU.EX2 R93, R5 ;  /* 0x00000005005d7308 */ /* 0x0003e20000000800 */
[----:B------:R-:W-:-:S07]  /*8250*/  HSET2.LE.AND R16, R16, R0, PT ;  /* 0x0000000010107233 */ /* 0x000fce0003803000 */
[----:B------:R4:W-:Y:S01]  /*8260*/  MUFU.EX2 R64, R6 ;  /* 0x0000000600407308 */ /* 0x0009e20000000800 */
[----:B-1----:R-:W-:Y:S02]  /*8270*/  SHF.R.U32.HI R5, RZ, 0x8, R4 ;  /* 0x00000008ff057819 */ /* 0x002fe40000011604 */
[----:B------:R-:W-:-:S04]  /*8280*/  LOP3.LUT R4, R2, 0xff, RZ, 0xc0, !PT ;  /* 0x000000ff02047812 */ /* 0x000fc800078ec0ff */
[----:B------:R-:W-:Y:S01]  /*8290*/  PRMT R14, R4, 0x5410, R5 ;  /* 0x00005410040e7816 */ /* 0x000fe20000000005 */
[--C-:B------:R-:W-:Y:S01]  /*82a0*/  FFMA.FTZ R4, R132, UR8, -R13.reuse ;  /* 0x0000000884047c23 */ /* 0x100fe2000801080d */
[--C-:B------:R-:W-:Y:S02]  /*82b0*/  SHF.R.U32.HI R5, RZ, 0x10, R2.reuse ;  /* 0x00000010ff057819 */ /* 0x100fe40000011602 */
[--C-:B----4-:R-:W-:Y:S01]  /*82c0*/  HSET2.LE.AND R6, R22, R0.reuse, PT ;  /* 0x0000000016067233 */ /* 0x110fe20003803000 */
[----:B------:R1:W-:Y:S01]  /*82d0*/  MUFU.EX2 R95, R4 ;  /* 0x00000004005f7308 */ /* 0x0003e20000000800 */
[----:B------:R-:W-:Y:S02]  /*82e0*/  HSET2.LE.AND R14, R14, R0, PT ;  /* 0x000000000e0e7233 */ /* 0x000fe40003803000 */
[----:B-1----:R-:W-:Y:S02]  /*82f0*/  SHF.R.U32.HI R4, RZ, 0x18, R2 ;  /* 0x00000018ff047819 */ /* 0x002fe40000011602 */
[----:B------:R-:W-:Y:S01]  /*8300*/  LOP3.LUT R2, R5, 0xff, RZ, 0xc0, !PT ;  /* 0x000000ff05027812 */ /* 0x000fe200078ec0ff */
[----:B------:R-:W-:-:S03]  /*8310*/  FFMA.FTZ R5, R134, UR8, -R13 ;  /* 0x0000000886057c23 */ /* 0x000fc6000801080d */
[----:B------:R-:W-:Y:S01]  /*8320*/  PRMT R15, R2, 0x5410, R4 ;  /* 0x00005410020f7816 */ /* 0x000fe20000000004 */
[----:B------:R-:W-:Y:S01]  /*8330*/  FFMA.FTZ R4, R133, UR8, -R13 ;  /* 0x0000000885047c23 */ /* 0x000fe2000801080d */
[----:B------:R1:W4:Y:S01]  /*8340*/  MUFU.EX2 R76, R5 ;  /* 0x00000005004c7308 */ /* 0x0003220000000800 */
[----:B------:R-:W-:-:S07]  /*8350*/  HSET2.LE.AND R2, R20, R0, PT ;  /* 0x0000000014027233 */ /* 0x000fce0003803000 */
[----:B------:R3:W-:Y:S01]  /*8360*/  MUFU.EX2 R53, R4 ;  /* 0x0000000400357308 */ /* 0x0007e20000000800 */
[--C-:B-1----:R-:W-:Y:S02]  /*8370*/  HSET2.LE.AND R5, R18, R0.reuse, PT ;  /* 0x0000000012057233 */ /* 0x102fe40003803000 */
[----:B------:R-:W-:Y:S01]  /*8380*/  HSET2.LE.AND R0, R15, R0, PT ;  /* 0x000000000f007233 */ /* 0x000fe20003803000 */
[----:B------:R-:W-:Y:S01]  /*8390*/  FFMA.FTZ R15, R119, UR8, -R12 ;  /* 0x00000008770f7c23 */ /* 0x000fe2000801080c */
[----:B------:R-:W-:-:S03]  /*83a0*/  FFMA.FTZ R12, R125, UR8, -R13 ;  /* 0x000000087d0c7c23 */ /* 0x000fc6000801080d */
[----:B------:R-:W-:Y:S01]  /*83b0*/  MUFU.EX2 R60, R15 ;  /* 0x0000000f003c7308 */ /* 0x000fe20000000800 */
[--C-:B---3--:R-:W-:Y:S01]  /*83c0*/  FFMA.FTZ R4, R122, UR8, -R13.reuse ;  /* 0x000000087a047c23 */ /* 0x108fe2000801080d */
[----:B------:R-:W-:-:S06]  /*83d0*/  FFMA.FTZ R13, R124, UR8, -R13 ;  /* 0x000000087c0d7c23 */ /* 0x000fcc000801080d */
[----:B------:R1:W3:Y:S08]  /*83e0*/  MUFU.EX2 R40, R4 ;  /* 0x0000000400287308 */ /* 0x0002f00000000800 */
[----:B------:R2:W-:Y:S08]  /*83f0*/  MUFU.EX2 R75, R12 ;  /* 0x0000000c004b7308 */ /* 0x0005f00000000800 */
[----:B------:R-:W3:Y:S01]  /*8400*/  MUFU.EX2 R176, R13 ;  /* 0x0000000d00b07308 */ /* 0x000ee20000000800 */
[----:B-1----:R-:W-:-:S04]  /*8410*/  F2FP.BF16.F32.PACK_AB R4, R121, R70 ;  /* 0x000000467904723e */ /* 0x002fc800000010ff */
[C---:B------:R-:W-:Y:S02]  /*8420*/  PRMT R103, R4.reuse, 0x7632, R103 ;  /* 0x0000763204677816 */ /* 0x040fe40000000067 */
[----:B------:R-:W-:Y:S02]  /*8430*/  PRMT R102, R4, 0x7610, R102 ;  /* 0x0000761004667816 */ /* 0x000fe40000000066 */
[----:B------:R-:W-:Y:S02]  /*8440*/  LOP3.LUT R4, R2, R23, RZ, 0xc0, !PT ;  /* 0x0000001702047212 */ /* 0x000fe400078ec0ff */
[----:B------:R-:W-:Y:S02]  /*8450*/  PRMT R2, R102, 0x5410, R103 ;  /* 0x0000541066027816 */ /* 0x000fe40000000067 */
[----:B--2---:R-:W-:Y:S02]  /*8460*/  F2FP.BF16.F32.PACK_AB R12, R52, R92 ;  /* 0x0000005c340c723e */ /* 0x004fe400000010ff */
[----:B------:R-:W-:-:S02]  /*8470*/  LOP3.LUT R5, R5, R2, RZ, 0xc0, !PT ;  /* 0x0000000205057212 */ /* 0x000fc400078ec0ff */
[----:B----4-:R-:W-:Y:S02]  /*8480*/  F2FP.BF16.F32.PACK_AB R2, R76, R95 ;  /* 0x0000005f4c02723e */ /* 0x010fe400000010ff */
[----:B------:R-:W-:Y:S02]  /*8490*/  PRMT R34, R12, 0x7632, R34 ;  /* 0x000076320c227816 */ /* 0x000fe40000000022 */
[C---:B------:R-:W-:Y:S02]  /*84a0*/  PRMT R101, R2.reuse, 0x7610, R101 ;  /* 0x0000761002657816 */ /* 0x040fe40000000065 */
[----:B------:R-:W-:Y:S02]  /*84b0*/  PRMT R35, R2, 0x7632, R35 ;  /* 0x0000763202237816 */ /* 0x000fe40000000023 */
[----:B---3--:R-:W-:Y:S02]  /*84c0*/  F2FP.BF16.F32.PACK_AB R2, R40, R53 ;  /* 0x000000352802723e */ /* 0x008fe400000010ff */
[----:B------:R-:W-:-:S02]  /*84d0*/  PRMT R33, R12, 0x7610, R33 ;  /* 0x000076100c217816 */ /* 0x000fc40000000021 */
[C---:B------:R-:W-:Y:S02]  /*84e0*/  PRMT R32, R2.reuse, 0x7610, R32 ;  /* 0x0000761002207816 */ /* 0x040fe40000000020 */
[----:B------:R-:W-:Y:S02]  /*84f0*/  PRMT R31, R2, 0x7632, R31 ;  /* 0x00007632021f7816 */ /* 0x000fe4000000001f */
[----:B------:R-:W-:Y:S02]  /*8500*/  PRMT R2, R101, 0x5410, R35 ;  /* 0x0000541065027816 */ /* 0x000fe40000000023 */
[----:B------:R-:W-:Y:S02]  /*8510*/  F2FP.BF16.F32.PACK_AB R12, R176, R75 ;  /* 0x0000004bb00c723e */ /* 0x000fe400000010ff */
[----:B------:R-:W-:Y:S02]  /*8520*/  LOP3.LUT R6, R6, R2, RZ, 0xc0, !PT ;  /* 0x0000000206067212 */ /* 0x000fe400078ec0ff */
[----:B------:R-:W-:-:S02]  /*8530*/  PRMT R2, R33, 0x5410, R34 ;  /* 0x0000541021027816 */ /* 0x000fc40000000022 */
[----:B------:R-:W-:Y:S02]  /*8540*/  PRMT R28, R12, 0x7610, R28 ;  /* 0x000076100c1c7816 */ /* 0x000fe4000000001c */
[----:B------:R-:W-:Y:S02]  /*8550*/  LOP3.LUT R7, R7, R2, RZ, 0xc0, !PT ;  /* 0x0000000207077212 */ /* 0x000fe400078ec0ff */
[----:B------:R-:W-:Y:S02]  /*8560*/  PRMT R2, R32, 0x5410, R31 ;  /* 0x0000541020027816 */ /* 0x000fe4000000001f */
[----:B------:R-:W-:Y:S02]  /*8570*/  PRMT R27, R12, 0x7632, R27 ;  /* 0x000076320c1b7816 */ /* 0x000fe4000000001b */
[----:B------:R-:W-:Y:S02]  /*8580*/  LOP3.LUT R96, R14, R2, RZ, 0xc0, !PT ;  /* 0x000000020e607212 */ /* 0x000fe400078ec0ff */
[----:B------:R-:W1:Y:S01]  /*8590*/  LDSM.16.MT88.4 R12, [R179+0x10800] ;  /* 0x01080000b30c783b */ /* 0x000e620000004200 */
[----:B------:R-:W-:-:S04]  /*85a0*/  F2FP.BF16.F32.PACK_AB R2, R93, R94 ;  /* 0x0000005e5d02723e */ /* 0x000fc800000010ff */
[C---:B------:R-:W-:Y:S02]  /*85b0*/  PRMT R30, R2.reuse, 0x7632, R30 ;  /* 0x00007632021e7816 */ /* 0x040fe4000000001e */
[----:B------:R-:W-:Y:S02]  /*85c0*/  PRMT R29, R2, 0x7610, R29 ;  /* 0x00007610021d7816 */ /* 0x000fe4000000001d */
[----:B------:R-:W-:-:S04]  /*85d0*/  F2FP.BF16.F32.PACK_AB R2, R60, R64 ;  /* 0x000000403c02723e */ /* 0x000fc800000010ff */
[C---:B------:R-:W-:Y:S02]  /*85e0*/  PRMT R26, R2.reuse, 0x7610, R26 ;  /* 0x00007610021a7816 */ /* 0x040fe4000000001a */
[----:B------:R-:W-:Y:S02]  /*85f0*/  PRMT R24, R2, 0x7632, R24 ;  /* 0x0000763202187816 */ /* 0x000fe40000000018 */
[----:B------:R-:W-:-:S04]  /*8600*/  PRMT R2, R29, 0x5410, R30 ;  /* 0x000054101d027816 */ /* 0x000fc8000000001e */
[----:B------:R-:W-:Y:S02]  /*8610*/  LOP3.LUT R97, R0, R2, RZ, 0xc0, !PT ;  /* 0x0000000200617212 */ /* 0x000fe400078ec0ff */
[----:B------:R2:W3:Y:S01]  /*8620*/  LDL.LU.S16 R2, [R1+0x20] ;  /* 0x0000200001027983 */ /* 0x0004e20000300600 */
[----:B------:R-:W-:-:S04]  /*8630*/  PRMT R0, R28, 0x5410, R27 ;  /* 0x000054101c007816 */ /* 0x000fc8000000001b */
[----:B------:R-:W-:Y:S02]  /*8640*/  LOP3.LUT R98, R16, R0, RZ, 0xc0, !PT ;  /* 0x0000000010627212 */ /* 0x000fe400078ec0ff */
[----:B------:R-:W-:-:S04]  /*8650*/  PRMT R0, R26, 0x5410, R24 ;  /* 0x000054101a007816 */ /* 0x000fc80000000018 */
[----:B------:R-:W-:Y:S01]  /*8660*/  LOP3.LUT R99, R17, R0, RZ, 0xc0, !PT ;  /* 0x0000000011637212 */ /* 0x000fe200078ec0ff */
[C---:B-1----:R-:W-:Y:S06]  /*8670*/  HMMA.16816.F32.BF16 R36, R8.reuse, R12, R80 ;  /* 0x0000000c0824723c */ /* 0x042fec0000041850 */
[----:B------:R-:W-:Y:S01]  /*8680*/  HMMA.16816.F32.BF16 R20, R8, R14, R112 ;  /* 0x0000000e0814723c */ /* 0x000fe20000041870 */
[----:B------:R-:W1:Y:S01]  /*8690*/  LDSM.16.MT88.4 R8, [R177+0xd000] ;  /* 0x00d00000b108783b */ /* 0x000e620000004200 */
[----:B------:R-:W-:Y:S02]  /*86a0*/  IMAD.MOV.U32 R80, RZ, RZ, R70 ;  /* 0x000000ffff507224 */ /* 0x000fe400078e0046 */
[----:B------:R-:W-:Y:S01]  /*86b0*/  IMAD.MOV.U32 R81, RZ, RZ, R71 ;  /* 0x000000ffff517224 */ /* 0x000fe200078e0047 */
[----:B------:R-:W4:Y:S01]  /*86c0*/  LDSM.16.MT88.4 R12, [R178+0xd000] ;  /* 0x00d00000b20c783b */ /* 0x000f220000004200 */
[----:B------:R-:W-:-:S02]  /*86d0*/  IMAD.MOV.U32 R82, RZ, RZ, R68 ;  /* 0x000000ffff527224 */ /* 0x000fc400078e0044 */
[----:B---3--:R-:W-:Y:S01]  /*86e0*/  @!P6 HFMA2.BF16_V2 R2, -RZ.H0_H0, RZ.H0_H0, -R102.H0_H0 ;  /* 0x200000ffff02e231 */ /* 0x008fe20000340966 */
[C---:B-1----:R-:W-:Y:S01]  /*86f0*/  HMMA.16816.F32.BF16 R108, R4.reuse, R8, R108 ;  /* 0x00000008046c723c */ /* 0x042fe2000004186c */
[----:B------:R-:W-:Y:S01]  /*8700*/  SHF.R.U32.HI R0, RZ, 0x8, R45 ;  /* 0x00000008ff007819 */ /* 0x000fe2000001162d */
[----:B------:R-:W-:Y:S01]  /*8710*/  @!P5 HFMA2.BF16_V2 R252, -RZ.H0_H0, RZ.H0_H0, -R103.H0_H0 ;  /* 0x200000fffffcd231 */ /* 0x000fe20000340967 */
[----:B------:R-:W-:Y:S01]  /*8720*/  LDSM.16.MT88.4 R112, [R178+0xd800] ;  /* 0x00d80000b270783b */ /* 0x000fe20000004200 */
[----:B------:R-:W-:Y:S01]  /*8730*/  USHF.L.U32 UR4, UR20, 0x3, URZ ;  /* 0x0000000314047899 */ /* 0x000fe2000800063f */
[----:B------:R-:W-:Y:S01]  /*8740*/  IMAD.MOV.U32 R83, RZ, RZ, R121 ;  /* 0x000000ffff537224 */ /* 0x000fe200078e0079 */
[C---:B------:R-:W-:Y:S01]  /*8750*/  HMMA.16816.F32.BF16 R16, R4.reuse, R10, R248 ;  /* 0x0000000a0410723c */ /* 0x040fe200000418f8 */
[----:B------:R-:W1:Y:S05]  /*8760*/  LDSM.16.MT88.4 R8, [R180+0xd000] ;  /* 0x00d00000b408783b */ /* 0x000e6a0000004200 */
[----:B----4-:R-:W-:Y:S01]  /*8770*/  HMMA.16816.F32.BF16 R116, R4, R12, R56 ;  /* 0x0000000c0474723c */ /* 0x010fe20000041838 */
[----:B------:R-:W-:-:S02]  /*8780*/  IMAD.MOV.U32 R248, RZ, RZ, R40 ;  /* 0x000000fffff87224 */ /* 0x000fc400078e0028 */
[----:B------:R-:W-:Y:S02]  /*8790*/  IMAD.MOV.U32 R251, RZ, RZ, R60 ;  /* 0x000000fffffb7224 */ /* 0x000fe400078e003c */
[----:B------:R-:W-:Y:S01]  /*87a0*/  IMAD.MOV.U32 R249, RZ, RZ, R64 ;  /* 0x000000fffff97224 */ /* 0x000fe200078e0040 */
[----:B------:R-:W-:Y:S01]  /*87b0*/  HMMA.16816.F32.BF16 R40, R4, R14, R240 ;  /* 0x0000000e0428723c */ /* 0x000fe200000418f0 */
[----:B------:R-:W3:Y:S01]  /*87c0*/  LDSM.16.MT88.4 R12, [R179+0xd000] ;  /* 0x00d00000b30c783b */ /* 0x000ee20000004200 */
[----:B------:R-:W-:-:S05]  /*87d0*/  IMAD.MOV.U32 R250, RZ, RZ, R75 ;  /* 0x000000fffffa7224 */ /* 0x000fca00078e004b */
[----:B------:R-:W-:Y:S02]  /*87e0*/  IMAD.MOV.U32 R242, RZ, RZ, R53 ;  /* 0x000000fffff27224 */ /* 0x000fe400078e0035 */
[----:B------:R-:W-:Y:S02]  /*87f0*/  IMAD.MOV.U32 R240, RZ, RZ, R76 ;  /* 0x000000fffff07224 */ /* 0x000fe400078e004c */
[----:B------:R-:W-:Y:S02]  /*8800*/  IMAD.MOV.U32 R241, RZ, RZ, R94 ;  /* 0x000000fffff17224 */ /* 0x000fe400078e005e */
[----:B------:R-:W-:Y:S01]  /*8810*/  IMAD.MOV.U32 R243, RZ, RZ, R93 ;  /* 0x000000fffff37224 */ /* 0x000fe200078e005d */
[----:B-1----:R-:W-:Y:S07]  /*8820*/  HMMA.16816.F32.BF16 R124, R4, R8, R232 ;  /* 0x00000008047c723c */ /* 0x002fee00000418e8 */
[----:B------:R-:W-:-:S02]  /*8830*/  IMAD.MOV.U32 R235, RZ, RZ, R52 ;  /* 0x000000ffffeb7224 */ /* 0x000fc400078e0034 */
[C---:B------:R-:W-:Y:S01]  /*8840*/  HMMA.16816.F32.BF16 R52, R4.reuse, R10, R224 ;  /* 0x0000000a0434723c */ /* 0x040fe200000418e0 */
[----:B------:R-:W1:Y:S01]  /*8850*/  LDSM.16.MT88.4 R8, [R177+0xf000] ;  /* 0x00f00000b108783b */ /* 0x000e620000004200 */
[----:B------:R-:W-:Y:S02]  /*8860*/  IMAD.MOV.U32 R232, RZ, RZ, R77 ;  /* 0x000000ffffe87224 */ /* 0x000fe400078e004d */
[----:B------:R-:W-:Y:S02]  /*8870*/  IMAD.MOV.U32 R234, RZ, RZ, R95 ;  /* 0x000000ffffea7224 */ /* 0x000fe400078e005f */
[C---:B---3--:R-:W-:Y:S01]  /*8880*/  HMMA.16816.F32.BF16 R132, R4.reuse, R12, R244 ;  /* 0x0000000c0484723c */ /* 0x048fe200000418f4 */
[----:B------:R-:W-:Y:S02]  /*8890*/  IMAD.MOV.U32 R224, RZ, RZ, R66 ;  /* 0x000000ffffe07224 */ /* 0x000fe400078e0042 */
[----:B------:R-:W-:Y:S02]  /*88a0*/  IMAD.MOV.U32 R227, RZ, RZ, R78 ;  /* 0x000000ffffe37224 */ /* 0x000fe400078e004e */
[----:B------:R-:W-:Y:S01]  /*88b0*/  IMAD.MOV.U32 R226, RZ, RZ, R73 ;  /* 0x000000ffffe27224 */ /* 0x000fe200078e0049 */
[----:B------:R-:W-:Y:S01]  /*88c0*/  HMMA.16816.F32.BF16 R56, R4, R14, R236 ;  /* 0x0000000e0438723c */ /* 0x000fe200000418ec */
[----:B------:R-:W-:Y:S01]  /*88d0*/  IMAD.MOV.U32 R244, RZ, RZ, R62 ;  /* 0x000000fffff47224 */ /* 0x000fe200078e003e */
[----:B------:R-:W3:Y:S01]  /*88e0*/  LDSM.16.MT88.4 R12, [R178+0xf000] ;  /* 0x00f00000b20c783b */ /* 0x000ee20000004200 */
        /* <DEDUP_REMOVED lines=8> */
[----:B------:R-:W-:Y:S02]  /*8970*/  LOP3.LUT R0, R0, 0xffff, RZ, 0xc0, !PT ;  /* 0x0000ffff00007812 */ /* 0x000fe400078ec0ff */
[----:B------:R-:W-:Y:S01]  /*8980*/  @!P5 PRMT R103, R252, 0x5410, RZ ;  /* 0x00005410fc67d816 */ /* 0x000fe200000000ff */
[----:B------:R-:W-:Y:S01]  /*8990*/  HMMA.16816.F32.BF16 R116, R96, R112, R116 ;  /* 0x000000706074723c */ /* 0x000fe20000041874 */
[----:B------:R-:W-:-:S05]  /*89a0*/  IMAD.MOV.U32 R236, RZ, RZ, R123 ;  /* 0x000000ffffec7224 */ /* 0x000fca00078e007b */
[C---:B-1----:R-:W-:Y:S06]  /*89b0*/  HMMA.16816.F32.BF16 R60, R4.reuse, R8, R228 ;  /* 0x00000008043c723c */ /* 0x042fec00000418e4 */
[----:B---3--:R-:W-:Y:S01]  /*89c0*/  HMMA.16816.F32.BF16 R68, R4, R12, R220 ;  /* 0x0000000c0444723c */ /* 0x008fe200000418dc */
[----:B------:R-:W-:-:S05]  /*89d0*/  IMAD.MOV.U32 R231, RZ, RZ, R65 ;  /* 0x000000ffffe77224 */ /* 0x000fca00078e0041 */
[----:B------:R-:W-:Y:S01]  /*89e0*/  HMMA.16816.F32.BF16 R72, R4, R14, R128 ;  /* 0x0000000e0448723c */ /* 0x000fe20000041880 */
[----:B------:R-:W-:Y:S01]  /*89f0*/  LDSM.16.MT88.4 R12, [R179+0xf000] ;  /* 0x00f00000b30c783b */ /* 0x000fe20000004200 */
[----:B------:R-:W-:-:S03]  /*8a00*/  ISETP.LE.U32.AND P5, PT, R0, UR12, PT ;  /* 0x0000000c00007c0c */ /* 0x000fc6000bfa3070 */
[----:B------:R-:W-:Y:S01]  /*8a10*/  LDSM.16.MT88.4 R120, [R180+0xd800] ;  /* 0x00d80000b478783b */ /* 0x000fe20000004200 */
[----:B------:R-:W-:Y:S03]  /*8a20*/  HMMA.16816.F32.BF16 R64, R4, R10, R88 ;  /* 0x0000000a0440723c */ /* 0x000fe60000041858 */
[----:B------:R-:W1:Y:S03]  /*8a30*/  LDSM.16.MT88.4 R8, [R180+0xf000] ;  /* 0x00f00000b408783b */ /* 0x000e660000004200 */
[----:B------:R-:W-:Y:S01]  /*8a40*/  HMMA.16816.F32.BF16 R112, R96, R114, R40 ;  /* 0x000000726070723c */ /* 0x000fe20000041828 */
[----:B------:R-:W-:Y:S01]  /*8a50*/  IMAD.MOV.U32 R230, RZ, RZ, R231 ;  /* 0x000000ffffe67224 */ /* 0x000fe200078e00e7 */
[----:B------:R-:W-:Y:S04]  /*8a60*/  LDSM.16.MT88.4 R128, [R179+0xd800] ;  /* 0x00d80000b380783b */ /* 0x000fe80000004200 */
[C---:B-1----:R-:W-:Y:S01]  /*8a70*/  HMMA.16816.F32.BF16 R76, R4.reuse, R8, R104 ;  /* 0x00000008044c723c */ /* 0x042fe20000041868 */
[----:B------:R-:W-:Y:S05]  /*8a80*/  LDSM.16.MT88.4 R104, [R177+0xd800] ;  /* 0x00d80000b168783b */ /* 0x000fea0000004200 */
[C---:B------:R-:W-:Y:S01]  /*8a90*/  HMMA.16816.F32.BF16 R84, R4.reuse, R10, R84 ;  /* 0x0000000a0454723c */ /* 0x040fe20000041854 */
[----:B------:R-:W1:Y:S05]  /*8aa0*/  LDSM.16.MT88.4 R8, [R177+0x11000] ;  /* 0x01100000b108783b */ /* 0x000e6a0000004200 */
[C---:B-1----:R-:W-:Y:S06]  /*8ab0*/  HMMA.16816.F32.BF16 R160, R4.reuse, R8, R160 ;  /* 0x0000000804a0723c */ /* 0x042fec00000418a0 */
[C---:B------:R-:W-:Y:S01]  /*8ac0*/  HMMA.16816.F32.BF16 R164, R4.reuse, R10, R164 ;  /* 0x0000000a04a4723c */ /* 0x040fe200000418a4 */
[----:B------:R-:W1:Y:S05]  /*8ad0*/  LDSM.16.MT88.4 R8, [R180+0x11000] ;  /* 0x01100000b408783b */ /* 0x000e6a0000004200 */
[C---:B-1----:R-:W-:Y:S06]  /*8ae0*/  HMMA.16816.F32.BF16 R208, R4.reuse, R8, R208 ;  /* 0x0000000804d0723c */ /* 0x042fec00000418d0 */
[C---:B------:R-:W-:Y:S01]  /*8af0*/  HMMA.16816.F32.BF16 R212, R4.reuse, R10, R212 ;  /* 0x0000000a04d4723c */ /* 0x040fe200000418d4 */
[----:B------:R-:W1:Y:S05]  /*8b00*/  LDSM.16.MT88.4 R8, [R179+0x11000] ;  /* 0x01100000b308783b */ /* 0x000e6a0000004200 */
[C---:B------:R-:W-:Y:S06]  /*8b10*/  HMMA.16816.F32.BF16 R92, R4.reuse, R12, R216 ;  /* 0x0000000c045c723c */ /* 0x040fec00000418d8 */
[----:B-1----:R-:W-:Y:S07]  /*8b20*/  HMMA.16816.F32.BF16 R216, R4, R8, R36 ;  /* 0x0000000804d8723c */ /* 0x002fee0000041824 */
[----:B------:R-:W-:-:S04]  /*8b30*/  PRMT R8, R2, 0x7610, R8 ;  /* 0x0000761002087816 */ /* 0x000fc80000000008 */
[----:B------:R-:W-:Y:S02]  /*8b40*/  @!P6 PRMT R102, R8, 0x5410, RZ ;  /* 0x000054100866e816 */ /* 0x000fe400000000ff */
[----:B------:R2:W3:Y:S01]  /*8b50*/  LDL.LU.S16 R8, [R1+0x24] ;  /* 0x0000240001087983 */ /* 0x0004e20000300600 */
[C---:B------:R-:W-:Y:S03]  /*8b60*/  HMMA.16816.F32.BF16 R156, R4.reuse, R14, R156 ;  /* 0x0000000e049c723c */ /* 0x040fe6000004189c */
[----:B------:R-:W1:Y:S03]  /*8b70*/  LDSM.16.MT88.4 R12, [R178+0x11000] ;  /* 0x01100000b20c783b */ /* 0x000e660000004200 */
[C---:B------:R-:W-:Y:S06]  /*8b80*/  HMMA.16816.F32.BF16 R20, R4.reuse, R10, R20 ;  /* 0x0000000a0414723c */ /* 0x040fec0000041814 */
[C---:B-1----:R-:W-:Y:S06]  /*8b90*/  HMMA.16816.F32.BF16 R168, R4.reuse, R12, R168 ;  /* 0x0000000c04a8723c */ /* 0x042fec00000418a8 */
[----:B------:R-:W-:Y:S01]  /*8ba0*/  HMMA.16816.F32.BF16 R172, R4, R14, R172 ;  /* 0x0000000e04ac723c */ /* 0x000fe200000418ac */
[----:B---3--:R-:W-:-:S06]  /*8bb0*/  @!P4 HFMA2.BF16_V2 R8, -RZ.H0_H0, RZ.H0_H0, -R101.H0_H0 ;  /* 0x200000ffff08c231 */ /* 0x008fcc0000340965 */
[----:B------:R-:W-:Y:S02]  /*8bc0*/  PRMT R7, R8, 0x7610, R7 ;  /* 0x0000761008077816 */ /* 0x000fe40000000007 */
[----:B------:R2:W3:Y:S02]  /*8bd0*/  LDL.LU.S16 R8, [R1+0x28] ;  /* 0x0000280001087983 */ /* 0x0004e40000300600 */
[----:B---3--:R-:W-:-:S05]  /*8be0*/  @!P5 HFMA2.BF16_V2 R8, -RZ.H0_H0, RZ.H0_H0, -R35.H0_H0 ;  /* 0x200000ffff08d231 */ /* 0x008fca0000340923 */
[----:B------:R-:W-:-:S04]  /*8bf0*/  PRMT R6, R8, 0x7610, R6 ;  /* 0x0000761008067816 */ /* 0x000fc80000000006 */
[----:B------:R-:W-:Y:S02]  /*8c00*/  @!P5 PRMT R35, R6, 0x5410, RZ ;  /* 0x000054100623d816 */ /* 0x000fe400000000ff */
[----:B------:R2:W3:Y:S01]  /*8c10*/  LDL.LU.S16 R6, [R1+0x2c] ;  /* 0x00002c0001067983 */ /* 0x0004e20000300600 */
[----:B------:R-:W-:Y:S01]  /*8c20*/  LOP3.LUT R2, R47, 0xff, RZ, 0xc0, !PT ;  /* 0x000000ff2f027812 */ /* 0x000fe200078ec0ff */
[----:B---3--:R-:W-:-:S05]  /*8c30*/  @!P3 HFMA2.BF16_V2 R6, -RZ.H0_H0, RZ.H0_H0, -R34.H0_H0 ;  /* 0x200000ffff06b231 */ /* 0x008fca0000340922 */
[----:B------:R-:W-:-:S04]  /*8c40*/  PRMT R41, R6, 0x7610, R41 ;  /* 0x0000761006297816 */ /* 0x000fc80000000029 */
[----:B------:R-:W-:Y:S02]  /*8c50*/  @!P3 PRMT R34, R41, 0x5410, RZ ;  /* 0x000054102922b816 */ /* 0x000fe400000000ff */
[----:B------:R2:W3:Y:S01]  /*8c60*/  LDL.LU.S16 R41, [R1+0x30] ;  /* 0x0000300001297983 */ /* 0x0004e20000300600 */
[----:B------:R-:W-:Y:S01]  /*8c70*/  ISETP.LE.U32.AND P6, PT, R2, UR12, PT ;  /* 0x0000000c02007c0c */ /* 0x000fe2000bfc3070 */
[----:B------:R-:W-:-:S05]  /*8c80*/  IMAD.WIDE.U32 R4, R50, -0x2daee0ad, RZ ;  /* 0xd2511f5332047825 */ /* 0x000fca00078e00ff */
[----:B------:R-:W-:-:S04]  /*8c90*/  LOP3.LUT R0, R5, UR21, R46, 0x96, !PT ;  /* 0x0000001505007c12 */ /* 0x000fc8000f8e962e */
[----:B------:R-:W-:-:S04]  /*8ca0*/  LOP3.LUT R2, R0, 0xffff, RZ, 0xc0, !PT ;  /* 0x0000ffff00027812 */ /* 0x000fc800078ec0ff */
[----:B------:R-:W-:Y:S01]  /*8cb0*/  SHF.R.U32.HI R2, RZ, 0x8, R2 ;  /* 0x00000008ff027819 */ /* 0x000fe20000011602 */
[----:B---3--:R-:W-:-:S05]  /*8cc0*/  @!P6 HFMA2.BF16_V2 R41, -RZ.H0_H0, RZ.H0_H0, -R33.H0_H0 ;  /* 0x200000ffff29e231 */ /* 0x008fca0000340921 */
[----:B------:R-:W-:Y:S02]  /*8cd0*/  PRMT R40, R41, 0x7610, R40 ;  /* 0x0000761029287816 */ /* 0x000fe40000000028 */
[----:B------:R2:W3:Y:S01]  /*8ce0*/  LDL.LU.S16 R41, [R1+0x38] ;  /* 0x0000380001297983 */ /* 0x0004e20000300600 */
[----:B------:R-:W-:Y:S02]  /*8cf0*/  LOP3.LUT R2, R2, 0xffff, RZ, 0xc0, !PT ;  /* 0x0000ffff02027812 */ /* 0x000fe400078ec0ff */
[----:B------:R-:W-:Y:S02]  /*8d00*/  @!P4 PRMT R101, R7, 0x5410, RZ ;  /* 0x000054100765c816 */ /* 0x000fe400000000ff */
[----:B------:R-:W-:Y:S02]  /*8d10*/  ISETP.LE.U32.AND P4, PT, R2, UR12, PT ;  /* 0x0000000c02007c0c */ /* 0x000fe4000bf83070 */
[----:B------:R-:W-:-:S04]  /*8d20*/  LOP3.LUT R2, R0, 0xff, RZ, 0xc0, !PT ;  /* 0x000000ff00027812 */ /* 0x000fc800078ec0ff */
[----:B------:R-:W-:-:S13]  /*8d30*/  ISETP.LE.U32.AND P5, PT, R2, UR12, PT ;  /* 0x0000000c02007c0c */ /* 0x000fda000bfa3070 */
[----:B---3--:R-:W-:-:S05]  /*8d40*/  @!P5 HFMA2.BF16_V2 R41, -RZ.H0_H0, RZ.H0_H0, -R32.H0_H0 ;  /* 0x200000ffff29d231 */ /* 0x008fca0000340920 */
[----:B------:R-:W-:Y:S02]  /*8d50*/  PRMT R39, R41, 0x7610, R39 ;  /* 0x0000761029277816 */ /* 0x000fe40000000027 */
[----:B------:R2:W3:Y:S01]  /*8d60*/  LDL.LU.S16 R41, [R1+0x34] ;  /* 0x0000340001297983 */ /* 0x0004e20000300600 */
[----:B------:R-:W-:-:S04]  /*8d70*/  SHF.R.U32.HI R2, RZ, 0x18, R0 ;  /* 0x00000018ff027819 */ /* 0x000fc80000011600 */
[----:B------:R-:W-:Y:S01]  /*8d80*/  ISETP.LE.U32.AND P3, PT, R2, UR12, PT ;  /* 0x0000000c02007c0c */ /* 0x000fe2000bf63070 */
[----:B---3--:R-:W-:-:S05]  /*8d90*/  @!P4 HFMA2.BF16_V2 R41, -RZ.H0_H0, RZ.H0_H0, -R31.H0_H0 ;  /* 0x200000ffff29c231 */ /* 0x008fca000034091f */
[----:B------:R-:W-:-:S04]  /*8da0*/  PRMT R2, R41, 0x7610, R2 ;  /* 0x0000761029027816 */ /* 0x000fc80000000002 */
[----:B------:R-:W-:Y:S02]  /*8db0*/  @!P4 PRMT R31, R2, 0x5410, RZ ;  /* 0x00005410021fc816 */ /* 0x000fe400000000ff */
[----:B------:R2:W3:Y:S01]  /*8dc0*/  LDL.LU.S16 R2, [R1+0x3c] ;  /* 0x00003c0001027983 */ /* 0x0004e20000300600 */
[----:B------:R-:W-:-:S04]  /*8dd0*/  SHF.R.U32.HI R0, RZ, 0x10, R0 ;  /* 0x00000010ff007819 */ /* 0x000fc80000011600 */
[----:B------:R-:W-:Y:S01]  /*8de0*/  LOP3.LUT R0, R0, 0xff, RZ, 0xc0, !PT ;  /* 0x000000ff00007812 */ /* 0x000fe200078ec0ff */
[----:B---3--:R-:W-:-:S05]  /*8df0*/  @!P3 HFMA2.BF16_V2 R2, -RZ.H0_H0, RZ.H0_H0, -R30.H0_H0 ;  /* 0x200000ffff02b231 */ /* 0x008fca000034091e */
[----:B------:R-:W-:-:S04]  /*8e00*/  PRMT R38, R2, 0x7610, R38 ;  /* 0x0000761002267816 */ /* 0x000fc80000000026 */
[----:B------:R-:W-:Y:S02]  /*8e10*/  @!P3 PRMT R30, R38, 0x5410, RZ ;  /* 0x00005410261eb816 */ /* 0x000fe400000000ff */
[----:B------:R2:W3:Y:S01]  /*8e20*/  LDL.LU.S16 R38, [R1+0x40] ;  /* 0x0000400001267983 */ /* 0x0004e20000300600 */
[----:B------:R-:W-:Y:S02]  /*8e30*/  @!P6 PRMT R33, R40, 0x5410, RZ ;  /* 0x000054102821e816 */ /* 0x000fe400000000ff */
[----:B------:R-:W-:Y:S01]  /*8e40*/  ISETP.LE.U32.AND P6, PT, R0, UR12, PT ;  /* 0x0000000c00007c0c */ /* 0x000fe2000bfc3070 */
[----:B------:R-:W-:Y:S01]  /*8e50*/  HMMA.16816.F32.BF16 R108, R96, R104, R108 ;  /* 0x00000068606c723c */ /* 0x000fe2000004186c */
[C---:B------:R-:W-:Y:S01]  /*8e60*/  LOP3.LUT R0, R25.reuse, 0xffff, RZ, 0xc0, !PT ;  /* 0x0000ffff19007812 */ /* 0x040fe200078ec0ff */
[----:B------:R-:W-:Y:S01]  /*8e70*/  IMAD.MOV.U32 R231, RZ, RZ, R237 ;  /* 0x000000ffffe77224 */ /* 0x000fe200078e00ed */
[----:B------:R-:W-:Y:S01]  /*8e80*/  LOP3.LUT R2, R25, 0xff, RZ, 0xc0, !PT ;  /* 0x000000ff19027812 */ /* 0x000fe200078ec0ff */
[----:B------:R-:W-:Y:S01]  /*8e90*/  IMAD.MOV.U32 R229, RZ, RZ, R230 ;  /* 0x000000ffffe57224 */ /* 0x000fe200078e00e6 */
[----:B------:R-:W-:Y:S01]  /*8ea0*/  SHF.R.U32.HI R0, RZ, 0x8, R0 ;  /* 0x00000008ff007819 */ /* 0x000fe20000011600 */
[----:B------:R-:W1:Y:S06]  /*8eb0*/  LDSM.16.MT88.4 R40, [R177+0xf800] ;  /* 0x00f80000b128783b */ /* 0x000e6c0000004200 */
[----:B---3--:R-:W-:-:S05]  /*8ec0*/  @!P6 HFMA2.BF16_V2 R38, -RZ.H0_H0, RZ.H0_H0, -R29.H0_H0 ;  /* 0x200000ffff26e231 */ /* 0x008fca000034091d */
[----:B------:R-:W-:-:S04]  /*8ed0*/  PRMT R37, R38, 0x7610, R37 ;  /* 0x0000761026257816 */ /* 0x000fc80000000025 */
[----:B------:R-:W-:Y:S02]  /*8ee0*/  @!P6 PRMT R29, R37, 0x5410, RZ ;  /* 0x00005410251de816 */ /* 0x000fe400000000ff */
[----:B------:R2:W3:Y:S01]  /*8ef0*/  LDL.LU.S16 R37, [R1+0x44] ;  /* 0x0000440001257983 */ /* 0x0004e20000300600 */
[----:B------:R-:W-:-:S04]  /*8f00*/  LOP3.LUT R0, R0, 0xffff, RZ, 0xc0, !PT ;  /* 0x0000ffff00007812 */ /* 0x000fc800078ec0ff */
[----:B------:R-:W-:Y:S02]  /*8f10*/  ISETP.LE.U32.AND P4, PT, R0, UR12, PT ;  /* 0x0000000c00007c0c */ /* 0x000fe4000bf83070 */
[--C-:B------:R-:W-:Y:S02]  /*8f20*/  SHF.R.U32.HI R0, RZ, 0x18, R25.reuse ;  /* 0x00000018ff007819 */ /* 0x100fe40000011619 */
[----:B------:R-:W-:Y:S02]  /*8f30*/  @!P5 PRMT R32, R39, 0x5410, RZ ;  /* 0x000054102720d816 */ /* 0x000fe400000000ff */
[----:B------:R-:W-:Y:S02]  /*8f40*/  ISETP.LE.U32.AND P5, PT, R2, UR12, PT ;  /* 0x0000000c02007c0c */ /* 0x000fe4000bfa3070 */
[----:B------:R-:W-:Y:S02]  /*8f50*/  ISETP.LE.U32.AND P3, PT, R0, UR12, PT ;  /* 0x0000000c00007c0c */ /* 0x000fe4000bf63070 */
[----:B------:R-:W-:-:S04]  /*8f60*/  SHF.R.U32.HI R0, RZ, 0x10, R25 ;  /* 0x00000010ff007819 */ /* 0x000fc80000011619 */
[----:B------:R-:W-:-:S04]  /*8f70*/  LOP3.LUT R0, R0, 0xff, RZ, 0xc0, !PT ;  /* 0x000000ff00007812 */ /* 0x000fc800078ec0ff */
[----:B------:R-:W-:Y:S02]  /*8f80*/  ISETP.LE.U32.AND P6, PT, R0, UR12, PT ;  /* 0x0000000c00007c0c */ /* 0x000fe4000bfc3070 */
[----:B------:R-:W-:-:S04]  /*8f90*/  LOP3.LUT R0, R44, 0xffff, RZ, 0xc0, !PT ;  /* 0x0000ffff2c007812 */ /* 0x000fc800078ec0ff */
[----:B------:R-:W-:-:S04]  /*8fa0*/  SHF.R.U32.HI R0, RZ, 0x8, R0 ;  /* 0x00000008ff007819 */ /* 0x000fc80000011600 */
[----:B------:R-:W-:Y:S01]  /*8fb0*/  LOP3.LUT R0, R0, 0xffff, RZ, 0xc0, !PT ;  /* 0x0000ffff00007812 */ /* 0x000fe200078ec0ff */
[----:B---3--:R-:W-:-:S05]  /*8fc0*/  @!P5 HFMA2.BF16_V2 R37, -RZ.H0_H0, RZ.H0_H0, -R144.H0_H0 ;  /* 0x200000ffff25d231 */ /* 0x008fca0000340990 */
[----:B------:R-:W-:Y:S02]  /*8fd0*/  PRMT R36, R37, 0x7610, R36 ;  /* 0x0000761025247816 */ /* 0x000fe40000000024 */
[----:B------:R2:W3:Y:S02]  /*8fe0*/  LDL.LU.S16 R37, [R1+0x4c] ;  /* 0x00004c0001257983 */ /* 0x0004e40000300600 */
[----:B------:R-:W-:Y:S02]  /*8ff0*/  @!P5 PRMT R144, R36, 0x5410, RZ ;  /* 0x000054102490d816 */ /* 0x000fe400000000ff */
[----:B------:R-:W-:Y:S02]  /*9000*/  ISETP.LE.U32.AND P5, PT, R0, UR12, PT ;  /* 0x0000000c00007c0c */ /* 0x000fe4000bfa3070 */
[----:B------:R2:W4:Y:S01]  /*9010*/  LDL.LU.S16 R0, [R1+0x48] ;  /* 0x0000480001007983 */ /* 0x0005220000300600 */
[----:B------:R-:W-:Y:S01]  /*9020*/  HMMA.16816.F32.BF16 R104, R96, R106, R16 ;  /* 0x0000006a6068723c */ /* 0x000fe20000041810 */
[----:B----4-:R-:W-:-:S06]  /*9030*/  @!P6 HFMA2.BF16_V2 R0, -RZ.H0_H0, RZ.H0_H0, -R145.H0_H0 ;  /* 0x200000ffff00e231 */ /* 0x010fcc0000340991 */
[----:B------:R-:W-:-:S04]  /*9040*/  PRMT R19, R0, 0x7610, R19 ;  /* 0x0000761000137816 */ /* 0x000fc80000000013 */
[----:B------:R-:W-:Y:S02]  /*9050*/  @!P6 PRMT R145, R19, 0x5410, RZ ;  /* 0x000054101391e816 */ /* 0x000fe400000000ff */
[----:B------:R2:W4:Y:S01]  /*9060*/  LDL.LU.S16 R19, [R1+0x50] ;  /* 0x0000500001137983 */ /* 0x0005220000300600 */
[----:B---3--:R-:W-:Y:S01]  /*9070*/  @!P4 HFMA2.BF16_V2 R37, -RZ.H0_H0, RZ.H0_H0, -R143.H0_H0 ;  /* 0x200000ffff25c231 */ /* 0x008fe2000034098f */
[----:B------:R-:W-:-:S04]  /*9080*/  LOP3.LUT R0, R44, 0xff, RZ, 0xc0, !PT ;  /* 0x000000ff2c007812 */ /* 0x000fc800078ec0ff */
[----:B------:R-:W-:Y:S01]  /*9090*/  PRMT R25, R37, 0x7610, R25 ;  /* 0x0000761025197816 */ /* 0x000fe20000000019 */
[----:B----4-:R-:W-:-:S05]  /*90a0*/  @!P3 HFMA2.BF16_V2 R19, -RZ.H0_H0, RZ.H0_H0, -R141.H0_H0 ;  /* 0x200000ffff13b231 */ /* 0x010fca000034098d */
[----:B------:R-:W-:-:S04]  /*90b0*/  PRMT R17, R19, 0x7610, R17 ;  /* 0x0000761013117816 */ /* 0x000fc80000000011 */
[----:B------:R-:W-:Y:S02]  /*90c0*/  @!P3 PRMT R141, R17, 0x5410, RZ ;  /* 0x00005410118db816 */ /* 0x000fe400000000ff */
[----:B------:R2:W3:Y:S01]  /*90d0*/  LDL.LU.S16 R17, [R1+0x5c] ;  /* 0x00005c0001117983 */ /* 0x0004e20000300600 */
[----:B------:R-:W-:Y:S02]  /*90e0*/  @!P4 PRMT R143, R25, 0x5410, RZ ;  /* 0x00005410198fc816 */ /* 0x000fe400000000ff */
[----:B------:R-:W-:-:S13]  /*90f0*/  ISETP.LE.U32.AND P4, PT, R0, UR12, PT ;  /* 0x0000000c00007c0c */ /* 0x000fda000bf83070 */
[----:B---3--:R-:W-:-:S05]  /*9100*/  @!P4 HFMA2.BF16_V2 R17, -RZ.H0_H0, RZ.H0_H0, -R151.H0_H0 ;  /* 0x200000ffff11c231 */ /* 0x008fca0000340997 */
[----:B------:R-:W-:-:S04]  /*9110*/  PRMT R16, R17, 0x7610, R16 ;  /* 0x0000761011107816 */ /* 0x000fc80000000010 */
[----:B------:R-:W-:Y:S02]  /*9120*/  @!P4 PRMT R151, R16, 0x5410, RZ ;  /* 0x000054101097c816 */ /* 0x000fe400000000ff */
[----:B------:R2:W3:Y:S01]  /*9130*/  LDL.LU.S16 R16, [R1+0x68] ;  /* 0x0000680001107983 */ /* 0x0004e20000300600 */
[----:B------:R-:W-:-:S04]  /*9140*/  SHF.R.U32.HI R0, RZ, 0x18, R44 ;  /* 0x00000018ff007819 */ /* 0x000fc8000001162c */
[----:B------:R-:W-:Y:S02]  /*9150*/  ISETP.LE.U32.AND P6, PT, R0, UR12, PT ;  /* 0x0000000c00007c0c */ /* 0x000fe4000bfc3070 */
[----:B------:R-:W-:-:S04]  /*9160*/  SHF.R.U32.HI R0, RZ, 0x10, R44 ;  /* 0x00000010ff007819 */ /* 0x000fc8000001162c */
[----:B------:R-:W-:Y:S01]  /*9170*/  LOP3.LUT R0, R0, 0xff, RZ, 0xc0, !PT ;  /* 0x000000ff00007812 */ /* 0x000fe200078ec0ff */
[----:B---3--:R-:W-:-:S05]  /*9180*/  @!P5 HFMA2.BF16_V2 R16, -RZ.H0_H0, RZ.H0_H0, -R149.H0_H0 ;  /* 0x200000ffff10d231 */ /* 0x008fca0000340995 */
[----:B------:R-:W-:Y:S02]  /*9190*/  PRMT R15, R16, 0x7610, R15 ;  /* 0x00007610100f7816 */ /* 0x000fe4000000000f */
[----:B------:R2:W3:Y:S01]  /*91a0*/  LDL.LU.S16 R16, [R1+0x64] ;  /* 0x0000640001107983 */ /* 0x0004e20000300600 */
[----:B------:R-:W-:Y:S02]  /*91b0*/  ISETP.LE.U32.AND P3, PT, R0, UR12, PT ;  /* 0x0000000c00007c0c */ /* 0x000fe4000bf63070 */
[----:B------:R-:W-:-:S04]  /*91c0*/  LOP3.LUT R0, R154, 0xff, RZ, 0xc0, !PT ;  /* 0x000000ff9a007812 */ /* 0x000fc800078ec0ff */
[----:B------:R-:W-:Y:S02]  /*91d0*/  ISETP.LE.U32.AND P4, PT, R0, UR12, PT ;  /* 0x0000000c00007c0c */ /* 0x000fe4000bf83070 */
[----:B------:R-:W-:-:S04]  /*91e0*/  SHF.R.U32.HI R0, RZ, 0x8, R155 ;  /* 0x00000008ff007819 */ /* 0x000fc8000001169b */
[----:B------:R-:W-:Y:S02]  /*91f0*/  LOP3.LUT R0, R0, 0xffff, RZ, 0xc0, !PT ;  /* 0x0000ffff00007812 */ /* 0x000fe400078ec0ff */
[----:B------:R-:W-:Y:S02]  /*9200*/  @!P5 PRMT R149, R15, 0x5410, RZ ;  /* 0x000054100f95d816 */ /* 0x000fe400000000ff */
[----:B------:R-:W-:Y:S01]  /*9210*/  ISETP.LE.U32.AND P5, PT, R0, UR12, PT ;  /* 0x0000000c00007c0c */ /* 0x000fe2000bfa3070 */
[----:B---3--:R-:W-:-:S05]  /*9220*/  @!P3 HFMA2.BF16_V2 R16, -RZ.H0_H0, RZ.H0_H0, -R148.H0_H0 ;  /* 0x200000ffff10b231 */ /* 0x008fca0000340994 */
[----:B------:R-:W-:Y:S02]  /*9230*/  PRMT R14, R16, 0x7610, R14 ;  /* 0x00007610100e7816 */ /* 0x000fe4000000000e */
[----:B------:R2:W3:Y:S04]  /*9240*/  LDL.LU.S16 R16, [R1+0x60] ;  /* 0x0000600001107983 */ /* 0x0004e80000300600 */
[----:B------:R2:W4:Y:S01]  /*9250*/  LDL.LU.S16 R0, [R1+0x70] ;  /* 0x0000700001007983 */ /* 0x0005220000300600 */
[----:B------:R-:W-:Y:S02]  /*9260*/  IMAD.MOV.U32 R237, RZ, RZ, R238 ;  /* 0x000000ffffed7224 */ /* 0x000fe400078e00ee */
[----:B----4-:R-:W-:-:S05]  /*9270*/  @!P1 HFMA2.BF16_V2 R0, -RZ.H0_H0, RZ.H0_H0, -R147.H0_H0 ;  /* 0x200000ffff009231 */ /* 0x010fca0000340993 */
[----:B------:R-:W-:Y:S02]  /*9280*/  PRMT R13, R0, 0x7610, R13 ;  /* 0x00007610000d7816 */ /* 0x000fe4000000000d */
[----:B------:R2:W4:Y:S01]  /*9290*/  LDL.LU.S16 R0, [R1+0x6c] ;  /* 0x00006c0001007983 */ /* 0x0005220000300600 */
[----:B------:R-:W-:Y:S02]  /*92a0*/  IMAD.MOV.U32 R238, RZ, RZ, R51 ;  /* 0x000000ffffee7224 */ /* 0x000fe400078e0033 */
[----:B------:R-:W-:Y:S02]  /*92b0*/  IMAD.MOV.U32 R230, RZ, RZ, R231 ;  /* 0x000000ffffe67224 */ /* 0x000fe400078e00e7 */
[----:B------:R-:W-:Y:S02]  /*92c0*/  IMAD.MOV.U32 R231, RZ, RZ, R238 ;  /* 0x000000ffffe77224 */ /* 0x000fe400078e00ee */
[----:B------:R-:W-:Y:S02]  /*92d0*/  IMAD.MOV.U32 R238, RZ, RZ, R239 ;  /* 0x000000ffffee7224 */ /* 0x000fe400078e00ef */
[----:B------:R-:W-:Y:S01]  /*92e0*/  IMAD.MOV.U32 R239, RZ, RZ, R244 ;  /* 0x000000ffffef7224 */ /* 0x000fe200078e00f4 */
[----:B------:R-:W-:Y:S01]  /*92f0*/  SHF.R.U32.HI R8, RZ, 0x10, R48 ;  /* 0x00000010ff087819 */ /* 0x000fe20000011630 */
        /* <DEDUP_REMOVED lines=10> */
[----:B------:R-:W-:Y:S02]  /*93a0*/  IMAD.MOV.U32 R82, RZ, RZ, R183 ;  /* 0x000000ffff527224 */ /* 0x000fe400078e00b7 */
[----:B------:R2:W5:Y:S01]  /*93b0*/  LDL.LU R183, [R1+0xd8] ;  /* 0x0000d80001b77983 */ /* 0x0005620000300800 */
[----:B----4-:R-:W-:-:S05]  /*93c0*/  @!P5 HFMA2.BF16_V2 R0, -RZ.H0_H0, RZ.H0_H0, -R146.H0_H0 ;  /* 0x200000ffff00d231 */ /* 0x010fca0000340992 */
[----:B------:R-:W-:Y:S02]  /*93d0*/  PRMT R12, R0, 0x7610, R12 ;  /* 0x00007610000c7816 */ /* 0x000fe4000000000c */
[----:B------:R-:W-:-:S04]  /*93e0*/  LOP3.LUT R0, R8, 0xff, RZ, 0xc0, !PT ;  /* 0x000000ff08007812 */ /* 0x000fc800078ec0ff */
[----:B------:R-:W-:Y:S02]  /*93f0*/  ISETP.LE.U32.AND P1, PT, R0, UR12, PT ;  /* 0x0000000c00007c0c */ /* 0x000fe4000bf23070 */
[----:B------:R2:W4:Y:S02]  /*9400*/  LDL.LU.S16 R0, [R1+0x78] ;  /* 0x0000780001007983 */ /* 0x0005240000300600 */
[----:B----4-:R-:W-:-:S05]  /*9410*/  @!P4 HFMA2.BF16_V2 R0, -RZ.H0_H0, RZ.H0_H0, -R152.H0_H0 ;  /* 0x200000ffff00c231 */ /* 0x010fca0000340998 */
[----:B------:R-:W-:Y:S02]  /*9420*/  PRMT R11, R0, 0x7610, R11 ;  /* 0x00007610000b7816 */ /* 0x000fe4000000000b */
[----:B------:R2:W4:Y:S01]  /*9430*/  LDL.LU.S16 R0, [R1+0x74] ;  /* 0x0000740001007983 */ /* 0x0005220000300600 */
[----:B------:R-:W-:Y:S02]  /*9440*/  LOP3.LUT R9, R48, 0xffff, RZ, 0xc0, !PT ;  /* 0x0000ffff30097812 */ /* 0x000fe400078ec0ff */
[----:B------:R-:W-:Y:S01]  /*9450*/  @!P4 PRMT R152, R11, 0x5410, RZ ;  /* 0x000054100b98c816 */ /* 0x000fe200000000ff */
[----:B----4-:R-:W-:-:S05]  /*9460*/  @!P2 HFMA2.BF16_V2 R0, -RZ.H0_H0, RZ.H0_H0, -R150.H0_H0 ;  /* 0x200000ffff00a231 */ /* 0x010fca0000340996 */
[----:B------:R-:W-:Y:S02]  /*9470*/  PRMT R10, R0, 0x7610, R10 ;  /* 0x00007610000a7816 */ /* 0x000fe4000000000a */
[----:B------:R-:W-:-:S04]  /*9480*/  SHF.R.U32.HI R0, RZ, 0x8, R9 ;  /* 0x00000008ff007819 */ /* 0x000fc80000011609 */
[----:B------:R-:W-:-:S04]  /*9490*/  LOP3.LUT R0, R0, 0xffff, RZ, 0xc0, !PT ;  /* 0x0000ffff00007812 */ /* 0x000fc800078ec0ff */
[----:B------:R-:W-:Y:S02]  /*94a0*/  ISETP.LE.U32.AND P4, PT, R0, UR12, PT ;  /* 0x0000000c00007c0c */ /* 0x000fe4000bf83070 */
[----:B------:R2:W4:Y:S01]  /*94b0*/  LDL.LU.S16 R0, [R1+0x7c] ;  /* 0x00007c0001007983 */ /* 0x0005220000300600 */
[----:B------:R-:W-:Y:S02]  /*94c0*/  LOP3.LUT R6, R48, 0xff, RZ, 0xc0, !PT ;  /* 0x000000ff30067812 */ /* 0x000fe400078ec0ff */
[----:B------:R-:W-:Y:S02]  /*94d0*/  @!P3 PRMT R148, R14, 0x5410, RZ ;  /* 0x000054100e94b816 */ /* 0x000fe400000000ff */
[----:B------:R-:W-:Y:S01]  /*94e0*/  ISETP.LE.U32.AND P3, PT, R6, UR12, PT ;  /* 0x0000000c06007c0c */ /* 0x000fe2000bf63070 */
[----:B---3--:R-:W-:-:S05]  /*94f0*/  @!P6 HFMA2.BF16_V2 R16, -RZ.H0_H0, RZ.H0_H0, -R153.H0_H0 ;  /* 0x200000ffff10e231 */ /* 0x008fca0000340999 */
[----:B------:R-:W-:Y:S01]  /*9500*/  PRMT R2, R16, 0x7610, R2 ;  /* 0x0000761010027816 */ /* 0x000fe20000000002 */
[----:B------:R-:W-:Y:S01]  /*9510*/  IMAD.MOV.U32 R90, RZ, RZ, R230 ;  /* 0x000000ffff5a7224 */ /* 0x000fe200078e00e6 */
[----:B------:R-:W-:Y:S02]  /*9520*/  LOP3.LUT R6, R4, 0xffff, RZ, 0xc0, !PT ;  /* 0x0000ffff04067812 */ /* 0x000fe400078ec0ff */
[----:B------:R-:W-:Y:S01]  /*9530*/  @!P6 PRMT R153, R2, 0x5410, RZ ;  /* 0x000054100299e816 */ /* 0x000fe200000000ff */
[----:B------:R-:W-:Y:S01]  /*9540*/  IMAD.MOV.U32 R89, RZ, RZ, R229 ;  /* 0x000000ffff597224 */ /* 0x000fe200078e00e5 */
[----:B------:R-:W-:Y:S02]  /*9550*/  LOP3.LUT R2, R4, 0xff, RZ, 0xc0, !PT ;  /* 0x000000ff04027812 */ /* 0x000fe400078ec0ff */
[----:B------:R-:W-:Y:S01]  /*9560*/  SHF.R.U32.HI R5, RZ, 0x10, R4 ;  /* 0x00000010ff057819 */ /* 0x000fe20000011604 */
[----:B------:R-:W-:Y:S01]  /*9570*/  IMAD.MOV.U32 R222, RZ, RZ, R90 ;  /* 0x000000ffffde7224 */ /* 0x000fe200078e005a */
[----:B------:R-:W-:Y:S01]  /*9580*/  @!P5 PRMT R146, R12, 0x5410, RZ ;  /* 0x000054100c92d816 */ /* 0x000fe200000000ff */
[----:B------:R-:W-:Y:S01]  /*9590*/  IMAD.MOV.U32 R221, RZ, RZ, R89 ;  /* 0x000000ffffdd7224 */ /* 0x000fe200078e0059 */
[----:B------:R-:W-:Y:S01]  /*95a0*/  ISETP.LE.U32.AND P5, PT, R2, UR12, PT ;  /* 0x0000000c02007c0c */ /* 0x000fe2000bfa3070 */
[----:B------:R-:W-:-:S02]  /*95b0*/  IMAD.MOV.U32 R13, RZ, RZ, R222 ;  /* 0x000000ffff0d7224 */ /* 0x000fc400078e00de */
[----:B------:R-:W-:Y:S02]  /*95c0*/  IMAD.MOV.U32 R220, RZ, RZ, R221 ;  /* 0x000000ffffdc7224 */ /* 0x000fe400078e00dd */
[----:B------:R-:W-:Y:S02]  /*95d0*/  IMAD.MOV.U32 R222, RZ, RZ, R182 ;  /* 0x000000ffffde7224 */ /* 0x000fe400078e00b6 */
[----:B------:R2:W5:Y:S01]  /*95e0*/  LDL.LU R182, [R1+0xd4] ;  /* 0x0000d40001b67983 */ /* 0x0005620000300800 */
[----:B------:R-:W-:-:S03]  /*95f0*/  IMAD.MOV.U32 R221, RZ, RZ, R181 ;  /* 0x000000ffffdd7224 */ /* 0x000fc600078e00b5 */
[----:B------:R2:W5:Y:S01]  /*9600*/  LDL.LU R181, [R1+0xd0] ;  /* 0x0000d00001b57983 */ /* 0x0005620000300800 */
[----:B------:R-:W-:Y:S01]  /*9610*/  @!P2 PRMT R150, R10, 0x5410, RZ ;  /* 0x000054100a96a816 */ /* 0x000fe200000000ff */
[----:B----4-:R-:W-:-:S05]  /*9620*/  @!P3 HFMA2.BF16_V2 R0, -RZ.H0_H0, RZ.H0_H0, -R142.H0_H0 ;  /* 0x200000ffff00b231 */ /* 0x010fca000034098e */
[----:B------:R-:W-:Y:S02]  /*9630*/  PRMT R2, R0, 0x7610, R2 ;  /* 0x0000761000027816 */ /* 0x000fe40000000002 */
[----:B------:R-:W-:Y:S02]  /*9640*/  LOP3.LUT R0, R5, 0xff, RZ, 0xc0, !PT ;  /* 0x000000ff05007812 */ /* 0x000fe400078ec0ff */
[----:B------:R-:W-:Y:S02]  /*9650*/  @!P3 PRMT R142, R2, 0x5410, RZ ;  /* 0x00005410028eb816 */ /* 0x000fe400000000ff */
[----:B------:R-:W-:Y:S02]  /*9660*/  ISETP.LE.U32.AND P3, PT, R0, UR12, PT ;  /* 0x0000000c00007c0c */ /* 0x000fe4000bf63070 */
[----:B------:R2:W3:Y:S04]  /*9670*/  LDL.LU.S16 R0, [R1+0x80] ;  /* 0x0000800001007983 */ /* 0x0004e80000300600 */
[----:B------:R2:W4:Y:S01]  /*9680*/  LDL.LU.S16 R10, [R1+0x84] ;  /* 0x00008400010a7983 */ /* 0x0005220000300600 */
[----:B------:R-:W-:Y:S01]  /*9690*/  SHF.R.U32.HI R4, RZ, 0x18, R4 ;  /* 0x00000018ff047819 */ /* 0x000fe20000011604 */
[----:B------:R-:W-:-:S03]  /*96a0*/  IMAD.MOV.U32 R228, RZ, RZ, R244 ;  /* 0x000000ffffe47224 */ /* 0x000fc600078e00f4 */
[----:B------:R-:W-:Y:S01]  /*96b0*/  ISETP.LE.U32.AND P2, PT, R4, UR12, PT ;  /* 0x0000000c04007c0c */ /* 0x000fe2000bf43070 */
[----:B------:R-:W-:Y:S01]  /*96c0*/  FADD.FTZ R4, R222, R221 ;  /* 0x000000ddde047221 */ /* 0x000fe20000010000 */
[----:B---3--:R-:W-:-:S05]  /*96d0*/  @!P4 HFMA2.BF16_V2 R0, -RZ.H0_H0, RZ.H0_H0, -R140.H0_H0 ;  /* 0x200000ffff00c231 */ /* 0x008fca000034098c */
[----:B------:R-:W-:Y:S02]  /*96e0*/  PRMT R9, R0, 0x7610, R9 ;  /* 0x0000761000097816 */ /* 0x000fe40000000009 */
[----:B------:R-:W-:-:S04]  /*96f0*/  SHF.R.U32.HI R0, RZ, 0x8, R6 ;  /* 0x00000008ff007819 */ /* 0x000fc80000011606 */
[----:B------:R-:W-:Y:S01]  /*9700*/  LOP3.LUT R0, R0, 0xffff, RZ, 0xc0, !PT ;  /* 0x0000ffff00007812 */ /* 0x000fe200078ec0ff */
[----:B----4-:R-:W-:Y:S01]  /*9710*/  @!P1 HFMA2.BF16_V2 R10, -RZ.H0_H0, RZ.H0_H0, -R139.H0_H0 ;  /* 0x200000ffff0a9231 */ /* 0x010fe2000034098b */
[----:B------:R-:W-:Y:S02]  /*9720*/  @!P4 PRMT R140, R9, 0x5410, RZ ;  /* 0x00005410098cc816 */ /* 0x000fe400000000ff */
[----:B------:R-:W-:Y:S01]  /*9730*/  ISETP.LE.U32.AND P4, PT, R0, UR12, PT ;  /* 0x0000000c00007c0c */ /* 0x000fe2000bf83070 */
[----:B------:R-:W-:Y:S02]  /*9740*/  FADD.FTZ R0, R228, R4 ;  /* 0x00000004e4007221 */ /* 0x000fe40000010000 */
[----:B------:R2:W3:Y:S01]  /*9750*/  LDL.LU.S16 R4, [R1+0x98] ;  /* 0x0000980001047983 */ /* 0x0004e20000300600 */
[----:B------:R-:W-:-:S03]  /*9760*/  PRMT R8, R10, 0x7610, R8 ;  /* 0x000076100a087816 */ /* 0x000fc60000000008 */
[----:B------:R2:W4:Y:S04]  /*9770*/  LDL.LU.S16 R17, [R1+0xa0] ;  /* 0x0000a00001117983 */ /* 0x0005280000300600 */
[----:B------:R2:W2:Y:S04]  /*9780*/  LDL.LU.S16 R16, [R1+0x9c] ;  /* 0x00009c0001107983 */ /* 0x0004a80000300600 */
[----:B------:R1:W4:Y:S04]  /*9790*/  LDL.LU.S16 R11, [R1+0xa8] ;  /* 0x0000a800010b7983 */ /* 0x0003280000300600 */
[----:B------:R1:W4:Y:S01]  /*97a0*/  LDL.LU.S16 R10, [R1+0xa4] ;  /* 0x0000a400010a7983 */ /* 0x0003220000300600 */
[----:B------:R-:W-:Y:S01]  /*97b0*/  SHF.R.U32.HI R7, RZ, 0x18, R48 ;  /* 0x00000018ff077819 */ /* 0x000fe20000011630 */
[----:B------:R-:W-:-:S02]  /*97c0*/  IMAD.MOV.U32 R91, RZ, RZ, R239 ;  /* 0x000000ffff5b7224 */ /* 0x000fc400078e00ef */
[----:B------:R-:W1:Y:S01]  /*97d0*/  LDSM.16.MT88.4 R48, [R178+0xf800] ;  /* 0x00f80000b230783b */ /* 0x000e620000004200 */
[----:B------:R-:W-:Y:S01]  /*97e0*/  ISETP.LE.U32.AND P6, PT, R7, UR12, PT ;  /* 0x0000000c07007c0c */ /* 0x000fe2000bfc3070 */
[----:B------:R-:W-:Y:S02]  /*97f0*/  IMAD.MOV.U32 R223, RZ, RZ, R91 ;  /* 0x000000ffffdf7224 */ /* 0x000fe400078e005b */
[----:B------:R-:W-:Y:S01]  /*9800*/  FADD.FTZ R2, R220, R13 ;  /* 0x0000000ddc027221 */ /* 0x000fe20000010000 */
[----:B------:R-:W-:Y:S02]  /*9810*/  IMAD.MOV.U32 R230, RZ, RZ, R231 ;  /* 0x000000ffffe67224 */ /* 0x000fe400078e00e7 */
[----:B------:R-:W-:Y:S02]  /*9820*/  IMAD.MOV.U32 R229, RZ, RZ, R245 ;  /* 0x000000ffffe57224 */ /* 0x000fe400078e00f5 */
[----:B------:R-:W-:Y:S01]  /*9830*/  FADD.FTZ R2, R223, R2 ;  /* 0x00000002df027221 */ /* 0x000fe20000010000 */
[----:B------:R-:W-:-:S02]  /*9840*/  IMAD.MOV.U32 R231, RZ, RZ, R238 ;  /* 0x000000ffffe77224 */ /* 0x000fc400078e00ee */
[----:B------:R-:W-:Y:S01]  /*9850*/  FADD.FTZ R0, R230, R0 ;  /* 0x00000000e6007221 */ /* 0x000fe20000010000 */
[----:B------:R-:W-:Y:S02]  /*9860*/  IMAD.MOV.U32 R238, RZ, RZ, R246 ;  /* 0x000000ffffee7224 */ /* 0x000fe400078e00f6 */
[----:B------:R-:W-:Y:S01]  /*9870*/  FADD.FTZ R2, R229, R2 ;  /* 0x00000002e5027221 */ /* 0x000fe20000010000 */
[----:B------:R-:W-:Y:S01]  /*9880*/  @!P1 PRMT R139, R8, 0x5410, RZ ;  /* 0x00005410088b9816 */ /* 0x000fe200000000ff */
[----:B------:R-:W-:Y:S01]  /*9890*/  IMAD.MOV.U32 R239, RZ, RZ, R81 ;  /* 0x000000ffffef7224 */ /* 0x000fe200078e0051 */
[C---:B------:R-:W-:Y:S01]  /*98a0*/  LEA R8, P1, R236.reuse, UR6, 0x1 ;  /* 0x00000006ec087c11 */ /* 0x040fe2000f8208ff */
[----:B------:R-:W-:Y:S01]  /*98b0*/  FADD.FTZ R2, R237, R2 ;  /* 0x00000002ed027221 */ /* 0x000fe20000010000 */
[----:B------:R-:W-:Y:S01]  /*98c0*/  IMAD.MOV.U32 R244, RZ, RZ, R82 ;  /* 0x000000fffff47224 */ /* 0x000fe200078e0052 */
[----:B------:R-:W-:Y:S01]  /*98d0*/  HMMA.16816.F32.BF16 R132, R96, R128, R132 ;  /* 0x000000806084723c */ /* 0x000fe20000041884 */
[----:B------:R-:W-:Y:S01]  /*98e0*/  LEA.HI.X R9, R236, UR7, R231, 0x1, P1 ;  /* 0x00000007ec097c11 */ /* 0x000fe200088f0ce7 */
[----:B------:R-:W-:Y:S01]  /*98f0*/  IMAD.MOV.U32 R245, RZ, RZ, R80 ;  /* 0x000000fffff57224 */ /* 0x000fe200078e0050 */
[----:B------:R-:W-:Y:S01]  /*9900*/  LDSM.16.MT88.4 R88, [R180+0x11800] ;  /* 0x01180000b458783b */ /* 0x000fe20000004200 */
[----:B------:R-:W-:-:S02]  /*9910*/  IMAD.MOV.U32 R246, RZ, RZ, R225 ;  /* 0x000000fffff67224 */ /* 0x000fc400078e00e1 */
[----:B------:R-:W-:Y:S01]  /*9920*/  IMAD.MOV.U32 R225, RZ, RZ, R227 ;  /* 0x000000ffffe17224 */ /* 0x000fe200078e00e3 */
[C---:B-1----:R-:W-:Y:S01]  /*9930*/  HMMA.16816.F32.BF16 R36, R96.reuse, R40, R60 ;  /* 0x000000286024723c */ /* 0x042fe2000004183c */
[----:B------:R-:W-:Y:S01]  /*9940*/  IMAD.MOV.U32 R227, RZ, RZ, R83 ;  /* 0x000000ffffe37224 */ /* 0x000fe200078e0053 */
[----:B------:R-:W-:Y:S04]  /*9950*/  LDSM.16.MT88.4 R12, [R179+0x11800] ;  /* 0x01180000b30c783b */ /* 0x000fe80000004200 */
[C---:B------:R-:W-:Y:S01]  /*9960*/  HMMA.16816.F32.BF16 R128, R96.reuse, R130, R56 ;  /* 0x000000826080723c */ /* 0x040fe20000041838 */
[----:B------:R-:W1:Y:S04]  /*9970*/  LDSM.16.MT88.4 R56, [R180+0xf800] ;  /* 0x00f80000b438783b */ /* 0x000e680000004200 */
[----:B------:R-:W-:Y:S01]  /*9980*/  LDSM.16.MT88.4 R80, [R178+0x11800] ;  /* 0x01180000b250783b */ /* 0x000fe20000004200 */
[C---:B------:R-:W-:Y:S03]  /*9990*/  HMMA.16816.F32.BF16 R40, R96.reuse, R42, R64 ;  /* 0x0000002a6028723c */ /* 0x040fe60000041840 */
[----:B------:R-:W1:Y:S03]  /*99a0*/  LDSM.16.MT88.4 R64, [R179+0xf800] ;  /* 0x00f80000b340783b */ /* 0x000e660000004200 */
[C---:B------:R-:W-:Y:S06]  /*99b0*/  HMMA.16816.F32.BF16 R44, R96.reuse, R48, R68 ;  /* 0x00000030602c723c */ /* 0x040fec0000041844 */
[C---:B------:R-:W-:Y:S01]  /*99c0*/  HMMA.16816.F32.BF16 R48, R96.reuse, R50, R72 ;  /* 0x000000326030723c */ /* 0x040fe20000041848 */
[----:B------:R-:W1:Y:S04]  /*99d0*/  LDSM.16.MT88.4 R72, [R177+0x11800] ;  /* 0x01180000b148783b */ /* 0x000e680000004200 */
[----:B------:R2:W-:Y:S04]  /*99e0*/  STG.E.U16 desc[UR26][R8.64], R151 ;  /* 0x0000009708007986 */ /* 0x0005e8000c10151a */
[----:B------:R2:W-:Y:S01]  /*99f0*/  STG.E.U16 desc[UR26][R8.64+0x2], R149 ;  /* 0x0000029508007986 */ /* 0x0005e2000c10151a */
[----:B------:R-:W-:Y:S01]  /*9a00*/  HMMA.16816.F32.BF16 R124, R96, R120, R124 ;  /* 0x00000078607c723c */ /* 0x000fe2000004187c */
[----:B------:R-:W-:-:S05]  /*9a10*/  IADD3 R220, P1, R8, -0x80, RZ ;  /* 0xffffff8008dc7810 */ /* 0x000fca0007f3e0ff */
        /* <DEDUP_REMOVED lines=12> */
[----:B------:R-:W-:Y:S01]  /*9ae0*/  HMMA.16816.F32.BF16 R96, R96, R14, R20 ;  /* 0x0000000e6060723c */ /* 0x000fe20000041814 */
[----:B------:R-:W-:Y:S01]  /*9af0*/  IADD3.X R219, R9, -0x1, RZ, P1, !PT ;  /* 0xffffffff09db7810 */ /* 0x000fe20000ffe4ff */
[----:B---3--:R-:W-:-:S05]  /*9b00*/  @!P6 HFMA2.BF16_V2 R4, -RZ.H0_H0, RZ.H0_H0, -R138.H0_H0 ;  /* 0x200000ffff04e231 */ /* 0x008fca000034098a */
[----:B------:R-:W-:Y:S01]  /*9b10*/  PRMT R18, R4, 0x7610, R18 ;  /* 0x0000761004127816 */ /* 0x000fe20000000012 */
[----:B--2---:R-:W-:Y:S02]  /*9b20*/  @!P4 HFMA2.BF16_V2 R16, -RZ.H0_H0, RZ.H0_H0, -R27.H0_H0 ;  /* 0x200000ffff10c231 */ /* 0x004fe4000034091b */
[----:B------:R-:W-:Y:S01]  /*9b30*/  FADD.FTZ R4, R238, R0 ;  /* 0x00000000ee047221 */ /* 0x000fe20000010000 */
[----:B----4-:R-:W-:Y:S02]  /*9b40*/  @!P3 HFMA2.BF16_V2 R11, -RZ.H0_H0, RZ.H0_H0, -R26.H0_H0 ;  /* 0x200000ffff0bb231 */ /* 0x010fe4000034091a */
        /* <DEDUP_REMOVED lines=66> */
[----:B------:R1:W-:Y:S01]  /*9f70*/  STL [R1+0x50], R222 ;  /* 0x000050de01007387 */ /* 0x0003e20000100800 */
[----:B------:R-:W-:Y:S05]  /*9f80*/  @!P0 BRA `(.L_x_1424) ;  /* 0x0000006400d48947 */ /* 0x000fea0003800000 */
[----:B------:R-:W2:Y:S01]  /*9f90*/  LDL R242, [R1+0x54] ;  /* 0x0000540001f27983 */ /* 0x000ea20000100800 */
[----:B------:R-:W-:Y:S01]  /*9fa0*/  ULDC UR6, c[0x0][0x2d0] ;  /* 0x0000b40000067ab9 */ /* 0x000fe20000000800 */
[----:B------:R-:W-:-:S04]  /*9fb0*/  DEPBAR.LE SB0, 0x0 ;  /* 0x000080000000791a */ /* 0x000fc80000000000 */
[----:B------:R-:W3:Y:S04]  /*9fc0*/  LDL R243, [R1+0x58] ;  /* 0x0000580001f37983 */ /* 0x000ee80000100800 */
[----:B------:R-:W4:Y:S04]  /*9fd0*/  LDL.64 R248, [R1+0xb0] ;  /* 0x0000b00001f87983 */ /* 0x000f280000100a00 */
[----:B------:R-:W4:Y:S01]  /*9fe0*/  LDL.64 R250, [R1+0xc0] ;  /* 0x0000c00001fa7983 */ /* 0x000f220000100a00 */
[----:B------:R-:W-:Y:S01]  /*9ff0*/  BAR.SYNC.DEFER_BLOCKING 0x0 ;  /* 0x0000000000007b1d */ /* 0x000fe20000010000 */
[----:B------:R-:W-:Y:S01]  /*a000*/  ISETP.GE.AND P3, PT, R206, UR6, PT ;  /* 0x00000006ce007c0c */ /* 0x000fe2000bf66270 */
[----:B------:R-:W-:-:S04]  /*a010*/  UIADD3 UR18, UR19, -0x2, URZ ;  /* 0xfffffffe13127890 */ /* 0x000fc8000fffe03f */
[----:B------:R-:W-:Y:S02]  /*a020*/  USHF.R.S32.HI UR7, URZ, 0x1f, UR18 ;  /* 0x0000001f3f077899 */ /* 0x000fe40008011412 */
[----:B------:R-:W-:Y:S01]  /*a030*/  IMAD.U32 R0, RZ, RZ, UR18 ;  /* 0x00000012ff007e24 */ /* 0x000fe2000f8e00ff */
[----:B------:R-:W-:-:S05]  /*a040*/  UISETP.GT.AND UP0, UPT, UR18, UR5, UPT ;  /* 0x000000051200728c */ /* 0x000fca000bf04270 */
[----:B------:R-:W4:Y:S08]  /*a050*/  @!P3 LDC.64 R10, c[0x0][0x220] ;  /* 0x00008800ff0abb82 */ /* 0x000f300000000a00 */
[----:B------:R-:W4:Y:S01]  /*a060*/  @!P3 LDC.64 R16, c[0x0][0x220] ;  /* 0x00008800ff10bb82 */ /* 0x000f220000000a00 */
[----:B------:R-:W-:Y:S07]  /*a070*/  @P3 STS.128 [R199+0xc000], RZ ;  /* 0x00c000ffc7003388 */ /* 0x000fee0000000c00 */
[----:B-1----:R-:W1:Y:S08]  /*a080*/  @!P3 LDC.64 R30, c[0x0][0x220] ;  /* 0x00008800ff1ebb82 */ /* 0x002e700000000a00 */
[----:B------:R-:W1:Y:S01]  /*a090*/  @!P3 LDC.64 R18, c[0x0][0x220] ;  /* 0x00008800ff12bb82 */ /* 0x000e620000000a00 */
[----:B--2---:R-:W-:-:S02]  /*a0a0*/  ISETP.GE.AND P2, PT, R242, UR6, PT ;  /* 0x00000006f2007c0c */ /* 0x004fc4000bf46270 */
[----:B---3--:R-:W-:Y:S01]  /*a0b0*/  ISETP.GE.AND P1, PT, R243, UR6, PT ;  /* 0x00000006f3007c0c */ /* 0x008fe2000bf26270 */
[----:B------:R-:W-:Y:S01]  /*a0c0*/  UIMAD UR6, UR10, UR18, URZ ;  /* 0x000000120a0672a4 */ /* 0x000fe2000f8e023f */
[----:B----4-:R-:W-:-:S03]  /*a0d0*/  IMAD.MOV.U32 R5, RZ, RZ, R249 ;  /* 0x000000ffff057224 */ /* 0x010fc600078e00f9 */
[----:B------:R-:W-:-:S06]  /*a0e0*/  UIMAD UR6, UR7, UR11, UR6 ;  /* 0x0000000b070672a4 */ /* 0x000fcc000f8e0206 */
[----:B------:R-:W2:Y:S01]  /*a0f0*/  @!P2 LDC.64 R6, c[0x0][0x220] ;  /* 0x00008800ff06ab82 */ /* 0x000ea20000000a00 */
[----:B------:R-:W-:Y:S01]  /*a100*/  IMAD.MOV.U32 R4, RZ, RZ, R250 ;  /* 0x000000ffff047224 */ /* 0x000fe200078e00fa */
[----:B------:R-:W3:Y:S03]  /*a110*/  S2R R251, SR_TID.X ;  /* 0x0000000000fb7919 */ /* 0x000ee60000002100 */
[----:B------:R-:W-:-:S03]  /*a120*/  IMAD.WIDE.U32 R4, R0, UR11, R4 ;  /* 0x0000000b00047c25 */ /* 0x000fc6000f8e0004 */
[----:B------:R-:W4:Y:S01]  /*a130*/  @!P1 LDC.64 R12, c[0x0][0x220] ;  /* 0x00008800ff0c9b82 */ /* 0x000f220000000a00 */
[----:B------:R-:W-:Y:S01]  /*a140*/  VIADD R0, R5, UR6 ;  /* 0x0000000605007c36 */ /* 0x000fe20008000000 */
[----:B------:R-:W-:-:S04]  /*a150*/  @!P3 LEA R10, P4, R4, R10, 0x1 ;  /* 0x0000000a040ab211 */ /* 0x000fc800078808ff */
        /* <DEDUP_REMOVED lines=9> */
[----:B--2---:R-:W-:-:S04]  /*a1f0*/  @!P2 LEA R6, P0, R4, R6, 0x1 ;  /* 0x000000060406a211 */ /* 0x004fc800078008ff */
[----:B------:R-:W-:-:S03]  /*a200*/  @!P2 LEA.HI.X R7, R4, R7, R0, 0x1, P0 ;  /* 0x000000070407a211 */ /* 0x000fc600000f0c00 */
[----:B------:R-:W2:Y:S02]  /*a210*/  @!P2 LDC.64 R22, c[0x0][0x220] ;  /* 0x00008800ff16ab82 */ /* 0x000ea40000000a00 */
[----:B------:R-:W-:Y:S01]  /*a220*/  @!PT LDS RZ, [RZ] ;  /* 0x00000000fffff984 */ /* 0x000fe20000000800 */
[----:B------:R-:W-:Y:S01]  /*a230*/  @!PT LDS RZ, [RZ] ;  /* 0x00000000fffff984 */ /* 0x000fe20000000800 */
[----:B------:R-:W-:Y:S01]  /*a240*/  @!PT LDS RZ, [RZ] ;  /* 0x00000000fffff984 */ /* 0x000fe20000000800 */
[----:B------:R1:W-:Y:S01]  /*a250*/  @!P2 LDGSTS.E.BYPASS.LTC128B.128 [R199+0xe000], desc[UR26][R6.64+0x80] ;  /* 0x0e00008006c7afae */ /* 0x0003e2000b901d5a */
[----:B---3--:R-:W-:-:S03]  /*a260*/  IMAD.SHL.U32 R251, R251, 0x2, RZ ;  /* 0x00000002fbfb7824 */ /* 0x008fc600078e00ff */
[----:B------:R-:W-:Y:S02]  /*a270*/  @P1 STS.128 [R199+0x10000], RZ ;  /* 0x010000ffc7001388 */ /* 0x000fe40000000c00 */
[----:B------:R-:W3:Y:S01]  /*a280*/  @!P1 LDC.64 R26, c[0x0][0x220] ;  /* 0x00008800ff1a9b82 */ /* 0x000ee20000000a00 */
[----:B------:R-:W-:Y:S02]  /*a290*/  LOP3.LUT R251, R251, 0x6, RZ, 0xc0, !PT ;  /* 0x00000006fbfb7812 */ /* 0x000fe400078ec0ff */
[----:B----4-:R-:W-:-:S05]  /*a2a0*/  @!P1 LEA R10, P0, R4, R12, 0x1 ;  /* 0x0000000c040a9211 */ /* 0x010fca00078008ff */
[----:B------:R-:W4:Y:S01]  /*a2b0*/  @!P2 LDC.64 R20, c[0x0][0x220] ;  /* 0x00008800ff14ab82 */ /* 0x000f220000000a00 */
[----:B------:R-:W-:Y:S02]  /*a2c0*/  @!P1 LEA.HI.X R11, R4, R13, R0, 0x1, P0 ;  /* 0x0000000d040b9211 */ /* 0x000fe400000f0c00 */
[----:B------:R-:W-:Y:S02]  /*a2d0*/  IADD3.X R4, R0, UR17, RZ, P4, !PT ;  /* 0x0000001100047c10 */ /* 0x000fe4000a7fe4ff */
[C---:B-1----:R-:W-:Y:S01]  /*a2e0*/  @!P2 LEA R12, P0, R2.reuse, R14, 0x1 ;  /* 0x0000000e020ca211 */ /* 0x042fe200078008ff */
[----:B------:R-:W-:Y:S01]  /*a2f0*/  @!PT LDS RZ, [RZ] ;  /* 0x00000000fffff984 */ /* 0x000fe20000000800 */
[----:B------:R-:W-:Y:S01]  /*a300*/  @!PT LDS RZ, [RZ] ;  /* 0x00000000fffff984 */ /* 0x000fe20000000800 */
[----:B------:R-:W-:Y:S01]  /*a310*/  @!PT LDS RZ, [RZ] ;  /* 0x00000000fffff984 */ /* 0x000fe20000000800 */
[----:B------:R1:W-:Y:S02]  /*a320*/  @!P1 LDGSTS.E.BYPASS.LTC128B.128 [R199+0x10000], desc[UR26][R10.64+0x100] ;  /* 0x100001000ac79fae */ /* 0x0003e4000b901d5a */
[----:B------:R-:W4:Y:S01]  /*a330*/  @!P1 LDC.64 R24, c[0x0][0x220] ;  /* 0x00008800ff189b82 */ /* 0x000f220000000a00 */
        /* <DEDUP_REMOVED lines=18> */
[C---:B--2---:R-:W-:Y:S01]  /*a460*/  @!P2 LEA R16, P4, R0.reuse, R22, 0x1 ;  /* 0x000000160010a211 */ /* 0x044fe200078808ff */
[----:B------:R-:W-:Y:S01]  /*a470*/  @!PT LDS RZ, [RZ] ;  /* 0x00000000fffff984 */ /* 0x000fe20000000800 */
[----:B------:R-:W-:Y:S01]  /*a480*/  @!PT LDS RZ, [RZ] ;  /* 0x00000000fffff984 */ /* 0x000fe20000000800 */
[----:B------:R-:W-:Y:S01]  /*a490*/  @!PT LDS RZ, [RZ] ;  /* 0x00000000fffff984 */ /* 0x000fe20000000800 */
[----:B------:R1:W-:Y:S01]  /*a4a0*/  @!P1 LDGSTS.E.BYPASS.LTC128B.128 [R199+0x10800], desc[UR26][R10.64+0x100] ;  /* 0x108001000ac79fae */ /* 0x0003e2000b901d5a */
[C---:B------:R-:W-:Y:S02]  /*a4b0*/  IADD3 R2, P5, R0.reuse, UR23, RZ ;  /* 0x0000001700027c10 */ /* 0x040fe4000ffbe0ff */
[C---:B------:R-:W-:Y:S01]  /*a4c0*/  @!P2 LEA.HI.X R17, R0.reuse, R23, R4, 0x1, P4 ;  /* 0x000000170011a211 */ /* 0x040fe200020f0c04 */
[----:B------:R-:W-:Y:S01]  /*a4d0*/  @P3 STS.128 [R199+0xd000], RZ ;  /* 0x00d000ffc7003388 */ /* 0x000fe20000000c00 */
[----:B---3--:R-:W-:-:S04]  /*a4e0*/  @!P3 LEA R6, P0, R0, R30, 0x1 ;  /* 0x0000001e0006b211 */ /* 0x008fc800078008ff */
        /* <DEDUP_REMOVED lines=10> */
[----:B----4-:R-:W-:Y:S01]  /*a590*/  @!P3 LEA R12, P5, R2, R18, 0x1 ;  /* 0x00000012020cb211 */ /* 0x010fe200078a08ff */
        /* <DEDUP_REMOVED lines=19> */
[----:B------:R1:W-:Y:S01]  /*a6d0*/  @!P3 LDGSTS.E.BYPASS.LTC128B.128 [R199+0xd800], desc[UR26][R12.64] ;  /* 0x0d8000000cc7bfae */ /* 0x0003e2000b901d5a */
[----:B--2---:R-:W-:-:S03]  /*a6e0*/  @!P1 LEA R6, P0, R2, R24, 0x1 ;  /* 0x0000001802069211 */ /* 0x004fc600078008ff */
[----:B------:R-:W-:Y:S01]  /*a6f0*/  @P2 STS.128 [R199+0xf800], RZ ;  /* 0x00f800ffc7002388 */ /* 0x000fe20000000c00 */
[----:B------:R-:W-:-:S03]  /*a700*/  @!P1 LEA.HI.X R7, R2, R25, R4, 0x1, P0 ;  /* 0x0000001902079211 */ /* 0x000fc600000f0c04 */
[----:B------:R-:W-:Y:S01]  /*a710*/  @!PT LDS RZ, [RZ] ;  /* 0x00000000fffff984 */ /* 0x000fe20000000800 */
[----:B------:R-:W-:Y:S01]  /*a720*/  @!PT LDS RZ, [RZ] ;  /* 0x00000000fffff984 */ /* 0x000fe20000000800 */
[----:B------:R-:W-:Y:S01]  /*a730*/  @!PT LDS RZ, [RZ] ;  /* 0x00000000fffff984 */ /* 0x000fe20000000800 */
[----:B------:R-:W-:Y:S01]  /*a740*/  @!P2 LDGSTS.E.BYPASS.LTC128B.128 [R199+0xf800], desc[UR26][R10.64+0x80] ;  /* 0x0f8000800ac7afae */ /* 0x000fe2000b901d5a */
[C---:B------:R-:W-:Y:S01]  /*a750*/  VIADD R2, R0.reuse, 0x1 ;  /* 0x0000000100027836 */ /* 0x040fe20000000000 */
[-C--:B------:R-:W-:Y:S02]  /*a760*/  ISETP.GE.AND P0, PT, R0, R205.reuse, PT ;  /* 0x000000cd0000720c */ /* 0x080fe40003f06270 */
        /* <DEDUP_REMOVED lines=8> */
[----:B---3-5:R-:W-:Y:S01]  /*a7f0*/  LDSM.16.M88.4 R16, [R176+0x6000] ;  /* 0x00600000b010783b */ /* 0x028fe20000000200 */
[----:B------:R-:W-:-:S02]  /*a800*/  ISETP.LT.OR P4, PT, R2, R200, P4 ;  /* 0x000000c80200720c */ /* 0x000fc40002781670 */
[----:B------:R-:W-:Y:S01]  /*a810*/  ISETP.LT.OR P0, PT, R0, R201, P0 ;  /* 0x000000c90000720c */ /* 0x000fe20000701670 */
[----:B------:R-:W-:Y:S04]  /*a820*/  LDSM.16.M88.4 R32, [R176+0x6800] ;  /* 0x00680000b020783b */ /* 0x000fe80000000200 */
[----:B------:R-:W-:Y:S04]  /*a830*/  LDSM.16.M88.4 R28, [R176+0x7000] ;  /* 0x00700000b01c783b */ /* 0x000fe80000000200 */
[----:B------:R-:W-:Y:S04]  /*a840*/  LDSM.16.M88.4 R24, [R176+0x7800] ;  /* 0x00780000b018783b */ /* 0x000fe80000000200 */
[----:B-1----:R-:W-:Y:S04]  /*a850*/  LDSM.16.M88.4 R12, [R184] ;  /* 0x00000000b80c783b */ /* 0x002fe80000000200 */
[----:B------:R-:W-:Y:S04]  /*a860*/  LDSM.16.M88.4 R144, [R187] ;  /* 0x00000000bb90783b */ /* 0x000fe80000000200 */
[----:B--2---:R-:W1:Y:S04]  /*a870*/  LDSM.16.M88.4 R4, [R183] ;  /* 0x00000000b704783b */ /* 0x004e680000000200 */
        /* <DEDUP_REMOVED lines=10> */
[----:B------:R-:W0:Y:S03]  /*a920*/  LDGDEPBAR ;  /* 0x00000000000079af */ /* 0x000e260000000000 */
[C---:B------:R-:W-:Y:S06]  /*a930*/  HMMA.16816.F32.BF16 R140, R4.reuse, R18, RZ ;  /* 0x00000012048c723c */ /* 0x040fec00000418ff */
[C---:B------:R-:W-:Y:S06]  /*a940*/  HMMA.16816.F32.BF16 R148, R4.reuse, R32, RZ ;  /* 0x000000200494723c */ /* 0x040fec00000418ff */
[C---:B------:R-:W-:Y:S06]  /*a950*/  HMMA.16816.F32.BF16 R152, R4.reuse, R34, RZ ;  /* 0x000000220498723c */ /* 0x040fec00000418ff */
[C---:B------:R-:W-:Y:S06]  /*a960*/  HMMA.16816.F32.BF16 R156, R4.reuse, R28, RZ ;  /* 0x0000001c049c723c */ /* 0x040fec00000418ff */
[C---:B------:R-:W-:Y:S06]  /*a970*/  HMMA.16816.F32.BF16 R160, R4.reuse, R30, RZ ;  /* 0x0000001e04a0723c */ /* 0x040fec00000418ff */
[C---:B------:R-:W-:Y:S06]  /*a980*/  HMMA.16816.F32.BF16 R164, R4.reuse, R24, RZ ;  /* 0x0000001804a4723c */ /* 0x040fec00000418ff */
[----:B------:R-:W-:Y:S01]  /*a990*/  HMMA.16816.F32.BF16 R16, R4, R26, RZ ;  /* 0x0000001a0410723c */ /* 0x000fe200000418ff */
        /* <DEDUP_REMOVED lines=10> */
[----:B------:R-:W2:Y:S04]  /*aa40*/  LDSM.16.M88.4 R160, [R181+0x1800] ;  /* 0x00180000b5a0783b */ /* 0x000ea80000000200 */
[----:B------:R-:W-:Y:S01]  /*aa50*/  LDSM.16.M88.4 R172, [R192] ;  /* 0x00000000c0ac783b */ /* 0x000fe20000000200 */
[C---:B----4-:R-:W-:Y:S03]  /*aa60*/  HMMA.16816.F32.BF16 R156, R12.reuse, R208, R164 ;  /* 0x000000d00c9c723c */ /* 0x050fe600000418a4 */
[----:B------:R-:W-:Y:S03]  /*aa70*/  LDSM.16.M88.4 R164, [R176+0x8800] ;  /* 0x00880000b0a4783b */ /* 0x000fe60000000200 */
[----:B------:R-:W-:Y:S01]  /*aa80*/  HMMA.16816.F32.BF16 R12, R12, R210, R16 ;  /* 0x000000d20c0c723c */ /* 0x000fe20000041810 */
[----:B------:R-:W-:Y:S04]  /*aa90*/  LDSM.16.M88.4 R16, [R183+0x2000] ;  /* 0x00200000b710783b */ /* 0x000fe80000000200 */
[----:B------:R-:W-:Y:S01]  /*aaa0*/  LDSM.16.M88.4 R208, [R176+0x9800] ;  /* 0x00980000b0d0783b */ /* 0x000fe20000000200 */
[C---:B------:R-:W-:Y:S06]  /*aab0*/  HMMA.16816.F32.BF16 R28, R20.reuse, R216, R28 ;  /* 0x000000d8141c723c */ /* 0x040fec000004181c */
[C---:B------:R-:W-:Y:S01]  /*aac0*/  HMMA.16816.F32.BF16 R32, R20.reuse, R218, R32 ;  /* 0x000000da1420723c */ /* 0x040fe20000041820 */
[----:B------:R-:W3:Y:S05]  /*aad0*/  LDSM.16.M88.4 R216, [R176+0x8000] ;  /* 0x00800000b0d8783b */ /* 0x000eea0000000200 */
[C---:B------:R-:W-:Y:S06]  /*aae0*/  HMMA.16816.F32.BF16 R136, R20.reuse, R212, R136 ;  /* 0x000000d41488723c */ /* 0x040fec0000041888 */
[C---:B------:R-:W-:Y:S01]  /*aaf0*/  HMMA.16816.F32.BF16 R144, R20.reuse, R214, R144 ;  /* 0x000000d61490723c */ /* 0x040fe20000041890 */
[----:B------:R-:W-:Y:S05]  /*ab00*/  LDSM.16.M88.4 R212, [R182+0x9800] ;  /* 0x00980000b6d4783b */ /* 0x000fea0000000200 */
[C---:B------:R-:W-:Y:S06]  /*ab10*/  HMMA.16816.F32.BF16 R148, R20.reuse, R224, R148 ;  /* 0x000000e01494723c */ /* 0x040fec0000041894 */
[C---:B------:R-:W-:Y:S01]  /*ab20*/  HMMA.16816.F32.BF16 R152, R20.reuse, R226, R152 ;  /* 0x000000e21498723c */ /* 0x040fe20000041898 */
[----:B------:R-:W-:Y:S05]  /*ab30*/  LDSM.16.M88.4 R224, [R195] ;  /* 0x00000000c3e0783b */ /* 0x000fea0000000200 */
[C---:B------:R-:W-:Y:S06]  /*ab40*/  HMMA.16816.F32.BF16 R156, R20.reuse, R228, R156 ;  /* 0x000000e4149c723c */ /* 0x040fec000004189c */
[----:B------:R-:W-:Y:S01]  /*ab50*/  HMMA.16816.F32.BF16 R12, R20, R230, R12 ;  /* 0x000000e6140c723c */ /* 0x000fe2000004180c */
[----:B------:R-:W4:Y:S04]  /*ab60*/  LDSM.16.M88.4 R20, [R184+0x2000] ;  /* 0x00200000b814783b */ /* 0x000f280000000200 */
[----:B------:R-:W-:Y:S01]  /*ab70*/  LDSM.16.M88.4 R228, [R176+0xa000] ;  /* 0x00a00000b0e4783b */ /* 0x000fe20000000200 */
[C---:B-1----:R-:W-:Y:S06]  /*ab80*/  HMMA.16816.F32.BF16 R28, R4.reuse, R232, R28 ;  /* 0x000000e8041c723c */ /* 0x042fec000004181c */
[C---:B------:R-:W-:Y:S01]  /*ab90*/  HMMA.16816.F32.BF16 R32, R4.reuse, R234, R32 ;  /* 0x000000ea0420723c */ /* 0x040fe20000041820 */
[----:B------:R-:W-:Y:S05]  /*aba0*/  LDSM.16.M88.4 R232, [R191] ;  /* 0x00000000bfe8783b */ /* 0x000fea0000000200 */
[C---:B------:R-:W-:Y:S06]  /*abb0*/  HMMA.16816.F32.BF16 R136, R4.reuse, R24, R136 ;  /* 0x000000180488723c */ /* 0x040fec0000041888 */
[C---:B------:R-:W-:Y:S01]  /*abc0*/  HMMA.16816.F32.BF16 R144, R4.reuse, R26, R144 ;  /* 0x0000001a0490723c */ /* 0x040fe20000041890 */
[----:B------:R-:W1:Y:S05]  /*abd0*/  LDSM.16.M88.4 R24, [R194] ;  /* 0x00000000c218783b */ /* 0x000e6a0000000200 */
[C---:B------:R-:W-:Y:S06]  /*abe0*/  HMMA.16816.F32.BF16 R148, R4.reuse, R140, R148 ;  /* 0x0000008c0494723c */ /* 0x040fec0000041894 */
[C---:B------:R-:W-:Y:S01]  /*abf0*/  HMMA.16816.F32.BF16 R152, R4.reuse, R142, R152 ;  /* 0x0000008e0498723c */ /* 0x040fe20000041898 */
[----:B------:R-:W-:Y:S05]  /*ac00*/  LDSM.16.M88.4 R140, [R182+0x8800] ;  /* 0x00880000b68c783b */ /* 0x000fea0000000200 */
        /* <DEDUP_REMOVED lines=17> */
[C---:B----4-:R-:W-:Y:S06]  /*ad20*/  HMMA.16816.F32.BF16 R28, R20.reuse, R224, R28 ;  /* 0x000000e0141c723c */ /* 0x050fec000004181c */
[C---:B------:R-:W-:Y:S01]  /*ad30*/  HMMA.16816.F32.BF16 R32, R20.reuse, R226, R32 ;  /* 0x000000e21420723c */ /* 0x040fe20000041820 */
[----:B------:R-:W4:Y:S05]  /*ad40*/  LDSM.16.M88.4 R224, [R181+0x2000] ;  /* 0x00200000b5e0783b */ /* 0x000f2a0000000200 */
[C---:B-1----:R-:W-:Y:S06]  /*ad50*/  HMMA.16816.F32.BF16 R136, R20.reuse, R24, R136 ;  /* 0x000000181488723c */ /* 0x042fec0000041888 */
[C---:B------:R-:W-:Y:S06]  /*ad60*/  HMMA.16816.F32.BF16 R144, R20.reuse, R26, R144 ;  /* 0x0000001a1490723c */ /* 0x040fec0000041890 */
[C---:B--2---:R-:W-:Y:S06]  /*ad70*/  HMMA.16816.F32.BF16 R148, R20.reuse, R160, R148 ;  /* 0x000000a01494723c */ /* 0x044fec0000041894 */
[C---:B------:R-:W-:Y:S01]  /*ad80*/  HMMA.16816.F32.BF16 R152, R20.reuse, R162, R152 ;  /* 0x000000a21498723c */ /* 0x040fe20000041898 */
[----:B------:R-:W-:Y:S05]  /*ad90*/  LDSM.16.M88.4 R160, [R176+0xa800] ;  /* 0x00a80000b0a0783b */ /* 0x000fea0000000200 */
[C---:B------:R-:W-:Y:S06]  /*ada0*/  HMMA.16816.F32.BF16 R156, R20.reuse, R172, R156 ;  /* 0x000000ac149c723c */ /* 0x040fec000004189c */
[----:B------:R-:W-:Y:S01]  /*adb0*/  HMMA.16816.F32.BF16 R24, R20, R174, R16 ;  /* 0x000000ae1418723c */ /* 0x000fe20000041810 */
[----:B------:R-:W1:Y:S04]  /*adc0*/  LDSM.16.M88.4 R172, [R181+0x3000] ;  /* 0x00300000b5ac783b */ /* 0x000e680000000200 */
[----:B------:R-:W2:Y:S01]  /*add0*/  LDSM.16.M88.4 R20, [R183+0x4000] ;  /* 0x00400000b714783b */ /* 0x000ea20000000200 */
[C---:B---3--:R-:W-:Y:S06]  /*ade0*/  HMMA.16816.F32.BF16 R16, R12.reuse, R216, R28 ;  /* 0x000000d80c10723c */ /* 0x048fec000004181c */
[C---:B------:R-:W-:Y:S01]  /*adf0*/  HMMA.16816.F32.BF16 R32, R12.reuse, R218, R32 ;  /* 0x000000da0c20723c */ /* 0x040fe20000041820 */
[----:B------:R-:W-:Y:S05]  /*ae00*/  LDSM.16.M88.4 R216, [R176+0xb800] ;  /* 0x00b80000b0d8783b */ /* 0x000fea0000000200 */
[C---:B------:R-:W-:Y:S06]  /*ae10*/  HMMA.16816.F32.BF16 R148, R12.reuse, R164, R148 ;  /* 0x000000a40c94723c */ /* 0x040fec0000041894 */
[C---:B------:R-:W-:Y:S06]  /*ae20*/  HMMA.16816.F32.BF16 R136, R12.reuse, R140, R136 ;  /* 0x0000008c0c88723c */ /* 0x040fec0000041888 */
[C---:B------:R-:W-:Y:S06]  /*ae30*/  HMMA.16816.F32.BF16 R144, R12.reuse, R142, R144 ;  /* 0x0000008e0c90723c */ /* 0x040fec0000041890 */
[C---:B------:R-:W-:Y:S01]  /*ae40*/  HMMA.16816.F32.BF16 R152, R12.reuse, R166, R152 ;  /* 0x000000a60c98723c */ /* 0x040fe20000041898 */
[----:B------:R-:W3:Y:S05]  /*ae50*/  LDSM.16.M88.4 R164, [R176+0xb000] ;  /* 0x00b00000b0a4783b */ /* 0x000eea0000000200 */
[C---:B------:R-:W-:Y:S06]  /*ae60*/  HMMA.16816.F32.BF16 R156, R12.reuse, R212, R156 ;  /* 0x000000d40c9c723c */ /* 0x040fec000004189c */
[----:B------:R-:W-:Y:S01]  /*ae70*/  HMMA.16816.F32.BF16 R28, R12, R214, R24 ;  /* 0x000000d60c1c723c */ /* 0x000fe20000041818 */
[----:B------:R-:W-:Y:S05]  /*ae80*/  LDSM.16.M88.4 R212, [R189] ;  /* 0x00000000bdd4783b */ /* 0x000fea0000000200 */
[C---:B----4-:R-:W-:Y:S01]  /*ae90*/  HMMA.16816.F32.BF16 R24, R4.reuse, R224, R16 ;  /* 0x000000e00418723c */ /* 0x050fe20000041810 */
[----:B------:R-:W4:Y:S05]  /*aea0*/  LDSM.16.M88.4 R16, [R184+0x4000] ;  /* 0x00400000b810783b */ /* 0x000f2a0000000200 */
[C---:B------:R-:W-:Y:S01]  /*aeb0*/  HMMA.16816.F32.BF16 R12, R4.reuse, R226, R32 ;  /* 0x000000e2040c723c */ /* 0x040fe20000041820 */
[----:B------:R-:W-:Y:S05]  /*aec0*/  LDSM.16.M88.4 R224, [R188] ;  /* 0x00000000bce0783b */ /* 0x000fea0000000200 */
[C---:B-1----:R-:W-:Y:S06]  /*aed0*/  HMMA.16816.F32.BF16 R148, R4.reuse, R172, R148 ;  /* 0x000000ac0494723c */ /* 0x042fec0000041894 */
[C---:B------:R-:W-:Y:S06]  /*aee0*/  HMMA.16816.F32.BF16 R32, R4.reuse, R168, R136 ;  /* 0x000000a80420723c */ /* 0x040fec0000041888 */
[C---:B------:R-:W-:Y:S01]  /*aef0*/  HMMA.16816.F32.BF16 R144, R4.reuse, R170, R144 ;  /* 0x000000aa0490723c */ /* 0x040fe20000041890 */
[----:B------:R-:W-:Y:S05]  /*af00*/  LDSM.16.M88.4 R168, [R182+0xb800] ;  /* 0x00b80000b6a8783b */ /* 0x000fea0000000200 */
[C---:B------:R-:W-:Y:S01]  /*af10*/  HMMA.16816.F32.BF16 R152, R4.reuse, R174, R152 ;  /* 0x000000ae0498723c */ /* 0x040fe20000041898 */
[----:B------:R-:W-:Y:S05]  /*af20*/  LDSM.16.M88.4 R172, [R181+0x4000] ;  /* 0x00400000b5ac783b */ /* 0x000fea0000000200 */
[C---:B------:R-:W-:Y:S06]  /*af30*/  HMMA.16816.F32.BF16 R156, R4.reuse, R208, R156 ;  /* 0x000000d0049c723c */ /* 0x040fec000004189c */
[----:B------:R-:W-:Y:S01]  /*af40*/  HMMA.16816.F32.BF16 R140, R4, R210, R28 ;  /* 0x000000d2048c723c */ /* 0x000fe2000004181c */
[----:B------:R-:W1:Y:S04]  /*af50*/  LDSM.16.M88.4 R208, [R190] ;  /* 0x00000000bed0783b */ /* 0x000e680000000200 */
[----:B------:R-:W-:Y:S01]  /*af60*/  LDSM.16.M88.4 R4, [R186+0x4000] ;  /* 0x00400000ba04783b */ /* 0x000fe20000000200 */
[C---:B--2---:R-:W-:Y:S06]  /*af70*/  HMMA.16816.F32.BF16 R136, R20.reuse, R228, R24 ;  /* 0x000000e41488723c */ /* 0x044fec0000041818 */
[C---:B------:R-:W-:Y:S01]  /*af80*/  HMMA.16816.F32.BF16 R12, R20.reuse, R230, R12 ;  /* 0x000000e6140c723c */ /* 0x040fe2000004180c */
[----:B------:R-:W2:Y:S05]  /*af90*/  LDSM.16.M88.4 R228, [R182+0xa000] ;  /* 0x00a00000b6e4783b */ /* 0x000eaa0000000200 */
[C---:B---3--:R-:W-:Y:S06]  /*afa0*/  HMMA.16816.F32.BF16 R24, R20.reuse, R164, R148 ;  /* 0x000000a41418723c */ /* 0x048fec0000041894 */
[C---:B------:R-:W-:Y:S06]  /*afb0*/  HMMA.16816.F32.BF16 R32, R20.reuse, R160, R32 ;  /* 0x000000a01420723c */ /* 0x040fec0000041820 */
[C---:B------:R-:W-:Y:S01]  /*afc0*/  HMMA.16816.F32.BF16 R28, R20.reuse, R162, R144 ;  /* 0x000000a2141c723c */ /* 0x040fe20000041890 */
[----:B------:R-:W-:Y:S05]  /*afd0*/  LDSM.16.M88.4 R160, [R182+0xa800] ;  /* 0x00a80000b6a0783b */ /* 0x000fea0000000200 */
[C---:B------:R-:W-:Y:S01]  /*afe0*/  HMMA.16816.F32.BF16 R152, R20.reuse, R166, R152 ;  /* 0x000000a61498723c */ /* 0x040fe20000041898 */
[----:B------:R-:W-:Y:S05]  /*aff0*/  LDSM.16.M88.4 R164, [R182+0xb000] ;  /* 0x00b00000b6a4783b */ /* 0x000fea0000000200 */
[C---:B------:R-:W-:Y:S06]  /*b000*/  HMMA.16816.F32.BF16 R156, R20.reuse, R216, R156 ;  /* 0x000000d8149c723c */ /* 0x040fec000004189c */
[----:B------:R-:W-:Y:S06]  /*b010*/  HMMA.16816.F32.BF16 R148, R20, R218, R140 ;  /* 0x000000da1494723c */ /* 0x000fec000004188c */
[C---:B----4-:R-:W-:Y:S06]  /*b020*/  HMMA.16816.F32.BF16 R20, R16.reuse, R232, R136 ;  /* 0x000000e81014723c */ /* 0x050fec0000041888 */
[C---:B------:R-:W-:Y:S01]  /*b030*/  HMMA.16816.F32.BF16 R136, R16.reuse, R234, R12 ;  /* 0x000000ea1088723c */ /* 0x040fe2000004180c */
[----:B------:R-:W3:Y:S05]  /*b040*/  LDSM.16.M88.4 R12, [R185+0x4000] ;  /* 0x00400000b90c783b */ /* 0x000eea0000000200 */
[C---:B-1----:R-:W-:Y:S06]  /*b050*/  HMMA.16816.F32.BF16 R144, R16.reuse, R208, R32 ;  /* 0x000000d01090723c */ /* 0x042fec0000041820 */
[----:B------:R-:W-:Y:S06]  /*b060*/  HMMA.16816.F32.BF16 R140, R16, R210, R28 ;  /* 0x000000d2108c723c */ /* 0x000fec000004181c */
[----:B--2---:R-:W-:Y:S06]  /*b070*/  HMMA.16816.F32.BF16 R20, R4, R228, R20 ;  /* 0x000000e40414723c */ /* 0x004fec0000041814 */
[C---:B------:R-:W-:Y:S06]  /*b080*/  HMMA.16816.F32.BF16 R32, R16.reuse, R212, R24 ;  /* 0x000000d41020723c */ /* 0x040fec0000041818 */
[C---:B------:R-:W-:Y:S06]  /*b090*/  HMMA.16816.F32.BF16 R28, R16.reuse, R214, R152 ;  /* 0x000000d6101c723c */ /* 0x040fec0000041898 */
[C---:B------:R-:W-:Y:S06]  /*b0a0*/  HMMA.16816.F32.BF16 R24, R16.reuse, R224, R156 ;  /* 0x000000e01018723c */ /* 0x040fec000004189c */
[----:B------:R-:W-:Y:S01]  /*b0b0*/  HMMA.16816.F32.BF16 R16, R16, R226, R148 ;  /* 0x000000e21010723c */ /* 0x000fe20000041894 */
[----:B------:R-:W1:Y:S05]  /*b0c0*/  LDSM.16.M88.4 R148, [R181+0x4800] ;  /* 0x00480000b594783b */ /* 0x000e6a0000000200 */
[----:B---3--:R-:W-:Y:S06]  /*b0d0*/  HMMA.16816.F32.BF16 R20, R12, R172, R20 ;  /* 0x000000ac0c14723c */ /* 0x008fec0000041814 */
[C---:B------:R-:W-:Y:S06]  /*b0e0*/  HMMA.16816.F32.BF16 R152, R4.reuse, R164, R32 ;  /* 0x000000a40498723c */ /* 0x040fec0000041820 */
[C---:B------:R-:W-:Y:S06]  /*b0f0*/  HMMA.16816.F32.BF16 R156, R4.reuse, R168, R24 ;  /* 0x000000a8049c723c */ /* 0x040fec0000041818 */
[C---:B------:R-:W-:Y:S06]  /*b100*/  HMMA.16816.F32.BF16 R136, R4.reuse, R230, R136 ;  /* 0x000000e60488723c */ /* 0x040fec0000041888 */
[C---:B------:R-:W-:Y:S06]  /*b110*/  HMMA.16816.F32.BF16 R144, R4.reuse, R160, R144 ;  /* 0x000000a00490723c */ /* 0x040fec0000041890 */
[C---:B------:R-:W-:Y:S06]  /*b120*/  HMMA.16816.F32.BF16 R140, R4.reuse, R162, R140 ;  /* 0x000000a2048c723c */ /* 0x040fec000004188c */
[C---:B------:R-:W-:Y:S06]  /*b130*/  HMMA.16816.F32.BF16 R164, R4.reuse, R166, R28 ;  /* 0x000000a604a4723c */ /* 0x040fec000004181c */
[----:B------:R-:W-:Y:S06]  /*b140*/  HMMA.16816.F32.BF16 R168, R4, R170, R16 ;  /* 0x000000aa04a8723c */ /* 0x000fec0000041810 */
[----:B-1----:R-:W-:Y:S01]  /*b150*/  HMMA.16816.F32.BF16 R28, R12, R148, R144 ;  /* 0x000000940c1c723c */ /* 0x002fe20000041890 */
[----:B------:R-:W-:-:S02]  /*b160*/  IMAD.IADD R5, R203, 0x1, -R0 ;  /* 0x00000001cb057824 */ /* 0x000fc400078e0a00 */
[C---:B------:R-:W-:Y:S02]  /*b170*/  IMAD.IADD R4, R202.reuse, 0x1, -R0 ;  /* 0x00000001ca047824 */ /* 0x040fe400078e0a00 */
[--C-:B------:R-:W-:Y:S01]  /*b180*/  IMAD.IADD R7, R202, 0x1, -R2.reuse ;  /* 0x00000001ca077824 */ /* 0x100fe200078e0a02 */
[----:B------:R-:W-:Y:S01]  /*b190*/  IABS R5, R5 ;  /* 0x0000000500057213 */ /* 0x000fe20000000000 */
[----:B------:R-:W-:Y:S01]  /*b1a0*/  IMAD.IADD R6, R203, 0x1, -R2 ;  /* 0x00000001cb067824 */ /* 0x000fe200078e0a02 */
[----:B------:R-:W-:Y:S01]  /*b1b0*/  IABS R4, R4 ;  /* 0x0000000400047213 */ /* 0x000fe20000000000 */
[C---:B------:R-:W-:Y:S01]  /*b1c0*/  HMMA.16816.F32.BF16 R16, R12.reuse, R174, R136 ;  /* 0x000000ae0c10723c */ /* 0x040fe20000041888 */
[----:B------:R-:W-:Y:S01]  /*b1d0*/  IABS R7, R7 ;  /* 0x0000000700077213 */ /* 0x000fe20000000000 */
[----:B------:R-:W-:Y:S01]  /*b1e0*/  IMAD.MOV.U32 R2, RZ, RZ, R5 ;  /* 0x000000ffff027224 */ /* 0x000fe200078e0005 */
[----:B------:R-:W-:Y:S02]  /*b1f0*/  IABS R5, R6 ;  /* 0x0000000600057213 */ /* 0x000fe40000000000 */
[----:B------:R-:W-:Y:S01]  /*b200*/  I2FP.F32.S32 R4, R4 ;  /* 0x0000000400047245 */ /* 0x000fe20000201400 */
[----:B------:R-:W-:Y:S01]  /*b210*/  HMMA.16816.F32.BF16 R32, R12, R150, R140 ;  /* 0x000000960c20723c */ /* 0x000fe2000004188c */
[----:B------:R-:W-:-:S02]  /*b220*/  I2FP.F32.S32 R2, R2 ;  /* 0x0000000200027245 */ /* 0x000fc40000201400 */
[----:B------:R-:W-:Y:S01]  /*b230*/  I2FP.F32.S32 R7, R7 ;  /* 0x0000000700077245 */ /* 0x000fe20000201400 */
[----:B------:R-:W-:Y:S01]  /*b240*/  FFMA.FTZ R10, R4, -UR16, R20 ;  /* 0x80000010040a7c23 */ /* 0x000fe20008010014 */
[----:B------:R-:W-:Y:S01]  /*b250*/  I2FP.F32.S32 R5, R5 ;  /* 0x0000000500057245 */ /* 0x000fe20000201400 */
[----:B------:R-:W-:Y:S01]  /*b260*/  FFMA.FTZ R6, R2, -UR16, R22 ;  /* 0x8000001002067c23 */ /* 0x000fe20008010016 */
[C---:B------:R-:W-:Y:S02]  /*b270*/  VIADD R4, R0.reuse, 0x8 ;  /* 0x0000000800047836 */ /* 0x040fe40000000000 */
[----:B------:R-:W-:Y:S01]  /*b280*/  FFMA.FTZ R7, R7, -UR16, R21 ;  /* 0x8000001007077c23 */ /* 0x000fe20008010015 */
[----:B------:R-:W-:Y:S02]  /*b290*/  VIADD R2, R0, 0x9 ;  /* 0x0000000900027836 */ /* 0x000fe40000000000 */
[----:B------:R-:W-:Y:S01]  /*b2a0*/  FFMA.FTZ R5, R5, -UR16, R23 ;  /* 0x8000001005057c23 */ /* 0x000fe20008010017 */
[----:B------:R-:W-:Y:S01]  /*b2b0*/  FSEL R103, R10, -INF , !P0 ;  /* 0xff8000000a677808 */ /* 0x000fe20004000000 */
[----:B------:R-:W1:Y:S01]  /*b2c0*/  LDSM.16.M88.4 R20, [R181+0x5000] ;  /* 0x00500000b514783b */ /* 0x000e620000000200 */
[----:B------:R-:W-:Y:S01]  /*b2d0*/  FSEL R144, R6, -INF , !P5 ;  /* 0xff80000006907808 */ /* 0x000fe20006800000 */
[----:B------:R-:W-:Y:S01]  /*b2e0*/  IMAD.IADD R6, R202, 0x1, -R4 ;  /* 0x00000001ca067824 */ /* 0x000fe200078e0a04 */
[----:B------:R-:W-:-:S02]  /*b2f0*/  ISETP.GE.AND P0, PT, R4, R205, PT ;  /* 0x000000cd0400720c */ /* 0x000fc40003f06270 */
[-C--:B------:R-:W-:Y:S02]  /*b300*/  ISETP.GE.AND P5, PT, R4, R204.reuse, PT ;  /* 0x000000cc0400720c */ /* 0x080fe40003fa6270 */
[----:B------:R-:W-:Y:S02]  /*b310*/  FSEL R138, R7, -INF , !P6 ;  /* 0xff800000078a7808 */ /* 0x000fe40007000000 */
[----:B------:R-:W-:Y:S01]  /*b320*/  FSEL R145, R5, -INF , !P4 ;  /* 0xff80000005917808 */ /* 0x000fe20006000000 */
[----:B------:R-:W-:Y:S01]  /*b330*/  IMAD.IADD R5, R202, 0x1, -R2 ;  /* 0x00000001ca057824 */ /* 0x000fe200078e0a02 */
[C---:B------:R-:W-:Y:S02]  /*b340*/  ISETP.GE.AND P6, PT, R2.reuse, R205, PT ;  /* 0x000000cd0200720c */ /* 0x040fe40003fc6270 */
[----:B------:R-:W-:Y:S02]  /*b350*/  ISETP.GE.AND P4, PT, R2, R204, PT ;  /* 0x000000cc0200720c */ /* 0x000fe40003f86270 */
[----:B------:R-:W-:-:S02]  /*b360*/  ISETP.LT.OR P0, PT, R4, R201, P0 ;  /* 0x000000c90400720c */ /* 0x000fc40000701670 */
[-C--:B------:R-:W-:Y:S01]  /*b370*/  ISETP.LT.OR P5, PT, R4, R200.reuse, P5 ;  /* 0x000000c80400720c */ /* 0x080fe20002fa1670 */
[C---:B------:R-:W-:Y:S01]  /*b380*/  IMAD.IADD R4, R203.reuse, 0x1, -R4 ;  /* 0x00000001cb047824 */ /* 0x040fe200078e0a04 */
[C---:B------:R-:W-:Y:S02]  /*b390*/  ISETP.LT.OR P6, PT, R2.reuse, R201, P6 ;  /* 0x000000c90200720c */ /* 0x040fe400037c1670 */
[----:B------:R-:W-:Y:S01]  /*b3a0*/  ISETP.LT.OR P4, PT, R2, R200, P4 ;  /* 0x000000c80200720c */ /* 0x000fe20002781670 */
[----:B------:R-:W-:Y:S01]  /*b3b0*/  IMAD.IADD R2, R203, 0x1, -R2 ;  /* 0x00000001cb027824 */ /* 0x000fe200078e0a02 */
[----:B------:R-:W-:Y:S02]  /*b3c0*/  IABS R6, R6 ;  /* 0x0000000600067213 */ /* 0x000fe40000000000 */
[----:B------:R-:W-:Y:S02]  /*b3d0*/  IABS R4, R4 ;  /* 0x0000000400047213 */ /* 0x000fe40000000000 */
[----:B------:R-:W-:-:S02]  /*b3e0*/  IABS R5, R5 ;  /* 0x0000000500057213 */ /* 0x000fc40000000000 */
[----:B------:R-:W-:Y:S01]  /*b3f0*/  IABS R10, R2 ;  /* 0x00000002000a7213 */ /* 0x000fe20000000000 */
[----:B------:R-:W-:Y:S02]  /*b400*/  IMAD.MOV.U32 R2, RZ, RZ, R6 ;  /* 0x000000ffff027224 */ /* 0x000fe400078e0006 */
[----:B------:R-:W-:Y:S02]  /*b410*/  IMAD.MOV.U32 R6, RZ, RZ, R4 ;  /* 0x000000ffff067224 */ /* 0x000fe400078e0004 */
        /* <DEDUP_REMOVED lines=12> */
[----:B------:R-:W-:Y:S01]  /*b4e0*/  VIADD R2, R0, 0x11 ;  /* 0x0000001100027836 */ /* 0x000fe20000000000 */
[----:B------:R-:W-:Y:S01]  /*b4f0*/  FSEL R140, R6, -INF , !P5 ;  /* 0xff800000068c7808 */ /* 0x000fe20006800000 */
[----:B------:R-:W-:Y:S01]  /*b500*/  IMAD.IADD R6, R202, 0x1, -R4 ;  /* 0x00000001ca067824 */ /* 0x000fe200078e0a04 */
[C---:B------:R-:W-:Y:S01]  /*b510*/  ISETP.GE.AND P0, PT, R4.reuse, R205, PT ;  /* 0x000000cd0400720c */ /* 0x040fe20003f06270 */
[----:B-1----:R-:W-:Y:S01]  /*b520*/  HMMA.16816.F32.BF16 R24, R12, R20, R152 ;  /* 0x000000140c18723c */ /* 0x002fe20000041898 */
[----:B------:R-:W-:Y:S01]  /*b530*/  ISETP.GE.AND P5, PT, R4, R204, PT ;  /* 0x000000cc0400720c */ /* 0x000fe20003fa6270 */
[----:B------:R-:W1:Y:S01]  /*b540*/  LDSM.16.M88.4 R16, [R181+0x5800] ;  /* 0x00580000b510783b */ /* 0x000e620000000200 */
[----:B------:R-:W-:Y:S01]  /*b550*/  FSEL R102, R7, -INF , !P6 ;  /* 0xff80000007667808 */ /* 0x000fe20007000000 */
[----:B------:R-:W-:-:S04]  /*b560*/  DEPBAR.LE SB0, 0x0 ;  /* 0x000080000000791a */ /* 0x000fc80000000000 */
[----:B------:R-:W-:Y:S01]  /*b570*/  FSEL R141, R5, -INF , !P4 ;  /* 0xff800000058d7808 */ /* 0x000fe20006000000 */
[----:B------:R-:W-:Y:S01]  /*b580*/  IMAD.IADD R5, R202, 0x1, -R2 ;  /* 0x00000001ca057824 */ /* 0x000fe200078e0a02 */
[----:B------:R-:W-:Y:S01]  /*b590*/  BAR.SYNC.DEFER_BLOCKING 0x0 ;  /* 0x0000000000007b1d */ /* 0x000fe20000010000 */
[C---:B------:R-:W-:Y:S01]  /*b5a0*/  ISETP.GE.AND P6, PT, R2.reuse, R205, PT ;  /* 0x000000cd0200720c */ /* 0x040fe20003fc6270 */
[----:B------:R-:W-:Y:S01]  /*b5b0*/  HMMA.16816.F32.BF16 R20, R12, R22, R164 ;  /* 0x000000160c14723c */ /* 0x000fe200000418a4 */
[----:B------:R-:W-:Y:S02]  /*b5c0*/  ISETP.GE.AND P4, PT, R2, R204, PT ;  /* 0x000000cc0200720c */ /* 0x000fe40003f86270 */
[CC--:B------:R-:W-:Y:S02]  /*b5d0*/  ISETP.LT.OR P0, PT, R4.reuse, R201.reuse, P0 ;  /* 0x000000c90400720c */ /* 0x0c0fe40000701670 */
[----:B------:R-:W-:Y:S01]  /*b5e0*/  ISETP.LT.OR P5, PT, R4, R200, P5 ;  /* 0x000000c80400720c */ /* 0x000fe20002fa1670 */
[----:B------:R-:W-:Y:S01]  /*b5f0*/  IMAD.IADD R4, R203, 0x1, -R4 ;  /* 0x00000001cb047824 */ /* 0x000fe200078e0a04 */
[----:B------:R-:W-:-:S02]  /*b600*/  ISETP.LT.OR P6, PT, R2, R201, P6 ;  /* 0x000000c90200720c */ /* 0x000fc400037c1670 */
[----:B------:R-:W-:Y:S01]  /*b610*/  ISETP.LT.OR P4, PT, R2, R200, P4 ;  /* 0x000000c80200720c */ /* 0x000fe20002781670 */
[----:B------:R-:W-:Y:S01]  /*b620*/  IMAD.IADD R2, R203, 0x1, -R2 ;  /* 0x00000001cb027824 */ /* 0x000fe200078e0a02 */
[----:B------:R-:W-:Y:S02]  /*b630*/  IABS R6, R6 ;  /* 0x0000000600067213 */ /* 0x000fe40000000000 */
[----:B------:R-:W-:Y:S02]  /*b640*/  IABS R4, R4 ;  /* 0x0000000400047213 */ /* 0x000fe40000000000 */
[----:B------:R-:W-:Y:S02]  /*b650*/  IABS R7, R5 ;  /* 0x0000000500077213 */ /* 0x000fe40000000000 */
[----:B------:R-:W-:Y:S01]  /*b660*/  IABS R5, R2 ;  /* 0x0000000200057213 */ /* 0x000fe20000000000 */
[----:B------:R-:W-:Y:S01]  /*b670*/  IMAD.MOV.U32 R2, RZ, RZ, R6 ;  /* 0x000000ffff027224 */ /* 0x000fe200078e0006 */
[----:B------:R-:W-:Y:S01]  /*b680*/  I2FP.F32.S32 R7, R7 ;  /* 0x0000000700077245 */ /* 0x000fe20000201400 */
[----:B------:R-:W-:-:S03]  /*b690*/  IMAD.MOV.U32 R6, RZ, RZ, R4 ;  /* 0x000000ffff067224 */ /* 0x000fc600078e0004 */
[----:B------:R-:W-:Y:S01]  /*b6a0*/  I2FP.F32.S32 R4, R2 ;  /* 0x0000000200047245 */ /* 0x000fe20000201400 */
[----:B------:R-:W-:Y:S01]  /*b6b0*/  FFMA.FTZ R7, R7, -UR16, R29 ;  /* 0x8000001007077c23 */ /* 0x000fe2000801001d */
[----:B------:R-:W-:Y:S02]  /*b6c0*/  I2FP.F32.S32 R6, R6 ;  /* 0x0000000600067245 */ /* 0x000fe40000201400 */
[----:B------:R-:W-:Y:S01]  /*b6d0*/  I2FP.F32.S32 R2, R5 ;  /* 0x0000000500027245 */ /* 0x000fe20000201400 */
[----:B------:R-:W-:Y:S01]  /*b6e0*/  FFMA.FTZ R10, R4, -UR16, R28 ;  /* 0x80000010040a7c23 */ /* 0x000fe2000801001c */
[----:B------:R-:W-:Y:S02]  /*b6f0*/  VIADD R4, R0, 0x18 ;  /* 0x0000001800047836 */ /* 0x000fe40000000000 */
[----:B------:R-:W-:Y:S01]  /*b700*/  FFMA.FTZ R6, R6, -UR16, R30 ;  /* 0x8000001006067c23 */ /* 0x000fe2000801001e */
[----:B------:R-:W-:Y:S01]  /*b710*/  FSEL R223, R7, -INF , !P6 ;  /* 0xff80000007df7808 */ /* 0x000fe20007000000 */
[----:B------:R-:W-:Y:S01]  /*b720*/  FFMA.FTZ R5, R2, -UR16, R31 ;  /* 0x8000001002057c23 */ /* 0x000fe2000801001f */
[----:B------:R-:W-:Y:S01]  /*b730*/  VIADD R2, R0, 0x19 ;  /* 0x0000001900027836 */ /* 0x000fe20000000000 */
[----:B------:R-:W-:Y:S01]  /*b740*/  FSEL R236, R10, -INF , !P0 ;  /* 0xff8000000aec7808 */ /* 0x000fe20004000000 */
[----:B-1----:R-:W-:Y:S01]  /*b750*/  HMMA.16816.F32.BF16 R28, R12, R16, R156 ;  /* 0x000000100c1c723c */ /* 0x002fe2000004189c */
[----:B------:R-:W-:Y:S01]  /*b760*/  FSEL R237, R6, -INF , !P5 ;  /* 0xff80000006ed7808 */ /* 0x000fe20006800000 */
[----:B------:R-:W-:Y:S01]  /*b770*/  IMAD.IADD R6, R202, 0x1, -R4 ;  /* 0x00000001ca067824 */ /* 0x000fe200078e0a04 */
[----:B------:R-:W-:-:S02]  /*b780*/  ISETP.GE.AND P0, PT, R4, R205, PT ;  /* 0x000000cd0400720c */ /* 0x000fc40003f06270 */
[-C--:B------:R-:W-:Y:S01]  /*b790*/  ISETP.GE.AND P5, PT, R4, R204.reuse, PT ;  /* 0x000000cc0400720c */ /* 0x080fe20003fa6270 */
[----:B------:R-:W-:Y:S01]  /*b7a0*/  HMMA.16816.F32.BF16 R12, R12, R18, R168 ;  /* 0x000000120c0c723c */ /* 0x000fe200000418a8 */
[----:B------:R-:W-:Y:S01]  /*b7b0*/  FSEL R238, R5, -INF , !P4 ;  /* 0xff80000005ee7808 */ /* 0x000fe20006000000 */
[----:B------:R-:W-:Y:S01]  /*b7c0*/  IMAD.IADD R5, R202, 0x1, -R2 ;  /* 0x00000001ca057824 */ /* 0x000fe200078e0a02 */
        /* <DEDUP_REMOVED lines=12> */
[----:B------:R-:W-:Y:S02]  /*b890*/  IMAD.MOV.U32 R2, RZ, RZ, R6 ;  /* 0x000000ffff027224 */ /* 0x000fe400078e0006 */
[----:B------:R-:W-:-:S02]  /*b8a0*/  IMAD.MOV.U32 R6, RZ, RZ, R4 ;  /* 0x000000ffff067224 */ /* 0x000fc400078e0004 */
[----:B------:R-:W-:Y:S01]  /*b8b0*/  IMAD.MOV.U32 R7, RZ, RZ, R5 ;  /* 0x000000ffff077224 */ /* 0x000fe200078e0005 */
[----:B------:R-:W-:Y:S01]  /*b8c0*/  I2FP.F32.S32 R2, R2 ;  /* 0x0000000200027245 */ /* 0x000fe20000201400 */
[----:B------:R-:W-:Y:S01]  /*b8d0*/  IMAD.MOV.U32 R5, RZ, RZ, R10 ;  /* 0x000000ffff057224 */ /* 0x000fe200078e000a */
[----:B------:R-:W-:Y:S01]  /*b8e0*/  I2FP.F32.S32 R6, R6 ;  /* 0x0000000600067245 */ /* 0x000fe20000201400 */
[----:B------:R-:W-:Y:S01]  /*b8f0*/  VIADD R4, R0, 0x20 ;  /* 0x0000002000047836 */ /* 0x000fe20000000000 */
[----:B------:R-:W-:Y:S01]  /*b900*/  I2FP.F32.S32 R7, R7 ;  /* 0x0000000700077245 */ /* 0x000fe20000201400 */
[----:B------:R-:W-:Y:S01]  /*b910*/  FFMA.FTZ R10, R2, -UR16, R32 ;  /* 0x80000010020a7c23 */ /* 0x000fe20008010020 */
[----:B------:R-:W-:Y:S01]  /*b920*/  I2FP.F32.S32 R5, R5 ;  /* 0x0000000500057245 */ /* 0x000fe20000201400 */
[----:B------:R-:W-:Y:S01]  /*b930*/  FFMA.FTZ R6, R6, -UR16, R34 ;  /* 0x8000001006067c23 */ /* 0x000fe20008010022 */
[----:B------:R-:W-:Y:S02]  /*b940*/  VIADD R2, R0, 0x21 ;  /* 0x0000002100027836 */ /* 0x000fe40000000000 */
[----:B------:R-:W-:Y:S01]  /*b950*/  FFMA.FTZ R7, R7, -UR16, R33 ;  /* 0x8000001007077c23 */ /* 0x000fe20008010021 */
[----:B------:R-:W-:Y:S01]  /*b960*/  FSEL R142, R10, -INF , !P0 ;  /* 0xff8000000a8e7808 */ /* 0x000fe20004000000 */
[----:B------:R-:W-:Y:S01]  /*b970*/  FFMA.FTZ R5, R5, -UR16, R35 ;  /* 0x8000001005057c23 */ /* 0x000fe20008010023 */
        /* <DEDUP_REMOVED lines=27> */
[----:B------:R-:W-:Y:S02]  /*bb30*/  FFMA.FTZ R5, R5, -UR16, R27 ;  /* 0x8000001005057c23 */ /* 0x000fe4000801001b */
[----:B------:R-:W-:Y:S01]  /*bb40*/  FFMA.FTZ R10, R2, -UR16, R24 ;  /* 0x80000010020a7c23 */ /* 0x000fe20008010018 */
[----:B------:R-:W-:-:S02]  /*bb50*/  VIADD R2, R0, 0x29 ;  /* 0x0000002900027836 */ /* 0x000fc40000000000 */
[----:B------:R-:W-:Y:S01]  /*bb60*/  FFMA.FTZ R6, R6, -UR16, R26 ;  /* 0x8000001006067c23 */ /* 0x000fe2000801001a */
[----:B------:R-:W-:Y:S02]  /*bb70*/  FSEL R249, R7, -INF , !P6 ;  /* 0xff80000007f97808 */ /* 0x000fe40007000000 */
[----:B------:R-:W-:Y:S02]  /*bb80*/  FSEL R245, R10, -INF , !P0 ;  /* 0xff8000000af57808 */ /* 0x000fe40004000000 */
[----:B------:R-:W-:Y:S01]  /*bb90*/  FSEL R250, R6, -INF , !P5 ;  /* 0xff80000006fa7808 */ /* 0x000fe20006800000 */
[----:B------:R-:W-:Y:S01]  /*bba0*/  IMAD.IADD R6, R202, 0x1, -R4 ;  /* 0x00000001ca067824 */ /* 0x000fe200078e0a04 */
[CC--:B------:R-:W-:Y:S02]  /*bbb0*/  ISETP.GE.AND P0, PT, R4.reuse, R205.reuse, PT ;  /* 0x000000cd0400720c */ /* 0x0c0fe40003f06270 */
[----:B------:R-:W-:Y:S02]  /*bbc0*/  ISETP.GE.AND P5, PT, R4, R204, PT ;  /* 0x000000cc0400720c */ /* 0x000fe40003fa6270 */
[----:B------:R-:W-:Y:S01]  /*bbd0*/  FSEL R251, R5, -INF , !P4 ;  /* 0xff80000005fb7808 */ /* 0x000fe20006000000 */
[----:B------:R-:W-:Y:S01]  /*bbe0*/  IMAD.IADD R5, R202, 0x1, -R2 ;  /* 0x00000001ca057824 */ /* 0x000fe200078e0a02 */
[----:B------:R-:W-:-:S02]  /*bbf0*/  ISETP.GE.AND P6, PT, R2, R205, PT ;  /* 0x000000cd0200720c */ /* 0x000fc40003fc6270 */
[----:B------:R-:W-:Y:S02]  /*bc00*/  ISETP.GE.AND P4, PT, R2, R204, PT ;  /* 0x000000cc0200720c */ /* 0x000fe40003f86270 */
[CC--:B------:R-:W-:Y:S02]  /*bc10*/  ISETP.LT.OR P0, PT, R4.reuse, R201.reuse, P0 ;  /* 0x000000c90400720c */ /* 0x0c0fe40000701670 */
[-C--:B------:R-:W-:Y:S01]  /*bc20*/  ISETP.LT.OR P5, PT, R4, R200.reuse, P5 ;  /* 0x000000c80400720c */ /* 0x080fe20002fa1670 */
[C---:B------:R-:W-:Y:S01]  /*bc30*/  IMAD.IADD R4, R203.reuse, 0x1, -R4 ;  /* 0x00000001cb047824 */ /* 0x040fe200078e0a04 */
[C---:B------:R-:W-:Y:S02]  /*bc40*/  ISETP.LT.OR P6, PT, R2.reuse, R201, P6 ;  /* 0x000000c90200720c */ /* 0x040fe400037c1670 */
[----:B------:R-:W-:Y:S01]  /*bc50*/  ISETP.LT.OR P4, PT, R2, R200, P4 ;  /* 0x000000c80200720c */ /* 0x000fe20002781670 */
[----:B------:R-:W-:Y:S01]  /*bc60*/  IMAD.IADD R2, R203, 0x1, -R2 ;  /* 0x00000001cb027824 */ /* 0x000fe200078e0a02 */
[----:B------:R-:W-:-:S02]  /*bc70*/  IABS R7, R6 ;  /* 0x0000000600077213 */ /* 0x000fc40000000000 */
[----:B------:R-:W-:Y:S02]  /*bc80*/  IABS R4, R4 ;  /* 0x0000000400047213 */ /* 0x000fe40000000000 */
[----:B------:R-:W-:Y:S02]  /*bc90*/  IABS R5, R5 ;  /* 0x0000000500057213 */ /* 0x000fe40000000000 */
[----:B------:R-:W-:Y:S01]  /*bca0*/  IABS R6, R2 ;  /* 0x0000000200067213 */ /* 0x000fe20000000000 */
[----:B------:R-:W-:Y:S02]  /*bcb0*/  IMAD.MOV.U32 R2, RZ, RZ, R7 ;  /* 0x000000ffff027224 */ /* 0x000fe400078e0007 */
        /* <DEDUP_REMOVED lines=14> */
[----:B------:R-:W-:Y:S01]  /*bda0*/  ISETP.GE.AND P4, PT, R2, R204, PT ;  /* 0x000000cc0200720c */ /* 0x000fe20003f86270 */
[----:B------:R-:W-:Y:S01]  /*bdb0*/  VIADD R0, R0, 0x39 ;  /* 0x0000003900007836 */ /* 0x000fe20000000000 */
[----:B------:R-:W-:Y:S01]  /*bdc0*/  FSEL R247, R7, -INF , !P5 ;  /* 0xff80000007f77808 */ /* 0x000fe20006800000 */
[--C-:B------:R-:W-:Y:S01]  /*bdd0*/  IMAD.IADD R6, R203, 0x1, -R4.reuse ;  /* 0x00000001cb067824 */ /* 0x100fe200078e0a04 */
[----:B------:R-:W-:Y:S01]  /*bde0*/  FSEL R246, R10, -INF , !P6 ;  /* 0xff8000000af67808 */ /* 0x000fe20007000000 */
[----:B------:R-:W-:Y:S01]  /*bdf0*/  IMAD.IADD R10, R202, 0x1, -R4 ;  /* 0x00000001ca0a7824 */ /* 0x000fe200078e0a04 */
[----:B------:R-:W-:Y:S01]  /*be00*/  ISETP.GE.AND P6, PT, R2, R205, PT ;  /* 0x000000cd0200720c */ /* 0x000fe20003fc6270 */
[----:B------:R-:W-:Y:S01]  /*be10*/  IMAD.IADD R7, R202, 0x1, -R2 ;  /* 0x00000001ca077824 */ /* 0x000fe200078e0a02 */
[----:B------:R-:W-:-:S02]  /*be20*/  ISETP.LT.OR P4, PT, R2, R200, P4 ;  /* 0x000000c80200720c */ /* 0x000fc40002781670 */
[----:B------:R-:W-:Y:S02]  /*be30*/  IABS R16, R10 ;  /* 0x0000000a00107213 */ /* 0x000fe40000000000 */
[----:B------:R-:W-:Y:S02]  /*be40*/  IABS R10, R6 ;  /* 0x00000006000a7213 */ /* 0x000fe40000000000 */
[----:B------:R-:W-:Y:S01]  /*be50*/  ISETP.LT.OR P6, PT, R2, R201, P6 ;  /* 0x000000c90200720c */ /* 0x000fe200037c1670 */
[----:B------:R-:W-:Y:S01]  /*be60*/  IMAD.IADD R2, R203, 0x1, -R2 ;  /* 0x00000001cb027824 */ /* 0x000fe200078e0a02 */
[----:B------:R-:W-:Y:S01]  /*be70*/  FSEL R244, R11, -INF , !P0 ;  /* 0xff8000000bf47808 */ /* 0x000fe20004000000 */
[----:B------:R-:W-:Y:S01]  /*be80*/  IMAD.MOV.U32 R6, RZ, RZ, R16 ;  /* 0x000000ffff067224 */ /* 0x000fe200078e0010 */
[C---:B------:R-:W-:Y:S02]  /*be90*/  ISETP.GE.AND P0, PT, R4.reuse, R205, PT ;  /* 0x000000cd0400720c */ /* 0x040fe40003f06270 */
[----:B------:R-:W-:-:S02]  /*bea0*/  ISETP.GE.AND P5, PT, R4, R204, PT ;  /* 0x000000cc0400720c */ /* 0x000fc40003fa6270 */
[----:B------:R-:W-:Y:S01]  /*beb0*/  IABS R11, R7 ;  /* 0x00000007000b7213 */ /* 0x000fe20000000000 */
[----:B------:R-:W-:Y:S01]  /*bec0*/  IMAD.MOV.U32 R7, RZ, RZ, R10 ;  /* 0x000000ffff077224 */ /* 0x000fe200078e000a */
[C---:B------:R-:W-:Y:S02]  /*bed0*/  ISETP.LT.OR P0, PT, R4.reuse, R201, P0 ;  /* 0x000000c90400720c */ /* 0x040fe40000701670 */
[----:B------:R-:W-:Y:S01]  /*bee0*/  ISETP.LT.OR P5, PT, R4, R200, P5 ;  /* 0x000000c80400720c */ /* 0x000fe20002fa1670 */
[----:B------:R-:W-:Y:S01]  /*bef0*/  IMAD.IADD R4, R202, 0x1, -R5 ;  /* 0x00000001ca047824 */ /* 0x000fe200078e0a05 */
[----:B------:R-:W-:Y:S01]  /*bf00*/  IABS R2, R2 ;  /* 0x0000000200027213 */ /* 0x000fe20000000000 */
[----:B------:R-:W-:Y:S01]  /*bf10*/  IMAD.MOV.U32 R10, RZ, RZ, R11 ;  /* 0x000000ffff0a7224 */ /* 0x000fe200078e000b */
[----:B------:R-:W-:Y:S02]  /*bf20*/  I2FP.F32.S32 R6, R6 ;  /* 0x0000000600067245 */ /* 0x000fe40000201400 */
[----:B------:R-:W-:Y:S01]  /*bf30*/  I2FP.F32.S32 R7, R7 ;  /* 0x0000000700077245 */ /* 0x000fe20000201400 */
[----:B------:R-:W-:Y:S01]  /*bf40*/  IMAD.MOV.U32 R11, RZ, RZ, R2 ;  /* 0x000000ffff0b7224 */ /* 0x000fe200078e0002 */
[----:B------:R-:W-:Y:S01]  /*bf50*/  IABS R2, R4 ;  /* 0x0000000400027213 */ /* 0x000fe20000000000 */
[----:B------:R-:W-:Y:S01]  /*bf60*/  FFMA.FTZ R6, R6, -UR16, R28 ;  /* 0x8000001006067c23 */ /* 0x000fe2000801001c */
[----:B------:R-:W-:Y:S01]  /*bf70*/  I2FP.F32.S32 R10, R10 ;  /* 0x0000000a000a7245 */ /* 0x000fe20000201400 */
[----:B------:R-:W-:Y:S01]  /*bf80*/  FFMA.FTZ R4, R7, -UR16, R30 ;  /* 0x8000001007047c23 */ /* 0x000fe2000801001e */
[----:B------:R-:W-:-:S02]  /*bf90*/  I2FP.F32.S32 R11, R11 ;  /* 0x0000000b000b7245 */ /* 0x000fc40000201400 */
[----:B------:R-:W-:Y:S01]  /*bfa0*/  I2FP.F32.S32 R2, R2 ;  /* 0x0000000200027245 */ /* 0x000fe20000201400 */
[----:B------:R-:W-:Y:S01]  /*bfb0*/  FFMA.FTZ R7, R10, -UR16, R29 ;  /* 0x800000100a077c23 */ /* 0x000fe2000801001d */
[----:B------:R-:W-:Y:S01]  /*bfc0*/  FSEL R172, R6, -INF , !P0 ;  /* 0xff80000006ac7808 */ /* 0x000fe20004000000 */
[----:B------:R-:W-:Y:S01]  /*bfd0*/  FFMA.FTZ R10, R11, -UR16, R31 ;  /* 0x800000100b0a7c23 */ /* 0x000fe2000801001f */
[----:B------:R-:W-:Y:S01]  /*bfe0*/  FSEL R173, R4, -INF , !P5 ;  /* 0xff80000004ad7808 */ /* 0x000fe20006800000 */
[----:B------:R-:W-:Y:S01]  /*bff0*/  FFMA.FTZ R6, R2, -UR16, R12 ;  /* 0x8000001002067c23 */ /* 0x000fe2000801000c */
[C---:B------:R-:W-:Y:S01]  /*c000*/  ISETP.GE.AND P0, PT, R5.reuse, R205, PT ;  /* 0x000000cd0500720c */ /* 0x040fe20003f06270 */
[--C-:B------:R-:W-:Y:S01]  /*c010*/  IMAD.IADD R4, R202, 0x1, -R0.reuse ;  /* 0x00000001ca047824 */ /* 0x100fe200078e0a00 */
        /* <DEDUP_REMOVED lines=21> */
[----:B------:R-:W-:Y:S01]  /*c170*/  FFMA.FTZ R0, R0, -UR16, R15 ;  /* 0x8000001000007c23 */ /* 0x000fe2000801000f */
[----:B------:R-:W-:-:S02]  /*c180*/  FSEL R174, R2, -INF , !P5 ;  /* 0xff80000002ae7808 */ /* 0x000fc40006800000 */
        /* <DEDUP_REMOVED lines=118> */
.L_x_1427:
[----:B------:R-:W-:Y:S05]  /*c8f0*/  BSYNC B0 ;  /* 0x0000000000007941 */ /* 0x000fea0003800000 */
.L_x_1426:
[----:B------:R-:W0:Y:S02]  /*c900*/  LDGDEPBAR ;  /* 0x00000000000079af */ /* 0x000e240000000000 */
.L_x_1425:
[----:B--2---:R-:W2:Y:S04]  /*c910*/  LDL R11, [R1+0xac] ;  /* 0x0000ac00010b7983 */ /* 0x004ea80000100800 */
[----:B------:R-:W3:Y:S04]  /*c920*/  LDL R10, [R1+0xb8] ;  /* 0x0000b800010a7983 */ /* 0x000ee80000100800 */
[----:B------:R-:W4:Y:S01]  /*c930*/  LDL R7, [R1+0xc8] ;  /* 0x0000c80001077983 */ /* 0x000f220000100800 */
[----:B------:R-:W-:Y:S01]  /*c940*/  FMNMX.FTZ R0, R100, R103, !PT ;  /* 0x0000006764007209 */ /* 0x000fe20007810000 */
[----:B------:R-:W-:Y:S01]  /*c950*/  USHF.L.U32 UR7, UR18, 0x1, URZ ;  /* 0x0000000112077899 */ /* 0x000fe2000800063f */
[----:B------:R-:W-:Y:S01]  /*c960*/  IMAD.MOV.U32 R25, RZ, RZ, R222 ;  /* 0x000000ffff197224 */ /* 0x000fe200078e00de */
[----:B------:R-:W-:Y:S01]  /*c970*/  UIADD3 UR6, UR31, -0x4498517b, URZ ;  /* 0xbb67ae851f067890 */ /* 0x000fe2000fffe03f */
[----:B------:R-:W-:Y:S01]  /*c980*/  FMNMX.FTZ R0, R138, R0, !PT ;  /* 0x000000008a007209 */ /* 0x000fe20007810000 */
[----:B------:R-:W-:-:S02]  /*c990*/  ULOP3.LUT UR9, UR7, UR31, URZ, 0x3c, !UPT ;  /* 0x0000001f07097292 */ /* 0x000fc4000f8e3c3f */
[----:B------:R-:W-:Y:S01]  /*c9a0*/  UIADD3 UR25, UR30, -0x61c88647, URZ ;  /* 0x9e3779b91e197890 */ /* 0x000fe2000fffe03f */
[----:B------:R-:W-:Y:S01]  /*c9b0*/  FMNMX.FTZ R0, R101, R0, !PT ;  /* 0x0000000065007209 */ /* 0x000fe20007810000 */
[----:B------:R-:W-:Y:S02]  /*c9c0*/  UIADD3 UR24, UR30, 0x3c6ef372, URZ ;  /* 0x3c6ef3721e187890 */ /* 0x000fe4000fffe03f */
[----:B------:R-:W-:Y:S01]  /*c9d0*/  UIADD3 UR22, UR31, 0x76cf5d0a, URZ ;  /* 0x76cf5d0a1f167890 */ /* 0x000fe2000fffe03f */
[----:B------:R-:W-:Y:S01]  /*c9e0*/  FMNMX.FTZ R0, R102, R0, !PT ;  /* 0x0000000066007209 */ /* 0x000fe20007810000 */
[----:B------:R-:W-:Y:S02]  /*c9f0*/  UIADD3 UR20, UR31, 0x32370b8f, URZ ;  /* 0x32370b8f1f147890 */ /* 0x000fe4000fffe03f */
[----:B------:R-:W-:Y:S01]  /*ca00*/  UIADD3 UR21, UR30, -0x255992d5, URZ ;  /* 0xdaa66d2b1e157890 */ /* 0x000fe2000fffe03f */
[----:B------:R-:W-:Y:S01]  /*ca10*/  FMNMX.FTZ R0, R236, R0, !PT ;  /* 0x00000000ec007209 */ /* 0x000fe20007810000 */
[----:B------:R-:W-:-:S02]  /*ca20*/  UIADD3 UR19, UR30, 0x78dde6e4, URZ ;  /* 0x78dde6e41e137890 */ /* 0x000fc4000fffe03f */
[----:B------:R-:W-:Y:S01]  /*ca30*/  UIADD3 UR28, UR30, -0x4ab325aa, URZ ;  /* 0xb54cda561e1c7890 */ /* 0x000fe2000fffe03f */
[----:B------:R-:W-:Y:S01]  /*ca40*/  FMNMX.FTZ R2, R223, R0, !PT ;  /* 0x00000000df027209 */ /* 0x000fe20007810000 */
[----:B------:R-:W-:Y:S01]  /*ca50*/  UIADD3 UR7, UR7, 0x1, URZ ;  /* 0x0000000107077890 */ /* 0x000fe2000fffe03f */
[----:B------:R-:W-:Y:S01]  /*ca60*/  FMNMX.FTZ R0, R3, R144, !PT ;  /* 0x0000009003007209 */ /* 0x000fe20007810000 */
[----:B------:R-:W-:Y:S01]  /*ca70*/  UIADD3 UR29, UR31, 0x646e171e, URZ ;  /* 0x646e171e1f1d7890 */ /* 0x000fe2000fffe03f */
[----:B------:R-:W-:Y:S01]  /*ca80*/  FMNMX.FTZ R2, R142, R2, !PT ;  /* 0x000000028e027209 */ /* 0x000fe20007810000 */
[----:B------:R-:W-:Y:S01]  /*ca90*/  ULOP3.LUT UR7, UR7, UR31, URZ, 0x3c, !UPT ;  /* 0x0000001f07077292 */ /* 0x000fe2000f8e3c3f */
[----:B------:R-:W-:Y:S02]  /*caa0*/  FMNMX.FTZ R0, R145, R0, !PT ;  /* 0x0000000091007209 */ /* 0x000fe40007810000 */
[----:B-1----:R-:W-:Y:S02]  /*cab0*/  FMNMX.FTZ R4, R143, R2, !PT ;  /* 0x000000028f047209 */ /* 0x002fe40007810000 */
        /* <DEDUP_REMOVED lines=22> */
[----:B------:R-:W-:-:S05]  /*cc20*/  FMNMX.FTZ R2, R160, R2, !PT ;  /* 0x00000002a0027209 */ /* 0x000fca0007810000 */
[----:B------:R-:W5:Y:S01]  /*cc30*/  SHFL.BFLY PT, R5, R2, 0x2, 0x1f ;  /* 0x0c401f0002057f89 */ /* 0x000f6200000e0000 */
[----:B-1----:R-:W-:-:S05]  /*cc40*/  FMNMX.FTZ R0, R0, R4, !PT ;  /* 0x0000000400007209 */ /* 0x002fca0007810000 */
[----:B------:R-:W1:Y:S01]  /*cc50*/  SHFL.BFLY PT, R6, R0, 0x1, 0x1f ;  /* 0x0c201f0000067f89 */ /* 0x000e6200000e0000 */
[----:B-----5:R-:W-:Y:S02]  /*cc60*/  FMNMX.FTZ R2, R2, R5, !PT ;  /* 0x0000000502027209 */ /* 0x020fe40007810000 */
[----:B-1----:R-:W-:-:S04]  /*cc70*/  FMNMX.FTZ R222, R0, R6, !PT ;  /* 0x0000000600de7209 */ /* 0x002fc80007810000 */
[C---:B------:R-:W-:Y:S01]  /*cc80*/  FSETP.NEU.FTZ.AND P1, PT, R222.reuse, -INF , PT ;  /* 0xff800000de00780b */ /* 0x040fe20003f3d000 */
[----:B------:R-:W-:-:S05]  /*cc90*/  FMUL.FTZ R12, R222, UR8 ;  /* 0x00000008de0c7c20 */ /* 0x000fca0008410000 */
[----:B------:R-:W-:-:S05]  /*cca0*/  FSEL R12, R12, RZ, P1 ;  /* 0x000000ff0c0c7208 */ /* 0x000fca0000800000 */
[----:B------:R-:W-:-:S04]  /*ccb0*/  FFMA.FTZ R0, R103, UR8, -R12 ;  /* 0x0000000867007c23 */ /* 0x000fc8000801080c */
[----:B------:R1:W-:Y:S02]  /*ccc0*/  MUFU.EX2 R29, R0 ;  /* 0x00000000001d7308 */ /* 0x0003e40000000800 */
[----:B-1----:R-:W-:-:S06]  /*ccd0*/  FFMA.FTZ R0, R138, UR8, -R12 ;  /* 0x000000088a007c23 */ /* 0x002fcc000801080c */
[----:B------:R1:W-:Y:S01]  /*cce0*/  MUFU.EX2 R19, R0 ;  /* 0x0000000000137308 */ /* 0x0003e20000000800 */
[----:B--2---:R-:W-:-:S05]  /*ccf0*/  IMAD.WIDE.U32 R148, R11, -0x326172a9, RZ ;  /* 0xcd9e8d570b947825 */ /* 0x004fca00078e00ff */
[----:B---3--:R-:W-:Y:S02]  /*cd00*/  LOP3.LUT R4, R149, R10, RZ, 0x3c, !PT ;  /* 0x0000000a95047212 */ /* 0x008fe400078e3cff */
[----:B------:R-:W2:Y:S01]  /*cd10*/  SHFL.BFLY PT, R10, R2, 0x1, 0x1f ;  /* 0x0c201f00020a7f89 */ /* 0x000ea200000e0000 */
[----:B----4-:R-:W-:-:S04]  /*cd20*/  IMAD.WIDE.U32 R14, R7, -0x2daee0ad, RZ ;  /* 0xd2511f53070e7825 */ /* 0x010fc800078e00ff */
        /* <DEDUP_REMOVED lines=10> */
[----:B--2---:R-:W-:-:S03]  /*cdd0*/  FMNMX.FTZ R215, R2, R10, !PT ;  /* 0x0000000a02d77209 */ /* 0x004fc60007810000 */
[----:B------:R-:W-:Y:S01]  /*cde0*/  IMAD.WIDE.U32 R6, R6, -0x2daee0ad, RZ ;  /* 0xd2511f5306067825 */ /* 0x000fe200078e00ff */
[----:B------:R-:W-:Y:S02]  /*cdf0*/  LOP3.LUT R16, R5, UR22, R136, 0x96, !PT ;  /* 0x0000001605107c12 */ /* 0x000fe4000f8e9688 */
[C---:B------:R-:W-:Y:S01]  /*ce00*/  FSETP.NEU.FTZ.AND P0, PT, R215.reuse, -INF , PT ;  /* 0xff800000d700780b */ /* 0x040fe20003f1d000 */
[----:B------:R-:W-:Y:S01]  /*ce10*/  FMUL.FTZ R11, R215, UR8 ;  /* 0x00000008d70b7c20 */ /* 0x000fe20008410000 */
[----:B------:R-:W-:Y:S01]  /*ce20*/  LOP3.LUT R20, R7, UR20, R4, 0x96, !PT ;  /* 0x0000001407147c12 */ /* 0x000fe2000f8e9604 */
[----:B------:R-:W-:-:S04]  /*ce30*/  IMAD.WIDE.U32 R16, R16, -0x326172a9, RZ ;  /* 0xcd9e8d5710107825 */ /* 0x000fc800078e00ff */
[----:B------:R-:W-:Y:S01]  /*ce40*/  FFMA.FTZ R4, R101, UR8, -R12 ;  /* 0x0000000865047c23 */ /* 0x000fe2000801080c */
[----:B------:R-:W-:Y:S01]  /*ce50*/  FSEL R11, R11, RZ, P0 ;  /* 0x000000ff0b0b7208 */ /* 0x000fe20000000000 */
[----:B------:R-:W-:Y:S01]  /*ce60*/  IMAD.WIDE.U32 R20, R20, -0x326172a9, RZ ;  /* 0xcd9e8d5714147825 */ /* 0x000fe200078e00ff */
[C-C-:B------:R-:W-:Y:S01]  /*ce70*/  LOP3.LUT R2, R17.reuse, UR21, R30.reuse, 0x96, !PT ;  /* 0x0000001511027c12 */ /* 0x140fe2000f8e961e */
[----:B------:R2:W-:Y:S01]  /*ce80*/  MUFU.EX2 R153, R4 ;  /* 0x0000000400997308 */ /* 0x0005e20000000800 */
[----:B------:R-:W-:Y:S01]  /*ce90*/  LOP3.LUT R5, R17, UR21, R30, 0x96, !PT ;  /* 0x0000001511057c12 */ /* 0x000fe2000f8e961e */
[----:B------:R-:W-:Y:S01]  /*cea0*/  IMAD.U32 R10, RZ, RZ, UR12 ;  /* 0x0000000cff0a7e24 */ /* 0x000fe2000f8e00ff */
[----:B-1----:R-:W-:Y:S01]  /*ceb0*/  LOP3.LUT R0, R21, UR19, R16, 0x96, !PT ;  /* 0x0000001315007c12 */ /* 0x002fe2000f8e9610 */
[----:B------:R-:W-:Y:S02]  /*cec0*/  IMAD R2, R2, -0x2daee0ad, RZ ;  /* 0xd2511f5302027824 */ /* 0x000fe400078e02ff */
[----:B------:R-:W-:-:S04]  /*ced0*/  IMAD.WIDE.U32 R34, R5, -0x2daee0ad, RZ ;  /* 0xd2511f5305227825 */ /* 0x000fc800078e00ff */
[----:B------:R-:W-:-:S04]  /*cee0*/  IMAD.WIDE.U32 R138, R0, -0x2daee0ad, RZ ;  /* 0xd2511f53008a7825 */ /* 0x000fc800078e00ff */
[----:B------:R-:W-:Y:S01]  /*cef0*/  FFMA.FTZ R0, R102, UR8, -R12 ;  /* 0x0000000866007c23 */ /* 0x000fe2000801080c */
[----:B------:R-:W-:Y:S01]  /*cf00*/  LOP3.LUT R22, R35, UR9, R6, 0x96, !PT ;  /* 0x0000000923167c12 */ /* 0x000fe2000f8e9606 */
[----:B------:R-:W-:Y:S01]  /*cf10*/  FFMA.FTZ R6, R145, UR8, -R11 ;  /* 0x0000000891067c23 */ /* 0x000fe2000801080b */
[----:B------:R-:W-:Y:S01]  /*cf20*/  IMAD.MOV.U32 R17, RZ, RZ, 0x7054 ;  /* 0x00007054ff117424 */ /* 0x000fe200078e00ff */
[----:B------:R1:W3:Y:S01]  /*cf30*/  MUFU.EX2 R28, R0 ;  /* 0x00000000001c7308 */ /* 0x0002e20000000800 */
[----:B--2---:R-:W-:Y:S01]  /*cf40*/  LOP3.LUT R4, R139, UR6, R2, 0x96, !PT ;  /* 0x000000068b047c12 */ /* 0x004fe2000f8e9602 */
[----:B------:R-:W-:Y:S02]  /*cf50*/  IMAD.WIDE.U32 R22, R22, -0x326172a9, RZ ;  /* 0xcd9e8d5716167825 */ /* 0x000fe400078e00ff */
[----:B------:R-:W-:Y:S02]  /*cf60*/  PRMT R10, R10, R17, UR12 ;  /* 0x0000000c0a0a7e16 */ /* 0x000fe40008000011 */
[----:B------:R-:W-:-:S02]  /*cf70*/  IMAD.WIDE.U32 R4, R4, -0x326172a9, RZ ;  /* 0xcd9e8d5704047825 */ /* 0x000fc400078e00ff */
[----:B------:R-:W-:Y:S01]  /*cf80*/  MUFU.EX2 R24, R6 ;  /* 0x0000000600187308 */ /* 0x000fe20000000800 */
[--C-:B------:R-:W-:Y:S02]  /*cf90*/  SHF.R.U32.HI R2, RZ, 0x10, R4.reuse ;  /* 0x00000010ff027819 */ /* 0x100fe40000011604 */
[----:B------:R-:W-:Y:S02]  /*cfa0*/  LOP3.LUT R13, R4, 0xff, RZ, 0xc0, !PT ;  /* 0x000000ff040d7812 */ /* 0x000fe400078ec0ff */
[----:B------:R-:W-:Y:S01]  /*cfb0*/  SHF.R.U32.HI R7, RZ, 0x18, R4 ;  /* 0x00000018ff077819 */ /* 0x000fe20000011604 */
[----:B-1----:R-:W-:Y:S01]  /*cfc0*/  FFMA.FTZ R0, R144, UR8, -R11 ;  /* 0x0000000890007c23 */ /* 0x002fe2000801080b */
[----:B------:R-:W-:-:S03]  /*cfd0*/  LOP3.LUT R2, R2, 0xff, RZ, 0xc0, !PT ;  /* 0x000000ff02027812 */ /* 0x000fc600078ec0ff */
[----:B------:R1:W2:Y:S02]  /*cfe0*/  MUFU.EX2 R152, R0 ;  /* 0x0000000000987308 */ /* 0x0002a40000000800 */
[----:B-1----:R-:W-:Y:S02]  /*cff0*/  LOP3.LUT R0, R4, 0xffff, RZ, 0xc0, !PT ;  /* 0x0000ffff04007812 */ /* 0x002fe400078ec0ff */
[----:B------:R-:W-:Y:S01]  /*d000*/  LOP3.LUT R4, R5, UR28, R22, 0x96, !PT ;  /* 0x0000001c05047c12 */ /* 0x000fe2000f8e9616 */
[--C-:B------:R-:W-:Y:S01]  /*d010*/  FFMA.FTZ R5, R141, UR8, -R11.reuse ;  /* 0x000000088d057c23 */ /* 0x100fe2000801080b */
[----:B------:R-:W-:Y:S01]  /*d020*/  SHF.R.U32.HI R6, RZ, 0x8, R0 ;  /* 0x00000008ff067819 */ /* 0x000fe20000011600 */
[----:B------:R-:W-:Y:S02]  /*d030*/  FFMA.FTZ R0, R140, UR8, -R11 ;  /* 0x000000088c007c23 */ /* 0x000fe4000801080b */
[----:B------:R1:W-:Y:S01]  /*d040*/  MUFU.EX2 R18, R5 ;  /* 0x0000000500127308 */ /* 0x0003e20000000800 */
[----:B------:R-:W-:-:S02]  /*d050*/  PRMT R14, R13, 0x5410, R6 ;  /* 0x000054100d0e7816 */ /* 0x000fc40000000006 */
[----:B------:R-:W-:Y:S02]  /*d060*/  PRMT R13, R2, 0x5410, R7 ;  /* 0x00005410020d7816 */ /* 0x000fe40000000007 */
[--C-:B------:R-:W-:Y:S02]  /*d070*/  SHF.R.U32.HI R2, RZ, 0x10, R4.reuse ;  /* 0x00000010ff027819 */ /* 0x100fe40000011604 */
[----:B------:R-:W-:Y:S01]  /*d080*/  LOP3.LUT R6, R4, 0xff, RZ, 0xc0, !PT ;  /* 0x000000ff04067812 */ /* 0x000fe200078ec0ff */
[----:B------:R4:W-:Y:S01]  /*d090*/  MUFU.EX2 R154, R0 ;  /* 0x00000000009a7308 */ /* 0x0009e20000000800 */
[----:B------:R-:W-:Y:S02]  /*d0a0*/  SHF.R.U32.HI R7, RZ, 0x18, R4 ;  /* 0x00000018ff077819 */ /* 0x000fe40000011604 */
[----:B------:R-:W-:-:S04]  /*d0b0*/  LOP3.LUT R2, R2, 0xff, RZ, 0xc0, !PT ;  /* 0x000000ff02027812 */ /* 0x000fc800078ec0ff */
[----:B------:R-:W-:Y:S02]  /*d0c0*/  PRMT R7, R2, 0x5410, R7 ;  /* 0x0000541002077816 */ /* 0x000fe40000000007 */
[----:B-1----:R-:W-:-:S05]  /*d0d0*/  FSEL R5, R215, RZ, P0 ;  /* 0x000000ffd7057208 */ /* 0x002fca0000000000 */
[----:B------:R-:W-:Y:S01]  /*d0e0*/  FADD.FTZ R5, R3, -R5 ;  /* 0x8000000503057221 */ /* 0x000fe20000010000 */
[----:B---3--:R-:W-:Y:S02]  /*d0f0*/  F2FP.BF16.F32.PACK_AB R3, R28, R153 ;  /* 0x000000991c03723e */ /* 0x008fe400000010ff */
[----:B----4-:R-:W-:Y:S01]  /*d100*/  LOP3.LUT R0, R4, 0xffff, RZ, 0xc0, !PT ;  /* 0x0000ffff04007812 */ /* 0x010fe200078ec0ff */
[----:B------:R-:W-:Y:S01]  /*d110*/  FMUL.FTZ R5, R5, UR8 ;  /* 0x0000000805057c20 */ /* 0x000fe20008410000 */
[----:B------:R-:W-:Y:S02]  /*d120*/  FSEL R4, R222, RZ, P1 ;  /* 0x000000ffde047208 */ /* 0x000fe40000800000 */
[----:B------:R-:W-:Y:S01]  /*d130*/  SHF.R.U32.HI R0, RZ, 0x8, R0 ;  /* 0x00000008ff007819 */ /* 0x000fe20000011600 */
[----:B------:R-:W1:Y:S01]  /*d140*/  MUFU.EX2 R32, R5 ;  /* 0x0000000500207308 */ /* 0x000e620000000800 */
[----:B------:R-:W-:Y:S01]  /*d150*/  PRMT R210, R3, 0x7610, R210 ;  /* 0x0000761003d27816 */ /* 0x000fe200000000d2 */
[----:B------:R-:W-:Y:S01]  /*d160*/  FADD.FTZ R2, R100, -R4 ;  /* 0x8000000464027221 */ /* 0x000fe20000010000 */
[----:B------:R-:W-:Y:S01]  /*d170*/  PRMT R6, R6, 0x5410, R0 ;  /* 0x0000541006067816 */ /* 0x000fe20000000000 */
[----:B------:R-:W3:Y:S01]  /*d180*/  LDSM.16.MT88.4 R100, [R177+0xc000] ;  /* 0x00c00000b164783b */ /* 0x000ee20000004200 */
[----:B------:R-:W-:Y:S01]  /*d190*/  F2FP.BF16.F32.PACK_AB R0, R19, R29 ;  /* 0x0000001d1300723e */ /* 0x000fe200000010ff */
[----:B------:R-:W-:Y:S01]  /*d1a0*/  FMUL.FTZ R2, R2, UR8 ;  /* 0x0000000802027c20 */ /* 0x000fe20008410000 */
[----:B------:R-:W-:-:S02]  /*d1b0*/  PRMT R209, R3, 0x7632, R209 ;  /* 0x0000763203d17816 */ /* 0x000fc400000000d1 */
[C---:B------:R-:W-:Y:S01]  /*d1c0*/  PRMT R214, R0.reuse, 0x7610, R214 ;  /* 0x0000761000d67816 */ /* 0x040fe200000000d6 */
[----:B------:R-:W4:Y:S01]  /*d1d0*/  MUFU.EX2 R33, R2 ;  /* 0x0000000200217308 */ /* 0x000f220000000800 */
[----:B------:R-:W-:Y:S02]  /*d1e0*/  PRMT R213, R0, 0x7632, R213 ;  /* 0x0000763200d57816 */ /* 0x000fe400000000d5 */
[----:B--2---:R-:W-:Y:S02]  /*d1f0*/  F2FP.BF16.F32.PACK_AB R0, R24, R152 ;  /* 0x000000981800723e */ /* 0x004fe400000010ff */
[----:B------:R-:W-:Y:S02]  /*d200*/  PRMT R3, R214, 0x5410, R213 ;  /* 0x00005410d6037816 */ /* 0x000fe400000000d5 */
[----:B------:R-:W-:Y:S01]  /*d210*/  PRMT R212, R0, 0x7610, R212 ;  /* 0x0000761000d47816 */ /* 0x000fe200000000d4 */
[-C--:B-1----:R-:W-:Y:S01]  /*d220*/  FMUL.FTZ R118, R118, R32.reuse ;  /* 0x0000002076767220 */ /* 0x082fe20000410000 */
[----:B------:R-:W-:Y:S01]  /*d230*/  PRMT R211, R0, 0x7632, R211 ;  /* 0x0000763200d37816 */ /* 0x000fe200000000d3 */
[-C--:B------:R-:W-:Y:S01]  /*d240*/  FMUL.FTZ R119, R119, R32.reuse ;  /* 0x0000002077777220 */ /* 0x080fe20000410000 */
[--C-:B------:R-:W-:Y:S01]  /*d250*/  HSET2.LE.AND R0, R6, R10.reuse, PT ;  /* 0x0000000a06007233 */ /* 0x100fe20003803000 */
[-C--:B------:R-:W-:Y:S01]  /*d260*/  FMUL.FTZ R114, R114, R32.reuse ;  /* 0x0000002072727220 */ /* 0x080fe20000410000 */
[----:B------:R-:W-:Y:S01]  /*d270*/  PRMT R5, R212, 0x5410, R211 ;  /* 0x00005410d4057816 */ /* 0x000fe200000000d3 */
[-C--:B------:R-:W-:Y:S01]  /*d280*/  FMUL.FTZ R115, R115, R32.reuse ;  /* 0x0000002073737220 */ /* 0x080fe20000410000 */
[----:B------:R-:W-:Y:S01]  /*d290*/  FMUL.FTZ R110, R110, R32 ;  /* 0x000000206e6e7220 */ /* 0x000fe20000410000 */
[----:B------:R-:W-:Y:S01]  /*d2a0*/  LOP3.LUT R4, R0, R3, RZ, 0xc0, !PT ;  /* 0x0000000300047212 */ /* 0x000fe200078ec0ff */
[-C--:B----4-:R-:W-:Y:S01]  /*d2b0*/  FMUL.FTZ R116, R116, R33.reuse ;  /* 0x0000002174747220 */ /* 0x090fe20000410000 */
[----:B------:R-:W-:Y:S01]  /*d2c0*/  F2FP.BF16.F32.PACK_AB R2, R18, R154 ;  /* 0x0000009a1202723e */ /* 0x000fe200000010ff */
[-C--:B------:R-:W-:Y:S01]  /*d2d0*/  FMUL.FTZ R117, R117, R33.reuse ;  /* 0x0000002175757220 */ /* 0x080fe20000410000 */
[--C-:B------:R-:W-:Y:S01]  /*d2e0*/  HSET2.LE.AND R0, R14, R10.reuse, PT ;  /* 0x0000000a0e007233 */ /* 0x100fe20003803000 */
[-C--:B------:R-:W-:Y:S01]  /*d2f0*/  FMUL.FTZ R112, R112, R33.reuse ;  /* 0x0000002170707220 */ /* 0x080fe20000410000 */
[C---:B------:R-:W-:Y:S01]  /*d300*/  PRMT R208, R2.reuse, 0x7610, R208 ;  /* 0x0000761002d07816 */ /* 0x040fe200000000d0 */
[-C--:B------:R-:W-:Y:S01]  /*d310*/  FMUL.FTZ R113, R113, R33.reuse ;  /* 0x0000002171717220 */ /* 0x080fe20000410000 */
[----:B------:R-:W-:Y:S01]  /*d320*/  PRMT R147, R2, 0x7632, R147 ;  /* 0x0000763202937816 */ /* 0x000fe20000000093 */
        /* <DEDUP_REMOVED lines=9> */
[-C--:B------:R-:W-:Y:S01]  /*d3c0*/  FMUL.FTZ R106, R106, R32.reuse ;  /* 0x000000206a6a7220 */ /* 0x080fe20000410000 */
[----:B------:R-:W-:Y:S01]  /*d3d0*/  FMUL.FTZ R107, R107, R32 ;  /* 0x000000206b6b7220 */ /* 0x000fe20000410000 */
[-C--:B------:R-:W-:Y:S01]  /*d3e0*/  FMUL.FTZ R132, R132, R33.reuse ;  /* 0x0000002184847220 */ /* 0x080fe20000410000 */
[----:B------:R-:W-:Y:S01]  /*d3f0*/  LOP3.LUT R6, R0, R2, RZ, 0xc0, !PT ;  /* 0x0000000200067212 */ /* 0x000fe200078ec0ff */
[-C--:B------:R-:W-:Y:S01]  /*d400*/  FMUL.FTZ R133, R133, R33.reuse ;  /* 0x0000002185857220 */ /* 0x080fe20000410000 */
[----:B------:R-:W-:Y:S01]  /*d410*/  PRMT R0, R208, 0x5410, R147 ;  /* 0x00005410d0007816 */ /* 0x000fe20000000093 */
[-C--:B------:R-:W-:Y:S01]  /*d420*/  FMUL.FTZ R134, R134, R32.reuse ;  /* 0x0000002086867220 */ /* 0x080fe20000410000 */
[----:B------:R-:W-:Y:S01]  /*d430*/  FMUL.FTZ R135, R135, R32 ;  /* 0x0000002087877220 */ /* 0x000fe20000410000 */
[----:B------:R-:W-:Y:S01]  /*d440*/  FMUL.FTZ R128, R128, R33 ;  /* 0x0000002180807220 */ /* 0x000fe20000410000 */
[----:B------:R-:W-:Y:S01]  /*d450*/  LOP3.LUT R7, R3, R0, RZ, 0xc0, !PT ;  /* 0x0000000003077212 */ /* 0x000fe200078ec0ff */
[----:B------:R-:W-:-:S02]  /*d460*/  IMAD.MOV.U32 R0, RZ, RZ, R25 ;  /* 0x000000ffff007224 */ /* 0x000fc400078e0019 */
[-C--:B------:R-:W-:Y:S01]  /*d470*/  FMUL.FTZ R129, R129, R33.reuse ;  /* 0x0000002181817220 */ /* 0x080fe20000410000 */
[----:B------:R-:W-:Y:S02]  /*d480*/  IMAD.MOV.U32 R3, RZ, RZ, R24 ;  /* 0x000000ffff037224 */ /* 0x000fe400078e0018 */
[-C--:B------:R-:W-:Y:S01]  /*d490*/  FMUL.FTZ R130, R130, R32.reuse ;  /* 0x0000002082827220 */ /* 0x080fe20000410000 */
[----:B------:R-:W1:Y:S01]  /*d4a0*/  LDSM.16.MT88.4 R24, [R178+0xc000] ;  /* 0x00c00000b218783b */ /* 0x000e620000004200 */
        /* <DEDUP_REMOVED lines=46> */
[----:B------:R-:W1:Y:S01]  /*d790*/  LDSM.16.MT88.4 R24, [R179+0xc000] ;  /* 0x00c00000b318783b */ /* 0x000e620000004200 */
[----:B------:R-:W-:-:S02]  /*d7a0*/  IMAD.MOV.U32 R13, RZ, RZ, R161 ;  /* 0x000000ffff0d7224 */ /* 0x000fc400078e00a1 */
[-C--:B------:R-:W-:Y:S01]  /*d7b0*/  FMUL.FTZ R76, R76, R33.reuse ;  /* 0x000000214c4c7220 */ /* 0x080fe20000410000 */
[----:B------:R-:W-:Y:S02]  /*d7c0*/  IMAD.MOV.U32 R2, RZ, RZ, R160 ;  /* 0x000000ffff027224 */ /* 0x000fe400078e00a0 */
[-C--:B------:R-:W-:Y:S01]  /*d7d0*/  FMUL.FTZ R77, R77, R33.reuse ;  /* 0x000000214d4d7220 */ /* 0x080fe20000410000 */
[C---:B--2---:R-:W-:Y:S01]  /*d7e0*/  HMMA.16816.F32.BF16 R124, R4.reuse, R100, R124 ;  /* 0x00000064047c723c */ /* 0x044fe2000004187c */
[----:B------:R-:W-:Y:S02]  /*d7f0*/  IMAD.MOV.U32 R114, RZ, RZ, R148 ;  /* 0x000000ffff727224 */ /* 0x000fe400078e0094 */
[-C--:B------:R-:W-:Y:S01]  /*d800*/  FMUL.FTZ R78, R78, R32.reuse ;  /* 0x000000204e4e7220 */ /* 0x080fe20000410000 */
[----:B------:R-:W-:Y:S02]  /*d810*/  IMAD.MOV.U32 R115, RZ, RZ, R149 ;  /* 0x000000ffff737224 */ /* 0x000fe400078e0095 */
        /* <DEDUP_REMOVED lines=31> */
[C---:B-1----:R-:W-:Y:S06]  /*da10*/  HMMA.16816.F32.BF16 R132, R4.reuse, R24, R132 ;  /* 0x000000180484723c */ /* 0x042fec0000041884 */
[C---:B------:R-:W-:Y:S01]  /*da20*/  HMMA.16816.F32.BF16 R216, R4.reuse, R26, R128 ;  /* 0x0000001a04d8723c */ /* 0x040fe20000041880 */
[----:B------:R-:W1:Y:S05]  /*da30*/  LDSM.16.MT88.4 R24, [R178+0xe000] ;  /* 0x00e00000b218783b */ /* 0x000e6a0000004200 */
[C---:B--2---:R-:W-:Y:S01]  /*da40*/  HMMA.16816.F32.BF16 R168, R4.reuse, R100, R36 ;  /* 0x0000006404a8723c */ /* 0x044fe20000041824 */
[----:B------:R-:W2:Y:S05]  /*da50*/  LDSM.16.MT88.4 R36, [R180+0xe000] ;  /* 0x00e00000b424783b */ /* 0x000eaa0000004200 */
[C---:B------:R-:W-:Y:S06]  /*da60*/  HMMA.16816.F32.BF16 R160, R4.reuse, R102, R40 ;  /* 0x0000006604a0723c */ /* 0x040fec0000041828 */
[C---:B-1----:R-:W-:Y:S06]  /*da70*/  HMMA.16816.F32.BF16 R128, R4.reuse, R24, R44 ;  /* 0x000000180480723c */ /* 0x042fec000004182c */
[C---:B------:R-:W-:Y:S01]  /*da80*/  HMMA.16816.F32.BF16 R148, R4.reuse, R26, R48 ;  /* 0x0000001a0494723c */ /* 0x040fe20000041830 */
[----:B------:R-:W1:Y:S01]  /*da90*/  LDSM.16.MT88.4 R24, [R179+0xe000] ;  /* 0x00e00000b318783b */ /* 0x000e620000004200 */
[----:B------:R-:W-:Y:S01]  /*daa0*/  IMAD.MOV.U32 R46, RZ, RZ, R0 ;  /* 0x000000ffff2e7224 */ /* 0x000fe200078e0000 */
[----:B------:R-:W-:Y:S01]  /*dab0*/  LOP3.LUT R0, R15, UR7, RZ, 0x3c, !PT ;  /* 0x000000070f007c12 */ /* 0x000fe2000f8e3cff */
[----:B------:R-:W-:Y:S01]  /*dac0*/  IMAD.MOV.U32 R45, RZ, RZ, R2 ;  /* 0x000000ffff2d7224 */ /* 0x000fe200078e0002 */
[----:B------:R-:W-:Y:S01]  /*dad0*/  UIADD3 UR7, UR30, 0x1715609d, URZ ;  /* 0x1715609d1e077890 */ /* 0x000fe2000fffe03f */
[----:B--2---:R-:W-:Y:S01]  /*dae0*/  HMMA.16816.F32.BF16 R156, R4, R36, R52 ;  /* 0x00000024049c723c */ /* 0x004fe20000041834 */
[----:B------:R-:W-:-:S02]  /*daf0*/  IMAD.MOV.U32 R47, RZ, RZ, R3 ;  /* 0x000000ffff2f7224 */ /* 0x000fc400078e0003 */
[----:B------:R-:W-:Y:S01]  /*db00*/  IMAD.MOV.U32 R44, RZ, RZ, R13 ;  /* 0x000000ffff2c7224 */ /* 0x000fe200078e000d */
[----:B------:R-:W-:Y:S02]  /*db10*/  LOP3.LUT R13, R21, UR19, R16, 0x96, !PT ;  /* 0x00000013150d7c12 */ /* 0x000fe4000f8e9610 */
[----:B------:R-:W-:Y:S01]  /*db20*/  HMMA.16816.F32.BF16 R164, R4, R38, R56 ;  /* 0x0000002604a4723c */ /* 0x000fe20000041838 */
[----:B------:R-:W2:Y:S06]  /*db30*/  LDSM.16.MT88.4 R36, [R177+0x10000] ;  /* 0x01000000b124783b */ /* 0x000eac0000004200 */
[----:B------:R-:W-:-:S02]  /*db40*/  IMAD.MOV.U32 R59, RZ, RZ, R174 ;  /* 0x000000ffff3b7224 */ /* 0x000fc400078e00ae */
[----:B------:R-:W-:Y:S02]  /*db50*/  IMAD.MOV.U32 R57, RZ, RZ, R175 ;  /* 0x000000ffff397224 */ /* 0x000fe400078e00af */
[----:B------:R-:W-:Y:S02]  /*db60*/  IMAD.MOV.U32 R56, RZ, RZ, R173 ;  /* 0x000000ffff387224 */ /* 0x000fe400078e00ad */
[----:B------:R-:W-:Y:S01]  /*db70*/  IMAD.MOV.U32 R58, RZ, RZ, R154 ;  /* 0x000000ffff3a7224 */ /* 0x000fe200078e009a */
[C---:B-1----:R-:W-:Y:S06]  /*db80*/  HMMA.16816.F32.BF16 R104, R4.reuse, R24, R60 ;  /* 0x000000180468723c */ /* 0x042fec000004183c */
[----:B------:R-:W-:Y:S01]  /*db90*/  HMMA.16816.F32.BF16 R100, R4, R26, R64 ;  /* 0x0000001a0464723c */ /* 0x000fe20000041840 */
[----:B------:R-:W1:Y:S01]  /*dba0*/  LDSM.16.MT88.4 R24, [R178+0x10000] ;  /* 0x01000000b218783b */ /* 0x000e620000004200 */
[----:B------:R-:W-:-:S02]  /*dbb0*/  IMAD.MOV.U32 R63, RZ, RZ, R29 ;  /* 0x000000ffff3f7224 */ /* 0x000fc400078e001d */
[----:B------:R-:W-:Y:S02]  /*dbc0*/  IMAD.MOV.U32 R62, RZ, RZ, R28 ;  /* 0x000000ffff3e7224 */ /* 0x000fe400078e001c */
[----:B--2---:R-:W-:Y:S01]  /*dbd0*/  HMMA.16816.F32.BF16 R68, R4, R36, R68 ;  /* 0x000000240444723c */ /* 0x004fe20000041844 */
[----:B------:R-:W-:-:S04]  /*dbe0*/  IMAD.WIDE.U32 R28, R0, -0x326172a9, RZ ;  /* 0xcd9e8d57001c7825 */ /* 0x000fc800078e00ff */
[----:B------:R-:W-:Y:S01]  /*dbf0*/  IMAD.MOV.U32 R61, RZ, RZ, R172 ;  /* 0x000000ffff3d7224 */ /* 0x000fe200078e00ac */
[----:B------:R-:W-:Y:S01]  /*dc00*/  HMMA.16816.F32.BF16 R40, R4, R38, R72 ;  /* 0x000000260428723c */ /* 0x000fe20000041848 */
[----:B------:R-:W2:Y:S01]  /*dc10*/  LDSM.16.MT88.4 R36, [R180+0x10000] ;  /* 0x01000000b424783b */ /* 0x000ea20000004200 */
[----:B------:R-:W-:Y:S01]  /*dc20*/  LOP3.LUT R0, R31, UR24, R28, 0x96, !PT ;  /* 0x000000181f007c12 */ /* 0x000fe2000f8e961c */
[----:B------:R-:W-:Y:S02]  /*dc30*/  IMAD.MOV.U32 R67, RZ, RZ, R63 ;  /* 0x000000ffff437224 */ /* 0x000fe400078e003f */
[----:B------:R-:W-:Y:S02]  /*dc40*/  IMAD.MOV.U32 R63, RZ, RZ, R57 ;  /* 0x000000ffff3f7224 */ /* 0x000fe400078e0039 */
[----:B------:R-:W-:Y:S02]  /*dc50*/  IMAD.MOV.U32 R74, RZ, RZ, R114 ;  /* 0x000000ffff4a7224 */ /* 0x000fe400078e0072 */
[----:B------:R-:W-:-:S03]  /*dc60*/  IMAD.WIDE.U32 R14, R0, -0x2daee0ad, RZ ;  /* 0xd2511f53000e7825 */ /* 0x000fc600078e00ff */
[----:B------:R-:W-:Y:S01]  /*dc70*/  LOP3.LUT R2, R29, UR25, R74, 0x96, !PT ;  /* 0x000000191d027c12 */ /* 0x000fe2000f8e964a */
[----:B------:R-:W-:Y:S02]  /*dc80*/  IMAD.MOV.U32 R75, RZ, RZ, R115 ;  /* 0x000000ffff4b7224 */ /* 0x000fe400078e0073 */
[----:B------:R-:W-:Y:S02]  /*dc90*/  IMAD.MOV.U32 R73, RZ, RZ, R58 ;  /* 0x000000ffff497224 */ /* 0x000fe400078e003a */
[----:B------:R-:W-:-:S04]  /*dca0*/  IMAD.WIDE.U32 R2, R2, -0x2daee0ad, RZ ;  /* 0xd2511f5302027825 */ /* 0x000fc800078e00ff */
[----:B------:R-:W-:Y:S01]  /*dcb0*/  IMAD.MOV.U32 R58, RZ, RZ, R44 ;  /* 0x000000ffff3a7224 */ /* 0x000fe200078e002c */
[----:B------:R-:W-:Y:S01]  /*dcc0*/  LOP3.LUT R3, R3, UR22, R136, 0x96, !PT ;  /* 0x0000001603037c12 */ /* 0x000fe2000f8e9688 */
[----:B------:R-:W-:Y:S01]  /*dcd0*/  IMAD.MOV.U32 R72, RZ, RZ, R47 ;  /* 0x000000ffff487224 */ /* 0x000fe200078e002f */
[----:B------:R-:W-:Y:S01]  /*dce0*/  LOP3.LUT R0, R15, UR20, R2, 0x96, !PT ;  /* 0x000000140f007c12 */ /* 0x000fe2000f8e9602 */
[----:B------:R-:W-:Y:S02]  /*dcf0*/  IMAD.MOV.U32 R66, RZ, RZ, R56 ;  /* 0x000000ffff427224 */ /* 0x000fe400078e0038 */
[----:B------:R-:W-:Y:S01]  /*dd00*/  IMAD.WIDE.U32 R2, R3, -0x326172a9, RZ ;  /* 0xcd9e8d5703027825 */ /* 0x000fe200078e00ff */
[----:B-1----:R-:W-:Y:S03]  /*dd10*/  HMMA.16816.F32.BF16 R48, R4, R24, R76 ;  /* 0x000000180430723c */ /* 0x002fe6000004184c */
[----:B------:R-:W-:Y:S01]  /*dd20*/  IMAD.WIDE.U32 R16, R0, -0x326172a9, RZ ;  /* 0xcd9e8d5700107825 */ /* 0x000fe200078e00ff */
[----:B------:R-:W-:-:S02]  /*dd30*/  LOP3.LUT R3, R3, UR21, R30, 0x96, !PT ;  /* 0x0000001503037c12 */ /* 0x000fc4000f8e961e */
[C---:B------:R-:W-:Y:S01]  /*dd40*/  HMMA.16816.F32.BF16 R120, R4.reuse, R26, R80 ;  /* 0x0000001a0478723c */ /* 0x040fe20000041850 */
[----:B------:R-:W1:Y:S01]  /*dd50*/  LDSM.16.MT88.4 R24, [R179+0x10000] ;  /* 0x01000000b318783b */ /* 0x000e620000004200 */
[----:B------:R-:W-:Y:S01]  /*dd60*/  IMAD.MOV.U32 R79, RZ, RZ, R19 ;  /* 0x000000ffff4f7224 */ /* 0x000fe200078e0013 */
[----:B------:R-:W-:Y:S01]  /*dd70*/  LOP3.LUT R0, R17, UR19, R2, 0x96, !PT ;  /* 0x0000001311007c12 */ /* 0x000fe2000f8e9602 */
[----:B------:R-:W-:Y:S01]  /*dd80*/  IMAD.MOV.U32 R78, RZ, RZ, R18 ;  /* 0x000000ffff4e7224 */ /* 0x000fe200078e0012 */
[--C-:B------:R-:W-:Y:S01]  /*dd90*/  LOP3.LUT R17, R23, UR7, R20.reuse, 0x96, !PT ;  /* 0x0000000717117c12 */ /* 0x100fe2000f8e9614 */
[----:B------:R-:W-:Y:S01]  /*dda0*/  IMAD.WIDE.U32 R18, R13, -0x2daee0ad, RZ ;  /* 0xd2511f530d127825 */ /* 0x000fe200078e00ff */
[----:B--2---:R-:W-:Y:S01]  /*ddb0*/  HMMA.16816.F32.BF16 R112, R4, R36, R84 ;  /* 0x000000240470723c */ /* 0x004fe20000041854 */
[----:B------:R-:W-:Y:S02]  /*ddc0*/  LOP3.LUT R13, R23, UR7, R20, 0x96, !PT ;  /* 0x00000007170d7c12 */ /* 0x000fe4000f8e9614 */
[----:B------:R-:W-:-:S03]  /*ddd0*/  IMAD.WIDE.U32 R2, R3, -0x2daee0ad, RZ ;  /* 0xd2511f5303027825 */ /* 0x000fc600078e00ff */
[----:B------:R-:W-:Y:S01]  /*dde0*/  HMMA.16816.F32.BF16 R52, R4, R38, R88 ;  /* 0x000000260434723c */ /* 0x000fe20000041858 */
[----:B------:R-:W-:Y:S02]  /*ddf0*/  IMAD.MOV.U32 R57, RZ, RZ, R45 ;  /* 0x000000ffff397224 */ /* 0x000fe400078e002d */
[----:B------:R-:W-:-:S04]  /*de00*/  IMAD.MOV.U32 R56, RZ, RZ, R46 ;  /* 0x000000ffff387224 */ /* 0x000fc800078e002e */
[----:B------:R-:W-:Y:S02]  /*de10*/  IMAD.MOV.U32 R90, RZ, RZ, R56 ;  /* 0x000000ffff5a7224 */ /* 0x000fe400078e0038 */
[----:B------:R-:W-:Y:S02]  /*de20*/  IMAD.MOV.U32 R91, RZ, RZ, R57 ;  /* 0x000000ffff5b7224 */ /* 0x000fe400078e0039 */
[----:B------:R-:W-:Y:S02]  /*de30*/  IMAD.MOV.U32 R89, RZ, RZ, R72 ;  /* 0x000000ffff597224 */ /* 0x000fe400078e0048 */
[----:B------:R-:W-:Y:S01]  /*de40*/  IMAD.MOV.U32 R88, RZ, RZ, R79 ;  /* 0x000000ffff587224 */ /* 0x000fe200078e004f */
[----:B-1----:R-:W-:Y:S07]  /*de50*/  HMMA.16816.F32.BF16 R172, R4, R24, R92 ;  /* 0x0000001804ac723c */ /* 0x002fee000004185c */
[----:B------:R-:W-:-:S02]  /*de60*/  IMAD.MOV.U32 R95, RZ, RZ, R153 ;  /* 0x000000ffff5f7224 */ /* 0x000fc400078e0099 */
[----:B------:R-:W-:Y:S02]  /*de70*/  IMAD.MOV.U32 R94, RZ, RZ, R152 ;  /* 0x000000ffff5e7224 */ /* 0x000fe400078e0098 */
[----:B------:R-:W-:Y:S02]  /*de80*/  IMAD.MOV.U32 R93, RZ, RZ, R155 ;  /* 0x000000ffff5d7224 */ /* 0x000fe400078e009b */
[----:B------:R-:W-:Y:S07]  /*de90*/  HMMA.16816.F32.BF16 R152, R4, R26, R96 ;  /* 0x0000001a0498723c */ /* 0x000fee0000041860 */
[----:B------:R-:W-:Y:S01]  /*dea0*/  LOP3.LUT R4, R19, UR6, R34, 0x96, !PT ;  /* 0x0000000613047c12 */ /* 0x000fe2000f8e9622 */
[----:B------:R-:W-:Y:S01]  /*deb0*/  IMAD.WIDE.U32 R34, R0, -0x2daee0ad, RZ ;  /* 0xd2511f5300227825 */ /* 0x000fe200078e00ff */
[----:B------:R-:W-:-:S03]  /*dec0*/  LOP3.LUT R0, R3, UR9, R14, 0x96, !PT ;  /* 0x0000000903007c12 */ /* 0x000fc6000f8e960e */
[----:B------:R-:W-:Y:S01]  /*ded0*/  IMAD.WIDE.U32 R4, R4, -0x326172a9, RZ ;  /* 0xcd9e8d5704047825 */ /* 0x000fe200078e00ff */
[----:B------:R-:W-:-:S03]  /*dee0*/  LOP3.LUT R2, R35, UR6, R2, 0x96, !PT ;  /* 0x0000000623027c12 */ /* 0x000fc6000f8e9602 */
[----:B------:R-:W-:Y:S01]  /*def0*/  IMAD.WIDE.U32 R14, R0, -0x326172a9, RZ ;  /* 0xcd9e8d57000e7825 */ /* 0x000fe200078e00ff */
[----:B------:R-:W-:Y:S02]  /*df00*/  LOP3.LUT R6, R5, UR28, R22, 0x96, !PT ;  /* 0x0000001c05067c12 */ /* 0x000fe4000f8e9616 */
[----:B------:R-:W-:Y:S01]  /*df10*/  LOP3.LUT R19, R4, 0xffff, RZ, 0xc0, !PT ;  /* 0x0000ffff04137812 */ /* 0x000fe200078ec0ff */
[----:B------:R-:W-:Y:S01]  /*df20*/  IMAD.WIDE.U32 R2, R2, -0x326172a9, RZ ;  /* 0xcd9e8d5702027825 */ /* 0x000fe200078e00ff */
[----:B------:R-:W-:Y:S01]  /*df30*/  LOP3.LUT R7, R4, 0xff, RZ, 0xc0, !PT ;  /* 0x000000ff04077812 */ /* 0x000fe200078ec0ff */
[----:B------:R-:W-:Y:S01]  /*df40*/  LDSM.16.MT88.4 R20, [R178+0xc800] ;  /* 0x00c80000b214783b */ /* 0x000fe20000004200 */
[--C-:B------:R-:W-:Y:S01]  /*df50*/  SHF.R.U32.HI R38, RZ, 0x10, R4.reuse ;  /* 0x00000010ff267819 */ /* 0x100fe20000011604 */
[----:B------:R-:W-:Y:S01]  /*df60*/  IMAD.MOV.U32 R99, RZ, RZ, R61 ;  /* 0x000000ffff637224 */ /* 0x000fe200078e003d */
[----:B------:R-:W-:Y:S01]  /*df70*/  SHF.R.U32.HI R5, RZ, 0x18, R4 ;  /* 0x00000018ff057819 */ /* 0x000fe20000011604 */
[----:B------:R-:W-:Y:S01]  /*df80*/  IMAD.MOV.U32 R98, RZ, RZ, R62 ;  /* 0x000000ffff627224 */ /* 0x000fe200078e003e */
[----:B------:R-:W-:Y:S01]  /*df90*/  LOP3.LUT R44, R3, UR28, R14, 0x96, !PT ;  /* 0x0000001c032c7c12 */ /* 0x000fe2000f8e960e */
[----:B------:R-:W-:Y:S01]  /*dfa0*/  IMAD.MOV.U32 R97, RZ, RZ, R63 ;  /* 0x000000ffff617224 */ /* 0x000fe200078e003f */
[----:B------:R-:W-:-:S02]  /*dfb0*/  LOP3.LUT R4, R2, 0xff, RZ, 0xc0, !PT ;  /* 0x000000ff02047812 */ /* 0x000fc400078ec0ff */
[----:B------:R-:W-:Y:S02]  /*dfc0*/  LOP3.LUT R47, R2, 0xffff, RZ, 0xc0, !PT ;  /* 0x0000ffff022f7812 */ /* 0x000fe400078ec0ff */
[--C-:B------:R-:W-:Y:S02]  /*dfd0*/  SHF.R.U32.HI R37, RZ, 0x10, R2.reuse ;  /* 0x00000010ff257819 */ /* 0x100fe40000011602 */
[----:B------:R-:W-:Y:S01]  /*dfe0*/  SHF.R.U32.HI R0, RZ, 0x18, R2 ;  /* 0x00000018ff007819 */ /* 0x000fe20000011602 */
[----:B------:R-:W-:Y:S01]  /*dff0*/  IMAD.WIDE.U32 R2, R13, -0x2daee0ad, RZ ;  /* 0xd2511f530d027825 */ /* 0x000fe200078e00ff */
[----:B------:R-:W-:Y:S02]  /*e000*/  LOP3.LUT R45, R15, UR7, R16, 0x96, !PT ;  /* 0x000000070f2d7c12 */ /* 0x000fe4000f8e9610 */
[----:B------:R-:W-:Y:S02]  /*e010*/  ISETP.LE.U32.AND P6, PT, R7, UR12, PT ;  /* 0x0000000c07007c0c */ /* 0x000fe4000bfc3070 */
[----:B------:R-:W-:-:S02]  /*e020*/  LOP3.LUT R15, R3, UR29, R18, 0x96, !PT ;  /* 0x0000001d030f7c12 */ /* 0x000fc4000f8e9612 */
[C---:B------:R-:W-:Y:S02]  /*e030*/  LOP3.LUT R35, R2.reuse, 0xff, RZ, 0xc0, !PT ;  /* 0x000000ff02237812 */ /* 0x040fe400078ec0ff */
[----:B------:R-:W-:Y:S02]  /*e040*/  LOP3.LUT R39, R2, 0xffff, RZ, 0xc0, !PT ;  /* 0x0000ffff02277812 */ /* 0x000fe400078ec0ff */
[--C-:B------:R-:W-:Y:S02]  /*e050*/  SHF.R.U32.HI R46, RZ, 0x10, R2.reuse ;  /* 0x00000010ff2e7819 */ /* 0x100fe40000011602 */
[----:B------:R-:W-:Y:S01]  /*e060*/  SHF.R.U32.HI R36, RZ, 0x18, R2 ;  /* 0x00000018ff247819 */ /* 0x000fe20000011602 */
[----:B------:R-:W-:Y:S01]  /*e070*/  IMAD.WIDE.U32 R2, R17, -0x2daee0ad, RZ ;  /* 0xd2511f5311027825 */ /* 0x000fe200078e00ff */
[----:B------:R-:W-:Y:S02]  /*e080*/  ISETP.LE.U32.AND P5, PT, R0, UR12, PT ;  /* 0x0000000c00007c0c */ /* 0x000fe4000bfa3070 */
[----:B------:R-:W-:Y:S01]  /*e090*/  ISETP.LE.U32.AND P4, PT, R4, UR12, PT ;  /* 0x0000000c04007c0c */ /* 0x000fe2000bf83070 */
[----:B------:R-:W-:Y:S01]  /*e0a0*/  FFMA.FTZ R4, R237, UR8, -R11 ;  /* 0x00000008ed047c23 */ /* 0x000fe2000801080b */
[C---:B------:R-:W-:Y:S01]  /*e0b0*/  LOP3.LUT R7, R2.reuse, 0xffff, RZ, 0xc0, !PT ;  /* 0x0000ffff02077812 */ /* 0x040fe200078ec0ff */
[----:B------:R-:W-:Y:S01]  /*e0c0*/  @!P6 HFMA2.BF16_V2 R237, -RZ.H0_H0, RZ.H0_H0, -R210.H0_H0 ;  /* 0x200000ffffede231 */ /* 0x000fe200003409d2 */
[----:B------:R-:W-:Y:S01]  /*e0d0*/  LOP3.LUT R14, R2, 0xff, RZ, 0xc0, !PT ;  /* 0x000000ff020e7812 */ /* 0x000fe200078ec0ff */
[----:B------:R1:W-:Y:S01]  /*e0e0*/  MUFU.EX2 R62, R4 ;  /* 0x00000004003e7308 */ /* 0x0003e20000000800 */
[----:B------:R-:W-:-:S02]  /*e0f0*/  SHF.R.U32.HI R13, RZ, 0x10, R2 ;  /* 0x00000010ff0d7819 */ /* 0x000fc40000011602 */
[----:B------:R-:W-:Y:S02]  /*e100*/  SHF.R.U32.HI R16, RZ, 0x18, R2 ;  /* 0x00000018ff107819 */ /* 0x000fe40000011602 */
[----:B------:R-:W-:Y:S02]  /*e110*/  LOP3.LUT R2, R6, 0xff, RZ, 0xc0, !PT ;  /* 0x000000ff06027812 */ /* 0x000fe400078ec0ff */
[----:B------:R-:W-:Y:S01]  /*e120*/  LOP3.LUT R0, R3, UR29, R138, 0x96, !PT ;  /* 0x0000001d03007c12 */ /* 0x000fe2000f8e968a */
[----:B------:R-:W-:Y:S01]  /*e130*/  FFMA.FTZ R3, R236, UR8, -R12 ;  /* 0x00000008ec037c23 */ /* 0x000fe2000801080c */
[----:B------:R-:W-:Y:S02]  /*e140*/  ISETP.LE.U32.AND P2, PT, R2, UR12, PT ;  /* 0x0000000c02007c0c */ /* 0x000fe4000bf43070 */
[----:B------:R-:W-:Y:S01]  /*e150*/  LOP3.LUT R2, R6, 0xffff, RZ, 0xc0, !PT ;  /* 0x0000ffff06027812 */ /* 0x000fe200078ec0ff */
[----:B------:R2:W-:Y:S01]  /*e160*/  MUFU.EX2 R65, R3 ;  /* 0x0000000300417308 */ /* 0x0005e20000000800 */
[----:B------:R-:W-:-:S02]  /*e170*/  ISETP.LE.U32.AND P0, PT, R5, UR12, PT ;  /* 0x0000000c05007c0c */ /* 0x000fc4000bf03070 */
[----:B------:R-:W-:Y:S01]  /*e180*/  SHF.R.U32.HI R2, RZ, 0x8, R2 ;  /* 0x00000008ff027819 */ /* 0x000fe20000011602 */
[----:B-1----:R-:W-:Y:S01]  /*e190*/  FFMA.FTZ R4, R238, UR8, -R11 ;  /* 0x00000008ee047c23 */ /* 0x002fe2000801080b */
[----:B------:R-:W-:Y:S02]  /*e1a0*/  @!P6 PRMT R210, R237, 0x5410, RZ ;  /* 0x00005410edd2e816 */ /* 0x000fe400000000ff */
[----:B------:R-:W-:Y:S01]  /*e1b0*/  LOP3.LUT R2, R2, 0xffff, RZ, 0xc0, !PT ;  /* 0x0000ffff02027812 */ /* 0x000fe200078ec0ff */
[----:B------:R1:W3:Y:S02]  /*e1c0*/  MUFU.EX2 R64, R4 ;  /* 0x0000000400407308 */ /* 0x0002e40000000800 */
[----:B------:R-:W-:Y:S01]  /*e1d0*/  @!P2 HFMA2.BF16_V2 R140, -RZ.H0_H0, RZ.H0_H0, -R214.H0_H0 ;  /* 0x200000ffff8ca231 */ /* 0x000fe200003409d6 */
[----:B------:R-:W-:Y:S02]  /*e1e0*/  ISETP.LE.U32.AND P6, PT, R36, UR12, PT ;  /* 0x0000000c24007c0c */ /* 0x000fe4000bfc3070 */
[----:B------:R-:W-:Y:S01]  /*e1f0*/  ISETP.LE.U32.AND P1, PT, R2, UR12, PT ;  /* 0x0000000c02007c0c */ /* 0x000fe2000bf23070 */
[----:B------:R-:W-:Y:S01]  /*e200*/  @!P0 HFMA2.BF16_V2 R239, -RZ.H0_H0, RZ.H0_H0, -R147.H0_H0 ;  /* 0x200000ffffef8231 */ /* 0x000fe20000340993 */
[----:B------:R-:W-:Y:S01]  /*e210*/  SHF.R.U32.HI R2, RZ, 0x18, R6 ;  /* 0x00000018ff027819 */ /* 0x000fe20000011606 */
[----:B--2---:R-:W-:Y:S01]  /*e220*/  FFMA.FTZ R3, R223, UR8, -R12 ;  /* 0x00000008df037c23 */ /* 0x004fe2000801080c */
[----:B------:R-:W-:-:S02]  /*e230*/  @!P2 PRMT R214, R140, 0x5410, RZ ;  /* 0x000054108cd6a816 */ /* 0x000fc400000000ff */
[----:B------:R-:W-:Y:S01]  /*e240*/  ISETP.LE.U32.AND P3, PT, R2, UR12, PT ;  /* 0x0000000c02007c0c */ /* 0x000fe2000bf63070 */
[----:B------:R2:W4:Y:S01]  /*e250*/  MUFU.EX2 R60, R3 ;  /* 0x00000003003c7308 */ /* 0x0005220000000800 */
[----:B------:R-:W-:Y:S02]  /*e260*/  SHF.R.U32.HI R2, RZ, 0x8, R19 ;  /* 0x00000008ff027819 */ /* 0x000fe40000011613 */
[----:B------:R-:W-:-:S03]  /*e270*/  @!P0 PRMT R147, R239, 0x5410, RZ ;  /* 0x00005410ef938816 */ /* 0x000fc600000000ff */
[----:B------:R-:W-:Y:S01]  /*e280*/  @!P1 HFMA2.BF16_V2 R141, -RZ.H0_H0, RZ.H0_H0, -R213.H0_H0 ;  /* 0x200000ffff8d9231 */ /* 0x000fe200003409d5 */
[----:B------:R-:W-:Y:S01]  /*e290*/  LOP3.LUT R2, R2, 0xffff, RZ, 0xc0, !PT ;  /* 0x0000ffff02027812 */ /* 0x000fe200078ec0ff */
[----:B-1----:R-:W-:-:S03]  /*e2a0*/  FFMA.FTZ R4, R146, UR8, -R11 ;  /* 0x0000000892047c23 */ /* 0x002fc6000801080b */
[----:B------:R-:W-:Y:S01]  /*e2b0*/  @!P1 PRMT R213, R141, 0x5410, RZ ;  /* 0x000054108dd59816 */ /* 0x000fe200000000ff */
[----:B------:R1:W-:Y:S01]  /*e2c0*/  MUFU.EX2 R96, R4 ;  /* 0x0000000400607308 */ /* 0x0003e20000000800 */
[----:B------:R-:W-:Y:S02]  /*e2d0*/  ISETP.LE.U32.AND P1, PT, R2, UR12, PT ;  /* 0x0000000c02007c0c */ /* 0x000fe4000bf23070 */
[----:B------:R-:W-:Y:S01]  /*e2e0*/  LOP3.LUT R2, R0, 0xffff, RZ, 0xc0, !PT ;  /* 0x0000ffff00027812 */ /* 0x000fe200078ec0ff */
[----:B--2---:R-:W-:-:S04]  /*e2f0*/  FFMA.FTZ R3, R142, UR8, -R12 ;  /* 0x000000088e037c23 */ /* 0x004fc8000801080c */
[----:B------:R2:W-:Y:S06]  /*e300*/  MUFU.EX2 R61, R3 ;  /* 0x00000003003d7308 */ /* 0x0005ec0000000800 */
[----:B------:R-:W-:Y:S01]  /*e310*/  @!P1 HFMA2.BF16_V2 R223, -RZ.H0_H0, RZ.H0_H0, -R209.H0_H0 ;  /* 0x200000ffffdf9231 */ /* 0x000fe200003409d1 */
[----:B-1----:R-:W-:Y:S01]  /*e320*/  SHF.R.U32.HI R4, RZ, 0x8, R2 ;  /* 0x00000008ff047819 */ /* 0x002fe20000011602 */
[----:B------:R-:W-:-:S03]  /*e330*/  FFMA.FTZ R2, R220, UR8, -R11 ;  /* 0x00000008dc027c23 */ /* 0x000fc6000801080b */
[----:B------:R-:W-:Y:S01]  /*e340*/  @!P1 PRMT R209, R223, 0x5410, RZ ;  /* 0x00005410dfd19816 */ /* 0x000fe200000000ff */
[----:B------:R-:W-:Y:S01]  /*e350*/  @!P3 HFMA2.BF16_V2 R220, -RZ.H0_H0, RZ.H0_H0, -R211.H0_H0 ;  /* 0x200000ffffdcb231 */ /* 0x000fe200003409d3 */
[----:B------:R3:W-:Y:S04]  /*e360*/  MUFU.EX2 R24, R2 ;  /* 0x0000000200187308 */ /* 0x0007e80000000800 */
[----:B------:R-:W-:Y:S01]  /*e370*/  @!P3 PRMT R211, R220, 0x5410, RZ ;  /* 0x00005410dcd3b816 */ /* 0x000fe200000000ff */
[----:B--2---:R-:W-:Y:S01]  /*e380*/  FFMA.FTZ R3, R143, UR8, -R12 ;  /* 0x000000088f037c23 */ /* 0x004fe2000801080c */
[----:B------:R-:W-:-:S03]  /*e390*/  ISETP.LE.U32.AND P3, PT, R35, UR12, PT ;  /* 0x0000000c23007c0c */ /* 0x000fc6000bf63070 */
[----:B------:R1:W2:Y:S01]  /*e3a0*/  MUFU.EX2 R92, R3 ;  /* 0x00000003005c7308 */ /* 0x0002a20000000800 */
[----:B---3--:R-:W-:-:S04]  /*e3b0*/  F2FP.BF16.F32.PACK_AB R2, R64, R62 ;  /* 0x0000003e4002723e */ /* 0x008fc800000010ff */
[C---:B------:R-:W-:Y:S02]  /*e3c0*/  PRMT R145, R2.reuse, 0x7610, R145 ;  /* 0x0000761002917816 */ /* 0x040fe40000000091 */
[----:B------:R-:W-:Y:S02]  /*e3d0*/  PRMT R143, R2, 0x7632, R143 ;  /* 0x00007632028f7816 */ /* 0x000fe4000000008f */
[----:B-1----:R-:W-:Y:S02]  /*e3e0*/  SHF.R.U32.HI R3, RZ, 0x10, R6 ;  /* 0x00000010ff037819 */ /* 0x002fe40000011606 */
[----:B------:R-:W-:Y:S02]  /*e3f0*/  SHF.R.U32.HI R6, RZ, 0x18, R0 ;  /* 0x00000018ff067819 */ /* 0x000fe40000011600 */
[----:B------:R-:W-:Y:S02]  /*e400*/  LOP3.LUT R5, R3, 0xff, RZ, 0xc0, !PT ;  /* 0x000000ff03057812 */ /* 0x000fe400078ec0ff */
[----:B------:R-:W-:-:S02]  /*e410*/  SHF.R.U32.HI R3, RZ, 0x8, R7 ;  /* 0x00000008ff037819 */ /* 0x000fc40000011607 */
[----:B------:R-:W-:Y:S02]  /*e420*/  ISETP.LE.U32.AND P2, PT, R5, UR12, PT ;  /* 0x0000000c05007c0c */ /* 0x000fe4000bf43070 */
[----:B------:R-:W-:Y:S02]  /*e430*/  PRMT R14, R14, 0x5410, R3 ;  /* 0x000054100e0e7816 */ /* 0x000fe40000000003 */
[----:B------:R-:W-:Y:S02]  /*e440*/  LOP3.LUT R5, R13, 0xff, RZ, 0xc0, !PT ;  /* 0x000000ff0d057812 */ /* 0x000fe400078ec0ff */
[----:B------:R-:W-:Y:S02]  /*e450*/  SHF.R.U32.HI R3, RZ, 0x10, R0 ;  /* 0x00000010ff037819 */ /* 0x000fe40000011600 */
[----:B------:R-:W-:Y:S02]  /*e460*/  LOP3.LUT R7, R0, 0xff, RZ, 0xc0, !PT ;  /* 0x000000ff00077812 */ /* 0x000fe400078ec0ff */
[----:B------:R-:W-:-:S02]  /*e470*/  LOP3.LUT R0, R3, 0xff, RZ, 0xc0, !PT ;  /* 0x000000ff03007812 */ /* 0x000fc400078ec0ff */
[----:B------:R-:W-:Y:S01]  /*e480*/  PRMT R13, R5, 0x5410, R16 ;  /* 0x00005410050d7816 */ /* 0x000fe20000000010 */
[----:B------:R-:W-:Y:S01]  /*e490*/  @!P2 HFMA2.BF16_V2 R236, -RZ.H0_H0, RZ.H0_H0, -R212.H0_H0 ;  /* 0x200000ffffeca231 */ /* 0x000fe200003409d4 */
[----:B------:R-:W-:Y:S01]  /*e4a0*/  PRMT R5, R7, 0x5410, R4 ;  /* 0x0000541007057816 */ /* 0x000fe20000000004 */
[----:B------:R-:W1:Y:S01]  /*e4b0*/  LDSM.16.MT88.4 R16, [R180+0xc800] ;  /* 0x00c80000b410783b */ /* 0x000e620000004200 */
[----:B----4-:R-:W-:Y:S02]  /*e4c0*/  F2FP.BF16.F32.PACK_AB R4, R60, R65 ;  /* 0x000000413c04723e */ /* 0x010fe400000010ff */
[----:B------:R-:W-:Y:S02]  /*e4d0*/  PRMT R3, R0, 0x5410, R6 ;  /* 0x0000541000037816 */ /* 0x000fe40000000006 */
[C---:B------:R-:W-:Y:S02]  /*e4e0*/  PRMT R146, R4.reuse, 0x7610, R146 ;  /* 0x0000761004927816 */ /* 0x040fe40000000092 */
[----:B------:R-:W-:-:S02]  /*e4f0*/  PRMT R144, R4, 0x7632, R144 ;  /* 0x0000763204907816 */ /* 0x000fc40000000090 */
[--C-:B------:R-:W-:Y:S02]  /*e500*/  HSET2.LE.AND R0, R5, R10.reuse, PT ;  /* 0x0000000a05007233 */ /* 0x100fe40003803000 */
[----:B------:R-:W-:Y:S02]  /*e510*/  HSET2.LE.AND R2, R3, R10, PT ;  /* 0x0000000a03027233 */ /* 0x000fe40003803000 */
[----:B------:R-:W-:Y:S02]  /*e520*/  PRMT R3, R146, 0x5410, R144 ;  /* 0x0000541092037816 */ /* 0x000fe40000000090 */
[----:B------:R-:W-:Y:S02]  /*e530*/  @!P2 PRMT R212, R236, 0x5410, RZ ;  /* 0x00005410ecd4a816 */ /* 0x000fe400000000ff */
[----:B------:R-:W-:Y:S02]  /*e540*/  LOP3.LUT R4, R0, R3, RZ, 0xc0, !PT ;  /* 0x0000000300047212 */ /* 0x000fe400078ec0ff */
[----:B------:R-:W-:-:S04]  /*e550*/  PRMT R0, R145, 0x5410, R143 ;  /* 0x0000541091007816 */ /* 0x000fc8000000008f */
[----:B------:R-:W-:Y:S02]  /*e560*/  LOP3.LUT R5, R2, R0, RZ, 0xc0, !PT ;  /* 0x0000000002057212 */ /* 0x000fe400078ec0ff */
[----:B--2---:R-:W-:Y:S02]  /*e570*/  F2FP.BF16.F32.PACK_AB R0, R92, R61 ;  /* 0x0000003d5c00723e */ /* 0x004fe400000010ff */
[----:B------:R-:W-:Y:S02]  /*e580*/  F2FP.BF16.F32.PACK_AB R2, R24, R96 ;  /* 0x000000601802723e */ /* 0x000fe400000010ff */
[C---:B------:R-:W-:Y:S02]  /*e590*/  PRMT R142, R0.reuse, 0x7610, R142 ;  /* 0x00007610008e7816 */ /* 0x040fe4000000008e */
[----:B------:R-:W-:Y:S02]  /*e5a0*/  PRMT R140, R0, 0x7632, R140 ;  /* 0x00007632008c7816 */ /* 0x000fe4000000008c */
[----:B------:R-:W-:Y:S01]  /*e5b0*/  HSET2.LE.AND R0, R14, R10, PT ;  /* 0x0000000a0e007233 */ /* 0x000fe20003803000 */
[----:B------:R-:W-:Y:S01]  /*e5c0*/  IMAD.MOV.U32 R14, RZ, RZ, R78 ;  /* 0x000000ffff0e7224 */ /* 0x000fe200078e004e */
[----:B------:R-:W-:-:S02]  /*e5d0*/  PRMT R3, R142, 0x5410, R140 ;  /* 0x000054108e037816 */ /* 0x000fc4000000008c */
[C---:B------:R-:W-:Y:S02]  /*e5e0*/  PRMT R141, R2.reuse, 0x7610, R141 ;  /* 0x00007610028d7816 */ /* 0x040fe4000000008d */
[----:B------:R-:W-:Y:S02]  /*e5f0*/  PRMT R139, R2, 0x7632, R139 ;  /* 0x00007632028b7816 */ /* 0x000fe4000000008b */
[----:B------:R-:W-:Y:S01]  /*e600*/  HSET2.LE.AND R2, R13, R10, PT ;  /* 0x0000000a0d027233 */ /* 0x000fe20003803000 */
[----:B------:R-:W-:Y:S01]  /*e610*/  IMAD.MOV.U32 R13, RZ, RZ, R58 ;  /* 0x000000ffff0d7224 */ /* 0x000fe200078e003a */
[----:B------:R-:W-:Y:S02]  /*e620*/  LOP3.LUT R6, R0, R3, RZ, 0xc0, !PT ;  /* 0x0000000300067212 */ /* 0x000fe400078ec0ff */
[----:B------:R-:W-:-:S04]  /*e630*/  PRMT R0, R141, 0x5410, R139 ;  /* 0x000054108d007816 */ /* 0x000fc8000000008b */
[----:B------:R-:W-:Y:S01]  /*e640*/  LOP3.LUT R7, R2, R0, RZ, 0xc0, !PT ;  /* 0x0000000002077212 */ /* 0x000fe200078ec0ff */
[----:B------:R-:W-:Y:S02]  /*e650*/  IMAD.MOV.U32 R2, RZ, RZ, R24 ;  /* 0x000000ffff027224 */ /* 0x000fe400078e0018 */
[----:B------:R-:W2:Y:S01]  /*e660*/  LDSM.16.MT88.4 R24, [R177+0xc800] ;  /* 0x00c80000b118783b */ /* 0x000ea20000004200 */
[----:B------:R-:W-:-:S03]  /*e670*/  IMAD.MOV.U32 R0, RZ, RZ, R59 ;  /* 0x000000ffff007224 */ /* 0x000fc600078e003b */
[C---:B-1----:R-:W-:Y:S06]  /*e680*/  HMMA.16816.F32.BF16 R124, R4.reuse, R16, R124 ;  /* 0x00000010047c723c */ /* 0x042fec000004187c */
[C---:B------:R-:W-:Y:S06]  /*e690*/  HMMA.16816.F32.BF16 R116, R4.reuse, R20, R116 ;  /* 0x000000140474723c */ /* 0x040fec0000041874 */
[C---:B--2---:R-:W-:Y:S06]  /*e6a0*/  HMMA.16816.F32.BF16 R56, R4.reuse, R26, R232 ;  /* 0x0000001a0438723c */ /* 0x044fec00000418e8 */
[----:B------:R-:W-:Y:S01]  /*e6b0*/  HMMA.16816.F32.BF16 R108, R4, R24, R108 ;  /* 0x00000018046c723c */ /* 0x000fe2000004186c */
[----:B------:R-:W-:Y:S01]  /*e6c0*/  IMAD.MOV.U32 R232, RZ, RZ, R62 ;  /* 0x000000ffffe87224 */ /* 0x000fe200078e003e */
[----:B------:R-:W1:Y:S01]  /*e6d0*/  LDSM.16.MT88.4 R24, [R179+0xc800] ;  /* 0x00c80000b318783b */ /* 0x000e620000004200 */
[----:B------:R-:W-:-:S02]  /*e6e0*/  IMAD.MOV.U32 R235, RZ, RZ, R61 ;  /* 0x000000ffffeb7224 */ /* 0x000fc400078e003d */
[----:B------:R-:W-:Y:S02]  /*e6f0*/  IMAD.MOV.U32 R234, RZ, RZ, R60 ;  /* 0x000000ffffea7224 */ /* 0x000fe400078e003c */
[----:B------:R-:W-:Y:S01]  /*e700*/  HMMA.16816.F32.BF16 R60, R4, R22, R228 ;  /* 0x00000016043c723c */ /* 0x000fe200000418e4 */
[----:B------:R-:W2:Y:S01]  /*e710*/  LDSM.16.MT88.4 R20, [R177+0xe800] ;  /* 0x00e80000b114783b */ /* 0x000ea20000004200 */
[----:B------:R-:W-:-:S05]  /*e720*/  IMAD.MOV.U32 R233, RZ, RZ, R73 ;  /* 0x000000ffffe97224 */ /* 0x000fca00078e0049 */
[----:B------:R-:W-:Y:S02]  /*e730*/  IMAD.MOV.U32 R228, RZ, RZ, R65 ;  /* 0x000000ffffe47224 */ /* 0x000fe400078e0041 */
[----:B------:R-:W-:Y:S02]  /*e740*/  IMAD.MOV.U32 R231, RZ, RZ, R66 ;  /* 0x000000ffffe77224 */ /* 0x000fe400078e0042 */
[----:B------:R-:W-:Y:S02]  /*e750*/  IMAD.MOV.U32 R230, RZ, RZ, R64 ;  /* 0x000000ffffe67224 */ /* 0x000fe400078e0040 */
[----:B------:R-:W-:Y:S02]  /*e760*/  IMAD.MOV.U32 R229, RZ, RZ, R67 ;  /* 0x000000ffffe57224 */ /* 0x000fe400078e0043 */
[----:B------:R-:W-:Y:S01]  /*e770*/  HMMA.16816.F32.BF16 R64, R4, R18, R224 ;  /* 0x000000120440723c */ /* 0x000fe200000418e0 */
[----:B------:R-:W3:Y:S01]  /*e780*/  LDSM.16.MT88.4 R16, [R178+0xe800] ;  /* 0x00e80000b210783b */ /* 0x000ee20000004200 */
[----:B------:R-:W-:-:S02]  /*e790*/  IMAD.MOV.U32 R223, RZ, RZ, R229 ;  /* 0x000000ffffdf7224 */ /* 0x000fc400078e00e5 */
[----:B------:R-:W-:Y:S02]  /*e7a0*/  IMAD.MOV.U32 R220, RZ, RZ, R230 ;  /* 0x000000ffffdc7224 */ /* 0x000fe400078e00e6 */
[----:B------:R-:W-:Y:S02]  /*e7b0*/  IMAD.MOV.U32 R229, RZ, RZ, R96 ;  /* 0x000000ffffe57224 */ /* 0x000fe400078e0060 */
[----:B------:R-:W-:Y:S02]  /*e7c0*/  IMAD.MOV.U32 R226, RZ, RZ, R74 ;  /* 0x000000ffffe27224 */ /* 0x000fe400078e004a */
[----:B------:R-:W-:Y:S02]  /*e7d0*/  IMAD.MOV.U32 R227, RZ, RZ, R75 ;  /* 0x000000ffffe37224 */ /* 0x000fe400078e004b */
[----:B------:R-:W-:Y:S01]  /*e7e0*/  IMAD.MOV.U32 R230, RZ, RZ, R97 ;  /* 0x000000ffffe67224 */ /* 0x000fe200078e0061 */
[C---:B-1----:R-:W-:Y:S06]  /*e7f0*/  HMMA.16816.F32.BF16 R132, R4.reuse, R24, R132 ;  /* 0x000000180484723c */ /* 0x042fec0000041884 */
[C---:B------:R-:W-:Y:S01]  /*e800*/  HMMA.16816.F32.BF16 R72, R4.reuse, R26, R216 ;  /* 0x0000001a0448723c */ /* 0x040fe200000418d8 */
[----:B------:R-:W1:Y:S05]  /*e810*/  LDSM.16.MT88.4 R24, [R180+0xe800] ;  /* 0x00e80000b418783b */ /* 0x000e6a0000004200 */
[C---:B--2---:R-:W-:Y:S06]  /*e820*/  HMMA.16816.F32.BF16 R76, R4.reuse, R20, R168 ;  /* 0x00000014044c723c */ /* 0x044fec00000418a8 */
[C---:B------:R-:W-:Y:S01]  /*e830*/  HMMA.16816.F32.BF16 R80, R4.reuse, R22, R160 ;  /* 0x000000160450723c */ /* 0x040fe200000418a0 */
[----:B------:R-:W2:Y:S05]  /*e840*/  LDSM.16.MT88.4 R20, [R179+0xe800] ;  /* 0x00e80000b314783b */ /* 0x000eaa0000004200 */
[C---:B---3--:R-:W-:Y:S06]  /*e850*/  HMMA.16816.F32.BF16 R84, R4.reuse, R16, R128 ;  /* 0x000000100454723c */ /* 0x048fec0000041880 */
[----:B------:R-:W-:Y:S01]  /*e860*/  HMMA.16816.F32.BF16 R148, R4, R18, R148 ;  /* 0x000000120494723c */ /* 0x000fe20000041894 */
[----:B------:R-:W3:Y:S01]  /*e870*/  LDSM.16.MT88.4 R16, [R177+0x10800] ;  /* 0x01080000b110783b */ /* 0x000ee20000004200 */
[----:B------:R-:W-:-:S02]  /*e880*/  IMAD.MOV.U32 R130, RZ, RZ, R226 ;  /* 0x000000ffff827224 */ /* 0x000fc400078e00e2 */
[----:B------:R-:W-:Y:S02]  /*e890*/  IMAD.MOV.U32 R131, RZ, RZ, R227 ;  /* 0x000000ffff837224 */ /* 0x000fe400078e00e3 */
[----:B------:R-:W-:Y:S01]  /*e8a0*/  IMAD.MOV.U32 R131, RZ, RZ, R14 ;  /* 0x000000ffff837224 */ /* 0x000fe200078e000e */
[----:B------:R-:W-:Y:S01]  /*e8b0*/  LOP3.LUT R3, R29, UR25, R130, 0x96, !PT ;  /* 0x000000191d037c12 */ /* 0x000fe2000f8e9682 */
[----:B------:R-:W-:Y:S02]  /*e8c0*/  IMAD.MOV.U32 R128, RZ, RZ, R92 ;  /* 0x000000ffff807224 */ /* 0x000fe400078e005c */
[----:B------:R-:W-:Y:S02]  /*e8d0*/  IMAD.MOV.U32 R130, RZ, RZ, R98 ;  /* 0x000000ffff827224 */ /* 0x000fe400078e0062 */
[----:B------:R-:W-:Y:S02]  /*e8e0*/  IMAD.MOV.U32 R129, RZ, RZ, R94 ;  /* 0x000000ffff817224 */ /* 0x000fe400078e005e */
[----:B------:R-:W-:Y:S01]  /*e8f0*/  IMAD.MOV.U32 R98, RZ, RZ, R93 ;  /* 0x000000ffff627224 */ /* 0x000fe200078e005d */
[C---:B-1----:R-:W-:Y:S06]  /*e900*/  HMMA.16816.F32.BF16 R164, R4.reuse, R26, R164 ;  /* 0x0000001a04a4723c */ /* 0x042fec00000418a4 */
[----:B------:R-:W-:Y:S01]  /*e910*/  HMMA.16816.F32.BF16 R156, R4, R24, R156 ;  /* 0x00000018049c723c */ /* 0x000fe2000004189c */
[----:B------:R-:W-:Y:S01]  /*e920*/  IMAD.MOV.U32 R27, RZ, RZ, R0 ;  /* 0x000000ffff1b7224 */ /* 0x000fe200078e0000 */
[----:B------:R-:W-:Y:S01]  /*e930*/  LOP3.LUT R0, R38, 0xff, RZ, 0xc0, !PT ;  /* 0x000000ff26007812 */ /* 0x000fe200078ec0ff */
[----:B------:R-:W-:Y:S01]  /*e940*/  IMAD.MOV.U32 R26, RZ, RZ, R13 ;  /* 0x000000ffff1a7224 */ /* 0x000fe200078e000d */
[----:B------:R-:W-:-:S02]  /*e950*/  LOP3.LUT R13, R31, UR24, R28, 0x96, !PT ;  /* 0x000000181f0d7c12 */ /* 0x000fc4000f8e961c */
[----:B------:R-:W-:Y:S01]  /*e960*/  ISETP.LE.U32.AND P2, PT, R0, UR12, PT ;  /* 0x0000000c00007c0c */ /* 0x000fe2000bf43070 */
[----:B------:R-:W-:Y:S01]  /*e970*/  IMAD.MOV.U32 R25, RZ, RZ, R2 ;  /* 0x000000ffff197224 */ /* 0x000fe200078e0002 */
[----:B------:R-:W-:Y:S01]  /*e980*/  LOP3.LUT R0, R15, 0xff, RZ, 0xc0, !PT ;  /* 0x000000ff0f007812 */ /* 0x000fe200078ec0ff */
[C---:B--2---:R-:W-:Y:S03]  /*e990*/  HMMA.16816.F32.BF16 R160, R4.reuse, R20, R104 ;  /* 0x0000001404a0723c */ /* 0x044fe60000041868 */
[----:B------:R-:W-:Y:S02]  /*e9a0*/  ISETP.LE.U32.AND P1, PT, R0, UR12, PT ;  /* 0x0000000c00007c0c */ /* 0x000fe4000bf23070 */
[----:B------:R-:W-:Y:S01]  /*e9b0*/  LOP3.LUT R0, R37, 0xff, RZ, 0xc0, !PT ;  /* 0x000000ff25007812 */ /* 0x000fe200078ec0ff */
[----:B------:R-:W-:Y:S01]  /*e9c0*/  HMMA.16816.F32.BF16 R168, R4, R22, R100 ;  /* 0x0000001604a8723c */ /* 0x000fe20000041864 */
[----:B------:R-:W-:Y:S03]  /*e9d0*/  LDSM.16.MT88.4 R20, [R180+0x10800] ;  /* 0x01080000b414783b */ /* 0x000fe60000004200 */
[----:B------:R-:W-:-:S02]  /*e9e0*/  @!P2 HFMA2.BF16_V2 R238, -RZ.H0_H0, RZ.H0_H0, -R208.H0_H0 ;  /* 0x200000ffffeea231 */ /* 0x000fc400003409d0 */
[C---:B---3--:R-:W-:Y:S03]  /*e9f0*/  HMMA.16816.F32.BF16 R216, R4.reuse, R16, R68 ;  /* 0x0000001004d8723c */ /* 0x048fe60000041844 */
[----:B------:R-:W-:Y:S01]  /*ea00*/  @!P2 PRMT R208, R238, 0x5410, RZ ;  /* 0x00005410eed0a816 */ /* 0x000fe200000000ff */
[----:B------:R-:W-:Y:S01]  /*ea10*/  @!P1 HFMA2.BF16_V2 R240, -RZ.H0_H0, RZ.H0_H0, -R146.H0_H0 ;  /* 0x200000fffff09231 */ /* 0x000fe20000340992 */
[----:B------:R-:W-:Y:S01]  /*ea20*/  ISETP.LE.U32.AND P2, PT, R0, UR12, PT ;  /* 0x0000000c00007c0c */ /* 0x000fe2000bf43070 */
[----:B------:R-:W-:Y:S01]  /*ea30*/  HMMA.16816.F32.BF16 R224, R4, R18, R40 ;  /* 0x0000001204e0723c */ /* 0x000fe20000041828 */
[----:B------:R-:W1:Y:S01]  /*ea40*/  LDSM.16.MT88.4 R16, [R178+0x10800] ;  /* 0x01080000b210783b */ /* 0x000e620000004200 */
[----:B------:R-:W-:Y:S01]  /*ea50*/  SHF.R.U32.HI R0, RZ, 0x10, R15 ;  /* 0x00000010ff007819 */ /* 0x000fe2000001160f */
[----:B------:R-:W-:Y:S01]  /*ea60*/  IMAD.MOV.U32 R71, RZ, RZ, R95 ;  /* 0x000000ffff477224 */ /* 0x000fe200078e005f */
[----:B------:R-:W-:Y:S01]  /*ea70*/  @!P1 PRMT R146, R240, 0x5410, RZ ;  /* 0x00005410f0929816 */ /* 0x000fe200000000ff */
[----:B------:R-:W-:Y:S01]  /*ea80*/  IMAD.MOV.U32 R70, RZ, RZ, R130 ;  /* 0x000000ffff467224 */ /* 0x000fe200078e0082 */
[----:B------:R-:W-:Y:S01]  /*ea90*/  LOP3.LUT R2, R0, 0xff, RZ, 0xc0, !PT ;  /* 0x000000ff00027812 */ /* 0x000fe200078ec0ff */
[----:B------:R-:W-:Y:S01]  /*eaa0*/  IMAD.MOV.U32 R130, RZ, RZ, R89 ;  /* 0x000000ffff827224 */ /* 0x000fe200078e0059 */
[----:B------:R-:W-:-:S02]  /*eab0*/  LOP3.LUT R0, R15, 0xffff, RZ, 0xc0, !PT ;  /* 0x0000ffff0f007812 */ /* 0x000fc400078ec0ff */
[----:B------:R-:W-:Y:S01]  /*eac0*/  ISETP.LE.U32.AND P0, PT, R2, UR12, PT ;  /* 0x0000000c02007c0c */ /* 0x000fe2000bf03070 */
[----:B------:R-:W-:Y:S01]  /*ead0*/  IMAD.WIDE.U32 R2, R3, -0x2daee0ad, RZ ;  /* 0xd2511f5303027825 */ /* 0x000fe200078e00ff */
[----:B------:R-:W-:-:S04]  /*eae0*/  SHF.R.U32.HI R0, RZ, 0x8, R0 ;  /* 0x00000008ff007819 */ /* 0x000fc80000011600 */
[----:B------:R-:W-:Y:S02]  /*eaf0*/  LOP3.LUT R0, R0, 0xffff, RZ, 0xc0, !PT ;  /* 0x0000ffff00007812 */ /* 0x000fe400078ec0ff */
[----:B------:R-:W-:Y:S02]  /*eb00*/  LOP3.LUT R3, R3, UR22, R136, 0x96, !PT ;  /* 0x0000001603037c12 */ /* 0x000fe4000f8e9688 */
[----:B------:R-:W-:-:S03]  /*eb10*/  ISETP.LE.U32.AND P1, PT, R0, UR12, PT ;  /* 0x0000000c00007c0c */ /* 0x000fc6000bf23070 */
[----:B------:R-:W-:-:S05]  /*eb20*/  @!P0 HFMA2.BF16_V2 R242, -RZ.H0_H0, RZ.H0_H0, -R145.H0_H0 ;  /* 0x200000fffff28231 */ /* 0x000fca0000340991 */
[----:B------:R-:W-:Y:S01]  /*eb30*/  @!P0 PRMT R145, R242, 0x5410, RZ ;  /* 0x00005410f2918816 */ /* 0x000fe200000000ff */
[----:B------:R-:W-:Y:S02]  /*eb40*/  IMAD.MOV.U32 R242, RZ, RZ, R231 ;  /* 0x000000fffff27224 */ /* 0x000fe400078e00e7 */
[----:B------:R-:W-:Y:S02]  /*eb50*/  IMAD.MOV.U32 R231, RZ, RZ, R99 ;  /* 0x000000ffffe77224 */ /* 0x000fe400078e0063 */
[----:B------:R-:W-:-:S05]  /*eb60*/  @!P1 HFMA2.BF16_V2 R241, -RZ.H0_H0, RZ.H0_H0, -R144.H0_H0 ;  /* 0x200000fffff19231 */ /* 0x000fca0000340990 */
[----:B------:R-:W-:Y:S01]  /*eb70*/  @!P1 PRMT R144, R241, 0x5410, RZ ;  /* 0x00005410f1909816 */ /* 0x000fe200000000ff */
[----:B------:R-:W-:Y:S01]  /*eb80*/  IMAD.MOV.U32 R241, RZ, RZ, R25 ;  /* 0x000000fffff17224 */ /* 0x000fe200078e0019 */
[C---:B-1----:R-:W-:Y:S06]  /*eb90*/  HMMA.16816.F32.BF16 R104, R4.reuse, R16, R48 ;  /* 0x000000100468723c */ /* 0x042fec0000041830 */
[----:B------:R-:W-:Y:S01]  /*eba0*/  HMMA.16816.F32.BF16 R92, R4, R18, R120 ;  /* 0x00000012045c723c */ /* 0x000fe20000041878 */
[----:B------:R-:W-:-:S04]  /*ebb0*/  IMAD.WIDE.U32 R16, R13, -0x2daee0ad, RZ ;  /* 0xd2511f530d107825 */ /* 0x000fc800078e00ff */
[----:B------:R-:W-:Y:S01]  /*ebc0*/  FFMA.FTZ R13, R245, UR8, -R12 ;  /* 0x00000008f50d7c23 */ /* 0x000fe2000801080c */
[----:B------:R-:W-:Y:S01]  /*ebd0*/  LOP3.LUT R0, R17, UR20, R2, 0x96, !PT ;  /* 0x0000001411007c12 */ /* 0x000fe2000f8e9602 */
[----:B------:R-:W-:Y:S02]  /*ebe0*/  IMAD.WIDE.U32 R2, R3, -0x326172a9, RZ ;  /* 0xcd9e8d5703027825 */ /* 0x000fe400078e00ff */
[----:B------:R1:W-:Y:S02]  /*ebf0*/  MUFU.EX2 R240, R13 ;  /* 0x0000000d00f07308 */ /* 0x0003e40000000800 */
[----:B------:R-:W-:Y:S01]  /*ec00*/  IMAD.WIDE.U32 R42, R0, -0x326172a9, RZ ;  /* 0xcd9e8d57002a7825 */ /* 0x000fe200078e00ff */
[----:B------:R-:W-:Y:S02]  /*ec10*/  LOP3.LUT R3, R3, UR21, R30, 0x96, !PT ;  /* 0x0000001503037c12 */ /* 0x000fe4000f8e961e */
[----:B------:R-:W-:Y:S01]  /*ec20*/  SHF.R.U32.HI R0, RZ, 0x18, R15 ;  /* 0x00000018ff007819 */ /* 0x000fe2000001160f */
[----:B------:R-:W-:Y:S01]  /*ec30*/  IMAD.MOV.U32 R123, RZ, RZ, R71 ;  /* 0x000000ffff7b7224 */ /* 0x000fe200078e0047 */
[----:B------:R-:W-:Y:S01]  /*ec40*/  LOP3.LUT R2, R43, UR19, R2, 0x96, !PT ;  /* 0x000000132b027c12 */ /* 0x000fe2000f8e9602 */
[----:B------:R-:W-:Y:S01]  /*ec50*/  IMAD.WIDE.U32 R14, R3, -0x2daee0ad, RZ ;  /* 0xd2511f53030e7825 */ /* 0x000fe200078e00ff */
[----:B------:R-:W-:Y:S01]  /*ec60*/  ISETP.LE.U32.AND P1, PT, R0, UR12, PT ;  /* 0x0000000c00007c0c */ /* 0x000fe2000bf23070 */
[----:B------:R-:W-:Y:S01]  /*ec70*/  LDSM.16.MT88.4 R28, [R177+0xf000] ;  /* 0x00f00000b11c783b */ /* 0x000fe20000004200 */
[----:B------:R-:W-:Y:S01]  /*ec80*/  SHF.R.U32.HI R0, RZ, 0x8, R39 ;  /* 0x00000008ff007819 */ /* 0x000fe20000011627 */
[----:B------:R-:W-:Y:S01]  /*ec90*/  IMAD.WIDE.U32 R40, R2, -0x2daee0ad, RZ ;  /* 0xd2511f5302287825 */ /* 0x000fe200078e00ff */
[----:B------:R-:W-:Y:S01]  /*eca0*/  LOP3.LUT R24, R15, UR9, R16, 0x96, !PT ;  /* 0x000000090f187c12 */ /* 0x000fe2000f8e9610 */
[----:B------:R-:W-:Y:S01]  /*ecb0*/  LDSM.16.MT88.4 R36, [R177+0xd000] ;  /* 0x00d00000b124783b */ /* 0x000fe20000004200 */
[----:B------:R-:W-:Y:S01]  /*ecc0*/  LOP3.LUT R0, R0, 0xffff, RZ, 0xc0, !PT ;  /* 0x0000ffff00007812 */ /* 0x000fe200078ec0ff */
[----:B------:R-:W-:Y:S01]  /*ecd0*/  IMAD.WIDE.U32 R2, R45, -0x2daee0ad, RZ ;  /* 0xd2511f532d027825 */ /* 0x000fe200078e00ff */
[----:B------:R-:W-:Y:S01]  /*ece0*/  LOP3.LUT R14, R41, UR6, R14, 0x96, !PT ;  /* 0x00000006290e7c12 */ /* 0x000fe2000f8e960e */
[----:B------:R-:W2:Y:S01]  /*ecf0*/  LDSM.16.MT88.4 R16, [R179+0x10800] ;  /* 0x01080000b310783b */ /* 0x000ea20000004200 */
[----:B------:R-:W-:Y:S01]  /*ed00*/  ISETP.LE.U32.AND P0, PT, R0, UR12, PT ;  /* 0x0000000c00007c0c */ /* 0x000fe2000bf03070 */
[----:B------:R-:W-:Y:S01]  /*ed10*/  IMAD.MOV.U32 R122, RZ, RZ, R128 ;  /* 0x000000ffff7a7224 */ /* 0x000fe200078e0080 */
[----:B------:R-:W-:Y:S01]  /*ed20*/  LOP3.LUT R68, R3, UR29, R34, 0x96, !PT ;  /* 0x0000001d03447c12 */ /* 0x000fe2000f8e9622 */
[----:B------:R-:W-:Y:S01]  /*ed30*/  IMAD.MOV.U32 R71, RZ, RZ, R129 ;  /* 0x000000ffff477224 */ /* 0x000fe200078e0081 */
[C---:B------:R-:W-:Y:S01]  /*ed40*/  LOP3.LUT R41, R2.reuse, 0xff, RZ, 0xc0, !PT ;  /* 0x000000ff02297812 */ /* 0x040fe200078ec0ff */
[----:B------:R-:W-:Y:S01]  /*ed50*/  IMAD.MOV.U32 R128, RZ, RZ, R131 ;  /* 0x000000ffff807224 */ /* 0x000fe200078e0083 */
[----:B------:R-:W-:Y:S01]  /*ed60*/  LOP3.LUT R69, R2, 0xffff, RZ, 0xc0, !PT ;  /* 0x0000ffff02457812 */ /* 0x000fe200078ec0ff */
[----:B------:R-:W-:Y:S01]  /*ed70*/  IMAD.MOV.U32 R129, RZ, RZ, R88 ;  /* 0x000000ffff817224 */ /* 0x000fe200078e0058 */
[----:B------:R-:W-:Y:S01]  /*ed80*/  SHF.R.U32.HI R45, RZ, 0x10, R2 ;  /* 0x00000010ff2d7819 */ /* 0x000fe20000011602 */
[----:B------:R-:W-:Y:S01]  /*ed90*/  IMAD.MOV.U32 R131, RZ, RZ, R90 ;  /* 0x000000ffff837224 */ /* 0x000fe200078e005a */
[----:B------:R-:W-:Y:S01]  /*eda0*/  SHF.R.U32.HI R43, RZ, 0x18, R2 ;  /* 0x00000018ff2b7819 */ /* 0x000fe20000011602 */
[----:B------:R-:W-:-:S04]  /*edb0*/  IMAD.WIDE.U32 R2, R14, -0x326172a9, RZ ;  /* 0xcd9e8d570e027825 */ /* 0x000fc800078e00ff */
[----:B------:R-:W-:Y:S02]  /*edc0*/  @!P1 HFMA2.BF16_V2 R243, -RZ.H0_H0, RZ.H0_H0, -R143.H0_H0 ;  /* 0x200000fffff39231 */ /* 0x000fe4000034098f */
[----:B------:R-:W-:Y:S01]  /*edd0*/  FFMA.FTZ R14, R249, UR8, -R12 ;  /* 0x00000008f90e7c23 */ /* 0x000fe2000801080c */
[----:B------:R-:W-:Y:S02]  /*ede0*/  @!P0 HFMA2.BF16_V2 R245, -RZ.H0_H0, RZ.H0_H0, -R140.H0_H0 ;  /* 0x200000fffff58231 */ /* 0x000fe4000034098c */
[----:B------:R-:W-:Y:S01]  /*edf0*/  IMAD.MOV.U32 R121, RZ, RZ, R91 ;  /* 0x000000ffff797224 */ /* 0x000fe200078e005b */
[C---:B------:R-:W-:Y:S01]  /*ee00*/  LOP3.LUT R0, R2.reuse, 0xffff, RZ, 0xc0, !PT ;  /* 0x0000ffff02007812 */ /* 0x040fe200078ec0ff */
[C---:B------:R-:W-:Y:S01]  /*ee10*/  HMMA.16816.F32.BF16 R88, R4.reuse, R20, R112 ;  /* 0x000000140458723c */ /* 0x040fe20000041870 */
[----:B------:R-:W-:Y:S01]  /*ee20*/  LOP3.LUT R15, R2, 0xff, RZ, 0xc0, !PT ;  /* 0x000000ff020f7812 */ /* 0x000fe200078ec0ff */
[----:B------:R-:W-:Y:S01]  /*ee30*/  IMAD.WIDE.U32 R34, R24, -0x326172a9, RZ ;  /* 0xcd9e8d5718227825 */ /* 0x000fe200078e00ff */
[----:B-1----:R-:W-:Y:S01]  /*ee40*/  SHF.R.U32.HI R13, RZ, 0x8, R0 ;  /* 0x00000008ff0d7819 */ /* 0x002fe20000011600 */
[----:B------:R-:W-:Y:S01]  /*ee50*/  MUFU.EX2 R239, R14 ;  /* 0x0000000e00ef7308 */ /* 0x000fe20000000800 */
[----:B------:R-:W-:Y:S01]  /*ee60*/  SHF.R.U32.HI R0, RZ, 0x10, R2 ;  /* 0x00000010ff007819 */ /* 0x000fe20000011602 */
[----:B------:R-:W-:Y:S01]  /*ee70*/  IMAD.MOV.U32 R120, RZ, RZ, R233 ;  /* 0x000000ffff787224 */ /* 0x000fe200078e00e9 */
[----:B------:R-:W-:Y:S01]  /*ee80*/  PRMT R21, R15, 0x5410, R13 ;  /* 0x000054100f157816 */ /* 0x000fe2000000000d */
[----:B------:R-:W-:Y:S01]  /*ee90*/  FFMA.FTZ R13, R244, UR8, -R12 ;  /* 0x00000008f40d7c23 */ /* 0x000fe2000801080c */
[----:B------:R-:W-:Y:S01]  /*eea0*/  LOP3.LUT R0, R0, 0xff, RZ, 0xc0, !PT ;  /* 0x000000ff00007812 */ /* 0x000fe200078ec0ff */
[----:B------:R-:W-:Y:S01]  /*eeb0*/  @!P3 HFMA2.BF16_V2 R244, -RZ.H0_H0, RZ.H0_H0, -R142.H0_H0 ;  /* 0x200000fffff4b231 */ /* 0x000fe2000034098e */
[----:B------:R-:W-:Y:S01]  /*eec0*/  SHF.R.U32.HI R2, RZ, 0x18, R2 ;  /* 0x00000018ff027819 */ /* 0x000fe20000011602 */
[----:B------:R1:W-:Y:S01]  /*eed0*/  MUFU.EX2 R238, R13 ;  /* 0x0000000d00ee7308 */ /* 0x0003e20000000800 */
[----:B------:R-:W-:Y:S01]  /*eee0*/  @!P1 PRMT R143, R243, 0x5410, RZ ;  /* 0x00005410f38f9816 */ /* 0x000fe200000000ff */
[----:B------:R-:W-:Y:S01]  /*eef0*/  IMAD.MOV.U32 R113, RZ, RZ, R235 ;  /* 0x000000ffff717224 */ /* 0x000fe200078e00eb */
[----:B------:R-:W-:Y:S01]  /*ef00*/  PRMT R20, R0, 0x5410, R2 ;  /* 0x0000541000147816 */ /* 0x000fe20000000002 */
[----:B------:R-:W-:Y:S01]  /*ef10*/  IMAD.MOV.U32 R243, RZ, RZ, R98 ;  /* 0x000000fffff37224 */ /* 0x000fe200078e0062 */
[----:B------:R-:W-:Y:S01]  /*ef20*/  LOP3.LUT R2, R3, UR28, R34, 0x96, !PT ;  /* 0x0000001c03027c12 */ /* 0x000fe2000f8e9622 */
[C---:B------:R-:W-:Y:S01]  /*ef30*/  HMMA.16816.F32.BF16 R96, R4.reuse, R22, R52 ;  /* 0x000000160460723c */ /* 0x040fe20000041834 */
[----:B------:R-:W-:Y:S01]  /*ef40*/  LOP3.LUT R3, R46, 0xff, RZ, 0xc0, !PT ;  /* 0x000000ff2e037812 */ /* 0x000fe200078ec0ff */
[----:B------:R-:W-:Y:S01]  /*ef50*/  IMAD.MOV.U32 R115, RZ, RZ, R234 ;  /* 0x000000ffff737224 */ /* 0x000fe200078e00ea */
[----:B------:R-:W-:Y:S01]  /*ef60*/  LOP3.LUT R0, R44, 0xff, RZ, 0xc0, !PT ;  /* 0x000000ff2c007812 */ /* 0x000fe200078ec0ff */
[----:B------:R-:W-:Y:S01]  /*ef70*/  IMAD.MOV.U32 R112, RZ, RZ, R27 ;  /* 0x000000ffff707224 */ /* 0x000fe200078e001b */
[----:B------:R-:W-:Y:S01]  /*ef80*/  @!P3 PRMT R142, R244, 0x5410, RZ ;  /* 0x00005410f48eb816 */ /* 0x000fe200000000ff */
[----:B--2---:R-:W-:Y:S01]  /*ef90*/  HMMA.16816.F32.BF16 R48, R4, R16, R172 ;  /* 0x000000100430723c */ /* 0x004fe200000418ac */
[----:B------:R-:W-:Y:S01]  /*efa0*/  ISETP.LE.U32.AND P3, PT, R3, UR12, PT ;  /* 0x0000000c03007c0c */ /* 0x000fe2000bf63070 */
[----:B------:R-:W-:Y:S01]  /*efb0*/  FFMA.FTZ R3, R247, UR8, -R11 ;  /* 0x00000008f7037c23 */ /* 0x000fe2000801080b */
[----:B------:R-:W-:Y:S01]  /*efc0*/  ISETP.LE.U32.AND P1, PT, R0, UR12, PT ;  /* 0x0000000c00007c0c */ /* 0x000fe2000bf23070 */
[----:B------:R-:W-:-:S02]  /*efd0*/  IMAD.MOV.U32 R114, RZ, RZ, R26 ;  /* 0x000000ffff727224 */ /* 0x000fc400078e001a */
[----:B-1----:R-:W-:Y:S01]  /*efe0*/  FFMA.FTZ R13, R246, UR8, -R12 ;  /* 0x00000008f60d7c23 */ /* 0x002fe2000801080c */
[----:B------:R-:W-:Y:S01]  /*eff0*/  LOP3.LUT R0, R2, 0xffff, RZ, 0xc0, !PT ;  /* 0x0000ffff02007812 */ /* 0x000fe200078ec0ff */
[----:B------:R1:W-:Y:S01]  /*f000*/  MUFU.EX2 R236, R3 ;  /* 0x0000000300ec7308 */ /* 0x0003e20000000800 */
[----:B------:R-:W-:Y:S01]  /*f010*/  SHF.R.U32.HI R14, RZ, 0x18, R44 ;  /* 0x00000018ff0e7819 */ /* 0x000fe2000001162c */
[----:B------:R-:W-:Y:S01]  /*f020*/  HMMA.16816.F32.BF16 R52, R4, R18, R152 ;  /* 0x000000120434723c */ /* 0x000fe20000041898 */
[----:B------:R-:W-:Y:S01]  /*f030*/  @!P0 PRMT R140, R245, 0x5410, RZ ;  /* 0x00005410f58c8816 */ /* 0x000fe200000000ff */
[----:B------:R-:W2:Y:S01]  /*f040*/  LDSM.16.MT88.4 R16, [R179+0xd000] ;  /* 0x00d00000b310783b */ /* 0x000ea20000004200 */
[----:B------:R-:W-:Y:S01]  /*f050*/  ISETP.LE.U32.AND P0, PT, R14, UR12, PT ;  /* 0x0000000c0e007c0c */ /* 0x000fe2000bf03070 */
[----:B------:R-:W-:Y:S01]  /*f060*/  @!P6 HFMA2.BF16_V2 R246, -RZ.H0_H0, RZ.H0_H0, -R139.H0_H0 ;  /* 0x200000fffff6e231 */ /* 0x000fe2000034098b */
[----:B------:R-:W-:Y:S01]  /*f070*/  SHF.R.U32.HI R14, RZ, 0x18, R2 ;  /* 0x00000018ff0e7819 */ /* 0x000fe20000011602 */
[----:B------:R3:W4:Y:S01]  /*f080*/  MUFU.EX2 R237, R13 ;  /* 0x0000000d00ed7308 */ /* 0x0007220000000800 */
[----:B------:R-:W-:-:S02]  /*f090*/  @!P3 HFMA2.BF16_V2 R247, -RZ.H0_H0, RZ.H0_H0, -R141.H0_H0 ;  /* 0x200000fffff7b231 */ /* 0x000fc4000034098d */
[----:B------:R-:W-:Y:S01]  /*f0a0*/  IMAD.MOV.U32 R46, RZ, RZ, R242 ;  /* 0x000000ffff2e7224 */ /* 0x000fe200078e00f2 */
[----:B------:R-:W-:Y:S01]  /*f0b0*/  @!P6 PRMT R139, R246, 0x5410, RZ ;  /* 0x00005410f68be816 */ /* 0x000fe200000000ff */
[----:B------:R-:W-:Y:S01]  /*f0c0*/  LDSM.16.MT88.4 R24, [R178+0xd000] ;  /* 0x00d00000b218783b */ /* 0x000fe20000004200 */
[----:B------:R-:W-:Y:S02]  /*f0d0*/  @!P3 PRMT R141, R247, 0x5410, RZ ;  /* 0x00005410f78db816 */ /* 0x000fe400000000ff */
[----:B-1----:R-:W-:Y:S02]  /*f0e0*/  SHF.R.U32.HI R3, RZ, 0x8, R0 ;  /* 0x00000008ff037819 */ /* 0x002fe40000011600 */
[----:B------:R-:W-:-:S04]  /*f0f0*/  LOP3.LUT R0, R2, 0xff, RZ, 0xc0, !PT ;  /* 0x000000ff02007812 */ /* 0x000fc800078ec0ff */
[----:B------:R-:W-:Y:S01]  /*f100*/  PRMT R15, R0, 0x5410, R3 ;  /* 0x00005410000f7816 */ /* 0x000fe20000000003 */
[--C-:B---3--:R-:W-:Y:S01]  /*f110*/  FFMA.FTZ R13, R248, UR8, -R11.reuse ;  /* 0x00000008f80d7c23 */ /* 0x108fe2000801080b */
[----:B------:R-:W-:Y:S02]  /*f120*/  LOP3.LUT R0, R44, 0xffff, RZ, 0xc0, !PT ;  /* 0x0000ffff2c007812 */ /* 0x000fe400078ec0ff */
[----:B------:R-:W-:Y:S01]  /*f130*/  SHF.R.U32.HI R3, RZ, 0x10, R2 ;  /* 0x00000010ff037819 */ /* 0x000fe20000011602 */
[----:B------:R1:W3:Y:S01]  /*f140*/  MUFU.EX2 R235, R13 ;  /* 0x0000000d00eb7308 */ /* 0x0002e20000000800 */
[----:B------:R-:W-:Y:S01]  /*f150*/  FFMA.FTZ R2, R251, UR8, -R11 ;  /* 0x00000008fb027c23 */ /* 0x000fe2000801080b */
[----:B------:R-:W-:Y:S02]  /*f160*/  SHF.R.U32.HI R0, RZ, 0x8, R0 ;  /* 0x00000008ff007819 */ /* 0x000fe40000011600 */
[----:B------:R-:W-:Y:S02]  /*f170*/  LOP3.LUT R3, R3, 0xff, RZ, 0xc0, !PT ;  /* 0x000000ff03037812 */ /* 0x000fe400078ec0ff */
[----:B------:R-:W-:-:S02]  /*f180*/  LOP3.LUT R0, R0, 0xffff, RZ, 0xc0, !PT ;  /* 0x0000ffff00007812 */ /* 0x000fc400078ec0ff */
[----:B------:R3:W-:Y:S01]  /*f190*/  MUFU.EX2 R233, R2 ;  /* 0x0000000200e97308 */ /* 0x0007e20000000800 */
[----:B------:R-:W-:Y:S02]  /*f1a0*/  PRMT R4, R3, 0x5410, R14 ;  /* 0x0000541003047816 */ /* 0x000fe4000000000e */
[----:B------:R-:W-:Y:S02]  /*f1b0*/  ISETP.LE.U32.AND P3, PT, R0, UR12, PT ;  /* 0x0000000c00007c0c */ /* 0x000fe4000bf63070 */
[----:B------:R-:W-:Y:S02]  /*f1c0*/  HSET2.LE.AND R0, R21, R10, PT ;  /* 0x0000000a15007233 */ /* 0x000fe40003803000 */
[----:B----4-:R-:W-:Y:S01]  /*f1d0*/  F2FP.BF16.F32.PACK_AB R3, R237, R238 ;  /* 0x000000eeed03723e */ /* 0x010fe200000010ff */
[----:B-1----:R-:W-:-:S03]  /*f1e0*/  FFMA.FTZ R13, R250, UR8, -R11 ;  /* 0x00000008fa0d7c23 */ /* 0x002fc6000801080b */
[C---:B------:R-:W-:Y:S01]  /*f1f0*/  PRMT R138, R3.reuse, 0x7610, R138 ;  /* 0x00007610038a7816 */ /* 0x040fe2000000008a */
[----:B------:R-:W1:Y:S01]  /*f200*/  MUFU.EX2 R234, R13 ;  /* 0x0000000d00ea7308 */ /* 0x000e620000000800 */
[----:B------:R-:W-:Y:S02]  /*f210*/  PRMT R137, R3, 0x7632, R137 ;  /* 0x0000763203897816 */ /* 0x000fe40000000089 */
[----:B---3--:R-:W-:Y:S02]  /*f220*/  F2FP.BF16.F32.PACK_AB R2, R235, R236 ;  /* 0x000000eceb02723e */ /* 0x008fe400000010ff */
[----:B------:R-:W-:Y:S02]  /*f230*/  PRMT R3, R138, 0x5410, R137 ;  /* 0x000054108a037816 */ /* 0x000fe40000000089 */
[C---:B------:R-:W-:Y:S02]  /*f240*/  PRMT R136, R2.reuse, 0x7632, R136 ;  /* 0x0000763202887816 */ /* 0x040fe40000000088 */
[----:B------:R-:W-:-:S02]  /*f250*/  PRMT R103, R2, 0x7610, R103 ;  /* 0x0000761002677816 */ /* 0x000fc40000000067 */
[----:B------:R-:W-:Y:S02]  /*f260*/  HSET2.LE.AND R2, R20, R10, PT ;  /* 0x0000000a14027233 */ /* 0x000fe40003803000 */
[----:B------:R-:W3:Y:S01]  /*f270*/  LDSM.16.MT88.4 R20, [R180+0xd000] ;  /* 0x00d00000b414783b */ /* 0x000ee20000004200 */
[----:B------:R-:W-:Y:S02]  /*f280*/  LOP3.LUT R6, R0, R3, RZ, 0xc0, !PT ;  /* 0x0000000300067212 */ /* 0x000fe400078ec0ff */
[----:B------:R-:W-:Y:S02]  /*f290*/  F2FP.BF16.F32.PACK_AB R3, R239, R240 ;  /* 0x000000f0ef03723e */ /* 0x000fe400000010ff */
[----:B------:R-:W-:Y:S02]  /*f2a0*/  PRMT R0, R103, 0x5410, R136 ;  /* 0x0000541067007816 */ /* 0x000fe40000000088 */
[----:B------:R-:W-:Y:S02]  /*f2b0*/  PRMT R102, R3, 0x7610, R102 ;  /* 0x0000761003667816 */ /* 0x000fe40000000066 */
[----:B------:R-:W-:-:S02]  /*f2c0*/  LOP3.LUT R7, R2, R0, RZ, 0xc0, !PT ;  /* 0x0000000002077212 */ /* 0x000fc400078ec0ff */
[----:B------:R-:W-:Y:S01]  /*f2d0*/  PRMT R101, R3, 0x7632, R101 ;  /* 0x0000763203657816 */ /* 0x000fe20000000065 */
[----:B------:R-:W-:Y:S01]  /*f2e0*/  @!P1 HFMA2.BF16_V2 R249, -RZ.H0_H0, RZ.H0_H0, -R102.H0_H0 ;  /* 0x200000fffff99231 */ /* 0x000fe20000340966 */
[----:B-1----:R-:W-:Y:S02]  /*f2f0*/  F2FP.BF16.F32.PACK_AB R2, R233, R234 ;  /* 0x000000eae902723e */ /* 0x002fe400000010ff */
[----:B------:R-:W-:Y:S01]  /*f300*/  HSET2.LE.AND R0, R15, R10, PT ;  /* 0x0000000a0f007233 */ /* 0x000fe20003803000 */
[----:B------:R-:W-:Y:S01]  /*f310*/  IMAD.MOV.U32 R242, RZ, RZ, R114 ;  /* 0x000000fffff27224 */ /* 0x000fe200078e0072 */
[----:B------:R-:W-:Y:S01]  /*f320*/  PRMT R3, R102, 0x5410, R101 ;  /* 0x0000541066037816 */ /* 0x000fe20000000065 */
[----:B------:R-:W-:Y:S01]  /*f330*/  @!P3 HFMA2.BF16_V2 R248, -RZ.H0_H0, RZ.H0_H0, -R101.H0_H0 ;  /* 0x200000fffff8b231 */ /* 0x000fe20000340965 */
[C---:B------:R-:W-:Y:S02]  /*f340*/  PRMT R100, R2.reuse, 0x7632, R100 ;  /* 0x0000763202647816 */ /* 0x040fe40000000064 */
[----:B------:R-:W-:-:S02]  /*f350*/  PRMT R34, R2, 0x7610, R34 ;  /* 0x0000761002227816 */ /* 0x000fc40000000022 */
[----:B------:R-:W-:Y:S02]  /*f360*/  HSET2.LE.AND R2, R4, R10, PT ;  /* 0x0000000a04027233 */ /* 0x000fe40003803000 */
[----:B------:R-:W-:Y:S02]  /*f370*/  LOP3.LUT R4, R0, R3, RZ, 0xc0, !PT ;  /* 0x0000000300047212 */ /* 0x000fe400078ec0ff */
[----:B------:R-:W-:Y:S02]  /*f380*/  PRMT R0, R34, 0x5410, R100 ;  /* 0x0000541022007816 */ /* 0x000fe40000000064 */
[----:B------:R-:W-:Y:S02]  /*f390*/  SHF.R.U32.HI R13, RZ, 0x10, R44 ;  /* 0x00000010ff0d7819 */ /* 0x000fe4000001162c */
[----:B------:R-:W-:Y:S02]  /*f3a0*/  LOP3.LUT R5, R2, R0, RZ, 0xc0, !PT ;  /* 0x0000000002057212 */ /* 0x000fe400078ec0ff */
[----:B------:R-:W-:-:S02]  /*f3b0*/  LOP3.LUT R2, R35, UR7, R42, 0x96, !PT ;  /* 0x0000000723027c12 */ /* 0x000fc4000f8e962a */
[----:B------:R-:W-:Y:S01]  /*f3c0*/  @!P1 PRMT R102, R249, 0x5410, RZ ;  /* 0x00005410f9669816 */ /* 0x000fe200000000ff */
[----:B------:R-:W-:Y:S01]  /*f3d0*/  IMAD.MOV.U32 R114, RZ, RZ, R122 ;  /* 0x000000ffff727224 */ /* 0x000fe200078e007a */
[----:B------:R-:W-:Y:S01]  /*f3e0*/  @!P3 PRMT R101, R248, 0x5410, RZ ;  /* 0x00005410f865b816 */ /* 0x000fe200000000ff */
[----:B--2---:R-:W-:Y:S01]  /*f3f0*/  HMMA.16816.F32.BF16 R132, R4, R16, R132 ;  /* 0x000000100484723c */ /* 0x004fe20000041884 */
[----:B------:R-:W-:-:S04]  /*f400*/  IMAD.WIDE.U32 R2, R2, -0x2daee0ad, RZ ;  /* 0xd2511f5302027825 */ /* 0x000fc800078e00ff */
[----:B------:R-:W-:Y:S01]  /*f410*/  @!P0 HFMA2.BF16_V2 R250, -RZ.H0_H0, RZ.H0_H0, -R100.H0_H0 ;  /* 0x200000fffffa8231 */ /* 0x000fe20000340964 */
[----:B------:R-:W-:Y:S01]  /*f420*/  ISETP.LE.U32.AND P3, PT, R41, UR12, PT ;  /* 0x0000000c29007c0c */ /* 0x000fe2000bf63070 */
[----:B---3--:R-:W-:Y:S01]  /*f430*/  HMMA.16816.F32.BF16 R124, R4, R20, R124 ;  /* 0x00000014047c723c */ /* 0x008fe2000004187c */
[----:B------:R-:W-:-:S05]  /*f440*/  LOP3.LUT R15, R2, 0xffff, RZ, 0xc0, !PT ;  /* 0x0000ffff020f7812 */ /* 0x000fca00078ec0ff */
[C---:B------:R-:W-:Y:S01]  /*f450*/  HMMA.16816.F32.BF16 R64, R4.reuse, R22, R64 ;  /* 0x000000160440723c */ /* 0x040fe20000041840 */
[----:B------:R-:W1:Y:S05]  /*f460*/  LDSM.16.MT88.4 R20, [R178+0xf000] ;  /* 0x00f00000b214783b */ /* 0x000e6a0000004200 */
[----:B------:R-:W-:Y:S01]  /*f470*/  HMMA.16816.F32.BF16 R72, R4, R18, R72 ;  /* 0x000000120448723c */ /* 0x000fe20000041848 */
[----:B------:R-:W2:Y:S01]  /*f480*/  LDSM.16.MT88.4 R16, [R180+0xf000] ;  /* 0x00f00000b410783b */ /* 0x000ea20000004200 */
[----:B------:R-:W-:Y:S01]  /*f490*/  IMAD.MOV.U32 R122, RZ, RZ, R228 ;  /* 0x000000ffff7a7224 */ /* 0x000fe200078e00e4 */
[----:B------:R-:W-:-:S03]  /*f4a0*/  LOP3.LUT R0, R3, UR29, R40, 0x96, !PT ;  /* 0x0000001d03007c12 */ /* 0x000fc6000f8e9628 */
[C---:B------:R-:W-:Y:S06]  /*f4b0*/  HMMA.16816.F32.BF16 R116, R4.reuse, R24, R116 ;  /* 0x000000180474723c */ /* 0x040fec0000041874 */
[C---:B------:R-:W-:Y:S06]  /*f4c0*/  HMMA.16816.F32.BF16 R60, R4.reuse, R26, R60 ;  /* 0x0000001a043c723c */ /* 0x040fec000004183c */
[C---:B------:R-:W-:Y:S06]  /*f4d0*/  HMMA.16816.F32.BF16 R76, R4.reuse, R28, R76 ;  /* 0x0000001c044c723c */ /* 0x040fec000004184c */
[C---:B------:R-:W-:Y:S06]  /*f4e0*/  HMMA.16816.F32.BF16 R80, R4.reuse, R30, R80 ;  /* 0x0000001e0450723c */ /* 0x040fec0000041850 */
[C---:B------:R-:W-:Y:S06]  /*f4f0*/  HMMA.16816.F32.BF16 R108, R4.reuse, R36, R108 ;  /* 0x00000024046c723c */ /* 0x040fec000004186c */
[C---:B-1----:R-:W-:Y:S01]  /*f500*/  HMMA.16816.F32.BF16 R148, R4.reuse, R22, R148 ;  /* 0x000000160494723c */ /* 0x042fe20000041894 */
[----:B------:R3:W4:Y:S04]  /*f510*/  LDL.LU.S16 R23, [R1+0x4] ;  /* 0x0000040001177983 */ /* 0x0007280000300600 */
[----:B------:R3:W5:Y:S01]  /*f520*/  LDL.LU.S16 R14, [R1] ;  /* 0x00000000010e7983 */ /* 0x0007620000300600 */
[----:B------:R-:W-:Y:S01]  /*f530*/  HMMA.16816.F32.BF16 R84, R4, R20, R84 ;  /* 0x000000140454723c */ /* 0x000fe20000041854 */
[----:B------:R-:W-:-:S05]  /*f540*/  LOP3.LUT R22, R2, 0xff, RZ, 0xc0, !PT ;  /* 0x000000ff02167812 */ /* 0x000fca00078ec0ff */
[----:B--2---:R-:W-:Y:S01]  /*f550*/  HMMA.16816.F32.BF16 R156, R4, R16, R156 ;  /* 0x00000010049c723c */ /* 0x004fe2000004189c */
[----:B------:R-:W-:-:S05]  /*f560*/  SHF.R.U32.HI R21, RZ, 0x10, R2 ;  /* 0x00000010ff157819 */ /* 0x000fca0000011602 */
[C---:B------:R-:W-:Y:S01]  /*f570*/  HMMA.16816.F32.BF16 R164, R4.reuse, R18, R164 ;  /* 0x0000001204a4723c */ /* 0x040fe200000418a4 */
[----:B------:R-:W-:Y:S01]  /*f580*/  SHF.R.U32.HI R20, RZ, 0x18, R2 ;  /* 0x00000018ff147819 */ /* 0x000fe20000011602 */
[----:B------:R-:W1:Y:S01]  /*f590*/  LDSM.16.MT88.4 R16, [R178+0x11000] ;  /* 0x01100000b210783b */ /* 0x000e620000004200 */
[----:B------:R-:W-:Y:S01]  /*f5a0*/  LOP3.LUT R2, R13, 0xff, RZ, 0xc0, !PT ;  /* 0x000000ff0d027812 */ /* 0x000fe200078ec0ff */
[----:B------:R-:W-:Y:S02]  /*f5b0*/  IMAD.MOV.U32 R228, RZ, RZ, R230 ;  /* 0x000000ffffe47224 */ /* 0x000fe400078e00e6 */
[----:B------:R-:W2:Y:S01]  /*f5c0*/  LDSM.16.MT88.4 R24, [R179+0xf000] ;  /* 0x00f00000b318783b */ /* 0x000ea20000004200 */
[----:B------:R-:W-:Y:S01]  /*f5d0*/  ISETP.LE.U32.AND P6, PT, R2, UR12, PT ;  /* 0x0000000c02007c0c */ /* 0x000fe2000bfc3070 */
[----:B------:R-:W-:Y:S01]  /*f5e0*/  HMMA.16816.F32.BF16 R56, R4, R38, R56 ;  /* 0x000000260438723c */ /* 0x000fe20000041838 */
[----:B------:R-:W-:Y:S01]  /*f5f0*/  SHF.R.U32.HI R2, RZ, 0x8, R47 ;  /* 0x00000008ff027819 */ /* 0x000fe2000001162f */
[----:B------:R-:W-:Y:S03]  /*f600*/  LDSM.16.MT88.4 R28, [R179+0x11000] ;  /* 0x01100000b31c783b */ /* 0x000fe60000004200 */
[----:B------:R-:W-:Y:S01]  /*f610*/  LOP3.LUT R2, R2, 0xffff, RZ, 0xc0, !PT ;  /* 0x0000ffff02027812 */ /* 0x000fe200078ec0ff */
[----:B------:R-:W3:Y:S03]  /*f620*/  LDSM.16.MT88.4 R36, [R177+0x11000] ;  /* 0x01100000b124783b */ /* 0x000ee60000004200 */
[----:B------:R-:W-:Y:S01]  /*f630*/  ISETP.LE.U32.AND P1, PT, R2, UR12, PT ;  /* 0x0000000c02007c0c */ /* 0x000fe2000bf23070 */
[----:B------:R-:W-:-:S04]  /*f640*/  FFMA.FTZ R2, R231, UR8, -R12 ;  /* 0x00000008e7027c23 */ /* 0x000fc8000801080c */
[----:B------:R1:W-:Y:S01]  /*f650*/  MUFU.EX2 R231, R2 ;  /* 0x0000000200e77308 */ /* 0x0003e20000000800 */
[----:B------:R-:W-:Y:S02]  /*f660*/  @!P6 HFMA2.BF16_V2 R251, -RZ.H0_H0, RZ.H0_H0, -R34.H0_H0 ;  /* 0x200000fffffbe231 */ /* 0x000fe40000340922 */
[----:B-1----:R-:W-:Y:S01]  /*f670*/  FFMA.FTZ R2, R243, UR8, -R12 ;  /* 0x00000008f3027c23 */ /* 0x002fe2000801080c */
[----:B------:R-:W-:Y:S02]  /*f680*/  IMAD.MOV.U32 R243, RZ, RZ, R112 ;  /* 0x000000fffff37224 */ /* 0x000fe400078e0070 */
[----:B------:R-:W-:Y:S02]  /*f690*/  IMAD.MOV.U32 R112, RZ, RZ, R121 ;  /* 0x000000ffff707224 */ /* 0x000fe400078e0079 */
[----:B------:R-:W-:Y:S02]  /*f6a0*/  IMAD.MOV.U32 R121, RZ, RZ, R232 ;  /* 0x000000ffff797224 */ /* 0x000fe400078e00e8 */
[----:B------:R1:W-:Y:S01]  /*f6b0*/  MUFU.EX2 R232, R2 ;  /* 0x0000000200e87308 */ /* 0x0003e20000000800 */
[----:B------:R-:W-:Y:S01]  /*f6c0*/  @!P6 PRMT R34, R251, 0x5410, RZ ;  /* 0x00005410fb22e816 */ /* 0x000fe200000000ff */
[C---:B------:R-:W-:Y:S06]  /*f6d0*/  HMMA.16816.F32.BF16 R172, R4.reuse, R16, R104 ;  /* 0x0000001004ac723c */ /* 0x040fec0000041868 */
[C---:B------:R-:W-:Y:S01]  /*f6e0*/  HMMA.16816.F32.BF16 R152, R4.reuse, R18, R92 ;  /* 0x000000120498723c */ /* 0x040fe2000004185c */
[----:B------:R4:W5:Y:S05]  /*f6f0*/  LDL.LU.S16 R19, [R1+0x8] ;  /* 0x0000080001137983 */ /* 0x00096a0000300600 */
[----:B--2---:R-:W-:Y:S01]  /*f700*/  HMMA.16816.F32.BF16 R160, R4, R24, R160 ;  /* 0x0000001804a0723c */ /* 0x004fe200000418a0 */
[----:B-1----:R-:W-:-:S05]  /*f710*/  FFMA.FTZ R2, R252, UR8, -R12 ;  /* 0x00000008fc027c23 */ /* 0x002fca000801080c */
[C---:B------:R-:W-:Y:S01]  /*f720*/  HMMA.16816.F32.BF16 R168, R4.reuse, R26, R168 ;  /* 0x0000001a04a8723c */ /* 0x040fe200000418a8 */
[----:B------:R1:W-:Y:S01]  /*f730*/  MUFU.EX2 R230, R2 ;  /* 0x0000000200e67308 */ /* 0x0003e20000000800 */
[----:B------:R-:W-:Y:S01]  /*f740*/  @!P5 HFMA2.BF16_V2 R252, -RZ.H0_H0, RZ.H0_H0, -R136.H0_H0 ;  /* 0x200000fffffcd231 */ /* 0x000fe20000340988 */
[----:B------:R-:W2:Y:S03]  /*f750*/  LDSM.16.MT88.4 R24, [R180+0x11000] ;  /* 0x01100000b418783b */ /* 0x000ea60000004200 */
[----:B---3--:R-:W-:Y:S01]  /*f760*/  HMMA.16816.F32.BF16 R216, R4, R36, R216 ;  /* 0x0000002404d8723c */ /* 0x008fe200000418d8 */
[----:B----4-:R-:W-:Y:S01]  /*f770*/  @!P4 HFMA2.BF16_V2 R23, -RZ.H0_H0, RZ.H0_H0, -R138.H0_H0 ;  /* 0x200000ffff17c231 */ /* 0x010fe2000034098a */
[----:B-1----:R-:W-:Y:S01]  /*f780*/  LOP3.LUT R2, R68, 0xff, RZ, 0xc0, !PT ;  /* 0x000000ff44027812 */ /* 0x002fe200078ec0ff */
[----:B-----5:R-:W-:-:S03]  /*f790*/  @!P1 HFMA2.BF16_V2 R14, -RZ.H0_H0, RZ.H0_H0, -R137.H0_H0 ;  /* 0x200000ffff0e9231 */ /* 0x020fc60000340989 */
[----:B------:R-:W-:Y:S01]  /*f7a0*/  PRMT R13, R23, 0x7610, R13 ;  /* 0x00007610170d7816 */ /* 0x000fe2000000000d */
[----:B------:R-:W-:Y:S01]  /*f7b0*/  HMMA.16816.F32.BF16 R224, R4, R38, R224 ;  /* 0x0000002604e0723c */ /* 0x000fe200000418e0 */
[----:B------:R-:W-:Y:S02]  /*f7c0*/  ISETP.LE.U32.AND P6, PT, R2, UR12, PT ;  /* 0x0000000c02007c0c */ /* 0x000fe4000bfc3070 */
[----:B------:R-:W-:Y:S01]  /*f7d0*/  @!P0 PRMT R100, R250, 0x5410, RZ ;  /* 0x00005410fa648816 */ /* 0x000fe200000000ff */
[----:B------:R-:W-:Y:S01]  /*f7e0*/  IMAD.MOV.U32 R248, RZ, RZ, R131 ;  /* 0x000000fffff87224 */ /* 0x000fe200078e0083 */
[----:B------:R-:W-:Y:S01]  /*f7f0*/  PRMT R3, R14, 0x7610, R3 ;  /* 0x000076100e037816 */ /* 0x000fe20000000003 */
[----:B------:R-:W-:Y:S01]  /*f800*/  IMAD.MOV.U32 R44, RZ, RZ, R129 ;  /* 0x000000ffff2c7224 */ /* 0x000fe200078e0081 */
[----:B------:R-:W-:Y:S01]  /*f810*/  SHF.R.U32.HI R2, RZ, 0x18, R68 ;  /* 0x00000018ff027819 */ /* 0x000fe20000011644 */
[----:B------:R-:W-:Y:S01]  /*f820*/  IMAD.MOV.U32 R47, RZ, RZ, R130 ;  /* 0x000000ffff2f7224 */ /* 0x000fe200078e0082 */
[----:B------:R-:W-:Y:S01]  /*f830*/  @!P1 PRMT R137, R3, 0x5410, RZ ;  /* 0x0000541003899816 */ /* 0x000fe200000000ff */
[----:B------:R-:W-:Y:S01]  /*f840*/  FFMA.FTZ R3, R46, UR8, -R11 ;  /* 0x000000082e037c23 */ /* 0x000fe2000801080b */
[----:B------:R-:W-:Y:S01]  /*f850*/  @!P4 PRMT R138, R13, 0x5410, RZ ;  /* 0x000054100d8ac816 */ /* 0x000fe200000000ff */
[----:B------:R-:W-:Y:S01]  /*f860*/  IMAD.MOV.U32 R46, RZ, RZ, R243 ;  /* 0x000000ffff2e7224 */ /* 0x000fe200078e00f3 */
[----:B------:R-:W-:Y:S01]  /*f870*/  ISETP.LE.U32.AND P4, PT, R2, UR12, PT ;  /* 0x0000000c02007c0c */ /* 0x000fe2000bf83070 */
[----:B------:R-:W-:Y:S01]  /*f880*/  IMAD.MOV.U32 R243, RZ, RZ, R242 ;  /* 0x000000fffff37224 */ /* 0x000fe200078e00f2 */
[----:B------:R-:W-:Y:S01]  /*f890*/  LOP3.LUT R2, R21, 0xff, RZ, 0xc0, !PT ;  /* 0x000000ff15027812 */ /* 0x000fe200078ec0ff */
[----:B------:R-:W-:Y:S01]  /*f8a0*/  IMAD.MOV.U32 R242, RZ, RZ, R112 ;  /* 0x000000fffff27224 */ /* 0x000fe200078e0070 */
[----:B------:R-:W-:Y:S01]  /*f8b0*/  LDSM.16.MT88.4 R104, [R177+0xd800] ;  /* 0x00d80000b168783b */ /* 0x000fe20000004200 */
[----:B------:R-:W-:-:S02]  /*f8c0*/  IMAD.MOV.U32 R112, RZ, RZ, R113 ;  /* 0x000000ffff707224 */ /* 0x000fc400078e0071 */
[----:B------:R-:W-:Y:S01]  /*f8d0*/  IMAD.MOV.U32 R113, RZ, RZ, R229 ;  /* 0x000000ffff717224 */ /* 0x000fe200078e00e5 */
[----:B------:R-:W-:Y:S01]  /*f8e0*/  SHF.R.U32.HI R13, RZ, 0x8, R15 ;  /* 0x00000008ff0d7819 */ /* 0x000fe2000001160f */
[----:B------:R1:W-:Y:S01]  /*f8f0*/  MUFU.EX2 R229, R3 ;  /* 0x0000000300e57308 */ /* 0x0003e20000000800 */
[----:B------:R-:W-:Y:S01]  /*f900*/  PRMT R16, R2, 0x5410, R20 ;  /* 0x0000541002107816 */ /* 0x000fe20000000014 */
[----:B------:R-:W-:Y:S01]  /*f910*/  FFMA.FTZ R2, R46, UR8, -R11 ;  /* 0x000000082e027c23 */ /* 0x000fe2000801080b */
[----:B------:R-:W-:Y:S01]  /*f920*/  FFMA.FTZ R15, R243, UR8, -R12 ;  /* 0x00000008f30f7c23 */ /* 0x000fe2000801080c */
[----:B------:R-:W-:Y:S02]  /*f930*/  IMAD.MOV.U32 R243, RZ, RZ, R112 ;  /* 0x000000fffff37224 */ /* 0x000fe400078e0070 */
[----:B------:R-:W-:Y:S01]  /*f940*/  IMAD.MOV.U32 R112, RZ, RZ, R114 ;  /* 0x000000ffff707224 */ /* 0x000fe200078e0072 */
[----:B------:R-:W-:Y:S01]  /*f950*/  LOP3.LUT R14, R45, 0xff, RZ, 0xc0, !PT ;  /* 0x000000ff2d0e7812 */ /* 0x000fe200078ec0ff */
[----:B------:R-:W-:-:S02]  /*f960*/  IMAD.MOV.U32 R114, RZ, RZ, R220 ;  /* 0x000000ffff727224 */ /* 0x000fc400078e00dc */
[--C-:B------:R-:W-:Y:S01]  /*f970*/  FFMA.FTZ R12, R242, UR8, -R11.reuse ;  /* 0x00000008f20c7c23 */ /* 0x100fe2000801080b */
[----:B------:R3:W-:Y:S01]  /*f980*/  MUFU.EX2 R220, R2 ;  /* 0x0000000200dc7308 */ /* 0x0007e20000000800 */
[----:B-1----:R-:W-:Y:S01]  /*f990*/  FFMA.FTZ R3, R228, UR8, -R11 ;  /* 0x00000008e4037c23 */ /* 0x002fe2000801080b */
[----:B------:R-:W-:-:S06]  /*f9a0*/  SHF.R.U32.HI R11, RZ, 0x10, R0 ;  /* 0x00000010ff0b7819 */ /* 0x000fcc0000011600 */
[----:B------:R1:W-:Y:S01]  /*f9b0*/  MUFU.EX2 R228, R3 ;  /* 0x0000000300e47308 */ /* 0x0003e20000000800 */
[----:B------:R-:W-:Y:S02]  /*f9c0*/  ISETP.LE.U32.AND P1, PT, R14, UR12, PT ;  /* 0x0000000c0e007c0c */ /* 0x000fe4000bf23070 */
[----:B------:R-:W-:Y:S02]  /*f9d0*/  PRMT R17, R22, 0x5410, R13 ;  /* 0x0000541016117816 */ /* 0x000fe4000000000d */
[C---:B---3--:R-:W-:Y:S02]  /*f9e0*/  LOP3.LUT R2, R0.reuse, 0xffff, RZ, 0xc0, !PT ;  /* 0x0000ffff00027812 */ /* 0x048fe400078ec0ff */
[----:B------:R-:W-:Y:S02]  /*f9f0*/  LOP3.LUT R14, R0, 0xff, RZ, 0xc0, !PT ;  /* 0x000000ff000e7812 */ /* 0x000fe400078ec0ff */
[----:B------:R-:W-:Y:S02]  /*fa00*/  SHF.R.U32.HI R13, RZ, 0x18, R0 ;  /* 0x00000018ff0d7819 */ /* 0x000fe40000011600 */
[----:B------:R-:W-:-:S02]  /*fa10*/  SHF.R.U32.HI R2, RZ, 0x8, R2 ;  /* 0x00000008ff027819 */ /* 0x000fc40000011602 */
[----:B-1----:R-:W-:Y:S02]  /*fa20*/  SHF.R.U32.HI R3, RZ, 0x10, R68 ;  /* 0x00000010ff037819 */ /* 0x002fe40000011644 */
[----:B------:R-:W-:Y:S02]  /*fa30*/  LOP3.LUT R0, R11, 0xff, RZ, 0xc0, !PT ;  /* 0x000000ff0b007812 */ /* 0x000fe400078ec0ff */
[----:B------:R-:W-:Y:S02]  /*fa40*/  LOP3.LUT R3, R3, 0xff, RZ, 0xc0, !PT ;  /* 0x000000ff03037812 */ /* 0x000fe400078ec0ff */
[----:B------:R-:W-:Y:S02]  /*fa50*/  @!P5 PRMT R136, R252, 0x5410, RZ ;  /* 0x00005410fc88d816 */ /* 0x000fe400000000ff */
[----:B------:R-:W-:Y:S02]  /*fa60*/  ISETP.LE.U32.AND P5, PT, R3, UR12, PT ;  /* 0x0000000c03007c0c */ /* 0x000fe4000bfa3070 */
[----:B------:R-:W-:-:S02]  /*fa70*/  PRMT R3, R14, 0x5410, R2 ;  /* 0x000054100e037816 */ /* 0x000fc40000000002 */
[----:B------:R-:W-:Y:S02]  /*fa80*/  PRMT R2, R0, 0x5410, R13 ;  /* 0x0000541000027816 */ /* 0x000fe4000000000d */
[--C-:B------:R-:W-:Y:S02]  /*fa90*/  HSET2.LE.AND R0, R16, R10.reuse, PT ;  /* 0x0000000a10007233 */ /* 0x100fe40003803000 */
[----:B------:R3:W4:Y:S01]  /*faa0*/  LDL.LU.S16 R16, [R1+0xc] ;  /* 0x00000c0001107983 */ /* 0x0007220000300600 */
[----:B------:R-:W-:Y:S02]  /*fab0*/  IMAD.MOV.U32 R242, RZ, RZ, R113 ;  /* 0x000000fffff27224 */ /* 0x000fe400078e0071 */
[----:B------:R-:W-:Y:S02]  /*fac0*/  IMAD.MOV.U32 R113, RZ, RZ, R223 ;  /* 0x000000ffff717224 */ /* 0x000fe400078e00df */
[----:B------:R-:W1:Y:S08]  /*fad0*/  MUFU.EX2 R223, R12 ;  /* 0x0000000c00df7308 */ /* 0x000e700000000800 */
[----:B------:R-:W5:Y:S01]  /*fae0*/  MUFU.EX2 R35, R15 ;  /* 0x0000000f00237308 */ /* 0x000f620000000800 */
[C---:B--2---:R-:W-:Y:S06]  /*faf0*/  HMMA.16816.F32.BF16 R20, R4.reuse, R24, R88 ;  /* 0x000000180414723c */ /* 0x044fec0000041858 */
[----:B------:R-:W-:Y:S01]  /*fb00*/  HMMA.16816.F32.BF16 R92, R4, R28, R48 ;  /* 0x0000001c045c723c */ /* 0x000fe20000041830 */
[----:B------:R-:W-:-:S02]  /*fb10*/  HSET2.LE.AND R11, R17, R10, PT ;  /* 0x0000000a110b7233 */ /* 0x000fc40003803000 */
[--C-:B------:R-:W-:Y:S02]  /*fb20*/  HSET2.LE.AND R3, R3, R10.reuse, PT ;  /* 0x0000000a03037233 */ /* 0x100fe40003803000 */
[----:B------:R-:W-:Y:S02]  /*fb30*/  HSET2.LE.AND R2, R2, R10, PT ;  /* 0x0000000a02027233 */ /* 0x000fe40003803000 */
[----:B-1----:R-:W-:Y:S01]  /*fb40*/  F2FP.BF16.F32.PACK_AB R13, R223, R220 ;  /* 0x000000dcdf0d723e */ /* 0x002fe200000010ff */
[C---:B------:R-:W-:Y:S01]  /*fb50*/  HMMA.16816.F32.BF16 R24, R4.reuse, R26, R96 ;  /* 0x0000001a0418723c */ /* 0x040fe20000041860 */
[----:B------:R-:W-:Y:S01]  /*fb60*/  IMAD.MOV.U32 R42, RZ, RZ, R113 ;  /* 0x000000ffff2a7224 */ /* 0x000fe200078e0071 */
[----:B------:R-:W-:Y:S01]  /*fb70*/  ISETP.LE.U32.AND P0, PT, R43, UR12, PT ;  /* 0x0000000c2b007c0c */ /* 0x000fe2000bf03070 */
[----:B------:R-:W-:Y:S03]  /*fb80*/  LDSM.16.MT88.4 R48, [R178+0xf800] ;  /* 0x00f80000b230783b */ /* 0x000fe60000004200 */
[----:B------:R-:W-:Y:S01]  /*fb90*/  HMMA.16816.F32.BF16 R28, R4, R30, R52 ;  /* 0x0000001e041c723c */ /* 0x000fe20000041834 */
[----:B------:R-:W-:-:S02]  /*fba0*/  @!P2 HFMA2.BF16_V2 R19, -RZ.H0_H0, RZ.H0_H0, -R103.H0_H0 ;  /* 0x200000ffff13a231 */ /* 0x000fc40000340967 */
[----:B------:R-:W-:Y:S01]  /*fbb0*/  IMAD.MOV.U32 R46, RZ, RZ, R128 ;  /* 0x000000ffff2e7224 */ /* 0x000fe200078e0080 */
[----:B------:R-:W-:Y:S03]  /*fbc0*/  LDSM.16.MT88.4 R88, [R180+0x11800] ;  /* 0x01180000b458783b */ /* 0x000fe60000004200 */
[----:B------:R-:W-:Y:S01]  /*fbd0*/  IMAD.MOV.U32 R4, RZ, RZ, R13 ;  /* 0x000000ffff047224 */ /* 0x000fe200078e000d */
[----:B------:R-:W-:Y:S01]  /*fbe0*/  F2FP.BF16.F32.PACK_AB R5, R232, R231 ;  /* 0x000000e7e805723e */ /* 0x000fe200000010ff */
[----:B------:R-:W-:Y:S01]  /*fbf0*/  IMAD.MOV.U32 R251, RZ, RZ, R120 ;  /* 0x000000fffffb7224 */ /* 0x000fe200078e0078 */
[----:B------:R-:W-:Y:S01]  /*fc00*/  PRMT R18, R19, 0x7610, R18 ;  /* 0x0000761013127816 */ /* 0x000fe20000000012 */
[----:B------:R-:W-:Y:S01]  /*fc10*/  IMAD.MOV.U32 R246, RZ, RZ, R121 ;  /* 0x000000fffff67224 */ /* 0x000fe200078e0079 */
[----:B------:R-:W-:Y:S01]  /*fc20*/  LOP3.LUT R99, R0, R4, RZ, 0xc0, !PT ;  /* 0x0000000400637212 */ /* 0x000fe200078ec0ff */
[----:B------:R-:W-:Y:S01]  /*fc30*/  IMAD.MOV.U32 R249, RZ, RZ, R122 ;  /* 0x000000fffff97224 */ /* 0x000fe200078e007a */
[----:B------:R-:W-:Y:S01]  /*fc40*/  F2FP.BF16.F32.PACK_AB R4, R228, R229 ;  /* 0x000000e5e404723e */ /* 0x000fe200000010ff */
[----:B------:R-:W-:Y:S01]  /*fc50*/  IMAD.MOV.U32 R252, RZ, RZ, R123 ;  /* 0x000000fffffc7224 */ /* 0x000fe200078e007b */
[----:B-----5:R-:W-:Y:S01]  /*fc60*/  F2FP.BF16.F32.PACK_AB R0, R35, R230 ;  /* 0x000000e62300723e */ /* 0x020fe200000010ff */
[----:B------:R-:W-:Y:S01]  /*fc70*/  LDSM.16.MT88.4 R120, [R180+0xd800] ;  /* 0x00d80000b478783b */ /* 0x000fe20000004200 */
[----:B------:R-:W-:-:S02]  /*fc80*/  PRMT R12, R5, 0x7610, R12 ;  /* 0x00007610050c7816 */ /* 0x000fc4000000000c */
[----:B------:R-:W-:Y:S01]  /*fc90*/  PRMT R10, R5, 0x7632, R10 ;  /* 0x00007632050a7816 */ /* 0x000fe2000000000a */
[----:B------:R-:W-:Y:S01]  /*fca0*/  LDSM.16.MT88.4 R128, [R179+0xd800] ;  /* 0x00d80000b380783b */ /* 0x000fe20000004200 */
[C---:B------:R-:W-:Y:S02]  /*fcb0*/  PRMT R7, R4.reuse, 0x7610, R7 ;  /* 0x0000761004077816 */ /* 0x040fe40000000007 */
[----:B------:R-:W-:Y:S02]  /*fcc0*/  PRMT R6, R4, 0x7632, R6 ;  /* 0x0000763204067816 */ /* 0x000fe40000000006 */
[C---:B------:R-:W-:Y:S02]  /*fcd0*/  PRMT R5, R0.reuse, 0x7610, R5 ;  /* 0x0000761000057816 */ /* 0x040fe40000000005 */
[----:B------:R-:W-:Y:S02]  /*fce0*/  PRMT R4, R0, 0x7632, R4 ;  /* 0x0000763200047816 */ /* 0x000fe40000000004 */
[----:B------:R-:W-:-:S04]  /*fcf0*/  PRMT R0, R12, 0x5410, R10 ;  /* 0x000054100c007816 */ /* 0x000fc8000000000a */
[----:B------:R-:W-:Y:S01]  /*fd00*/  LOP3.LUT R96, R3, R0, RZ, 0xc0, !PT ;  /* 0x0000000003607212 */ /* 0x000fe200078ec0ff */
[----:B------:R-:W-:Y:S02]  /*fd10*/  IMAD.MOV.U32 R3, RZ, RZ, R42 ;  /* 0x000000ffff037224 */ /* 0x000fe400078e002a */
[----:B------:R-:W1:Y:S01]  /*fd20*/  LDSM.16.MT88.4 R40, [R177+0xf800] ;  /* 0x00f80000b128783b */ /* 0x000e620000004200 */
[----:B------:R-:W-:-:S04]  /*fd30*/  PRMT R0, R7, 0x5410, R6 ;  /* 0x0000541007007816 */ /* 0x000fc80000000006 */
[----:B------:R-:W-:Y:S02]  /*fd40*/  LOP3.LUT R97, R2, R0, RZ, 0xc0, !PT ;  /* 0x0000000002617212 */ /* 0x000fe400078ec0ff */
[----:B------:R-:W-:-:S04]  /*fd50*/  PRMT R0, R5, 0x5410, R4 ;  /* 0x0000541005007816 */ /* 0x000fc80000000004 */
[----:B------:R-:W-:Y:S02]  /*fd60*/  LOP3.LUT R98, R11, R0, RZ, 0xc0, !PT ;  /* 0x000000000b627212 */ /* 0x000fe400078ec0ff */
[----:B------:R-:W-:Y:S02]  /*fd70*/  SHF.R.U32.HI R0, RZ, 0x8, R69 ;  /* 0x00000008ff007819 */ /* 0x000fe40000011645 */
[----:B------:R-:W-:Y:S02]  /*fd80*/  LOP3.LUT R2, R68, 0xffff, RZ, 0xc0, !PT ;  /* 0x0000ffff44027812 */ /* 0x000fe400078ec0ff */
[----:B------:R-:W-:Y:S02]  /*fd90*/  LOP3.LUT R0, R0, 0xffff, RZ, 0xc0, !PT ;  /* 0x0000ffff00007812 */ /* 0x000fe400078ec0ff */
[----:B------:R-:W-:Y:S02]  /*fda0*/  @!P2 PRMT R103, R18, 0x5410, RZ ;  /* 0x000054101267a816 */ /* 0x000fe400000000ff */
[----:B------:R-:W-:-:S02]  /*fdb0*/  ISETP.LE.U32.AND P2, PT, R0, UR12, PT ;  /* 0x0000000c00007c0c */ /* 0x000fc4000bf43070 */
[----:B------:R-:W-:Y:S02]  /*fdc0*/  SHF.R.U32.HI R0, RZ, 0x8, R2 ;  /* 0x00000008ff007819 */ /* 0x000fe40000011602 */
[----:B------:R-:W-:Y:S01]  /*fdd0*/  @P1 PRMT R11, R13, 0x7610, R11 ;  /* 0x000076100d0b1816 */ /* 0x000fe2000000000b */
[----:B-1----:R-:W-:Y:S01]  /*fde0*/  HMMA.16816.F32.BF16 R36, R96, R40, R76 ;  /* 0x000000286024723c */ /* 0x002fe2000004184c */
[----:B------:R3:W2:Y:S06]  /*fdf0*/  LDL.LU.S16 R76, [R1+0x10] ;  /* 0x00001000014c7983 */ /* 0x0006ac0000300600 */
[----:B------:R-:W-:-:S02]  /*fe00*/  IMAD.MOV.U32 R77, RZ, RZ, R248 ;  /* 0x000000ffff4d7224 */ /* 0x000fc400078e00f8 */
[----:B------:R-:W-:Y:S02]  /*fe10*/  IMAD.MOV.U32 R79, RZ, RZ, R47 ;  /* 0x000000ffff4f7224 */ /* 0x000fe400078e002f */
[----:B------:R-:W-:Y:S02]  /*fe20*/  IMAD.MOV.U32 R78, RZ, RZ, R44 ;  /* 0x000000ffff4e7224 */ /* 0x000fe400078e002c */
[----:B------:R-:W-:Y:S02]  /*fe30*/  IMAD.MOV.U32 R248, RZ, RZ, R46 ;  /* 0x000000fffff87224 */ /* 0x000fe400078e002e */
[C---:B------:R-:W-:Y:S07]  /*fe40*/  HMMA.16816.F32.BF16 R44, R96.reuse, R48, R84 ;  /* 0x00000030602c723c */ /* 0x040fee0000041854 */
[----:B------:R-:W-:Y:S01]  /*fe50*/  IMAD.MOV.U32 R87, RZ, RZ, R71 ;  /* 0x000000ffff577224 */ /* 0x000fe200078e0047 */
[----:B------:R-:W-:Y:S01]  /*fe60*/  HMMA.16816.F32.BF16 R48, R96, R50, R148 ;  /* 0x000000326030723c */ /* 0x000fe20000041894 */
[----:B------:R3:W5:Y:S01]  /*fe70*/  LDL.LU.S16 R148, [R1+0x1c] ;  /* 0x00001c0001947983 */ /* 0x0007620000300600 */
[----:B----4-:R-:W-:-:S05]  /*fe80*/  @!P1 HFMA2.BF16_V2 R16, -RZ.H0_H0, RZ.H0_H0, -R13.H0_H0 ;  /* 0x200000ffff109231 */ /* 0x010fca000034090d */
[----:B------:R-:W-:Y:S02]  /*fe90*/  PRMT R2, R16, 0x7610, R2 ;  /* 0x0000761010027816 */ /* 0x000fe40000000002 */
[----:B------:R-:W-:Y:S01]  /*fea0*/  LOP3.LUT R0, R0, 0xffff, RZ, 0xc0, !PT ;  /* 0x0000ffff00007812 */ /* 0x000fe200078ec0ff */
[----:B------:R-:W-:Y:S01]  /*feb0*/  FFMA.FTZ R3, R221, R33, R3 ;  /* 0x00000021dd037223 */ /* 0x000fe20000010003 */
[----:B------:R-:W-:Y:S01]  /*fec0*/  @!P1 PRMT R11, R2, 0x5410, RZ ;  /* 0x00005410020b9816 */ /* 0x000fe200000000ff */
[----:B------:R-:W-:Y:S01]  /*fed0*/  FFMA.FTZ R2, R77, R32, R87 ;  /* 0x000000204d027223 */ /* 0x000fe20000010057 */
[----:B------:R-:W-:Y:S01]  /*fee0*/  IMAD.MOV.U32 R245, RZ, RZ, R114 ;  /* 0x000000fffff57224 */ /* 0x000fe200078e0072 */
[----:B------:R3:W4:Y:S04]  /*fef0*/  LDL.LU.S16 R87, [R1+0x18] ;  /* 0x0000180001577983 */ /* 0x0007280000300600 */
[----:B------:R3:W3:Y:S04]  /*ff00*/  LDL.LU.S16 R86, [R1+0x14] ;  /* 0x0000140001567983 */ /* 0x0006e80000300600 */
[----:B------:R1:W4:Y:S04]  /*ff10*/  LDL.LU.S16 R85, [R1+0x24] ;  /* 0x0000240001557983 */ /* 0x0003280000300600 */
[----:B------:R1:W3:Y:S01]  /*ff20*/  LDL.LU.S16 R84, [R1+0x20] ;  /* 0x0000200001547983 */ /* 0x0002e20000300600 */
[----:B------:R-:W-:Y:S01]  /*ff30*/  FADD.FTZ R2, R79, R2 ;  /* 0x000000024f027221 */ /* 0x000fe20000010000 */
[----:B------:R-:W-:Y:S01]  /*ff40*/  ISETP.LE.U32.AND P1, PT, R0, UR12, PT ;  /* 0x0000000c00007c0c */ /* 0x000fe2000bf23070 */
[----:B------:R-:W-:Y:S01]  /*ff50*/  @!P0 HFMA2.BF16_V2 R221, -RZ.H0_H0, RZ.H0_H0, -R13.H1_H1 ;  /* 0x200000ffffdd8231 */ /* 0x000fe2000036090d */
[----:B------:R-:W-:Y:S01]  /*ff60*/  @P0 PRMT R0, R13, 0x7632, R0 ;  /* 0x000076320d000816 */ /* 0x000fe20000000000 */
[----:B------:R-:W-:Y:S01]  /*ff70*/  FADD.FTZ R2, R251, R2 ;  /* 0x00000002fb027221 */ /* 0x000fe20000010000 */
[----:B------:R-:W-:-:S02]  /*ff80*/  IMAD.MOV.U32 R244, RZ, RZ, R243 ;  /* 0x000000fffff47224 */ /* 0x000fc400078e00f3 */
[----:B------:R-:W-:Y:S01]  /*ff90*/  FADD.FTZ R3, R78, R3 ;  /* 0x000000034e037221 */ /* 0x000fe20000010000 */
[----:B------:R-:W-:Y:S01]  /*ffa0*/  IMAD.MOV.U32 R243, RZ, RZ, R242 ;  /* 0x000000fffff37224 */ /* 0x000fe200078e00f2 */
[C---:B------:R-:W-:Y:S01]  /*ffb0*/  HMMA.16816.F32.BF16 R108, R96.reuse, R104, R108 ;  /* 0x00000068606c723c */ /* 0x040fe2000004186c */
[----:B------:R-:W-:Y:S02]  /*ffc0*/  IMAD.MOV.U32 R242, RZ, RZ, R112 ;  /* 0x000000fffff27224 */ /* 0x000fe400078e0070 */
[----:B------:R-:W-:Y:S01]  /*ffd0*/  FADD.FTZ R3, R252, R3 ;  /* 0x00000003fc037221 */ /* 0x000fe20000010000 */
[----:B------:R-:W-:Y:S01]  /*ffe0*/  IMAD.MOV.U32 R247, RZ, RZ, R115 ;  /* 0x000000fffff77224 */ /* 0x000fe200078e0073 */
[----:B------:R-:W-:Y:S01]  /*fff0*/  LDSM.16.MT88.4 R16, [R179+0x11800] ;  /* 0x01180000b310783b */ /* 0x000fe20000004200 */
[----:B------:R-:W-:Y:S01]  /*10000*/  IMAD.MOV.U32 R250, RZ, RZ, R70 ;  /* 0x000000fffffa7224 */ /* 0x000fe200078e0046 */
[C---:B------:R-:W-:Y:S02]  /*10010*/  HMMA.16816.F32.BF16 R124, R96.reuse, R120, R124 ;  /* 0x00000078607c723c */ /* 0x040fe4000004187c */
[----:B------:R-:W1:Y:S04]  /*10020*/  LDSM.16.MT88.4 R112, [R178+0xd800] ;  /* 0x00d80000b270783b */ /* 0x000e680000004200 */
[C---:B------:R-:W-:Y:S06]  /*10030*/  HMMA.16816.F32.BF16 R132, R96.reuse, R128, R132 ;  /* 0x000000806084723c */ /* 0x040fec0000041884 */
[C---:B------:R-:W-:Y:S01]  /*10040*/  HMMA.16816.F32.BF16 R104, R96.reuse, R106, R56 ;  /* 0x0000006a6068723c */ /* 0x040fe20000041838 */
[----:B------:R-:W1:Y:S05]  /*10050*/  LDSM.16.MT88.4 R56, [R180+0xf800] ;  /* 0x00f80000b438783b */ /* 0x000e6a0000004200 */
[C---:B------:R-:W-:Y:S01]  /*10060*/  HMMA.16816.F32.BF16 R120, R96.reuse, R122, R64 ;  /* 0x0000007a6078723c */ /* 0x040fe20000041840 */
[----:B------:R-:W1:Y:S05]  /*10070*/  LDSM.16.MT88.4 R64, [R179+0xf800] ;  /* 0x00f80000b340783b */ /* 0x000e6a0000004200 */
[C---:B------:R-:W-:Y:S01]  /*10080*/  HMMA.16816.F32.BF16 R128, R96.reuse, R130, R72 ;  /* 0x000000826080723c */ /* 0x040fe20000041848 */
[----:B------:R-:W1:Y:S05]  /*10090*/  LDSM.16.MT88.4 R72, [R177+0x11800] ;  /* 0x01180000b148783b */ /* 0x000e6a0000004200 */
[----:B------:R-:W-:Y:S01]  /*100a0*/  HMMA.16816.F32.BF16 R40, R96, R42, R80 ;  /* 0x0000002a6028723c */ /* 0x000fe20000041850 */
[----:B------:R-:W1:Y:S04]  /*100b0*/  LDSM.16.MT88.4 R80, [R178+0x11800] ;  /* 0x01180000b250783b */ /* 0x000e680000004200 */
[----:B------:R-:W-:Y:S04]  /*100c0*/  STG.E.U16 desc[UR26][R8.64+-0x80], R214 ;  /* 0xffff80d608007986 */ /* 0x000fe8000c10151a */
[----:B------:R-:W-:Y:S01]  /*100d0*/  STG.E.U16 desc[UR26][R8.64+-0x7e], R213 ;  /* 0xffff82d508007986 */ /* 0x000fe2000c10151a */
[----:B------:R-:W-:Y:S01]  /*100e0*/  @!P0 PRMT R0, R221, 0x5410, RZ ;  /* 0x00005410dd008816 */ /* 0x000fe200000000ff */
[----:B--2---:R-:W-:-:S05]  /*100f0*/  @!P6 HFMA2.BF16_V2 R76, -RZ.H0_H0, RZ.H0_H0, -R12.H0_H0 ;  /* 0x200000ffff4ce231 */ /* 0x004fca000034090c */
[----:B------:R-:W-:-:S04]  /*10100*/  PRMT R149, R76, 0x7610, R149 ;  /* 0x000076104c957816 */ /* 0x000fc80000000095 */
[----:B------:R-:W-:Y:S01]  /*10110*/  @!P6 PRMT R12, R149, 0x5410, RZ ;  /* 0x00005410950ce816 */ /* 0x000fe200000000ff */
[----:B-----5:R-:W-:-:S05]  /*10120*/  @!P1 HFMA2.BF16_V2 R148, -RZ.H0_H0, RZ.H0_H0, -R10.H0_H0 ;  /* 0x200000ffff949231 */ /* 0x020fca000034090a */
[----:B------:R-:W-:-:S04]  /*10130*/  PRMT R33, R148, 0x7610, R33 ;  /* 0x0000761094217816 */ /* 0x000fc80000000021 */
[----:B------:R-:W-:Y:S01]  /*10140*/  @!P1 PRMT R10, R33, 0x5410, RZ ;  /* 0x00005410210a9816 */ /* 0x000fe200000000ff */
        /* <DEDUP_REMOVED lines=11> */
[----:B---3--:R-:W-:-:S05]  /*10200*/  @!P2 HFMA2.BF16_V2 R84, -RZ.H0_H0, RZ.H0_H0, -R4.H0_H0 ;  /* 0x200000ffff54a231 */ /* 0x008fca0000340904 */
[----:B------:R-:W-:Y:S01]  /*10210*/  PRMT R13, R84, 0x7610, R13 ;  /* 0x00007610540d7816 */ /* 0x000fe2000000000d */
[----:B------:R-:W-:-:S03]  /*10220*/  @!P4 HFMA2.BF16_V2 R86, -RZ.H0_H0, RZ.H0_H0, -R6.H0_H0 ;  /* 0x200000ffff56c231 */ /* 0x000fc60000340906 */
[----:B------:R-:W-:Y:S01]  /*10230*/  @!P2 PRMT R4, R13, 0x5410, RZ ;  /* 0x000054100d04a816 */ /* 0x000fe200000000ff */
[----:B------:R-:W-:Y:S01]  /*10240*/  FADD.FTZ R13, R248, R2 ;  /* 0x00000002f80d7221 */ /* 0x000fe20000010000 */
[----:B----4-:R-:W-:-:S03]  /*10250*/  @!P3 HFMA2.BF16_V2 R85, -RZ.H0_H0, RZ.H0_H0, -R5.H0_H0 ;  /* 0x200000ffff55b231 */ /* 0x010fc60000340905 */
[----:B------:R-:W-:Y:S01]  /*10260*/  FADD.FTZ R13, R246, R13 ;  /* 0x0000000df60d7221 */ /* 0x000fe20000010000 */
[----:B------:R-:W-:-:S03]  /*10270*/  PRMT R15, R86, 0x7610, R15 ;  /* 0x00007610560f7816 */ /* 0x000fc6000000000f */
[----:B------:R-:W-:Y:S01]  /*10280*/  FADD.FTZ R13, R245, R13 ;  /* 0x0000000df50d7221 */ /* 0x000fe20000010000 */
[----:B------:R-:W-:Y:S02]  /*10290*/  PRMT R14, R85, 0x7610, R14 ;  /* 0x00007610550e7816 */ /* 0x000fe4000000000e */
[----:B------:R-:W-:Y:S01]  /*102a0*/  @!P4 PRMT R6, R15, 0x5410, RZ ;  /* 0x000054100f06c816 */ /* 0x000fe200000000ff */
[----:B------:R-:W-:Y:S02]  /*102b0*/  IMAD.U32 R15, RZ, RZ, UR4 ;  /* 0x00000004ff0f7e24 */ /* 0x000fe4000f8e00ff */
[----:B------:R-:W-:Y:S01]  /*102c0*/  FADD.FTZ R13, R243, R13 ;  /* 0x0000000df30d7221 */ /* 0x000fe20000010000 */
[----:B------:R-:W-:Y:S01]  /*102d0*/  @!P3 PRMT R5, R14, 0x5410, RZ ;  /* 0x000054100e05b816 */ /* 0x000fe200000000ff */
[----:B------:R-:W-:Y:S01]  /*102e0*/  FADD.FTZ R14, R250, R3 ;  /* 0x00000003fa0e7221 */ /* 0x000fe20000010000 */
[----:B------:R-:W-:-:S04]  /*102f0*/  IMAD.WIDE R2, R15, 0x2, R8 ;  /* 0x000000020f027825 */ /* 0x000fc800078e0208 */
[----:B------:R-:W-:Y:S01]  /*10300*/  FADD.FTZ R13, R241, R13 ;  /* 0x0000000df10d7221 */ /* 0x000fe20000010000 */
[----:B------:R-:W-:-:S03]  /*10310*/  @!P5 HFMA2.BF16_V2 R87, -RZ.H0_H0, RZ.H0_H0, -R7.H0_H0 ;  /* 0x200000ffff57d231 */ /* 0x000fc60000340907 */
[----:B------:R-:W-:Y:S01]  /*10320*/  FADD.FTZ R13, R234, R13 ;  /* 0x0000000dea0d7221 */ /* 0x000fe20000010000 */
[----:B------:R-:W-:Y:S01]  /*10330*/  STG.E.U16 desc[UR26][R2.64+-0x80], R212 ;  /* 0xffff80d402007986 */ /* 0x000fe2000c10151a */
[----:B------:R-:W-:-:S03]  /*10340*/  PRMT R32, R87, 0x7610, R32 ;  /* 0x0000761057207816 */ /* 0x000fc60000000020 */
        /* <DEDUP_REMOVED lines=34> */
[----:B------:R1:W-:Y:S01]  /*10570*/  STG.E.U16 desc[UR26][R2.64+-0xe], R0 ;  /* 0xfffff20002007986 */ /* 0x0003e2000c10151a */
[----:B------:R-:W-:-:S04]  /*10580*/  FADD.FTZ R14, R242, R14 ;  /* 0x0000000ef20e7221 */ /* 0x000fc80000010000 */
[----:B------:R-:W-:-:S04]  /*10590*/  FADD.FTZ R14, R240, R14 ;  /* 0x0000000ef00e7221 */ /* 0x000fc80000010000 */
[----:B------:R-:W-:Y:S01]  /*105a0*/  FADD.FTZ R14, R239, R14 ;  /* 0x0000000eef0e7221 */ /* 0x000fe20000010000 */
[----:B------:R-:W-:Y:S01]  /*105b0*/  HMMA.16816.F32.BF16 R84, R96, R88, R20 ;  /* 0x000000586054723c */ /* 0x000fe20000041814 */
[----:B-1----:R-:W-:-:S04]  /*105c0*/  FADD.FTZ R0, R229, R13 ;  /* 0x0000000de5007221 */ /* 0x002fc80000010000 */
[----:B------:R-:W-:-:S04]  /*105d0*/  FADD.FTZ R0, R228, R0 ;  /* 0x00000000e4007221 */ /* 0x000fc80000010000 */
[----:B------:R-:W-:-:S04]  /*105e0*/  FADD.FTZ R0, R220, R0 ;  /* 0x00000000dc007221 */ /* 0x000fc80000010000 */
[----:B------:R-:W-:Y:S01]  /*105f0*/  FADD.FTZ R0, R223, R0 ;  /* 0x00000000df007221 */ /* 0x000fe20000010000 */
[----:B------:R-:W-:Y:S01]  /*10600*/  FADD.FTZ R14, R238, R14 ;  /* 0x0000000eee0e7221 */ /* 0x000fe20000010000 */
[C---:B------:R-:W-:Y:S03]  /*10610*/  HMMA.16816.F32.BF16 R88, R96.reuse, R90, R24 ;  /* 0x0000005a6058723c */ /* 0x040fe60000041818 */
[----:B------:R-:W-:Y:S01]  /*10620*/  STL [R1+0x50], R0 ;  /* 0x0000500001007387 */ /* 0x000fe20000100800 */
[----:B------:R-:W-:Y:S02]  /*10630*/  FADD.FTZ R14, R237, R14 ;  /* 0x0000000eed0e7221 */ /* 0x000fe40000010000 */
        /* <DEDUP_REMOVED lines=10> */
.L_x_1424:
[----:B------:R-:W-:-:S06]  /*106e0*/  UISETP.GT.AND UP0, UPT, UR18, UR5, UPT ;  /* 0x000000051200728c */ /* 0x000fcc000bf04270 */
[----:B------:R-:W-:-:S13]  /*106f0*/  PLOP3.LUT P0, PT, PT, PT, UP0, 0x80, 0x0 ;  /* 0x000000000000781c */ /* 0x000fda0003f0f008 */
[----:B------:R-:W-:Y:S05]  /*10700*/  @!P0 BRA `(.L_x_1428) ;  /* 0x00000060001c8947 */ /* 0x000fea0003800000 */
[----:B------:R-:W2:Y:S01]  /*10710*/  LDL.LU R2, [R1+0xac] ;  /* 0x0000ac0001027983 */ /* 0x000ea20000300800 */
[----:B------:R-:W-:Y:S01]  /*10720*/  ULDC UR6, c[0x0][0x2d0] ;  /* 0x0000b40000067ab9 */ /* 0x000fe20000000800 */
[----:B-1----:R-:W-:Y:S01]  /*10730*/  MOV R102, R3 ;  /* 0x0000000300667202 */ /* 0x002fe20000000f00 */
[----:B------:R-:W-:Y:S01]  /*10740*/  USHF.R.S32.HI UR19, URZ, 0x1f, UR4 ;  /* 0x0000001f3f137899 */ /* 0x000fe20008011404 */
[----:B------:R-:W3:Y:S01]  /*10750*/  LDL.LU R0, [R1+0xb8] ;  /* 0x0000b80001007983 */ /* 0x000ee20000300800 */
[----:B------:R-:W-:Y:S01]  /*10760*/  ISETP.GE.AND P2, PT, R206, UR6, PT ;  /* 0x00000006ce007c0c */ /* 0x000fe2000bf46270 */
[----:B------:R-:W-:Y:S01]  /*10770*/  USHF.L.U32 UR20, UR4, 0x1, URZ ;  /* 0x0000000104147899 */ /* 0x000fe2000800063f */
[----:B------:R-:W-:Y:S01]  /*10780*/  MOV R101, R100 ;  /* 0x0000006400657202 */ /* 0x000fe20000000f00 */
[----:B------:R-:W-:Y:S01]  /*10790*/  USHF.L.U64.HI UR19, UR4, 0x1, UR19 ;  /* 0x0000000104137899 */ /* 0x000fe20008010213 */
[----:B------:R-:W-:Y:S02]  /*107a0*/  ULDC UR8, c[0x0][0x2d0] ;  /* 0x0000b40000087ab9 */ /* 0x000fe40000000800 */
[----:B------:R-:W-:Y:S01]  /*107b0*/  ULDC UR4, c[0x0][0x2ec] ;  /* 0x0000bb0000047ab9 */ /* 0x000fe20000000800 */
[----:B------:R-:W-:-:S06]  /*107c0*/  ULDC.64 UR6, c[0x0][0x248] ;  /* 0x0000920000067ab9 */ /* 0x000fcc0000000a00 */
        /* <DEDUP_REMOVED lines=8> */
[----:B--2---:R-:W-:-:S05]  /*10850*/  IMAD.WIDE.U32 R4, R2, -0x326172a9, RZ ;  /* 0xcd9e8d5702047825 */ /* 0x004fca00078e00ff */
[----:B------:R2:W-:Y:S01]  /*10860*/  STL.64 [R1+0x48], R4 ;  /* 0x0000480401007387 */ /* 0x0005e20000100a00 */
[----:B---3--:R-:W-:-:S03]  /*10870*/  LOP3.LUT R234, R5, R0, RZ, 0x3c, !PT ;  /* 0x0000000005ea7212 */ /* 0x008fc600078e3cff */
[----:B-1----:R-:W3:Y:S04]  /*10880*/  LDL.LU.64 R6, [R1+0xb0] ;  /* 0x0000b00001067983 */ /* 0x002ee80000300a00 */
[----:B--2---:R-:W2:Y:S04]  /*10890*/  LDL.LU.64 R4, [R1+0xc0] ;  /* 0x0000c00001047983 */ /* 0x004ea80000300a00 */
[----:B------:R-:W4:Y:S01]  /*108a0*/  LDL.LU R0, [R1+0xc8] ;  /* 0x0000c80001007983 */ /* 0x000f220000300800 */
[----:B------:R-:W-:Y:S01]  /*108b0*/  IMAD.WIDE.U32 R234, R234, -0x2daee0ad, RZ ;  /* 0xd2511f53eaea7825 */ /* 0x000fe200078e00ff */
[----:B---3--:R-:W-:-:S02]  /*108c0*/  MOV R3, R7 ;  /* 0x0000000700037202 */ /* 0x008fc40000000f00 */
[----:B--2---:R-:W-:Y:S01]  /*108d0*/  MOV R2, R4 ;  /* 0x0000000400027202 */ /* 0x004fe20000000f00 */
[----:B----4-:R-:W-:-:S04]  /*108e0*/  IMAD.WIDE.U32 R236, R0, -0x2daee0ad, RZ ;  /* 0xd2511f5300ec7825 */ /* 0x010fc800078e00ff */
[----:B------:R1:W-:Y:S01]  /*108f0*/  STL.64 [R1+0x60], R2 ;  /* 0x0000600201007387 */ /* 0x0003e20000100a00 */
[----:B------:R-:W-:Y:S05]  /*10900*/  BRA `(.L_x_1429) ;  /* 0x0000000400d47947 */ /* 0x000fea0003800000 */
.L_x_1431:
        /* <DEDUP_REMOVED lines=117> */
.L_x_1429:
[----:B-12---:R-:W2:Y:S01]  /*11060*/  LDL R2, [R1+0x54] ;  /* 0x0000540001027983 */ /* 0x006ea20000100800 */
[----:B------:R-:W-:Y:S04]  /*11070*/  DEPBAR.LE SB0, 0x0 ;  /* 0x000080000000791a */ /* 0x000fe80000000000 */
[----:B------:R-:W3:Y:S01]  /*11080*/  LDL.64 R10, [R1+0x60] ;  /* 0x00006000010a7983 */ /* 0x000ee20000100a00 */
[----:B------:R-:W-:Y:S04]  /*11090*/  UIADD3 UR9, UR18, -0x1, URZ ;  /* 0xffffffff12097890 */ /* 0x000fe8000fffe03f */
[----:B------:R-:W4:Y:S01]  /*110a0*/  LDL R0, [R1+0x58] ;  /* 0x0000580001007983 */ /* 0x000f220000100800 */
[----:B------:R-:W-:Y:S02]  /*110b0*/  USHF.R.S32.HI UR22, URZ, 0x1f, UR9 ;  /* 0x0000001f3f167899 */ /* 0x000fe40008011409 */
[----:B------:R-:W-:Y:S02]  /*110c0*/  UIMAD UR21, UR10, UR9, URZ ;  /* 0x000000090a1572a4 */ /* 0x000fe4000f8e023f */
[----:B------:R-:W4:Y:S01]  /*110d0*/  LDL R6, [R1+0x80] ;  /* 0x0000800001067983 */ /* 0x000f220000100800 */
[----:B------:R-:W-:Y:S02]  /*110e0*/  UISETP.GT.AND UP0, UPT, UR9, UR5, UPT ;  /* 0x000000050900728c */ /* 0x000fe4000bf04270 */
[----:B------:R-:W-:Y:S02]  /*110f0*/  UIMAD UR21, UR22, UR11, UR21 ;  /* 0x0000000b161572a4 */ /* 0x000fe4000f8e0215 */
[----:B------:R-:W4:Y:S05]  /*11100*/  LDL R12, [R1+0x84] ;  /* 0x00008400010c7983 */ /* 0x000f2a0000100800 */
[----:B------:R-:W4:Y:S05]  /*11110*/  LDL R19, [R1+0x78] ;  /* 0x0000780001137983 */ /* 0x000f2a0000100800 */
[----:B------:R-:W4:Y:S05]  /*11120*/  LDL R18, [R1+0x7c] ;  /* 0x00007c0001127983 */ /* 0x000f2a0000100800 */
[----:B------:R-:W4:Y:S05]  /*11130*/  LDL R25, [R1+0x70] ;  /* 0x0000700001197983 */ /* 0x000f2a0000100800 */
[----:B------:R-:W4:Y:S05]  /*11140*/  LDL R24, [R1+0x74] ;  /* 0x0000740001187983 */ /* 0x000f2a0000100800 */
[----:B------:R-:W4:Y:S05]  /*11150*/  LDL R23, [R1+0x68] ;  /* 0x0000680001177983 */ /* 0x000f2a0000100800 */
[----:B------:R-:W4:Y:S01]  /*11160*/  LDL R22, [R1+0x6c] ;  /* 0x00006c0001167983 */ /* 0x000f220000100800 */
        /* <DEDUP_REMOVED lines=11> */
[C---:B------:R-:W-:Y:S04]  /*11220*/  @!P2 LEA R6, P1, R2.reuse, R6, 0x1 ;  /* 0x000000060206a211 */ /* 0x040fe800078208ff */
[C-C-:B------:R-:W-:Y:S02]  /*11230*/  @!P2 LEA.HI.X R7, R2.reuse, R12, R0.reuse, 0x1, P1 ;  /* 0x0000000c0207a211 */ /* 0x140fe400008f0c00 */
[C---:B------:R-:W-:Y:S01]  /*11240*/  IADD3 R3, P1, R2.reuse, UR23, RZ ;  /* 0x0000001702037c10 */ /* 0x040fe2000ff3e0ff */
[----:B------:R-:W2:Y:S02]  /*11250*/  @!P4 LDC.64 R10, c[0x0][0x220] ;  /* 0x00008800ff0acb82 */ /* 0x000ea40000000a00 */
[----:B------:R-:W-:Y:S01]  /*11260*/  @!PT LDS RZ, [RZ] ;  /* 0x00000000fffff984 */ /* 0x000fe20000000800 */
[----:B------:R-:W-:Y:S01]  /*11270*/  @!PT LDS RZ, [RZ] ;  /* 0x00000000fffff984 */ /* 0x000fe20000000800 */
[----:B------:R-:W-:Y:S01]  /*11280*/  @!PT LDS RZ, [RZ] ;  /* 0x00000000fffff984 */ /* 0x000fe20000000800 */
[----:B------:R3:W-:Y:S05]  /*11290*/  @!P2 LDGSTS.E.BYPASS.LTC128B.128 [R199+0xc000], desc[UR26][R6.64] ;  /* 0x0c00000006c7afae */ /* 0x0007ea000b901d5a */
[----:B------:R-:W-:Y:S01]  /*112a0*/  @P4 STS.128 [R199+0xe000], RZ ;  /* 0x00e000ffc7004388 */ /* 0x000fe20000000c00 */
        /* <DEDUP_REMOVED lines=8> */
[----:B------:R-:W1:Y:S03]  /*11330*/  @!P4 LDC.64 R12, c[0x0][0x220] ;  /* 0x00008800ff0ccb82 */ /* 0x000e660000000a00 */
[----:B------:R-:W-:Y:S01]  /*11340*/  @P3 STS.128 [R199+0x10000], RZ ;  /* 0x010000ffc7003388 */ /* 0x000fe20000000c00 */
[C---:B---3--:R-:W-:Y:S04]  /*11350*/  @!P3 LEA R6, P0, R2.reuse, R8, 0x1 ;  /* 0x000000080206b211 */ /* 0x048fe800078008ff */
        /* <DEDUP_REMOVED lines=9> */
[C-C-:B------:R-:W-:Y:S02]  /*113f0*/  @!P4 LEA.HI.X R9, R3.reuse, R11, R2.reuse, 0x1, P0 ;  /* 0x0000000b0309c211 */ /* 0x140fe400000f0c02 */
        /* <DEDUP_REMOVED lines=8> */
[----:B------:R3:W-:Y:S05]  /*11480*/  @!P2 LDGSTS.E.BYPASS.LTC128B.128 [R199+0xc800], desc[UR26][R4.64] ;  /* 0x0c80000004c7afae */ /* 0x0007ea000b901d5a */
[----:B------:R-:W-:Y:S01]  /*11490*/  @P4 STS.128 [R199+0xe800], RZ ;  /* 0x00e800ffc7004388 */ /* 0x000fe20000000c00 */
[C---:B-1----:R-:W-:Y:S04]  /*114a0*/  @!P3 LEA R6, P0, R3.reuse, R16, 0x1 ;  /* 0x000000100306b211 */ /* 0x042fe800078008ff */
[----:B------:R-:W-:Y:S01]  /*114b0*/  @!PT LDS RZ, [RZ] ;  /* 0x00000000fffff984 */ /* 0x000fe20000000800 */
[----:B------:R-:W-:Y:S01]  /*114c0*/  @!PT LDS RZ, [RZ] ;  /* 0x00000000fffff984 */ /* 0x000fe20000000800 */
[----:B------:R-:W-:Y:S01]  /*114d0*/  @!PT LDS RZ, [RZ] ;  /* 0x00000000fffff984 */ /* 0x000fe20000000800 */
[----:B------:R1:W-:Y:S01]  /*114e0*/  @!P4 LDGSTS.E.BYPASS.LTC128B.128 [R199+0xe800], desc[UR26][R8.64+0x80] ;  /* 0x0e80008008c7cfae */ /* 0x0003e2000b901d5a */
        /* <DEDUP_REMOVED lines=8> */
[C---:B------:R-:W-:Y:S02]  /*11570*/  IADD3 R2, P5, R0.reuse, UR23, RZ ;  /* 0x0000001700027c10 */ /* 0x040fe4000ffbe0ff */
[C-C-:B------:R-:W-:Y:S02]  /*11580*/  @!P4 LEA.HI.X R13, R0.reuse, R13, R3.reuse, 0x1, P1 ;  /* 0x0000000d000dc211 */ /* 0x140fe400008f0c03 */
        /* <DEDUP_REMOVED lines=10> */
[----:B------:R-:W-:Y:S02]  /*11630*/  IADD3.X R3, R3, UR17, RZ, P5, !PT ;  /* 0x0000001103037c10 */ /* 0x000fe4000affe4ff */
[----:B------:R-:W-:Y:S01]  /*11640*/  @P4 STS.128 [R199+0xf000], RZ ;  /* 0x00f000ffc7004388 */ /* 0x000fe20000000c00 */
[----:B-1----:R-:W-:Y:S01]  /*11650*/  @!P2 LEA R8, P5, R2, R23, 0x1 ;  /* 0x000000170208a211 */ /* 0x002fe200078a08ff */
[----:B------:R-:W-:Y:S01]  /*11660*/  IMAD R0, R0, 0x40, R100 ;  /* 0x0000004000007824 */ /* 0x000fe200078e0264 */
[C---:B----4-:R-:W-:Y:S02]  /*11670*/  @!P4 LEA R6, P1, R2.reuse, R18, 0x1 ;  /* 0x000000120206c211 */ /* 0x050fe400078208ff */
[----:B------:R-:W-:Y:S01]  /*11680*/  @!PT LDS RZ, [RZ] ;  /* 0x00000000fffff984 */ /* 0x000fe20000000800 */
[----:B------:R-:W-:Y:S01]  /*11690*/  @!PT LDS RZ, [RZ] ;  /* 0x00000000fffff984 */ /* 0x000fe20000000800 */
[----:B------:R-:W-:Y:S01]  /*116a0*/  @!PT LDS RZ, [RZ] ;  /* 0x00000000fffff984 */ /* 0x000fe20000000800 */
[----:B------:R-:W-:Y:S01]  /*116b0*/  @!P4 LDGSTS.E.BYPASS.LTC128B.128 [R199+0xf000], desc[UR26][R12.64+0x80] ;  /* 0x0f0000800cc7cfae */ /* 0x000fe2000b901d5a */
[C-C-:B------:R-:W-:Y:S01]  /*116c0*/  @!P2 LEA.HI.X R9, R2.reuse, R22, R3.reuse, 0x1, P5 ;  /* 0x000000160209a211 */ /* 0x140fe200028f0c03 */
[C-C-:B------:R-:W-:Y:S01]  /*116d0*/  IMAD.IADD R103, R203.reuse, 0x1, -R0.reuse ;  /* 0x00000001cb677824 */ /* 0x140fe200078e0a00 */
[--C-:B------:R-:W-:Y:S02]  /*116e0*/  @!P4 LEA.HI.X R7, R2, R19, R3.reuse, 0x1, P1 ;  /* 0x000000130207c211 */ /* 0x100fe400008f0c03 */
[----:B------:R-:W-:Y:S01]  /*116f0*/  @P3 STS.128 [R199+0x11000], RZ ;  /* 0x011000ffc7003388 */ /* 0x000fe20000000c00 */
[C---:B------:R-:W-:Y:S04]  /*11700*/  ISETP.GE.AND P6, PT, R0.reuse, R201, PT ;  /* 0x000000c90000720c */ /* 0x040fe80003fc6270 */
        /* <DEDUP_REMOVED lines=9> */
[----:B------:R1:W-:Y:S01]  /*117a0*/  @!P2 LDGSTS.E.BYPASS.LTC128B.128 [R199+0xd800], desc[UR26][R8.64] ;  /* 0x0d80000008c7afae */ /* 0x0003e2000b901d5a */
[C---:B--2---:R-:W-:Y:S04]  /*117b0*/  @!P3 LEA R4, P0, R2.reuse, R20, 0x1 ;  /* 0x000000140204b211 */ /* 0x044fe800078008ff */
[----:B------:R-:W-:Y:S01]  /*117c0*/  @P4 STS.128 [R199+0xf800], RZ ;  /* 0x00f800ffc7004388 */ /* 0x000fe20000000c00 */
[----:B------:R-:W-:Y:S04]  /*117d0*/  @!P3 LEA.HI.X R5, R2, R21, R3, 0x1, P0 ;  /* 0x000000150205b211 */ /* 0x000fe800000f0c03 */
[----:B------:R-:W-:Y:S01]  /*117e0*/  @!PT LDS RZ, [RZ] ;  /* 0x00000000fffff984 */ /* 0x000fe20000000800 */
[----:B------:R-:W-:Y:S01]  /*117f0*/  @!PT LDS RZ, [RZ] ;  /* 0x00000000fffff984 */ /* 0x000fe20000000800 */
[----:B------:R-:W-:Y:S01]  /*11800*/  @!PT LDS RZ, [RZ] ;  /* 0x00000000fffff984 */ /* 0x000fe20000000800 */
[----:B------:R-:W-:Y:S01]  /*11810*/  @!P4 LDGSTS.E.BYPASS.LTC128B.128 [R199+0xf800], desc[UR26][R6.64+0x80] ;  /* 0x0f80008006c7cfae */ /* 0x000fe2000b901d5a */
[C---:B------:R-:W-:Y:S01]  /*11820*/  VIADD R2, R0.reuse, 0x1 ;  /* 0x0000000100027836 */ /* 0x040fe20000000000 */
[----:B------:R-:W-:Y:S01]  /*11830*/  ISETP.GE.AND P0, PT, R0, R200, PT ;  /* 0x000000c80000720c */ /* 0x000fe20003f06270 */
[----:B------:R-:W-:Y:S02]  /*11840*/  IMAD.IADD R3, R202, 0x1, -R0 ;  /* 0x00000001ca037824 */ /* 0x000fe400078e0a00 */
[----:B------:R-:W-:Y:S01]  /*11850*/  @P3 STS.128 [R199+0x11800], RZ ;  /* 0x011800ffc7003388 */ /* 0x000fe20000000c00 */
[--C-:B------:R-:W-:Y:S01]  /*11860*/  IMAD.IADD R100, R203, 0x1, -R2.reuse ;  /* 0x00000001cb647824 */ /* 0x100fe200078e0a02 */
[----:B------:R-:W-:Y:S03]  /*11870*/  ISETP.GE.OR P0, PT, R0, R204, !P0 ;  /* 0x000000cc0000720c */ /* 0x000fe60004706670 */
[----:B------:R-:W-:Y:S01]  /*11880*/  @!PT LDS RZ, [RZ] ;  /* 0x00000000fffff984 */ /* 0x000fe20000000800 */
[----:B------:R-:W-:Y:S01]  /*11890*/  @!PT LDS RZ, [RZ] ;  /* 0x00000000fffff984 */ /* 0x000fe20000000800 */
[----:B------:R-:W-:Y:S01]  /*118a0*/  @!PT LDS RZ, [RZ] ;  /* 0x00000000fffff984 */ /* 0x000fe20000000800 */
[----:B------:R2:W-:Y:S01]  /*118b0*/  @!P3 LDGSTS.E.BYPASS.LTC128B.128 [R199+0x11800], desc[UR26][R4.64+0x100] ;  /* 0x1180010004c7bfae */ /* 0x0005e2000b901d5a */
[C---:B------:R-:W-:Y:S02]  /*118c0*/  ISETP.GE.AND P1, PT, R2.reuse, R201, PT ;  /* 0x000000c90200720c */ /* 0x040fe40003f26270 */
[C---:B------:R-:W-:Y:S02]  /*118d0*/  ISETP.GE.AND P5, PT, R2.reuse, R200, PT ;  /* 0x000000c80200720c */ /* 0x040fe40003fa6270 */
[----:B-----5:R-:W-:Y:S01]  /*118e0*/  LDSM.16.M88.4 R32, [R183] ;  /* 0x00000000b720783b */ /* 0x020fe20000000200 */
[C---:B------:R-:W-:Y:S02]  /*118f0*/  ISETP.GE.OR P1, PT, R2.reuse, R205, !P1 ;  /* 0x000000cd0200720c */ /* 0x040fe40004f26670 */
[----:B------:R-:W-:Y:S02]  /*11900*/  ISETP.GE.OR P5, PT, R2, R204, !P5 ;  /* 0x000000cc0200720c */ /* 0x000fe40006fa6670 */
[----:B------:R-:W-:Y:S01]  /*11910*/  LDSM.16.M88.4 R16, [R176+0x6800] ;  /* 0x00680000b010783b */ /* 0x000fe20000000200 */
[----:B------:R-:W-:Y:S02]  /*11920*/  IABS R100, R100 ;  /* 0x0000006400647213 */ /* 0x000fe40000000000 */
[----:B------:R-:W-:Y:S02]  /*11930*/  IABS R3, R3 ;  /* 0x0000000300037213 */ /* 0x000fe40000000000 */
[----:B-1----:R-:W2:Y:S01]  /*11940*/  LDSM.16.M88.4 R8, [R176+0x6000] ;  /* 0x00600000b008783b */ /* 0x002ea20000000200 */
[----:B------:R-:W-:Y:S02]  /*11950*/  I2FP.F32.S32 R100, R100 ;  /* 0x0000006400647245 */ /* 0x000fe40000201400 */
[----:B------:R-:W-:Y:S02]  /*11960*/  I2FP.F32.S32 R3, R3 ;  /* 0x0000000300037245 */ /* 0x000fe40000201400 */
[----:B------:R-:W1:Y:S05]  /*11970*/  LDSM.16.M88.4 R24, [R176+0x7000] ;  /* 0x00700000b018783b */ /* 0x000e6a0000000200 */
[----:B------:R-:W3:Y:S05]  /*11980*/  LDSM.16.M88.4 R136, [R176+0x7800] ;  /* 0x00780000b088783b */ /* 0x000eea0000000200 */
[----:B------:R-:W0:Y:S05]  /*11990*/  LDGDEPBAR ;  /* 0x00000000000079af */ /* 0x000e2a0000000000 */
[----:B------:R-:W-:Y:S05]  /*119a0*/  LDSM.16.M88.4 R140, [R184] ;  /* 0x00000000b88c783b */ /* 0x000fea0000000200 */
[----:B------:R-:W4:Y:S05]  /*119b0*/  LDSM.16.M88.4 R144, [R187] ;  /* 0x00000000bb90783b */ /* 0x000f2a0000000200 */
[----:B------:R-:W4:Y:S05]  /*119c0*/  LDSM.16.M88.4 R148, [R198] ;  /* 0x00000000c694783b */ /* 0x000f2a0000000200 */
[----:B------:R-:W4:Y:S05]  /*119d0*/  LDSM.16.M88.4 R152, [R197] ;  /* 0x00000000c598783b */ /* 0x000f2a0000000200 */
[----:B------:R-:W4:Y:S01]  /*119e0*/  LDSM.16.M88.4 R156, [R196] ;  /* 0x00000000c49c783b */ /* 0x000f220000000200 */
[C---:B--2---:R-:W-:Y:S04]  /*119f0*/  HMMA.16816.F32.BF16 R4, R32.reuse, R8, RZ ;  /* 0x000000082004723c */ /* 0x044fe800000418ff */
[----:B------:R-:W-:Y:S02]  /*11a00*/  LDSM.16.M88.4 R160, [R186] ;  /* 0x00000000baa0783b */ /* 0x000fe40000000200 */
[C---:B------:R-:W-:Y:S03]  /*11a10*/  HMMA.16816.F32.BF16 R8, R32.reuse, R10, RZ ;  /* 0x0000000a2008723c */ /* 0x040fe600000418ff */
[----:B------:R-:W2:Y:S03]  /*11a20*/  LDSM.16.M88.4 R164, [R182+0x6000] ;  /* 0x00600000b6a4783b */ /* 0x000ea60000000200 */
[C---:B------:R-:W-:Y:S02]  /*11a30*/  HMMA.16816.F32.BF16 R12, R32.reuse, R16, RZ ;  /* 0x00000010200c723c */ /* 0x040fe400000418ff */
[----:B------:R-:W2:Y:S04]  /*11a40*/  LDSM.16.M88.4 R168, [R182+0x6800] ;  /* 0x00680000b6a8783b */ /* 0x000ea80000000200 */
[C---:B------:R-:W-:Y:S01]  /*11a50*/  HMMA.16816.F32.BF16 R16, R32.reuse, R18, RZ ;  /* 0x000000122010723c */ /* 0x040fe200000418ff */
[----:B------:R-:W-:Y:S05]  /*11a60*/  LDSM.16.M88.4 R172, [R182+0x8800] ;  /* 0x00880000b6ac783b */ /* 0x000fea0000000200 */
[C---:B-1----:R-:W-:Y:S06]  /*11a70*/  HMMA.16816.F32.BF16 R20, R32.reuse, R24, RZ ;  /* 0x000000182014723c */ /* 0x042fec00000418ff */
[C---:B------:R-:W-:Y:S06]  /*11a80*/  HMMA.16816.F32.BF16 R24, R32.reuse, R26, RZ ;  /* 0x0000001a2018723c */ /* 0x040fec00000418ff */
[C---:B---3--:R-:W-:Y:S06]  /*11a90*/  HMMA.16816.F32.BF16 R28, R32.reuse, R136, RZ ;  /* 0x00000088201c723c */ /* 0x048fec00000418ff */
[----:B------:R-:W-:Y:S01]  /*11aa0*/  HMMA.16816.F32.BF16 R32, R32, R138, RZ ;  /* 0x0000008a2020723c */ /* 0x000fe200000418ff */
[----:B------:R-:W1:Y:S05]  /*11ab0*/  LDSM.16.M88.4 R136, [R182+0x7000] ;  /* 0x00700000b688783b */ /* 0x000e6a0000000200 */
[C---:B----4-:R-:W-:Y:S06]  /*11ac0*/  HMMA.16816.F32.BF16 R4, R140.reuse, R144, R4 ;  /* 0x000000908c04723c */ /* 0x050fec0000041804 */
[C---:B------:R-:W-:Y:S01]  /*11ad0*/  HMMA.16816.F32.BF16 R8, R140.reuse, R146, R8 ;  /* 0x000000928c08723c */ /* 0x040fe20000041808 */
[----:B------:R-:W3:Y:S05]  /*11ae0*/  LDSM.16.M88.4 R144, [R182+0x7800] ;  /* 0x00780000b690783b */ /* 0x000eea0000000200 */
        /* <DEDUP_REMOVED lines=8> */
[----:B------:R-:W4:Y:S05]  /*11b70*/  LDSM.16.M88.4 R140, [R185] ;  /* 0x00000000b98c783b */ /* 0x000f2a0000000200 */
[C---:B--2---:R-:W-:Y:S01]  /*11b80*/  HMMA.16816.F32.BF16 R4, R160.reuse, R164, R4 ;  /* 0x000000a4a004723c */ /* 0x044fe20000041804 */
[----:B------:R-:W2:Y:S05]  /*11b90*/  LDSM.16.M88.4 R156, [R181+0x1000] ;  /* 0x00100000b59c783b */ /* 0x000eaa0000000200 */
[C---:B------:R-:W-:Y:S01]  /*11ba0*/  HMMA.16816.F32.BF16 R8, R160.reuse, R166, R8 ;  /* 0x000000a6a008723c */ /* 0x040fe20000041808 */
[----:B------:R-:W2:Y:S05]  /*11bb0*/  LDSM.16.M88.4 R164, [R181+0x1800] ;  /* 0x00180000b5a4783b */ /* 0x000eaa0000000200 */
        /* <DEDUP_REMOVED lines=9> */
[C---:B----4-:R-:W-:Y:S01]  /*11c50*/  HMMA.16816.F32.BF16 R4, R140.reuse, R148, R4 ;  /* 0x000000948c04723c */ /* 0x050fe20000041804 */
[----:B------:R-:W-:Y:S05]  /*11c60*/  LDSM.16.M88.4 R160, [R195] ;  /* 0x00000000c3a0783b */ /* 0x000fea0000000200 */
[C---:B------:R-:W-:Y:S01]  /*11c70*/  HMMA.16816.F32.BF16 R8, R140.reuse, R150, R8 ;  /* 0x000000968c08723c */ /* 0x040fe20000041808 */
[----:B------:R-:W4:Y:S05]  /*11c80*/  LDSM.16.M88.4 R148, [R176+0x9000] ;  /* 0x00900000b094783b */ /* 0x000f2a0000000200 */
        /* <DEDUP_REMOVED lines=8> */
[----:B------:R-:W2:Y:S05]  /*11d10*/  LDSM.16.M88.4 R140, [R194] ;  /* 0x00000000c28c783b */ /* 0x000eaa0000000200 */
[C---:B-1----:R-:W-:Y:S01]  /*11d20*/  HMMA.16816.F32.BF16 R4, R136.reuse, R168, R4 ;  /* 0x000000a88804723c */ /* 0x042fe20000041804 */
[----:B------:R-:W1:Y:S05]  /*11d30*/  LDSM.16.M88.4 R164, [R193] ;  /* 0x00000000c1a4783b */ /* 0x000e6a0000000200 */
[C---:B------:R-:W-:Y:S01]  /*11d40*/  HMMA.16816.F32.BF16 R8, R136.reuse, R170, R8 ;  /* 0x000000aa8808723c */ /* 0x040fe20000041808 */
[----:B------:R-:W1:Y:S05]  /*11d50*/  LDSM.16.M88.4 R168, [R192] ;  /* 0x00000000c0a8783b */ /* 0x000e6a0000000200 */
        /* <DEDUP_REMOVED lines=8> */
[----:B------:R-:W4:Y:S05]  /*11de0*/  LDSM.16.M88.4 R136, [R182+0x9000] ;  /* 0x00900000b688783b */ /* 0x000f2a0000000200 */
[C---:B--2---:R-:W-:Y:S01]  /*11df0*/  HMMA.16816.F32.BF16 R4, R156.reuse, R160, R4 ;  /* 0x000000a09c04723c */ /* 0x044fe20000041804 */
[----:B------:R-:W-:Y:S05]  /*11e00*/  LDSM.16.M88.4 R152, [R185+0x2000] ;  /* 0x00200000b998783b */ /* 0x000fea0000000200 */
[C---:B------:R-:W-:Y:S01]  /*11e10*/  HMMA.16816.F32.BF16 R8, R156.reuse, R162, R8 ;  /* 0x000000a29c08723c */ /* 0x040fe20000041808 */
[----:B------:R-:W-:Y:S05]  /*11e20*/  LDSM.16.M88.4 R160, [R181+0x2000] ;  /* 0x00200000b5a0783b */ /* 0x000fea0000000200 */
[C---:B------:R-:W-:Y:S06]  /*11e30*/  HMMA.16816.F32.BF16 R12, R156.reuse, R140, R12 ;  /* 0x0000008c9c0c723c */ /* 0x040fec000004180c */
[C---:B------:R-:W-:Y:S01]  /*11e40*/  HMMA.16816.F32.BF16 R16, R156.reuse, R142, R16 ;  /* 0x0000008e9c10723c */ /* 0x040fe20000041810 */
[----:B------:R-:W2:Y:S05]  /*11e50*/  LDSM.16.M88.4 R140, [R182+0x9800] ;  /* 0x00980000b68c783b */ /* 0x000eaa0000000200 */
[C---:B-1----:R-:W-:Y:S06]  /*11e60*/  HMMA.16816.F32.BF16 R20, R156.reuse, R164, R20 ;  /* 0x000000a49c14723c */ /* 0x042fec0000041814 */
[C---:B------:R-:W-:Y:S01]  /*11e70*/  HMMA.16816.F32.BF16 R24, R156.reuse, R166, R24 ;  /* 0x000000a69c18723c */ /* 0x040fe20000041818 */
[----:B------:R-:W-:Y:S05]  /*11e80*/  LDSM.16.M88.4 R164, [R181+0x3800] ;  /* 0x00380000b5a4783b */ /* 0x000fea0000000200 */
[C---:B------:R-:W-:Y:S06]  /*11e90*/  HMMA.16816.F32.BF16 R28, R156.reuse, R168, R28 ;  /* 0x000000a89c1c723c */ /* 0x040fec000004181c */
[----:B------:R-:W-:Y:S01]  /*11ea0*/  HMMA.16816.F32.BF16 R32, R156, R170, R32 ;  /* 0x000000aa9c20723c */ /* 0x000fe20000041820 */
[----:B------:R-:W1:Y:S05]  /*11eb0*/  LDSM.16.M88.4 R156, [R181+0x2800] ;  /* 0x00280000b59c783b */ /* 0x000e6a0000000200 */
[C---:B---3--:R-:W-:Y:S01]  /*11ec0*/  HMMA.16816.F32.BF16 R4, R144.reuse, R148, R4 ;  /* 0x000000949004723c */ /* 0x048fe20000041804 */
[----:B------:R-:W-:Y:S05]  /*11ed0*/  LDSM.16.M88.4 R168, [R176+0xa000] ;  /* 0x00a00000b0a8783b */ /* 0x000fea0000000200 */
[C---:B------:R-:W-:Y:S01]  /*11ee0*/  HMMA.16816.F32.BF16 R8, R144.reuse, R150, R8 ;  /* 0x000000969008723c */ /* 0x040fe20000041808 */
[----:B------:R-:W3:Y:S05]  /*11ef0*/  LDSM.16.M88.4 R148, [R181+0x3000] ;  /* 0x00300000b594783b */ /* 0x000eea0000000200 */
[C---:B------:R-:W-:Y:S06]  /*11f00*/  HMMA.16816.F32.BF16 R12, R144.reuse, R172, R12 ;  /* 0x000000ac900c723c */ /* 0x040fec000004180c */
[C---:B------:R-:W-:Y:S01]  /*11f10*/  HMMA.16816.F32.BF16 R16, R144.reuse, R174, R16 ;  /* 0x000000ae9010723c */ /* 0x040fe20000041810 */
[----:B------:R-:W-:Y:S05]  /*11f20*/  LDSM.16.M88.4 R172, [R190] ;  /* 0x00000000beac783b */ /* 0x000fea0000000200 */
[C---:B----4-:R-:W-:Y:S06]  /*11f30*/  HMMA.16816.F32.BF16 R20, R144.reuse, R136, R20 ;  /* 0x000000889014723c */ /* 0x050fec0000041814 */
[C---:B------:R-:W-:Y:S01]  /*11f40*/  HMMA.16816.F32.BF16 R24, R144.reuse, R138, R24 ;  /* 0x0000008a9018723c */ /* 0x040fe20000041818 */
[----:B------:R-:W4:Y:S05]  /*11f50*/  LDSM.16.M88.4 R136, [R183+0x4000] ;  /* 0x00400000b788783b */ /* 0x000f2a0000000200 */
[C---:B--2---:R-:W-:Y:S06]  /*11f60*/  HMMA.16816.F32.BF16 R28, R144.reuse, R140, R28 ;  /* 0x0000008c901c723c */ /* 0x044fec000004181c */
[----:B------:R-:W-:Y:S01]  /*11f70*/  HMMA.16816.F32.BF16 R32, R144, R142, R32 ;  /* 0x0000008e9020723c */ /* 0x000fe20000041820 */
[----:B------:R-:W2:Y:S05]  /*11f80*/  LDSM.16.M88.4 R140, [R176+0xa800] ;  /* 0x00a80000b08c783b */ /* 0x000eaa0000000200 */
[C---:B------:R-:W-:Y:S01]  /*11f90*/  HMMA.16816.F32.BF16 R4, R152.reuse, R160, R4 ;  /* 0x000000a09804723c */ /* 0x040fe20000041804 */
[----:B------:R-:W2:Y:S05]  /*11fa0*/  LDSM.16.M88.4 R144, [R176+0xb000] ;  /* 0x00b00000b090783b */ /* 0x000eaa0000000200 */
[C---:B------:R-:W-:Y:S01]  /*11fb0*/  HMMA.16816.F32.BF16 R8, R152.reuse, R162, R8 ;  /* 0x000000a29808723c */ /* 0x040fe20000041808 */
[----:B------:R-:W-:Y:S05]  /*11fc0*/  LDSM.16.M88.4 R160, [R191] ;  /* 0x00000000bfa0783b */ /* 0x000fea0000000200 */
[C---:B-1----:R-:W-:Y:S06]  /*11fd0*/  HMMA.16816.F32.BF16 R12, R152.reuse, R156, R12 ;  /* 0x0000009c980c723c */ /* 0x042fec000004180c */
[C---:B------:R-:W-:Y:S01]  /*11fe0*/  HMMA.16816.F32.BF16 R16, R152.reuse, R158, R16 ;  /* 0x0000009e9810723c */ /* 0x040fe20000041810 */
[----:B------:R-:W-:Y:S05]  /*11ff0*/  LDSM.16.M88.4 R156, [R184+0x4000] ;  /* 0x00400000b89c783b */ /* 0x000fea0000000200 */
[C---:B---3--:R-:W-:Y:S06]  /*12000*/  HMMA.16816.F32.BF16 R20, R152.reuse, R148, R20 ;  /* 0x000000949814723c */ /* 0x048fec0000041814 */
[C---:B------:R-:W-:Y:S01]  /*12010*/  HMMA.16816.F32.BF16 R24, R152.reuse, R150, R24 ;  /* 0x000000969818723c */ /* 0x040fe20000041818 */
[----:B------:R-:W1:Y:S05]  /*12020*/  LDSM.16.M88.4 R148, [R176+0xb800] ;  /* 0x00b80000b094783b */ /* 0x000e6a0000000200 */
[C---:B------:R-:W-:Y:S06]  /*12030*/  HMMA.16816.F32.BF16 R28, R152.reuse, R164, R28 ;  /* 0x000000a4981c723c */ /* 0x040fec000004181c */
[----:B------:R-:W-:Y:S01]  /*12040*/  HMMA.16816.F32.BF16 R32, R152, R166, R32 ;  /* 0x000000a69820723c */ /* 0x000fe20000041820 */
[----:B------:R-:W3:Y:S05]  /*12050*/  LDSM.16.M88.4 R152, [R189] ;  /* 0x00000000bd98783b */ /* 0x000eea0000000200 */
[C---:B----4-:R-:W-:Y:S01]  /*12060*/  HMMA.16816.F32.BF16 R4, R136.reuse, R168, R4 ;  /* 0x000000a88804723c */ /* 0x050fe20000041804 */
[----:B------:R-:W4:Y:S05]  /*12070*/  LDSM.16.M88.4 R164, [R188] ;  /* 0x00000000bca4783b */ /* 0x000f2a0000000200 */
[C---:B------:R-:W-:Y:S01]  /*12080*/  HMMA.16816.F32.BF16 R8, R136.reuse, R170, R8 ;  /* 0x000000aa8808723c */ /* 0x040fe20000041808 */
[----:B------:R-:W-:Y:S05]  /*12090*/  LDSM.16.M88.4 R168, [R181+0x4000] ;  /* 0x00400000b5a8783b */ /* 0x000fea0000000200 */
[C---:B--2---:R-:W-:Y:S06]  /*120a0*/  HMMA.16816.F32.BF16 R12, R136.reuse, R140, R12 ;  /* 0x0000008c880c723c */ /* 0x044fec000004180c */
[C---:B------:R-:W-:Y:S01]  /*120b0*/  HMMA.16816.F32.BF16 R16, R136.reuse, R142, R16 ;  /* 0x0000008e8810723c */ /* 0x040fe20000041810 */
[----:B------:R-:W-:Y:S05]  /*120c0*/  LDSM.16.M88.4 R140, [R186+0x4000] ;  /* 0x00400000ba8c783b */ /* 0x000fea0000000200 */
[C---:B------:R-:W-:Y:S06]  /*120d0*/  HMMA.16816.F32.BF16 R20, R136.reuse, R144, R20 ;  /* 0x000000908814723c */ /* 0x040fec0000041814 */
[C---:B------:R-:W-:Y:S01]  /*120e0*/  HMMA.16816.F32.BF16 R24, R136.reuse, R146, R24 ;  /* 0x000000928818723c */ /* 0x040fe20000041818 */
[----:B------:R-:W2:Y:S05]  /*120f0*/  LDSM.16.M88.4 R144, [R182+0xa000] ;  /* 0x00a00000b690783b */ /* 0x000eaa0000000200 */
[C---:B-1----:R-:W-:Y:S06]  /*12100*/  HMMA.16816.F32.BF16 R28, R136.reuse, R148, R28 ;  /* 0x00000094881c723c */ /* 0x042fec000004181c */
[----:B------:R-:W-:Y:S01]  /*12110*/  HMMA.16816.F32.BF16 R32, R136, R150, R32 ;  /* 0x000000968820723c */ /* 0x000fe20000041820 */
[----:B------:R-:W1:Y:S05]  /*12120*/  LDSM.16.M88.4 R136, [R182+0xa800] ;  /* 0x00a80000b688783b */ /* 0x000e6a0000000200 */
[----:B------:R-:W1:Y:S01]  /*12130*/  LDSM.16.M88.4 R148, [R182+0xb000] ;  /* 0x00b00000b694783b */ /* 0x000e620000000200 */
[C---:B------:R-:W-:Y:S06]  /*12140*/  HMMA.16816.F32.BF16 R4, R156.reuse, R160, R4 ;  /* 0x000000a09c04723c */ /* 0x040fec0000041804 */
[C---:B------:R-:W-:Y:S01]  /*12150*/  HMMA.16816.F32.BF16 R8, R156.reuse, R162, R8 ;  /* 0x000000a29c08723c */ /* 0x040fe20000041808 */
[----:B------:R-:W1:Y:S05]  /*12160*/  LDSM.16.M88.4 R160, [R182+0xb800] ;  /* 0x00b80000b6a0783b */ /* 0x000e6a0000000200 */
[C---:B------:R-:W-:Y:S06]  /*12170*/  HMMA.16816.F32.BF16 R12, R156.reuse, R172, R12 ;  /* 0x000000ac9c0c723c */ /* 0x040fec000004180c */
[C---:B------:R-:W-:Y:S06]  /*12180*/  HMMA.16816.F32.BF16 R16, R156.reuse, R174, R16 ;  /* 0x000000ae9c10723c */ /* 0x040fec0000041810 */
[C---:B---3--:R-:W-:Y:S06]  /*12190*/  HMMA.16816.F32.BF16 R20, R156.reuse, R152, R20 ;  /* 0x000000989c14723c */ /* 0x048fec0000041814 */
[C---:B------:R-:W-:Y:S01]  /*121a0*/  HMMA.16816.F32.BF16 R24, R156.reuse, R154, R24 ;  /* 0x0000009a9c18723c */ /* 0x040fe20000041818 */
[----:B------:R-:W3:Y:S05]  /*121b0*/  LDSM.16.M88.4 R152, [R185+0x4000] ;  /* 0x00400000b998783b */ /* 0x000eea0000000200 */
[C---:B----4-:R-:W-:Y:S06]  /*121c0*/  HMMA.16816.F32.BF16 R28, R156.reuse, R164, R28 ;  /* 0x000000a49c1c723c */ /* 0x050fec000004181c */
[----:B------:R-:W-:Y:S06]  /*121d0*/  HMMA.16816.F32.BF16 R32, R156, R166, R32 ;  /* 0x000000a69c20723c */ /* 0x000fec0000041820 */
[C---:B--2---:R-:W-:Y:S06]  /*121e0*/  HMMA.16816.F32.BF16 R4, R140.reuse, R144, R4 ;  /* 0x000000908c04723c */ /* 0x044fec0000041804 */
[C---:B------:R-:W-:Y:S06]  /*121f0*/  HMMA.16816.F32.BF16 R8, R140.reuse, R146, R8 ;  /* 0x000000928c08723c */ /* 0x040fec0000041808 */
[C---:B-1----:R-:W-:Y:S06]  /*12200*/  HMMA.16816.F32.BF16 R12, R140.reuse, R136, R12 ;  /* 0x000000888c0c723c */ /* 0x042fec000004180c */
[C---:B------:R-:W-:Y:S05]  /*12210*/  HMMA.16816.F32.BF16 R16, R140.reuse, R138, R16 ;  /* 0x0000008a8c10723c */ /* 0x040fea0000041810 */
[----:B------:R-:W-:Y:S01]  /*12220*/  IMAD.IADD R136, R202, 0x1, -R2 ;  /* 0x00000001ca887824 */ /* 0x000fe200078e0a02 */
[----:B------:R-:W-:Y:S01]  /*12230*/  IABS R2, R103 ;  /* 0x0000006700027213 */ /* 0x000fe20000000000 */
[C---:B------:R-:W-:Y:S04]  /*12240*/  HMMA.16816.F32.BF16 R20, R140.reuse, R148, R20 ;  /* 0x000000948c14723c */ /* 0x040fe80000041814 */
[----:B------:R-:W-:Y:S02]  /*12250*/  IABS R103, R136 ;  /* 0x0000008800677213 */ /* 0x000fe40000000000 */
[----:B------:R-:W-:Y:S01]  /*12260*/  I2FP.F32.S32 R2, R2 ;  /* 0x0000000200027245 */ /* 0x000fe20000201400 */
[----:B------:R-:W1:Y:S01]  /*12270*/  LDSM.16.M88.4 R136, [R181+0x4800] ;  /* 0x00480000b588783b */ /* 0x000e620000000200 */
[----:B------:R-:W-:Y:S01]  /*12280*/  I2FP.F32.S32 R103, R103 ;  /* 0x0000006700677245 */ /* 0x000fe20000201400 */
[C---:B------:R-:W-:Y:S06]  /*12290*/  HMMA.16816.F32.BF16 R24, R140.reuse, R150, R24 ;  /* 0x000000968c18723c */ /* 0x040fec0000041818 */
[C---:B------:R-:W-:Y:S06]  /*122a0*/  HMMA.16816.F32.BF16 R28, R140.reuse, R160, R28 ;  /* 0x000000a08c1c723c */ /* 0x040fec000004181c */
[----:B------:R-:W-:Y:S06]  /*122b0*/  HMMA.16816.F32.BF16 R32, R140, R162, R32 ;  /* 0x000000a28c20723c */ /* 0x000fec0000041820 */
[C---:B---3--:R-:W-:Y:S06]  /*122c0*/  HMMA.16816.F32.BF16 R4, R152.reuse, R168, R4 ;  /* 0x000000a89804723c */ /* 0x048fec0000041804 */
[C---:B------:R-:W-:Y:S06]  /*122d0*/  HMMA.16816.F32.BF16 R8, R152.reuse, R170, R8 ;  /* 0x000000aa9808723c */ /* 0x040fec0000041808 */
[C---:B-1----:R-:W-:Y:S11]  /*122e0*/  HMMA.16816.F32.BF16 R12, R152.reuse, R136, R12 ;  /* 0x00000088980c723c */ /* 0x042ff6000004180c */
[----:B------:R-:W-:Y:S01]  /*122f0*/  @!UPT UIADD3 URZ, URZ, URZ, URZ ;  /* 0x0000003f3f3ff290 */ /* 0x000fe2000fffe03f */
[----:B------:R-:W-:Y:S01]  /*12300*/  FFMA.FTZ R6, R2, -UR16, R6 ;  /* 0x8000001002067c23 */ /* 0x000fe20008010006 */
[----:B------:R-:W-:Y:S01]  /*12310*/  FFMA.FTZ R7, R100, -UR16, R7 ;  /* 0x8000001064077c23 */ /* 0x000fe20008010007 */
[C---:B------:R-:W-:Y:S03]  /*12320*/  HMMA.16816.F32.BF16 R16, R152.reuse, R138, R16 ;  /* 0x0000008a9810723c */ /* 0x040fe60000041810 */
[----:B------:R-:W-:Y:S01]  /*12330*/  FSEL R141, R6, -INF , !P0 ;  /* 0xff800000068d7808 */ /* 0x000fe20004000000 */
[----:B------:R-:W-:Y:S01]  /*12340*/  FFMA.FTZ R4, R3, -UR16, R4 ;  /* 0x8000001003047c23 */ /* 0x000fe20008010004 */
[----:B------:R-:W-:Y:S01]  /*12350*/  FSEL R143, R7, -INF , !P5 ;  /* 0xff800000078f7808 */ /* 0x000fe20006800000 */
[----:B------:R-:W-:Y:S05]  /*12360*/  FFMA.FTZ R5, R103, -UR16, R5 ;  /* 0x8000001067057c23 */ /* 0x000fea0008010005 */
[----:B------:R-:W-:Y:S01]  /*12370*/  FSEL R140, R4, -INF , !P6 ;  /* 0xff800000048c7808 */ /* 0x000fe20007000000 */
[C---:B------:R-:W-:Y:S01]  /*12380*/  VIADD R3, R0.reuse, 0x8 ;  /* 0x0000000800037836 */ /* 0x040fe20000000000 */
[----:B------:R-:W-:Y:S01]  /*12390*/  FSEL R142, R5, -INF , !P1 ;  /* 0xff800000058e7808 */ /* 0x000fe20004800000 */
[----:B------:R-:W-:Y:S02]  /*123a0*/  VIADD R2, R0, 0x9 ;  /* 0x0000000900027836 */ /* 0x000fe40000000000 */
[C-C-:B------:R-:W-:Y:S01]  /*123b0*/  IMAD.IADD R5, R202.reuse, 0x1, -R3.reuse ;  /* 0x00000001ca057824 */ /* 0x140fe200078e0a03 */
[CC--:B------:R-:W-:Y:S01]  /*123c0*/  ISETP.GE.AND P6, PT, R3.reuse, R201.reuse, PT ;  /* 0x000000c90300720c */ /* 0x0c0fe20003fc6270 */
[--C-:B------:R-:W-:Y:S01]  /*123d0*/  IMAD.IADD R4, R202, 0x1, -R2.reuse ;  /* 0x00000001ca047824 */ /* 0x100fe200078e0a02 */
[CC--:B------:R-:W-:Y:S02]  /*123e0*/  ISETP.GE.AND P1, PT, R3.reuse, R200.reuse, PT ;  /* 0x000000c80300720c */ /* 0x0c0fe40003f26270 */
[C---:B------:R-:W-:Y:S02]  /*123f0*/  ISETP.GE.AND P0, PT, R2.reuse, R201, PT ;  /* 0x000000c90200720c */ /* 0x040fe40003f06270 */
[C---:B------:R-:W-:Y:S02]  /*12400*/  ISETP.GE.AND P5, PT, R2.reuse, R200, PT ;  /* 0x000000c80200720c */ /* 0x040fe40003fa6270 */
[CC--:B------:R-:W-:Y:S02]  /*12410*/  ISETP.GE.OR P6, PT, R3.reuse, R205.reuse, !P6 ;  /* 0x000000cd0300720c */ /* 0x0c0fe400077c6670 */
[-C--:B------:R-:W-:Y:S01]  /*12420*/  ISETP.GE.OR P1, PT, R3, R204.reuse, !P1 ;  /* 0x000000cc0300720c */ /* 0x080fe20004f26670 */
[C---:B------:R-:W-:Y:S01]  /*12430*/  IMAD.IADD R3, R203.reuse, 0x1, -R3 ;  /* 0x00000001cb037824 */ /* 0x040fe200078e0a03 */
[C---:B------:R-:W-:Y:S02]  /*12440*/  ISETP.GE.OR P0, PT, R2.reuse, R205, !P0 ;  /* 0x000000cd0200720c */ /* 0x040fe40004706670 */
[----:B------:R-:W-:Y:S01]  /*12450*/  ISETP.GE.OR P5, PT, R2, R204, !P5 ;  /* 0x000000cc0200720c */ /* 0x000fe20006fa6670 */
[----:B------:R-:W-:Y:S01]  /*12460*/  IMAD.IADD R2, R203, 0x1, -R2 ;  /* 0x00000001cb027824 */ /* 0x000fe200078e0a02 */
[----:B------:R-:W-:Y:S02]  /*12470*/  IABS R5, R5 ;  /* 0x0000000500057213 */ /* 0x000fe40000000000 */
[----:B------:R-:W-:Y:S02]  /*12480*/  IABS R4, R4 ;  /* 0x0000000400047213 */ /* 0x000fe40000000000 */
[----:B------:R-:W-:Y:S01]  /*12490*/  IABS R103, R3 ;  /* 0x0000000300677213 */ /* 0x000fe20000000000 */
[----:B------:R-:W-:Y:S01]  /*124a0*/  IMAD.MOV.U32 R3, RZ, RZ, R5 ;  /* 0x000000ffff037224 */ /* 0x000fe200078e0005 */
[----:B------:R-:W-:Y:S01]  /*124b0*/  IABS R100, R2 ;  /* 0x0000000200647213 */ /* 0x000fe20000000000 */
[----:B------:R-:W-:Y:S01]  /*124c0*/  IMAD.MOV.U32 R2, RZ, RZ, R4 ;  /* 0x000000ffff027224 */ /* 0x000fe200078e0004 */
[----:B------:R-:W-:Y:S01]  /*124d0*/  I2FP.F32.S32 R103, R103 ;  /* 0x0000006700677245 */ /* 0x000fe20000201400 */
[----:B------:R-:W1:Y:S01]  /*124e0*/  LDSM.16.M88.4 R4, [R181+0x5000] ;  /* 0x00500000b504783b */ /* 0x000e620000000200 */
[----:B------:R-:W-:Y:S02]  /*124f0*/  I2FP.F32.S32 R3, R3 ;  /* 0x0000000300037245 */ /* 0x000fe40000201400 */
[----:B------:R-:W-:Y:S01]  /*12500*/  I2FP.F32.S32 R2, R2 ;  /* 0x0000000200027245 */ /* 0x000fe20000201400 */
[----:B------:R-:W-:Y:S01]  /*12510*/  FFMA.FTZ R10, R103, -UR16, R10 ;  /* 0x80000010670a7c23 */ /* 0x000fe2000801000a */
[----:B------:R-:W-:Y:S01]  /*12520*/  I2FP.F32.S32 R100, R100 ;  /* 0x0000006400647245 */ /* 0x000fe20000201400 */
[----:B------:R-:W-:Y:S01]  /*12530*/  FFMA.FTZ R8, R3, -UR16, R8 ;  /* 0x8000001003087c23 */ /* 0x000fe20008010008 */
[----:B------:R-:W-:Y:S02]  /*12540*/  VIADD R3, R0, 0x10 ;  /* 0x0000001000037836 */ /* 0x000fe40000000000 */
[----:B------:R-:W-:Y:S01]  /*12550*/  FFMA.FTZ R9, R2, -UR16, R9 ;  /* 0x8000001002097c23 */ /* 0x000fe20008010009 */
[----:B------:R-:W-:Y:S01]  /*12560*/  FSEL R137, R10, -INF , !P1 ;  /* 0xff8000000a897808 */ /* 0x000fe20004800000 */
[----:B------:R-:W-:Y:S01]  /*12570*/  VIADD R2, R0, 0x11 ;  /* 0x0000001100027836 */ /* 0x000fe20000000000 */
[----:B------:R-:W-:Y:S01]  /*12580*/  FSEL R103, R8, -INF , !P6 ;  /* 0xff80000008677808 */ /* 0x000fe20007000000 */
[----:B------:R-:W-:Y:S01]  /*12590*/  FFMA.FTZ R11, R100, -UR16, R11 ;  /* 0x80000010640b7c23 */ /* 0x000fe2000801000b */
[----:B------:R-:W-:Y:S01]  /*125a0*/  FSEL R136, R9, -INF , !P0 ;  /* 0xff80000009887808 */ /* 0x000fe20004000000 */
[C-C-:B------:R-:W-:Y:S01]  /*125b0*/  IMAD.IADD R9, R202.reuse, 0x1, -R3.reuse ;  /* 0x00000001ca097824 */ /* 0x140fe200078e0a03 */
[C---:B------:R-:W-:Y:S01]  /*125c0*/  ISETP.GE.AND P6, PT, R3.reuse, R201, PT ;  /* 0x000000c90300720c */ /* 0x040fe20003fc6270 */
[----:B------:R-:W-:Y:S01]  /*125d0*/  IMAD.IADD R8, R202, 0x1, -R2 ;  /* 0x00000001ca087824 */ /* 0x000fe200078e0a02 */
[C---:B------:R-:W-:Y:S02]  /*125e0*/  ISETP.GE.AND P0, PT, R3.reuse, R200, PT ;  /* 0x000000c80300720c */ /* 0x040fe40003f06270 */
[C---:B------:R-:W-:Y:S02]  /*125f0*/  ISETP.GE.OR P6, PT, R3.reuse, R205, !P6 ;  /* 0x000000cd0300720c */ /* 0x040fe400077c6670 */
[----:B------:R-:W-:Y:S01]  /*12600*/  ISETP.GE.OR P0, PT, R3, R204, !P0 ;  /* 0x000000cc0300720c */ /* 0x000fe20004706670 */
[----:B------:R-:W-:Y:S01]  /*12610*/  IMAD.IADD R3, R203, 0x1, -R3 ;  /* 0x00000001cb037824 */ /* 0x000fe200078e0a03 */
[----:B------:R-:W-:Y:S02]  /*12620*/  IABS R10, R9 ;  /* 0x00000009000a7213 */ /* 0x000fe40000000000 */
[----:B------:R-:W-:Y:S02]  /*12630*/  FSEL R146, R11, -INF , !P5 ;  /* 0xff8000000b927808 */ /* 0x000fe40006800000 */
[C---:B------:R-:W-:Y:S02]  /*12640*/  ISETP.GE.AND P1, PT, R2.reuse, R201, PT ;  /* 0x000000c90200720c */ /* 0x040fe40003f26270 */
[C---:B------:R-:W-:Y:S02]  /*12650*/  ISETP.GE.AND P5, PT, R2.reuse, R200, PT ;  /* 0x000000c80200720c */ /* 0x040fe40003fa6270 */
[----:B------:R-:W-:Y:S01]  /*12660*/  IABS R9, R3 ;  /* 0x0000000300097213 */ /* 0x000fe20000000000 */
[----:B------:R-:W-:Y:S01]  /*12670*/  IMAD.MOV.U32 R3, RZ, RZ, R10 ;  /* 0x000000ffff037224 */ /* 0x000fe200078e000a */
[C---:B------:R-:W-:Y:S02]  /*12680*/  ISETP.GE.OR P1, PT, R2.reuse, R205, !P1 ;  /* 0x000000cd0200720c */ /* 0x040fe40004f26670 */
[----:B------:R-:W-:Y:S01]  /*12690*/  ISETP.GE.OR P5, PT, R2, R204, !P5 ;  /* 0x000000cc0200720c */ /* 0x000fe20006fa6670 */
[----:B------:R-:W-:Y:S01]  /*126a0*/  IMAD.IADD R2, R203, 0x1, -R2 ;  /* 0x00000001cb027824 */ /* 0x000fe200078e0a02 */
[----:B------:R-:W-:Y:S02]  /*126b0*/  IABS R8, R8 ;  /* 0x0000000800087213 */ /* 0x000fe40000000000 */
[----:B------:R-:W-:Y:S01]  /*126c0*/  I2FP.F32.S32 R3, R3 ;  /* 0x0000000300037245 */ /* 0x000fe20000201400 */
[C---:B-1----:R-:W-:Y:S03]  /*126d0*/  HMMA.16816.F32.BF16 R20, R152.reuse, R4, R20 ;  /* 0x000000049814723c */ /* 0x042fe60000041814 */
[----:B------:R-:W-:Y:S01]  /*126e0*/  I2FP.F32.S32 R8, R8 ;  /* 0x0000000800087245 */ /* 0x000fe20000201400 */
[----:B------:R-:W-:Y:S01]  /*126f0*/  FFMA.FTZ R12, R3, -UR16, R12 ;  /* 0x80000010030c7c23 */ /* 0x000fe2000801000c */
[----:B------:R-:W-:Y:S01]  /*12700*/  IABS R2, R2 ;  /* 0x0000000200027213 */ /* 0x000fe20000000000 */
[C---:B------:R-:W-:Y:S05]  /*12710*/  HMMA.16816.F32.BF16 R24, R152.reuse, R6, R24 ;  /* 0x000000069818723c */ /* 0x040fea0000041818 */
[----:B------:R-:W-:Y:S01]  /*12720*/  I2FP.F32.S32 R2, R2 ;  /* 0x0000000200027245 */ /* 0x000fe20000201400 */
[----:B------:R-:W-:Y:S01]  /*12730*/  VIADD R3, R0, 0x18 ;  /* 0x0000001800037836 */ /* 0x000fe20000000000 */
[----:B------:R-:W-:Y:S01]  /*12740*/  FSEL R156, R12, -INF , !P6 ;  /* 0xff8000000c9c7808 */ /* 0x000fe20007000000 */
[----:B------:R-:W-:Y:S03]  /*12750*/  FFMA.FTZ R13, R8, -UR16, R13 ;  /* 0x80000010080d7c23 */ /* 0x000fe6000801000d */
[----:B------:R-:W-:Y:S01]  /*12760*/  ISETP.GE.AND P6, PT, R3, R201, PT ;  /* 0x000000c90300720c */ /* 0x000fe20003fc6270 */
[--C-:B------:R-:W-:Y:S01]  /*12770*/  IMAD.IADD R4, R202, 0x1, -R3.reuse ;  /* 0x00000001ca047824 */ /* 0x100fe200078e0a03 */
[----:B------:R-:W-:Y:S01]  /*12780*/  FSEL R157, R13, -INF , !P1 ;  /* 0xff8000000d9d7808 */ /* 0x000fe20004800000 */
[----:B------:R-:W-:Y:S01]  /*12790*/  IMAD.IADD R8, R203, 0x1, -R3 ;  /* 0x00000001cb087824 */ /* 0x000fe200078e0a03 */
[C---:B------:R-:W-:Y:S01]  /*127a0*/  ISETP.GE.AND P1, PT, R3.reuse, R200, PT ;  /* 0x000000c80300720c */ /* 0x040fe20003f26270 */
[----:B------:R-:W-:Y:S01]  /*127b0*/  FFMA.FTZ R15, R2, -UR16, R15 ;  /* 0x80000010020f7c23 */ /* 0x000fe2000801000f */
[----:B------:R-:W-:Y:S01]  /*127c0*/  I2FP.F32.S32 R9, R9 ;  /* 0x0000000900097245 */ /* 0x000fe20000201400 */
[----:B------:R-:W-:Y:S01]  /*127d0*/  VIADD R2, R0, 0x19 ;  /* 0x0000001900027836 */ /* 0x000fe20000000000 */
[C---:B------:R-:W-:Y:S02]  /*127e0*/  ISETP.GE.OR P6, PT, R3.reuse, R205, !P6 ;  /* 0x000000cd0300720c */ /* 0x040fe400077c6670 */
[----:B------:R-:W-:Y:S01]  /*127f0*/  ISETP.GE.OR P1, PT, R3, R204, !P1 ;  /* 0x000000cc0300720c */ /* 0x000fe20004f26670 */
[--C-:B------:R-:W-:Y:S01]  /*12800*/  IMAD.IADD R3, R202, 0x1, -R2.reuse ;  /* 0x00000001ca037824 */ /* 0x100fe200078e0a02 */
[----:B------:R-:W-:Y:S01]  /*12810*/  IABS R8, R8 ;  /* 0x0000000800087213 */ /* 0x000fe20000000000 */
[----:B------:R-:W-:Y:S01]  /*12820*/  IMAD.IADD R5, R203, 0x1, -R2 ;  /* 0x00000001cb057824 */ /* 0x000fe200078e0a02 */
[----:B------:R-:W-:Y:S01]  /*12830*/  FSEL R161, R15, -INF , !P5 ;  /* 0xff8000000fa17808 */ /* 0x000fe20006800000 */
[----:B------:R-:W-:Y:S01]  /*12840*/  FFMA.FTZ R14, R9, -UR16, R14 ;  /* 0x80000010090e7c23 */ /* 0x000fe2000801000e */
[----:B------:R-:W-:Y:S02]  /*12850*/  IABS R9, R4 ;  /* 0x0000000400097213 */ /* 0x000fe40000000000 */
[----:B------:R-:W-:Y:S02]  /*12860*/  IABS R4, R3 ;  /* 0x0000000300047213 */ /* 0x000fe40000000000 */
[----:B------:R-:W-:Y:S01]  /*12870*/  IABS R3, R5 ;  /* 0x0000000500037213 */ /* 0x000fe20000000000 */
[----:B------:R-:W-:Y:S01]  /*12880*/  IMAD.MOV.U32 R5, RZ, RZ, R9 ;  /* 0x000000ffff057224 */ /* 0x000fe200078e0009 */
[----:B------:R-:W-:Y:S02]  /*12890*/  I2FP.F32.S32 R4, R4 ;  /* 0x0000000400047245 */ /* 0x000fe40000201400 */
[----:B------:R-:W-:Y:S02]  /*128a0*/  FSEL R158, R14, -INF , !P0 ;  /* 0xff8000000e9e7808 */ /* 0x000fe40004000000 */
[----:B------:R-:W-:Y:S01]  /*128b0*/  I2FP.F32.S32 R5, R5 ;  /* 0x0000000500057245 */ /* 0x000fe20000201400 */
[----:B------:R-:W-:Y:S01]  /*128c0*/  FFMA.FTZ R17, R4, -UR16, R17 ;  /* 0x8000001004117c23 */ /* 0x000fe20008010011 */
[----:B------:R-:W-:Y:S02]  /*128d0*/  I2FP.F32.S32 R8, R8 ;  /* 0x0000000800087245 */ /* 0x000fe40000201400 */
[----:B------:R-:W-:Y:S01]  /*128e0*/  I2FP.F32.S32 R3, R3 ;  /* 0x0000000300037245 */ /* 0x000fe20000201400 */
[----:B------:R-:W-:Y:S01]  /*128f0*/  FFMA.FTZ R16, R5, -UR16, R16 ;  /* 0x8000001005107c23 */ /* 0x000fe20008010010 */
[C---:B------:R-:W-:Y:S01]  /*12900*/  ISETP.GE.AND P0, PT, R2.reuse, R201, PT ;  /* 0x000000c90200720c */ /* 0x040fe20003f06270 */
[----:B------:R-:W1:Y:S01]  /*12910*/  LDSM.16.M88.4 R4, [R181+0x5800] ;  /* 0x00580000b504783b */ /* 0x000e620000000200 */
[C---:B------:R-:W-:Y:S01]  /*12920*/  ISETP.GE.AND P5, PT, R2.reuse, R200, PT ;  /* 0x000000c80200720c */ /* 0x040fe20003fa6270 */
[----:B------:R-:W-:Y:S04]  /*12930*/  DEPBAR.LE SB0, 0x0 ;  /* 0x000080000000791a */ /* 0x000fe80000000000 */
[----:B------:R-:W-:Y:S01]  /*12940*/  BAR.SYNC.DEFER_BLOCKING 0x0 ;  /* 0x0000000000007b1d */ /* 0x000fe20000010000 */
[----:B------:R-:W-:Y:S01]  /*12950*/  ISETP.GE.OR P0, PT, R2, R205, !P0 ;  /* 0x000000cd0200720c */ /* 0x000fe20004706670 */
[----:B------:R-:W-:Y:S01]  /*12960*/  FFMA.FTZ R18, R8, -UR16, R18 ;  /* 0x8000001008127c23 */ /* 0x000fe20008010012 */
[----:B------:R-:W-:Y:S01]  /*12970*/  ISETP.GE.OR P5, PT, R2, R204, !P5 ;  /* 0x000000cc0200720c */ /* 0x000fe20006fa6670 */
[----:B------:R-:W-:Y:S01]  /*12980*/  VIADD R2, R0, 0x21 ;  /* 0x0000002100027836 */ /* 0x000fe20000000000 */
[----:B------:R-:W-:Y:S01]  /*12990*/  FSEL R147, R16, -INF , !P6 ;  /* 0xff80000010937808 */ /* 0x000fe20007000000 */
[----:B------:R-:W-:Y:S01]  /*129a0*/  FFMA.FTZ R19, R3, -UR16, R19 ;  /* 0x8000001003137c23 */ /* 0x000fe20008010013 */
[----:B------:R-:W-:Y:S01]  /*129b0*/  FSEL R160, R18, -INF , !P1 ;  /* 0xff80000012a07808 */ /* 0x000fe20004800000 */
[C---:B------:R-:W-:Y:S01]  /*129c0*/  VIADD R3, R0.reuse, 0x20 ;  /* 0x0000002000037836 */ /* 0x040fe20000000000 */
[----:B------:R-:W-:Y:S01]  /*129d0*/  FSEL R159, R17, -INF , !P0 ;  /* 0xff800000119f7808 */ /* 0x000fe20004000000 */
[----:B------:R-:W-:Y:S01]  /*129e0*/  VIADD R8, R0, 0x28 ;  /* 0x0000002800087836 */ /* 0x000fe20000000000 */
[----:B------:R-:W-:Y:S01]  /*129f0*/  FSEL R162, R19, -INF , !P5 ;  /* 0xff80000013a27808 */ /* 0x000fe20006800000 */
[--C-:B------:R-:W-:Y:S01]  /*12a00*/  IMAD.IADD R11, R202, 0x1, -R3.reuse ;  /* 0x00000001ca0b7824 */ /* 0x100fe200078e0a03 */
[-C--:B------:R-:W-:Y:S01]  /*12a10*/  ISETP.GE.AND P1, PT, R2, R201.reuse, PT ;  /* 0x000000c90200720c */ /* 0x080fe20003f26270 */
[--C-:B------:R-:W-:Y:S01]  /*12a20*/  IMAD.IADD R10, R202, 0x1, -R2.reuse ;  /* 0x00000001ca0a7824 */ /* 0x100fe200078e0a02 */
[CC--:B------:R-:W-:Y:S01]  /*12a30*/  ISETP.GE.AND P5, PT, R2.reuse, R200.reuse, PT ;  /* 0x000000c80200720c */ /* 0x0c0fe20003fa6270 */
[----:B------:R-:W-:Y:S01]  /*12a40*/  IMAD.IADD R9, R203, 0x1, -R3 ;  /* 0x00000001cb097824 */ /* 0x000fe200078e0a03 */
        /* <DEDUP_REMOVED lines=10> */
[----:B------:R-:W-:Y:S01]  /*12af0*/  IABS R11, R2 ;  /* 0x00000002000b7213 */ /* 0x000fe20000000000 */
[C---:B-1----:R-:W-:Y:S05]  /*12b00*/  HMMA.16816.F32.BF16 R28, R152.reuse, R4, R28 ;  /* 0x00000004981c723c */ /* 0x042fea000004181c */
[----:B------:R-:W-:Y:S01]  /*12b10*/  IABS R10, R9 ;  /* 0x00000009000a7213 */ /* 0x000fe20000000000 */
[----:B------:R-:W-:Y:S01]  /*12b20*/  IMAD.MOV.U32 R9, RZ, RZ, R12 ;  /* 0x000000ffff097224 */ /* 0x000fe200078e000c */
[----:B------:R-:W-:Y:S01]  /*12b30*/  IABS R2, R3 ;  /* 0x0000000300027213 */ /* 0x000fe20000000000 */
[----:B------:R-:W-:Y:S01]  /*12b40*/  IMAD.MOV.U32 R3, RZ, RZ, R13 ;  /* 0x000000ffff037224 */ /* 0x000fe200078e000d */
[----:B------:R-:W-:Y:S03]  /*12b50*/  HMMA.16816.F32.BF16 R32, R152, R6, R32 ;  /* 0x000000069820723c */ /* 0x000fe60000041820 */
[----:B------:R-:W-:Y:S01]  /*12b60*/  I2FP.F32.S32 R9, R9 ;  /* 0x0000000900097245 */ /* 0x000fe20000201400 */
[----:B------:R-:W-:Y:S01]  /*12b70*/  VIADD R4, R0, 0x30 ;  /* 0x0000003000047836 */ /* 0x000fe20000000000 */
[----:B------:R-:W-:Y:S02]  /*12b80*/  I2FP.F32.S32 R3, R3 ;  /* 0x0000000300037245 */ /* 0x000fe40000201400 */
[----:B------:R-:W-:Y:S01]  /*12b90*/  I2FP.F32.S32 R10, R10 ;  /* 0x0000000a000a7245 */ /* 0x000fe20000201400 */
[----:B------:R-:W-:Y:S03]  /*12ba0*/  FFMA.FTZ R21, R9, -UR16, R21 ;  /* 0x8000001009157c23 */ /* 0x000fe60008010015 */
        /* <DEDUP_REMOVED lines=8> */
[-C--:B------:R-:W-:Y:S01]  /*12c30*/  ISETP.GE.AND P6, PT, R8, R201.reuse, PT ;  /* 0x000000c90800720c */ /* 0x080fe20003fc6270 */
[----:B------:R-:W-:Y:S01]  /*12c40*/  VIADD R2, R0, 0x29 ;  /* 0x0000002900027836 */ /* 0x000fe20000000000 */
[-C--:B------:R-:W-:Y:S01]  /*12c50*/  ISETP.GE.AND P1, PT, R8, R200.reuse, PT ;  /* 0x000000c80800720c */ /* 0x080fe20003f26270 */
[----:B------:R-:W-:Y:S01]  /*12c60*/  VIADD R3, R0, 0x31 ;  /* 0x0000003100037836 */ /* 0x000fe20000000000 */
[----:B------:R-:W-:Y:S01]  /*12c70*/  FSEL R216, R22, -INF , !P0 ;  /* 0xff80000016d87808 */ /* 0x000fe20004000000 */
[C---:B------:R-:W-:Y:S01]  /*12c80*/  IMAD.IADD R10, R202.reuse, 0x1, -R2 ;  /* 0x00000001ca0a7824 */ /* 0x040fe200078e0a02 */
[----:B------:R-:W-:Y:S01]  /*12c90*/  FSEL R217, R23, -INF , !P5 ;  /* 0xff80000017d97808 */ /* 0x000fe20006800000 */
[----:B------:R-:W-:Y:S01]  /*12ca0*/  IMAD.IADD R9, R202, 0x1, -R3 ;  /* 0x00000001ca097824 */ /* 0x000fe200078e0a03 */
[----:B------:R-:W-:Y:S01]  /*12cb0*/  ISETP.GE.AND P0, PT, R2, R201, PT ;  /* 0x000000c90200720c */ /* 0x000fe20003f06270 */
[----:B------:R-:W-:Y:S01]  /*12cc0*/  IMAD.IADD R5, R202, 0x1, -R4 ;  /* 0x00000001ca057824 */ /* 0x000fe200078e0a04 */
[----:B------:R-:W-:Y:S02]  /*12cd0*/  ISETP.GE.AND P5, PT, R2, R200, PT ;  /* 0x000000c80200720c */ /* 0x000fe40003fa6270 */
        /* <DEDUP_REMOVED lines=12> */
[----:B------:R-:W-:Y:S02]  /*12da0*/  I2FP.F32.S32 R10, R10 ;  /* 0x0000000a000a7245 */ /* 0x000fe40000201400 */
[----:B------:R-:W-:Y:S02]  /*12db0*/  I2FP.F32.S32 R8, R8 ;  /* 0x0000000800087245 */ /* 0x000fe40000201400 */
[----:B------:R-:W-:Y:S01]  /*12dc0*/  I2FP.F32.S32 R9, R9 ;  /* 0x0000000900097245 */ /* 0x000fe20000201400 */
[----:B------:R-:W-:Y:S01]  /*12dd0*/  FFMA.FTZ R27, R10, -UR16, R27 ;  /* 0x800000100a1b7c23 */ /* 0x000fe2000801001b */
[----:B------:R-:W-:Y:S01]  /*12de0*/  IABS R5, R5 ;  /* 0x0000000500057213 */ /* 0x000fe20000000000 */
[----:B------:R-:W-:Y:S01]  /*12df0*/  FFMA.FTZ R25, R8, -UR16, R25 ;  /* 0x8000001008197c23 */ /* 0x000fe20008010019 */
[----:B------:R-:W-:Y:S01]  /*12e00*/  I2FP.F32.S32 R2, R2 ;  /* 0x0000000200027245 */ /* 0x000fe20000201400 */
[----:B------:R-:W-:Y:S01]  /*12e10*/  FFMA.FTZ R26, R9, -UR16, R26 ;  /* 0x80000010091a7c23 */ /* 0x000fe2000801001a */
[----:B------:R-:W-:Y:S02]  /*12e20*/  I2FP.F32.S32 R5, R5 ;  /* 0x0000000500057245 */ /* 0x000fe40000201400 */
[----:B------:R-:W-:Y:S01]  /*12e30*/  FSEL R209, R24, -INF , !P6 ;  /* 0xff80000018d17808 */ /* 0x000fe20007000000 */
[----:B------:R-:W-:Y:S01]  /*12e40*/  FFMA.FTZ R29, R2, -UR16, R29 ;  /* 0x80000010021d7c23 */ /* 0x000fe2000801001d */
[----:B------:R-:W-:Y:S01]  /*12e50*/  FSEL R212, R25, -INF , !P0 ;  /* 0xff80000019d47808 */ /* 0x000fe20004000000 */
[----:B------:R-:W-:Y:S01]  /*12e60*/  VIADD R2, R0, 0x38 ;  /* 0x0000003800027836 */ /* 0x000fe20000000000 */
[CC--:B------:R-:W-:Y:S01]  /*12e70*/  ISETP.GE.AND P6, PT, R4.reuse, R201.reuse, PT ;  /* 0x000000c90400720c */ /* 0x0c0fe20003fc6270 */
[----:B------:R-:W-:Y:S01]  /*12e80*/  FFMA.FTZ R28, R5, -UR16, R28 ;  /* 0x80000010051c7c23 */ /* 0x000fe2000801001c */
[-C--:B------:R-:W-:Y:S01]  /*12e90*/  ISETP.GE.AND P0, PT, R4, R200.reuse, PT ;  /* 0x000000c80400720c */ /* 0x080fe20003f06270 */
[----:B------:R-:W-:Y:S01]  /*12ea0*/  VIADD R0, R0, 0x39 ;  /* 0x0000003900007836 */ /* 0x000fe20000000000 */
[----:B------:R-:W-:Y:S01]  /*12eb0*/  FSEL R213, R26, -INF , !P1 ;  /* 0xff8000001ad57808 */ /* 0x000fe20004800000 */
[----:B------:R-:W-:Y:S01]  /*12ec0*/  IMAD.IADD R5, R203, 0x1, -R4 ;  /* 0x00000001cb057824 */ /* 0x000fe200078e0a04 */
[----:B------:R-:W-:Y:S01]  /*12ed0*/  FSEL R215, R27, -INF , !P5 ;  /* 0xff8000001bd77808 */ /* 0x000fe20006800000 */
[----:B------:R-:W-:Y:S01]  /*12ee0*/  IMAD.IADD R6, R202, 0x1, -R0 ;  /* 0x00000001ca067824 */ /* 0x000fe200078e0a00 */
[C---:B------:R-:W-:Y:S02]  /*12ef0*/  ISETP.GE.AND P1, PT, R3.reuse, R201, PT ;  /* 0x000000c90300720c */ /* 0x040fe40003f26270 */
[C---:B------:R-:W-:Y:S02]  /*12f00*/  ISETP.GE.AND P5, PT, R3.reuse, R200, PT ;  /* 0x000000c80300720c */ /* 0x040fe40003fa6270 */
        /* <DEDUP_REMOVED lines=9> */
[----:B------:R-:W-:Y:S01]  /*12fa0*/  IABS R3, R6 ;  /* 0x0000000600037213 */ /* 0x000fe20000000000 */
[----:B------:R-:W-:Y:S01]  /*12fb0*/  IMAD.MOV.U32 R6, RZ, RZ, R5 ;  /* 0x000000ffff067224 */ /* 0x000fe200078e0005 */
[----:B------:R-:W-:Y:S02]  /*12fc0*/  I2FP.F32.S32 R5, R4 ;  /* 0x0000000400057245 */ /* 0x000fe40000201400 */
[----:B------:R-:W-:Y:S02]  /*12fd0*/  FMNMX.FTZ R4, R140, R101, !PT ;  /* 0x000000658c047209 */ /* 0x000fe40007810000 */
[----:B------:R-:W-:Y:S01]  /*12fe0*/  I2FP.F32.S32 R3, R3 ;  /* 0x0000000300037245 */ /* 0x000fe20000201400 */
[----:B------:R-:W-:Y:S01]  /*12ff0*/  FFMA.FTZ R32, R5, -UR16, R32 ;  /* 0x8000001005207c23 */ /* 0x000fe20008010020 */
[----:B------:R-:W-:Y:S02]  /*13000*/  FMNMX.FTZ R4, R142, R4, !PT ;  /* 0x000000048e047209 */ /* 0x000fe40007810000 */
[----:B------:R-:W-:Y:S01]  /*13010*/  I2FP.F32.S32 R6, R6 ;  /* 0x0000000600067245 */ /* 0x000fe20000201400 */
[----:B------:R-:W-:Y:S01]  /*13020*/  FFMA.FTZ R33, R3, -UR16, R33 ;  /* 0x8000001003217c23 */ /* 0x000fe20008010021 */
[----:B------:R-:W-:Y:S02]  /*13030*/  FMNMX.FTZ R4, R103, R4, !PT ;  /* 0x0000000467047209 */ /* 0x000fe40007810000 */
[----:B------:R-:W-:Y:S01]  /*13040*/  FMNMX.FTZ R3, R141, R102, !PT ;  /* 0x000000668d037209 */ /* 0x000fe20007810000 */
[----:B------:R-:W-:Y:S01]  /*13050*/  FFMA.FTZ R30, R6, -UR16, R30 ;  /* 0x80000010061e7c23 */ /* 0x000fe2000801001e */
[----:B------:R-:W-:Y:S02]  /*13060*/  FMNMX.FTZ R4, R136, R4, !PT ;  /* 0x0000000488047209 */ /* 0x000fe40007810000 */
[----:B------:R-:W-:Y:S02]  /*13070*/  FSEL R208, R28, -INF , !P6 ;  /* 0xff8000001cd07808 */ /* 0x000fe40007000000 */
[----:B------:R-:W-:Y:S02]  /*13080*/  ISETP.GE.AND P6, PT, R2, R201, PT ;  /* 0x000000c90200720c */ /* 0x000fe40003fc6270 */
[----:B------:R-:W-:Y:S02]  /*13090*/  FMNMX.FTZ R3, R143, R3, !PT ;  /* 0x000000038f037209 */ /* 0x000fe40007810000 */
[----:B------:R-:W-:Y:S01]  /*130a0*/  FMNMX.FTZ R100, R156, R4, !PT ;  /* 0x000000049c647209 */ /* 0x000fe20007810000 */
[----:B------:R-:W-:Y:S01]  /*130b0*/  IMAD.IADD R4, R203, 0x1, -R2 ;  /* 0x00000001cb047824 */ /* 0x000fe200078e0a02 */
[----:B------:R-:W-:Y:S02]  /*130c0*/  FSEL R207, R29, -INF , !P1 ;  /* 0xff8000001dcf7808 */ /* 0x000fe40004800000 */
[C---:B------:R-:W-:Y:S02]  /*130d0*/  ISETP.GE.OR P6, PT, R2.reuse, R205, !P6 ;  /* 0x000000cd0200720c */ /* 0x040fe400077c6670 */
[----:B------:R-:W-:Y:S02]  /*130e0*/  ISETP.GE.AND P1, PT, R2, R200, PT ;  /* 0x000000c80200720c */ /* 0x000fe40003f26270 */
[----:B------:R-:W-:Y:S02]  /*130f0*/  FMNMX.FTZ R3, R137, R3, !PT ;  /* 0x0000000389037209 */ /* 0x000fe40007810000 */
[----:B------:R-:W-:Y:S02]  /*13100*/  FMNMX.FTZ R100, R157, R100, !PT ;  /* 0x000000649d647209 */ /* 0x000fe40007810000 */
[----:B------:R-:W-:Y:S02]  /*13110*/  FSEL R210, R30, -INF , !P0 ;  /* 0xff8000001ed27808 */ /* 0x000fe40004000000 */
[----:B------:R-:W-:Y:S02]  /*13120*/  FSEL R206, R32, -INF , !P6 ;  /* 0xff80000020ce7808 */ /* 0x000fe40007000000 */
[C---:B------:R-:W-:Y:S02]  /*13130*/  ISETP.GE.AND P0, PT, R0.reuse, R201, PT ;  /* 0x000000c90000720c */ /* 0x040fe40003f06270 */
[----:B------:R-:W-:Y:S02]  /*13140*/  ISETP.GE.AND P6, PT, R0, R200, PT ;  /* 0x000000c80000720c */ /* 0x000fe40003fc6270 */
[----:B------:R-:W-:Y:S02]  /*13150*/  ISETP.GE.OR P1, PT, R2, R204, !P1 ;  /* 0x000000cc0200720c */ /* 0x000fe40004f26670 */
[----:B------:R-:W-:Y:S01]  /*13160*/  FMNMX.FTZ R2, R146, R3, !PT ;  /* 0x0000000392027209 */ /* 0x000fe20007810000 */
[----:B------:R-:W-:Y:S01]  /*13170*/  IMAD.IADD R3, R203, 0x1, -R0 ;  /* 0x00000001cb037824 */ /* 0x000fe200078e0a00 */
        /* <DEDUP_REMOVED lines=9> */
[----:B------:R-:W-:Y:S02]  /*13210*/  IABS R4, R4 ;  /* 0x0000000400047213 */ /* 0x000fe40000000000 */
[----:B------:R-:W-:Y:S02]  /*13220*/  FMNMX.FTZ R0, R162, R0, !PT ;  /* 0x00000000a2007209 */ /* 0x000fe40007810000 */
[----:B------:R-:W-:Y:S02]  /*13230*/  FMNMX.FTZ R100, R209, R100, !PT ;  /* 0x00000064d1647209 */ /* 0x000fe40007810000 */
[----:B------:R-:W-:Y:S01]  /*13240*/  IABS R2, R3 ;  /* 0x0000000300027213 */ /* 0x000fe20000000000 */
[----:B------:R-:W-:Y:S01]  /*13250*/  IMAD.MOV.U32 R3, RZ, RZ, R4 ;  /* 0x000000ffff037224 */ /* 0x000fe200078e0004 */
[----:B------:R-:W-:Y:S02]  /*13260*/  FMNMX.FTZ R0, R216, R0, !PT ;  /* 0x00000000d8007209 */ /* 0x000fe40007810000 */
[----:B------:R-:W-:Y:S02]  /*13270*/  FMNMX.FTZ R100, R212, R100, !PT ;  /* 0x00000064d4647209 */ /* 0x000fe40007810000 */
[----:B------:R-:W-:Y:S02]  /*13280*/  FSEL R169, R33, -INF , !P0 ;  /* 0xff80000021a97808 */ /* 0x000fe40004000000 */
[----:B------:R-:W-:Y:S02]  /*13290*/  PLOP3.LUT P0, PT, PT, PT, UP0, 0x80, 0x0 ;  /* 0x000000000000781c */ /* 0x000fe40003f0f008 */
[----:B------:R-:W-:Y:S02]  /*132a0*/  FMNMX.FTZ R0, R217, R0, !PT ;  /* 0x00000000d9007209 */ /* 0x000fe40007810000 */
[----:B------:R-:W-:Y:S02]  /*132b0*/  FMNMX.FTZ R100, R208, R100, !PT ;  /* 0x00000064d0647209 */ /* 0x000fe40007810000 */
[----:B------:R-:W-:Y:S02]  /*132c0*/  I2FP.F32.S32 R7, R7 ;  /* 0x0000000700077245 */ /* 0x000fe40000201400 */
[----:B------:R-:W-:Y:S02]  /*132d0*/  I2FP.F32.S32 R3, R3 ;  /* 0x0000000300037245 */ /* 0x000fe40000201400 */
[----:B------:R-:W-:Y:S01]  /*132e0*/  FMNMX.FTZ R0, R213, R0, !PT ;  /* 0x00000000d5007209 */ /* 0x000fe20007810000 */
[----:B------:R-:W-:Y:S01]  /*132f0*/  FFMA.FTZ R31, R7, -UR16, R31 ;  /* 0x80000010071f7c23 */ /* 0x000fe2000801001f */
[----:B------:R-:W-:Y:S01]  /*13300*/  FMNMX.FTZ R100, R207, R100, !PT ;  /* 0x00000064cf647209 */ /* 0x000fe20007810000 */
[----:B------:R-:W-:Y:S01]  /*13310*/  FFMA.FTZ R34, R3, -UR16, R34 ;  /* 0x8000001003227c23 */ /* 0x000fe20008010022 */
[----:B------:R-:W-:Y:S02]  /*13320*/  I2FP.F32.S32 R2, R2 ;  /* 0x0000000200027245 */ /* 0x000fe40000201400 */
[----:B------:R-:W-:Y:S02]  /*13330*/  FMNMX.FTZ R0, R215, R0, !PT ;  /* 0x00000000d7007209 */ /* 0x000fe40007810000 */
[----:B------:R-:W-:Y:S01]  /*13340*/  FMNMX.FTZ R100, R206, R100, !PT ;  /* 0x00000064ce647209 */ /* 0x000fe20007810000 */
[----:B------:R-:W-:Y:S01]  /*13350*/  FFMA.FTZ R35, R2, -UR16, R35 ;  /* 0x8000001002237c23 */ /* 0x000fe20008010023 */
[----:B------:R-:W-:Y:S02]  /*13360*/  FSEL R175, R31, -INF , !P5 ;  /* 0xff8000001faf7808 */ /* 0x000fe40006800000 */
[----:B------:R-:W-:Y:S02]  /*13370*/  FSEL R174, R34, -INF , !P1 ;  /* 0xff80000022ae7808 */ /* 0x000fe40004800000 */
[----:B------:R-:W-:Y:S02]  /*13380*/  FMNMX.FTZ R28, R210, R0, !PT ;  /* 0x00000000d21c7209 */ /* 0x000fe40007810000 */
[----:B------:R-:W-:Y:S01]  /*13390*/  FMNMX.FTZ R100, R169, R100, !PT ;  /* 0x00000064a9647209 */ /* 0x000fe20007810000 */
[----:B------:R-:W-:Y:S06]  /*133a0*/  @P0 BRA `(.L_x_1431) ;  /* 0xffffffd400580947 */ /* 0x000fec000383ffff */
.L_x_1430:
[----:B------:R-:W2:Y:S01]  /*133b0*/  LDL.64 R170, [R1+0x48] ;  /* 0x0000480001aa7983 */ /* 0x000ea20000100a00 */
[----:B------:R-:W-:Y:S01]  /*133c0*/  FMNMX.FTZ R0, R175, R28, !PT ;  /* 0x0000001caf007209 */ /* 0x000fe20007810000 */
[----:B------:R-:W-:Y:S01]  /*133d0*/  UIADD3 UR29, UR31, 0x32370b8f, URZ ;  /* 0x32370b8f1f1d7890 */ /* 0x000fe2000fffe03f */
[----:B-1----:R-:W-:Y:S01]  /*133e0*/  IMAD.MOV.U32 R11, RZ, RZ, 0x7054 ;  /* 0x00007054ff0b7424 */ /* 0x002fe200078e00ff */
[----:B------:R-:W-:Y:S01]  /*133f0*/  UIADD3 UR25, UR31, -0x126145ec, URZ ;  /* 0xed9eba141f197890 */ /* 0x000fe2000fffe03f */
[----:B------:R-:W-:Y:S01]  /*13400*/  FSEL R167, R35, -INF , !P6 ;  /* 0xff80000023a77808 */ /* 0x000fe20007000000 */
[----:B------:R-:W1:Y:S01]  /*13410*/  SHFL.BFLY PT, R2, R100, 0x2, 0x1f ;  /* 0x0c401f0064027f89 */ /* 0x000e6200000e0000 */
[----:B------:R-:W-:Y:S01]  /*13420*/  FMNMX.FTZ R0, R174, R0, !PT ;  /* 0x00000000ae007209 */ /* 0x000fe20007810000 */
[----:B------:R-:W-:Y:S06]  /*13430*/  USHF.L.U32 UR36, UR9, 0x1, URZ ;  /* 0x0000000109247899 */ /* 0x000fec000800063f */
[----:B------:R-:W-:Y:S01]  /*13440*/  LDSM.16.MT88.4 R12, [R177+0xc000] ;  /* 0x00c00000b10c783b */ /* 0x000fe20000004200 */
[----:B------:R-:W-:Y:S01]  /*13450*/  FMNMX.FTZ R9, R167, R0, !PT ;  /* 0x00000000a7097209 */ /* 0x000fe20007810000 */
[----:B------:R-:W-:Y:S02]  /*13460*/  UIADD3 UR22, UR30, -0x4ab325aa, URZ ;  /* 0xb54cda561e167890 */ /* 0x000fe4000fffe03f */
[----:B------:R-:W-:Y:S02]  /*13470*/  ULOP3.LUT UR21, UR36, UR31, URZ, 0x3c, !UPT ;  /* 0x0000001f24157292 */ /* 0x000fe4000f8e3c3f */
[----:B------:R-:W-:Y:S02]  /*13480*/  UIADD3 UR18, UR31, -0x4498517b, URZ ;  /* 0xbb67ae851f127890 */ /* 0x000fe4000fffe03f */
[----:B------:R-:W3:Y:S01]  /*13490*/  SHFL.BFLY PT, R0, R9, 0x2, 0x1f ;  /* 0x0c401f0009007f89 */ /* 0x000ee200000e0000 */
[----:B------:R-:W-:Y:S02]  /*134a0*/  UIADD3 UR32, UR30, -0x61c88647, URZ ;  /* 0x9e3779b91e207890 */ /* 0x000fe4000fffe03f */
[----:B------:R-:W-:Y:S05]  /*134b0*/  UIADD3 UR24, UR30, 0x3c6ef372, URZ ;  /* 0x3c6ef3721e187890 */ /* 0x000fea000fffe03f */
[----:B------:R-:W-:Y:S01]  /*134c0*/  LDSM.16.MT88.4 R20, [R178+0xc000] ;  /* 0x00c00000b214783b */ /* 0x000fe20000004200 */
[----:B------:R-:W-:Y:S02]  /*134d0*/  UIADD3 UR28, UR30, 0x78dde6e4, URZ ;  /* 0x78dde6e41e1c7890 */ /* 0x000fe4000fffe03f */
[----:B------:R-:W-:Y:S02]  /*134e0*/  UIADD3 UR33, UR30, -0x255992d5, URZ ;  /* 0xdaa66d2b1e217890 */ /* 0x000fe4000fffe03f */
[----:B------:R-:W-:Y:S02]  /*134f0*/  UIADD3 UR36, UR36, 0x1, URZ ;  /* 0x0000000124247890 */ /* 0x000fe4000fffe03f */
[----:B------:R-:W-:Y:S01]  /*13500*/  UISETP.GT.AND UP0, UPT, UR9, UR5, UPT ;  /* 0x000000050900728c */ /* 0x000fe2000bf04270 */
[----:B------:R-:W-:Y:S01]  /*13510*/  LDSM.16.MT88.4 R28, [R180+0xc000] ;  /* 0x00c00000b41c783b */ /* 0x000fe20000004200 */
[----:B-1----:R-:W-:Y:S01]  /*13520*/  FMNMX.FTZ R100, R100, R2, !PT ;  /* 0x0000000264647209 */ /* 0x002fe20007810000 */
[----:B------:R-:W-:Y:S01]  /*13530*/  ULOP3.LUT UR36, UR36, UR31, URZ, 0x3c, !UPT ;  /* 0x0000001f24247292 */ /* 0x000fe2000f8e3c3f */
[----:B------:R-:W-:Y:S01]  /*13540*/  LOP3.LUT R2, R235, UR18, R236, 0x96, !PT ;  /* 0x00000012eb027c12 */ /* 0x000fe2000f8e96ec */
[----:B------:R-:W-:Y:S04]  /*13550*/  UIADD3 UR18, UR31, 0x76cf5d0a, URZ ;  /* 0x76cf5d0a1f127890 */ /* 0x000fe8000fffe03f */
[----:B------:R-:W1:Y:S01]  /*13560*/  SHFL.BFLY PT, R3, R100, 0x1, 0x1f ;  /* 0x0c201f0064037f89 */ /* 0x000e6200000e0000 */
[----:B------:R-:W-:Y:S01]  /*13570*/  IMAD.WIDE.U32 R154, R2, -0x326172a9, RZ ;  /* 0xcd9e8d57029a7825 */ /* 0x000fe200078e00ff */
[----:B---3--:R-:W-:Y:S02]  /*13580*/  FMNMX.FTZ R9, R9, R0, !PT ;  /* 0x0000000009097209 */ /* 0x008fe40007810000 */
[----:B------:R-:W-:Y:S01]  /*13590*/  LOP3.LUT R0, R237, UR21, RZ, 0x3c, !PT ;  /* 0x00000015ed007c12 */ /* 0x000fe2000f8e3cff */
[----:B------:R-:W-:Y:S03]  /*135a0*/  UIADD3 UR21, UR31, -0x56f99767, URZ ;  /* 0xa90668991f157890 */ /* 0x000fe6000fffe03f */
[----:B------:R-:W3:Y:S01]  /*135b0*/  SHFL.BFLY PT, R8, R9, 0x1, 0x1f ;  /* 0x0c201f0009087f89 */ /* 0x000ee200000e0000 */
[----:B------:R-:W-:Y:S03]  /*135c0*/  IMAD.WIDE.U32 R6, R0, -0x326172a9, RZ ;  /* 0xcd9e8d5700067825 */ /* 0x000fe600078e00ff */
[----:B------:R-:W-:Y:S02]  /*135d0*/  LOP3.LUT R6, R155, UR24, R6, 0x96, !PT ;  /* 0x000000189b067c12 */ /* 0x000fe4000f8e9606 */
[----:B-1----:R-:W-:Y:S04]  /*135e0*/  FMNMX.FTZ R100, R100, R3, !PT ;  /* 0x0000000364647209 */ /* 0x002fe80007810000 */
[C---:B------:R-:W-:Y:S01]  /*135f0*/  FSETP.NEU.FTZ.AND P1, PT, R100.reuse, -INF , PT ;  /* 0xff8000006400780b */ /* 0x040fe20003f3d000 */
[----:B------:R-:W-:Y:S01]  /*13600*/  FMUL.FTZ R144, R100, UR4 ;  /* 0x0000000464907c20 */ /* 0x000fe20008410000 */
[----:B---3--:R-:W-:Y:S04]  /*13610*/  FMNMX.FTZ R3, R9, R8, !PT ;  /* 0x0000000809037209 */ /* 0x008fe80007810000 */
[----:B------:R-:W-:Y:S02]  /*13620*/  FSEL R144, R144, RZ, P1 ;  /* 0x000000ff90907208 */ /* 0x000fe40000800000 */
[C---:B------:R-:W-:Y:S01]  /*13630*/  FSETP.NEU.FTZ.AND P0, PT, R3.reuse, -INF , PT ;  /* 0xff8000000300780b */ /* 0x040fe20003f1d000 */
[----:B------:R-:W-:Y:S02]  /*13640*/  FMUL.FTZ R145, R3, UR4 ;  /* 0x0000000403917c20 */ /* 0x000fe40008410000 */
[--C-:B------:R-:W-:Y:S03]  /*13650*/  FFMA.FTZ R0, R140, UR4, -R144.reuse ;  /* 0x000000048c007c23 */ /* 0x100fe60008010890 */
[----:B------:R-:W-:Y:S01]  /*13660*/  FSEL R145, R145, RZ, P0 ;  /* 0x000000ff91917208 */ /* 0x000fe20000000000 */
[----:B------:R1:W-:Y:S02]  /*13670*/  MUFU.EX2 R218, R0 ;  /* 0x0000000000da7308 */ /* 0x0003e40000000800 */
[----:B-1----:R-:W-:Y:S08]  /*13680*/  FFMA.FTZ R0, R142, UR4, -R144 ;  /* 0x000000048e007c23 */ /* 0x002ff00008010890 */
[----:B------:R1:W-:Y:S01]  /*13690*/  MUFU.EX2 R228, R0 ;  /* 0x0000000000e47308 */ /* 0x0003e20000000800 */
[----:B--2---:R-:W-:Y:S01]  /*136a0*/  LOP3.LUT R4, R7, UR32, R170, 0x96, !PT ;  /* 0x0000002007047c12 */ /* 0x004fe2000f8e96aa */
[----:B------:R-:W-:Y:S04]  /*136b0*/  IMAD.WIDE.U32 R6, R6, -0x2daee0ad, RZ ;  /* 0xd2511f5306067825 */ /* 0x000fe800078e00ff */
[----:B------:R-:W-:Y:S04]  /*136c0*/  IMAD.WIDE.U32 R4, R4, -0x2daee0ad, RZ ;  /* 0xd2511f5304047825 */ /* 0x000fe800078e00ff */
[----:B------:R-:W-:Y:S01]  /*136d0*/  IMAD.MOV.U32 R171, RZ, RZ, R219 ;  /* 0x000000ffffab7224 */ /* 0x000fe200078e00db */
[----:B------:R-:W-:Y:S01]  /*136e0*/  LOP3.LUT R5, R5, UR18, R234, 0x96, !PT ;  /* 0x0000001205057c12 */ /* 0x000fe2000f8e96ea */
[----:B------:R2:W3:Y:S01]  /*136f0*/  LDL.S16 R219, [R1+0x18] ;  /* 0x0000180001db7983 */ /* 0x0004e20000100600 */
[----:B------:R-:W-:Y:S03]  /*13700*/  LOP3.LUT R2, R7, UR29, R4, 0x96, !PT ;  /* 0x0000001d07027c12 */ /* 0x000fe6000f8e9604 */
[----:B------:R-:W-:Y:S04]  /*13710*/  IMAD.WIDE.U32 R4, R5, -0x326172a9, RZ ;  /* 0xcd9e8d5705047825 */ /* 0x000fe800078e00ff */
[----:B------:R-:W-:Y:S01]  /*13720*/  IMAD.WIDE.U32 R150, R2, -0x326172a9, RZ ;  /* 0xcd9e8d5702967825 */ /* 0x000fe200078e00ff */
[----:B------:R-:W-:Y:S03]  /*13730*/  LOP3.LUT R5, R5, UR33, R154, 0x96, !PT ;  /* 0x0000002105057c12 */ /* 0x000fe6000f8e969a */
[--C-:B------:R-:W-:Y:S01]  /*13740*/  FFMA.FTZ R2, R141, UR4, -R145.reuse ;  /* 0x000000048d027c23 */ /* 0x100fe20008010891 */
[----:B-1----:R-:W-:Y:S01]  /*13750*/  LOP3.LUT R0, R151, UR28, R4, 0x96, !PT ;  /* 0x0000001c97007c12 */ /* 0x002fe2000f8e9604 */
[----:B------:R-:W-:Y:S02]  /*13760*/  IMAD.WIDE.U32 R4, R5, -0x2daee0ad, RZ ;  /* 0xd2511f5305047825 */ /* 0x000fe400078e00ff */
[----:B------:R1:W-:Y:S02]  /*13770*/  MUFU.EX2 R151, R2 ;  /* 0x0000000200977308 */ /* 0x0003e40000000800 */
[----:B------:R-:W-:Y:S04]  /*13780*/  IMAD.WIDE.U32 R152, R0, -0x2daee0ad, RZ ;  /* 0xd2511f5300987825 */ /* 0x000fe800078e00ff */
[--C-:B------:R-:W-:Y:S04]  /*13790*/  FFMA.FTZ R0, R143, UR4, -R145.reuse ;  /* 0x000000048f007c23 */ /* 0x100fe80008010891 */
[----:B------:R4:W5:Y:S01]  /*137a0*/  MUFU.EX2 R225, R0 ;  /* 0x0000000000e17308 */ /* 0x0009620000000800 */
[----:B------:R-:W-:Y:S02]  /*137b0*/  LOP3.LUT R142, R153, UR21, R4, 0x96, !PT ;  /* 0x00000015998e7c12 */ /* 0x000fe4000f8e9604 */
[----:B------:R-:W-:Y:S01]  /*137c0*/  LOP3.LUT R4, R5, UR25, R6, 0x96, !PT ;  /* 0x0000001905047c12 */ /* 0x000fe2000f8e9606 */
[--C-:B------:R-:W-:Y:S02]  /*137d0*/  FFMA.FTZ R6, R137, UR4, -R145.reuse ;  /* 0x0000000489067c23 */ /* 0x100fe40008010891 */
[----:B------:R-:W-:Y:S04]  /*137e0*/  IMAD.WIDE.U32 R142, R142, -0x326172a9, RZ ;  /* 0xcd9e8d578e8e7825 */ /* 0x000fe800078e00ff */
[----:B------:R2:W-:Y:S01]  /*137f0*/  MUFU.EX2 R226, R6 ;  /* 0x0000000600e27308 */ /* 0x0005e20000000800 */
[----:B------:R-:W-:Y:S04]  /*13800*/  IMAD.WIDE.U32 R148, R4, -0x326172a9, RZ ;  /* 0xcd9e8d5704947825 */ /* 0x000fe800078e00ff */
[----:B------:R-:W-:Y:S01]  /*13810*/  FFMA.FTZ R4, R136, UR4, -R144 ;  /* 0x0000000488047c23 */ /* 0x000fe20008010890 */
[----:B-1----:R-:W-:Y:S02]  /*13820*/  LOP3.LUT R2, R142, 0xffff, RZ, 0xc0, !PT ;  /* 0x0000ffff8e027812 */ /* 0x002fe400078ec0ff */
[----:B------:R-:W-:Y:S02]  /*13830*/  SHF.R.U32.HI R5, RZ, 0x10, R142 ;  /* 0x00000010ff057819 */ /* 0x000fe4000001168e */
[----:B------:R1:W-:Y:S01]  /*13840*/  MUFU.EX2 R231, R4 ;  /* 0x0000000400e77308 */ /* 0x0003e20000000800 */
[----:B----4-:R-:W-:Y:S01]  /*13850*/  FFMA.FTZ R0, R103, UR4, -R144 ;  /* 0x0000000467007c23 */ /* 0x010fe20008010890 */
[----:B------:R-:W-:Y:S02]  /*13860*/  SHF.R.U32.HI R8, RZ, 0x8, R2 ;  /* 0x00000008ff087819 */ /* 0x000fe40000011602 */
[----:B------:R-:W-:Y:S02]  /*13870*/  SHF.R.U32.HI R9, RZ, 0x18, R142 ;  /* 0x00000018ff097819 */ /* 0x000fe4000001168e */
[----:B-----5:R-:W-:Y:S04]  /*13880*/  F2FP.BF16.F32.PACK_AB R140, R225, R151 ;  /* 0x00000097e18c723e */ /* 0x020fe800000010ff */
[----:B------:R4:W5:Y:S01]  /*13890*/  MUFU.EX2 R227, R0 ;  /* 0x0000000000e37308 */ /* 0x0009620000000800 */
[----:B--2---:R-:W-:Y:S01]  /*138a0*/  FFMA.FTZ R6, R146, UR4, -R145 ;  /* 0x0000000492067c23 */ /* 0x004fe20008010891 */
[----:B------:R-:W-:Y:S01]  /*138b0*/  IMAD.U32 R146, RZ, RZ, UR12 ;  /* 0x0000000cff927e24 */ /* 0x000fe2000f8e00ff */
[----:B------:R-:W-:Y:S02]  /*138c0*/  LOP3.LUT R10, R142, 0xff, RZ, 0xc0, !PT ;  /* 0x000000ff8e0a7812 */ /* 0x000fe400078ec0ff */
[----:B------:R-:W-:Y:S02]  /*138d0*/  PRMT R141, R140, 0x7632, R141 ;  /* 0x000076328c8d7816 */ /* 0x000fe4000000008d */
[----:B------:R-:W-:Y:S03]  /*138e0*/  PRMT R146, R146, R11, UR12 ;  /* 0x0000000c92927e16 */ /* 0x000fe6000800000b */
[----:B------:R2:W2:Y:S01]  /*138f0*/  MUFU.EX2 R238, R6 ;  /* 0x0000000600ee7308 */ /* 0x0004a20000000800 */
[----:B-1----:R-:W-:Y:S02]  /*13900*/  LOP3.LUT R4, R5, 0xff, RZ, 0xc0, !PT ;  /* 0x000000ff05047812 */ /* 0x002fe400078ec0ff */
[----:B------:R-:W-:Y:S02]  /*13910*/  PRMT R8, R10, 0x5410, R8 ;  /* 0x000054100a087816 */ /* 0x000fe40000000008 */
[----:B------:R-:W-:Y:S03]  /*13920*/  PRMT R9, R4, 0x5410, R9 ;  /* 0x0000541004097816 */ /* 0x000fe60000000009 */
[--C-:B------:R-:W-:Y:S02]  /*13930*/  HSET2.LE.AND R138, R8, R146.reuse, PT ;  /* 0x00000092088a7233 */ /* 0x100fe40003803000 */
[----:B----4-:R-:W-:Y:S02]  /*13940*/  LOP3.LUT R0, R143, UR22, R148, 0x96, !PT ;  /* 0x000000168f007c12 */ /* 0x010fe4000f8e9694 */
[----:B-----5:R-:W-:Y:S02]  /*13950*/  F2FP.BF16.F32.PACK_AB R166, R231, R227 ;  /* 0x000000e3e7a6723e */ /* 0x020fe400000010ff */
[C---:B------:R-:W-:Y:S02]  /*13960*/  LOP3.LUT R2, R0.reuse, 0xffff, RZ, 0xc0, !PT ;  /* 0x0000ffff00027812 */ /* 0x040fe400078ec0ff */
[----:B------:R-:W-:Y:S02]  /*13970*/  LOP3.LUT R7, R0, 0xff, RZ, 0xc0, !PT ;  /* 0x000000ff00077812 */ /* 0x000fe400078ec0ff */
[----:B------:R-:W-:Y:S02]  /*13980*/  SHF.R.U32.HI R5, RZ, 0x8, R2 ;  /* 0x00000008ff057819 */ /* 0x000fe40000011602 */
[--C-:B------:R-:W-:Y:S02]  /*13990*/  SHF.R.U32.HI R2, RZ, 0x10, R0.reuse ;  /* 0x00000010ff027819 */ /* 0x100fe40000011600 */
[----:B------:R-:W-:Y:S02]  /*139a0*/  PRMT R7, R7, 0x5410, R5 ;  /* 0x0000541007077816 */ /* 0x000fe40000000005 */
[----:B------:R-:W-:Y:S02]  /*139b0*/  SHF.R.U32.HI R5, RZ, 0x18, R0 ;  /* 0x00000018ff057819 */ /* 0x000fe40000011600 */
[----:B------:R-:W-:Y:S02]  /*139c0*/  LOP3.LUT R4, R2, 0xff, RZ, 0xc0, !PT ;  /* 0x000000ff02047812 */ /* 0x000fe400078ec0ff */
[----:B------:R-:W-:Y:S02]  /*139d0*/  FSEL R2, R100, RZ, P1 ;  /* 0x000000ff64027208 */ /* 0x000fe40000800000 */
[----:B------:R-:W-:Y:S02]  /*139e0*/  FSEL R0, R3, RZ, P0 ;  /* 0x000000ff03007208 */ /* 0x000fe40000000000 */
[----:B--2---:R-:W-:Y:S01]  /*139f0*/  F2FP.BF16.F32.PACK_AB R6, R228, R218 ;  /* 0x000000dae406723e */ /* 0x004fe200000010ff */
[----:B------:R-:W-:Y:S01]  /*13a00*/  FADD.FTZ R2, -R2, R101 ;  /* 0x0000006502027221 */ /* 0x000fe20000010100 */
[----:B------:R-:W-:Y:S01]  /*13a10*/  PRMT R4, R4, 0x5410, R5 ;  /* 0x0000541004047816 */ /* 0x000fe20000000005 */
[--C-:B------:R-:W-:Y:S01]  /*13a20*/  FADD.FTZ R0, -R0, R102.reuse ;  /* 0x0000006600007221 */ /* 0x100fe20000010100 */
[----:B------:R-:W-:Y:S01]  /*13a30*/  PRMT R102, R6, 0x7610, R102 ;  /* 0x0000761006667816 */ /* 0x000fe20000000066 */
[----:B------:R-:W-:Y:S01]  /*13a40*/  FMUL.FTZ R2, R2, UR4 ;  /* 0x0000000402027c20 */ /* 0x000fe20008410000 */
[----:B------:R-:W-:Y:S01]  /*13a50*/  PRMT R103, R6, 0x7632, R103 ;  /* 0x0000763206677816 */ /* 0x000fe20000000067 */
[----:B------:R-:W-:Y:S01]  /*13a60*/  FMUL.FTZ R0, R0, UR4 ;  /* 0x0000000400007c20 */ /* 0x000fe20008410000 */
[--C-:B------:R-:W-:Y:S02]  /*13a70*/  HSET2.LE.AND R136, R7, R146.reuse, PT ;  /* 0x0000009207887233 */ /* 0x100fe40003803000 */
[--C-:B------:R-:W-:Y:S01]  /*13a80*/  HSET2.LE.AND R137, R4, R146.reuse, PT ;  /* 0x0000009204897233 */ /* 0x100fe20003803000 */
[----:B------:R-:W1:Y:S01]  /*13a90*/  MUFU.EX2 R2, R2 ;  /* 0x0000000200027308 */ /* 0x000e620000000800 */
[----:B------:R-:W-:Y:S02]  /*13aa0*/  PRMT R4, R102, 0x5410, R103 ;  /* 0x0000541066047816 */ /* 0x000fe40000000067 */
[----:B------:R-:W-:Y:S02]  /*13ab0*/  PRMT R165, R166, 0x7632, R165 ;  /* 0x00007632a6a57816 */ /* 0x000fe400000000a5 */
[----:B------:R-:W-:Y:S02]  /*13ac0*/  LOP3.LUT R136, R136, R4, RZ, 0xc0, !PT ;  /* 0x0000000488887212 */ /* 0x000fe400078ec0ff */
[----:B------:R-:W-:Y:S03]  /*13ad0*/  PRMT R4, R140, 0x5410, R141 ;  /* 0x000054108c047816 */ /* 0x000fe6000000008d */
[----:B------:R-:W2:Y:S01]  /*13ae0*/  MUFU.EX2 R0, R0 ;  /* 0x0000000000007308 */ /* 0x000ea20000000800 */
[----:B------:R-:W-:Y:S02]  /*13af0*/  F2FP.BF16.F32.PACK_AB R164, R238, R226 ;  /* 0x000000e2eea4723e */ /* 0x000fe400000010ff */
[----:B------:R-:W-:Y:S02]  /*13b00*/  LOP3.LUT R137, R137, R4, RZ, 0xc0, !PT ;  /* 0x0000000489897212 */ /* 0x000fe400078ec0ff */
[----:B------:R-:W-:Y:S02]  /*13b10*/  PRMT R4, R166, 0x5410, R165 ;  /* 0x00005410a6047816 */ /* 0x000fe400000000a5 */
[----:B------:R-:W-:Y:S02]  /*13b20*/  PRMT R163, R164, 0x7632, R163 ;  /* 0x00007632a4a37816 */ /* 0x000fe400000000a3 */
[----:B------:R-:W-:Y:S01]  /*13b30*/  HSET2.LE.AND R139, R9, R146, PT ;  /* 0x00000092098b7233 */ /* 0x000fe20003803000 */
[----:B-1----:R-:W-:Y:S01]  /*13b40*/  FMUL.FTZ R5, R2, R109 ;  /* 0x0000006d02057220 */ /* 0x002fe20000410000 */
[----:B------:R-:W-:Y:S01]  /*13b50*/  LOP3.LUT R138, R138, R4, RZ, 0xc0, !PT ;  /* 0x000000048a8a7212 */ /* 0x000fe200078ec0ff */
[----:B------:R-:W-:Y:S01]  /*13b60*/  FMUL.FTZ R8, R2, R104 ;  /* 0x0000006802087220 */ /* 0x000fe20000410000 */
        /* <DEDUP_REMOVED lines=9> */
[----:B------:R-:W-:Y:S01]  /*13c00*/  LDSM.16.MT88.4 R108, [R177+0xe000] ;  /* 0x00e00000b16c783b */ /* 0x000fe20000004200 */
[C---:B------:R-:W-:Y:S01]  /*13c10*/  FMUL.FTZ R11, R0.reuse, R107 ;  /* 0x0000006b000b7220 */ /* 0x040fe20000410000 */
[C---:B------:R-:W-:Y:S01]  /*13c20*/  FMUL.FTZ R18, R0.reuse, R114 ;  /* 0x0000007200127220 */ /* 0x040fe20000410000 */
[----:B------:R-:W-:Y:S01]  /*13c30*/  FMUL.FTZ R19, R0, R115 ;  /* 0x0000007300137220 */ /* 0x000fe20000410000 */
[C---:B------:R-:W-:Y:S01]  /*13c40*/  FMUL.FTZ R33, R2.reuse, R129 ;  /* 0x0000008102217220 */ /* 0x040fe20000410000 */
[C---:B------:R-:W-:Y:S03]  /*13c50*/  HMMA.16816.F32.BF16 R4, R136.reuse, R12, R4 ;  /* 0x0000000c8804723c */ /* 0x040fe60000041804 */
[----:B------:R-:W1:Y:S02]  /*13c60*/  LDSM.16.MT88.4 R104, [R179+0xc000] ;  /* 0x00c00000b368783b */ /* 0x000e640000004200 */
[C---:B------:R-:W-:Y:S01]  /*13c70*/  FMUL.FTZ R24, R2.reuse, R120 ;  /* 0x0000007802187220 */ /* 0x040fe20000410000 */
[C---:B------:R-:W-:Y:S05]  /*13c80*/  HMMA.16816.F32.BF16 R8, R136.reuse, R14, R8 ;  /* 0x0000000e8808723c */ /* 0x040fea0000041808 */
[----:B------:R-:W2:Y:S01]  /*13c90*/  LDSM.16.MT88.4 R112, [R178+0xe000] ;  /* 0x00e00000b270783b */ /* 0x000ea20000004200 */
[----:B------:R-:W-:Y:S01]  /*13ca0*/  FMUL.FTZ R12, R2, R116 ;  /* 0x00000074020c7220 */ /* 0x000fe20000410000 */
[----:B------:R-:W-:Y:S01]  /*13cb0*/  FMUL.FTZ R15, R0, R119 ;  /* 0x00000077000f7220 */ /* 0x000fe20000410000 */
[----:B------:R-:W-:Y:S03]  /*13cc0*/  FMUL.FTZ R13, R2, R117 ;  /* 0x00000075020d7220 */ /* 0x000fe60000410000 */
[----:B------:R-:W-:Y:S01]  /*13cd0*/  FMUL.FTZ R14, R0, R118 ;  /* 0x00000076000e7220 */ /* 0x000fe20000410000 */
[----:B------:R-:W-:Y:S01]  /*13ce0*/  FMUL.FTZ R25, R2, R121 ;  /* 0x0000007902197220 */ /* 0x000fe20000410000 */
[----:B------:R4:W5:Y:S01]  /*13cf0*/  LDL.S16 R129, [R1+0x1c] ;  /* 0x00001c0001817983 */ /* 0x0009620000100600 */
[C---:B------:R-:W-:Y:S01]  /*13d00*/  FMUL.FTZ R26, R0.reuse, R122 ;  /* 0x0000007a001a7220 */ /* 0x040fe20000410000 */
[----:B------:R-:W-:Y:S01]  /*13d10*/  FMUL.FTZ R27, R0, R123 ;  /* 0x0000007b001b7220 */ /* 0x000fe20000410000 */
[----:B------:R-:W-:Y:S01]  /*13d20*/  FMUL.FTZ R32, R2, R128 ;  /* 0x0000008002207220 */ /* 0x000fe20000410000 */
[C---:B------:R-:W-:Y:S01]  /*13d30*/  FMUL.FTZ R34, R0.reuse, R130 ;  /* 0x0000008200227220 */ /* 0x040fe20000410000 */
[C---:B------:R-:W-:Y:S03]  /*13d40*/  HMMA.16816.F32.BF16 R12, R136.reuse, R20, R12 ;  /* 0x00000014880c723c */ /* 0x040fe6000004180c */
[----:B------:R-:W-:Y:S01]  /*13d50*/  FMUL.FTZ R35, R0, R131 ;  /* 0x0000008300237220 */ /* 0x000fe20000410000 */
[C---:B------:R-:W-:Y:S01]  /*13d60*/  FMUL.FTZ R36, R2.reuse, R36 ;  /* 0x0000002402247220 */ /* 0x040fe20000410000 */
[C---:B------:R-:W-:Y:S01]  /*13d70*/  FMUL.FTZ R37, R2.reuse, R37 ;  /* 0x0000002502257220 */ /* 0x040fe20000410000 */
[C---:B------:R-:W-:Y:S05]  /*13d80*/  HMMA.16816.F32.BF16 R16, R136.reuse, R22, R16 ;  /* 0x000000168810723c */ /* 0x040fea0000041810 */
[C---:B------:R-:W-:Y:S01]  /*13d90*/  FMUL.FTZ R20, R2.reuse, R124 ;  /* 0x0000007c02147220 */ /* 0x040fe20000410000 */
[----:B------:R-:W-:Y:S01]  /*13da0*/  FMUL.FTZ R21, R2, R125 ;  /* 0x0000007d02157220 */ /* 0x000fe20000410000 */
[C---:B------:R-:W-:Y:S01]  /*13db0*/  FMUL.FTZ R22, R0.reuse, R126 ;  /* 0x0000007e00167220 */ /* 0x040fe20000410000 */
[C---:B------:R-:W-:Y:S03]  /*13dc0*/  FMUL.FTZ R23, R0.reuse, R127 ;  /* 0x0000007f00177220 */ /* 0x040fe60000410000 */
[C---:B------:R-:W-:Y:S01]  /*13dd0*/  FMUL.FTZ R38, R0.reuse, R38 ;  /* 0x0000002600267220 */ /* 0x040fe20000410000 */
[----:B------:R-:W-:Y:S01]  /*13de0*/  FMUL.FTZ R39, R0, R39 ;  /* 0x0000002700277220 */ /* 0x000fe20000410000 */
[C---:B------:R-:W-:Y:S01]  /*13df0*/  FMUL.FTZ R40, R2.reuse, R40 ;  /* 0x0000002802287220 */ /* 0x040fe20000410000 */
[----:B------:R-:W-:Y:S01]  /*13e00*/  FMUL.FTZ R41, R2, R41 ;  /* 0x0000002902297220 */ /* 0x000fe20000410000 */
[C---:B------:R-:W-:Y:S03]  /*13e10*/  HMMA.16816.F32.BF16 R20, R136.reuse, R28, R20 ;  /* 0x0000001c8814723c */ /* 0x040fe60000041814 */
[C---:B------:R-:W-:Y:S01]  /*13e20*/  FMUL.FTZ R42, R0.reuse, R42 ;  /* 0x0000002a002a7220 */ /* 0x040fe20000410000 */
[----:B------:R-:W-:Y:S01]  /*13e30*/  FMUL.FTZ R43, R0, R43 ;  /* 0x0000002b002b7220 */ /* 0x000fe20000410000 */
[C---:B------:R-:W-:Y:S01]  /*13e40*/  FMUL.FTZ R44, R2.reuse, R44 ;  /* 0x0000002c022c7220 */ /* 0x040fe20000410000 */
[C---:B------:R-:W-:Y:S05]  /*13e50*/  HMMA.16816.F32.BF16 R24, R136.reuse, R30, R24 ;  /* 0x0000001e8818723c */ /* 0x040fea0000041818 */
[C---:B------:R-:W-:Y:S01]  /*13e60*/  FMUL.FTZ R28, R2.reuse, R132 ;  /* 0x00000084021c7220 */ /* 0x040fe20000410000 */
[----:B------:R-:W-:Y:S01]  /*13e70*/  FMUL.FTZ R29, R2, R133 ;  /* 0x00000085021d7220 */ /* 0x000fe20000410000 */
[----:B------:R4:W4:Y:S01]  /*13e80*/  LDL.S16 R132, [R1+0x38] ;  /* 0x0000380001847983 */ /* 0x0009220000100600 */
[C---:B------:R-:W-:Y:S03]  /*13e90*/  FMUL.FTZ R30, R0.reuse, R134 ;  /* 0x00000086001e7220 */ /* 0x040fe60000410000 */
[----:B------:R-:W-:Y:S01]  /*13ea0*/  FMUL.FTZ R31, R0, R135 ;  /* 0x00000087001f7220 */ /* 0x000fe20000410000 */
[----:B------:R-:W-:Y:S01]  /*13eb0*/  FMUL.FTZ R45, R2, R45 ;  /* 0x0000002d022d7220 */ /* 0x000fe20000410000 */
[C---:B------:R-:W-:Y:S01]  /*13ec0*/  FMUL.FTZ R46, R0.reuse, R46 ;  /* 0x0000002e002e7220 */ /* 0x040fe20000410000 */
[----:B------:R-:W-:Y:S01]  /*13ed0*/  FMUL.FTZ R47, R0, R47 ;  /* 0x0000002f002f7220 */ /* 0x000fe20000410000 */
[----:B------:R-:W-:Y:S01]  /*13ee0*/  LOP3.LUT R101, R237, UR36, RZ, 0x3c, !PT ;  /* 0x00000024ed657c12 */ /* 0x000fe2000f8e3cff */
[C---:B------:R-:W-:Y:S01]  /*13ef0*/  FMUL.FTZ R48, R2.reuse, R48 ;  /* 0x0000003002307220 */ /* 0x040fe20000410000 */
[----:B------:R-:W-:Y:S01]  /*13f00*/  FMUL.FTZ R49, R2, R49 ;  /* 0x0000003102317220 */ /* 0x000fe20000410000 */
[C---:B-1----:R-:W-:Y:S03]  /*13f10*/  HMMA.16816.F32.BF16 R28, R136.reuse, R104, R28 ;  /* 0x00000068881c723c */ /* 0x042fe6000004181c */
[C---:B------:R-:W-:Y:S01]  /*13f20*/  FMUL.FTZ R50, R0.reuse, R50 ;  /* 0x0000003200327220 */ /* 0x040fe20000410000 */
[----:B------:R-:W-:Y:S01]  /*13f30*/  FMUL.FTZ R51, R0, R51 ;  /* 0x0000003300337220 */ /* 0x000fe20000410000 */
[----:B------:R-:W-:Y:S01]  /*13f40*/  IMAD.WIDE.U32 R116, R101, -0x326172a9, RZ ;  /* 0xcd9e8d5765747825 */ /* 0x000fe200078e00ff */
[C---:B------:R-:W-:Y:S01]  /*13f50*/  HMMA.16816.F32.BF16 R32, R136.reuse, R106, R32 ;  /* 0x0000006a8820723c */ /* 0x040fe20000041820 */
[----:B------:R-:W1:Y:S04]  /*13f60*/  LDSM.16.MT88.4 R104, [R180+0xe000] ;  /* 0x00e00000b468783b */ /* 0x000e680000004200 */
[C---:B------:R-:W-:Y:S01]  /*13f70*/  FMUL.FTZ R52, R2.reuse, R52 ;  /* 0x0000003402347220 */ /* 0x040fe20000410000 */
[C---:B------:R-:W-:Y:S05]  /*13f80*/  HMMA.16816.F32.BF16 R36, R136.reuse, R108, R36 ;  /* 0x0000006c8824723c */ /* 0x040fea0000041824 */
[----:B------:R-:W-:Y:S01]  /*13f90*/  FMUL.FTZ R53, R2, R53 ;  /* 0x0000003502357220 */ /* 0x000fe20000410000 */
[C---:B------:R-:W-:Y:S01]  /*13fa0*/  HMMA.16816.F32.BF16 R40, R136.reuse, R110, R40 ;  /* 0x0000006e8828723c */ /* 0x040fe20000041828 */
[----:B------:R-:W1:Y:S04]  /*13fb0*/  LDSM.16.MT88.4 R108, [R179+0xe000] ;  /* 0x00e00000b36c783b */ /* 0x000e680000004200 */
[C---:B------:R-:W-:Y:S01]  /*13fc0*/  FMUL.FTZ R54, R0.reuse, R54 ;  /* 0x0000003600367220 */ /* 0x040fe20000410000 */
[C---:B--2---:R-:W-:Y:S05]  /*13fd0*/  HMMA.16816.F32.BF16 R44, R136.reuse, R112, R44 ;  /* 0x00000070882c723c */ /* 0x044fea000004182c */
[----:B------:R-:W-:Y:S01]  /*13fe0*/  FMUL.FTZ R55, R0, R55 ;  /* 0x0000003700377220 */ /* 0x000fe20000410000 */
[C---:B------:R-:W-:Y:S05]  /*13ff0*/  HMMA.16816.F32.BF16 R48, R136.reuse, R114, R48 ;  /* 0x000000728830723c */ /* 0x040fea0000041830 */
[----:B------:R-:W-:Y:S01]  /*14000*/  LOP3.LUT R112, R117, UR32, R170, 0x96, !PT ;  /* 0x0000002075707c12 */ /* 0x000fe2000f8e96aa */
[C---:B------:R-:W-:Y:S01]  /*14010*/  FMUL.FTZ R56, R2.reuse, R56 ;  /* 0x0000003802387220 */ /* 0x040fe20000410000 */
[----:B------:R-:W-:Y:S01]  /*14020*/  LOP3.LUT R116, R155, UR24, R116, 0x96, !PT ;  /* 0x000000189b747c12 */ /* 0x000fe2000f8e9674 */
[----:B------:R-:W-:Y:S03]  /*14030*/  FMUL.FTZ R57, R2, R57 ;  /* 0x0000003902397220 */ /* 0x000fe60000410000 */
[C---:B------:R-:W-:Y:S01]  /*14040*/  FMUL.FTZ R58, R0.reuse, R58 ;  /* 0x0000003a003a7220 */ /* 0x040fe20000410000 */
[----:B------:R-:W-:Y:S01]  /*14050*/  FMUL.FTZ R59, R0, R59 ;  /* 0x0000003b003b7220 */ /* 0x000fe20000410000 */
[----:B------:R-:W-:Y:S04]  /*14060*/  IMAD.WIDE.U32 R112, R112, -0x2daee0ad, RZ ;  /* 0xd2511f5370707825 */ /* 0x000fe800078e00ff */
[C---:B------:R-:W-:Y:S01]  /*14070*/  FMUL.FTZ R60, R2.reuse, R60 ;  /* 0x0000003c023c7220 */ /* 0x040fe20000410000 */
[----:B------:R-:W-:Y:S01]  /*14080*/  FMUL.FTZ R61, R2, R61 ;  /* 0x0000003d023d7220 */ /* 0x000fe20000410000 */
[C---:B-1----:R-:W-:Y:S03]  /*14090*/  HMMA.16816.F32.BF16 R52, R136.reuse, R104, R52 ;  /* 0x000000688834723c */ /* 0x042fe60000041834 */
[----:B------:R-:W-:Y:S01]  /*140a0*/  IMAD.WIDE.U32 R116, R116, -0x2daee0ad, RZ ;  /* 0xd2511f5374747825 */ /* 0x000fe200078e00ff */
[----:B------:R-:W-:Y:S01]  /*140b0*/  LOP3.LUT R101, R113, UR18, R234, 0x96, !PT ;  /* 0x0000001271657c12 */ /* 0x000fe2000f8e96ea */
[----:B------:R-:W-:Y:S02]  /*140c0*/  UIADD3 UR18, UR30, 0x1715609d, URZ ;  /* 0x1715609d1e127890 */ /* 0x000fe4000fffe03f */
[C---:B------:R-:W-:Y:S01]  /*140d0*/  FMUL.FTZ R62, R0.reuse, R62 ;  /* 0x0000003e003e7220 */ /* 0x040fe20000410000 */
[----:B------:R-:W-:Y:S03]  /*140e0*/  FMUL.FTZ R63, R0, R63 ;  /* 0x0000003f003f7220 */ /* 0x000fe60000410000 */
[----:B------:R-:W-:Y:S01]  /*140f0*/  LOP3.LUT R117, R117, UR29, R112, 0x96, !PT ;  /* 0x0000001d75757c12 */ /* 0x000fe2000f8e9670 */
[C---:B------:R-:W-:Y:S01]  /*14100*/  HMMA.16816.F32.BF16 R56, R136.reuse, R106, R56 ;  /* 0x0000006a8838723c */ /* 0x040fe20000041838 */
[----:B------:R-:W1:Y:S02]  /*14110*/  LDSM.16.MT88.4 R112, [R177+0x10000] ;  /* 0x01000000b170783b */ /* 0x000e640000004200 */
[----:B------:R-:W-:Y:S04]  /*14120*/  IMAD.WIDE.U32 R104, R101, -0x326172a9, RZ ;  /* 0xcd9e8d5765687825 */ /* 0x000fe800078e00ff */
[C---:B------:R-:W-:Y:S01]  /*14130*/  FMUL.FTZ R64, R2.reuse, R64 ;  /* 0x0000004002407220 */ /* 0x040fe20000410000 */
[----:B------:R-:W-:Y:S03]  /*14140*/  FMUL.FTZ R65, R2, R65 ;  /* 0x0000004102417220 */ /* 0x000fe60000410000 */
[C---:B------:R-:W-:Y:S01]  /*14150*/  FMUL.FTZ R66, R0.reuse, R66 ;  /* 0x0000004200427220 */ /* 0x040fe20000410000 */
[----:B------:R-:W-:Y:S01]  /*14160*/  FMUL.FTZ R67, R0, R67 ;  /* 0x0000004300437220 */ /* 0x000fe20000410000 */
[C---:B------:R-:W-:Y:S03]  /*14170*/  HMMA.16816.F32.BF16 R60, R136.reuse, R108, R60 ;  /* 0x0000006c883c723c */ /* 0x040fe6000004183c */
[----:B------:R-:W-:Y:S01]  /*14180*/  IMAD.WIDE.U32 R124, R117, -0x326172a9, RZ ;  /* 0xcd9e8d57757c7825 */ /* 0x000fe200078e00ff */
[----:B------:R-:W-:Y:S02]  /*14190*/  LOP3.LUT R105, R105, UR33, R154, 0x96, !PT ;  /* 0x0000002169697c12 */ /* 0x000fe4000f8e969a */
[C---:B------:R-:W-:Y:S05]  /*141a0*/  HMMA.16816.F32.BF16 R64, R136.reuse, R110, R64 ;  /* 0x0000006e8840723c */ /* 0x040fea0000041840 */
[----:B------:R-:W-:Y:S01]  /*141b0*/  LOP3.LUT R101, R125, UR28, R104, 0x96, !PT ;  /* 0x0000001c7d657c12 */ /* 0x000fe2000f8e9668 */
[----:B------:R-:W-:Y:S01]  /*141c0*/  IMAD.MOV.U32 R170, RZ, RZ, R220 ;  /* 0x000000ffffaa7224 */ /* 0x000fe200078e00dc */
[----:B------:R-:W-:Y:S01]  /*141d0*/  LOP3.LUT R109, R142, 0xff, RZ, 0xc0, !PT ;  /* 0x000000ff8e6d7812 */ /* 0x000fe200078ec0ff */
[----:B------:R2:W2:Y:S03]  /*141e0*/  LDL.S16 R220, [R1+0x40] ;  /* 0x0000400001dc7983 */ /* 0x0004a60000100600 */
[----:B------:R-:W-:Y:S01]  /*141f0*/  IMAD.WIDE.U32 R134, R101, -0x2daee0ad, RZ ;  /* 0xd2511f5365867825 */ /* 0x000fe200078e00ff */
[----:B------:R-:W-:Y:S02]  /*14200*/  LOP3.LUT R101, R143, UR22, R148, 0x96, !PT ;  /* 0x000000168f657c12 */ /* 0x000fe4000f8e9694 */
[----:B------:R-:W-:Y:S01]  /*14210*/  ISETP.LE.U32.AND P4, PT, R109, UR12, PT ;  /* 0x0000000c6d007c0c */ /* 0x000fe2000bf83070 */
[----:B------:R-:W-:Y:S01]  /*14220*/  IMAD.WIDE.U32 R104, R105, -0x2daee0ad, RZ ;  /* 0xd2511f5369687825 */ /* 0x000fe200078e00ff */
[C---:B------:R-:W-:Y:S02]  /*14230*/  LOP3.LUT R110, R101.reuse, 0xff, RZ, 0xc0, !PT ;  /* 0x000000ff656e7812 */ /* 0x040fe400078ec0ff */
[--C-:B------:R-:W-:Y:S01]  /*14240*/  SHF.R.U32.HI R109, RZ, 0x18, R101.reuse ;  /* 0x00000018ff6d7819 */ /* 0x100fe20000011665 */
[----:B------:R-:W-:Y:S01]  /*14250*/  FMUL.FTZ R68, R2, R68 ;  /* 0x0000004402447220 */ /* 0x000fe20000410000 */
[----:B------:R-:W-:Y:S01]  /*14260*/  ISETP.LE.U32.AND P6, PT, R110, UR12, PT ;  /* 0x0000000c6e007c0c */ /* 0x000fe2000bfc3070 */
[----:B------:R-:W-:Y:S01]  /*14270*/  FMUL.FTZ R69, R2, R69 ;  /* 0x0000004502457220 */ /* 0x000fe20000410000 */
[----:B------:R-:W-:Y:S01]  /*14280*/  LOP3.LUT R110, R101, 0xffff, RZ, 0xc0, !PT ;  /* 0x0000ffff656e7812 */ /* 0x000fe200078ec0ff */
[C---:B------:R-:W-:Y:S01]  /*14290*/  FMUL.FTZ R70, R0.reuse, R70 ;  /* 0x0000004600467220 */ /* 0x040fe20000410000 */
[----:B------:R-:W-:Y:S01]  /*142a0*/  SHF.R.U32.HI R101, RZ, 0x10, R101 ;  /* 0x00000010ff657819 */ /* 0x000fe20000011665 */
[----:B------:R-:W-:Y:S01]  /*142b0*/  FMUL.FTZ R71, R0, R71 ;  /* 0x0000004700477220 */ /* 0x000fe20000410000 */
[--C-:B------:R-:W-:Y:S01]  /*142c0*/  SHF.R.U32.HI R111, RZ, 0x10, R142.reuse ;  /* 0x00000010ff6f7819 */ /* 0x100fe2000001168e */
[C---:B------:R-:W-:Y:S01]  /*142d0*/  FMUL.FTZ R72, R2.reuse, R72 ;  /* 0x0000004802487220 */ /* 0x040fe20000410000 */
[----:B------:R-:W-:Y:S01]  /*142e0*/  SHF.R.U32.HI R108, RZ, 0x18, R142 ;  /* 0x00000018ff6c7819 */ /* 0x000fe2000001168e */
[----:B------:R-:W-:Y:S01]  /*142f0*/  FMUL.FTZ R73, R2, R73 ;  /* 0x0000004902497220 */ /* 0x000fe20000410000 */
[----:B------:R-:W-:Y:S01]  /*14300*/  LOP3.LUT R101, R101, 0xff, RZ, 0xc0, !PT ;  /* 0x000000ff65657812 */ /* 0x000fe200078ec0ff */
[----:B------:R-:W-:Y:S01]  /*14310*/  FMUL.FTZ R74, R0, R74 ;  /* 0x0000004a004a7220 */ /* 0x000fe20000410000 */
[----:B------:R-:W-:Y:S01]  /*14320*/  LOP3.LUT R142, R142, 0xffff, RZ, 0xc0, !PT ;  /* 0x0000ffff8e8e7812 */ /* 0x000fe200078ec0ff */
[----:B------:R-:W-:Y:S01]  /*14330*/  @!P6 HFMA2.BF16_V2 R245, -RZ.H0_H0, RZ.H0_H0, -R102.H0_H0 ;  /* 0x200000fffff5e231 */ /* 0x000fe20000340966 */
[----:B------:R-:W-:Y:S01]  /*14340*/  LOP3.LUT R125, R135, UR21, R104, 0x96, !PT ;  /* 0x00000015877d7c12 */ /* 0x000fe2000f8e9668 */
[C---:B-1----:R-:W-:Y:S01]  /*14350*/  HMMA.16816.F32.BF16 R68, R136.reuse, R112, R68 ;  /* 0x000000708844723c */ /* 0x042fe20000041844 */
[----:B------:R1:W4:Y:S01]  /*14360*/  LDL.S16 R135, [R1+0x3c] ;  /* 0x00003c0001877983 */ /* 0x0003220000100600 */
[----:B------:R-:W-:Y:S01]  /*14370*/  UIADD3 UR21, UR31, 0x646e171e, URZ ;  /* 0x646e171e1f157890 */ /* 0x000fe2000fffe03f */
[----:B------:R-:W-:Y:S01]  /*14380*/  @!P6 PRMT R102, R245, 0x5410, RZ ;  /* 0x00005410f566e816 */ /* 0x000fe200000000ff */
[----:B------:R-:W-:Y:S01]  /*14390*/  FMUL.FTZ R75, R0, R75 ;  /* 0x0000004b004b7220 */ /* 0x000fe20000410000 */
[----:B------:R-:W-:Y:S01]  /*143a0*/  ISETP.LE.U32.AND P6, PT, R101, UR12, PT ;  /* 0x0000000c65007c0c */ /* 0x000fe2000bfc3070 */
[----:B------:R-:W-:Y:S01]  /*143b0*/  FMUL.FTZ R76, R2, R76 ;  /* 0x0000004c024c7220 */ /* 0x000fe20000410000 */
[----:B------:R-:W-:Y:S01]  /*143c0*/  SHF.R.U32.HI R101, RZ, 0x8, R142 ;  /* 0x00000008ff657819 */ /* 0x000fe2000001168e */
[----:B------:R-:W-:Y:S01]  /*143d0*/  STG.E.U16 desc[UR26][R170.64], R102 ;  /* 0x00000066aa007986 */ /* 0x000fe2000c10151a */
[----:B------:R-:W-:Y:S02]  /*143e0*/  ISETP.LE.U32.AND P5, PT, R109, UR12, PT ;  /* 0x0000000c6d007c0c */ /* 0x000fe4000bfa3070 */
[----:B------:R-:W-:Y:S01]  /*143f0*/  LOP3.LUT R122, R105, UR25, R116, 0x96, !PT ;  /* 0x00000019697a7c12 */ /* 0x000fe2000f8e9674 */
[----:B------:R1:W4:Y:S01]  /*14400*/  LDL.S16 R142, [R1+0xc] ;  /* 0x00000c00018e7983 */ /* 0x0003220000100600 */
[C---:B------:R-:W-:Y:S03]  /*14410*/  HMMA.16816.F32.BF16 R72, R136.reuse, R114, R72 ;  /* 0x000000728848723c */ /* 0x040fe60000041848 */
[----:B------:R-:W1:Y:S01]  /*14420*/  LDSM.16.MT88.4 R104, [R178+0x10000] ;  /* 0x01000000b268783b */ /* 0x000e620000004200 */
[----:B------:R-:W-:Y:S04]  /*14430*/  IMAD.WIDE.U32 R122, R122, -0x326172a9, RZ ;  /* 0xcd9e8d577a7a7825 */ /* 0x000fe800078e00ff */
[----:B------:R-:W-:Y:S01]  /*14440*/  FMUL.FTZ R77, R2, R77 ;  /* 0x0000004d024d7220 */ /* 0x000fe20000410000 */
[----:B------:R-:W-:Y:S02]  /*14450*/  ISETP.LE.U32.AND P1, PT, R108, UR12, PT ;  /* 0x0000000c6c007c0c */ /* 0x000fe4000bf23070 */
[C---:B------:R-:W-:Y:S01]  /*14460*/  FMUL.FTZ R78, R0.reuse, R78 ;  /* 0x0000004e004e7220 */ /* 0x040fe20000410000 */
[----:B------:R-:W-:Y:S01]  /*14470*/  FMUL.FTZ R79, R0, R79 ;  /* 0x0000004f004f7220 */ /* 0x000fe20000410000 */
[----:B------:R-:W-:Y:S01]  /*14480*/  LOP3.LUT R168, R123, UR18, R124, 0x96, !PT ;  /* 0x000000127ba87c12 */ /* 0x000fe2000f8e967c */
[C---:B------:R-:W-:Y:S01]  /*14490*/  FMUL.FTZ R80, R2.reuse, R80 ;  /* 0x0000005002507220 */ /* 0x040fe20000410000 */
[----:B------:R-:W-:Y:S01]  /*144a0*/  SHF.R.U32.HI R112, RZ, 0x8, R110 ;  /* 0x00000008ff707819 */ /* 0x000fe2000001166e */
[----:B------:R-:W-:Y:S01]  /*144b0*/  FMUL.FTZ R81, R2, R81 ;  /* 0x0000005102517220 */ /* 0x000fe20000410000 */
[----:B------:R-:W-:Y:S01]  /*144c0*/  IADD3 R172, P0, R170, UR20, RZ ;  /* 0x00000014aaac7c10 */ /* 0x000fe2000ff1e0ff */
[----:B------:R-:W-:Y:S01]  /*144d0*/  FMUL.FTZ R82, R0, R82 ;  /* 0x0000005200527220 */ /* 0x000fe20000410000 */
[----:B------:R-:W-:Y:S01]  /*144e0*/  LOP3.LUT R113, R112, 0xffff, RZ, 0xc0, !PT ;  /* 0x0000ffff70717812 */ /* 0x000fe200078ec0ff */
[----:B------:R-:W-:Y:S01]  /*144f0*/  FFMA.FTZ R112, R156, UR4, -R144 ;  /* 0x000000049c707c23 */ /* 0x000fe20008010890 */
[----:B------:R-:W-:Y:S01]  /*14500*/  IADD3.X R173, R171, UR19, RZ, P0, !PT ;  /* 0x00000013abad7c10 */ /* 0x000fe200087fe4ff */
[----:B------:R-:W-:Y:S01]  /*14510*/  FMUL.FTZ R83, R0, R83 ;  /* 0x0000005300537220 */ /* 0x000fe20000410000 */
[----:B------:R-:W-:Y:S01]  /*14520*/  ISETP.LE.U32.AND P0, PT, R113, UR12, PT ;  /* 0x0000000c71007c0c */ /* 0x000fe2000bf03070 */
[----:B------:R3:W-:Y:S01]  /*14530*/  MUFU.EX2 R222, R112 ;  /* 0x0000007000de7308 */ /* 0x0007e20000000800 */
[----:B------:R-:W-:Y:S01]  /*14540*/  LOP3.LUT R108, R111, 0xff, RZ, 0xc0, !PT ;  /* 0x000000ff6f6c7812 */ /* 0x000fe200078ec0ff */
[C---:B------:R-:W-:Y:S01]  /*14550*/  FMUL.FTZ R84, R2.reuse, R84 ;  /* 0x0000005402547220 */ /* 0x040fe20000410000 */
[----:B------:R-:W-:Y:S01]  /*14560*/  FMUL.FTZ R85, R2, R85 ;  /* 0x0000005502557220 */ /* 0x000fe20000410000 */
[----:B------:R-:W-:Y:S01]  /*14570*/  FMUL.FTZ R86, R0, R86 ;  /* 0x0000005600567220 */ /* 0x000fe20000410000 */
[----:B------:R-:W-:Y:S01]  /*14580*/  ISETP.LE.U32.AND P3, PT, R108, UR12, PT ;  /* 0x0000000c6c007c0c */ /* 0x000fe2000bf63070 */
[----:B------:R-:W-:Y:S01]  /*14590*/  FFMA.FTZ R131, R2, R221, R218 ;  /* 0x000000dd02837223 */ /* 0x000fe200000100da */
[----:B------:R-:W1:Y:S01]  /*145a0*/  LDSM.16.MT88.4 R108, [R180+0x10000] ;  /* 0x01000000b46c783b */ /* 0x000e620000004200 */
[----:B------:R-:W-:Y:S01]  /*145b0*/  FMUL.FTZ R87, R0, R87 ;  /* 0x0000005700577220 */ /* 0x000fe20000410000 */
[----:B------:R-:W-:Y:S01]  /*145c0*/  LOP3.LUT R120, R149, UR18, R150, 0x96, !PT ;  /* 0x0000001295787c12 */ /* 0x000fe2000f8e9696 */
[----:B------:R-:W-:Y:S02]  /*145d0*/  @!P6 HFMA2.BF16_V2 R239, -RZ.H0_H0, RZ.H0_H0, -R140.H0_H0 ;  /* 0x200000ffffefe231 */ /* 0x000fe4000034098c */
[C---:B------:R-:W-:Y:S01]  /*145e0*/  FMUL.FTZ R88, R2.reuse, R88 ;  /* 0x0000005802587220 */ /* 0x040fe20000410000 */
[----:B------:R-:W-:Y:S02]  /*145f0*/  @!P0 HFMA2.BF16_V2 R240, -RZ.H0_H0, RZ.H0_H0, -R103.H0_H0 ;  /* 0x200000fffff08231 */ /* 0x000fe40000340967 */
[----:B------:R-:W-:Y:S01]  /*14600*/  FMUL.FTZ R89, R2, R89 ;  /* 0x0000005902597220 */ /* 0x000fe20000410000 */
[----:B------:R-:W-:Y:S04]  /*14610*/  IMAD.WIDE.U32 R120, R120, -0x2daee0ad, RZ ;  /* 0xd2511f5378787825 */ /* 0x000fe800078e00ff */
[----:B------:R-:W-:Y:S01]  /*14620*/  FMUL.FTZ R90, R0, R90 ;  /* 0x0000005a005a7220 */ /* 0x000fe20000410000 */
[----:B------:R-:W-:Y:S01]  /*14630*/  UMOV UR18, UR9 ;  /* 0x0000000900127c82 */ /* 0x000fe20008000000 */
[----:B------:R-:W-:Y:S01]  /*14640*/  @!P0 PRMT R103, R240, 0x5410, RZ ;  /* 0x00005410f0678816 */ /* 0x000fe200000000ff */
[----:B---3--:R-:W-:Y:S01]  /*14650*/  @!P3 HFMA2.BF16_V2 R219, -RZ.H0_H0, RZ.H0_H0, -R164.H0_H0 ;  /* 0x200000ffffdbb231 */ /* 0x008fe200003409a4 */
[----:B------:R-:W-:Y:S01]  /*14660*/  LOP3.LUT R112, R120, 0xff, RZ, 0xc0, !PT ;  /* 0x000000ff78707812 */ /* 0x000fe200078ec0ff */
[----:B------:R-:W-:Y:S01]  /*14670*/  FMUL.FTZ R91, R0, R91 ;  /* 0x0000005b005b7220 */ /* 0x000fe20000410000 */
[C---:B-1----:R-:W-:Y:S01]  /*14680*/  HMMA.16816.F32.BF16 R76, R136.reuse, R104, R76 ;  /* 0x00000068884c723c */ /* 0x042fe2000004184c */
[----:B------:R-:W-:Y:S02]  /*14690*/  STG.E.U16 desc[UR26][R170.64+0x2], R103 ;  /* 0x00000267aa007986 */ /* 0x000fe4000c10151a */
[----:B------:R-:W-:Y:S01]  /*146a0*/  LOP3.LUT R113, R120, 0xff, RZ, 0xc0, !PT ;  /* 0x000000ff78717812 */ /* 0x000fe200078ec0ff */
[----:B------:R-:W-:Y:S01]  /*146b0*/  FMUL.FTZ R92, R2, R92 ;  /* 0x0000005c025c7220 */ /* 0x000fe20000410000 */
[----:B------:R-:W-:Y:S01]  /*146c0*/  @!P6 PRMT R140, R239, 0x5410, RZ ;  /* 0x00005410ef8ce816 */ /* 0x000fe200000000ff */
[C---:B------:R-:W-:Y:S03]  /*146d0*/  HMMA.16816.F32.BF16 R80, R136.reuse, R106, R80 ;  /* 0x0000006a8850723c */ /* 0x040fe60000041850 */
[----:B------:R-:W-:Y:S01]  /*146e0*/  ISETP.LE.U32.AND P6, PT, R113, UR12, PT ;  /* 0x0000000c71007c0c */ /* 0x000fe2000bfc3070 */
[----:B------:R-:W-:Y:S01]  /*146f0*/  STG.E.U16 desc[UR26][R172.64], R140 ;  /* 0x0000008cac007986 */ /* 0x000fe2000c10151a */
[----:B------:R-:W-:Y:S01]  /*14700*/  FFMA.FTZ R104, R157, UR4, -R144 ;  /* 0x000000049d687c23 */ /* 0x000fe20008010890 */
[----:B------:R-:W-:Y:S01]  /*14710*/  FFMA.FTZ R105, R158, UR4, -R145 ;  /* 0x000000049e697c23 */ /* 0x000fe20008010891 */
[----:B------:R-:W-:Y:S01]  /*14720*/  FMUL.FTZ R93, R2, R93 ;  /* 0x0000005d025d7220 */ /* 0x000fe20000410000 */
[C---:B------:R-:W-:Y:S01]  /*14730*/  FMUL.FTZ R94, R0.reuse, R94 ;  /* 0x0000005e005e7220 */ /* 0x040fe20000410000 */
[----:B------:R1:W-:Y:S02]  /*14740*/  MUFU.EX2 R224, R104 ;  /* 0x0000006800e07308 */ /* 0x0003e40000000800 */
[----:B------:R-:W-:Y:S01]  /*14750*/  FMUL.FTZ R95, R0, R95 ;  /* 0x0000005f005f7220 */ /* 0x000fe20000410000 */
[C---:B------:R-:W-:Y:S01]  /*14760*/  FMUL.FTZ R96, R2.reuse, R96 ;  /* 0x0000006002607220 */ /* 0x040fe20000410000 */
[----:B------:R-:W-:Y:S01]  /*14770*/  FMUL.FTZ R97, R2, R97 ;  /* 0x0000006102617220 */ /* 0x000fe20000410000 */
[C---:B------:R-:W-:Y:S01]  /*14780*/  FMUL.FTZ R98, R0.reuse, R98 ;  /* 0x0000006200627220 */ /* 0x040fe20000410000 */
[----:B------:R-:W-:Y:S01]  /*14790*/  FMUL.FTZ R99, R0, R99 ;  /* 0x0000006300637220 */ /* 0x000fe20000410000 */
[----:B------:R-:W-:Y:S03]  /*147a0*/  SHF.R.U32.HI R117, RZ, 0x18, R120 ;  /* 0x00000018ff757819 */ /* 0x000fe60000011678 */
[----:B------:R3:W-:Y:S01]  /*147b0*/  MUFU.EX2 R143, R105 ;  /* 0x00000069008f7308 */ /* 0x0007e20000000800 */
[----:B------:R-:W-:Y:S01]  /*147c0*/  PRMT R133, R219, 0x7610, R133 ;  /* 0x00007610db857816 */ /* 0x000fe20000000085 */
[C---:B------:R-:W-:Y:S03]  /*147d0*/  HMMA.16816.F32.BF16 R84, R136.reuse, R108, R84 ;  /* 0x0000006c8854723c */ /* 0x040fe60000041854 */
[----:B------:R-:W-:Y:S01]  /*147e0*/  @!P3 PRMT R164, R133, 0x5410, RZ ;  /* 0x0000541085a4b816 */ /* 0x000fe200000000ff */
[--C-:B------:R-:W-:Y:S01]  /*147f0*/  FFMA.FTZ R133, R210, UR4, -R145.reuse ;  /* 0x00000004d2857c23 */ /* 0x100fe20008010891 */
[----:B-1----:R-:W-:Y:S01]  /*14800*/  LOP3.LUT R104, R101, 0xffff, RZ, 0xc0, !PT ;  /* 0x0000ffff65687812 */ /* 0x002fe200078ec0ff */
[----:B------:R-:W-:Y:S01]  /*14810*/  FFMA.FTZ R101, R161, UR4, -R145 ;  /* 0x00000004a1657c23 */ /* 0x000fe20008010891 */
[--C-:B------:R-:W-:Y:S01]  /*14820*/  FFMA.FTZ R108, R147, UR4, -R144.reuse ;  /* 0x00000004936c7c23 */ /* 0x100fe20008010890 */
[C---:B------:R-:W-:Y:S01]  /*14830*/  HMMA.16816.F32.BF16 R88, R136.reuse, R110, R88 ;  /* 0x0000006e8858723c */ /* 0x040fe20000041858 */
[----:B------:R-:W-:Y:S02]  /*14840*/  MUFU.EX2 R210, R133 ;  /* 0x0000008500d27308 */ /* 0x000fe40000000800 */
[----:B------:R-:W-:Y:S02]  /*14850*/  ISETP.LE.U32.AND P0, PT, R104, UR12, PT ;  /* 0x0000000c68007c0c */ /* 0x000fe4000bf03070 */
[----:B---3--:R-:W1:Y:S06]  /*14860*/  LDSM.16.MT88.4 R104, [R179+0x10000] ;  /* 0x01000000b368783b */ /* 0x008e6c0000004200 */
[----:B------:R3:W3:Y:S10]  /*14870*/  MUFU.EX2 R223, R101 ;  /* 0x0000006500df7308 */ /* 0x0006f40000000800 */
[----:B------:R5:W-:Y:S01]  /*14880*/  MUFU.EX2 R233, R108 ;  /* 0x0000006c00e97308 */ /* 0x000be20000000800 */
[----:B---3--:R-:W-:Y:S02]  /*14890*/  LOP3.LUT R101, R120, 0xffff, RZ, 0xc0, !PT ;  /* 0x0000ffff78657812 */ /* 0x008fe400078ec0ff */
[----:B------:R-:W-:Y:S02]  /*148a0*/  F2FP.BF16.F32.PACK_AB R158, R223, R143 ;  /* 0x0000008fdf9e723e */ /* 0x000fe400000010ff */
[----:B------:R-:W-:Y:S01]  /*148b0*/  SHF.R.U32.HI R109, RZ, 0x8, R101 ;  /* 0x00000008ff6d7819 */ /* 0x000fe20000011665 */
[----:B------:R-:W-:Y:S01]  /*148c0*/  FFMA.FTZ R101, R159, UR4, -R144 ;  /* 0x000000049f657c23 */ /* 0x000fe20008010890 */
[----:B------:R-:W-:Y:S02]  /*148d0*/  PRMT R157, R158, 0x7632, R157 ;  /* 0x000076329e9d7816 */ /* 0x000fe4000000009d */
[----:B------:R-:W-:Y:S01]  /*148e0*/  PRMT R118, R112, 0x5410, R109 ;  /* 0x0000541070767816 */ /* 0x000fe2000000006d */
[----:B------:R3:W3:Y:S01]  /*148f0*/  MUFU.EX2 R232, R101 ;  /* 0x0000006500e87308 */ /* 0x0006e20000000800 */
[----:B------:R-:W-:Y:S01]  /*14900*/  FFMA.FTZ R109, R160, UR4, -R145 ;  /* 0x00000004a06d7c23 */ /* 0x000fe20008010891 */
[----:B-----5:R-:W-:Y:S04]  /*14910*/  SHF.R.U32.HI R108, RZ, 0x10, R120 ;  /* 0x00000010ff6c7819 */ /* 0x020fe80000011678 */
[----:B------:R-:W-:Y:S04]  /*14920*/  LOP3.LUT R116, R108, 0xff, RZ, 0xc0, !PT ;  /* 0x000000ff6c747812 */ /* 0x000fe800078ec0ff */
[----:B------:R5:W-:Y:S01]  /*14930*/  MUFU.EX2 R229, R109 ;  /* 0x0000006d00e57308 */ /* 0x000be20000000800 */
[C---:B-1----:R-:W-:Y:S03]  /*14940*/  HMMA.16816.F32.BF16 R92, R136.reuse, R104, R92 ;  /* 0x00000068885c723c */ /* 0x042fe6000004185c */
[----:B------:R-:W-:Y:S03]  /*14950*/  PRMT R116, R116, 0x5410, R117 ;  /* 0x0000541074747816 */ /* 0x000fe60000000075 */
[----:B------:R-:W-:Y:S05]  /*14960*/  HMMA.16816.F32.BF16 R96, R136, R106, R96 ;  /* 0x0000006a8860723c */ /* 0x000fea0000041860 */
[----:B------:R-:W-:Y:S01]  /*14970*/  @!P4 HFMA2.BF16_V2 R129, -RZ.H0_H0, RZ.H0_H0, -R166.H0_H0 ;  /* 0x200000ffff81c231 */ /* 0x000fe200003409a6 */
[----:B---3--:R-:W-:Y:S01]  /*14980*/  LOP3.LUT R101, R121, UR21, R152, 0x96, !PT ;  /* 0x0000001579657c12 */ /* 0x008fe2000f8e9698 */
[----:B------:R-:W-:Y:S01]  /*14990*/  FFMA.FTZ R136, R206, UR4, -R144 ;  /* 0x00000004ce887c23 */ /* 0x000fe20008010890 */
[----:B------:R-:W-:Y:S03]  /*149a0*/  F2FP.BF16.F32.PACK_AB R160, R232, R233 ;  /* 0x000000e9e8a0723e */ /* 0x000fe600000010ff */
[----:B------:R-:W-:Y:S02]  /*149b0*/  PRMT R124, R129, 0x7610, R124 ;  /* 0x00007610817c7816 */ /* 0x000fe4000000007c */
[C---:B------:R-:W-:Y:S02]  /*149c0*/  LOP3.LUT R108, R101.reuse, 0xffff, RZ, 0xc0, !PT ;  /* 0x0000ffff656c7812 */ /* 0x040fe400078ec0ff */
[--C-:B-----5:R-:W-:Y:S02]  /*149d0*/  SHF.R.U32.HI R109, RZ, 0x10, R101.reuse ;  /* 0x00000010ff6d7819 */ /* 0x120fe40000011665 */
[----:B------:R-:W-:Y:S02]  /*149e0*/  LOP3.LUT R115, R101, 0xff, RZ, 0xc0, !PT ;  /* 0x000000ff65737812 */ /* 0x000fe400078ec0ff */
[----:B------:R-:W-:Y:S01]  /*149f0*/  SHF.R.U32.HI R114, RZ, 0x18, R101 ;  /* 0x00000018ff727819 */ /* 0x000fe20000011665 */
[----:B------:R-:W-:Y:S01]  /*14a00*/  FFMA.FTZ R101, R162, UR4, -R145 ;  /* 0x00000004a2657c23 */ /* 0x000fe20008010891 */
[----:B------:R-:W-:Y:S02]  /*14a10*/  SHF.R.U32.HI R113, RZ, 0x8, R108 ;  /* 0x00000008ff717819 */ /* 0x000fe4000001166c */
[----:B------:R-:W-:Y:S01]  /*14a20*/  LOP3.LUT R112, R109, 0xff, RZ, 0xc0, !PT ;  /* 0x000000ff6d707812 */ /* 0x000fe200078ec0ff */
[----:B------:R1:W3:Y:S01]  /*14a30*/  MUFU.EX2 R230, R101 ;  /* 0x0000006500e67308 */ /* 0x0002e20000000800 */
[----:B------:R-:W5:Y:S01]  /*14a40*/  LDSM.16.MT88.4 R108, [R177+0xc800] ;  /* 0x00c80000b16c783b */ /* 0x000f620000004200 */
[----:B------:R-:W-:Y:S02]  /*14a50*/  F2FP.BF16.F32.PACK_AB R162, R224, R222 ;  /* 0x000000dee0a2723e */ /* 0x000fe400000010ff */
[----:B------:R-:W-:Y:S02]  /*14a60*/  PRMT R113, R115, 0x5410, R113 ;  /* 0x0000541073717816 */ /* 0x000fe40000000071 */
[----:B------:R-:W-:Y:S02]  /*14a70*/  PRMT R161, R162, 0x7632, R161 ;  /* 0x00007632a2a17816 */ /* 0x000fe400000000a1 */
[----:B------:R-:W-:Y:S02]  /*14a80*/  PRMT R159, R160, 0x7632, R159 ;  /* 0x00007632a09f7816 */ /* 0x000fe4000000009f */
[--C-:B------:R-:W-:Y:S02]  /*14a90*/  HSET2.LE.AND R104, R113, R146.reuse, PT ;  /* 0x0000009271687233 */ /* 0x100fe40003803000 */
[--C-:B------:R-:W-:Y:S02]  /*14aa0*/  HSET2.LE.AND R106, R118, R146.reuse, PT ;  /* 0x00000092766a7233 */ /* 0x100fe40003803000 */
[--C-:B------:R-:W-:Y:S02]  /*14ab0*/  HSET2.LE.AND R107, R116, R146.reuse, PT ;  /* 0x00000092746b7233 */ /* 0x100fe40003803000 */
[----:B------:R-:W-:Y:S01]  /*14ac0*/  LDSM.16.MT88.4 R116, [R178+0xe800] ;  /* 0x00e80000b274783b */ /* 0x000fe20000004200 */
[----:B-1----:R-:W-:Y:S02]  /*14ad0*/  PRMT R101, R112, 0x5410, R114 ;  /* 0x0000541070657816 */ /* 0x002fe40000000072 */
[----:B---3--:R-:W-:Y:S02]  /*14ae0*/  F2FP.BF16.F32.PACK_AB R156, R230, R229 ;  /* 0x000000e5e69c723e */ /* 0x008fe400000010ff */
[----:B------:R-:W-:Y:S01]  /*14af0*/  @!P4 PRMT R166, R124, 0x5410, RZ ;  /* 0x000054107ca6c816 */ /* 0x000fe200000000ff */
[----:B------:R-:W-:Y:S01]  /*14b00*/  IMAD.WIDE.U32 R124, R125, -0x326172a9, RZ ;  /* 0xcd9e8d577d7c7825 */ /* 0x000fe200078e00ff */
[----:B------:R-:W-:Y:S01]  /*14b10*/  HSET2.LE.AND R105, R101, R146, PT ;  /* 0x0000009265697233 */ /* 0x000fe20003803000 */
[----:B------:R-:W1:Y:S01]  /*14b20*/  LDSM.16.MT88.4 R112, [R178+0xc800] ;  /* 0x00c80000b270783b */ /* 0x000e620000004200 */
[----:B------:R-:W-:Y:S02]  /*14b30*/  PRMT R101, R162, 0x5410, R161 ;  /* 0x00005410a2657816 */ /* 0x000fe400000000a1 */
[----:B------:R-:W-:Y:S02]  /*14b40*/  PRMT R155, R156, 0x7632, R155 ;  /* 0x000076329c9b7816 */ /* 0x000fe4000000009b */
[----:B------:R-:W-:Y:S02]  /*14b50*/  LOP3.LUT R104, R104, R101, RZ, 0xc0, !PT ;  /* 0x0000006568687212 */ /* 0x000fe400078ec0ff */
[----:B------:R-:W-:Y:S02]  /*14b60*/  PRMT R101, R158, 0x5410, R157 ;  /* 0x000054109e657816 */ /* 0x000fe4000000009d */
[----:B------:R-:W-:Y:S02]  /*14b70*/  LOP3.LUT R123, R125, UR22, R122, 0x96, !PT ;  /* 0x000000167d7b7c12 */ /* 0x000fe4000f8e967a */
[----:B------:R-:W-:Y:S02]  /*14b80*/  LOP3.LUT R105, R105, R101, RZ, 0xc0, !PT ;  /* 0x0000006569697212 */ /* 0x000fe400078ec0ff */
[----:B------:R-:W-:Y:S04]  /*14b90*/  PRMT R101, R160, 0x5410, R159 ;  /* 0x00005410a0657816 */ /* 0x000fe8000000009f */
[----:B------:R-:W-:Y:S02]  /*14ba0*/  LOP3.LUT R106, R106, R101, RZ, 0xc0, !PT ;  /* 0x000000656a6a7212 */ /* 0x000fe400078ec0ff */
[----:B------:R-:W-:Y:S04]  /*14bb0*/  PRMT R101, R156, 0x5410, R155 ;  /* 0x000054109c657816 */ /* 0x000fe8000000009b */
[----:B------:R-:W-:Y:S02]  /*14bc0*/  LOP3.LUT R107, R107, R101, RZ, 0xc0, !PT ;  /* 0x000000656b6b7212 */ /* 0x000fe400078ec0ff */
[----:B------:R-:W-:Y:S04]  /*14bd0*/  LOP3.LUT R101, R121, UR21, R152, 0x96, !PT ;  /* 0x0000001579657c12 */ /* 0x000fe8000f8e9698 */
[----:B------:R-:W-:Y:S01]  /*14be0*/  SHF.R.U32.HI R2, RZ, 0x10, R101 ;  /* 0x00000010ff027819 */ /* 0x000fe20000011665 */
[C---:B-----5:R-:W-:Y:S05]  /*14bf0*/  HMMA.16816.F32.BF16 R4, R104.reuse, R108, R4 ;  /* 0x0000006c6804723c */ /* 0x060fea0000041804 */
[----:B------:R-:W-:Y:S01]  /*14c00*/  LOP3.LUT R2, R2, 0xff, RZ, 0xc0, !PT ;  /* 0x000000ff02027812 */ /* 0x000fe200078ec0ff */
[C---:B------:R-:W-:Y:S01]  /*14c10*/  HMMA.16816.F32.BF16 R8, R104.reuse, R110, R8 ;  /* 0x0000006e6808723c */ /* 0x040fe20000041808 */
[----:B------:R-:W3:Y:S05]  /*14c20*/  LDSM.16.MT88.4 R108, [R180+0xc800] ;  /* 0x00c80000b46c783b */ /* 0x000eea0000004200 */
[C---:B-1----:R-:W-:Y:S06]  /*14c30*/  HMMA.16816.F32.BF16 R12, R104.reuse, R112, R12 ;  /* 0x00000070680c723c */ /* 0x042fec000004180c */
[C---:B------:R-:W-:Y:S01]  /*14c40*/  HMMA.16816.F32.BF16 R16, R104.reuse, R114, R16 ;  /* 0x000000726810723c */ /* 0x040fe20000041810 */
[----:B------:R-:W1:Y:S05]  /*14c50*/  LDSM.16.MT88.4 R112, [R179+0xc800] ;  /* 0x00c80000b370783b */ /* 0x000e6a0000004200 */
[C---:B---3--:R-:W-:Y:S05]  /*14c60*/  HMMA.16816.F32.BF16 R20, R104.reuse, R108, R20 ;  /* 0x0000006c6814723c */ /* 0x048fea0000041814 */
[----:B--2---:R-:W-:Y:S01]  /*14c70*/  @!P0 HFMA2.BF16_V2 R220, -RZ.H0_H0, RZ.H0_H0, -R165.H0_H0 ;  /* 0x200000ffffdc8231 */ /* 0x004fe200003409a5 */
[C---:B------:R-:W-:Y:S01]  /*14c80*/  HMMA.16816.F32.BF16 R24, R104.reuse, R110, R24 ;  /* 0x0000006e6818723c */ /* 0x040fe20000041818 */
[----:B------:R-:W2:Y:S05]  /*14c90*/  LDSM.16.MT88.4 R108, [R177+0xe800] ;  /* 0x00e80000b16c783b */ /* 0x000eaa0000004200 */
[C---:B-1----:R-:W-:Y:S06]  /*14ca0*/  HMMA.16816.F32.BF16 R28, R104.reuse, R112, R28 ;  /* 0x00000070681c723c */ /* 0x042fec000004181c */
[C---:B------:R-:W-:Y:S01]  /*14cb0*/  HMMA.16816.F32.BF16 R32, R104.reuse, R114, R32 ;  /* 0x000000726820723c */ /* 0x040fe20000041820 */
[----:B------:R-:W1:Y:S04]  /*14cc0*/  LDSM.16.MT88.4 R112, [R180+0xe800] ;  /* 0x00e80000b470783b */ /* 0x000e680000004200 */
[----:B----4-:R-:W-:Y:S06]  /*14cd0*/  @!P1 HFMA2.BF16_V2 R135, -RZ.H0_H0, RZ.H0_H0, -R163.H0_H0 ;  /* 0x200000ffff879231 */ /* 0x010fec00003409a3 */
[----:B------:R-:W-:Y:S04]  /*14ce0*/  PRMT R128, R135, 0x7610, R128 ;  /* 0x0000761087807816 */ /* 0x000fe80000000080 */
[----:B------:R-:W-:Y:S01]  /*14cf0*/  @!P1 PRMT R163, R128, 0x5410, RZ ;  /* 0x0000541080a39816 */ /* 0x000fe200000000ff */
[----:B------:R-:W-:Y:S01]  /*14d00*/  @!P5 HFMA2.BF16_V2 R142, -RZ.H0_H0, RZ.H0_H0, -R141.H0_H0 ;  /* 0x200000ffff8ed231 */ /* 0x000fe2000034098d */
[C---:B--2---:R-:W-:Y:S04]  /*14d10*/  HMMA.16816.F32.BF16 R36, R104.reuse, R108, R36 ;  /* 0x0000006c6824723c */ /* 0x044fe80000041824 */
[----:B------:R2:W-:Y:S01]  /*14d20*/  @!P5 STL.S16 [R1+0xc], R142 ;  /* 0x00000c8e0100d387 */ /* 0x0005e20000100600 */
[----:B------:R-:W-:Y:S03]  /*14d30*/  PRMT R127, R142, 0x7610, R127 ;  /* 0x000076108e7f7816 */ /* 0x000fe6000000007f */
[----:B------:R3:W-:Y:S03]  /*14d40*/  @!P4 STL.S16 [R1+0x1c], R129 ;  /* 0x00001c810100c387 */ /* 0x0007e60000100600 */
[----:B------:R-:W-:Y:S01]  /*14d50*/  @!P5 PRMT R141, R127, 0x5410, RZ ;  /* 0x000054107f8dd816 */ /* 0x000fe200000000ff */
[C---:B------:R-:W-:Y:S01]  /*14d60*/  HMMA.16816.F32.BF16 R40, R104.reuse, R110, R40 ;  /* 0x0000006e6828723c */ /* 0x040fe20000041828 */
[----:B------:R4:W5:Y:S02]  /*14d70*/  LDL.S16 R127, [R1+0x14] ;  /* 0x00001400017f7983 */ /* 0x0009640000100600 */
[----:B------:R-:W-:Y:S02]  /*14d80*/  PRMT R109, R220, 0x7610, R109 ;  /* 0x00007610dc6d7816 */ /* 0x000fe4000000006d */
[----:B------:R-:W-:Y:S01]  /*14d90*/  ISETP.LE.U32.AND P4, PT, R2, UR12, PT ;  /* 0x0000000c02007c0c */ /* 0x000fe2000bf83070 */
[----:B------:R-:W-:Y:S01]  /*14da0*/  STG.E.U16 desc[UR26][R172.64+0x2], R141 ;  /* 0x0000028dac007986 */ /* 0x000fe2000c10151a */
[----:B------:R-:W-:Y:S01]  /*14db0*/  @!P0 PRMT R165, R109, 0x5410, RZ ;  /* 0x000054106da58816 */ /* 0x000fe200000000ff */
[C---:B------:R-:W-:Y:S02]  /*14dc0*/  HMMA.16816.F32.BF16 R44, R104.reuse, R116, R44 ;  /* 0x00000074682c723c */ /* 0x040fe4000004182c */
[----:B------:R-:W-:Y:S01]  /*14dd0*/  STG.E.U16 desc[UR26][R170.64+0x10], R166 ;  /* 0x000010a6aa007986 */ /* 0x000fe2000c10151a */
[----:B------:R-:W-:Y:S02]  /*14de0*/  LOP3.LUT R2, R125, UR22, R122, 0x96, !PT ;  /* 0x000000167d027c12 */ /* 0x000fe4000f8e967a */
[C---:B------:R-:W-:Y:S01]  /*14df0*/  LOP3.LUT R108, R101.reuse, 0xff, RZ, 0xc0, !PT ;  /* 0x000000ff656c7812 */ /* 0x040fe200078ec0ff */
[----:B------:R-:W-:Y:S01]  /*14e00*/  STG.E.U16 desc[UR26][R170.64+0x12], R165 ;  /* 0x000012a5aa007986 */ /* 0x000fe2000c10151a */
[C---:B------:R-:W-:Y:S03]  /*14e10*/  HMMA.16816.F32.BF16 R48, R104.reuse, R118, R48 ;  /* 0x000000766830723c */ /* 0x040fe60000041830 */
[----:B------:R-:W-:Y:S01]  /*14e20*/  STG.E.U16 desc[UR26][R172.64+0x10], R164 ;  /* 0x000010a4ac007986 */ /* 0x000fe2000c10151a */
[----:B------:R-:W-:Y:S01]  /*14e30*/  ISETP.LE.U32.AND P5, PT, R108, UR12, PT ;  /* 0x0000000c6c007c0c */ /* 0x000fe2000bfa3070 */
[----:B--2---:R-:W-:Y:S01]  /*14e40*/  FFMA.FTZ R142, R174, UR4, -R145 ;  /* 0x00000004ae8e7c23 */ /* 0x004fe20008010891 */
[C---:B-1----:R-:W-:Y:S01]  /*14e50*/  HMMA.16816.F32.BF16 R52, R104.reuse, R112, R52 ;  /* 0x000000706834723c */ /* 0x042fe20000041834 */
[----:B------:R-:W-:Y:S02]  /*14e60*/  STG.E.U16 desc[UR26][R172.64+0x12], R163 ;  /* 0x000012a3ac007986 */ /* 0x000fe4000c10151a */
[----:B------:R-:W-:Y:S02]  /*14e70*/  MUFU.EX2 R206, R142 ;  /* 0x0000008e00ce7308 */ /* 0x000fe40000000800 */
[----:B---3--:R4:W2:Y:S01]  /*14e80*/  LDL.S16 R129, [R1+0x34] ;  /* 0x0000340001817983 */ /* 0x0088a20000100600 */
[C---:B------:R-:W-:Y:S03]  /*14e90*/  HMMA.16816.F32.BF16 R56, R104.reuse, R114, R56 ;  /* 0x000000726838723c */ /* 0x040fe60000041838 */
[----:B------:R-:W-:Y:S02]  /*14ea0*/  @!P0 STL.S16 [R1+0x40], R220 ;  /* 0x000040dc01008387 */ /* 0x000fe40000100600 */
[----:B------:R-:W-:Y:S01]  /*14eb0*/  @!P5 HFMA2.BF16_V2 R132, -RZ.H0_H0, RZ.H0_H0, -R162.H0_H0 ;  /* 0x200000ffff84d231 */ /* 0x000fe200003409a2 */
[----:B------:R-:W-:Y:S01]  /*14ec0*/  LOP3.LUT R113, R124, 0xff, RZ, 0xc0, !PT ;  /* 0x000000ff7c717812 */ /* 0x000fe200078ec0ff */
[----:B------:R-:W-:Y:S01]  /*14ed0*/  @!P3 STL.S16 [R1+0x18], R219 ;  /* 0x000018db0100b387 */ /* 0x000fe20000100600 */
[----:B------:R-:W-:Y:S03]  /*14ee0*/  SHF.R.U32.HI R112, RZ, 0x10, R124 ;  /* 0x00000010ff707819 */ /* 0x000fe6000001167c */
[----:B------:R1:W-:Y:S01]  /*14ef0*/  @!P1 STL.S16 [R1+0x3c], R135 ;  /* 0x00003c8701009387 */ /* 0x0003e20000100600 */
[----:B------:R-:W-:Y:S02]  /*14f00*/  PRMT R122, R132, 0x7610, R122 ;  /* 0x00007610847a7816 */ /* 0x000fe4000000007a */
[----:B------:R-:W-:Y:S01]  /*14f10*/  LOP3.LUT R114, R124, 0xff, RZ, 0xc0, !PT ;  /* 0x000000ff7c727812 */ /* 0x000fe200078ec0ff */
[----:B------:R4:W3:Y:S01]  /*14f20*/  LDL.S16 R128, [R1+0x28] ;  /* 0x0000280001807983 */ /* 0x0008e20000100600 */
[----:B------:R-:W-:Y:S02]  /*14f30*/  LOP3.LUT R108, R101, 0xffff, RZ, 0xc0, !PT ;  /* 0x0000ffff656c7812 */ /* 0x000fe400078ec0ff */
[----:B------:R-:W-:Y:S01]  /*14f40*/  @!P5 PRMT R162, R122, 0x5410, RZ ;  /* 0x000054107aa2d816 */ /* 0x000fe200000000ff */
[----:B------:R-:W-:Y:S01]  /*14f50*/  @!P5 STL.S16 [R1+0x38], R132 ;  /* 0x000038840100d387 */ /* 0x000fe20000100600 */
[----:B------:R-:W-:Y:S02]  /*14f60*/  SHF.R.U32.HI R108, RZ, 0x8, R108 ;  /* 0x00000008ff6c7819 */ /* 0x000fe4000001166c */
[--C-:B------:R-:W-:Y:S01]  /*14f70*/  SHF.R.U32.HI R116, RZ, 0x18, R120.reuse ;  /* 0x00000018ff747819 */ /* 0x100fe20000011678 */
[----:B------:R-:W-:Y:S01]  /*14f80*/  STG.E.U16 desc[UR26][R170.64+0x20], R162 ;  /* 0x000020a2aa007986 */ /* 0x000fe2000c10151a */
[----:B------:R-:W-:Y:S02]  /*14f90*/  LOP3.LUT R108, R108, 0xffff, RZ, 0xc0, !PT ;  /* 0x0000ffff6c6c7812 */ /* 0x000fe400078ec0ff */
[----:B------:R-:W-:Y:S02]  /*14fa0*/  ISETP.LE.U32.AND P3, PT, R116, UR12, PT ;  /* 0x0000000c74007c0c */ /* 0x000fe4000bf63070 */
[----:B------:R-:W-:Y:S02]  /*14fb0*/  ISETP.LE.U32.AND P0, PT, R108, UR12, PT ;  /* 0x0000000c6c007c0c */ /* 0x000fe4000bf03070 */
[----:B------:R-:W4:Y:S01]  /*14fc0*/  LDSM.16.MT88.4 R108, [R179+0xe800] ;  /* 0x00e80000b36c783b */ /* 0x000f220000004200 */
[----:B------:R-:W-:Y:S02]  /*14fd0*/  LOP3.LUT R116, R123, 0xff, RZ, 0xc0, !PT ;  /* 0x000000ff7b747812 */ /* 0x000fe400078ec0ff */
[----:B------:R-:W-:Y:S02]  /*14fe0*/  SHF.R.U32.HI R117, RZ, 0x18, R101 ;  /* 0x00000018ff757819 */ /* 0x000fe40000011665 */
[----:B------:R-:W-:Y:S01]  /*14ff0*/  ISETP.LE.U32.AND P5, PT, R116, UR12, PT ;  /* 0x0000000c74007c0c */ /* 0x000fe2000bfa3070 */
[----:B-1----:R-:W-:Y:S01]  /*15000*/  FFMA.FTZ R135, R175, UR4, -R145 ;  /* 0x00000004af877c23 */ /* 0x002fe20008010891 */
[----:B------:R-:W-:Y:S02]  /*15010*/  LOP3.LUT R101, R120, 0xffff, RZ, 0xc0, !PT ;  /* 0x0000ffff78657812 */ /* 0x000fe400078ec0ff */
[----:B------:R-:W-:Y:S02]  /*15020*/  ISETP.LE.U32.AND P1, PT, R117, UR12, PT ;  /* 0x0000000c75007c0c */ /* 0x000fe4000bf23070 */
[----:B------:R-:W-:Y:S02]  /*15030*/  SHF.R.U32.HI R101, RZ, 0x8, R101 ;  /* 0x00000008ff657819 */ /* 0x000fe40000011665 */
[----:B------:R-:W-:Y:S02]  /*15040*/  SHF.R.U32.HI R122, RZ, 0x10, R120 ;  /* 0x00000010ff7a7819 */ /* 0x000fe40000011678 */
[----:B------:R-:W-:Y:S02]  /*15050*/  LOP3.LUT R101, R101, 0xffff, RZ, 0xc0, !PT ;  /* 0x0000ffff65657812 */ /* 0x000fe400078ec0ff */
[----:B------:R-:W-:Y:S02]  /*15060*/  SHF.R.U32.HI R121, RZ, 0x18, R124 ;  /* 0x00000018ff797819 */ /* 0x000fe4000001167c */
[----:B------:R-:W-:Y:S03]  /*15070*/  LOP3.LUT R120, R112, 0xff, RZ, 0xc0, !PT ;  /* 0x000000ff70787812 */ /* 0x000fe600078ec0ff */
[----:B------:R-:W-:Y:S05]  /*15080*/  @!P1 HFMA2.BF16_V2 R251, -RZ.H0_H0, RZ.H0_H0, -R157.H0_H0 ;  /* 0x200000fffffb9231 */ /* 0x000fea000034099d */
[----:B------:R-:W-:Y:S02]  /*15090*/  @!P1 PRMT R157, R251, 0x5410, RZ ;  /* 0x00005410fb9d9816 */ /* 0x000fe400000000ff */
[----:B------:R-:W-:Y:S01]  /*150a0*/  ISETP.LE.U32.AND P1, PT, R114, UR12, PT ;  /* 0x0000000c72007c0c */ /* 0x000fe2000bf23070 */
[C---:B----4-:R-:W-:Y:S06]  /*150b0*/  HMMA.16816.F32.BF16 R60, R104.reuse, R108, R60 ;  /* 0x0000006c683c723c */ /* 0x050fec000004183c */
[C---:B------:R-:W-:Y:S05]  /*150c0*/  HMMA.16816.F32.BF16 R64, R104.reuse, R110, R64 ;  /* 0x0000006e6840723c */ /* 0x040fea0000041840 */
[----:B------:R-:W-:Y:S01]  /*150d0*/  FFMA.FTZ R108, R211, UR4, -R144 ;  /* 0x00000004d36c7c23 */ /* 0x000fe20008010890 */
[--C-:B------:R-:W-:Y:S02]  /*150e0*/  SHF.R.U32.HI R109, RZ, 0x10, R2.reuse ;  /* 0x00000010ff6d7819 */ /* 0x100fe40000011602 */
[----:B------:R-:W-:Y:S01]  /*150f0*/  LOP3.LUT R110, R2, 0xff, RZ, 0xc0, !PT ;  /* 0x000000ff026e7812 */ /* 0x000fe200078ec0ff */
[----:B------:R1:W-:Y:S02]  /*15100*/  MUFU.EX2 R221, R108 ;  /* 0x0000006c00dd7308 */ /* 0x0003e40000000800 */
[----:B-1----:R-:W-:Y:S01]  /*15110*/  SHF.R.U32.HI R108, RZ, 0x18, R2 ;  /* 0x00000018ff6c7819 */ /* 0x002fe20000011602 */
[----:B-----5:R-:W-:Y:S05]  /*15120*/  @!P4 HFMA2.BF16_V2 R127, -RZ.H0_H0, RZ.H0_H0, -R158.H0_H0 ;  /* 0x200000ffff7fc231 */ /* 0x020fea000034099e */
[----:B------:R-:W-:Y:S04]  /*15130*/  PRMT R116, R127, 0x7610, R116 ;  /* 0x000076107f747816 */ /* 0x000fe80000000074 */
[----:B------:R-:W-:Y:S01]  /*15140*/  @!P4 PRMT R158, R116, 0x5410, RZ ;  /* 0x00005410749ec816 */ /* 0x000fe200000000ff */
[----:B--2---:R-:W-:Y:S05]  /*15150*/  @!P0 HFMA2.BF16_V2 R129, -RZ.H0_H0, RZ.H0_H0, -R161.H0_H0 ;  /* 0x200000ffff818231 */ /* 0x004fea00003409a1 */
[----:B------:R1:W-:Y:S01]  /*15160*/  @!P0 STL.S16 [R1+0x34], R129 ;  /* 0x0000348101008387 */ /* 0x0003e20000100600 */
[----:B------:R-:W-:Y:S03]  /*15170*/  PRMT R117, R129, 0x7610, R117 ;  /* 0x0000761081757816 */ /* 0x000fe60000000075 */
[----:B------:R2:W-:Y:S01]  /*15180*/  @!P4 STL.S16 [R1+0x14], R127 ;  /* 0x0000147f0100c387 */ /* 0x0005e20000100600 */
[----:B------:R-:W-:Y:S02]  /*15190*/  @!P0 PRMT R161, R117, 0x5410, RZ ;  /* 0x0000541075a18816 */ /* 0x000fe400000000ff */
[----:B------:R-:W-:Y:S01]  /*151a0*/  ISETP.LE.U32.AND P0, PT, R101, UR12, PT ;  /* 0x0000000c65007c0c */ /* 0x000fe2000bf03070 */
[----:B------:R4:W5:Y:S01]  /*151b0*/  LDL.S16 R132, [R1+0x10] ;  /* 0x0000100001847983 */ /* 0x0009620000100600 */
[----:B------:R-:W-:Y:S01]  /*151c0*/  SHF.R.U32.HI R101, RZ, 0x18, R123 ;  /* 0x00000018ff657819 */ /* 0x000fe2000001167b */
[----:B---3--:R-:W-:Y:S02]  /*151d0*/  @!P6 HFMA2.BF16_V2 R128, -RZ.H0_H0, RZ.H0_H0, -R160.H0_H0 ;  /* 0x200000ffff80e231 */ /* 0x008fe400003409a0 */
[----:B------:R-:W3:Y:S01]  /*151e0*/  LDSM.16.MT88.4 R116, [R177+0x10800] ;  /* 0x01080000b174783b */ /* 0x000ee20000004200 */
[----:B------:R-:W-:Y:S02]  /*151f0*/  ISETP.LE.U32.AND P4, PT, R101, UR12, PT ;  /* 0x0000000c65007c0c */ /* 0x000fe4000bf83070 */
[----:B------:R-:W-:Y:S02]  /*15200*/  LOP3.LUT R101, R124, 0xffff, RZ, 0xc0, !PT ;  /* 0x0000ffff7c657812 */ /* 0x000fe400078ec0ff */
[----:B------:R-:W-:Y:S02]  /*15210*/  PRMT R130, R128, 0x7610, R130 ;  /* 0x0000761080827816 */ /* 0x000fe40000000082 */
[----:B------:R-:W-:Y:S01]  /*15220*/  SHF.R.U32.HI R101, RZ, 0x8, R101 ;  /* 0x00000008ff657819 */ /* 0x000fe20000011665 */
[----:B------:R-:W-:Y:S01]  /*15230*/  STG.E.U16 desc[UR26][R170.64+0x22], R161 ;  /* 0x000022a1aa007986 */ /* 0x000fe2000c10151a */
[----:B------:R-:W-:Y:S03]  /*15240*/  @!P6 PRMT R160, R130, 0x5410, RZ ;  /* 0x0000541082a0e816 */ /* 0x000fe600000000ff */
[----:B------:R-:W-:Y:S01]  /*15250*/  STG.E.U16 desc[UR26][R172.64+0x20], R158 ;  /* 0x0000209eac007986 */ /* 0x000fe2000c10151a */
[----:B-1----:R-:W-:Y:S02]  /*15260*/  PRMT R129, R113, 0x5410, R101 ;  /* 0x0000541071817816 */ /* 0x002fe40000000065 */
[----:B------:R-:W-:Y:S01]  /*15270*/  LOP3.LUT R101, R122, 0xff, RZ, 0xc0, !PT ;  /* 0x000000ff7a657812 */ /* 0x000fe200078ec0ff */
[----:B------:R-:W1:Y:S08]  /*15280*/  LDSM.16.MT88.4 R112, [R178+0x10800] ;  /* 0x01080000b270783b */ /* 0x000e700000004200 */
[----:B--2---:R4:W2:Y:S04]  /*15290*/  LDL.S16 R127, [R1+0x30] ;  /* 0x00003000017f7983 */ /* 0x0048a80000100600 */
[----:B------:R-:W-:Y:S04]  /*152a0*/  STG.E.U16 desc[UR26][R172.64+0x22], R157 ;  /* 0x0000229dac007986 */ /* 0x000fe8000c10151a */
[----:B------:R4:W-:Y:S01]  /*152b0*/  @!P6 STL.S16 [R1+0x28], R128 ;  /* 0x000028800100e387 */ /* 0x0009e20000100600 */
[----:B------:R-:W-:Y:S02]  /*152c0*/  ISETP.LE.U32.AND P6, PT, R101, UR12, PT ;  /* 0x0000000c65007c0c */ /* 0x000fe4000bfc3070 */
[----:B------:R-:W-:Y:S01]  /*152d0*/  SHF.R.U32.HI R101, RZ, 0x10, R124 ;  /* 0x00000010ff657819 */ /* 0x000fe2000001167c */
[----:B------:R-:W2:Y:S03]  /*152e0*/  LDL.LU R130, [R1+0x50] ;  /* 0x0000500001827983 */ /* 0x000ea60000300800 */
[----:B------:R-:W-:Y:S01]  /*152f0*/  LOP3.LUT R111, R101, 0xff, RZ, 0xc0, !PT ;  /* 0x000000ff656f7812 */ /* 0x000fe200078ec0ff */
[----:B------:R2:W2:Y:S01]  /*15300*/  LDL.S16 R122, [R1+0x24] ;  /* 0x00002400017a7983 */ /* 0x0004a20000100600 */
[----:B------:R-:W-:Y:S01]  /*15310*/  LOP3.LUT R101, R2, 0xffff, RZ, 0xc0, !PT ;  /* 0x0000ffff02657812 */ /* 0x000fe200078ec0ff */
[C---:B---3--:R-:W-:Y:S02]  /*15320*/  HMMA.16816.F32.BF16 R68, R104.reuse, R116, R68 ;  /* 0x000000746844723c */ /* 0x048fe40000041844 */
[----:B------:R-:W-:Y:S01]  /*15330*/  STG.E.U16 desc[UR26][R170.64+0x30], R160 ;  /* 0x000030a0aa007986 */ /* 0x000fe2000c10151a */
[----:B------:R-:W-:Y:S02]  /*15340*/  SHF.R.U32.HI R101, RZ, 0x8, R101 ;  /* 0x00000008ff657819 */ /* 0x000fe40000011665 */
[----:B------:R-:W-:Y:S01]  /*15350*/  LOP3.LUT R2, R109, 0xff, RZ, 0xc0, !PT ;  /* 0x000000ff6d027812 */ /* 0x000fe200078ec0ff */
[C---:B------:R-:W-:Y:S01]  /*15360*/  HMMA.16816.F32.BF16 R72, R104.reuse, R118, R72 ;  /* 0x000000766848723c */ /* 0x040fe20000041848 */
[----:B------:R-:W-:Y:S05]  /*15370*/  LDSM.16.MT88.4 R116, [R179+0x10800] ;  /* 0x01080000b374783b */ /* 0x000fea0000004200 */
[C---:B-1----:R-:W-:Y:S05]  /*15380*/  HMMA.16816.F32.BF16 R76, R104.reuse, R112, R76 ;  /* 0x00000070684c723c */ /* 0x042fea000004184c */
[----:B----4-:R-:W-:Y:S01]  /*15390*/  PRMT R128, R120, 0x5410, R121 ;  /* 0x0000541078807816 */ /* 0x010fe20000000079 */
[----:B------:R-:W-:Y:S01]  /*153a0*/  FFMA.FTZ R120, R214, UR4, -R144 ;  /* 0x00000004d6787c23 */ /* 0x000fe20008010890 */
[----:B------:R3:W4:Y:S01]  /*153b0*/  LDL.S16 R121, [R1+0x44] ;  /* 0x0000440001797983 */ /* 0x0007220000100600 */
[C---:B------:R-:W-:Y:S02]  /*153c0*/  HMMA.16816.F32.BF16 R80, R104.reuse, R114, R80 ;  /* 0x000000726850723c */ /* 0x040fe40000041850 */
[----:B------:R-:W1:Y:S02]  /*153d0*/  MUFU.EX2 R220, R120 ;  /* 0x0000007800dc7308 */ /* 0x000e640000000800 */
[----:B-1----:R-:W-:Y:S04]  /*153e0*/  F2FP.BF16.F32.PACK_AB R154, R220, R221 ;  /* 0x000000dddc9a723e */ /* 0x002fe800000010ff */
[----:B------:R-:W-:Y:S03]  /*153f0*/  PRMT R153, R154, 0x7632, R153 ;  /* 0x000076329a997816 */ /* 0x000fe60000000099 */
[----:B-----5:R-:W-:Y:S05]  /*15400*/  @!P6 HFMA2.BF16_V2 R132, -RZ.H0_H0, RZ.H0_H0, -R156.H0_H0 ;  /* 0x200000ffff84e231 */ /* 0x020fea000034099c */
[----:B------:R-:W-:Y:S04]  /*15410*/  PRMT R120, R132, 0x7610, R120 ;  /* 0x0000761084787816 */ /* 0x000fe80000000078 */
[----:B------:R-:W-:Y:S01]  /*15420*/  @!P6 PRMT R156, R120, 0x5410, RZ ;  /* 0x00005410789ce816 */ /* 0x000fe200000000ff */
[----:B--2---:R-:W-:Y:S05]  /*15430*/  @!P0 HFMA2.BF16_V2 R127, -RZ.H0_H0, RZ.H0_H0, -R159.H0_H0 ;  /* 0x200000ffff7f8231 */ /* 0x004fea000034099f */
[----:B------:R1:W-:Y:S01]  /*15440*/  @!P0 STL.S16 [R1+0x30], R127 ;  /* 0x0000307f01008387 */ /* 0x0003e20000100600 */
[----:B------:R-:W-:Y:S03]  /*15450*/  PRMT R126, R127, 0x7610, R126 ;  /* 0x000076107f7e7816 */ /* 0x000fe6000000007e */
[----:B------:R2:W-:Y:S01]  /*15460*/  @!P6 STL.S16 [R1+0x10], R132 ;  /* 0x000010840100e387 */ /* 0x0005e20000100600 */
[----:B------:R-:W-:Y:S01]  /*15470*/  @!P0 PRMT R159, R126, 0x5410, RZ ;  /* 0x000054107e9f8816 */ /* 0x000fe200000000ff */
[----:B------:R-:W-:Y:S01]  /*15480*/  FFMA.FTZ R120, R0, R130, R151 ;  /* 0x0000008200787223 */ /* 0x000fe20000010097 */
[----:B------:R-:W-:Y:S01]  /*15490*/  FFMA.FTZ R0, R209, UR4, -R144 ;  /* 0x00000004d1007c23 */ /* 0x000fe20008010890 */
[----:B------:R-:W-:Y:S02]  /*154a0*/  ISETP.LE.U32.AND P0, PT, R111, UR12, PT ;  /* 0x0000000c6f007c0c */ /* 0x000fe4000bf03070 */
[----:B------:R-:W-:Y:S01]  /*154b0*/  STG.E.U16 desc[UR26][R170.64+0x32], R159 ;  /* 0x0000329faa007986 */ /* 0x000fe2000c10151a */
[----:B------:R-:W-:Y:S01]  /*154c0*/  @!P3 HFMA2.BF16_V2 R122, -RZ.H0_H0, RZ.H0_H0, -R155.H0_H0 ;  /* 0x200000ffff7ab231 */ /* 0x000fe2000034099b */
[----:B------:R-:W-:Y:S01]  /*154d0*/  PRMT R126, R2, 0x5410, R108 ;  /* 0x00005410027e7816 */ /* 0x000fe2000000006c */
[--C-:B------:R-:W-:Y:S01]  /*154e0*/  FFMA.FTZ R130, R208, UR4, -R144.reuse ;  /* 0x00000004d0827c23 */ /* 0x100fe20008010890 */
[----:B------:R-:W-:Y:S01]  /*154f0*/  STG.E.U16 desc[UR26][R172.64+0x30], R156 ;  /* 0x0000309cac007986 */ /* 0x000fe2000c10151a */
[----:B------:R-:W-:Y:S01]  /*15500*/  SHF.R.U32.HI R2, RZ, 0x10, R123 ;  /* 0x00000010ff027819 */ /* 0x000fe2000001167b */
[----:B------:R-:W-:Y:S01]  /*15510*/  MUFU.EX2 R208, R136 ;  /* 0x0000008800d07308 */ /* 0x000fe20000000800 */
[----:B------:R-:W-:Y:S01]  /*15520*/  LOP3.LUT R123, R123, 0xffff, RZ, 0xc0, !PT ;  /* 0x0000ffff7b7b7812 */ /* 0x000fe200078ec0ff */
[----:B------:R-:W-:Y:S01]  /*15530*/  @!P3 STL.S16 [R1+0x24], R122 ;  /* 0x0000247a0100b387 */ /* 0x000fe20000100600 */
[----:B------:R-:W-:Y:S02]  /*15540*/  LOP3.LUT R2, R2, 0xff, RZ, 0xc0, !PT ;  /* 0x000000ff02027812 */ /* 0x000fe400078ec0ff */
[----:B------:R-:W-:Y:S02]  /*15550*/  SHF.R.U32.HI R123, RZ, 0x8, R123 ;  /* 0x00000008ff7b7819 */ /* 0x000fe4000001167b */
[----:B------:R-:W-:Y:S01]  /*15560*/  ISETP.LE.U32.AND P6, PT, R2, UR12, PT ;  /* 0x0000000c02007c0c */ /* 0x000fe2000bfc3070 */
[--C-:B------:R-:W-:Y:S01]  /*15570*/  FFMA.FTZ R2, R212, UR4, -R144.reuse ;  /* 0x00000004d4027c23 */ /* 0x100fe20008010890 */
[----:B-1----:R-:W-:Y:S01]  /*15580*/  PRMT R127, R110, 0x5410, R101 ;  /* 0x000054106e7f7816 */ /* 0x002fe20000000065 */
[--C-:B------:R-:W-:Y:S01]  /*15590*/  FFMA.FTZ R101, R216, UR4, -R145.reuse ;  /* 0x00000004d8657c23 */ /* 0x100fe20008010891 */
[----:B------:R-:W1:Y:S01]  /*155a0*/  LDSM.16.MT88.4 R108, [R180+0x10800] ;  /* 0x01080000b46c783b */ /* 0x000e620000004200 */
[----:B------:R-:W-:Y:S01]  /*155b0*/  MUFU.EX2 R216, R2 ;  /* 0x0000000200d87308 */ /* 0x000fe20000000800 */
[----:B------:R-:W-:Y:S01]  /*155c0*/  LOP3.LUT R123, R123, 0xffff, RZ, 0xc0, !PT ;  /* 0x0000ffff7b7b7812 */ /* 0x000fe200078ec0ff */
[--C-:B--2---:R-:W-:Y:S01]  /*155d0*/  FFMA.FTZ R132, R207, UR4, -R144.reuse ;  /* 0x00000004cf847c23 */ /* 0x104fe20008010890 */
[----:B------:R-:W-:Y:S01]  /*155e0*/  FFMA.FTZ R144, R169, UR4, -R144 ;  /* 0x00000004a9907c23 */ /* 0x000fe20008010890 */
[----:B----4-:R-:W-:Y:S02]  /*155f0*/  @!P5 HFMA2.BF16_V2 R121, -RZ.H0_H0, RZ.H0_H0, -R154.H0_H0 ;  /* 0x200000ffff79d231 */ /* 0x010fe4000034099a */
[----:B------:R-:W-:Y:S04]  /*15600*/  IMAD.WIDE.U32 R168, R168, -0x2daee0ad, RZ ;  /* 0xd2511f53a8a87825 */ /* 0x000fe800078e00ff */
[----:B------:R2:W-:Y:S01]  /*15610*/  MUFU.EX2 R219, R101 ;  /* 0x0000006500db7308 */ /* 0x0005e20000000800 */
[----:B------:R-:W-:Y:S01]  /*15620*/  @!P5 STL.S16 [R1+0x44], R121 ;  /* 0x000044790100d387 */ /* 0x000fe20000100600 */
[----:B------:R-:W-:Y:S02]  /*15630*/  PRMT R112, R121, 0x7610, R112 ;  /* 0x0000761079707816 */ /* 0x000fe40000000070 */
[----:B------:R-:W-:Y:S01]  /*15640*/  SHF.R.U32.HI R102, RZ, 0x10, R168 ;  /* 0x00000010ff667819 */ /* 0x000fe200000116a8 */
[----:B------:R3:W4:Y:S05]  /*15650*/  LDL.S16 R137, [R1+0x8] ;  /* 0x0000080001897983 */ /* 0x00072a0000100600 */
[----:B------:R-:W-:Y:S01]  /*15660*/  MUFU.EX2 R211, R130 ;  /* 0x0000008200d37308 */ /* 0x000fe20000000800 */
[----:B------:R-:W-:Y:S09]  /*15670*/  LOP3.LUT R102, R102, 0xff, RZ, 0xc0, !PT ;  /* 0x000000ff66667812 */ /* 0x000ff200078ec0ff */
[----:B------:R-:W-:Y:S01]  /*15680*/  MUFU.EX2 R209, R135 ;  /* 0x0000008700d17308 */ /* 0x000fe20000000800 */
[----:B--2---:R-:W-:Y:S09]  /*15690*/  FFMA.FTZ R101, R217, UR4, -R145 ;  /* 0x00000004d9657c23 */ /* 0x004ff20008010891 */
[----:B------:R2:W-:Y:S01]  /*156a0*/  MUFU.EX2 R217, R0 ;  /* 0x0000000000d97308 */ /* 0x0005e20000000800 */
[C---:B-1----:R-:W-:Y:S09]  /*156b0*/  HMMA.16816.F32.BF16 R84, R104.reuse, R108, R84 ;  /* 0x0000006c6854723c */ /* 0x042ff20000041854 */
[----:B------:R1:W5:Y:S01]  /*156c0*/  MUFU.EX2 R218, R101 ;  /* 0x0000006500da7308 */ /* 0x0003620000000800 */
[C---:B------:R-:W-:Y:S09]  /*156d0*/  HMMA.16816.F32.BF16 R88, R104.reuse, R110, R88 ;  /* 0x0000006e6858723c */ /* 0x040ff20000041858 */
[----:B------:R-:W-:Y:S02]  /*156e0*/  MUFU.EX2 R212, R132 ;  /* 0x0000008400d47308 */ /* 0x000fe40000000800 */
[----:B--2---:R-:W-:Y:S01]  /*156f0*/  LOP3.LUT R0, R124, 0xffff, RZ, 0xc0, !PT ;  /* 0x0000ffff7c007812 */ /* 0x004fe200078ec0ff */
[C---:B------:R-:W-:Y:S01]  /*15700*/  HMMA.16816.F32.BF16 R92, R104.reuse, R116, R92 ;  /* 0x00000074685c723c */ /* 0x040fe2000004185c */
[----:B------:R3:W2:Y:S02]  /*15710*/  LDL.S16 R125, [R1+0x20] ;  /* 0x00002000017d7983 */ /* 0x0006a40000100600 */
[----:B------:R-:W-:Y:S03]  /*15720*/  SHF.R.U32.HI R0, RZ, 0x8, R0 ;  /* 0x00000008ff007819 */ /* 0x000fe60000011600 */
[----:B------:R-:W-:Y:S01]  /*15730*/  HMMA.16816.F32.BF16 R96, R104, R118, R96 ;  /* 0x000000766860723c */ /* 0x000fe20000041860 */
[----:B------:R-:W-:Y:S01]  /*15740*/  LDSM.16.MT88.4 R104, [R180+0xd000] ;  /* 0x00d00000b468783b */ /* 0x000fe20000004200 */
[----:B------:R-:W-:Y:S03]  /*15750*/  MUFU.EX2 R207, R144 ;  /* 0x0000009000cf7308 */ /* 0x000fe60000000800 */
[----:B-1----:R-:W-:Y:S02]  /*15760*/  PRMT R101, R122, 0x7610, R101 ;  /* 0x000076107a657816 */ /* 0x002fe40000000065 */
[----:B------:R-:W-:Y:S02]  /*15770*/  LOP3.LUT R2, R0, 0xffff, RZ, 0xc0, !PT ;  /* 0x0000ffff00027812 */ /* 0x000fe400078ec0ff */
[----:B------:R-:W-:Y:S02]  /*15780*/  LDSM.16.MT88.4 R116, [R179+0xd000] ;  /* 0x00d00000b374783b */ /* 0x000fe40000004200 */
[----:B------:R-:W-:Y:S02]  /*15790*/  PRMT R0, R154, 0x5410, R153 ;  /* 0x000054109a007816 */ /* 0x000fe40000000099 */
[----:B------:R-:W-:Y:S02]  /*157a0*/  @!P5 PRMT R154, R112, 0x5410, RZ ;  /* 0x00005410709ad816 */ /* 0x000fe400000000ff */
[----:B------:R-:W-:Y:S01]  /*157b0*/  @!P3 PRMT R155, R101, 0x5410, RZ ;  /* 0x00005410659bb816 */ /* 0x000fe200000000ff */
[--C-:B------:R-:W-:Y:S01]  /*157c0*/  FFMA.FTZ R101, R213, UR4, -R145.reuse ;  /* 0x00000004d5657c23 */ /* 0x100fe20008010891 */
[----:B------:R-:W-:Y:S01]  /*157d0*/  ISETP.LE.U32.AND P5, PT, R2, UR12, PT ;  /* 0x0000000c02007c0c */ /* 0x000fe2000bfa3070 */
[--C-:B------:R-:W-:Y:S01]  /*157e0*/  FFMA.FTZ R2, R215, UR4, -R145.reuse ;  /* 0x00000004d7027c23 */ /* 0x100fe20008010891 */
[----:B-----5:R-:W-:Y:S01]  /*157f0*/  F2FP.BF16.F32.PACK_AB R151, R218, R219 ;  /* 0x000000dbda97723e */ /* 0x020fe200000010ff */
[----:B------:R1:W-:Y:S01]  /*15800*/  MUFU.EX2 R214, R101 ;  /* 0x0000006500d67308 */ /* 0x0003e20000000800 */
[--C-:B------:R-:W-:Y:S01]  /*15810*/  HSET2.LE.AND R108, R127, R146.reuse, PT ;  /* 0x000000927f6c7233 */ /* 0x100fe20003803000 */
[----:B------:R-:W5:Y:S01]  /*15820*/  LDSM.16.MT88.4 R112, [R177+0xd000] ;  /* 0x00d00000b170783b */ /* 0x000f620000004200 */
[----:B------:R-:W-:Y:S01]  /*15830*/  ISETP.LE.U32.AND P3, PT, R123, UR12, PT ;  /* 0x0000000c7b007c0c */ /* 0x000fe2000bf63070 */
[----:B------:R-:W-:Y:S01]  /*15840*/  FFMA.FTZ R145, R167, UR4, -R145 ;  /* 0x00000004a7917c23 */ /* 0x000fe20008010891 */
[C---:B------:R-:W-:Y:S02]  /*15850*/  PRMT R150, R151.reuse, 0x7632, R150 ;  /* 0x0000763297967816 */ /* 0x040fe40000000096 */
[----:B------:R-:W-:Y:S03]  /*15860*/  F2FP.BF16.F32.PACK_AB R149, R216, R217 ;  /* 0x000000d9d895723e */ /* 0x000fe600000010ff */
[----:B------:R-:W3:Y:S01]  /*15870*/  MUFU.EX2 R213, R2 ;  /* 0x0000000200d57308 */ /* 0x000ee20000000800 */
[----:B------:R-:W-:Y:S01]  /*15880*/  LOP3.LUT R108, R108, R0, RZ, 0xc0, !PT ;  /* 0x000000006c6c7212 */ /* 0x000fe200078ec0ff */
[----:B------:R-:W-:Y:S01]  /*15890*/  STG.E.U16 desc[UR26][R172.64+0x32], R155 ;  /* 0x0000329bac007986 */ /* 0x000fe2000c10151a */
[----:B------:R-:W-:Y:S01]  /*158a0*/  HSET2.LE.AND R109, R126, R146, PT ;  /* 0x000000927e6d7233 */ /* 0x000fe20003803000 */
[----:B------:R-:W-:Y:S01]  /*158b0*/  @!P4 HFMA2.BF16_V2 R248, -RZ.H0_H0, RZ.H0_H0, -R150.H0_H0 ;  /* 0x200000fffff8c231 */ /* 0x000fe20000340996 */
[----:B------:R-:W-:Y:S01]  /*158c0*/  PRMT R0, R151, 0x5410, R150 ;  /* 0x0000541097007816 */ /* 0x000fe20000000096 */
[----:B------:R-:W-:Y:S01]  /*158d0*/  STG.E.U16 desc[UR26][R170.64+0x40], R154 ;  /* 0x0000409aaa007986 */ /* 0x000fe2000c10151a */
[----:B------:R-:W-:Y:S01]  /*158e0*/  PRMT R152, R149, 0x7632, R152 ;  /* 0x0000763295987816 */ /* 0x000fe20000000098 */
[----:B------:R-:W-:Y:S01]  /*158f0*/  @!P1 HFMA2.BF16_V2 R247, -RZ.H0_H0, RZ.H0_H0, -R149.H0_H0 ;  /* 0x200000fffff79231 */ /* 0x000fe20000340995 */
[--C-:B------:R-:W-:Y:S01]  /*15900*/  HSET2.LE.AND R110, R129, R146.reuse, PT ;  /* 0x00000092816e7233 */ /* 0x100fe20003803000 */
[----:B-1----:R-:W-:Y:S01]  /*15910*/  FADD.FTZ R101, R225, R120 ;  /* 0x00000078e1657221 */ /* 0x002fe20000010000 */
[----:B------:R-:W-:Y:S01]  /*15920*/  LOP3.LUT R109, R109, R0, RZ, 0xc0, !PT ;  /* 0x000000006d6d7212 */ /* 0x000fe200078ec0ff */
[----:B------:R-:W1:Y:S01]  /*15930*/  LDSM.16.MT88.4 R120, [R178+0xd000] ;  /* 0x00d00000b278783b */ /* 0x000e620000004200 */
[----:B------:R-:W-:Y:S01]  /*15940*/  PRMT R0, R149, 0x5410, R152 ;  /* 0x0000541095007816 */ /* 0x000fe20000000098 */
[----:B------:R-:W2:Y:S01]  /*15950*/  MUFU.EX2 R167, R145 ;  /* 0x0000009100a77308 */ /* 0x000ea20000000800 */
[--C-:B------:R-:W-:Y:S01]  /*15960*/  HSET2.LE.AND R111, R128, R146.reuse, PT ;  /* 0x00000092806f7233 */ /* 0x100fe20003803000 */
[----:B------:R-:W-:Y:S01]  /*15970*/  FADD.FTZ R101, R226, R101 ;  /* 0x00000065e2657221 */ /* 0x000fe20000010000 */
[----:B---3--:R-:W-:Y:S01]  /*15980*/  F2FP.BF16.F32.PACK_AB R148, R213, R214 ;  /* 0x000000d6d594723e */ /* 0x008fe200000010ff */
[----:B------:R-:W-:Y:S01]  /*15990*/  FADD.FTZ R2, R228, R131 ;  /* 0x00000083e4027221 */ /* 0x000fe20000010000 */
[----:B------:R-:W-:Y:S01]  /*159a0*/  LOP3.LUT R110, R110, R0, RZ, 0xc0, !PT ;  /* 0x000000006e6e7212 */ /* 0x000fe200078ec0ff */
[----:B------:R-:W-:Y:S01]  /*159b0*/  LDSM.16.MT88.4 R128, [R179+0xd800] ;  /* 0x00d80000b380783b */ /* 0x000fe20000004200 */
[C---:B------:R-:W-:Y:S01]  /*159c0*/  PRMT R147, R148.reuse, 0x7632, R147 ;  /* 0x0000763294937816 */ /* 0x040fe20000000093 */
[----:B------:R-:W-:Y:S01]  /*159d0*/  FADD.FTZ R2, R227, R2 ;  /* 0x00000002e3027221 */ /* 0x000fe20000010000 */
[----:B------:R-:W-:Y:S02]  /*159e0*/  SHF.R.U32.HI R124, RZ, 0x18, R124 ;  /* 0x00000018ff7c7819 */ /* 0x000fe4000001167c */
[----:B------:R-:W-:Y:S01]  /*159f0*/  PRMT R0, R148, 0x5410, R147 ;  /* 0x0000541094007816 */ /* 0x000fe20000000093 */
[----:B------:R-:W-:Y:S01]  /*15a00*/  FADD.FTZ R126, R231, R2 ;  /* 0x00000002e77e7221 */ /* 0x000fe20000010000 */
[----:B------:R-:W-:Y:S02]  /*15a10*/  @!P4 PRMT R150, R248, 0x5410, RZ ;  /* 0x00005410f896c816 */ /* 0x000fe400000000ff */
[----:B------:R-:W-:Y:S02]  /*15a20*/  LOP3.LUT R111, R111, R0, RZ, 0xc0, !PT ;  /* 0x000000006f6f7212 */ /* 0x000fe400078ec0ff */
[----:B------:R-:W-:Y:S02]  /*15a30*/  @!P1 PRMT R149, R247, 0x5410, RZ ;  /* 0x00005410f7959816 */ /* 0x000fe400000000ff */
[----:B------:R-:W-:Y:S03]  /*15a40*/  LOP3.LUT R2, R169, UR21, R134, 0x96, !PT ;  /* 0x00000015a9027c12 */ /* 0x000fe6000f8e9686 */
[C---:B-----5:R-:W-:Y:S06]  /*15a50*/  HMMA.16816.F32.BF16 R4, R108.reuse, R112, R4 ;  /* 0x000000706c04723c */ /* 0x060fec0000041804 */
        /* <DEDUP_REMOVED lines=16> */
[----:B------:R-:W-:Y:S05]  /*15b60*/  LDSM.16.MT88.4 R120, [R180+0x11000] ;  /* 0x01100000b478783b */ /* 0x000fea0000004200 */
[C---:B-----5:R-:W-:Y:S06]  /*15b70*/  HMMA.16816.F32.BF16 R52, R108.reuse, R104, R52 ;  /* 0x000000686c34723c */ /* 0x060fec0000041834 */
[C---:B------:R-:W-:Y:S01]  /*15b80*/  HMMA.16816.F32.BF16 R56, R108.reuse, R106, R56 ;  /* 0x0000006a6c38723c */ /* 0x040fe20000041838 */
[----:B------:R-:W1:Y:S05]  /*15b90*/  LDSM.16.MT88.4 R104, [R178+0x11000] ;  /* 0x01100000b268783b */ /* 0x000e6a0000004200 */
[C---:B------:R-:W-:Y:S06]  /*15ba0*/  HMMA.16816.F32.BF16 R60, R108.reuse, R116, R60 ;  /* 0x000000746c3c723c */ /* 0x040fec000004183c */
[C---:B------:R-:W-:Y:S05]  /*15bb0*/  HMMA.16816.F32.BF16 R64, R108.reuse, R118, R64 ;  /* 0x000000766c40723c */ /* 0x040fea0000041840 */
[----:B------:R-:W-:Y:S01]  /*15bc0*/  LOP3.LUT R117, R168, 0xff, RZ, 0xc0, !PT ;  /* 0x000000ffa8757812 */ /* 0x000fe200078ec0ff */
[C---:B---3--:R-:W-:Y:S05]  /*15bd0*/  HMMA.16816.F32.BF16 R68, R108.reuse, R112, R68 ;  /* 0x000000706c44723c */ /* 0x048fea0000041844 */
[----:B------:R-:W-:Y:S01]  /*15be0*/  SHF.R.U32.HI R116, RZ, 0x18, R168 ;  /* 0x00000018ff747819 */ /* 0x000fe200000116a8 */
[C---:B------:R-:W-:Y:S05]  /*15bf0*/  HMMA.16816.F32.BF16 R72, R108.reuse, R114, R72 ;  /* 0x000000726c48723c */ /* 0x040fea0000041848 */
[----:B------:R-:W-:Y:S06]  /*15c00*/  PRMT R139, R102, 0x5410, R116 ;  /* 0x00005410668b7816 */ /* 0x000fec0000000074 */
[--C-:B------:R-:W-:Y:S01]  /*15c10*/  HSET2.LE.AND R139, R139, R146.reuse, PT ;  /* 0x000000928b8b7233 */ /* 0x100fe20003803000 */
[C---:B-1----:R-:W-:Y:S06]  /*15c20*/  HMMA.16816.F32.BF16 R76, R108.reuse, R104, R76 ;  /* 0x000000686c4c723c */ /* 0x042fec000004184c */
[C---:B------:R-:W-:Y:S01]  /*15c30*/  HMMA.16816.F32.BF16 R80, R108.reuse, R106, R80 ;  /* 0x0000006a6c50723c */ /* 0x040fe20000041850 */
[----:B------:R-:W-:Y:S05]  /*15c40*/  LDSM.16.MT88.4 R104, [R177+0xd800] ;  /* 0x00d80000b168783b */ /* 0x000fea0000004200 */
[C---:B------:R-:W-:Y:S06]  /*15c50*/  HMMA.16816.F32.BF16 R84, R108.reuse, R120, R84 ;  /* 0x000000786c54723c */ /* 0x040fec0000041854 */
[C---:B------:R-:W-:Y:S01]  /*15c60*/  HMMA.16816.F32.BF16 R88, R108.reuse, R122, R88 ;  /* 0x0000007a6c58723c */ /* 0x040fe20000041858 */
[----:B------:R-:W-:Y:S04]  /*15c70*/  LDSM.16.MT88.4 R120, [R180+0xd800] ;  /* 0x00d80000b478783b */ /* 0x000fe80000004200 */
[----:B----4-:R-:W-:Y:S02]  /*15c80*/  @!P6 HFMA2.BF16_V2 R137, -RZ.H0_H0, RZ.H0_H0, -R151.H0_H0 ;  /* 0x200000ffff89e231 */ /* 0x010fe40000340997 */
[----:B--2---:R-:W-:Y:S05]  /*15c90*/  @!P3 HFMA2.BF16_V2 R125, -RZ.H0_H0, RZ.H0_H0, -R153.H0_H0 ;  /* 0x200000ffff7db231 */ /* 0x004fea0000340999 */
[----:B------:R1:W-:Y:S01]  /*15ca0*/  @!P3 STL.S16 [R1+0x20], R125 ;  /* 0x0000207d0100b387 */ /* 0x0003e20000100600 */
[----:B------:R-:W-:Y:S03]  /*15cb0*/  PRMT R0, R125, 0x7610, R0 ;  /* 0x000076107d007816 */ /* 0x000fe60000000000 */
[----:B------:R2:W-:Y:S01]  /*15cc0*/  @!P6 STL.S16 [R1+0x8], R137 ;  /* 0x000008890100e387 */ /* 0x0005e20000100600 */
[----:B------:R-:W-:Y:S02]  /*15cd0*/  @!P3 PRMT R153, R0, 0x5410, RZ ;  /* 0x000054100099b816 */ /* 0x000fe400000000ff */
[----:B------:R-:W-:Y:S02]  /*15ce0*/  ISETP.LE.U32.AND P3, PT, R124, UR12, PT ;  /* 0x0000000c7c007c0c */ /* 0x000fe4000bf63070 */
[----:B------:R3:W4:Y:S01]  /*15cf0*/  LDL.S16 R124, [R1+0x2c] ;  /* 0x00002c00017c7983 */ /* 0x0007220000100600 */
[----:B------:R-:W-:Y:S03]  /*15d00*/  LOP3.LUT R0, R2, 0xff, RZ, 0xc0, !PT ;  /* 0x000000ff02007812 */ /* 0x000fe600078ec0ff */
[----:B------:R-:W-:Y:S04]  /*15d10*/  STG.E.U16 desc[UR26][R170.64+0x42], R153 ;  /* 0x00004299aa007986 */ /* 0x000fe8000c10151a */
[----:B------:R-:W-:Y:S03]  /*15d20*/  STG.E.U16 desc[UR26][R172.64+0x42], R150 ;  /* 0x00004296ac007986 */ /* 0x000fe6000c10151a */
[----:B------:R-:W-:Y:S02]  /*15d30*/  @!P3 HFMA2.BF16_V2 R252, -RZ.H0_H0, RZ.H0_H0, -R147.H0_H0 ;  /* 0x200000fffffcb231 */ /* 0x000fe40000340993 */
[--C-:B-1----:R-:W-:Y:S01]  /*15d40*/  FADD.FTZ R125, R238, R101.reuse ;  /* 0x00000065ee7d7221 */ /* 0x102fe20000010000 */
[----:B------:R-:W-:Y:S02]  /*15d50*/  PRMT R101, R137, 0x7610, R101 ;  /* 0x0000761089657816 */ /* 0x000fe40000000065 */
[----:B------:R-:W-:Y:S02]  /*15d60*/  @!P3 PRMT R147, R252, 0x5410, RZ ;  /* 0x00005410fc93b816 */ /* 0x000fe400000000ff */
[----:B------:R-:W-:Y:S02]  /*15d70*/  @!P6 PRMT R151, R101, 0x5410, RZ ;  /* 0x000054106597e816 */ /* 0x000fe400000000ff */
[----:B------:R-:W-:Y:S02]  /*15d80*/  LOP3.LUT R101, R2, 0xffff, RZ, 0xc0, !PT ;  /* 0x0000ffff02657812 */ /* 0x000fe400078ec0ff */
[----:B------:R-:W-:Y:S01]  /*15d90*/  ISETP.LE.U32.AND P6, PT, R0, UR12, PT ;  /* 0x0000000c00007c0c */ /* 0x000fe2000bfc3070 */
[----:B------:R-:W-:Y:S01]  /*15da0*/  STG.E.U16 desc[UR26][R172.64+0x40], R151 ;  /* 0x00004097ac007986 */ /* 0x000fe2000c10151a */
[----:B------:R-:W-:Y:S02]  /*15db0*/  SHF.R.U32.HI R101, RZ, 0x8, R101 ;  /* 0x00000008ff657819 */ /* 0x000fe40000011665 */
[----:B------:R-:W-:Y:S01]  /*15dc0*/  LOP3.LUT R0, R169, UR21, R134, 0x96, !PT ;  /* 0x00000015a9007c12 */ /* 0x000fe2000f8e9686 */
[----:B------:R-:W-:Y:S01]  /*15dd0*/  STG.E.U16 desc[UR26][R170.64+0x50], R149 ;  /* 0x00005095aa007986 */ /* 0x000fe2000c10151a */
[----:B------:R-:W-:Y:S02]  /*15de0*/  LOP3.LUT R101, R101, 0xffff, RZ, 0xc0, !PT ;  /* 0x0000ffff65657812 */ /* 0x000fe400078ec0ff */
[----:B------:R-:W-:Y:S02]  /*15df0*/  LOP3.LUT R102, R0, 0xff, RZ, 0xc0, !PT ;  /* 0x000000ff00667812 */ /* 0x000fe400078ec0ff */
[----:B------:R-:W-:Y:S02]  /*15e00*/  ISETP.LE.U32.AND P4, PT, R101, UR12, PT ;  /* 0x0000000c65007c0c */ /* 0x000fe4000bf83070 */
[----:B------:R-:W-:Y:S02]  /*15e10*/  LOP3.LUT R101, R168, 0xffff, RZ, 0xc0, !PT ;  /* 0x0000ffffa8657812 */ /* 0x000fe400078ec0ff */
[----:B--2---:R-:W-:Y:S02]  /*15e20*/  SHF.R.U32.HI R137, RZ, 0x18, R0 ;  /* 0x00000018ff897819 */ /* 0x004fe40000011600 */
[----:B------:R-:W-:Y:S02]  /*15e30*/  SHF.R.U32.HI R103, RZ, 0x8, R101 ;  /* 0x00000008ff677819 */ /* 0x000fe40000011665 */
[--C-:B------:R-:W-:Y:S02]  /*15e40*/  SHF.R.U32.HI R101, RZ, 0x18, R2.reuse ;  /* 0x00000018ff657819 */ /* 0x100fe40000011602 */
[----:B------:R-:W-:Y:S02]  /*15e50*/  PRMT R138, R117, 0x5410, R103 ;  /* 0x00005410758a7816 */ /* 0x000fe40000000067 */
[----:B------:R-:W1:Y:S01]  /*15e60*/  LDSM.16.MT88.4 R116, [R179+0x11000] ;  /* 0x01100000b374783b */ /* 0x000e620000004200 */
[----:B------:R-:W-:Y:S02]  /*15e70*/  ISETP.LE.U32.AND P1, PT, R101, UR12, PT ;  /* 0x0000000c65007c0c */ /* 0x000fe4000bf23070 */
[----:B------:R-:W-:Y:S02]  /*15e80*/  SHF.R.U32.HI R103, RZ, 0x10, R2 ;  /* 0x00000010ff677819 */ /* 0x000fe40000011602 */
[----:B------:R-:W-:Y:S02]  /*15e90*/  LOP3.LUT R101, R0, 0xffff, RZ, 0xc0, !PT ;  /* 0x0000ffff00657812 */ /* 0x000fe400078ec0ff */
[----:B------:R-:W-:Y:S02]  /*15ea0*/  SHF.R.U32.HI R2, RZ, 0x10, R0 ;  /* 0x00000010ff027819 */ /* 0x000fe40000011600 */
[----:B------:R-:W-:Y:S02]  /*15eb0*/  SHF.R.U32.HI R101, RZ, 0x8, R101 ;  /* 0x00000008ff657819 */ /* 0x000fe40000011665 */
[----:B------:R-:W-:Y:S02]  /*15ec0*/  LOP3.LUT R2, R2, 0xff, RZ, 0xc0, !PT ;  /* 0x000000ff02027812 */ /* 0x000fe400078ec0ff */
[----:B------:R-:W-:Y:S02]  /*15ed0*/  PRMT R101, R102, 0x5410, R101 ;  /* 0x0000541066657816 */ /* 0x000fe40000000065 */
[----:B------:R-:W-:Y:S01]  /*15ee0*/  PRMT R137, R2, 0x5410, R137 ;  /* 0x0000541002897816 */ /* 0x000fe20000000089 */
[----:B------:R-:W-:Y:S01]  /*15ef0*/  FADD.FTZ R2, R222, R126 ;  /* 0x0000007ede027221 */ /* 0x000fe20000010000 */
[----:B------:R-:W-:Y:S02]  /*15f00*/  LOP3.LUT R0, R103, 0xff, RZ, 0xc0, !PT ;  /* 0x000000ff67007812 */ /* 0x000fe400078ec0ff */
[----:B------:R-:W-:Y:S01]  /*15f10*/  F2FP.BF16.F32.PACK_AB R103, R212, R211 ;  /* 0x000000d3d467723e */ /* 0x000fe200000010ff */
[----:B------:R-:W-:Y:S01]  /*15f20*/  FADD.FTZ R175, R224, R2 ;  /* 0x00000002e0af7221 */ /* 0x000fe20000010000 */
[----:B------:R-:W-:Y:S02]  /*15f30*/  F2FP.BF16.F32.PACK_AB R2, R167, R206 ;  /* 0x000000cea702723e */ /* 0x000fe400000010ff */
[----:B------:R-:W-:Y:S01]  /*15f40*/  PRMT R102, R103, 0x7632, R102 ;  /* 0x0000763267667816 */ /* 0x000fe20000000066 */
[----:B------:R-:W-:Y:S01]  /*15f50*/  @!P6 HFMA2.BF16_V2 R246, -RZ.H0_H0, RZ.H0_H0, -R103.H0_H0 ;  /* 0x200000fffff6e231 */ /* 0x000fe20000340967 */
[--C-:B------:R-:W-:Y:S02]  /*15f60*/  HSET2.LE.AND R138, R138, R146.reuse, PT ;  /* 0x000000928a8a7233 */ /* 0x100fe40003803000 */
[--C-:B------:R-:W-:Y:S02]  /*15f70*/  HSET2.LE.AND R136, R101, R146.reuse, PT ;  /* 0x0000009265887233 */ /* 0x100fe40003803000 */
[----:B------:R-:W-:Y:S02]  /*15f80*/  F2FP.BF16.F32.PACK_AB R101, R207, R208 ;  /* 0x000000d0cf65723e */ /* 0x000fe400000010ff */
[----:B------:R-:W-:Y:S02]  /*15f90*/  HSET2.LE.AND R137, R137, R146, PT ;  /* 0x0000009289897233 */ /* 0x000fe40003803000 */
[----:B------:R-:W-:Y:S02]  /*15fa0*/  F2FP.BF16.F32.PACK_AB R146, R209, R210 ;  /* 0x000000d2d192723e */ /* 0x000fe400000010ff */
[----:B------:R-:W-:Y:S02]  /*15fb0*/  PRMT R144, R101, 0x7632, R144 ;  /* 0x0000763265907816 */ /* 0x000fe40000000090 */
[C---:B------:R-:W-:Y:S01]  /*15fc0*/  PRMT R145, R146.reuse, 0x7632, R145 ;  /* 0x0000763292917816 */ /* 0x040fe20000000091 */
[C---:B-1----:R-:W-:Y:S04]  /*15fd0*/  HMMA.16816.F32.BF16 R92, R108.reuse, R116, R92 ;  /* 0x000000746c5c723c */ /* 0x042fe8000004185c */
[----:B------:R-:W-:Y:S02]  /*15fe0*/  @!P1 HFMA2.BF16_V2 R243, -RZ.H0_H0, RZ.H0_H0, -R145.H0_H0 ;  /* 0x200000fffff39231 */ /* 0x000fe40000340991 */
[----:B------:R-:W-:Y:S07]  /*15ff0*/  HMMA.16816.F32.BF16 R96, R108, R118, R96 ;  /* 0x000000766c60723c */ /* 0x000fee0000041860 */
[----:B------:R-:W-:Y:S04]  /*16000*/  PRMT R108, R146, 0x5410, R145 ;  /* 0x00005410926c7816 */ /* 0x000fe80000000091 */
[----:B------:R-:W-:Y:S02]  /*16010*/  LOP3.LUT R137, R137, R108, RZ, 0xc0, !PT ;  /* 0x0000006c89897212 */ /* 0x000fe400078ec0ff */
[----:B------:R-:W-:Y:S02]  /*16020*/  PRMT R108, R101, 0x5410, R144 ;  /* 0x00005410656c7816 */ /* 0x000fe40000000090 */
[----:B------:R-:W-:Y:S02]  /*16030*/  @!P1 PRMT R145, R243, 0x5410, RZ ;  /* 0x00005410f3919816 */ /* 0x000fe400000000ff */
[----:B------:R-:W-:Y:S01]  /*16040*/  LOP3.LUT R138, R138, R108, RZ, 0xc0, !PT ;  /* 0x0000006c8a8a7212 */ /* 0x000fe200078ec0ff */
[----:B----4-:R-:W-:Y:S05]  /*16050*/  @!P5 HFMA2.BF16_V2 R124, -RZ.H0_H0, RZ.H0_H0, -R152.H0_H0 ;  /* 0x200000ffff7cd231 */ /* 0x010fea0000340998 */
[----:B------:R-:W-:Y:S01]  /*16060*/  @!P5 STL.S16 [R1+0x2c], R124 ;  /* 0x00002c7c0100d387 */ /* 0x000fe20000100600 */
[----:B------:R-:W-:Y:S03]  /*16070*/  PRMT R112, R124, 0x7610, R112 ;  /* 0x000076107c707816 */ /* 0x000fe60000000070 */
[----:B------:R3:W2:Y:S01]  /*16080*/  LDL.S16 R225, [R1] ;  /* 0x0000000001e17983 */ /* 0x0006a20000100600 */
[----:B------:R-:W-:Y:S02]  /*16090*/  @!P5 PRMT R152, R112, 0x5410, RZ ;  /* 0x000054107098d816 */ /* 0x000fe400000000ff */
[----:B------:R-:W-:Y:S01]  /*160a0*/  ISETP.LE.U32.AND P5, PT, R0, UR12, PT ;  /* 0x0000000c00007c0c */ /* 0x000fe2000bfa3070 */
[----:B------:R3:W4:Y:S01]  /*160b0*/  LDL.S16 R215, [R1+0x4] ;  /* 0x0000040001d77983 */ /* 0x0007220000100600 */
[----:B------:R-:W-:Y:S03]  /*160c0*/  FADD.FTZ R0, R143, R125 ;  /* 0x0000007d8f007221 */ /* 0x000fe60000010000 */
[----:B------:R-:W1:Y:S01]  /*160d0*/  LDSM.16.MT88.4 R112, [R178+0xd800] ;  /* 0x00d80000b270783b */ /* 0x000e620000004200 */
[----:B------:R-:W-:Y:S01]  /*160e0*/  FADD.FTZ R174, R223, R0 ;  /* 0x00000000dfae7221 */ /* 0x000fe20000010000 */
[----:B------:R-:W-:Y:S02]  /*160f0*/  PRMT R0, R103, 0x5410, R102 ;  /* 0x0000541067007816 */ /* 0x000fe40000000066 */
[----:B------:R-:W-:Y:S02]  /*16100*/  @!P6 PRMT R103, R246, 0x5410, RZ ;  /* 0x00005410f667e816 */ /* 0x000fe400000000ff */
[----:B------:R-:W-:Y:S02]  /*16110*/  LOP3.LUT R136, R136, R0, RZ, 0xc0, !PT ;  /* 0x0000000088887212 */ /* 0x000fe400078ec0ff */
[C---:B------:R-:W-:Y:S01]  /*16120*/  PRMT R0, R2.reuse, 0x7632, R0 ;  /* 0x0000763202007816 */ /* 0x040fe20000000000 */
[----:B------:R-:W5:Y:S01]  /*16130*/  LDSM.16.MT88.4 R140, [R177+0xf800] ;  /* 0x00f80000b18c783b */ /* 0x000f620000004200 */
[----:B------:R-:W-:Y:S02]  /*16140*/  @!P5 HFMA2.BF16_V2 R244, -RZ.H0_H0, RZ.H0_H0, -R146.H0_H0 ;  /* 0x200000fffff4d231 */ /* 0x000fe40000340992 */
[----:B------:R-:W-:Y:S03]  /*16150*/  PRMT R108, R2, 0x5410, R0 ;  /* 0x00005410026c7816 */ /* 0x000fe60000000000 */
[----:B------:R-:W-:Y:S02]  /*16160*/  @!P5 PRMT R146, R244, 0x5410, RZ ;  /* 0x00005410f492d816 */ /* 0x000fe400000000ff */
[----:B------:R-:W-:Y:S01]  /*16170*/  LOP3.LUT R139, R139, R108, RZ, 0xc0, !PT ;  /* 0x0000006c8b8b7212 */ /* 0x000fe200078ec0ff */
[----:B------:R-:W-:Y:S04]  /*16180*/  STG.E.U16 desc[UR26][R170.64+0x52], R152 ;  /* 0x00005298aa007986 */ /* 0x000fe8000c10151a */
[----:B------:R-:W-:Y:S02]  /*16190*/  STG.E.U16 desc[UR26][R172.64+0x52], R147 ;  /* 0x00005293ac007986 */ /* 0x000fe4000c10151a */
[C---:B------:R-:W-:Y:S02]  /*161a0*/  HMMA.16816.F32.BF16 R108, R136.reuse, R104, R4 ;  /* 0x00000068886c723c */ /* 0x040fe40000041804 */
[----:B------:R-:W3:Y:S04]  /*161b0*/  LDSM.16.MT88.4 R4, [R178+0xf800] ;  /* 0x00f80000b204783b */ /* 0x000ee80000004200 */
[C---:B------:R-:W-:Y:S04]  /*161c0*/  HMMA.16816.F32.BF16 R104, R136.reuse, R106, R8 ;  /* 0x0000006a8868723c */ /* 0x040fe80000041808 */
[----:B------:R-:W3:Y:S02]  /*161d0*/  LDSM.16.MT88.4 R8, [R180+0xf800] ;  /* 0x00f80000b408783b */ /* 0x000ee40000004200 */
[C---:B-1----:R-:W-:Y:S06]  /*161e0*/  HMMA.16816.F32.BF16 R116, R136.reuse, R112, R12 ;  /* 0x000000708874723c */ /* 0x042fec000004180c */
[----:B------:R-:W1:Y:S01]  /*161f0*/  LDSM.16.MT88.4 R12, [R179+0xf800] ;  /* 0x00f80000b30c783b */ /* 0x000e620000004200 */
[C---:B------:R-:W-:Y:S06]  /*16200*/  HMMA.16816.F32.BF16 R112, R136.reuse, R114, R16 ;  /* 0x000000728870723c */ /* 0x040fec0000041810 */
[C---:B------:R-:W-:Y:S05]  /*16210*/  HMMA.16816.F32.BF16 R124, R136.reuse, R120, R20 ;  /* 0x00000078887c723c */ /* 0x040fea0000041814 */
[C---:B------:R-:W-:Y:S01]  /*16220*/  LOP3.LUT R16, R168.reuse, 0xff, RZ, 0xc0, !PT ;  /* 0x000000ffa8107812 */ /* 0x040fe200078ec0ff */
[C---:B------:R-:W-:Y:S05]  /*16230*/  HMMA.16816.F32.BF16 R120, R136.reuse, R122, R24 ;  /* 0x0000007a8878723c */ /* 0x040fea0000041818 */
[----:B------:R-:W-:Y:S01]  /*16240*/  LOP3.LUT R20, R168, 0xffff, RZ, 0xc0, !PT ;  /* 0x0000ffffa8147812 */ /* 0x000fe200078ec0ff */
[C---:B------:R-:W-:Y:S05]  /*16250*/  HMMA.16816.F32.BF16 R132, R136.reuse, R128, R28 ;  /* 0x000000808884723c */ /* 0x040fea000004181c */
[----:B------:R-:W-:Y:S01]  /*16260*/  SHF.R.U32.HI R20, RZ, 0x8, R20 ;  /* 0x00000008ff147819 */ /* 0x000fe20000011614 */
[C---:B------:R-:W-:Y:S05]  /*16270*/  HMMA.16816.F32.BF16 R128, R136.reuse, R130, R32 ;  /* 0x000000828880723c */ /* 0x040fea0000041820 */
[--C-:B------:R-:W-:Y:S01]  /*16280*/  SHF.R.U32.HI R21, RZ, 0x10, R168.reuse ;  /* 0x00000010ff157819 */ /* 0x100fe200000116a8 */
[C---:B-----5:R-:W-:Y:S05]  /*16290*/  HMMA.16816.F32.BF16 R36, R136.reuse, R140, R36 ;  /* 0x0000008c8824723c */ /* 0x060fea0000041824 */
[----:B------:R-:W-:Y:S01]  /*162a0*/  LOP3.LUT R21, R21, 0xff, RZ, 0xc0, !PT ;  /* 0x000000ff15157812 */ /* 0x000fe200078ec0ff */
[C---:B------:R-:W-:Y:S03]  /*162b0*/  HMMA.16816.F32.BF16 R40, R136.reuse, R142, R40 ;  /* 0x0000008e8828723c */ /* 0x040fe60000041828 */
[----:B------:R-:W-:Y:S02]  /*162c0*/  ISETP.LE.U32.AND P3, PT, R21, UR12, PT ;  /* 0x0000000c15007c0c */ /* 0x000fe4000bf63070 */
[----:B------:R-:W-:Y:S01]  /*162d0*/  SHF.R.U32.HI R168, RZ, 0x18, R168 ;  /* 0x00000018ffa87819 */ /* 0x000fe200000116a8 */
[C---:B---3--:R-:W-:Y:S06]  /*162e0*/  HMMA.16816.F32.BF16 R44, R136.reuse, R4, R44 ;  /* 0x00000004882c723c */ /* 0x048fec000004182c */
[C---:B------:R-:W-:Y:S05]  /*162f0*/  HMMA.16816.F32.BF16 R48, R136.reuse, R6, R48 ;  /* 0x000000068830723c */ /* 0x040fea0000041830 */
[----:B------:R-:W-:Y:S01]  /*16300*/  LOP3.LUT R4, R20, 0xffff, RZ, 0xc0, !PT ;  /* 0x0000ffff14047812 */ /* 0x000fe200078ec0ff */
[C---:B------:R-:W-:Y:S03]  /*16310*/  HMMA.16816.F32.BF16 R52, R136.reuse, R8, R52 ;  /* 0x000000088834723c */ /* 0x040fe60000041834 */
[----:B------:R-:W-:Y:S02]  /*16320*/  ISETP.LE.U32.AND P6, PT, R4, UR12, PT ;  /* 0x0000000c04007c0c */ /* 0x000fe4000bfc3070 */
[----:B------:R-:W-:Y:S01]  /*16330*/  LDSM.16.MT88.4 R4, [R178+0x11800] ;  /* 0x01180000b204783b */ /* 0x000fe20000004200 */
[C---:B------:R-:W-:Y:S05]  /*16340*/  HMMA.16816.F32.BF16 R56, R136.reuse, R10, R56 ;  /* 0x0000000a8838723c */ /* 0x040fea0000041838 */
[----:B------:R-:W-:Y:S01]  /*16350*/  @!P3 HFMA2.BF16_V2 R250, -RZ.H0_H0, RZ.H0_H0, -R2.H0_H0 ;  /* 0x200000fffffab231 */ /* 0x000fe20000340902 */
[C---:B-1----:R-:W-:Y:S01]  /*16360*/  HMMA.16816.F32.BF16 R60, R136.reuse, R12, R60 ;  /* 0x0000000c883c723c */ /* 0x042fe2000004183c */
[----:B------:R-:W-:Y:S04]  /*16370*/  LDSM.16.MT88.4 R8, [R180+0x11800] ;  /* 0x01180000b408783b */ /* 0x000fe80000004200 */
[----:B------:R-:W-:Y:S01]  /*16380*/  @!P6 HFMA2.BF16_V2 R241, -RZ.H0_H0, RZ.H0_H0, -R144.H0_H0 ;  /* 0x200000fffff1e231 */ /* 0x000fe20000340990 */
[C---:B------:R-:W-:Y:S05]  /*16390*/  HMMA.16816.F32.BF16 R64, R136.reuse, R14, R64 ;  /* 0x0000000e8840723c */ /* 0x040fea0000041840 */
[----:B------:R-:W-:Y:S01]  /*163a0*/  @!P6 PRMT R144, R241, 0x5410, RZ ;  /* 0x00005410f190e816 */ /* 0x000fe200000000ff */
[----:B------:R-:W-:Y:S01]  /*163b0*/  FADD.FTZ R13, R233, R175 ;  /* 0x000000afe90d7221 */ /* 0x000fe20000010000 */
[----:B------:R-:W-:Y:S01]  /*163c0*/  FADD.FTZ R12, R229, R174 ;  /* 0x000000aee50c7221 */ /* 0x000fe20000010000 */
[----:B------:R-:W-:Y:S03]  /*163d0*/  @!P3 PRMT R2, R250, 0x5410, RZ ;  /* 0x00005410fa02b816 */ /* 0x000fe600000000ff */
[----:B------:R-:W-:Y:S01]  /*163e0*/  FADD.FTZ R21, R232, R13 ;  /* 0x0000000de8157221 */ /* 0x000fe20000010000 */
[----:B------:R-:W-:Y:S02]  /*163f0*/  FADD.FTZ R20, R230, R12 ;  /* 0x0000000ce6147221 */ /* 0x000fe40000010000 */
[----:B------:R-:W-:Y:S02]  /*16400*/  LDSM.16.MT88.4 R12, [R179+0x11800] ;  /* 0x01180000b30c783b */ /* 0x000fe40000004200 */
[----:B------:R-:W-:Y:S01]  /*16410*/  FADD.FTZ R20, R219, R20 ;  /* 0x00000014db147221 */ /* 0x000fe20000010000 */
[----:B--2---:R-:W-:Y:S02]  /*16420*/  @!P0 HFMA2.BF16_V2 R225, -RZ.H0_H0, RZ.H0_H0, -R148.H0_H0 ;  /* 0x200000ffffe18231 */ /* 0x004fe40000340994 */
[----:B----4-:R-:W-:Y:S03]  /*16430*/  @!P4 HFMA2.BF16_V2 R215, -RZ.H0_H0, RZ.H0_H0, -R102.H0_H0 ;  /* 0x200000ffffd7c231 */ /* 0x010fe60000340966 */
[----:B------:R-:W-:Y:S01]  /*16440*/  @!P0 STL.S16 [R1], R225 ;  /* 0x000000e101008387 */ /* 0x000fe20000100600 */
[----:B------:R-:W-:Y:S03]  /*16450*/  PRMT R17, R225, 0x7610, R17 ;  /* 0x00007610e1117816 */ /* 0x000fe60000000011 */
[----:B------:R-:W-:Y:S01]  /*16460*/  @!P4 STL.S16 [R1+0x4], R215 ;  /* 0x000004d70100c387 */ /* 0x000fe20000100600 */
[----:B------:R-:W-:Y:S02]  /*16470*/  @!P0 PRMT R148, R17, 0x5410, RZ ;  /* 0x0000541011948816 */ /* 0x000fe400000000ff */
[----:B------:R-:W-:Y:S02]  /*16480*/  ISETP.LE.U32.AND P0, PT, R16, UR12, PT ;  /* 0x0000000c10007c0c */ /* 0x000fe4000bf03070 */
[----:B------:R-:W1:Y:S01]  /*16490*/  LDSM.16.MT88.4 R16, [R177+0x11800] ;  /* 0x01180000b110783b */ /* 0x000e620000004200 */
[----:B------:R-:W-:Y:S04]  /*164a0*/  PRMT R22, R215, 0x7610, R22 ;  /* 0x00007610d7167816 */ /* 0x000fe80000000016 */
[----:B------:R-:W-:Y:S02]  /*164b0*/  @!P4 PRMT R102, R22, 0x5410, RZ ;  /* 0x000054101666c816 */ /* 0x000fe400000000ff */
[----:B------:R-:W-:Y:S01]  /*164c0*/  ISETP.LE.U32.AND P4, PT, R168, UR12, PT ;  /* 0x0000000ca8007c0c */ /* 0x000fe2000bf83070 */
[----:B------:R-:W-:Y:S03]  /*164d0*/  STG.E.U16 desc[UR26][R172.64+0x50], R148 ;  /* 0x00005094ac007986 */ /* 0x000fe6000c10151a */
[----:B------:R-:W-:Y:S01]  /*164e0*/  @!P0 HFMA2.BF16_V2 R242, -RZ.H0_H0, RZ.H0_H0, -R101.H0_H0 ;  /* 0x200000fffff28231 */ /* 0x000fe20000340965 */
[----:B------:R-:W-:Y:S04]  /*164f0*/  STG.E.U16 desc[UR26][R170.64+0x60], R103 ;  /* 0x00006067aa007986 */ /* 0x000fe8000c10151a */
[----:B------:R2:W-:Y:S01]  /*16500*/  STG.E.U16 desc[UR26][R170.64+0x62], R102 ;  /* 0x00006266aa007986 */ /* 0x0005e2000c10151a */
[----:B------:R-:W-:Y:S02]  /*16510*/  @!P0 PRMT R101, R242, 0x5410, RZ ;  /* 0x00005410f2658816 */ /* 0x000fe400000000ff */
[----:B------:R-:W-:Y:S01]  /*16520*/  PLOP3.LUT P0, PT, PT, PT, UP0, 0x80, 0x0 ;  /* 0x000000000000781c */ /* 0x000fe20003f0f008 */
[----:B------:R-:W-:Y:S01]  /*16530*/  @!P4 HFMA2.BF16_V2 R249, -RZ.H0_H0, RZ.H0_H0, -R0.H0_H0 ;  /* 0x200000fffff9c231 */ /* 0x000fe20000340900 */
[----:B------:R-:W-:Y:S04]  /*16540*/  STG.E.U16 desc[UR26][R172.64+0x60], R146 ;  /* 0x00006092ac007986 */ /* 0x000fe8000c10151a */
[----:B------:R-:W-:Y:S01]  /*16550*/  STG.E.U16 desc[UR26][R172.64+0x62], R145 ;  /* 0x00006291ac007986 */ /* 0x000fe2000c10151a */
[----:B------:R-:W-:Y:S03]  /*16560*/  @!P4 PRMT R0, R249, 0x5410, RZ ;  /* 0x00005410f900c816 */ /* 0x000fe600000000ff */
[----:B------:R-:W-:Y:S04]  /*16570*/  STG.E.U16 desc[UR26][R170.64+0x70], R101 ;  /* 0x00007065aa007986 */ /* 0x000fe8000c10151a */
[----:B------:R-:W-:Y:S04]  /*16580*/  STG.E.U16 desc[UR26][R170.64+0x72], R144 ;  /* 0x00007290aa007986 */ /* 0x000fe8000c10151a */
[----:B------:R3:W-:Y:S01]  /*16590*/  STG.E.U16 desc[UR26][R172.64+0x72], R0 ;  /* 0x00007200ac007986 */ /* 0x0007e2000c10151a */
[C---:B-1----:R-:W-:Y:S03]  /*165a0*/  HMMA.16816.F32.BF16 R68, R136.reuse, R16, R68 ;  /* 0x000000108844723c */ /* 0x042fe60000041844 */
[----:B------:R1:W-:Y:S01]  /*165b0*/  STG.E.U16 desc[UR26][R172.64+0x70], R2 ;  /* 0x00007002ac007986 */ /* 0x0003e2000c10151a */
[----:B--2---:R-:W-:Y:S02]  /*165c0*/  IMAD.MOV.U32 R102, RZ, RZ, R3 ;  /* 0x000000ffff667224 */ /* 0x004fe400078e0003 */
        /* <DEDUP_REMOVED lines=11> */
[----:B---3--:R-:W-:Y:S01]  /*16680*/  FADD.FTZ R0, R210, R16 ;  /* 0x00000010d2007221 */ /* 0x008fe20000010000 */
[----:B------:R-:W-:Y:S01]  /*16690*/  FADD.FTZ R17, R217, R17 ;  /* 0x00000011d9117221 */ /* 0x000fe20000010000 */
[----:B------:R-:W-:Y:S04]  /*166a0*/  HMMA.16816.F32.BF16 R96, R136, R14, R96 ;  /* 0x0000000e8860723c */ /* 0x000fe80000041860 */
[----:B------:R-:W-:Y:S01]  /*166b0*/  FADD.FTZ R0, R209, R0 ;  /* 0x00000000d1007221 */ /* 0x000fe20000010000 */
[----:B------:R-:W-:Y:S01]  /*166c0*/  FADD.FTZ R4, R216, R17 ;  /* 0x00000011d8047221 */ /* 0x000fe20000010000 */
[----:B------:R-:W-:Y:S01]  /*166d0*/  IADD3 R220, P1, R170, -0x80, RZ ;  /* 0xffffff80aadc7810 */ /* 0x000fe20007f3e0ff */
[----:B------:R-:W-:Y:S04]  /*166e0*/  IMAD.MOV.U32 R101, RZ, RZ, R100 ;  /* 0x000000ffff657224 */ /* 0x000fe800078e0064 */
[----:B------:R-:W-:Y:S01]  /*166f0*/  FADD.FTZ R0, R206, R0 ;  /* 0x00000000ce007221 */ /* 0x000fe20000010000 */
[----:B------:R-:W-:Y:S03]  /*16700*/  FADD.FTZ R4, R211, R4 ;  /* 0x00000004d3047221 */ /* 0x000fe60000010000 */
[----:B------:R-:W-:Y:S01]  /*16710*/  FADD.FTZ R0, R167, R0 ;  /* 0x00000000a7007221 */ /* 0x000fe20000010000 */
[----:B------:R-:W-:Y:S01]  /*16720*/  IADD3.X R219, R171, -0x1, RZ, P1, !PT ;  /* 0xffffffffabdb7810 */ /* 0x000fe20000ffe4ff */
[----:B-1----:R-:W-:Y:S03]  /*16730*/  FADD.FTZ R2, R212, R4 ;  /* 0x00000004d4027221 */ /* 0x002fe60000010000 */
[----:B------:R2:W-:Y:S01]  /*16740*/  STL [R1+0x50], R0 ;  /* 0x0000500001007387 */ /* 0x0005e20000100800 */
[----:B------:R-:W-:Y:S04]  /*16750*/  FADD.FTZ R2, R208, R2 ;  /* 0x00000002d0027221 */ /* 0x000fe80000010000 */
[----:B------:R-:W-:Y:S01]  /*16760*/  FADD.FTZ R221, R207, R2 ;  /* 0x00000002cfdd7221 */ /* 0x000fe20000010000 */
[----:B------:R-:W-:Y:S06]  /*16770*/  @P0 BRA `(.L_x_1429) ;  /* 0xffffffa800380947 */ /* 0x000fec000383ffff */
.L_x_1428:
[----:B-1----:R-:W2:Y:S01]  /*16780*/  LDL.LU R4, [R1+0x50] ;  /* 0x0000500001047983 */ /* 0x002ea20000300800 */
[----:B------:R-:W-:Y:S01]  /*16790*/  ULDC UR4, c[0x0][0x38c] ;  /* 0x0000e30000047ab9 */ /* 0x000fe20000000800 */
[----:B------:R-:W-:Y:S01]  /*167a0*/  UMOV UR5, 0x400 ;  /* 0x0000040000057882 */ /* 0x000fe20000000000 */
[----:B------:R-:W-:Y:S01]  /*167b0*/  UISETP.NE.AND UP0, UPT, UR13, -0x1, UPT ;  /* 0xffffffff0d00788c */ /* 0x000fe2000bf05270 */
[----:B------:R-:W1:Y:S01]  /*167c0*/  SHFL.BFLY PT, R2, R221, 0x2, 0x1f ;  /* 0x0c401f00dd027f89 */ /* 0x000e6200000e0000 */
[----:B------:R-:W3:Y:S01]  /*167d0*/  S2R R137, SR_TID.X ;  /* 0x0000000000897919 */ /* 0x000ee20000002100 */
[----:B-1----:R-:W-:-:S05]  /*167e0*/  FADD.FTZ R2, R2, R221 ;  /* 0x000000dd02027221 */ /* 0x002fca0000010000 */
[----:B------:R-:W1:Y:S01]  /*167f0*/  SHFL.BFLY PT, R5, R2, 0x1, 0x1f ;  /* 0x0c201f0002057f89 */ /* 0x000e6200000e0000 */
[----:B---3--:R-:W-:-:S04]  /*16800*/  SHF.R.S32.HI R138, RZ, 0x1f, R137 ;  /* 0x0000001fff8a7819 */ /* 0x008fc80000011489 */
        /* <DEDUP_REMOVED lines=67> */
[----:B--2---:R-:W1:Y:S02]  /*16c40*/  SHFL.BFLY PT, R0, R4, 0x2, 0x1f ;  /* 0x0c401f0004007f89 */ /* 0x004e6400000e0000 */
        /* <DEDUP_REMOVED lines=141> */
.L_x_1432:
        /* <DEDUP_REMOVED lines=23> */
.L_x_1433:
        /* <DEDUP_REMOVED lines=121> */
.L_x_1435:
[----:B------:R-:W-:Y:S05]  /*17e20*/  BSYNC B0 ;  /* 0x0000000000007941 */ /* 0x000fea0003800000 */
.L_x_1434:
        /* <DEDUP_REMOVED lines=38> */
.L_x_1437:
[----:B------:R-:W-:Y:S05]  /*18090*/  BSYNC B0 ;  /* 0x0000000000007941 */ /* 0x000fea0003800000 */
.L_x_1436:
        /* <DEDUP_REMOVED lines=24> */
.L_x_1439:
[----:B------:R-:W-:Y:S05]  /*18220*/  BSYNC B0 ;  /* 0x0000000000007941 */ /* 0x000fea0003800000 */
.L_x_1438:
        /* <DEDUP_REMOVED lines=24> */
.L_x_1441:
[----:B------:R-:W-:Y:S05]  /*183b0*/  BSYNC B0 ;  /* 0x0000000000007941 */ /* 0x000fea0003800000 */
.L_x_1440:
        /* <DEDUP_REMOVED lines=23> */
.L_x_1442:
        /* <DEDUP_REMOVED lines=13> */
.L_x_1534:


//--------------------- .text._ZN5flash16flash_fwd_kernelI23Flash_fwd_kernel_traitsILi192ELi64ELi64ELi4ELb0ELb0EN7cutlass10bfloat16_tE19Flash_kernel_traitsILi192ELi64ELi64ELi4ES3_EELb0ELb0ELb1ELb1ELb0ELb0ELb1ELb0EEEvNS_16Flash_fwd_paramsE --------------------------
	.section	.text._ZN5flash16flash_fwd_kernelI23Flash_fwd_kernel_traitsILi192ELi64ELi64ELi4ELb0ELb0EN7cutlass10bfloat16_tE19Flash_kernel_traitsILi192ELi64ELi64ELi4ES3_EELb0ELb0ELb1ELb1ELb0ELb0ELb1ELb0EEEvNS_16Flash_fwd_paramsE,"ax",@progbits
	.align	128
        .global         _ZN5flash16flash_fwd_kernelI23Flash_fwd_kernel_traitsILi192ELi64ELi64ELi4ELb0ELb0EN7cutlass10bfloat16_tE19Flash_kernel_traitsILi192ELi64ELi64ELi4ES3_EELb0ELb0ELb1ELb1ELb0ELb0ELb1ELb0EEEvNS_16Flash_fwd_paramsE
        .type           _ZN5flash16flash_fwd_kernelI23Flash_fwd_kernel_traitsILi192ELi64ELi64ELi4ELb0ELb0EN7cutlass10bfloat16_tE19Flash_kernel_traitsILi192ELi64ELi64ELi4ES3_EELb0ELb0ELb1ELb1ELb0ELb0ELb1ELb0EEEvNS_16Flash_fwd_paramsE,@function
        .size           _ZN5flash16flash_fwd_kernelI23Flash_fwd_kernel_traitsILi192ELi64ELi64ELi4ELb0ELb0EN7cutlass10bfloat16_tE19Flash_kernel_traitsILi192ELi64ELi64ELi4ES3_EELb0ELb0ELb1ELb1ELb0ELb0ELb1ELb0EEEvNS_16Flash_fwd_paramsE,(.L_x_1535 - _ZN5flash16flash_fwd_kernelI23Flash_fwd_kernel_traitsILi192ELi64ELi64ELi4ELb0ELb0EN7cutlass10bfloat16_tE19Flash_kernel_traitsILi192ELi64ELi64ELi4ES3_EELb0ELb0ELb1ELb1ELb0ELb0ELb1ELb0EEEvNS_16Flash_fwd_paramsE)
        .other          _ZN5flash16flash_fwd_kernelI23Flash_fwd_kernel_traitsILi192ELi64ELi64ELi4ELb0ELb0EN7cutlass10bfloat16_tE19Flash_kernel_traitsILi192ELi64ELi64ELi4ES3_EELb0ELb0ELb1ELb1ELb0ELb0ELb1ELb0EEEvNS_16Flash_fwd_paramsE,@"STO_CUDA_ENTRY STV_DEFAULT"
_ZN5flash16flash_fwd_kernelI23Flash_fwd_kernel_traitsILi192ELi64ELi64ELi4ELb0ELb0EN7cutlass10bfloat16_tE19Flash_kernel_traitsILi192ELi64ELi64ELi4ES3_EELb0ELb0ELb1ELb1ELb0ELb0ELb1ELb0EEEvNS_16Flash_fwd_paramsE:
.text._ZN5flash16flash_fwd_kernelI23Flash_fwd_kernel_traitsILi192ELi64ELi64ELi4ELb0ELb0EN7cutlass10bfloat16_tE19Flash_kernel_traitsILi192ELi64ELi64ELi4ES3_EELb0ELb0ELb1ELb1ELb0ELb0ELb1ELb0EEEvNS_16Flash_fwd_paramsE:
        /* <DEDUP_REMOVED lines=55> */
.L_x_1443:
[----:B------:R-:W-:-:S03]  /*0370*/  ULDC UR5, c[0x0][0x2c8] ;  /* 0x0000b20000057ab9 */ /* 0x000fc60000000800 */
.L_x_1444:
        /* <DEDUP_REMOVED lines=133> */
.L_x_1447:
[----:B------:R-:W-:Y:S05]  /*0bd0*/  BSYNC B0 ;  /* 0x0000000000007941 */ /* 0x000fea0003800000 */
.L_x_1446:
        /* <DEDUP_REMOVED lines=22> */
.L_x_1449:
[----:B------:R-:W-:Y:S05]  /*0d40*/  BSYNC B0 ;  /* 0x0000000000007941 */ /* 0x000fea0003800000 */
.L_x_1448:
        /* <DEDUP_REMOVED lines=22> */
.L_x_1451:
[----:B------:R-:W-:Y:S05]  /*0eb0*/  BSYNC B0 ;  /* 0x0000000000007941 */ /* 0x000fea0003800000 */
.L_x_1450:
        /* <DEDUP_REMOVED lines=23> */
.L_x_1453:
[----:B------:R-:W-:Y:S05]  /*1030*/  BSYNC B0 ;  /* 0x0000000000007941 */ /* 0x000fea0003800000 */
.L_x_1452:
        /* <DEDUP_REMOVED lines=10> */
.L_x_1455:
[----:B------:R-:W-:Y:S05]  /*10e0*/  BSYNC B0 ;  /* 0x0000000000007941 */ /* 0x000fea0003800000 */
.L_x_1454:
        /* <DEDUP_REMOVED lines=10> */
.L_x_1457:
[----:B------:R-:W-:Y:S05]  /*1190*/  BSYNC B0 ;  /* 0x0000000000007941 */ /* 0x000fea0003800000 */
.L_x_1456:
        /* <DEDUP_REMOVED lines=10> */
.L_x_1459:
[----:B------:R-:W-:Y:S05]  /*1240*/  BSYNC B0 ;  /* 0x0000000000007941 */ /* 0x000fea0003800000 */
.L_x_1458:
        /* <DEDUP_REMOVED lines=10> */
.L_x_1445:
[----:B------:R-:W1:Y:S01]  /*12f0*/  LDC R0, c[0x0][0x278] ;  /* 0x00009e00ff007b82 */ /* 0x000e620000000800 */
[----:B------:R-:W2:Y:S01]  /*1300*/  S2R R2, SR_CTAID.Z ;  /* 0x0000000000027919 */ /* 0x000ea20000002700 */
[----:B------:R-:W-:Y:S01]  /*1310*/  IMAD.MOV.U32 R6, RZ, RZ, RZ ;  /* 0x000000ffff067224 */ /* 0x000fe200078e00ff */
[----:B------:R-:W-:Y:S01]  /*1320*/  UISETP.NE.AND UP0, UPT, UR14, -0x1, UPT ;  /* 0xffffffff0e00788c */ /* 0x000fe2000bf05270 */
[----:B------:R-:W-:Y:S01]  /*1330*/  SHF.R.S32.HI R11, RZ, 0x1f, R4 ;  /* 0x0000001fff0b7819 */ /* 0x000fe20000011404 */
[----:B------:R-:W-:Y:S01]  /*1340*/  UISETP.NE.AND UP1, UPT, UR10, -0x1, UPT ;  /* 0xffffffff0a00788c */ /* 0x000fe2000bf25270 */
[----:B------:R-:W-:-:S05]  /*1350*/  IMAD.U32 R19, RZ, RZ, UR15 ;  /* 0x0000000fff137e24 */ /* 0x000fca000f8e00ff */
[----:B------:R-:W-:-:S03]  /*1360*/  PLOP3.LUT P0, PT, PT, PT, UP1, 0x80, 0x0 ;  /* 0x000000000000781c */ /* 0x000fc60003f0f018 */
[----:B------:R-:W-:Y:S01]  /*1370*/  @UP0 ULDC.64 UR6, c[0x0][0x240] ;  /* 0x0000900000060ab9 */ /* 0x000fe20000000a00 */
[----:B------:R-:W-:Y:S02]  /*1380*/  @!UP0 USHF.R.S32.HI UR11, URZ, 0x1f, UR23 ;  /* 0x0000001f3f0b8899 */ /* 0x000fe40008011417 */
[----:B------:R-:W-:Y:S02]  /*1390*/  @UP0 UIMAD.WIDE.U32 UR18, UR14, UR6, URZ ;  /* 0x000000060e1202a5 */ /* 0x000fe4000f8e003f */
[----:B------:R-:W-:Y:S02]  /*13a0*/  @UP1 UIADD3 UR9, UR4, UR10, URZ ;  /* 0x0000000a04091290 */ /* 0x000fe4000fffe03f */
[----:B------:R-:W-:Y:S01]  /*13b0*/  @UP0 UIMAD UR8, UR14, UR7, UR19 ;  /* 0x000000070e0802a4 */ /* 0x000fe2000f8e0213 */
[----:B------:R-:W-:Y:S01]  /*13c0*/  @UP1 ULDC.64 UR12, c[0x0][0x248] ;  /* 0x00009200000c1ab9 */ /* 0x000fe20000000a00 */
[----:B-1----:R-:W-:Y:S01]  /*13d0*/  IABS R3, R0 ;  /* 0x0000000000037213 */ /* 0x002fe20000000000 */
[----:B------:R-:W-:Y:S01]  /*13e0*/  @!UP0 ULDC.64 UR6, c[0x0][0x228] ;  /* 0x00008a0000068ab9 */ /* 0x000fe20000000a00 */
[----:B------:R-:W-:Y:S01]  /*13f0*/  @UP1 UIMAD.WIDE.U32 UR30, UR9, UR12, URZ ;  /* 0x0000000c091e12a5 */ /* 0x000fe2000f8e003f */
[----:B------:R-:W-:Y:S01]  /*1400*/  ISETP.NE.AND P3, PT, R0, RZ, PT ;  /* 0x000000ff0000720c */ /* 0x000fe20003f65270 */
[----:B------:R-:W1:Y:S01]  /*1410*/  I2F.RP R8, R3 ;  /* 0x0000000300087306 */ /* 0x000e620000209400 */
[----:B------:R-:W-:-:S02]  /*1420*/  @!UP0 UIMAD UR11, UR11, UR6, URZ ;  /* 0x000000060b0b82a4 */ /* 0x000fc4000f8e023f */
[----:B------:R-:W-:Y:S01]  /*1430*/  @!UP0 UIMAD.WIDE.U32 UR32, UR23, UR6, URZ ;  /* 0x00000006172082a5 */ /* 0x000fe2000f8e003f */
[----:B--2---:R-:W-:Y:S01]  /*1440*/  IABS R2, R2 ;  /* 0x0000000200027213 */ /* 0x004fe20000000000 */
[----:B------:R-:W-:Y:S02]  /*1450*/  @!UP0 UIMAD UR7, UR23, UR7, UR11 ;  /* 0x00000007170782a4 */ /* 0x000fe4000f8e020b */
        /* <DEDUP_REMOVED lines=9> */
[----:B------:R-:W-:-:S06]  /*14f0*/  IMAD.HI.U32 R5, R7, R5, R6 ;  /* 0x0000000507057227 */ /* 0x000fcc00078e0006 */
[----:B------:R-:W-:Y:S01]  /*1500*/  IMAD.HI.U32 R231, R5, R2, RZ ;  /* 0x0000000205e77227 */ /* 0x000fe200078e00ff */
[----:B------:R-:W-:-:S03]  /*1510*/  LOP3.LUT R5, R0, UR24, RZ, 0x3c, !PT ;  /* 0x0000001800057c12 */ /* 0x000fc6000f8e3cff */
[----:B------:R-:W-:Y:S01]  /*1520*/  IMAD.MOV R6, RZ, RZ, -R231 ;  /* 0x000000ffff067224 */ /* 0x000fe200078e0ae7 */
[----:B------:R-:W-:-:S03]  /*1530*/  ISETP.GE.AND P1, PT, R5, RZ, PT ;  /* 0x000000ff0500720c */ /* 0x000fc60003f26270 */
[----:B------:R-:W-:Y:S01]  /*1540*/  IMAD R6, R3, R6, R2 ;  /* 0x0000000603067224 */ /* 0x000fe200078e0202 */
[----:B------:R-:W-:-:S04]  /*1550*/  LEA.HI R2, R11, R4, RZ, 0x3 ;  /* 0x000000040b027211 */ /* 0x000fc800078f18ff */
[----:B------:R-:W-:Y:S02]  /*1560*/  ISETP.GT.U32.AND P2, PT, R3, R6, PT ;  /* 0x000000060300720c */ /* 0x000fe40003f44070 */
[----:B------:R-:W-:Y:S02]  /*1570*/  SHF.R.S32.HI R14, RZ, 0x3, R2 ;  /* 0x00000003ff0e7819 */ /* 0x000fe40000011402 */
[----:B------:R-:W-:Y:S02]  /*1580*/  LOP3.LUT R5, R2, 0xfffffff8, RZ, 0xc0, !PT ;  /* 0xfffffff802057812 */ /* 0x000fe400078ec0ff */
[--C-:B------:R-:W-:Y:S01]  /*1590*/  SHF.R.S32.HI R15, RZ, 0x1f, R14.reuse ;  /* 0x0000001fff0f7819 */ /* 0x100fe2000001140e */
[----:B------:R-:W-:Y:S02]  /*15a0*/  IMAD.SHL.U32 R213, R14, 0x40, RZ ;  /* 0x000000400ed57824 */ /* 0x000fe400078e00ff */
[----:B------:R-:W-:Y:S02]  /*15b0*/  IMAD.IADD R5, R4, 0x1, -R5 ;  /* 0x0000000104057824 */ /* 0x000fe400078e0a05 */
[----:B------:R-:W-:Y:S01]  /*15c0*/  IMAD.WIDE R18, R19, 0x40, R14 ;  /* 0x0000004013127825 */ /* 0x000fe200078e020e */
[----:B------:R-:W-:-:S03]  /*15d0*/  LOP3.LUT R213, R213, 0x1c0, RZ, 0xc0, !PT ;  /* 0x000001c0d5d57812 */ /* 0x000fc600078ec0ff */
        /* <DEDUP_REMOVED lines=17> */
.L_x_1460:
        /* <DEDUP_REMOVED lines=24> */
.L_x_1461:
        /* <DEDUP_REMOVED lines=8> */
[----:B------:R-:W-:Y:S01]  /*18f0*/  IMAD R2, R14, UR11, R7 ;  /* 0x0000000b0e027c24 */ /* 0x000fe2000f8e0207 */
[----:B------:R-:W-:Y:S01]  /*1900*/  BSSY B0, `(.L_x_1462) ;  /* 0x000004c000007945 */ /* 0x000fe20003800000 */
[----:B------:R-:W-:Y:S01]  /*1910*/  IMAD R3, R15, UR12, RZ ;  /* 0x0000000c0f037c24 */ /* 0x000fe2000f8e02ff */
[----:B------:R-:W-:Y:S01]  /*1920*/  IADD3 R203, R208, 0x80, RZ ;  /* 0x00000080d0cb7810 */ /* 0x000fe20007ffe0ff */
        /* <DEDUP_REMOVED lines=17> */
[C---:B------:R-:W-:Y:S01]  /*1a40*/  ISETP.GE.AND P0, PT, R14.reuse, UR8, PT ;  /* 0x000000080e007c0c */ /* 0x040fe2000bf06270 */
[----:B------:R-:W-:Y:S01]  /*1a50*/  UIMAD UR9, UR24, UR7, UR9 ;  /* 0x00000007180972a4 */ /* 0x000fe2000f8e0209 */
[----:B------:R-:W-:Y:S01]  /*1a60*/  IADD3 R12, R14, 0x10, RZ ;  /* 0x000000100e0c7810 */ /* 0x000fe20007ffe0ff */
[----:B-1----:R-:W-:Y:S01]  /*1a70*/  ULEA UR4, UR4, UR29, 0x18 ;  /* 0x0000001d04047291 */ /* 0x002fe2000f8ec03f */
[----:B------:R-:W-:Y:S01]  /*1a80*/  ISETP.GE.AND P6, PT, R10, UR8, PT ;  /* 0x000000080a007c0c */ /* 0x000fe2000bfc6270 */
[----:B------:R-:W-:Y:S01]  /*1a90*/  ULDC.64 UR6, c[0x0][0x260] ;  /* 0x0000980000067ab9 */ /* 0x000fe20000000a00 */
        /* <DEDUP_REMOVED lines=50> */
.L_x_1463:
[----:B------:R-:W-:Y:S05]  /*1dc0*/  BSYNC B0 ;  /* 0x0000000000007941 */ /* 0x000fea0003800000 */
.L_x_1462:
        /* <DEDUP_REMOVED lines=40> */
.L_x_1465:
[----:B------:R-:W-:Y:S05]  /*2050*/  BSYNC B0 ;  /* 0x0000000000007941 */ /* 0x000fea0003800000 */
.L_x_1464:
        /* <DEDUP_REMOVED lines=40> */
.L_x_1467:
[----:B------:R-:W-:Y:S05]  /*22e0*/  BSYNC B0 ;  /* 0x0000000000007941 */ /* 0x000fea0003800000 */
.L_x_1466:
        /* <DEDUP_REMOVED lines=41> */
.L_x_1469:
[----:B------:R-:W-:Y:S05]  /*2580*/  BSYNC B0 ;  /* 0x0000000000007941 */ /* 0x000fea0003800000 */
.L_x_1468:
        /* <DEDUP_REMOVED lines=44> */
.L_x_1471:
[----:B------:R-:W-:Y:S05]  /*2850*/  BSYNC B0 ;  /* 0x0000000000007941 */ /* 0x000fea0003800000 */
.L_x_1470:
        /* <DEDUP_REMOVED lines=35> */
.L_x_1473:
[----:B------:R-:W-:Y:S05]  /*2a90*/  BSYNC B0 ;  /* 0x0000000000007941 */ /* 0x000fea0003800000 */
.L_x_1472:
        /* <DEDUP_REMOVED lines=36> */
.L_x_1475:
[----:B------:R-:W-:Y:S05]  /*2ce0*/  BSYNC B0 ;  /* 0x0000000000007941 */ /* 0x000fea0003800000 */
.L_x_1474:
        /* <DEDUP_REMOVED lines=36> */
.L_x_1477:
[----:B------:R-:W-:Y:S05]  /*2f30*/  BSYNC B0 ;  /* 0x0000000000007941 */ /* 0x000fea0003800000 */
.L_x_1476:
        /* <DEDUP_REMOVED lines=30> */
[----:B------:R-:W-:Y:S01]  /*3120*/  ISETP.GE.AND P4, PT, R12, UR18, PT ;  /* 0x000000120c007c0c */ /* 0x000fe2000bf86270 */
[----:B------:R-:W-:Y:S01]  /*3130*/  IMAD.IADD R231, R227, 0x1, R231 ;  /* 0x00000001e3e77824 */ /* 0x000fe200078e02e7 */
[----:B------:R-:W-:Y:S01]  /*3140*/  SHF.R.S32.HI R2, RZ, 0x1f, R7 ;  /* 0x0000001fff027819 */ /* 0x000fe20000011407 */
[----:B------:R-:W-:Y:S01]  /*3150*/  IMAD.MOV.U32 R230, RZ, RZ, R226 ;  /* 0x000000ffffe67224 */ /* 0x000fe200078e00e2 */
[----:B------:R-:W-:Y:S01]  /*3160*/  LOP3.LUT R201, R201, 0xfffffffe, RZ, 0xc0, !PT ;  /* 0xfffffffec9c97812 */ /* 0x000fe200078ec0ff */
[----:B------:R-:W-:Y:S01]  /*3170*/  UIMAD UR33, UR33, UR9, UR7 ;  /* 0x00000009212172a4 */ /* 0x000fe2000f8e0207 */
[----:B------:R-:W-:Y:S01]  /*3180*/  LEA.HI R15, R2, R7, RZ, 0x3 ;  /* 0x00000007020f7211 */ /* 0x000fe200078f18ff */
[----:B------:R-:W-:Y:S01]  /*3190*/  UMOV UR17, URZ ;  /* 0x0000003f00117c82 */ /* 0x000fe20008000000 */
[----:B------:R-:W-:Y:S01]  /*31a0*/  ISETP.GE.AND P5, PT, R0, UR18, PT ;  /* 0x0000001200007c0c */ /* 0x000fe2000bfa6270 */
[----:B------:R-:W-:Y:S01]  /*31b0*/  IMAD.IADD R201, R6, 0x1, -R201 ;  /* 0x0000000106c97824 */ /* 0x000fe200078e0ac9 */
[----:B------:R-:W-:Y:S01]  /*31c0*/  LOP3.LUT R2, R15, 0xfffffff8, RZ, 0xc0, !PT ;  /* 0xfffffff80f027812 */ /* 0x000fe200078ec0ff */
[----:B------:R-:W-:Y:S01]  /*31d0*/  IMAD.SHL.U32 R6, R14, 0x8, RZ ;  /* 0x000000080e067824 */ /* 0x000fe200078e00ff */
[----:B------:R-:W-:Y:S01]  /*31e0*/  BSSY B0, `(.L_x_1478) ;  /* 0x000003d000007945 */ /* 0x000fe20003800000 */
[----:B------:R-:W-:Y:S01]  /*31f0*/  IMAD.SHL.U32 R13, R201, 0x8, RZ ;  /* 0x00000008c90d7824 */ /* 0x000fe200078e00ff */
[----:B------:R-:W-:Y:S01]  /*3200*/  ISETP.GE.AND P6, PT, R10, UR18, PT ;  /* 0x000000120a007c0c */ /* 0x000fe2000bfc6270 */
[----:B------:R-:W-:-:S02]  /*3210*/  IMAD.IADD R2, R7, 0x1, -R2 ;  /* 0x0000000107027824 */ /* 0x000fc400078e0a02 */
[----:B------:R-:W3:Y:S01]  /*3220*/  @P0 MUFU.RCP R7, UR6 ;  /* 0x0000000600070d08 */ /* 0x000ee20008001000 */
[----:B--2---:R-:W-:Y:S02]  /*3230*/  IMAD.SHL.U32 R9, R5, 0x40, RZ ;  /* 0x0000004005097824 */ /* 0x004fe400078e00ff */
[----:B------:R-:W-:Y:S01]  /*3240*/  IMAD.SHL.U32 R16, R2, 0x40, RZ ;  /* 0x0000004002107824 */ /* 0x000fe200078e00ff */
[----:B------:R1:W-:Y:S01]  /*3250*/  @P1 STS.128 [R213+0xc000], RZ ;  /* 0x00c000ffd5001388 */ /* 0x0003e20000000c00 */
[----:B------:R-:W-:Y:S01]  /*3260*/  IMAD.SHL.U32 R12, R15, 0x40, RZ ;  /* 0x000000400f0c7824 */ /* 0x000fe200078e00ff */
[----:B------:R-:W-:Y:S02]  /*3270*/  LOP3.LUT R9, R9, 0x1c0, RZ, 0xc0, !PT ;  /* 0x000001c009097812 */ /* 0x000fe400078ec0ff */
[----:B------:R-:W-:Y:S01]  /*3280*/  LOP3.LUT R16, R16, 0x1c0, RZ, 0xc0, !PT ;  /* 0x000001c010107812 */ /* 0x000fe200078ec0ff */
[----:B------:R1:W-:Y:S01]  /*3290*/  @P1 STS.128 [R213+0xe000], RZ ;  /* 0x00e000ffd5001388 */ /* 0x0003e20000000c00 */
[----:B------:R-:W-:-:S02]  /*32a0*/  LOP3.LUT R6, R9, 0x8, R6, 0xf8, !PT ;  /* 0x0000000809067812 */ /* 0x000fc400078ef806 */
[----:B------:R-:W-:Y:S01]  /*32b0*/  LOP3.LUT R13, R16, 0x8, R13, 0xf8, !PT ;  /* 0x00000008100d7812 */ /* 0x000fe200078ef80d */
[----:B------:R1:W-:Y:S01]  /*32c0*/  @P1 STS.128 [R213+0x10000], RZ ;  /* 0x010000ffd5001388 */ /* 0x0003e20000000c00 */
[----:B------:R-:W-:Y:S02]  /*32d0*/  SHF.R.U32.HI R16, RZ, 0x3, R16 ;  /* 0x00000003ff107819 */ /* 0x000fe40000011610 */
[----:B------:R-:W-:Y:S02]  /*32e0*/  SHF.R.U32.HI R9, RZ, 0x3, R9 ;  /* 0x00000003ff097819 */ /* 0x000fe40000011609 */
[----:B------:R-:W-:Y:S02]  /*32f0*/  LOP3.LUT R13, R13, R16, RZ, 0x3c, !PT ;  /* 0x000000100d0d7212 */ /* 0x000fe400078e3cff */
[----:B------:R-:W-:Y:S02]  /*3300*/  LOP3.LUT R6, R6, R9, RZ, 0x3c, !PT ;  /* 0x0000000906067212 */ /* 0x000fe400078e3cff */
[----:B------:R-:W-:Y:S01]  /*3310*/  LOP3.LUT R0, R13, 0xfffffe00, R12, 0xf8, !PT ;  /* 0xfffffe000d007812 */ /* 0x000fe200078ef80c */
[----:B------:R-:W-:-:S02]  /*3320*/  IMAD.U32 R13, RZ, RZ, UR19 ;  /* 0x00000013ff0d7e24 */ /* 0x000fc4000f8e00ff */
[----:B------:R-:W-:Y:S01]  /*3330*/  IMAD R201, R201, 0x200, R6 ;  /* 0x00000200c9c97824 */ /* 0x000fe200078e0206 */
[----:B------:R-:W-:Y:S01]  /*3340*/  LEA.HI R6, R11, R4, RZ, 0x5 ;  /* 0x000000040b067211 */ /* 0x000fe200078f28ff */
[----:B------:R-:W-:-:S03]  /*3350*/  IMAD.WIDE.U32 R12, R13, UR9, R230 ;  /* 0x000000090d0c7c25 */ /* 0x000fc6000f8e00e6 */
[----:B------:R-:W-:Y:S01]  /*3360*/  SHF.R.S32.HI R85, RZ, 0x5, R6 ;  /* 0x00000005ff557819 */ /* 0x000fe20000011406 */
[----:B------:R-:W-:Y:S01]  /*3370*/  VIADD R15, R13, UR33 ;  /* 0x000000210d0f7c36 */ /* 0x000fe20008000000 */
        /* <DEDUP_REMOVED lines=35> */
.L_x_1479:
[----:B------:R-:W-:Y:S05]  /*35b0*/  BSYNC B0 ;  /* 0x0000000000007941 */ /* 0x000fea0003800000 */
.L_x_1478:
        /* <DEDUP_REMOVED lines=39> */
.L_x_1481:
[----:B------:R-:W-:Y:S05]  /*3830*/  BSYNC B0 ;  /* 0x0000000000007941 */ /* 0x000fea0003800000 */
.L_x_1480:
        /* <DEDUP_REMOVED lines=38> */
.L_x_1483:
[----:B------:R-:W-:Y:S05]  /*3aa0*/  BSYNC B0 ;  /* 0x0000000000007941 */ /* 0x000fea0003800000 */
.L_x_1482:
        /* <DEDUP_REMOVED lines=39> */
.L_x_1485:
[----:B------:R-:W-:Y:S05]  /*3d20*/  BSYNC B0 ;  /* 0x0000000000007941 */ /* 0x000fea0003800000 */
.L_x_1484:
        /* <DEDUP_REMOVED lines=73> */
[----:B------:R-:W4:Y:S01]  /*41c0*/  LDSM.16.M88.4 R76, [R188+0x1800] ;  /* 0x00180000bc4c783b */ /* 0x000f220000000200 */
        /* <DEDUP_REMOVED lines=11> */
[----:B------:R-:W5:Y:S04]  /*4280*/  LDSM.16.M88.4 R60, [R201+0x9000] ;  /* 0x00900000c93c783b */ /* 0x000f680000000200 */
[----:B------:R-:W5:Y:S01]  /*4290*/  LDSM.16.M88.4 R68, [R201+0x9800] ;  /* 0x00980000c944783b */ /* 0x000f620000000200 */
[C---:B--2---:R-:W-:Y:S06]  /*42a0*/  HMMA.16816.F32.BF16 R48, R64.reuse, R20, R48 ;  /* 0x000000144030723c */ /* 0x044fec0000041830 */
[C---:B------:R-:W-:Y:S01]  /*42b0*/  HMMA.16816.F32.BF16 R44, R64.reuse, R22, R44 ;  /* 0x00000016402c723c */ /* 0x040fe2000004182c */
[----:B------:R-:W-:Y:S05]  /*42c0*/  LDSM.16.M88.4 R20, [R199+0x2000] ;  /* 0x00200000c714783b */ /* 0x000fea0000000200 */
[C---:B---3--:R-:W-:Y:S06]  /*42d0*/  HMMA.16816.F32.BF16 R32, R64.reuse, R8, R32 ;  /* 0x000000084020723c */ /* 0x048fec0000041820 */
[C---:B------:R-:W-:Y:S01]  /*42e0*/  HMMA.16816.F32.BF16 R28, R64.reuse, R10, R28 ;  /* 0x0000000a401c723c */ /* 0x040fe2000004181c */
[----:B------:R-:W2:Y:S05]  /*42f0*/  LDSM.16.M88.4 R8, [R200+0x2000] ;  /* 0x00200000c808783b */ /* 0x000eaa0000000200 */
[C---:B------:R-:W-:Y:S06]  /*4300*/  HMMA.16816.F32.BF16 R40, R64.reuse, R16, R40 ;  /* 0x000000104028723c */ /* 0x040fec0000041828 */
[C---:B------:R-:W-:Y:S01]  /*4310*/  HMMA.16816.F32.BF16 R36, R64.reuse, R18, R36 ;  /* 0x000000124024723c */ /* 0x040fe20000041824 */
[----:B------:R-:W3:Y:S05]  /*4320*/  LDSM.16.M88.4 R16, [R199+0x2800] ;  /* 0x00280000c710783b */ /* 0x000eea0000000200 */
[C---:B----4-:R-:W-:Y:S06]  /*4330*/  HMMA.16816.F32.BF16 R24, R64.reuse, R76, R24 ;  /* 0x0000004c4018723c */ /* 0x050fec0000041818 */
[----:B------:R-:W-:Y:S01]  /*4340*/  HMMA.16816.F32.BF16 R72, R64, R78, R72 ;  /* 0x0000004e4048723c */ /* 0x000fe20000041848 */
[----:B------:R-:W-:Y:S04]  /*4350*/  LDSM.16.M88.4 R76, [R199+0x3800] ;  /* 0x00380000c74c783b */ /* 0x000fe80000000200 */
[----:B------:R-:W-:Y:S01]  /*4360*/  LDSM.16.M88.4 R64, [R195+0x8000] ;  /* 0x00800000c340783b */ /* 0x000fe20000000200 */
[C---:B-1----:R-:W-:Y:S06]  /*4370*/  HMMA.16816.F32.BF16 R48, R56.reuse, R12, R48 ;  /* 0x0000000c3830723c */ /* 0x042fec0000041830 */
[C---:B------:R-:W-:Y:S01]  /*4380*/  HMMA.16816.F32.BF16 R44, R56.reuse, R14, R44 ;  /* 0x0000000e382c723c */ /* 0x040fe2000004182c */
[----:B------:R-:W1:Y:S05]  /*4390*/  LDSM.16.M88.4 R12, [R199+0x3000] ;  /* 0x00300000c70c783b */ /* 0x000e6a0000000200 */
[C---:B-----5:R-:W-:Y:S06]  /*43a0*/  HMMA.16816.F32.BF16 R40, R56.reuse, R52, R40 ;  /* 0x000000343828723c */ /* 0x060fec0000041828 */
[C---:B------:R-:W-:Y:S01]  /*43b0*/  HMMA.16816.F32.BF16 R36, R56.reuse, R54, R36 ;  /* 0x000000363824723c */ /* 0x040fe20000041824 */
[----:B------:R-:W-:Y:S05]  /*43c0*/  LDSM.16.M88.4 R52, [R198+0x2000] ;  /* 0x00200000c634783b */ /* 0x000fea0000000200 */
[C---:B------:R-:W-:Y:S06]  /*43d0*/  HMMA.16816.F32.BF16 R32, R56.reuse, R60, R32 ;  /* 0x0000003c3820723c */ /* 0x040fec0000041820 */
[C---:B------:R-:W-:Y:S01]  /*43e0*/  HMMA.16816.F32.BF16 R28, R56.reuse, R62, R28 ;  /* 0x0000003e381c723c */ /* 0x040fe2000004181c */
[----:B------:R-:W4:Y:S05]  /*43f0*/  LDSM.16.M88.4 R60, [R195+0x8800] ;  /* 0x00880000c33c783b */ /* 0x000f2a0000000200 */
[C---:B------:R-:W-:Y:S06]  /*4400*/  HMMA.16816.F32.BF16 R24, R56.reuse, R68, R24 ;  /* 0x000000443818723c */ /* 0x040fec0000041818 */
[----:B------:R-:W-:Y:S01]  /*4410*/  HMMA.16816.F32.BF16 R72, R56, R70, R72 ;  /* 0x000000463848723c */ /* 0x000fe20000041848 */
[----:B------:R-:W-:Y:S04]  /*4420*/  LDSM.16.M88.4 R56, [R195+0x9800] ;  /* 0x00980000c338783b */ /* 0x000fe80000000200 */
[----:B------:R-:W-:Y:S01]  /*4430*/  LDSM.16.M88.4 R68, [R197+0x2000] ;  /* 0x00200000c544783b */ /* 0x000fe20000000200 */
[C---:B--2---:R-:W-:Y:S06]  /*4440*/  HMMA.16816.F32.BF16 R48, R8.reuse, R20, R48 ;  /* 0x000000140830723c */ /* 0x044fec0000041830 */
[C---:B------:R-:W-:Y:S01]  /*4450*/  HMMA.16816.F32.BF16 R44, R8.reuse, R22, R44 ;  /* 0x00000016082c723c */ /* 0x040fe2000004182c */
[----:B------:R-:W2:Y:S05]  /*4460*/  LDSM.16.M88.4 R20, [R195+0x9000] ;  /* 0x00900000c314783b */ /* 0x000eaa0000000200 */
[C---:B---3--:R-:W-:Y:S06]  /*4470*/  HMMA.16816.F32.BF16 R40, R8.reuse, R16, R40 ;  /* 0x000000100828723c */ /* 0x048fec0000041828 */
        /* <DEDUP_REMOVED lines=10> */
[C---:B------:R-:W-:Y:S06]  /*4520*/  HMMA.16816.F32.BF16 R48, R52.reuse, R64, R48 ;  /* 0x000000403430723c */ /* 0x040fec0000041830 */
[C---:B------:R-:W-:Y:S01]  /*4530*/  HMMA.16816.F32.BF16 R36, R52.reuse, R62, R36 ;  /* 0x0000003e3424723c */ /* 0x040fe20000041824 */
[----:B------:R-:W-:Y:S05]  /*4540*/  LDSM.16.M88.4 R60, [R201+0xa800] ;  /* 0x00a80000c93c783b */ /* 0x000fea0000000200 */
[C---:B--2---:R-:W-:Y:S06]  /*4550*/  HMMA.16816.F32.BF16 R32, R52.reuse, R20, R32 ;  /* 0x000000143420723c */ /* 0x044fec0000041820 */
[C---:B------:R-:W-:Y:S01]  /*4560*/  HMMA.16816.F32.BF16 R28, R52.reuse, R22, R28 ;  /* 0x00000016341c723c */ /* 0x040fe2000004181c */
[----:B------:R-:W2:Y:S05]  /*4570*/  LDSM.16.M88.4 R20, [R202+0x4000] ;  /* 0x00400000ca14783b */ /* 0x000eaa0000000200 */
[C---:B------:R-:W-:Y:S01]  /*4580*/  HMMA.16816.F32.BF16 R44, R52.reuse, R66, R44 ;  /* 0x00000042342c723c */ /* 0x040fe2000004182c */
[----:B------:R-:W4:Y:S05]  /*4590*/  LDSM.16.M88.4 R64, [R201+0xa000] ;  /* 0x00a00000c940783b */ /* 0x000f2a0000000200 */
[C---:B------:R-:W-:Y:S06]  /*45a0*/  HMMA.16816.F32.BF16 R24, R52.reuse, R56, R24 ;  /* 0x000000383418723c */ /* 0x040fec0000041818 */
[----:B------:R-:W-:Y:S01]  /*45b0*/  HMMA.16816.F32.BF16 R72, R52, R58, R72 ;  /* 0x0000003a3448723c */ /* 0x000fe20000041848 */
[----:B------:R-:W5:Y:S04]  /*45c0*/  LDSM.16.M88.4 R56, [R201+0xb000] ;  /* 0x00b00000c938783b */ /* 0x000f680000000200 */
[----:B------:R-:W-:Y:S01]  /*45d0*/  LDSM.16.M88.4 R52, [R201+0xb800] ;  /* 0x00b80000c934783b */ /* 0x000fe20000000200 */
[C---:B-1----:R-:W-:Y:S06]  /*45e0*/  HMMA.16816.F32.BF16 R40, R68.reuse, R12, R40 ;  /* 0x0000000c4428723c */ /* 0x042fec0000041828 */
[C---:B------:R-:W-:Y:S06]  /*45f0*/  HMMA.16816.F32.BF16 R48, R68.reuse, R16, R48 ;  /* 0x000000104430723c */ /* 0x040fec0000041830 */
[C---:B------:R-:W-:Y:S01]  /*4600*/  HMMA.16816.F32.BF16 R36, R68.reuse, R14, R36 ;  /* 0x0000000e4424723c */ /* 0x040fe20000041824 */
[----:B------:R-:W1:Y:S05]  /*4610*/  LDSM.16.M88.4 R12, [R199+0x4800] ;  /* 0x00480000c70c783b */ /* 0x000e6a0000000200 */
[C---:B---3--:R-:W-:Y:S06]  /*4620*/  HMMA.16816.F32.BF16 R32, R68.reuse, R8, R32 ;  /* 0x000000084420723c */ /* 0x048fec0000041820 */
[C---:B------:R-:W-:Y:S01]  /*4630*/  HMMA.16816.F32.BF16 R44, R68.reuse, R18, R44 ;  /* 0x00000012442c723c */ /* 0x040fe2000004182c */
[----:B------:R-:W3:Y:S05]  /*4640*/  LDSM.16.M88.4 R16, [R199+0x4000] ;  /* 0x00400000c710783b */ /* 0x000eea0000000200 */
[----:B------:R-:W-:Y:S01]  /*4650*/  HMMA.16816.F32.BF16 R28, R68, R10, R28 ;  /* 0x0000000a441c723c */ /* 0x000fe2000004181c */
[----:B------:R-:W3:Y:S05]  /*4660*/  LDSM.16.M88.4 R8, [R199+0x5000] ;  /* 0x00500000c708783b */ /* 0x000eea0000000200 */
[C---:B--2---:R-:W-:Y:S06]  /*4670*/  HMMA.16816.F32.BF16 R40, R20.reuse, R60, R40 ;  /* 0x0000003c1428723c */ /* 0x044fec0000041828 */
[----:B----4-:R-:W-:Y:S06]  /*4680*/  HMMA.16816.F32.BF16 R48, R20, R64, R48 ;  /* 0x000000401430723c */ /* 0x010fec0000041830 */
[C---:B------:R-:W-:Y:S06]  /*4690*/  HMMA.16816.F32.BF16 R24, R68.reuse, R80, R24 ;  /* 0x000000504418723c */ /* 0x040fec0000041818 */
[----:B------:R-:W-:Y:S01]  /*46a0*/  HMMA.16816.F32.BF16 R72, R68, R82, R72 ;  /* 0x000000524448723c */ /* 0x000fe20000041848 */
[----:B------:R-:W-:Y:S04]  /*46b0*/  LDSM.16.M88.4 R68, [R198+0x4000] ;  /* 0x00400000c644783b */ /* 0x000fe80000000200 */
[----:B------:R-:W-:Y:S01]  /*46c0*/  LDSM.16.M88.4 R80, [R199+0x5800] ;  /* 0x00580000c750783b */ /* 0x000fe20000000200 */
[C---:B------:R-:W-:Y:S03]  /*46d0*/  HMMA.16816.F32.BF16 R36, R20.reuse, R62, R36 ;  /* 0x0000003e1424723c */ /* 0x040fe60000041824 */
[----:B------:R-:W2:Y:S03]  /*46e0*/  LDSM.16.M88.4 R60, [R195+0xa800] ;  /* 0x00a80000c33c783b */ /* 0x000ea60000000200 */
[C---:B-----5:R-:W-:Y:S06]  /*46f0*/  HMMA.16816.F32.BF16 R32, R20.reuse, R56, R32 ;  /* 0x000000381420723c */ /* 0x060fec0000041820 */
[C---:B------:R-:W-:Y:S01]  /*4700*/  HMMA.16816.F32.BF16 R44, R20.reuse, R66, R44 ;  /* 0x00000042142c723c */ /* 0x040fe2000004182c */
[----:B------:R-:W4:Y:S05]  /*4710*/  LDSM.16.M88.4 R64, [R195+0xa000] ;  /* 0x00a00000c340783b */ /* 0x000f2a0000000200 */
[----:B------:R-:W-:Y:S01]  /*4720*/  HMMA.16816.F32.BF16 R28, R20, R58, R28 ;  /* 0x0000003a141c723c */ /* 0x000fe2000004181c */
[----:B------:R-:W5:Y:S05]  /*4730*/  LDSM.16.M88.4 R56, [R195+0xb000] ;  /* 0x00b00000c338783b */ /* 0x000f6a0000000200 */
[C---:B-1----:R-:W-:Y:S06]  /*4740*/  HMMA.16816.F32.BF16 R40, R76.reuse, R12, R40 ;  /* 0x0000000c4c28723c */ /* 0x042fec0000041828 */
[----:B---3--:R-:W-:Y:S06]  /*4750*/  HMMA.16816.F32.BF16 R48, R76, R16, R48 ;  /* 0x000000104c30723c */ /* 0x008fec0000041830 */
[C---:B------:R-:W-:Y:S06]  /*4760*/  HMMA.16816.F32.BF16 R24, R20.reuse, R52, R24 ;  /* 0x000000341418723c */ /* 0x040fec0000041818 */
[----:B------:R-:W-:Y:S01]  /*4770*/  HMMA.16816.F32.BF16 R72, R20, R54, R72 ;  /* 0x000000361448723c */ /* 0x000fe20000041848 */
[----:B------:R-:W-:Y:S04]  /*4780*/  LDSM.16.M88.4 R20, [R197+0x4000] ;  /* 0x00400000c514783b */ /* 0x000fe80000000200 */
[----:B------:R-:W-:Y:S01]  /*4790*/  LDSM.16.M88.4 R52, [R195+0xb800] ;  /* 0x00b80000c334783b */ /* 0x000fe20000000200 */
[C---:B------:R-:W-:Y:S03]  /*47a0*/  HMMA.16816.F32.BF16 R36, R76.reuse, R14, R36 ;  /* 0x0000000e4c24723c */ /* 0x040fe60000041824 */
[----:B------:R-:W1:Y:S03]  /*47b0*/  LDSM.16.M88.4 R12, [R188+0x4800] ;  /* 0x00480000bc0c783b */ /* 0x000e660000000200 */
[C---:B------:R-:W-:Y:S06]  /*47c0*/  HMMA.16816.F32.BF16 R32, R76.reuse, R8, R32 ;  /* 0x000000084c20723c */ /* 0x040fec0000041820 */
[C---:B------:R-:W-:Y:S01]  /*47d0*/  HMMA.16816.F32.BF16 R44, R76.reuse, R18, R44 ;  /* 0x000000124c2c723c */ /* 0x040fe2000004182c */
[----:B------:R-:W3:Y:S05]  /*47e0*/  LDSM.16.M88.4 R16, [R188+0x4000] ;  /* 0x00400000bc10783b */ /* 0x000eea0000000200 */
[----:B------:R-:W-:Y:S01]  /*47f0*/  HMMA.16816.F32.BF16 R28, R76, R10, R28 ;  /* 0x0000000a4c1c723c */ /* 0x000fe2000004181c */
[----:B------:R-:W3:Y:S05]  /*4800*/  LDSM.16.M88.4 R8, [R188+0x5000] ;  /* 0x00500000bc08783b */ /* 0x000eea0000000200 */
[C---:B--2---:R-:W-:Y:S06]  /*4810*/  HMMA.16816.F32.BF16 R40, R68.reuse, R60, R40 ;  /* 0x0000003c4428723c */ /* 0x044fec0000041828 */
[C---:B----4-:R-:W-:Y:S06]  /*4820*/  HMMA.16816.F32.BF16 R48, R68.reuse, R64, R48 ;  /* 0x000000404430723c */ /* 0x050fec0000041830 */
[C---:B-----5:R-:W-:Y:S06]  /*4830*/  HMMA.16816.F32.BF16 R32, R68.reuse, R56, R32 ;  /* 0x000000384420723c */ /* 0x060fec0000041820 */
[----:B------:R-:W-:Y:S01]  /*4840*/  HMMA.16816.F32.BF16 R36, R68, R62, R36 ;  /* 0x0000003e4424723c */ /* 0x000fe20000041824 */
[----:B------:R-:W2:Y:S01]  /*4850*/  LDSM.16.M88.4 R60, [R188+0x5800] ;  /* 0x00580000bc3c783b */ /* 0x000ea20000000200 */
[----:B------:R-:W-:-:S04]  /*4860*/  DEPBAR.LE SB0, 0x0 ;  /* 0x000080000000791a */ /* 0x000fc80000000000 */
[C---:B-1----:R-:W-:Y:S06]  /*4870*/  HMMA.16816.F32.BF16 R40, R20.reuse, R12, R40 ;  /* 0x0000000c1428723c */ /* 0x042fec0000041828 */
[----:B---3--:R-:W-:Y:S01]  /*4880*/  HMMA.16816.F32.BF16 R48, R20, R16, R48 ;  /* 0x000000101430723c */ /* 0x008fe20000041830 */
[----:B------:R-:W-:-:S05]  /*4890*/  LOP3.LUT R13, R6, 0xffffffe0, RZ, 0xc0, !PT ;  /* 0xffffffe0060d7812 */ /* 0x000fca00078ec0ff */
[----:B------:R-:W-:Y:S01]  /*48a0*/  IMAD.IADD R13, R4, 0x1, -R13 ;  /* 0x00000001040d7824 */ /* 0x000fe200078e0a0d */
[----:B------:R-:W-:Y:S04]  /*48b0*/  HMMA.16816.F32.BF16 R32, R20, R8, R32 ;  /* 0x000000081420723c */ /* 0x000fe80000041820 */
[----:B------:R-:W-:Y:S02]  /*48c0*/  SHF.R.S32.HI R2, RZ, 0x1f, R13 ;  /* 0x0000001fff027819 */ /* 0x000fe4000001140d */
[----:B------:R-:W-:Y:S01]  /*48d0*/  HMMA.16816.F32.BF16 R28, R68, R58, R28 ;  /* 0x0000003a441c723c */ /* 0x000fe2000004181c */
[----:B------:R-:W-:Y:S01]  /*48e0*/  IMAD.U32 R9, RZ, RZ, UR19 ;  /* 0x00000013ff097e24 */ /* 0x000fe2000f8e00ff */
[----:B------:R-:W-:-:S03]  /*48f0*/  LEA.HI R13, R2, R13, RZ, 0x2 ;  /* 0x0000000d020d7211 */ /* 0x000fc600078f10ff */
[----:B------:R-:W-:Y:S01]  /*4900*/  IMAD R16, R9, 0x40, R224 ;  /* 0x0000004009107824 */ /* 0x000fe200078e02e0 */
[----:B------:R-:W-:Y:S01]  /*4910*/  HMMA.16816.F32.BF16 R44, R68, R66, R44 ;  /* 0x00000042442c723c */ /* 0x000fe2000004182c */
[----:B------:R-:W-:Y:S01]  /*4920*/  SHF.R.S32.HI R2, RZ, 0x2, R13 ;  /* 0x00000002ff027819 */ /* 0x000fe2000001140d */
[----:B------:R-:W-:Y:S02]  /*4930*/  IMAD.U32 R9, RZ, RZ, UR7 ;  /* 0x00000007ff097e24 */ /* 0x000fe4000f8e00ff */
[----:B------:R-:W-:Y:S01]  /*4940*/  FMUL.FTZ R40, R40, UR10 ;  /* 0x0000000a28287c20 */ /* 0x000fe20008410000 */
[----:B------:R-:W-:Y:S02]  /*4950*/  VIADD R8, R16, 0x1 ;  /* 0x0000000110087836 */ /* 0x000fe40000000000 */
[----:B------:R-:W-:Y:S01]  /*4960*/  FMUL.FTZ R49, R49, UR10 ;  /* 0x0000000a31317c20 */ /* 0x000fe20008410000 */
[----:B------:R-:W-:Y:S01]  /*4970*/  IMAD.IADD R223, R2, 0x1, R223 ;  /* 0x0000000102df7824 */ /* 0x000fe200078e02df */
[----:B------:R-:W-:Y:S01]  /*4980*/  HMMA.16816.F32.BF16 R24, R76, R80, R24 ;  /* 0x000000504c18723c */ /* 0x000fe20000041818 */
[----:B------:R-:W-:-:S02]  /*4990*/  IMAD.U32 R2, RZ, RZ, UR28 ;  /* 0x0000001cff027e24 */ /* 0x000fc4000f8e00ff */
[----:B------:R-:W-:Y:S01]  /*49a0*/  FMUL.FTZ R50, R50, UR10 ;  /* 0x0000000a32327c20 */ /* 0x000fe20008410000 */
[----:B------:R-:W-:Y:S02]  /*49b0*/  VIADD R220, R223, 0x8 ;  /* 0x00000008dfdc7836 */ /* 0x000fe40000000000 */
[----:B------:R-:W-:Y:S01]  /*49c0*/  FMUL.FTZ R48, R48, UR10 ;  /* 0x0000000a30307c20 */ /* 0x000fe20008410000 */
[----:B------:R-:W-:Y:S01]  /*49d0*/  FMUL.FTZ R4, R35, UR10 ;  /* 0x0000000a23047c20 */ /* 0x000fe20008410000 */
[----:B------:R-:W-:Y:S01]  /*49e0*/  HMMA.16816.F32.BF16 R72, R76, R82, R72 ;  /* 0x000000524c48723c */ /* 0x000fe20000041848 */
[C---:B------:R-:W-:Y:S01]  /*49f0*/  VIADDMNMX R221, R223.reuse, UR6, R2, PT ;  /* 0x00000006dfdd7c46 */ /* 0x040fe2000b800102 */
[----:B------:R-:W-:Y:S01]  /*4a00*/  VIADD R223, R223, UR11 ;  /* 0x0000000bdfdf7c36 */ /* 0x000fe20008000000 */
[----:B------:R-:W1:Y:S01]  /*4a10*/  MUFU.TANH R35, R49 ;  /* 0x0000003100237308 */ /* 0x000e620000002400 */
[C---:B------:R-:W-:Y:S01]  /*4a20*/  IADD3 R218, R220.reuse, UR21, R9 ;  /* 0x00000015dcda7c10 */ /* 0x040fe2000fffe009 */
[----:B------:R-:W-:Y:S01]  /*4a30*/  VIADD R220, R220, UR11 ;  /* 0x0000000bdcdc7c36 */ /* 0x000fe20008000000 */
[C---:B------:R-:W-:Y:S01]  /*4a40*/  HMMA.16816.F32.BF16 R36, R20.reuse, R14, R36 ;  /* 0x0000000e1424723c */ /* 0x040fe20000041824 */
[----:B------:R-:W-:Y:S01]  /*4a50*/  VIADDMNMX R222, R223, -UR22, RZ, !PT ;  /* 0x80000016dfde7c46 */ /* 0x000fe2000f8001ff */
[----:B------:R-:W-:Y:S01]  /*4a60*/  FMUL.FTZ R51, R51, UR10 ;  /* 0x0000000a33337c20 */ /* 0x000fe20008410000 */
[----:B------:R-:W-:Y:S01]  /*4a70*/  IMAD.IADD R9, R220, 0x1, -R16 ;  /* 0x00000001dc097824 */ /* 0x000fe200078e0a10 */
[----:B------:R-:W-:Y:S01]  /*4a80*/  VIMNMX R218, R218, UR28, PT ;  /* 0x0000001cdada7c48 */ /* 0x000fe2000bfe0100 */
[----:B------:R-:W3:Y:S01]  /*4a90*/  MUFU.TANH R50, R50 ;  /* 0x0000003200327308 */ /* 0x000ee20000002400 */
[C---:B------:R-:W-:Y:S01]  /*4aa0*/  HMMA.16816.F32.BF16 R28, R20.reuse, R10, R28 ;  /* 0x0000000a141c723c */ /* 0x040fe2000004181c */
[----:B------:R-:W-:Y:S01]  /*4ab0*/  VIADDMNMX R219, R220, -UR22, RZ, !PT ;  /* 0x80000016dcdb7c46 */ /* 0x000fe2000f8001ff */
[----:B------:R-:W-:Y:S01]  /*4ac0*/  FMUL.FTZ R2, R33, UR10 ;  /* 0x0000000a21027c20 */ /* 0x000fe20008410000 */
[----:B------:R-:W-:Y:S01]  /*4ad0*/  IABS R9, R9 ;  /* 0x0000000900097213 */ /* 0x000fe20000000000 */
[----:B------:R-:W-:Y:S01]  /*4ae0*/  FMUL.FTZ R42, R42, UR10 ;  /* 0x0000000a2a2a7c20 */ /* 0x000fe20008410000 */
[C---:B------:R-:W-:Y:S01]  /*4af0*/  ISETP.GE.AND P2, PT, R8.reuse, R221, PT ;  /* 0x000000dd0800720c */ /* 0x040fe20003f46270 */
[----:B------:R-:W-:Y:S01]  /*4b00*/  HMMA.16816.F32.BF16 R44, R20, R18, R44 ;  /* 0x00000012142c723c */ /* 0x000fe2000004182c */
[C---:B------:R-:W-:Y:S01]  /*4b10*/  IMAD.IADD R10, R223.reuse, 0x1, -R8 ;  /* 0x00000001df0a7824 */ /* 0x040fe200078e0a08 */
[----:B------:R-:W4:Y:S01]  /*4b20*/  MUFU.TANH R48, R48 ;  /* 0x0000003000307308 */ /* 0x000f220000002400 */
[----:B------:R-:W-:Y:S01]  /*4b30*/  IMAD.IADD R11, R223, 0x1, -R16 ;  /* 0x00000001df0b7824 */ /* 0x000fe200078e0a10 */
[----:B------:R-:W-:Y:S01]  /*4b40*/  I2FP.F32.S32 R9, R9 ;  /* 0x0000000900097245 */ /* 0x000fe20000201400 */
[----:B------:R-:W-:Y:S01]  /*4b50*/  FMUL.FTZ R41, R41, UR10 ;  /* 0x0000000a29297c20 */ /* 0x000fe20008410000 */
[----:B------:R-:W-:Y:S01]  /*4b60*/  IABS R10, R10 ;  /* 0x0000000a000a7213 */ /* 0x000fe20000000000 */
[C---:B------:R-:W-:Y:S01]  /*4b70*/  HMMA.16816.F32.BF16 R24, R68.reuse, R52, R24 ;  /* 0x000000344418723c */ /* 0x040fe20000041818 */
[----:B------:R-:W-:Y:S01]  /*4b80*/  ISETP.GE.AND P1, PT, R8, R218, PT ;  /* 0x000000da0800720c */ /* 0x000fe20003f26270 */
[----:B------:R-:W-:Y:S01]  /*4b90*/  FMUL.FTZ R43, R43, UR10 ;  /* 0x0000000a2b2b7c20 */ /* 0x000fe20008410000 */
[----:B------:R-:W-:Y:S01]  /*4ba0*/  I2FP.F32.S32 R10, R10 ;  /* 0x0000000a000a7245 */ /* 0x000fe20000201400 */
[----:B------:R-:W5:Y:S01]  /*4bb0*/  MUFU.TANH R14, R51 ;  /* 0x00000033000e7308 */ /* 0x000f620000002400 */
[----:B------:R-:W-:Y:S01]  /*4bc0*/  FMUL.FTZ R6, R37, UR10 ;  /* 0x0000000a25067c20 */ /* 0x000fe20008410000 */
[----:B------:R-:W-:Y:S01]  /*4bd0*/  HMMA.16816.F32.BF16 R72, R68, R54, R72 ;  /* 0x000000364448723c */ /* 0x000fe20000041848 */
[----:B------:R-:W-:Y:S01]  /*4be0*/  IABS R37, R11 ;  /* 0x0000000b00257213 */ /* 0x000fe20000000000 */
[----:B-1----:R-:W-:Y:S01]  /*4bf0*/  FFMA.FTZ R35, R10, -UR17, R35 ;  /* 0x800000110a237c23 */ /* 0x002fe20008010023 */
[C---:B------:R-:W-:Y:S01]  /*4c00*/  VIADD R10, R16.reuse, 0x8 ;  /* 0x00000008100a7836 */ /* 0x040fe20000000000 */
[----:B------:R-:W-:Y:S01]  /*4c10*/  ISETP.GE.AND P4, PT, R16, R221, PT ;  /* 0x000000dd1000720c */ /* 0x000fe20003f86270 */
[----:B------:R-:W-:Y:S01]  /*4c20*/  FMUL.FTZ R17, R30, UR10 ;  /* 0x0000000a1e117c20 */ /* 0x000fe20008410000 */
[----:B------:R-:W-:Y:S01]  /*4c30*/  I2FP.F32.S32 R37, R37 ;  /* 0x0000002500257245 */ /* 0x000fe20000201400 */
[----:B------:R-:W-:Y:S01]  /*4c40*/  IMAD.IADD R15, R223, 0x1, -R10 ;  /* 0x00000001df0f7824 */ /* 0x000fe200078e0a0a */
[C---:B------:R-:W-:Y:S01]  /*4c50*/  ISETP.GE.AND P0, PT, R10.reuse, R221, PT ;  /* 0x000000dd0a00720c */ /* 0x040fe20003f06270 */
[----:B---3--:R-:W-:Y:S01]  /*4c60*/  FFMA.FTZ R30, R9, -UR17, R50 ;  /* 0x80000011091e7c23 */ /* 0x008fe20008010032 */
[----:B------:R-:W-:Y:S01]  /*4c70*/  ISETP.GE.AND P6, PT, R10, R218, PT ;  /* 0x000000da0a00720c */ /* 0x000fe20003fc6270 */
[----:B------:R-:W-:Y:S01]  /*4c80*/  FMUL.FTZ R44, R44, UR10 ;  /* 0x0000000a2c2c7c20 */ /* 0x000fe20008410000 */
[C---:B------:R-:W-:Y:S01]  /*4c90*/  ISETP.LT.OR P0, PT, R10.reuse, R222, P0 ;  /* 0x000000de0a00720c */ /* 0x040fe20000701670 */
[----:B------:R-:W-:Y:S01]  /*4ca0*/  FMUL.FTZ R45, R45, UR10 ;  /* 0x0000000a2d2d7c20 */ /* 0x000fe20008410000 */
[----:B------:R-:W-:Y:S01]  /*4cb0*/  ISETP.LT.OR P6, PT, R10, R219, P6 ;  /* 0x000000db0a00720c */ /* 0x000fe200037c1670 */
[----:B------:R-:W-:-:S02]  /*4cc0*/  IMAD.IADD R10, R220, 0x1, -R10 ;  /* 0x00000001dc0a7824 */ /* 0x000fc400078e0a0a */
[----:B------:R-:W-:Y:S01]  /*4cd0*/  FMUL.FTZ R18, R31, UR10 ;  /* 0x0000000a1f127c20 */ /* 0x000fe20008410000 */
[----:B------:R-:W-:Y:S01]  /*4ce0*/  VIADD R9, R16, 0x9 ;  /* 0x0000000910097836 */ /* 0x000fe20000000000 */
[----:B------:R-:W1:Y:S01]  /*4cf0*/  MUFU.TANH R33, R44 ;  /* 0x0000002c00217308 */ /* 0x000e620000002400 */
[----:B----4-:R-:W-:Y:S01]  /*4d00*/  FFMA.FTZ R37, R37, -UR17, R48 ;  /* 0x8000001125257c23 */ /* 0x010fe20008010030 */
[----:B------:R-:W-:Y:S01]  /*4d10*/  IABS R10, R10 ;  /* 0x0000000a000a7213 */ /* 0x000fe20000000000 */
[----:B------:R-:W-:Y:S01]  /*4d20*/  FMUL.FTZ R46, R46, UR10 ;  /* 0x0000000a2e2e7c20 */ /* 0x000fe20008410000 */
[-C--:B------:R-:W-:Y:S01]  /*4d30*/  ISETP.LT.OR P2, PT, R8, R222.reuse, P2 ;  /* 0x000000de0800720c */ /* 0x080fe20001741670 */
[----:B------:R-:W-:Y:S01]  /*4d40*/  IMAD.IADD R11, R220, 0x1, -R8 ;  /* 0x00000001dc0b7824 */ /* 0x000fe200078e0a08 */
[----:B------:R-:W-:Y:S01]  /*4d50*/  ISETP.LT.OR P1, PT, R8, R219, P1 ;  /* 0x000000db0800720c */ /* 0x000fe20000f21670 */
[----:B------:R-:W-:Y:S01]  /*4d60*/  FMUL.FTZ R47, R47, UR10 ;  /* 0x0000000a2f2f7c20 */ /* 0x000fe20008410000 */
[----:B------:R-:W3:Y:S01]  /*4d70*/  MUFU.TANH R31, R45 ;  /* 0x0000002d001f7308 */ /* 0x000ee20000002400 */
[C---:B------:R-:W-:Y:S01]  /*4d80*/  ISETP.LT.OR P4, PT, R16.reuse, R222, P4 ;  /* 0x000000de1000720c */ /* 0x040fe20002781670 */
[--C-:B------:R-:W-:Y:S01]  /*4d90*/  IMAD.IADD R8, R223, 0x1, -R9.reuse ;  /* 0x00000001df087824 */ /* 0x100fe200078e0a09 */
[C---:B------:R-:W-:Y:S01]  /*4da0*/  ISETP.GE.AND P3, PT, R9.reuse, R221, PT ;  /* 0x000000dd0900720c */ /* 0x040fe20003f66270 */
[----:B------:R-:W-:Y:S01]  /*4db0*/  IMAD.MOV.U32 R13, RZ, RZ, R10 ;  /* 0x000000ffff0d7224 */ /* 0x000fe200078e000a */
[-C--:B------:R-:W-:Y:S01]  /*4dc0*/  ISETP.GE.AND P5, PT, R9, R218.reuse, PT ;  /* 0x000000da0900720c */ /* 0x080fe20003fa6270 */
[C---:B--2---:R-:W-:Y:S01]  /*4dd0*/  HMMA.16816.F32.BF16 R24, R20.reuse, R60, R24 ;  /* 0x0000003c1418723c */ /* 0x044fe20000041818 */
[----:B------:R-:W-:Y:S01]  /*4de0*/  FSEL R37, R37, -INF , !P4 ;  /* 0xff80000025257808 */ /* 0x000fe20006000000 */
[----:B------:R-:W2:Y:S01]  /*4df0*/  MUFU.TANH R12, R46 ;  /* 0x0000002e000c7308 */ /* 0x000ea20000002400 */
[C---:B------:R-:W-:Y:S01]  /*4e00*/  ISETP.GE.AND P4, PT, R16.reuse, R218, PT ;  /* 0x000000da1000720c */ /* 0x040fe20003f86270 */
[----:B------:R-:W-:Y:S01]  /*4e10*/  VIADD R19, R16, 0x18 ;  /* 0x0000001810137836 */ /* 0x000fe20000000000 */
[----:B------:R-:W-:Y:S01]  /*4e20*/  IABS R11, R11 ;  /* 0x0000000b000b7213 */ /* 0x000fe20000000000 */
[----:B------:R-:W-:Y:S01]  /*4e30*/  HMMA.16816.F32.BF16 R72, R20, R62, R72 ;  /* 0x0000003e1448723c */ /* 0x000fe20000041848 */
[----:B------:R-:W-:Y:S01]  /*4e40*/  IABS R15, R15 ;  /* 0x0000000f000f7213 */ /* 0x000fe20000000000 */
[----:B------:R-:W-:Y:S01]  /*4e50*/  FMUL.FTZ R36, R36, UR10 ;  /* 0x0000000a24247c20 */ /* 0x000fe20008410000 */
[----:B------:R-:W-:Y:S01]  /*4e60*/  IABS R8, R8 ;  /* 0x0000000800087213 */ /* 0x000fe20000000000 */
[----:B------:R-:W4:Y:S01]  /*4e70*/  MUFU.TANH R10, R47 ;  /* 0x0000002f000a7308 */ /* 0x000f220000002400 */
[C---:B------:R-:W-:Y:S01]  /*4e80*/  ISETP.LT.OR P3, PT, R9.reuse, R222, P3 ;  /* 0x000000de0900720c */ /* 0x040fe20001f61670 */
[----:B------:R-:W-:Y:S01]  /*4e90*/  FMUL.FTZ R38, R38, UR10 ;  /* 0x0000000a26267c20 */ /* 0x000fe20008410000 */
[-C--:B------:R-:W-:Y:S01]  /*4ea0*/  ISETP.LT.OR P5, PT, R9, R219.reuse, P5 ;  /* 0x000000db0900720c */ /* 0x080fe20002fa1670 */
[----:B------:R-:W-:Y:S01]  /*4eb0*/  IMAD.IADD R9, R220, 0x1, -R9 ;  /* 0x00000001dc097824 */ /* 0x000fe200078e0a09 */
[C---:B------:R-:W-:Y:S01]  /*4ec0*/  ISETP.LT.OR P4, PT, R16.reuse, R219, P4 ;  /* 0x000000db1000720c */ /* 0x040fe20002781670 */
[C---:B------:R-:W-:Y:S01]  /*4ed0*/  VIADD R21, R16.reuse, 0x10 ;  /* 0x0000001010157836 */ /* 0x040fe20000000000 */
[----:B------:R-:W-:Y:S01]  /*4ee0*/  I2FP.F32.S32 R11, R11 ;  /* 0x0000000b000b7245 */ /* 0x000fe20000201400 */
[----:B------:R-:W-:Y:S01]  /*4ef0*/  FMUL.FTZ R39, R39, UR10 ;  /* 0x0000000a27277c20 */ /* 0x000fe20008410000 */
[----:B------:R-:W-:Y:S01]  /*4f00*/  I2FP.F32.S32 R20, R15 ;  /* 0x0000000f00147245 */ /* 0x000fe20000201400 */
[----:B------:R-:W-:Y:S01]  /*4f10*/  VIADD R158, R16, 0x20 ;  /* 0x00000020109e7836 */ /* 0x000fe20000000000 */
[----:B------:R-:W-:Y:S01]  /*4f20*/  I2FP.F32.S32 R8, R8 ;  /* 0x0000000800087245 */ /* 0x000fe20000201400 */
[----:B-----5:R-:W-:Y:S01]  /*4f30*/  FFMA.FTZ R14, R11, -UR17, R14 ;  /* 0x800000110b0e7c23 */ /* 0x020fe2000801000e */
[----:B------:R-:W-:Y:S01]  /*4f40*/  IABS R9, R9 ;  /* 0x0000000900097213 */ /* 0x000fe20000000000 */
[----:B-1----:R-:W-:Y:S01]  /*4f50*/  FFMA.FTZ R33, R20, -UR17, R33 ;  /* 0x8000001114217c23 */ /* 0x002fe20008010021 */
[----:B------:R-:W-:Y:S01]  /*4f60*/  FSEL R30, R30, -INF , !P4 ;  /* 0xff8000001e1e7808 */ /* 0x000fe20006000000 */
[----:B---3--:R-:W-:Y:S01]  /*4f70*/  FFMA.FTZ R31, R8, -UR17, R31 ;  /* 0x80000011081f7c23 */ /* 0x008fe2000801001f */
[----:B------:R-:W-:Y:S01]  /*4f80*/  FSEL R35, R35, -INF , !P2 ;  /* 0xff80000023237808 */ /* 0x000fe20005000000 */
[----:B------:R1:W3:Y:S01]  /*4f90*/  MUFU.TANH R15, R40 ;  /* 0x00000028000f7308 */ /* 0x0002e20000002400 */
[C---:B------:R-:W-:Y:S01]  /*4fa0*/  ISETP.GE.AND P4, PT, R21.reuse, R221, PT ;  /* 0x000000dd1500720c */ /* 0x040fe20003f86270 */
[----:B------:R-:W-:Y:S01]  /*4fb0*/  VIADD R20, R16, 0x11 ;  /* 0x0000001110147836 */ /* 0x000fe20000000000 */
[----:B------:R-:W-:Y:S01]  /*4fc0*/  ISETP.GE.AND P2, PT, R21, R218, PT ;  /* 0x000000da1500720c */ /* 0x000fe20003f46270 */
[C---:B------:R-:W-:Y:S01]  /*4fd0*/  IMAD.IADD R11, R223.reuse, 0x1, -R19 ;  /* 0x00000001df0b7824 */ /* 0x040fe200078e0a13 */
[----:B------:R-:W-:Y:S01]  /*4fe0*/  I2FP.F32.S32 R13, R13 ;  /* 0x0000000d000d7245 */ /* 0x000fe20000201400 */
[----:B------:R-:W-:Y:S01]  /*4ff0*/  IMAD.IADD R22, R223, 0x1, -R20 ;  /* 0x00000001df167824 */ /* 0x000fe200078e0a14 */
[----:B------:R-:W-:Y:S01]  /*5000*/  I2FP.F32.S32 R9, R9 ;  /* 0x0000000900097245 */ /* 0x000fe20000201400 */
[----:B------:R-:W5:Y:S01]  /*5010*/  MUFU.TANH R8, R42 ;  /* 0x0000002a00087308 */ /* 0x000f620000002400 */
[----:B------:R-:W-:Y:S01]  /*5020*/  ISETP.LT.OR P4, PT, R21, R222, P4 ;  /* 0x000000de1500720c */ /* 0x000fe20002781670 */
[----:B--2---:R-:W-:Y:S01]  /*5030*/  FFMA.FTZ R12, R13, -UR17, R12 ;  /* 0x800000110d0c7c23 */ /* 0x004fe2000801000c */
[----:B------:R-:W-:Y:S01]  /*5040*/  ISETP.LT.OR P2, PT, R21, R219, P2 ;  /* 0x000000db1500720c */ /* 0x000fe20001741670 */
[----:B----4-:R-:W-:Y:S01]  /*5050*/  FFMA.FTZ R10, R9, -UR17, R10 ;  /* 0x80000011090a7c23 */ /* 0x010fe2000801000a */
[----:B------:R-:W-:Y:S01]  /*5060*/  FSEL R14, R14, -INF , !P1 ;  /* 0xff8000000e0e7808 */ /* 0x000fe20004800000 */
[----:B------:R-:W-:Y:S01]  /*5070*/  FMUL.FTZ R34, R34, UR10 ;  /* 0x0000000a22227c20 */ /* 0x000fe20008410000 */
[----:B------:R-:W-:Y:S01]  /*5080*/  FSEL R33, R33, -INF , !P0 ;  /* 0xff80000021217808 */ /* 0x000fe20004000000 */
[----:B------:R-:W2:Y:S01]  /*5090*/  MUFU.TANH R13, R41 ;  /* 0x00000029000d7308 */ /* 0x000ea20000002400 */
[--C-:B-1----:R-:W-:Y:S01]  /*50a0*/  IMAD.IADD R40, R223, 0x1, -R21.reuse ;  /* 0x00000001df287824 */ /* 0x102fe200078e0a15 */
[----:B------:R-:W-:Y:S01]  /*50b0*/  ISETP.GE.AND P1, PT, R20, R221, PT ;  /* 0x000000dd1400720c */ /* 0x000fe20003f26270 */
[----:B------:R-:W-:Y:S01]  /*50c0*/  IMAD.IADD R21, R220, 0x1, -R21 ;  /* 0x00000001dc157824 */ /* 0x000fe200078e0a15 */
[----:B------:R-:W-:Y:S01]  /*50d0*/  ISETP.GE.AND P0, PT, R20, R218, PT ;  /* 0x000000da1400720c */ /* 0x000fe20003f06270 */
[----:B------:R-:W-:Y:S01]  /*50e0*/  FMUL.FTZ R32, R32, UR10 ;  /* 0x0000000a20207c20 */ /* 0x000fe20008410000 */
[----:B------:R-:W-:Y:S01]  /*50f0*/  IABS R40, R40 ;  /* 0x0000002800287213 */ /* 0x000fe20000000000 */
[----:B------:R-:W-:Y:S01]  /*5100*/  VIADD R162, R16, 0x28 ;  /* 0x0000002810a27836 */ /* 0x000fe20000000000 */
[----:B------:R-:W1:Y:S01]  /*5110*/  MUFU.TANH R9, R43 ;  /* 0x0000002b00097308 */ /* 0x000e620000002400 */
[----:B------:R-:W-:Y:S01]  /*5120*/  IABS R21, R21 ;  /* 0x0000001500157213 */ /* 0x000fe20000000000 */
[----:B------:R-:W-:Y:S01]  /*5130*/  FMUL.FTZ R28, R28, UR10 ;  /* 0x0000000a1c1c7c20 */ /* 0x000fe20008410000 */
[C---:B------:R-:W-:Y:S01]  /*5140*/  ISETP.LT.OR P1, PT, R20.reuse, R222, P1 ;  /* 0x000000de1400720c */ /* 0x040fe20000f21670 */
[----:B------:R-:W-:Y:S01]  /*5150*/  FMUL.FTZ R29, R29, UR10 ;  /* 0x0000000a1d1d7c20 */ /* 0x000fe20008410000 */
[----:B------:R-:W-:Y:S01]  /*5160*/  ISETP.LT.OR P0, PT, R20, R219, P0 ;  /* 0x000000db1400720c */ /* 0x000fe20000701670 */
[----:B------:R-:W-:Y:S01]  /*5170*/  IMAD.IADD R20, R220, 0x1, -R20 ;  /* 0x00000001dc147824 */ /* 0x000fe200078e0a14 */
[----:B------:R-:W-:Y:S01]  /*5180*/  I2FP.F32.S32 R40, R40 ;  /* 0x0000002800287245 */ /* 0x000fe20000201400 */
[----:B------:R-:W4:Y:S01]  /*5190*/  MUFU.TANH R36, R36 ;  /* 0x0000002400247308 */ /* 0x000f220000002400 */
[----:B------:R-:W-:Y:S01]  /*51a0*/  I2FP.F32.S32 R21, R21 ;  /* 0x0000001500157245 */ /* 0x000fe20000201400 */
[----:B------:R-:W-:Y:S01]  /*51b0*/  IMAD.IADD R161, R223, 0x1, -R162 ;  /* 0x00000001dfa17824 */ /* 0x000fe200078e0aa2 */
[----:B------:R-:W-:Y:S01]  /*51c0*/  IABS R22, R22 ;  /* 0x0000001600167213 */ /* 0x000fe20000000000 */
[----:B---3--:R-:W-:Y:S01]  /*51d0*/  FFMA.FTZ R15, R40, -UR17, R15 ;  /* 0x80000011280f7c23 */ /* 0x008fe2000801000f */
[----:B------:R-:W-:Y:S01]  /*51e0*/  IABS R20, R20 ;  /* 0x0000001400147213 */ /* 0x000fe20000000000 */
[----:B-----5:R-:W-:Y:S01]  /*51f0*/  FFMA.FTZ R8, R21, -UR17, R8 ;  /* 0x8000001115087c23 */ /* 0x020fe20008010008 */
[----:B------:R-:W-:Y:S01]  /*5200*/  I2FP.F32.S32 R22, R22 ;  /* 0x0000001600167245 */ /* 0x000fe20000201400 */
[----:B------:R-:W-:Y:S01]  /*5210*/  VIADD R21, R16, 0x19 ;  /* 0x0000001910157836 */ /* 0x000fe20000000000 */
[----:B------:R-:W-:Y:S01]  /*5220*/  I2FP.F32.S32 R20, R20 ;  /* 0x0000001400147245 */ /* 0x000fe20000201400 */
[----:B------:R-:W-:Y:S01]  /*5230*/  MUFU.TANH R6, R6 ;  /* 0x0000000600067308 */ /* 0x000fe20000002400 */
[----:B------:R-:W-:Y:S01]  /*5240*/  FSEL R12, R12, -INF , !P6 ;  /* 0xff8000000c0c7808 */ /* 0x000fe20007000000 */
[----:B--2---:R-:W-:Y:S01]  /*5250*/  FFMA.FTZ R13, R22, -UR17, R13 ;  /* 0x80000011160d7c23 */ /* 0x004fe2000801000d */
[----:B------:R-:W-:Y:S01]  /*5260*/  FSEL R31, R31, -INF , !P3 ;  /* 0xff8000001f1f7808 */ /* 0x000fe20005800000 */
[----:B-1----:R-:W-:Y:S01]  /*5270*/  FFMA.FTZ R9, R20, -UR17, R9 ;  /* 0x8000001114097c23 */ /* 0x002fe20008010009 */
[-C--:B------:R-:W-:Y:S01]  /*5280*/  ISETP.GE.AND P6, PT, R19, R221.reuse, PT ;  /* 0x000000dd1300720c */ /* 0x080fe20003fc6270 */
[----:B------:R-:W-:Y:S01]  /*5290*/  IMAD.IADD R23, R223, 0x1, -R21 ;  /* 0x00000001df177824 */ /* 0x000fe200078e0a15 */
[-C--:B------:R-:W-:Y:S01]  /*52a0*/  ISETP.GE.AND P3, PT, R19, R218.reuse, PT ;  /* 0x000000da1300720c */ /* 0x080fe20003f66270 */
[----:B------:R-:W1:Y:S01]  /*52b0*/  MUFU.TANH R38, R38 ;  /* 0x0000002600267308 */ /* 0x000e620000002400 */
[----:B------:R-:W-:Y:S01]  /*52c0*/  FSEL R10, R10, -INF , !P5 ;  /* 0xff8000000a0a7808 */ /* 0x000fe20006800000 */
[----:B------:R-:W-:Y:S01]  /*52d0*/  IMAD.IADD R22, R223, 0x1, -R158 ;  /* 0x00000001df167824 */ /* 0x000fe200078e0a9e */
[----:B------:R-:W-:Y:S01]  /*52e0*/  FSEL R15, R15, -INF , !P4 ;  /* 0xff8000000f0f7808 */ /* 0x000fe20006000000 */
[----:B------:R-:W-:Y:S01]  /*52f0*/  FMUL.FTZ R24, R24, UR10 ;  /* 0x0000000a18187c20 */ /* 0x000fe20008410000 */
[C---:B------:R-:W-:Y:S01]  /*5300*/  ISETP.GE.AND P5, PT, R21.reuse, R221, PT ;  /* 0x000000dd1500720c */ /* 0x040fe20003fa6270 */
[----:B------:R-:W-:Y:S01]  /*5310*/  FMUL.FTZ R26, R26, UR10 ;  /* 0x0000000a1a1a7c20 */ /* 0x000fe20008410000 */
[----:B------:R-:W-:Y:S01]  /*5320*/  ISETP.GE.AND P4, PT, R21, R218, PT ;  /* 0x000000da1500720c */ /* 0x000fe20003f86270 */
[----:B------:R2:W3:Y:S01]  /*5330*/  MUFU.TANH R20, R39 ;  /* 0x0000002700147308 */ /* 0x0004e20000002400 */
[-C--:B------:R-:W-:Y:S01]  /*5340*/  ISETP.LT.OR P6, PT, R19, R222.reuse, P6 ;  /* 0x000000de1300720c */ /* 0x080fe200037c1670 */
[----:B------:R-:W-:Y:S01]  /*5350*/  FMUL.FTZ R25, R25, UR10 ;  /* 0x0000000a19197c20 */ /* 0x000fe20008410000 */
[-C--:B------:R-:W-:Y:S01]  /*5360*/  ISETP.LT.OR P3, PT, R19, R219.reuse, P3 ;  /* 0x000000db1300720c */ /* 0x080fe20001f61670 */
[C---:B------:R-:W-:Y:S01]  /*5370*/  IMAD.IADD R19, R220.reuse, 0x1, -R19 ;  /* 0x00000001dc137824 */ /* 0x040fe200078e0a13 */
[----:B------:R-:W-:Y:S01]  /*5380*/  ISETP.LT.OR P5, PT, R21, R222, P5 ;  /* 0x000000de1500720c */ /* 0x000fe20002fa1670 */
[----:B------:R-:W-:Y:S01]  /*5390*/  FMUL.FTZ R27, R27, UR10 ;  /* 0x0000000a1b1b7c20 */ /* 0x000fe20008410000 */
[----:B------:R-:W-:Y:S01]  /*53a0*/  ISETP.LT.OR P4, PT, R21, R219, P4 ;  /* 0x000000db1500720c */ /* 0x000fe20002781670 */
[----:B------:R-:W-:Y:S01]  /*53b0*/  IMAD.IADD R21, R220, 0x1, -R21 ;  /* 0x00000001dc157824 */ /* 0x000fe200078e0a15 */
[----:B------:R-:W-:Y:S01]  /*53c0*/  FSEL R8, R8, -INF , !P2 ;  /* 0xff80000008087808 */ /* 0x000fe20005000000 */
[----:B------:R1:W-:Y:S01]  /*53d0*/  MUFU.TANH R165, R32 ;  /* 0x0000002000a57308 */ /* 0x0003e20000002400 */
[----:B------:R-:W-:Y:S01]  /*53e0*/  FSEL R13, R13, -INF , !P1 ;  /* 0xff8000000d0d7808 */ /* 0x000fe20004800000 */
[----:B------:R-:W-:Y:S01]  /*53f0*/  FMUL.FTZ R72, R72, UR10 ;  /* 0x0000000a48487c20 */ /* 0x000fe20008410000 */
[C---:B------:R-:W-:Y:S01]  /*5400*/  ISETP.GE.AND P2, PT, R158.reuse, R221, PT ;  /* 0x000000dd9e00720c */ /* 0x040fe20003f46270 */
[----:B------:R-:W-:Y:S01]  /*5410*/  FMUL.FTZ R73, R73, UR10 ;  /* 0x0000000a49497c20 */ /* 0x000fe20008410000 */
[----:B------:R-:W-:Y:S01]  /*5420*/  ISETP.GE.AND P1, PT, R158, R218, PT ;  /* 0x000000da9e00720c */ /* 0x000fe20003f26270 */
[----:B------:R-:W-:Y:S01]  /*5430*/  FMUL.FTZ R74, R74, UR10 ;  /* 0x0000000a4a4a7c20 */ /* 0x000fe20008410000 */
[----:B--2---:R-:W-:Y:S01]  /*5440*/  IABS R39, R19 ;  /* 0x0000001300277213 */ /* 0x004fe20000000000 */
[----:B------:R-:W-:Y:S01]  /*5450*/  MUFU.TANH R174, R4 ;  /* 0x0000000400ae7308 */ /* 0x000fe20000002400 */
[----:B------:R-:W-:Y:S01]  /*5460*/  IABS R11, R11 ;  /* 0x0000000b000b7213 */ /* 0x000fe20000000000 */
[----:B------:R-:W-:Y:S01]  /*5470*/  FMUL.FTZ R75, R75, UR10 ;  /* 0x0000000a4b4b7c20 */ /* 0x000fe20008410000 */
[----:B------:R-:W-:-:S02]  /*5480*/  ISETP.LT.OR P2, PT, R158, R222, P2 ;  /* 0x000000de9e00720c */ /* 0x000fc40001741670 */
[----:B------:R-:W-:Y:S01]  /*5490*/  ISETP.LT.OR P1, PT, R158, R219, P1 ;  /* 0x000000db9e00720c */ /* 0x000fe20000f21670 */
[----:B------:R-:W-:Y:S01]  /*54a0*/  IMAD.IADD R158, R220, 0x1, -R158 ;  /* 0x00000001dc9e7824 */ /* 0x000fe200078e0a9e */
[----:B------:R-:W-:Y:S01]  /*54b0*/  IABS R23, R23 ;  /* 0x0000001700177213 */ /* 0x000fe20000000000 */
[----:B------:R-:W2:Y:S01]  /*54c0*/  MUFU.TANH R19, R34 ;  /* 0x0000002200137308 */ /* 0x000ea20000002400 */
[----:B------:R-:W-:Y:S02]  /*54d0*/  IABS R21, R21 ;  /* 0x0000001500157213 */ /* 0x000fe40000000000 */
[----:B------:R-:W-:Y:S02]  /*54e0*/  I2FP.F32.S32 R11, R11 ;  /* 0x0000000b000b7245 */ /* 0x000fe40000201400 */
[----:B------:R-:W-:Y:S02]  /*54f0*/  I2FP.F32.S32 R39, R39 ;  /* 0x0000002700277245 */ /* 0x000fe40000201400 */
[----:B------:R-:W-:Y:S01]  /*5500*/  I2FP.F32.S32 R23, R23 ;  /* 0x0000001700177245 */ /* 0x000fe20000201400 */
[----:B----4-:R-:W-:Y:S01]  /*5510*/  FFMA.FTZ R11, R11, -UR17, R36 ;  /* 0x800000110b0b7c23 */ /* 0x010fe20008010024 */
[----:B------:R-:W-:Y:S01]  /*5520*/  I2FP.F32.S32 R21, R21 ;  /* 0x0000001500157245 */ /* 0x000fe20000201400 */
[----:B-1----:R-:W-:Y:S01]  /*5530*/  FFMA.FTZ R32, R39, -UR17, R38 ;  /* 0x8000001127207c23 */ /* 0x002fe20008010026 */
[----:B------:R-:W-:Y:S01]  /*5540*/  IABS R158, R158 ;  /* 0x0000009e009e7213 */ /* 0x000fe20000000000 */
[----:B------:R-:W-:Y:S01]  /*5550*/  FFMA.FTZ R23, R23, -UR17, R6 ;  /* 0x8000001117177c23 */ /* 0x000fe20008010006 */
[----:B------:R-:W-:Y:S01]  /*5560*/  IABS R22, R22 ;  /* 0x0000001600167213 */ /* 0x000fe20000000000 */
[----:B---3--:R-:W-:Y:S01]  /*5570*/  FFMA.FTZ R20, R21, -UR17, R20 ;  /* 0x8000001115147c23 */ /* 0x008fe20008010014 */
[----:B------:R-:W-:Y:S01]  /*5580*/  I2FP.F32.S32 R158, R158 ;  /* 0x0000009e009e7245 */ /* 0x000fe20000201400 */
[----:B------:R-:W-:Y:S01]  /*5590*/  VIADD R21, R16, 0x21 ;  /* 0x0000002110157836 */ /* 0x000fe20000000000 */
[----:B------:R-:W-:Y:S01]  /*55a0*/  I2FP.F32.S32 R22, R22 ;  /* 0x0000001600167245 */ /* 0x000fe20000201400 */
[----:B------:R-:W-:Y:S01]  /*55b0*/  MUFU.TANH R157, R2 ;  /* 0x00000002009d7308 */ /* 0x000fe20000002400 */
[----:B------:R-:W-:Y:S01]  /*55c0*/  FSEL R6, R9, -INF , !P0 ;  /* 0xff80000009067808 */ /* 0x000fe20004000000 */
[----:B--2---:R-:W-:Y:S01]  /*55d0*/  FFMA.FTZ R158, R158, -UR17, R19 ;  /* 0x800000119e9e7c23 */ /* 0x004fe20008010013 */
[----:B------:R-:W-:Y:S01]  /*55e0*/  FSEL R11, R11, -INF , !P6 ;  /* 0xff8000000b0b7808 */ /* 0x000fe20007000000 */
[----:B------:R-:W-:Y:S01]  /*55f0*/  VIADD R19, R16, 0x29 ;  /* 0x0000002910137836 */ /* 0x000fe20000000000 */
[----:B------:R-:W-:Y:S01]  /*5600*/  FSEL R4, R32, -INF , !P3 ;  /* 0xff80000020047808 */ /* 0x000fe20005800000 */
[----:B------:R-:W-:Y:S01]  /*5610*/  FFMA.FTZ R165, R22, -UR17, R165 ;  /* 0x8000001116a57c23 */ /* 0x000fe200080100a5 */
[----:B------:R-:W-:Y:S01]  /*5620*/  FSEL R9, R23, -INF , !P5 ;  /* 0xff80000017097808 */ /* 0x000fe20006800000 */
[----:B------:R-:W1:Y:S01]  /*5630*/  MUFU.TANH R28, R28 ;  /* 0x0000001c001c7308 */ /* 0x000e620000002400 */
[-C--:B------:R-:W-:Y:S01]  /*5640*/  ISETP.GE.AND P0, PT, R21, R221.reuse, PT ;  /* 0x000000dd1500720c */ /* 0x080fe20003f06270 */
[----:B------:R-:W-:Y:S01]  /*5650*/  IMAD.IADD R22, R223, 0x1, -R21 ;  /* 0x00000001df167824 */ /* 0x000fe200078e0a15 */
[----:B------:R-:W-:Y:S01]  /*5660*/  ISETP.GE.AND P6, PT, R21, R218, PT ;  /* 0x000000da1500720c */ /* 0x000fe20003fc6270 */
[----:B------:R-:W-:Y:S01]  /*5670*/  IMAD.IADD R159, R223, 0x1, -R19 ;  /* 0x00000001df9f7824 */ /* 0x000fe200078e0a13 */
[----:B------:R-:W-:-:S02]  /*5680*/  ISETP.GE.AND P3, PT, R162, R221, PT ;  /* 0x000000dda200720c */ /* 0x000fc40003f66270 */
[----:B------:R-:W-:Y:S01]  /*5690*/  ISETP.GE.AND P5, PT, R162, R218, PT ;  /* 0x000000daa200720c */ /* 0x000fe20003fa6270 */
[----:B------:R-:W2:Y:S01]  /*56a0*/  MUFU.TANH R17, R17 ;  /* 0x0000001100117308 */ /* 0x000ea20000002400 */
[CC--:B------:R-:W-:Y:S02]  /*56b0*/  ISETP.LT.OR P0, PT, R21.reuse, R222.reuse, P0 ;  /* 0x000000de1500720c */ /* 0x0c0fe40000701670 */
[-C--:B------:R-:W-:Y:S01]  /*56c0*/  ISETP.LT.OR P6, PT, R21, R219.reuse, P6 ;  /* 0x000000db1500720c */ /* 0x080fe200037c1670 */
[----:B------:R-:W-:Y:S01]  /*56d0*/  IMAD.IADD R21, R220, 0x1, -R21 ;  /* 0x00000001dc157824 */ /* 0x000fe200078e0a15 */
[C---:B------:R-:W-:Y:S02]  /*56e0*/  ISETP.LT.OR P3, PT, R162.reuse, R222, P3 ;  /* 0x000000dea200720c */ /* 0x040fe40001f61670 */
[----:B------:R-:W-:Y:S01]  /*56f0*/  ISETP.LT.OR P5, PT, R162, R219, P5 ;  /* 0x000000dba200720c */ /* 0x000fe20002fa1670 */
[----:B------:R-:W3:Y:S01]  /*5700*/  MUFU.TANH R2, R29 ;  /* 0x0000001d00027308 */ /* 0x000ee20000002400 */
[----:B------:R-:W-:Y:S01]  /*5710*/  IMAD.IADD R162, R220, 0x1, -R162 ;  /* 0x00000001dca27824 */ /* 0x000fe200078e0aa2 */
[----:B------:R-:W-:-:S02]  /*5720*/  IABS R21, R21 ;  /* 0x0000001500157213 */ /* 0x000fc40000000000 */
[----:B------:R-:W-:Y:S02]  /*5730*/  IABS R161, R161 ;  /* 0x000000a100a17213 */ /* 0x000fe40000000000 */
[----:B------:R-:W-:Y:S02]  /*5740*/  IABS R162, R162 ;  /* 0x000000a200a27213 */ /* 0x000fe40000000000 */
[----:B------:R-:W-:Y:S01]  /*5750*/  IABS R159, R159 ;  /* 0x0000009f009f7213 */ /* 0x000fe20000000000 */
[----:B------:R-:W4:Y:S01]  /*5760*/  MUFU.TANH R18, R18 ;  /* 0x0000001200127308 */ /* 0x000f220000002400 */
[----:B------:R-:W-:Y:S02]  /*5770*/  I2FP.F32.S32 R21, R21 ;  /* 0x0000001500157245 */ /* 0x000fe40000201400 */
[----:B------:R-:W-:Y:S02]  /*5780*/  I2FP.F32.S32 R161, R161 ;  /* 0x000000a100a17245 */ /* 0x000fe40000201400 */
[----:B------:R-:W-:Y:S01]  /*5790*/  I2FP.F32.S32 R162, R162 ;  /* 0x000000a200a27245 */ /* 0x000fe20000201400 */
[----:B------:R-:W-:Y:S01]  /*57a0*/  FFMA.FTZ R174, R21, -UR17, R174 ;  /* 0x8000001115ae7c23 */ /* 0x000fe200080100ae */
[----:B------:R-:W-:Y:S01]  /*57b0*/  I2FP.F32.S32 R159, R159 ;  /* 0x0000009f009f7245 */ /* 0x000fe20000201400 */
[----:B-1----:R-:W-:Y:S01]  /*57c0*/  FFMA.FTZ R161, R161, -UR17, R28 ;  /* 0x80000011a1a17c23 */ /* 0x002fe2000801001c */
[----:B------:R-:W-:Y:S01]  /*57d0*/  IABS R22, R22 ;  /* 0x0000001600167213 */ /* 0x000fe20000000000 */
[----:B--2---:R-:W-:Y:S01]  /*57e0*/  FFMA.FTZ R162, R162, -UR17, R17 ;  /* 0x80000011a2a27c23 */ /* 0x004fe20008010011 */
[----:B------:R-:W-:Y:S01]  /*57f0*/  FSEL R165, R165, -INF , !P2 ;  /* 0xff800000a5a57808 */ /* 0x000fe20005000000 */
[----:B---3--:R-:W-:Y:S01]  /*5800*/  FFMA.FTZ R159, R159, -UR17, R2 ;  /* 0x800000119f9f7c23 */ /* 0x008fe20008010002 */
[----:B------:R-:W-:Y:S01]  /*5810*/  I2FP.F32.S32 R22, R22 ;  /* 0x0000001600167245 */ /* 0x000fe20000201400 */
[----:B------:R-:W-:Y:S01]  /*5820*/  VIADD R17, R16, 0x31 ;  /* 0x0000003110117836 */ /* 0x000fe20000000000 */
[----:B------:R-:W-:Y:S01]  /*5830*/  FSEL R2, R20, -INF , !P4 ;  /* 0xff80000014027808 */ /* 0x000fe20006000000 */
[----:B------:R-:W-:Y:S01]  /*5840*/  VIADD R20, R16, 0x30 ;  /* 0x0000003010147836 */ /* 0x000fe20000000000 */
[C---:B------:R-:W-:Y:S01]  /*5850*/  ISETP.GE.AND P4, PT, R19.reuse, R221, PT ;  /* 0x000000dd1300720c */ /* 0x040fe20003f86270 */
[----:B------:R-:W1:Y:S01]  /*5860*/  MUFU.TANH R24, R24 ;  /* 0x0000001800187308 */ /* 0x000e620000002400 */
[----:B------:R-:W-:Y:S01]  /*5870*/  ISETP.GE.AND P2, PT, R19, R218, PT ;  /* 0x000000da1300720c */ /* 0x000fe20003f46270 */
[----:B------:R-:W-:Y:S01]  /*5880*/  FFMA.FTZ R157, R22, -UR17, R157 ;  /* 0x80000011169d7c23 */ /* 0x000fe2000801009d */
[----:B------:R-:W-:Y:S01]  /*5890*/  FSEL R174, R174, -INF , !P6 ;  /* 0xff800000aeae7808 */ /* 0x000fe20007000000 */
[----:B------:R-:W-:Y:S01]  /*58a0*/  IMAD.IADD R21, R223, 0x1, -R20 ;  /* 0x00000001df157824 */ /* 0x000fe200078e0a14 */
[----:B------:R-:W-:Y:S01]  /*58b0*/  FSEL R161, R161, -INF , !P3 ;  /* 0xff800000a1a17808 */ /* 0x000fe20005800000 */
[----:B------:R-:W-:Y:S01]  /*58c0*/  IMAD.IADD R22, R223, 0x1, -R17 ;  /* 0x00000001df167824 */ /* 0x000fe200078e0a11 */
[C---:B------:R-:W-:Y:S01]  /*58d0*/  ISETP.LT.OR P4, PT, R19.reuse, R222, P4 ;  /* 0x000000de1300720c */ /* 0x040fe20002781670 */
[----:B------:R-:W-:Y:S01]  /*58e0*/  MUFU.TANH R26, R26 ;  /* 0x0000001a001a7308 */ /* 0x000fe20000002400 */
[----:B------:R-:W-:Y:S01]  /*58f0*/  ISETP.LT.OR P2, PT, R19, R219, P2 ;  /* 0x000000db1300720c */ /* 0x000fe20001741670 */
[----:B------:R-:W-:Y:S01]  /*5900*/  IMAD.IADD R19, R220, 0x1, -R19 ;  /* 0x00000001dc137824 */ /* 0x000fe200078e0a13 */
[----:B------:R-:W-:-:S02]  /*5910*/  ISETP.GE.AND P6, PT, R17, R221, PT ;  /* 0x000000dd1100720c */ /* 0x000fc40003fc6270 */
[----:B------:R-:W-:Y:S02]  /*5920*/  ISETP.GE.AND P3, PT, R17, R218, PT ;  /* 0x000000da1100720c */ /* 0x000fe40003f66270 */
[----:B------:R-:W-:Y:S01]  /*5930*/  FSEL R158, R158, -INF , !P1 ;  /* 0xff8000009e9e7808 */ /* 0x000fe20004800000 */
[----:B------:R-:W-:Y:S01]  /*5940*/  MUFU.TANH R25, R25 ;  /* 0x0000001900197308 */ /* 0x000fe20000002400 */
[----:B------:R-:W-:Y:S02]  /*5950*/  FSEL R157, R157, -INF , !P0 ;  /* 0xff8000009d9d7808 */ /* 0x000fe40004000000 */
[C---:B------:R-:W-:Y:S02]  /*5960*/  ISETP.LT.OR P6, PT, R17.reuse, R222, P6 ;  /* 0x000000de1100720c */ /* 0x040fe400037c1670 */
[----:B------:R-:W-:Y:S01]  /*5970*/  ISETP.LT.OR P3, PT, R17, R219, P3 ;  /* 0x000000db1100720c */ /* 0x000fe20001f61670 */
[----:B------:R-:W-:Y:S01]  /*5980*/  IMAD.IADD R17, R220, 0x1, -R17 ;  /* 0x00000001dc117824 */ /* 0x000fe200078e0a11 */
[C---:B------:R-:W-:Y:S01]  /*5990*/  ISETP.GE.AND P1, PT, R20.reuse, R221, PT ;  /* 0x000000dd1400720c */ /* 0x040fe20003f26270 */
[----:B------:R-:W2:Y:S01]  /*59a0*/  MUFU.TANH R27, R27 ;  /* 0x0000001b001b7308 */ /* 0x000ea20000002400 */
[----:B------:R-:W-:-:S02]  /*59b0*/  ISETP.GE.AND P0, PT, R20, R218, PT ;  /* 0x000000da1400720c */ /* 0x000fc40003f06270 */
[----:B------:R-:W-:Y:S02]  /*59c0*/  IABS R19, R19 ;  /* 0x0000001300137213 */ /* 0x000fe40000000000 */
[----:B------:R-:W-:Y:S02]  /*59d0*/  IABS R21, R21 ;  /* 0x0000001500157213 */ /* 0x000fe40000000000 */
[C---:B------:R-:W-:Y:S01]  /*59e0*/  ISETP.LT.OR P1, PT, R20.reuse, R222, P1 ;  /* 0x000000de1400720c */ /* 0x040fe20000f21670 */
[----:B------:R-:W3:Y:S01]  /*59f0*/  MUFU.TANH R72, R72 ;  /* 0x0000004800487308 */ /* 0x000ee20000002400 */
[----:B------:R-:W-:Y:S01]  /*5a00*/  ISETP.LT.OR P0, PT, R20, R219, P0 ;  /* 0x000000db1400720c */ /* 0x000fe20000701670 */
[----:B------:R-:W-:Y:S01]  /*5a10*/  IMAD.IADD R20, R220, 0x1, -R20 ;  /* 0x00000001dc147824 */ /* 0x000fe200078e0a14 */
[----:B------:R-:W-:Y:S02]  /*5a20*/  IABS R17, R17 ;  /* 0x0000001100117213 */ /* 0x000fe40000000000 */
[----:B------:R-:W-:-:S02]  /*5a30*/  I2FP.F32.S32 R19, R19 ;  /* 0x0000001300137245 */ /* 0x000fc40000201400 */
[----:B------:R-:W-:Y:S01]  /*5a40*/  I2FP.F32.S32 R21, R21 ;  /* 0x0000001500157245 */ /* 0x000fe20000201400 */
[----:B------:R-:W-:Y:S01]  /*5a50*/  MUFU.TANH R73, R73 ;  /* 0x0000004900497308 */ /* 0x000fe20000002400 */
[----:B------:R-:W-:Y:S01]  /*5a60*/  I2FP.F32.S32 R166, R17 ;  /* 0x0000001100a67245 */ /* 0x000fe20000201400 */
[----:B----4-:R-:W-:Y:S01]  /*5a70*/  FFMA.FTZ R18, R19, -UR17, R18 ;  /* 0x8000001113127c23 */ /* 0x010fe20008010012 */
[----:B------:R-:W-:Y:S01]  /*5a80*/  IABS R20, R20 ;  /* 0x0000001400147213 */ /* 0x000fe20000000000 */
[----:B-1----:R-:W-:Y:S01]  /*5a90*/  FFMA.FTZ R24, R21, -UR17, R24 ;  /* 0x8000001115187c23 */ /* 0x002fe20008010018 */
[----:B------:R-:W-:Y:S01]  /*5aa0*/  VIADD R17, R16, 0x38 ;  /* 0x0000003810117836 */ /* 0x000fe20000000000 */
[----:B------:R-:W-:Y:S01]  /*5ab0*/  FSEL R162, R162, -INF , !P5 ;  /* 0xff800000a2a27808 */ /* 0x000fe20006800000 */
[----:B------:R-:W-:Y:S01]  /*5ac0*/  VIADD R16, R16, 0x39 ;  /* 0x0000003910107836 */ /* 0x000fe20000000000 */
[----:B------:R-:W-:Y:S01]  /*5ad0*/  I2FP.F32.S32 R19, R20 ;  /* 0x0000001400137245 */ /* 0x000fe20000201400 */
[----:B------:R-:W1:Y:S01]  /*5ae0*/  MUFU.TANH R74, R74 ;  /* 0x0000004a004a7308 */ /* 0x000e620000002400 */
[----:B------:R-:W-:Y:S01]  /*5af0*/  FSEL R159, R159, -INF , !P4 ;  /* 0xff8000009f9f7808 */ /* 0x000fe20006000000 */
[----:B--2---:R-:W-:Y:S01]  /*5b00*/  FFMA.FTZ R166, R166, -UR17, R27 ;  /* 0x80000011a6a67c23 */ /* 0x004fe2000801001b */
[----:B------:R-:W-:Y:S01]  /*5b10*/  FSEL R172, R18, -INF , !P2 ;  /* 0xff80000012ac7808 */ /* 0x000fe20005000000 */
[----:B------:R-:W-:Y:S01]  /*5b20*/  FFMA.FTZ R168, R19, -UR17, R26 ;  /* 0x8000001113a87c23 */ /* 0x000fe2000801001a */
[----:B------:R-:W-:Y:S01]  /*5b30*/  FSEL R173, R24, -INF , !P1 ;  /* 0xff80000018ad7808 */ /* 0x000fe20004800000 */
[----:B------:R-:W-:Y:S01]  /*5b40*/  IMAD.IADD R19, R223, 0x1, -R17 ;  /* 0x00000001df137824 */ /* 0x000fe200078e0a11 */
[-C--:B------:R-:W-:Y:S01]  /*5b50*/  ISETP.GE.AND P5, PT, R17, R221.reuse, PT ;  /* 0x000000dd1100720c */ /* 0x080fe20003fa6270 */
[----:B------:R-:W2:Y:S01]  /*5b60*/  MUFU.TANH R75, R75 ;  /* 0x0000004b004b7308 */ /* 0x000ea20000002400 */
[----:B------:R-:W-:Y:S01]  /*5b70*/  ISETP.GE.AND P4, PT, R16, R221, PT ;  /* 0x000000dd1000720c */ /* 0x000fe20003f86270 */
[----:B------:R-:W-:Y:S01]  /*5b80*/  IMAD.IADD R18, R223, 0x1, -R16 ;  /* 0x00000001df127824 */ /* 0x000fe200078e0a10 */
[----:B------:R-:W-:-:S02]  /*5b90*/  ISETP.GE.AND P2, PT, R17, R218, PT ;  /* 0x000000da1100720c */ /* 0x000fc40003f46270 */
        /* <DEDUP_REMOVED lines=9> */
[----:B------:R-:W-:Y:S02]  /*5c30*/  PLOP3.LUT P0, PT, PT, PT, UP0, 0x80, 0x0 ;  /* 0x000000000000781c */ /* 0x000fe40003f0f008 */
        /* <DEDUP_REMOVED lines=10> */
[----:B---3--:R-:W-:Y:S01]  /*5ce0*/  FFMA.FTZ R169, R19, -UR17, R72 ;  /* 0x8000001113a97c23 */ /* 0x008fe20008010048 */
[----:B------:R-:W-:Y:S01]  /*5cf0*/  I2FP.F32.S32 R16, R16 ;  /* 0x0000001000107245 */ /* 0x000fe20000201400 */
[----:B-1----:R-:W-:Y:S01]  /*5d00*/  FFMA.FTZ R164, R17, -UR17, R74 ;  /* 0x8000001111a47c23 */ /* 0x002fe2000801004a */
[----:B------:R-:W-:Y:S01]  /*5d10*/  FSEL R171, R171, -INF , !P6 ;  /* 0xff800000abab7808 */ /* 0x000fe20007000000 */
[----:B------:R-:W-:Y:S01]  /*5d20*/  FFMA.FTZ R167, R18, -UR17, R73 ;  /* 0x8000001112a77c23 */ /* 0x000fe20008010049 */
[----:B------:R-:W-:Y:S01]  /*5d30*/  FSEL R166, R166, -INF , !P3 ;  /* 0xff800000a6a67808 */ /* 0x000fe20005800000 */
[----:B--2---:R-:W-:Y:S01]  /*5d40*/  FFMA.FTZ R160, R16, -UR17, R75 ;  /* 0x8000001110a07c23 */ /* 0x004fe2000801004b */
        /* <DEDUP_REMOVED lines=119> */
.L_x_1488:
[----:B------:R-:W-:Y:S05]  /*64c0*/  BSYNC B0 ;  /* 0x0000000000007941 */ /* 0x000fea0003800000 */
.L_x_1487:
[----:B------:R-:W0:Y:S02]  /*64d0*/  LDGDEPBAR ;  /* 0x00000000000079af */ /* 0x000e240000000000 */
.L_x_1486:
        /* <DEDUP_REMOVED lines=317> */
[----:B------:R-:W-:-:S04]  /*78b0*/  UIMAD UR4, UR8, UR19, URZ ;  /* 0x00000013080472a4 */ /* 0x000fc8000f8e023f */
[----:B------:R-:W1:Y:S01]  /*78c0*/  @!P3 LDC.64 R10, c[0x0][0x220] ;  /* 0x00008800ff0abb82 */ /* 0x000e620000000a00 */
[----:B------:R-:W-:Y:S02]  /*78d0*/  UISETP.GT.AND UP0, UPT, UR19, UR5, UPT ;  /* 0x000000051300728c */ /* 0x000fe4000bf04270 */
[----:B------:R-:W-:-:S05]  /*78e0*/  UIMAD UR4, UR6, UR9, UR4 ;  /* 0x00000009060472a4 */ /* 0x000fca000f8e0204 */
        /* <DEDUP_REMOVED lines=103> */
[----:B-1----:R-:W1:Y:S04]  /*7f60*/  LDSM.16.M88.4 R12, [R201+0x6000] ;  /* 0x00600000c90c783b */ /* 0x002e680000000200 */
[----:B------:R-:W4:Y:S04]  /*7f70*/  LDSM.16.M88.4 R156, [R201+0x6800] ;  /* 0x00680000c99c783b */ /* 0x000f280000000200 */
[----:B------:R-:W5:Y:S04]  /*7f80*/  LDSM.16.M88.4 R148, [R201+0x7000] ;  /* 0x00700000c994783b */ /* 0x000f680000000200 */
[----:B--2---:R-:W2:Y:S04]  /*7f90*/  LDSM.16.M88.4 R8, [R201+0x7800] ;  /* 0x00780000c908783b */ /* 0x004ea80000000200 */
[----:B------:R-:W-:Y:S04]  /*7fa0*/  LDSM.16.M88.4 R20, [R200] ;  /* 0x00000000c814783b */ /* 0x000fe80000000200 */
[----:B------:R-:W2:Y:S04]  /*7fb0*/  LDSM.16.M88.4 R176, [R199] ;  /* 0x00000000c7b0783b */ /* 0x000ea80000000200 */
[----:B------:R-:W2:Y:S04]  /*7fc0*/  LDSM.16.M88.4 R164, [R191] ;  /* 0x00000000bfa4783b */ /* 0x000ea80000000200 */
[----:B------:R-:W2:Y:S04]  /*7fd0*/  LDSM.16.M88.4 R136, [R190] ;  /* 0x00000000be88783b */ /* 0x000ea80000000200 */
[----:B------:R-:W2:Y:S04]  /*7fe0*/  LDSM.16.M88.4 R28, [R189] ;  /* 0x00000000bd1c783b */ /* 0x000ea80000000200 */
[----:B---3--:R-:W-:Y:S01]  /*7ff0*/  LDSM.16.M88.4 R4, [R198] ;  /* 0x00000000c604783b */ /* 0x008fe20000000200 */
[C---:B-1----:R-:W-:Y:S03]  /*8000*/  HMMA.16816.F32.BF16 R16, R140.reuse, R12, RZ ;  /* 0x0000000c8c10723c */ /* 0x042fe600000418ff */
[----:B------:R-:W1:Y:S04]  /*8010*/  LDSM.16.M88.4 R172, [R195+0x6000] ;  /* 0x00600000c3ac783b */ /* 0x000e680000000200 */
        /* <DEDUP_REMOVED lines=10> */
[C---:B--2---:R-:W-:Y:S06]  /*80c0*/  HMMA.16816.F32.BF16 R144, R140.reuse, R8, RZ ;  /* 0x000000088c90723c */ /* 0x044fec00000418ff */
[----:B------:R-:W-:Y:S01]  /*80d0*/  HMMA.16816.F32.BF16 R140, R140, R10, RZ ;  /* 0x0000000a8c8c723c */ /* 0x000fe200000418ff */
[----:B------:R-:W2:Y:S05]  /*80e0*/  LDSM.16.M88.4 R8, [R197] ;  /* 0x00000000c508783b */ /* 0x000eaa0000000200 */
[C---:B------:R-:W-:Y:S06]  /*80f0*/  HMMA.16816.F32.BF16 R16, R20.reuse, R176, R16 ;  /* 0x000000b01410723c */ /* 0x040fec0000041810 */
        /* <DEDUP_REMOVED lines=8> */
[C---:B------:R-:W-:Y:S06]  /*8180*/  HMMA.16816.F32.BF16 R144, R20.reuse, R28, R144 ;  /* 0x0000001c1490723c */ /* 0x040fec0000041890 */
[----:B------:R-:W-:Y:S01]  /*8190*/  HMMA.16816.F32.BF16 R140, R20, R30, R140 ;  /* 0x0000001e148c723c */ /* 0x000fe2000004188c */
[----:B------:R-:W2:Y:S04]  /*81a0*/  LDSM.16.M88.4 R28, [R188+0x1800] ;  /* 0x00180000bc1c783b */ /* 0x000ea80000000200 */
[----:B------:R-:W2:Y:S01]  /*81b0*/  LDSM.16.M88.4 R20, [R202+0x2000] ;  /* 0x00200000ca14783b */ /* 0x000ea20000000200 */
[C---:B-1----:R-:W-:Y:S06]  /*81c0*/  HMMA.16816.F32.BF16 R16, R4.reuse, R172, R16 ;  /* 0x000000ac0410723c */ /* 0x042fec0000041810 */
[C---:B------:R-:W-:Y:S01]  /*81d0*/  HMMA.16816.F32.BF16 R12, R4.reuse, R174, R12 ;  /* 0x000000ae040c723c */ /* 0x040fe2000004180c */
[----:B------:R-:W1:Y:S05]  /*81e0*/  LDSM.16.M88.4 R172, [R201+0x8800] ;  /* 0x00880000c9ac783b */ /* 0x000e6a0000000200 */
        /* <DEDUP_REMOVED lines=15> */
[----:B------:R-:W2:Y:S05]  /*82e0*/  LDSM.16.M88.4 R164, [R186] ;  /* 0x00000000baa4783b */ /* 0x000eaa0000000200 */
[C---:B------:R-:W-:Y:S06]  /*82f0*/  HMMA.16816.F32.BF16 R152, R8.reuse, R136, R152 ;  /* 0x000000880898723c */ /* 0x040fec0000041898 */
[C---:B------:R-:W-:Y:S01]  /*8300*/  HMMA.16816.F32.BF16 R148, R8.reuse, R138, R148 ;  /* 0x0000008a0894723c */ /* 0x040fe20000041894 */
[----:B------:R-:W2:Y:S05]  /*8310*/  LDSM.16.M88.4 R136, [R185] ;  /* 0x00000000b988783b */ /* 0x000eaa0000000200 */
[C---:B------:R-:W-:Y:S06]  /*8320*/  HMMA.16816.F32.BF16 R144, R8.reuse, R28, R144 ;  /* 0x0000001c0890723c */ /* 0x040fec0000041890 */
[----:B------:R-:W-:Y:S01]  /*8330*/  HMMA.16816.F32.BF16 R140, R8, R30, R140 ;  /* 0x0000001e088c723c */ /* 0x000fe2000004188c */
[----:B------:R-:W2:Y:S04]  /*8340*/  LDSM.16.M88.4 R28, [R184] ;  /* 0x00000000b81c783b */ /* 0x000ea80000000200 */
[----:B------:R-:W2:Y:S01]  /*8350*/  LDSM.16.M88.4 R8, [R198+0x2000] ;  /* 0x00200000c608783b */ /* 0x000ea20000000200 */
[C---:B------:R-:W-:Y:S06]  /*8360*/  HMMA.16816.F32.BF16 R16, R20.reuse, R176, R16 ;  /* 0x000000b01410723c */ /* 0x040fec0000041810 */
[C---:B------:R-:W-:Y:S01]  /*8370*/  HMMA.16816.F32.BF16 R12, R20.reuse, R178, R12 ;  /* 0x000000b2140c723c */ /* 0x040fe2000004180c */
[----:B------:R-:W2:Y:S05]  /*8380*/  LDSM.16.M88.4 R176, [R195+0x8800] ;  /* 0x00880000c3b0783b */ /* 0x000eaa0000000200 */
[C---:B-1----:R-:W-:Y:S06]  /*8390*/  HMMA.16816.F32.BF16 R160, R20.reuse, R172, R160 ;  /* 0x000000ac14a0723c */ /* 0x042fec00000418a0 */
[C---:B------:R-:W-:Y:S01]  /*83a0*/  HMMA.16816.F32.BF16 R156, R20.reuse, R174, R156 ;  /* 0x000000ae149c723c */ /* 0x040fe2000004189c */
[----:B------:R-:W-:Y:S05]  /*83b0*/  LDSM.16.M88.4 R172, [R188+0x2000] ;  /* 0x00200000bcac783b */ /* 0x000fea0000000200 */
[C---:B---3--:R-:W-:Y:S06]  /*83c0*/  HMMA.16816.F32.BF16 R152, R20.reuse, R32, R152 ;  /* 0x000000201498723c */ /* 0x048fec0000041898 */
[C---:B------:R-:W-:Y:S01]  /*83d0*/  HMMA.16816.F32.BF16 R148, R20.reuse, R34, R148 ;  /* 0x000000221494723c */ /* 0x040fe20000041894 */
[----:B------:R-:W-:Y:S05]  /*83e0*/  LDSM.16.M88.4 R32, [R197+0x2000] ;  /* 0x00200000c520783b */ /* 0x000fea0000000200 */
[C---:B----4-:R-:W-:Y:S06]  /*83f0*/  HMMA.16816.F32.BF16 R144, R20.reuse, R24, R144 ;  /* 0x000000181490723c */ /* 0x050fec0000041890 */
[----:B------:R-:W-:Y:S01]  /*8400*/  HMMA.16816.F32.BF16 R140, R20, R26, R140 ;  /* 0x0000001a148c723c */ /* 0x000fe2000004188c */
[----:B------:R-:W1:Y:S04]  /*8410*/  LDSM.16.M88.4 R24, [R195+0x9000] ;  /* 0x00900000c318783b */ /* 0x000e680000000200 */
[----:B------:R-:W3:Y:S01]  /*8420*/  LDSM.16.M88.4 R20, [R195+0x9800] ;  /* 0x00980000c314783b */ /* 0x000ee20000000200 */
[C---:B-----5:R-:W-:Y:S06]  /*8430*/  HMMA.16816.F32.BF16 R16, R4.reuse, R168, R16 ;  /* 0x000000a80410723c */ /* 0x060fec0000041810 */
        /* <DEDUP_REMOVED lines=31> */
[C---:B--2---:R-:W-:Y:S06]  /*8630*/  HMMA.16816.F32.BF16 R152, R32.reuse, R164, R152 ;  /* 0x000000a42098723c */ /* 0x044fec0000041898 */
[C---:B------:R-:W-:Y:S01]  /*8640*/  HMMA.16816.F32.BF16 R148, R32.reuse, R166, R148 ;  /* 0x000000a62094723c */ /* 0x040fe20000041894 */
[----:B------:R-:W2:Y:S05]  /*8650*/  LDSM.16.M88.4 R164, [R180] ;  /* 0x00000000b4a4783b */ /* 0x000eaa0000000200 */
[C---:B-----5:R-:W-:Y:S06]  /*8660*/  HMMA.16816.F32.BF16 R144, R32.reuse, R136, R144 ;  /* 0x000000882090723c */ /* 0x060fec0000041890 */
[----:B------:R-:W-:Y:S01]  /*8670*/  HMMA.16816.F32.BF16 R140, R32, R138, R140 ;  /* 0x0000008a208c723c */ /* 0x000fe2000004188c */
[----:B------:R-:W-:Y:S04]  /*8680*/  LDSM.16.M88.4 R136, [R198+0x4000] ;  /* 0x00400000c688783b */ /* 0x000fe80000000200 */
[----:B------:R-:W5:Y:S01]  /*8690*/  LDSM.16.M88.4 R32, [R195+0xa000] ;  /* 0x00a00000c320783b */ /* 0x000f620000000200 */
[C---:B------:R-:W-:Y:S06]  /*86a0*/  HMMA.16816.F32.BF16 R16, R4.reuse, R28, R16 ;  /* 0x0000001c0410723c */ /* 0x040fec0000041810 */
[C---:B------:R-:W-:Y:S01]  /*86b0*/  HMMA.16816.F32.BF16 R12, R4.reuse, R30, R12 ;  /* 0x0000001e040c723c */ /* 0x040fe2000004180c */
[----:B------:R-:W5:Y:S05]  /*86c0*/  LDSM.16.M88.4 R28, [R195+0xa800] ;  /* 0x00a80000c31c783b */ /* 0x000f6a0000000200 */
        /* <DEDUP_REMOVED lines=17> */
[C---:B--2---:R-:W-:Y:S06]  /*87e0*/  HMMA.16816.F32.BF16 R144, R176.reuse, R164, R144 ;  /* 0x000000a4b090723c */ /* 0x044fec0000041890 */
[----:B------:R-:W-:Y:S01]  /*87f0*/  HMMA.16816.F32.BF16 R176, R176, R166, R140 ;  /* 0x000000a6b0b0723c */ /* 0x000fe2000004188c */
[----:B------:R-:W2:Y:S04]  /*8800*/  LDSM.16.M88.4 R164, [R188+0x5000] ;  /* 0x00500000bca4783b */ /* 0x000ea80000000200 */
[----:B------:R-:W2:Y:S01]  /*8810*/  LDSM.16.M88.4 R140, [R188+0x5800] ;  /* 0x00580000bc8c783b */ /* 0x000ea20000000200 */
[----:B-----5:R-:W-:Y:S01]  /*8820*/  HMMA.16816.F32.BF16 R16, R136, R32, R16 ;  /* 0x000000208810723c */ /* 0x020fe20000041810 */
[----:B------:R-:W-:-:S05]  /*8830*/  DEPBAR.LE SB0, 0x0 ;  /* 0x000080000000791a */ /* 0x000fca0000000000 */
[C---:B------:R-:W-:Y:S06]  /*8840*/  HMMA.16816.F32.BF16 R12, R136.reuse, R34, R12 ;  /* 0x00000022880c723c */ /* 0x040fec000004180c */
[C---:B------:R-:W-:Y:S06]  /*8850*/  HMMA.16816.F32.BF16 R160, R136.reuse, R28, R160 ;  /* 0x0000001c88a0723c */ /* 0x040fec00000418a0 */
[C---:B------:R-:W-:Y:S06]  /*8860*/  HMMA.16816.F32.BF16 R156, R136.reuse, R30, R156 ;  /* 0x0000001e889c723c */ /* 0x040fec000004189c */
[C---:B-1----:R-:W-:Y:S06]  /*8870*/  HMMA.16816.F32.BF16 R152, R136.reuse, R24, R152 ;  /* 0x000000188898723c */ /* 0x042fec0000041898 */
        /* <DEDUP_REMOVED lines=12> */
[----:B------:R-:W-:Y:S01]  /*8940*/  IMAD.IADD R7, R223, 0x1, -R5 ;  /* 0x00000001df077824 */ /* 0x000fe200078e0a05 */
[C---:B------:R-:W-:Y:S02]  /*8950*/  ISETP.GE.AND P6, PT, R5.reuse, R221, PT ;  /* 0x000000dd0500720c */ /* 0x040fe40003fc6270 */
[----:B------:R-:W-:-:S02]  /*8960*/  ISETP.GE.AND P1, PT, R5, R218, PT ;  /* 0x000000da0500720c */ /* 0x000fc40003f26270 */
[C---:B--2---:R-:W-:Y:S01]  /*8970*/  HMMA.16816.F32.BF16 R152, R8.reuse, R164, R152 ;  /* 0x000000a40898723c */ /* 0x044fe20000041898 */
[----:B------:R-:W-:Y:S01]  /*8980*/  FMUL.FTZ R2, R17, UR10 ;  /* 0x0000000a11027c20 */ /* 0x000fe20008410000 */
[----:B------:R-:W-:Y:S01]  /*8990*/  FMUL.FTZ R16, R16, UR10 ;  /* 0x0000000a10107c20 */ /* 0x000fe20008410000 */
[----:B------:R-:W-:Y:S01]  /*89a0*/  FMUL.FTZ R18, R18, UR10 ;  /* 0x0000000a12127c20 */ /* 0x000fe20008410000 */
[C---:B------:R-:W-:Y:S02]  /*89b0*/  ISETP.LT.OR P6, PT, R5.reuse, R222, P6 ;  /* 0x000000de0500720c */ /* 0x040fe400037c1670 */
[C---:B------:R-:W-:Y:S01]  /*89c0*/  HMMA.16816.F32.BF16 R148, R8.reuse, R166, R148 ;  /* 0x000000a60894723c */ /* 0x040fe20000041894 */
[----:B------:R1:W2:Y:S01]  /*89d0*/  MUFU.TANH R0, R16 ;  /* 0x0000001000007308 */ /* 0x0002a20000002400 */
[----:B------:R-:W-:Y:S01]  /*89e0*/  ISETP.LT.OR P1, PT, R5, R219, P1 ;  /* 0x000000db0500720c */ /* 0x000fe20000f21670 */
[----:B------:R-:W-:Y:S01]  /*89f0*/  IMAD.IADD R5, R220, 0x1, -R5 ;  /* 0x00000001dc057824 */ /* 0x000fe200078e0a05 */
[----:B------:R-:W-:Y:S01]  /*8a00*/  IABS R7, R7 ;  /* 0x0000000700077213 */ /* 0x000fe20000000000 */
[----:B------:R-:W-:Y:S01]  /*8a10*/  FMUL.FTZ R20, R13, UR10 ;  /* 0x0000000a0d147c20 */ /* 0x000fe20008410000 */
[C---:B------:R-:W-:Y:S01]  /*8a20*/  HMMA.16816.F32.BF16 R144, R8.reuse, R140, R144 ;  /* 0x0000008c0890723c */ /* 0x040fe20000041890 */
[----:B------:R-:W-:Y:S01]  /*8a30*/  IABS R6, R6 ;  /* 0x0000000600067213 */ /* 0x000fe20000000000 */
[----:B------:R-:W-:Y:S01]  /*8a40*/  FMUL.FTZ R17, R14, UR10 ;  /* 0x0000000a0e117c20 */ /* 0x000fe20008410000 */
[----:B------:R-:W3:Y:S01]  /*8a50*/  MUFU.TANH R2, R2 ;  /* 0x0000000200027308 */ /* 0x000ee20000002400 */
[----:B------:R-:W-:Y:S01]  /*8a60*/  IABS R5, R5 ;  /* 0x0000000500057213 */ /* 0x000fe20000000000 */
[----:B------:R-:W-:Y:S01]  /*8a70*/  FMUL.FTZ R12, R12, UR10 ;  /* 0x0000000a0c0c7c20 */ /* 0x000fe20008410000 */
[----:B------:R-:W-:Y:S01]  /*8a80*/  HMMA.16816.F32.BF16 R176, R8, R142, R176 ;  /* 0x0000008e08b0723c */ /* 0x000fe200000418b0 */
[----:B------:R-:W-:Y:S01]  /*8a90*/  I2FP.F32.S32 R7, R7 ;  /* 0x0000000700077245 */ /* 0x000fe20000201400 */
[----:B------:R-:W-:Y:S01]  /*8aa0*/  FMUL.FTZ R14, R162, UR10 ;  /* 0x0000000aa20e7c20 */ /* 0x000fe20008410000 */
[----:B------:R-:W-:Y:S01]  /*8ab0*/  I2FP.F32.S32 R5, R5 ;  /* 0x0000000500057245 */ /* 0x000fe20000201400 */
[----:B------:R-:W-:Y:S01]  /*8ac0*/  FMUL.FTZ R13, R163, UR10 ;  /* 0x0000000aa30d7c20 */ /* 0x000fe20008410000 */
[----:B------:R-:W-:Y:S01]  /*8ad0*/  I2FP.F32.S32 R6, R6 ;  /* 0x0000000600067245 */ /* 0x000fe20000201400 */
[----:B------:R-:W-:Y:S01]  /*8ae0*/  MUFU.TANH R20, R20 ;  /* 0x0000001400147308 */ /* 0x000fe20000002400 */
[----:B------:R-:W-:Y:S01]  /*8af0*/  FMUL.FTZ R8, R19, UR10 ;  /* 0x0000000a13087c20 */ /* 0x000fe20008410000 */
[----:B------:R-:W-:-:S02]  /*8b00*/  IMAD.IADD R11, R223, 0x1, -R4 ;  /* 0x00000001df0b7824 */ /* 0x000fc400078e0a04 */
[----:B------:R-:W-:Y:S01]  /*8b10*/  FMUL.FTZ R9, R15, UR10 ;  /* 0x0000000a0f097c20 */ /* 0x000fe20008410000 */
[----:B------:R-:W-:Y:S01]  /*8b20*/  ISETP.LT.OR P5, PT, R4, R219, P5 ;  /* 0x000000db0400720c */ /* 0x000fe20002fa1670 */
[----:B-1----:R-:W-:Y:S01]  /*8b30*/  FMUL.FTZ R16, R160, UR10 ;  /* 0x0000000aa0107c20 */ /* 0x002fe20008410000 */
[----:B------:R-:W-:Y:S01]  /*8b40*/  ISETP.GE.AND P0, PT, R4, R221, PT ;  /* 0x000000dd0400720c */ /* 0x000fe20003f06270 */
[----:B------:R-:W-:Y:S01]  /*8b50*/  FMUL.FTZ R15, R161, UR10 ;  /* 0x0000000aa10f7c20 */ /* 0x000fe20008410000 */
[----:B------:R-:W1:Y:S01]  /*8b60*/  MUFU.TANH R8, R8 ;  /* 0x0000000800087308 */ /* 0x000e620000002400 */
[----:B------:R-:W-:Y:S01]  /*8b70*/  IABS R11, R11 ;  /* 0x0000000b000b7213 */ /* 0x000fe20000000000 */
[----:B------:R-:W-:Y:S01]  /*8b80*/  FMUL.FTZ R10, R158, UR10 ;  /* 0x0000000a9e0a7c20 */ /* 0x000fe20008410000 */
[----:B------:R-:W-:Y:S01]  /*8b90*/  ISETP.LT.OR P0, PT, R4, R222, P0 ;  /* 0x000000de0400720c */ /* 0x000fe20000701670 */
[----:B------:R-:W-:Y:S01]  /*8ba0*/  FMUL.FTZ R27, R152, UR10 ;  /* 0x0000000a981b7c20 */ /* 0x000fe20008410000 */
[----:B------:R-:W-:Y:S01]  /*8bb0*/  I2FP.F32.S32 R11, R11 ;  /* 0x0000000b000b7245 */ /* 0x000fe20000201400 */
[----:B------:R-:W-:-:S02]  /*8bc0*/  FMUL.FTZ R24, R153, UR10 ;  /* 0x0000000a99187c20 */ /* 0x000fc40008410000 */
[----:B------:R-:W4:Y:S02]  /*8bd0*/  MUFU.TANH R19, R18 ;  /* 0x0000001200137308 */ /* 0x000f240000002400 */
[----:B--2---:R-:W-:Y:S01]  /*8be0*/  FFMA.FTZ R11, R11, -UR17, R0 ;  /* 0x800000110b0b7c23 */ /* 0x004fe20008010000 */
[----:B---3--:R-:W-:Y:S01]  /*8bf0*/  FFMA.FTZ R0, R7, -UR17, R2 ;  /* 0x8000001107007c23 */ /* 0x008fe20008010002 */
[----:B------:R-:W-:Y:S02]  /*8c00*/  VIADD R2, R4, 0x9 ;  /* 0x0000000904027836 */ /* 0x000fe40000000000 */
[----:B------:R-:W-:Y:S01]  /*8c10*/  FMUL.FTZ R176, R176, UR10 ;  /* 0x0000000ab0b07c20 */ /* 0x000fe20008410000 */
[----:B------:R-:W-:Y:S01]  /*8c20*/  FMUL.FTZ R177, R177, UR10 ;  /* 0x0000000ab1b17c20 */ /* 0x000fe20008410000 */
[----:B------:R-:W-:Y:S01]  /*8c30*/  FMUL.FTZ R178, R178, UR10 ;  /* 0x0000000ab2b27c20 */ /* 0x000fe20008410000 */
[----:B------:R-:W-:Y:S01]  /*8c40*/  FSEL R0, R0, -INF , !P6 ;  /* 0xff80000000007808 */ /* 0x000fe20007000000 */
[----:B-1----:R-:W-:Y:S01]  /*8c50*/  FFMA.FTZ R21, R5, -UR17, R8 ;  /* 0x8000001105157c23 */ /* 0x002fe20008010008 */
[----:B------:R-:W-:Y:S01]  /*8c60*/  VIADD R5, R4, 0x8 ;  /* 0x0000000804057836 */ /* 0x000fe20000000000 */
[----:B------:R-:W-:Y:S01]  /*8c70*/  MUFU.TANH R17, R17 ;  /* 0x0000001100117308 */ /* 0x000fe20000002400 */
[C---:B------:R-:W-:Y:S01]  /*8c80*/  ISETP.GE.AND P6, PT, R2.reuse, R221, PT ;  /* 0x000000dd0200720c */ /* 0x040fe20003fc6270 */
[--C-:B------:R-:W-:Y:S01]  /*8c90*/  IMAD.IADD R7, R223, 0x1, -R2.reuse ;  /* 0x00000001df077824 */ /* 0x100fe200078e0a02 */
[----:B------:R-:W-:Y:S01]  /*8ca0*/  FSEL R21, R21, -INF , !P1 ;  /* 0xff80000015157808 */ /* 0x000fe20004800000 */
[----:B------:R-:W-:Y:S01]  /*8cb0*/  IMAD.IADD R8, R223, 0x1, -R5 ;  /* 0x00000001df087824 */ /* 0x000fe200078e0a05 */
[----:B------:R-:W-:Y:S01]  /*8cc0*/  ISETP.GE.AND P1, PT, R2, R218, PT ;  /* 0x000000da0200720c */ /* 0x000fe20003f26270 */
[----:B----4-:R-:W-:Y:S01]  /*8cd0*/  FFMA.FTZ R6, R6, -UR17, R19 ;  /* 0x8000001106067c23 */ /* 0x010fe20008010013 */
[C---:B------:R-:W-:Y:S01]  /*8ce0*/  ISETP.LT.OR P6, PT, R2.reuse, R222, P6 ;  /* 0x000000de0200720c */ /* 0x040fe200037c1670 */
[----:B------:R-:W1:Y:S01]  /*8cf0*/  MUFU.TANH R19, R12 ;  /* 0x0000000c00137308 */ /* 0x000e620000002400 */
[----:B------:R-:W-:Y:S01]  /*8d00*/  ISETP.LT.OR P1, PT, R2, R219, P1 ;  /* 0x000000db0200720c */ /* 0x000fe20000f21670 */
[----:B------:R-:W-:Y:S01]  /*8d10*/  IMAD.IADD R2, R220, 0x1, -R2 ;  /* 0x00000001dc027824 */ /* 0x000fe200078e0a02 */
[----:B------:R-:W-:Y:S01]  /*8d20*/  FSEL R23, R6, -INF , !P5 ;  /* 0xff80000006177808 */ /* 0x000fe20006800000 */
[----:B------:R-:W-:Y:S01]  /*8d30*/  IMAD.IADD R6, R220, 0x1, -R5 ;  /* 0x00000001dc067824 */ /* 0x000fe200078e0a05 */
[----:B------:R-:W-:Y:S01]  /*8d40*/  IABS R8, R8 ;  /* 0x0000000800087213 */ /* 0x000fe20000000000 */
[----:B------:R-:W-:Y:S01]  /*8d50*/  FMUL.FTZ R179, R179, UR10 ;  /* 0x0000000ab3b37c20 */ /* 0x000fe20008410000 */
[----:B------:R-:W-:Y:S01]  /*8d60*/  IABS R7, R7 ;  /* 0x0000000700077213 */ /* 0x000fe20000000000 */
[----:B------:R-:W2:Y:S01]  /*8d70*/  MUFU.TANH R9, R9 ;  /* 0x0000000900097308 */ /* 0x000ea20000002400 */
[----:B------:R-:W-:-:S02]  /*8d80*/  IABS R6, R6 ;  /* 0x0000000600067213 */ /* 0x000fc40000000000 */
[----:B------:R-:W-:Y:S02]  /*8d90*/  IABS R2, R2 ;  /* 0x0000000200027213 */ /* 0x000fe40000000000 */
[----:B------:R-:W-:Y:S02]  /*8da0*/  I2FP.F32.S32 R8, R8 ;  /* 0x0000000800087245 */ /* 0x000fe40000201400 */
[----:B------:R-:W-:Y:S01]  /*8db0*/  I2FP.F32.S32 R6, R6 ;  /* 0x0000000600067245 */ /* 0x000fe20000201400 */
[----:B------:R-:W3:Y:S01]  /*8dc0*/  MUFU.TANH R16, R16 ;  /* 0x0000001000107308 */ /* 0x000ee20000002400 */
[----:B------:R-:W-:Y:S01]  /*8dd0*/  I2FP.F32.S32 R7, R7 ;  /* 0x0000000700077245 */ /* 0x000fe20000201400 */
[----:B-1----:R-:W-:Y:S01]  /*8de0*/  FFMA.FTZ R22, R8, -UR17, R19 ;  /* 0x8000001108167c23 */ /* 0x002fe20008010013 */
[----:B------:R-:W-:Y:S01]  /*8df0*/  FSEL R18, R11, -INF , !P0 ;  /* 0xff8000000b127808 */ /* 0x000fe20004000000 */
[----:B------:R-:W-:Y:S01]  /*8e00*/  FFMA.FTZ R17, R6, -UR17, R17 ;  /* 0x8000001106117c23 */ /* 0x000fe20008010011 */
[----:B------:R-:W-:Y:S01]  /*8e10*/  ISETP.GE.AND P0, PT, R5, R221, PT ;  /* 0x000000dd0500720c */ /* 0x000fe20003f06270 */
[----:B------:R-:W-:Y:S01]  /*8e20*/  FFMA.FTZ R8, R7, -UR17, R20 ;  /* 0x8000001107087c23 */ /* 0x000fe20008010014 */
[C---:B------:R-:W-:Y:S01]  /*8e30*/  ISETP.GE.AND P5, PT, R5.reuse, R218, PT ;  /* 0x000000da0500720c */ /* 0x040fe20003fa6270 */
[C---:B------:R-:W-:Y:S01]  /*8e40*/  VIADD R7, R4.reuse, 0x10 ;  /* 0x0000001004077836 */ /* 0x040fe20000000000 */
[----:B------:R-:W-:Y:S01]  /*8e50*/  I2FP.F32.S32 R2, R2 ;  /* 0x0000000200027245 */ /* 0x000fe20000201400 */
[----:B------:R-:W-:Y:S01]  /*8e60*/  VIADD R6, R4, 0x11 ;  /* 0x0000001104067836 */ /* 0x000fe20000000000 */
[C---:B------:R-:W-:Y:S01]  /*8e70*/  ISETP.LT.OR P0, PT, R5.reuse, R222, P0 ;  /* 0x000000de0500720c */ /* 0x040fe20000701670 */
[----:B------:R-:W1:Y:S01]  /*8e80*/  MUFU.TANH R14, R14 ;  /* 0x0000000e000e7308 */ /* 0x000e620000002400 */
[----:B------:R-:W-:Y:S01]  /*8e90*/  ISETP.LT.OR P5, PT, R5, R219, P5 ;  /* 0x000000db0500720c */ /* 0x000fe20002fa1670 */
[----:B--2---:R-:W-:Y:S01]  /*8ea0*/  FFMA.FTZ R19, R2, -UR17, R9 ;  /* 0x8000001102137c23 */ /* 0x004fe20008010009 */
[----:B------:R-:W-:Y:S01]  /*8eb0*/  FSEL R20, R22, -INF , !P0 ;  /* 0xff80000016147808 */ /* 0x000fe20004000000 */
[--C-:B------:R-:W-:Y:S01]  /*8ec0*/  IMAD.IADD R9, R223, 0x1, -R7.reuse ;  /* 0x00000001df097824 */ /* 0x100fe200078e0a07 */
[----:B------:R-:W-:Y:S01]  /*8ed0*/  FSEL R25, R17, -INF , !P5 ;  /* 0xff80000011197808 */ /* 0x000fe20006800000 */
[----:B------:R-:W-:Y:S01]  /*8ee0*/  FMUL.FTZ R12, R156, UR10 ;  /* 0x0000000a9c0c7c20 */ /* 0x000fe20008410000 */
[CC--:B------:R-:W-:Y:S01]  /*8ef0*/  ISETP.GE.AND P0, PT, R7.reuse, R221.reuse, PT ;  /* 0x000000dd0700720c */ /* 0x0c0fe20003f06270 */
[----:B------:R-:W2:Y:S01]  /*8f00*/  MUFU.TANH R15, R15 ;  /* 0x0000000f000f7308 */ /* 0x000ea20000002400 */
[-C--:B------:R-:W-:Y:S01]  /*8f10*/  ISETP.GE.AND P5, PT, R7, R218.reuse, PT ;  /* 0x000000da0700720c */ /* 0x080fe20003fa6270 */
[----:B------:R-:W-:Y:S01]  /*8f20*/  FMUL.FTZ R11, R157, UR10 ;  /* 0x0000000a9d0b7c20 */ /* 0x000fe20008410000 */
[----:B------:R-:W-:Y:S01]  /*8f30*/  FSEL R2, R8, -INF , !P6 ;  /* 0xff80000008027808 */ /* 0x000fe20007000000 */
[--C-:B------:R-:W-:Y:S01]  /*8f40*/  IMAD.IADD R8, R223, 0x1, -R6.reuse ;  /* 0x00000001df087824 */ /* 0x100fe200078e0a06 */
[----:B------:R-:W-:Y:S01]  /*8f50*/  FSEL R19, R19, -INF , !P1 ;  /* 0xff80000013137808 */ /* 0x000fe20004800000 */
[----:B------:R-:W-:Y:S01]  /*8f60*/  FMUL.FTZ R5, R159, UR10 ;  /* 0x0000000a9f057c20 */ /* 0x000fe20008410000 */
[C---:B------:R-:W-:Y:S01]  /*8f70*/  ISETP.GE.AND P6, PT, R6.reuse, R221, PT ;  /* 0x000000dd0600720c */ /* 0x040fe20003fc6270 */
[----:B------:R-:W4:Y:S01]  /*8f80*/  MUFU.TANH R13, R13 ;  /* 0x0000000d000d7308 */ /* 0x000f220000002400 */
[----:B------:R-:W-:Y:S01]  /*8f90*/  ISETP.GE.AND P1, PT, R6, R218, PT ;  /* 0x000000da0600720c */ /* 0x000fe20003f26270 */
[----:B------:R-:W-:Y:S01]  /*8fa0*/  FMUL.FTZ R17, R154, UR10 ;  /* 0x0000000a9a117c20 */ /* 0x000fe20008410000 */
[-C--:B------:R-:W-:Y:S01]  /*8fb0*/  ISETP.LT.OR P0, PT, R7, R222.reuse, P0 ;  /* 0x000000de0700720c */ /* 0x080fe20000701670 */
[----:B------:R-:W-:Y:S01]  /*8fc0*/  FMUL.FTZ R22, R155, UR10 ;  /* 0x0000000a9b167c20 */ /* 0x000fe20008410000 */
[-C--:B------:R-:W-:Y:S01]  /*8fd0*/  ISETP.LT.OR P5, PT, R7, R219.reuse, P5 ;  /* 0x000000db0700720c */ /* 0x080fe20002fa1670 */
[----:B------:R-:W-:Y:S01]  /*8fe0*/  IMAD.IADD R7, R220, 0x1, -R7 ;  /* 0x00000001dc077824 */ /* 0x000fe200078e0a07 */
[C---:B------:R-:W-:Y:S01]  /*8ff0*/  ISETP.LT.OR P6, PT, R6.reuse, R222, P6 ;  /* 0x000000de0600720c */ /* 0x040fe200037c1670 */
[----:B------:R-:W5:Y:S01]  /*9000*/  MUFU.TANH R12, R12 ;  /* 0x0000000c000c7308 */ /* 0x000f620000002400 */
[----:B------:R-:W-:Y:S01]  /*9010*/  ISETP.LT.OR P1, PT, R6, R219, P1 ;  /* 0x000000db0600720c */ /* 0x000fe20000f21670 */
[----:B------:R-:W-:Y:S01]  /*9020*/  IMAD.IADD R6, R220, 0x1, -R6 ;  /* 0x00000001dc067824 */ /* 0x000fe200078e0a06 */
[----:B------:R-:W-:-:S02]  /*9030*/  IABS R9, R9 ;  /* 0x0000000900097213 */ /* 0x000fc40000000000 */
[----:B------:R-:W-:Y:S02]  /*9040*/  IABS R7, R7 ;  /* 0x0000000700077213 */ /* 0x000fe40000000000 */
[----:B------:R-:W-:Y:S01]  /*9050*/  IABS R8, R8 ;  /* 0x0000000800087213 */ /* 0x000fe20000000000 */
[----:B------:R-:W5:Y:S01]  /*9060*/  MUFU.TANH R10, R10 ;  /* 0x0000000a000a7308 */ /* 0x000f620000002400 */
[----:B------:R-:W-:Y:S02]  /*9070*/  IABS R6, R6 ;  /* 0x0000000600067213 */ /* 0x000fe40000000000 */
[----:B------:R-:W-:Y:S02]  /*9080*/  I2FP.F32.S32 R9, R9 ;  /* 0x0000000900097245 */ /* 0x000fe40000201400 */
[----:B------:R-:W-:Y:S02]  /*9090*/  I2FP.F32.S32 R7, R7 ;  /* 0x0000000700077245 */ /* 0x000fe40000201400 */
[----:B------:R-:W-:Y:S01]  /*90a0*/  I2FP.F32.S32 R8, R8 ;  /* 0x0000000800087245 */ /* 0x000fe20000201400 */
[----:B---3--:R-:W-:Y:S01]  /*90b0*/  FFMA.FTZ R9, R9, -UR17, R16 ;  /* 0x8000001109097c23 */ /* 0x008fe20008010010 */
[----:B------:R-:W-:Y:S01]  /*90c0*/  I2FP.F32.S32 R6, R6 ;  /* 0x0000000600067245 */ /* 0x000fe20000201400 */
[----:B-1----:R-:W-:Y:S01]  /*90d0*/  FFMA.FTZ R14, R7, -UR17, R14 ;  /* 0x80000011070e7c23 */ /* 0x002fe2000801000e */
[----:B------:R-:W-:-:S02]  /*90e0*/  VIADD R7, R4, 0x18 ;  /* 0x0000001804077836 */ /* 0x000fc40000000000 */
[----:B--2---:R-:W-:Y:S01]  /*90f0*/  FFMA.FTZ R8, R8, -UR17, R15 ;  /* 0x8000001108087c23 */ /* 0x004fe2000801000f */
[----:B------:R-:W-:Y:S01]  /*9100*/  FSEL R170, R9, -INF , !P0 ;  /* 0xff80000009aa7808 */ /* 0x000fe20004000000 */
[----:B----4-:R-:W-:Y:S01]  /*9110*/  FFMA.FTZ R13, R6, -UR17, R13 ;  /* 0x80000011060d7c23 */ /* 0x010fe2000801000d */
[----:B------:R-:W-:Y:S01]  /*9120*/  VIADD R6, R4, 0x19 ;  /* 0x0000001904067836 */ /* 0x000fe20000000000 */
[----:B------:R-:W-:Y:S01]  /*9130*/  FSEL R135, R14, -INF , !P5 ;  /* 0xff8000000e877808 */ /* 0x000fe20006800000 */
[--C-:B------:R-:W-:Y:S01]  /*9140*/  IMAD.IADD R9, R223, 0x1, -R7.reuse ;  /* 0x00000001df097824 */ /* 0x100fe200078e0a07 */
[CC--:B------:R-:W-:Y:S01]  /*9150*/  ISETP.GE.AND P0, PT, R7.reuse, R221.reuse, PT ;  /* 0x000000dd0700720c */ /* 0x0c0fe20003f06270 */
[----:B------:R-:W1:Y:S01]  /*9160*/  MUFU.TANH R11, R11 ;  /* 0x0000000b000b7308 */ /* 0x000e620000002400 */
[-C--:B------:R-:W-:Y:S01]  /*9170*/  ISETP.GE.AND P5, PT, R7, R218.reuse, PT ;  /* 0x000000da0700720c */ /* 0x080fe20003fa6270 */
[----:B------:R-:W-:Y:S01]  /*9180*/  FMUL.FTZ R14, R151, UR10 ;  /* 0x0000000a970e7c20 */ /* 0x000fe20008410000 */
[----:B------:R-:W-:Y:S01]  /*9190*/  FSEL R138, R8, -INF , !P6 ;  /* 0xff800000088a7808 */ /* 0x000fe20007000000 */
[--C-:B------:R-:W-:Y:S01]  /*91a0*/  IMAD.IADD R8, R223, 0x1, -R6.reuse ;  /* 0x00000001df087824 */ /* 0x100fe200078e0a06 */
[----:B------:R-:W-:Y:S01]  /*91b0*/  FSEL R133, R13, -INF , !P1 ;  /* 0xff8000000d857808 */ /* 0x000fe20004800000 */
[----:B------:R-:W-:Y:S01]  /*91c0*/  FMUL.FTZ R16, R149, UR10 ;  /* 0x0000000a95107c20 */ /* 0x000fe20008410000 */
[C---:B------:R-:W-:Y:S01]  /*91d0*/  ISETP.GE.AND P6, PT, R6.reuse, R221, PT ;  /* 0x000000dd0600720c */ /* 0x040fe20003fc6270 */
[----:B------:R-:W2:Y:S01]  /*91e0*/  MUFU.TANH R5, R5 ;  /* 0x0000000500057308 */ /* 0x000ea20000002400 */
[----:B------:R-:W-:Y:S01]  /*91f0*/  ISETP.GE.AND P1, PT, R6, R218, PT ;  /* 0x000000da0600720c */ /* 0x000fe20003f26270 */
[----:B------:R-:W-:Y:S01]  /*9200*/  FMUL.FTZ R15, R148, UR10 ;  /* 0x0000000a940f7c20 */ /* 0x000fe20008410000 */
[CC--:B------:R-:W-:Y:S01]  /*9210*/  ISETP.LT.OR P0, PT, R7.reuse, R222.reuse, P0 ;  /* 0x000000de0700720c */ /* 0x0c0fe20000701670 */
[----:B------:R-:W-:Y:S01]  /*9220*/  FMUL.FTZ R13, R150, UR10 ;  /* 0x0000000a960d7c20 */ /* 0x000fe20008410000 */
[-C--:B------:R-:W-:Y:S01]  /*9230*/  ISETP.LT.OR P5, PT, R7, R219.reuse, P5 ;  /* 0x000000db0700720c */ /* 0x080fe20002fa1670 */
[----:B------:R-:W-:Y:S01]  /*9240*/  IMAD.IADD R7, R220, 0x1, -R7 ;  /* 0x00000001dc077824 */ /* 0x000fe200078e0a07 */
[C---:B------:R-:W-:Y:S01]  /*9250*/  ISETP.LT.OR P6, PT, R6.reuse, R222, P6 ;  /* 0x000000de0600720c */ /* 0x040fe200037c1670 */
[----:B------:R-:W3:Y:S01]  /*9260*/  MUFU.TANH R27, R27 ;  /* 0x0000001b001b7308 */ /* 0x000ee20000002400 */
        /* <DEDUP_REMOVED lines=10> */
[----:B-----5:R-:W-:Y:S01]  /*9310*/  FFMA.FTZ R12, R9, -UR17, R12 ;  /* 0x80000011090c7c23 */ /* 0x020fe2000801000c */
[----:B------:R-:W-:Y:S01]  /*9320*/  I2FP.F32.S32 R6, R6 ;  /* 0x0000000600067245 */ /* 0x000fe20000201400 */
[----:B------:R-:W-:Y:S01]  /*9330*/  FFMA.FTZ R7, R7, -UR17, R10 ;  /* 0x8000001107077c23 */ /* 0x000fe2000801000a */
[----:B------:R-:W-:-:S02]  /*9340*/  VIADD R10, R4, 0x20 ;  /* 0x00000020040a7836 */ /* 0x000fc40000000000 */
[----:B-1----:R-:W-:Y:S01]  /*9350*/  FFMA.FTZ R8, R8, -UR17, R11 ;  /* 0x8000001108087c23 */ /* 0x002fe2000801000b */
[----:B------:R-:W-:Y:S02]  /*9360*/  VIADD R9, R4, 0x21 ;  /* 0x0000002104097836 */ /* 0x000fe40000000000 */
[----:B--2---:R-:W-:Y:S01]  /*9370*/  FFMA.FTZ R5, R6, -UR17, R5 ;  /* 0x8000001106057c23 */ /* 0x004fe20008010005 */
[----:B------:R-:W-:Y:S01]  /*9380*/  FSEL R136, R12, -INF , !P0 ;  /* 0xff8000000c887808 */ /* 0x000fe20004000000 */
[----:B------:R-:W-:Y:S01]  /*9390*/  IMAD.IADD R12, R223, 0x1, -R10 ;  /* 0x00000001df0c7824 */ /* 0x000fe200078e0a0a */
[----:B------:R-:W-:Y:S01]  /*93a0*/  FSEL R151, R7, -INF , !P5 ;  /* 0xff80000007977808 */ /* 0x000fe20006800000 */
[----:B------:R-:W1:Y:S01]  /*93b0*/  MUFU.TANH R24, R24 ;  /* 0x0000001800187308 */ /* 0x000e620000002400 */
[CC--:B------:R-:W-:Y:S01]  /*93c0*/  ISETP.GE.AND P0, PT, R10.reuse, R221.reuse, PT ;  /* 0x000000dd0a00720c */ /* 0x0c0fe20003f06270 */
[----:B------:R-:W-:Y:S01]  /*93d0*/  IMAD.IADD R11, R223, 0x1, -R9 ;  /* 0x00000001df0b7824 */ /* 0x000fe200078e0a09 */
[-C--:B------:R-:W-:Y:S01]  /*93e0*/  ISETP.GE.AND P5, PT, R10, R218.reuse, PT ;  /* 0x000000da0a00720c */ /* 0x080fe20003fa6270 */
[----:B------:R-:W-:Y:S01]  /*93f0*/  FMUL.FTZ R6, R146, UR10 ;  /* 0x0000000a92067c20 */ /* 0x000fe20008410000 */
[----:B------:R-:W-:Y:S01]  /*9400*/  FSEL R134, R8, -INF , !P6 ;  /* 0xff80000008867808 */ /* 0x000fe20007000000 */
[----:B------:R-:W-:Y:S01]  /*9410*/  FMUL.FTZ R8, R144, UR10 ;  /* 0x0000000a90087c20 */ /* 0x000fe20008410000 */
[----:B------:R-:W-:Y:S01]  /*9420*/  FSEL R149, R5, -INF , !P1 ;  /* 0xff80000005957808 */ /* 0x000fe20004800000 */
[----:B------:R-:W2:Y:S01]  /*9430*/  MUFU.TANH R22, R22 ;  /* 0x0000001600167308 */ /* 0x000ea20000002400 */
[----:B------:R-:W-:Y:S01]  /*9440*/  ISETP.GE.AND P6, PT, R9, R221, PT ;  /* 0x000000dd0900720c */ /* 0x000fe20003fc6270 */
[----:B------:R-:W-:Y:S01]  /*9450*/  FMUL.FTZ R5, R147, UR10 ;  /* 0x0000000a93057c20 */ /* 0x000fe20008410000 */
[----:B------:R-:W-:Y:S01]  /*9460*/  ISETP.GE.AND P1, PT, R9, R218, PT ;  /* 0x000000da0900720c */ /* 0x000fe20003f26270 */
[----:B------:R-:W-:Y:S01]  /*9470*/  FMUL.FTZ R7, R145, UR10 ;  /* 0x0000000a91077c20 */ /* 0x000fe20008410000 */
[----:B------:R-:W-:-:S02]  /*9480*/  ISETP.LT.OR P0, PT, R10, R222, P0 ;  /* 0x000000de0a00720c */ /* 0x000fc40000701670 */
[-C--:B------:R-:W-:Y:S01]  /*9490*/  ISETP.LT.OR P5, PT, R10, R219.reuse, P5 ;  /* 0x000000db0a00720c */ /* 0x080fe20002fa1670 */
[C---:B------:R-:W-:Y:S01]  /*94a0*/  IMAD.IADD R10, R220.reuse, 0x1, -R10 ;  /* 0x00000001dc0a7824 */ /* 0x040fe200078e0a0a */
[C---:B------:R-:W-:Y:S01]  /*94b0*/  ISETP.LT.OR P6, PT, R9.reuse, R222, P6 ;  /* 0x000000de0900720c */ /* 0x040fe200037c1670 */
[----:B------:R-:W5:Y:S01]  /*94c0*/  MUFU.TANH R15, R15 ;  /* 0x0000000f000f7308 */ /* 0x000f620000002400 */
[----:B------:R-:W-:Y:S01]  /*94d0*/  ISETP.LT.OR P1, PT, R9, R219, P1 ;  /* 0x000000db0900720c */ /* 0x000fe20000f21670 */
[----:B------:R-:W-:Y:S01]  /*94e0*/  IMAD.IADD R9, R220, 0x1, -R9 ;  /* 0x00000001dc097824 */ /* 0x000fe200078e0a09 */
[----:B------:R-:W-:Y:S02]  /*94f0*/  IABS R12, R12 ;  /* 0x0000000c000c7213 */ /* 0x000fe40000000000 */
[----:B------:R-:W-:Y:S02]  /*9500*/  IABS R10, R10 ;  /* 0x0000000a000a7213 */ /* 0x000fe40000000000 */
[----:B------:R-:W-:Y:S01]  /*9510*/  IABS R11, R11 ;  /* 0x0000000b000b7213 */ /* 0x000fe20000000000 */
[----:B------:R-:W5:Y:S01]  /*9520*/  MUFU.TANH R13, R13 ;  /* 0x0000000d000d7308 */ /* 0x000f620000002400 */
[----:B------:R-:W-:-:S02]  /*9530*/  IABS R9, R9 ;  /* 0x0000000900097213 */ /* 0x000fc40000000000 */
[----:B------:R-:W-:Y:S02]  /*9540*/  I2FP.F32.S32 R12, R12 ;  /* 0x0000000c000c7245 */ /* 0x000fe40000201400 */
[----:B------:R-:W-:Y:S02]  /*9550*/  I2FP.F32.S32 R10, R10 ;  /* 0x0000000a000a7245 */ /* 0x000fe40000201400 */
[----:B------:R-:W-:Y:S01]  /*9560*/  I2FP.F32.S32 R11, R11 ;  /* 0x0000000b000b7245 */ /* 0x000fe20000201400 */
[----:B---3--:R-:W-:Y:S01]  /*9570*/  FFMA.FTZ R12, R12, -UR17, R27 ;  /* 0x800000110c0c7c23 */ /* 0x008fe2000801001b */
[----:B------:R-:W-:Y:S01]  /*9580*/  I2FP.F32.S32 R9, R9 ;  /* 0x0000000900097245 */ /* 0x000fe20000201400 */
[----:B----4-:R-:W-:Y:S01]  /*9590*/  FFMA.FTZ R10, R10, -UR17, R17 ;  /* 0x800000110a0a7c23 */ /* 0x010fe20008010011 */
        /* <DEDUP_REMOVED lines=11> */
[----:B------:R-:W-:Y:S01]  /*9650*/  ISETP.GE.AND P6, PT, R9, R221, PT ;  /* 0x000000dd0900720c */ /* 0x000fe20003fc6270 */
        /* <DEDUP_REMOVED lines=12> */
[----:B-----5:R-:W-:Y:S01]  /*9720*/  FFMA.FTZ R12, R12, -UR17, R15 ;  /* 0x800000110c0c7c23 */ /* 0x020fe2000801000f */
[C---:B------:R-:W-:Y:S01]  /*9730*/  ISETP.GE.AND P5, PT, R17.reuse, R218, PT ;  /* 0x000000da1100720c */ /* 0x040fe20003fa6270 */
        /* <DEDUP_REMOVED lines=11> */
[----:B-1----:R-:W-:Y:S01]  /*97f0*/  FFMA.FTZ R16, R11, -UR17, R16 ;  /* 0x800000110b107c23 */ /* 0x002fe20008010010 */
[----:B------:R-:W-:Y:S01]  /*9800*/  FSEL R143, R10, -INF , !P5 ;  /* 0xff8000000a8f7808 */ /* 0x000fe20006800000 */
[----:B--2---:R-:W-:Y:S01]  /*9810*/  FFMA.FTZ R14, R9, -UR17, R14 ;  /* 0x80000011090e7c23 */ /* 0x004fe2000801000e */
[C---:B------:R-:W-:Y:S01]  /*9820*/  ISETP.GE.AND P0, PT, R13.reuse, R221, PT ;  /* 0x000000dd0d00720c */ /* 0x040fe20003f06270 */
[C---:B------:R-:W-:Y:S01]  /*9830*/  VIADD R11, R4.reuse, 0x31 ;  /* 0x00000031040b7836 */ /* 0x040fe20000000000 */
[----:B------:R-:W-:Y:S01]  /*9840*/  ISETP.GE.AND P5, PT, R13, R218, PT ;  /* 0x000000da0d00720c */ /* 0x000fe20003fa6270 */
[--C-:B------:R-:W-:Y:S01]  /*9850*/  IMAD.IADD R10, R223, 0x1, -R13.reuse ;  /* 0x00000001df0a7824 */ /* 0x100fe200078e0a0d */
[C---:B------:R-:W-:Y:S01]  /*9860*/  ISETP.LT.OR P0, PT, R13.reuse, R222, P0 ;  /* 0x000000de0d00720c */ /* 0x040fe20000701670 */
        /* <DEDUP_REMOVED lines=8> */
[----:B------:R-:W1:Y:S01]  /*98f0*/  MUFU.TANH R5, R5 ;  /* 0x0000000500057308 */ /* 0x000e620000002400 */
[----:B------:R-:W-:Y:S01]  /*9900*/  ISETP.GE.AND P1, PT, R11, R218, PT ;  /* 0x000000da0b00720c */ /* 0x000fe20003f26270 */
[----:B------:R-:W-:Y:S01]  /*9910*/  VIADD R4, R4, 0x39 ;  /* 0x0000003904047836 */ /* 0x000fe20000000000 */
[----:B------:R-:W-:-:S02]  /*9920*/  IABS R10, R10 ;  /* 0x0000000a000a7213 */ /* 0x000fc40000000000 */
[----:B------:R-:W-:Y:S02]  /*9930*/  IABS R13, R13 ;  /* 0x0000000d000d7213 */ /* 0x000fe40000000000 */
[C---:B------:R-:W-:Y:S01]  /*9940*/  ISETP.LT.OR P6, PT, R11.reuse, R222, P6 ;  /* 0x000000de0b00720c */ /* 0x040fe200037c1670 */
[----:B------:R-:W2:Y:S01]  /*9950*/  MUFU.TANH R7, R7 ;  /* 0x0000000700077308 */ /* 0x000ea20000002400 */
[----:B------:R-:W-:Y:S01]  /*9960*/  ISETP.LT.OR P1, PT, R11, R219, P1 ;  /* 0x000000db0b00720c */ /* 0x000fe20000f21670 */
[----:B------:R-:W-:Y:S01]  /*9970*/  IMAD.IADD R11, R220, 0x1, -R11 ;  /* 0x00000001dc0b7824 */ /* 0x000fe200078e0a0b */
[----:B------:R-:W-:Y:S02]  /*9980*/  I2FP.F32.S32 R15, R10 ;  /* 0x0000000a000f7245 */ /* 0x000fe40000201400 */
[----:B------:R-:W-:Y:S02]  /*9990*/  I2FP.F32.S32 R13, R13 ;  /* 0x0000000d000d7245 */ /* 0x000fe40000201400 */
[----:B------:R-:W-:Y:S01]  /*99a0*/  IABS R11, R11 ;  /* 0x0000000b000b7213 */ /* 0x000fe20000000000 */
[----:B---3--:R-:W-:Y:S01]  /*99b0*/  FFMA.FTZ R8, R15, -UR17, R8 ;  /* 0x800000110f087c23 */ /* 0x008fe20008010008 */
[----:B------:R-:W-:Y:S01]  /*99c0*/  IABS R14, R14 ;  /* 0x0000000e000e7213 */ /* 0x000fe20000000000 */
[----:B----4-:R-:W-:Y:S01]  /*99d0*/  FFMA.FTZ R6, R13, -UR17, R6 ;  /* 0x800000110d067c23 */ /* 0x010fe20008010006 */
[----:B------:R-:W-:Y:S01]  /*99e0*/  I2FP.F32.S32 R10, R11 ;  /* 0x0000000b000a7245 */ /* 0x000fe20000201400 */
[----:B------:R-:W-:Y:S01]  /*99f0*/  MUFU.TANH R177, R177 ;  /* 0x000000b100b17308 */ /* 0x000fe20000002400 */
[----:B------:R-:W-:-:S02]  /*9a00*/  I2FP.F32.S32 R11, R14 ;  /* 0x0000000e000b7245 */ /* 0x000fc40000201400 */
[----:B------:R-:W-:Y:S01]  /*9a10*/  FSEL R172, R8, -INF , !P0 ;  /* 0xff80000008ac7808 */ /* 0x000fe20004000000 */
[----:B------:R-:W-:Y:S01]  /*9a20*/  IMAD.IADD R8, R220, 0x1, -R9 ;  /* 0x00000001dc087824 */ /* 0x000fe200078e0a09 */
[----:B------:R-:W-:Y:S01]  /*9a30*/  FSEL R167, R6, -INF , !P5 ;  /* 0xff80000006a77808 */ /* 0x000fe20006800000 */
[----:B-----5:R-:W-:Y:S01]  /*9a40*/  FFMA.FTZ R11, R11, -UR17, R176 ;  /* 0x800000110b0b7c23 */ /* 0x020fe200080100b0 */
[C---:B------:R-:W-:Y:S01]  /*9a50*/  ISETP.GE.AND P0, PT, R9.reuse, R221, PT ;  /* 0x000000dd0900720c */ /* 0x040fe20003f06270 */
[----:B------:R-:W3:Y:S01]  /*9a60*/  MUFU.TANH R178, R178 ;  /* 0x000000b200b27308 */ /* 0x000ee20000002400 */
[----:B------:R-:W-:Y:S01]  /*9a70*/  BAR.SYNC.DEFER_BLOCKING 0x0 ;  /* 0x0000000000007b1d */ /* 0x000fe20000010000 */
[C---:B------:R-:W-:Y:S01]  /*9a80*/  ISETP.GE.AND P5, PT, R9.reuse, R218, PT ;  /* 0x000000da0900720c */ /* 0x040fe20003fa6270 */
[----:B------:R-:W-:Y:S01]  /*9a90*/  IMAD.IADD R6, R220, 0x1, -R4 ;  /* 0x00000001dc067824 */ /* 0x000fe200078e0a04 */
[----:B------:R-:W-:Y:S01]  /*9aa0*/  IABS R12, R12 ;  /* 0x0000000c000c7213 */ /* 0x000fe20000000000 */
[----:B-1----:R-:W-:Y:S01]  /*9ab0*/  FFMA.FTZ R5, R10, -UR17, R5 ;  /* 0x800000110a057c23 */ /* 0x002fe20008010005 */
[----:B------:R-:W-:-:S02]  /*9ac0*/  ISETP.LT.OR P0, PT, R9, R222, P0 ;  /* 0x000000de0900720c */ /* 0x000fc40000701670 */
[----:B------:R-:W1:Y:S01]  /*9ad0*/  MUFU.TANH R179, R179 ;  /* 0x000000b300b37308 */ /* 0x000e620000002400 */
[----:B------:R-:W-:Y:S01]  /*9ae0*/  ISETP.LT.OR P5, PT, R9, R219, P5 ;  /* 0x000000db0900720c */ /* 0x000fe20002fa1670 */
[----:B------:R-:W-:Y:S01]  /*9af0*/  IMAD.IADD R9, R223, 0x1, -R4 ;  /* 0x00000001df097824 */ /* 0x000fe200078e0a04 */
[----:B------:R-:W-:Y:S02]  /*9b00*/  I2FP.F32.S32 R12, R12 ;  /* 0x0000000c000c7245 */ /* 0x000fe40000201400 */
[----:B------:R-:W-:Y:S02]  /*9b10*/  FSEL R166, R11, -INF , !P0 ;  /* 0xff8000000ba67808 */ /* 0x000fe40004000000 */
[----:B------:R-:W-:Y:S01]  /*9b20*/  IABS R8, R8 ;  /* 0x0000000800087213 */ /* 0x000fe20000000000 */
[----:B--2---:R-:W-:Y:S01]  /*9b30*/  FFMA.FTZ R7, R12, -UR17, R7 ;  /* 0x800000110c077c23 */ /* 0x004fe20008010007 */
[----:B------:R-:W-:Y:S02]  /*9b40*/  PLOP3.LUT P0, PT, PT, PT, UP0, 0x80, 0x0 ;  /* 0x000000000000781c */ /* 0x000fe40003f0f008 */
[----:B------:R-:W-:-:S02]  /*9b50*/  IABS R9, R9 ;  /* 0x0000000900097213 */ /* 0x000fc40000000000 */
[----:B------:R-:W-:Y:S02]  /*9b60*/  IABS R6, R6 ;  /* 0x0000000600067213 */ /* 0x000fe40000000000 */
[----:B------:R-:W-:Y:S02]  /*9b70*/  FSEL R165, R5, -INF , !P1 ;  /* 0xff80000005a57808 */ /* 0x000fe40004800000 */
[----:B------:R-:W-:Y:S02]  /*9b80*/  I2FP.F32.S32 R5, R8 ;  /* 0x0000000800057245 */ /* 0x000fe40000201400 */
[----:B------:R-:W-:Y:S02]  /*9b90*/  I2FP.F32.S32 R8, R9 ;  /* 0x0000000900087245 */ /* 0x000fe40000201400 */
[----:B------:R-:W-:Y:S01]  /*9ba0*/  I2FP.F32.S32 R6, R6 ;  /* 0x0000000600067245 */ /* 0x000fe20000201400 */
[----:B---3--:R-:W-:Y:S01]  /*9bb0*/  FFMA.FTZ R5, R5, -UR17, R178 ;  /* 0x8000001105057c23 */ /* 0x008fe200080100b2 */
[----:B------:R-:W-:Y:S01]  /*9bc0*/  FSEL R168, R7, -INF , !P6 ;  /* 0xff80000007a87808 */ /* 0x000fe20007000000 */
[----:B------:R-:W-:Y:S01]  /*9bd0*/  FFMA.FTZ R8, R8, -UR17, R177 ;  /* 0x8000001108087c23 */ /* 0x000fe200080100b1 */
[----:B------:R-:W-:Y:S01]  /*9be0*/  ISETP.GE.AND P6, PT, R4, R221, PT ;  /* 0x000000dd0400720c */ /* 0x000fe20003fc6270 */
[----:B-1----:R-:W-:Y:S01]  /*9bf0*/  FFMA.FTZ R6, R6, -UR17, R179 ;  /* 0x8000001106067c23 */ /* 0x002fe200080100b3 */
        /* <DEDUP_REMOVED lines=82> */
[----:B-1----:R-:W-:Y:S01]  /*a120*/  @!P2 LEA R8, P1, R22, R8, 0x1 ;  /* 0x000000081608a211 */ /* 0x002fe200078208ff */
        /* <DEDUP_REMOVED lines=39> */
.L_x_1492:
[----:B------:R-:W-:Y:S05]  /*a3a0*/  BSYNC B0 ;  /* 0x0000000000007941 */ /* 0x000fea0003800000 */
.L_x_1491:
[----:B------:R-:W0:Y:S02]  /*a3b0*/  LDGDEPBAR ;  /* 0x00000000000079af */ /* 0x000e240000000000 */
.L_x_1490:
        /* <DEDUP_REMOVED lines=49> */
[----:B------:R-:W-:Y:S01]  /*a6d0*/  FFMA.FTZ R156, R18, UR11, -R169 ;  /* 0x0000000b129c7c23 */ /* 0x000fe200080108a9 */
[----:B------:R-:W-:Y:S01]  /*a6e0*/  FSEL R6, R157, RZ, P0 ;  /* 0x000000ff9d067208 */ /* 0x000fe20000000000 */
[----:B------:R-:W-:Y:S01]  /*a6f0*/  FADD.FTZ R4, R132, -R5 ;  /* 0x8000000584047221 */ /* 0x000fe20000010000 */
[--C-:B------:R-:W-:Y:S01]  /*a700*/  FFMA.FTZ R155, R0, UR11, -R169.reuse ;  /* 0x0000000b009b7c23 */ /* 0x100fe200080108a9 */
[--C-:B------:R-:W-:Y:S01]  /*a710*/  FFMA.FTZ R159, R19, UR11, -R162.reuse ;  /* 0x0000000b139f7c23 */ /* 0x100fe200080108a2 */
[----:B------:R-:W-:Y:S01]  /*a720*/  FFMA.FTZ R0, R25, UR11, -R162 ;  /* 0x0000000b19007c23 */ /* 0x000fe200080108a2 */
[----:B------:R-:W1:Y:S01]  /*a730*/  LDSM.16.MT88.4 R16, [R194+0xc000] ;  /* 0x00c00000c210783b */ /* 0x000e620000004200 */
[----:B------:R-:W-:Y:S01]  /*a740*/  FADD.FTZ R6, R3, -R6 ;  /* 0x8000000603067221 */ /* 0x000fe20000010000 */
[--C-:B------:R-:W-:Y:S01]  /*a750*/  FFMA.FTZ R153, R2, UR11, -R169.reuse ;  /* 0x0000000b02997c23 */ /* 0x100fe200080108a9 */
[--C-:B------:R-:W-:Y:S01]  /*a760*/  FFMA.FTZ R154, R20, UR11, -R169.reuse ;  /* 0x0000000b149a7c23 */ /* 0x100fe200080108a9 */
[----:B------:R-:W2:Y:S01]  /*a770*/  LDSM.16.MT88.4 R24, [R193+0xc000] ;  /* 0x00c00000c118783b */ /* 0x000ea20000004200 */
[--C-:B------:R-:W-:Y:S01]  /*a780*/  FFMA.FTZ R152, R23, UR11, -R162.reuse ;  /* 0x0000000b17987c23 */ /* 0x100fe200080108a2 */
[--C-:B------:R-:W-:Y:S01]  /*a790*/  FFMA.FTZ R2, R21, UR11, -R162.reuse ;  /* 0x0000000b15027c23 */ /* 0x100fe200080108a2 */
[----:B------:R-:W-:Y:S01]  /*a7a0*/  FMUL.FTZ R160, R4, UR11 ;  /* 0x0000000b04a07c20 */ /* 0x000fe20008410000 */
[----:B------:R-:W-:Y:S01]  /*a7b0*/  FMUL.FTZ R3, R6, UR11 ;  /* 0x0000000b06037c20 */ /* 0x000fe20008410000 */
[----:B------:R-:W-:Y:S01]  /*a7c0*/  MUFU.EX2 R156, R156 ;  /* 0x0000009c009c7308 */ /* 0x000fe20000000800 */
[--C-:B------:R-:W-:Y:S01]  /*a7d0*/  FFMA.FTZ R173, R138, UR11, -R169.reuse ;  /* 0x0000000b8aad7c23 */ /* 0x100fe200080108a9 */
[--C-:B------:R-:W-:Y:S01]  /*a7e0*/  FFMA.FTZ R171, R136, UR11, -R169.reuse ;  /* 0x0000000b88ab7c23 */ /* 0x100fe200080108a9 */
[--C-:B------:R-:W-:Y:S01]  /*a7f0*/  FFMA.FTZ R170, R170, UR11, -R169.reuse ;  /* 0x0000000baaaa7c23 */ /* 0x100fe200080108a9 */
[----:B------:R-:W3:Y:S01]  /*a800*/  LDSM.16.MT88.4 R136, [R192+0x10000] ;  /* 0x01000000c088783b */ /* 0x000ee20000004200 */
[--C-:B------:R-:W-:Y:S01]  /*a810*/  FFMA.FTZ R174, R134, UR11, -R169.reuse ;  /* 0x0000000b86ae7c23 */ /* 0x100fe200080108a9 */
[--C-:B------:R-:W-:Y:S01]  /*a820*/  FFMA.FTZ R175, R135, UR11, -R162.reuse ;  /* 0x0000000b87af7c23 */ /* 0x100fe200080108a2 */
[--C-:B------:R-:W-:Y:S01]  /*a830*/  FFMA.FTZ R178, R133, UR11, -R162.reuse ;  /* 0x0000000b85b27c23 */ /* 0x100fe200080108a2 */
[----:B------:R-:W4:Y:S01]  /*a840*/  MUFU.EX2 R155, R155 ;  /* 0x0000009b009b7308 */ /* 0x000f220000000800 */
[--C-:B------:R-:W-:Y:S01]  /*a850*/  FFMA.FTZ R176, R151, UR11, -R162.reuse ;  /* 0x0000000b97b07c23 */ /* 0x100fe200080108a2 */
[--C-:B------:R-:W-:Y:S01]  /*a860*/  FFMA.FTZ R177, R149, UR11, -R162.reuse ;  /* 0x0000000b95b17c23 */ /* 0x100fe200080108a2 */
[----:B------:R-:W-:Y:S01]  /*a870*/  LDSM.16.MT88.4 R132, [R196+0xc800] ;  /* 0x00c80000c484783b */ /* 0x000fe20000004200 */
[--C-:B------:R-:W-:Y:S01]  /*a880*/  FFMA.FTZ R179, R146, UR11, -R169.reuse ;  /* 0x0000000b92b37c23 */ /* 0x100fe200080108a9 */
[--C-:B------:R-:W-:Y:S01]  /*a890*/  FFMA.FTZ R204, R144, UR11, -R169.reuse ;  /* 0x0000000b90cc7c23 */ /* 0x100fe200080108a9 */
[--C-:B------:R-:W-:Y:S01]  /*a8a0*/  FFMA.FTZ R207, R147, UR11, -R162.reuse ;  /* 0x0000000b93cf7c23 */ /* 0x100fe200080108a2 */
[--C-:B------:R-:W-:Y:S01]  /*a8b0*/  FFMA.FTZ R210, R145, UR11, -R162.reuse ;  /* 0x0000000b91d27c23 */ /* 0x100fe200080108a2 */
[----:B------:R-:W-:Y:S01]  /*a8c0*/  MUFU.EX2 R154, R154 ;  /* 0x0000009a009a7308 */ /* 0x000fe20000000800 */
[----:B------:R-:W-:Y:S01]  /*a8d0*/  LDSM.16.MT88.4 R144, [R196+0xf000] ;  /* 0x00f00000c490783b */ /* 0x000fe20000004200 */
[--C-:B------:R-:W-:Y:S01]  /*a8e0*/  FFMA.FTZ R205, R142, UR11, -R169.reuse ;  /* 0x0000000b8ecd7c23 */ /* 0x100fe200080108a9 */
[----:B------:R-:W-:Y:S01]  /*a8f0*/  FFMA.FTZ R206, R140, UR11, -R169 ;  /* 0x0000000b8cce7c23 */ /* 0x000fe200080108a9 */
[--C-:B------:R-:W-:Y:S01]  /*a900*/  FFMA.FTZ R211, R143, UR11, -R162.reuse ;  /* 0x0000000b8fd37c23 */ /* 0x100fe200080108a2 */
[--C-:B------:R-:W-:Y:S01]  /*a910*/  FFMA.FTZ R228, R141, UR11, -R162.reuse ;  /* 0x0000000b8de47c23 */ /* 0x100fe200080108a2 */
[----:B------:R-:W-:Y:S01]  /*a920*/  LDSM.16.MT88.4 R148, [R192+0xd000] ;  /* 0x00d00000c094783b */ /* 0x000fe20000004200 */
[--C-:B------:R-:W-:Y:S01]  /*a930*/  FFMA.FTZ R165, R165, UR11, -R162.reuse ;  /* 0x0000000ba5a57c23 */ /* 0x100fe200080108a2 */
[----:B------:R-:W5:Y:S01]  /*a940*/  MUFU.EX2 R153, R153 ;  /* 0x0000009900997308 */ /* 0x000f620000000800 */
[----:B----4-:R-:W-:Y:S01]  /*a950*/  F2FP.BF16.F32.PACK_AB R4, R155, R156 ;  /* 0x0000009c9b04723e */ /* 0x010fe200000010ff */
[----:B------:R-:W-:Y:S01]  /*a960*/  LDSM.16.MT88.4 R140, [R194+0xf000] ;  /* 0x00f00000c28c783b */ /* 0x000fe20000004200 */
[----:B------:R-:W-:-:S05]  /*a970*/  FFMA.FTZ R163, R163, UR11, -R162 ;  /* 0x0000000ba3a37c23 */ /* 0x000fca00080108a2 */
[----:B------:R-:W-:Y:S08]  /*a980*/  MUFU.EX2 R152, R152 ;  /* 0x0000009800987308 */ /* 0x000ff00000000800 */
        /* <DEDUP_REMOVED lines=84> */
[----:B------:R-:W5:Y:S01]  /*aed0*/  MUFU.EX2 R178, R178 ;  /* 0x000000b200b27308 */ /* 0x000f620000000800 */
[----:B---3--:R-:W-:Y:S01]  /*aee0*/  HMMA.16816.F32.BF16 R92, R4, R136, R92 ;  /* 0x00000088045c723c */ /* 0x008fe2000004185c */
        /* <DEDUP_REMOVED lines=11> */
[----:B------:R-:W3:Y:S02]  /*afa0*/  MUFU.EX2 R177, R177 ;  /* 0x000000b100b17308 */ /* 0x000ee40000000800 */
[-C--:B------:R-:W-:Y:S01]  /*afb0*/  FMUL.FTZ R118, R46, R3.reuse ;  /* 0x000000032e767220 */ /* 0x080fe20000410000 */
[-C--:B------:R-:W-:Y:S01]  /*afc0*/  FMUL.FTZ R119, R47, R3.reuse ;  /* 0x000000032f777220 */ /* 0x080fe20000410000 */
[-C--:B------:R-:W-:Y:S01]  /*afd0*/  FMUL.FTZ R46, R50, R3.reuse ;  /* 0x00000003322e7220 */ /* 0x080fe20000410000 */
[----:B------:R-:W-:-:S03]  /*afe0*/  FMUL.FTZ R47, R51, R3 ;  /* 0x00000003332f7220 */ /* 0x000fc60000410000 */
[----:B------:R-:W-:Y:S02]  /*aff0*/  MUFU.EX2 R179, R179 ;  /* 0x000000b300b37308 */ /* 0x000fe40000000800 */
[C---:B------:R-:W-:Y:S06]  /*b000*/  HMMA.16816.F32.BF16 R48, R4.reuse, R112, R116 ;  /* 0x000000700430723c */ /* 0x040fec0000041874 */
[C---:B------:R-:W-:Y:S01]  /*b010*/  HMMA.16816.F32.BF16 R44, R4.reuse, R114, R44 ;  /* 0x00000072042c723c */ /* 0x040fe2000004182c */
[-C--:B------:R-:W-:Y:S01]  /*b020*/  FMUL.FTZ R116, R52, R160.reuse ;  /* 0x000000a034747220 */ /* 0x080fe20000410000 */
[-C--:B------:R-:W-:Y:S01]  /*b030*/  FMUL.FTZ R117, R53, R160.reuse ;  /* 0x000000a035757220 */ /* 0x080fe20000410000 */
[-C--:B------:R-:W-:Y:S01]  /*b040*/  FMUL.FTZ R118, R54, R3.reuse ;  /* 0x0000000336767220 */ /* 0x080fe20000410000 */
[-C--:B------:R-:W-:Y:S01]  /*b050*/  FMUL.FTZ R119, R55, R3.reuse ;  /* 0x0000000337777220 */ /* 0x080fe20000410000 */
[----:B------:R-:W4:Y:S01]  /*b060*/  LDSM.16.MT88.4 R112, [R196+0x10000] ;  /* 0x01000000c470783b */ /* 0x000f220000004200 */
[-C--:B------:R-:W-:Y:S01]  /*b070*/  FMUL.FTZ R52, R56, R160.reuse ;  /* 0x000000a038347220 */ /* 0x080fe20000410000 */
[-C--:B------:R-:W-:Y:S01]  /*b080*/  FMUL.FTZ R53, R57, R160.reuse ;  /* 0x000000a039357220 */ /* 0x080fe20000410000 */
[-C--:B------:R-:W-:Y:S01]  /*b090*/  FMUL.FTZ R54, R58, R3.reuse ;  /* 0x000000033a367220 */ /* 0x080fe20000410000 */
[-C--:B------:R-:W-:Y:S01]  /*b0a0*/  FMUL.FTZ R55, R59, R3.reuse ;  /* 0x000000033b377220 */ /* 0x080fe20000410000 */
[----:B------:R-:W3:Y:S01]  /*b0b0*/  MUFU.EX2 R204, R204 ;  /* 0x000000cc00cc7308 */ /* 0x000ee20000000800 */
        /* <DEDUP_REMOVED lines=24> */
[C---:B----4-:R-:W-:Y:S01]  /*b240*/  HMMA.16816.F32.BF16 R72, R4.reuse, R112, R116 ;  /* 0x000000700448723c */ /* 0x050fe20000041874 */
[----:B------:R-:W4:Y:S05]  /*b250*/  LDSM.16.MT88.4 R116, [R194+0xc800] ;  /* 0x00c80000c274783b */ /* 0x000f2a0000004200 */
        /* <DEDUP_REMOVED lines=26> */
[C---:B-----5:R-:W-:Y:S01]  /*b400*/  F2FP.BF16.F32.PACK_AB R105, R178.reuse, R175 ;  /* 0x000000afb269723e */ /* 0x060fe200000010ff */
[----:B------:R-:W-:Y:S01]  /*b410*/  MUFU.EX2 R165, R165 ;  /* 0x000000a500a57308 */ /* 0x000fe20000000800 */
[----:B------:R-:W-:Y:S01]  /*b420*/  FADD.FTZ R3, R178, R3 ;  /* 0x00000003b2037221 */ /* 0x000fe20000010000 */
[----:B------:R-:W-:Y:S01]  /*b430*/  HMMA.16816.F32.BF16 R4, R4, R138, R96 ;  /* 0x0000008a0404723c */ /* 0x000fe20000041860 */
[----:B------:R-:W-:Y:S01]  /*b440*/  F2FP.BF16.F32.PACK_AB R106, R174, R171 ;  /* 0x000000abae6a723e */ /* 0x000fe200000010ff */
[----:B------:R-:W-:Y:S01]  /*b450*/  LDSM.16.MT88.4 R96, [R193+0x10800] ;  /* 0x01080000c160783b */ /* 0x000fe20000004200 */
[----:B---3--:R-:W-:Y:S01]  /*b460*/  F2FP.BF16.F32.PACK_AB R107, R177, R176 ;  /* 0x000000b0b16b723e */ /* 0x008fe200000010ff */
[----:B------:R-:W-:-:S02]  /*b470*/  FADD.FTZ R0, R173, R170 ;  /* 0x000000aaad007221 */ /* 0x000fc40000010000 */
[----:B------:R-:W-:Y:S01]  /*b480*/  LDSM.16.MT88.4 R136, [R192+0xf000] ;  /* 0x00f00000c088783b */ /* 0x000fe20000004200 */
[----:B------:R-:W-:Y:S01]  /*b490*/  MUFU.EX2 R163, R163 ;  /* 0x000000a300a37308 */ /* 0x000fe20000000800 */
[----:B------:R-:W-:Y:S01]  /*b4a0*/  FADD.FTZ R171, R171, R0 ;  /* 0x00000000abab7221 */ /* 0x000fe20000010000 */
[----:B------:R-:W-:Y:S01]  /*b4b0*/  FADD.FTZ R0, R176, R3 ;  /* 0x00000003b0007221 */ /* 0x000fe20000010000 */
[----:B----4-:R-:W-:Y:S02]  /*b4c0*/  HMMA.16816.F32.BF16 R20, R104, R116, R20 ;  /* 0x000000746814723c */ /* 0x010fe40000041814 */
[----:B------:R-:W-:Y:S01]  /*b4d0*/  FADD.FTZ R174, R174, R171 ;  /* 0x000000abaeae7221 */ /* 0x000fe20000010000 */
[----:B------:R-:W-:-:S03]  /*b4e0*/  FADD.FTZ R0, R177, R0 ;  /* 0x00000000b1007221 */ /* 0x000fc60000010000 */
[C---:B------:R-:W-:Y:S01]  /*b4f0*/  HMMA.16816.F32.BF16 R16, R104.reuse, R118, R16 ;  /* 0x000000766810723c */ /* 0x040fe20000041810 */
[----:B------:R-:W3:Y:S05]  /*b500*/  LDSM.16.MT88.4 R116, [R192+0xe800] ;  /* 0x00e80000c074783b */ /* 0x000eea0000004200 */
[C---:B------:R-:W-:Y:S06]  /*b510*/  HMMA.16816.F32.BF16 R28, R104.reuse, R128, R28 ;  /* 0x00000080681c723c */ /* 0x040fec000004181c */
        /* <DEDUP_REMOVED lines=26> */
[C---:B----4-:R-:W-:Y:S01]  /*b6c0*/  HMMA.16816.F32.BF16 R72, R104.reuse, R128, R72 ;  /* 0x000000806848723c */ /* 0x050fe20000041848 */
[----:B------:R-:W-:Y:S01]  /*b6d0*/  F2FP.BF16.F32.PACK_AB R98, R206, R205 ;  /* 0x000000cdce62723e */ /* 0x000fe200000010ff */
[----:B------:R-:W-:Y:S01]  /*b6e0*/  FADD.FTZ R204, R204, R179 ;  /* 0x000000b3cccc7221 */ /* 0x000fe20000010000 */
[----:B-1----:R-:W-:Y:S01]  /*b6f0*/  F2FP.BF16.F32.PACK_AB R99, R228, R211 ;  /* 0x000000d3e463723e */ /* 0x002fe200000010ff */
[----:B------:R-:W-:Y:S02]  /*b700*/  FADD.FTZ R210, R210, R207 ;  /* 0x000000cfd2d27221 */ /* 0x000fe40000010000 */
[----:B------:R-:W-:Y:S01]  /*b710*/  HMMA.16816.F32.BF16 R68, R104, R130, R68 ;  /* 0x000000826844723c */ /* 0x000fe20000041844 */
[----:B------:R-:W-:-:S04]  /*b720*/  FADD.FTZ R3, R205, R204 ;  /* 0x000000cccd037221 */ /* 0x000fc80000010000 */
        /* <DEDUP_REMOVED lines=55> */
[----:B------:R-:W-:Y:S01]  /*baa0*/  FADD.FTZ R148, R148, R3 ;  /* 0x0000000394947221 */ /* 0x000fe20000010000 */
[----:B------:R-:W-:-:S03]  /*bab0*/  MOV R3, R157 ;  /* 0x0000009d00037202 */ /* 0x000fc60000000f00 */
[----:B------:R-:W-:Y:S02]  /*bac0*/  FADD.FTZ R149, R149, R148 ;  /* 0x0000009495957221 */ /* 0x000fe40000010000 */
[----:B------:R-:W1:Y:S01]  /*bad0*/  MUFU.EX2 R162, R162 ;  /* 0x000000a200a27308 */ /* 0x000e620000000800 */
[----:B--2---:R-:W-:Y:S01]  /*bae0*/  F2FP.BF16.F32.PACK_AB R98, R151, R150 ;  /* 0x000000969762723e */ /* 0x004fe200000010ff */
[----:B------:R-:W-:-:S04]  /*baf0*/  FADD.FTZ R150, R150, R149 ;  /* 0x0000009596967221 */ /* 0x000fc80000010000 */
[----:B------:R-:W-:Y:S01]  /*bb00*/  FADD.FTZ R229, R151, R150 ;  /* 0x0000009697e57221 */ /* 0x000fe20000010000 */
[----:B----4-:R-:W-:Y:S02]  /*bb10*/  F2FP.BF16.F32.PACK_AB R97, R165, R164 ;  /* 0x000000a4a561723e */ /* 0x010fe400000010ff */
[----:B-1----:R-:W-:-:S07]  /*bb20*/  F2FP.BF16.F32.PACK_AB R99, R162, R163 ;  /* 0x000000a3a263723e */ /* 0x002fce00000010ff */
        /* <DEDUP_REMOVED lines=15> */
[C---:B---3--:R-:W-:Y:S06]  /*bc20*/  HMMA.16816.F32.BF16 R76, R96.reuse, R80, R76 ;  /* 0x00000050604c723c */ /* 0x048fec000004184c */
        /* <DEDUP_REMOVED lines=11> */
[----:B------:R-:W-:Y:S01]  /*bce0*/  HMMA.16816.F32.BF16 R72, R96, R134, R72 ;  /* 0x000000866048723c */ /* 0x000fe20000041848 */
[----:B------:R-:W-:-:S05]  /*bcf0*/  MOV R132, R158 ;  /* 0x0000009e00847202 */ /* 0x000fca0000000f00 */
[C---:B-1----:R-:W-:Y:S06]  /*bd00*/  HMMA.16816.F32.BF16 R84, R96.reuse, R136, R84 ;  /* 0x000000886054723c */ /* 0x042fec0000041854 */
[C---:B------:R-:W-:Y:S06]  /*bd10*/  HMMA.16816.F32.BF16 R88, R96.reuse, R138, R88 ;  /* 0x0000008a6058723c */ /* 0x040fec0000041858 */
[C---:B--2---:R-:W-:Y:S06]  /*bd20*/  HMMA.16816.F32.BF16 R92, R96.reuse, R16, R92 ;  /* 0x00000010605c723c */ /* 0x044fec000004185c */
[----:B------:R-:W-:-:S15]  /*bd30*/  HMMA.16816.F32.BF16 R96, R96, R18, R4 ;  /* 0x000000126060723c */ /* 0x000fde0000041804 */
[----:B------:R-:W-:-:S09]  /*bd40*/  NOP ;  /* 0x0000000000007918 */ /* 0x000fd20000000000 */
.L_x_1489:
        /* <DEDUP_REMOVED lines=17> */
.L_x_1496:
        /* <DEDUP_REMOVED lines=27> */
[----:B------:R3:W-:Y:S02]  /*c010*/  @P3 STS.128 [R213+0x8000], RZ ;  /* 0x008000ffd5003388 */ /* 0x0007e40000000c00 */
[----:B------:R-:W4:Y:S01]  /*c020*/  @!P3 LDC.64 R12, c[0x0][0x218] ;  /* 0x00008600ff0cbb82 */ /* 0x000f220000000a00 */
[C---:B------:R-:W-:Y:S01]  /*c030*/  @!P1 LEA.HI.X R29, R15.reuse, R5, R16, 0x1, P0 ;  /* 0x000000050f1d9211 */ /* 0x040fe200000f0c10 */
[----:B------:R-:W-:Y:S01]  /*c040*/  @!PT LDS RZ, [RZ] ;  /* 0x00000000fffff984 */ /* 0x000fe20000000800 */
[----:B------:R-:W-:Y:S01]  /*c050*/  @!PT LDS RZ, [RZ] ;  /* 0x00000000fffff984 */ /* 0x000fe20000000800 */
[----:B------:R-:W-:Y:S01]  /*c060*/  @!PT LDS RZ, [RZ] ;  /* 0x00000000fffff984 */ /* 0x000fe20000000800 */
[----:B------:R3:W-:Y:S01]  /*c070*/  @!P3 LDGSTS.E.BYPASS.LTC128B.128 [R213+0x8000], desc[UR26][R30.64+0x80] ;  /* 0x080000801ed5bfae */ /* 0x0007e2000b901d5a */
[----:B------:R-:W-:Y:S03]  /*c080*/  IADD3 R15, P0, R15, UR32, RZ ;  /* 0x000000200f0f7c10 */ /* 0x000fe6000ff1e0ff */
[----:B------:R3:W-:Y:S01]  /*c090*/  @P1 STS.128 [R213+0xa000], RZ ;  /* 0x00a000ffd5001388 */ /* 0x0007e20000000c00 */
[----:B------:R-:W-:Y:S01]  /*c0a0*/  IADD3.X R16, R16, UR31, RZ, P0, !PT ;  /* 0x0000001f10107c10 */ /* 0x000fe200087fe4ff */
[----:B------:R-:W3:Y:S01]  /*c0b0*/  @!P2 LDC.64 R4, c[0x0][0x218] ;  /* 0x00008600ff04ab82 */ /* 0x000ee20000000a00 */
[C---:B-----5:R-:W-:Y:S01]  /*c0c0*/  @!P2 LEA R34, P0, R15.reuse, R10, 0x1 ;  /* 0x0000000a0f22a211 */ /* 0x060fe200078008ff */
[----:B------:R-:W-:Y:S01]  /*c0d0*/  @!PT LDS RZ, [RZ] ;  /* 0x00000000fffff984 */ /* 0x000fe20000000800 */
[----:B------:R-:W-:Y:S01]  /*c0e0*/  @!PT LDS RZ, [RZ] ;  /* 0x00000000fffff984 */ /* 0x000fe20000000800 */
[----:B------:R-:W-:Y:S01]  /*c0f0*/  @!PT LDS RZ, [RZ] ;  /* 0x00000000fffff984 */ /* 0x000fe20000000800 */
[----:B------:R2:W-:Y:S03]  /*c100*/  @!P1 LDGSTS.E.BYPASS.LTC128B.128 [R213+0xa000], desc[UR26][R28.64+0x100] ;  /* 0x0a0001001cd59fae */ /* 0x0005e6000b901d5a */
[C-C-:B------:R-:W-:Y:S01]  /*c110*/  @!P2 LEA.HI.X R35, R15.reuse, R11, R16.reuse, 0x1, P0 ;  /* 0x0000000b0f23a211 */ /* 0x140fe200000f0c10 */
[----:B------:R2:W-:Y:S01]  /*c120*/  @P2 STS.128 [R213+0x6800], RZ ;  /* 0x006800ffd5002388 */ /* 0x0005e20000000c00 */
[C---:B-1----:R-:W-:Y:S01]  /*c130*/  @!P3 LEA R132, P0, R15.reuse, R8, 0x1 ;  /* 0x000000080f84b211 */ /* 0x042fe200078008ff */
[----:B------:R-:W1:Y:S02]  /*c140*/  @!P1 LDC.64 R10, c[0x0][0x218] ;  /* 0x00008600ff0a9b82 */ /* 0x000e640000000a00 */
[----:B------:R-:W-:Y:S01]  /*c150*/  @!PT LDS RZ, [RZ] ;  /* 0x00000000fffff984 */ /* 0x000fe20000000800 */
[----:B------:R-:W-:Y:S01]  /*c160*/  @!PT LDS RZ, [RZ] ;  /* 0x00000000fffff984 */ /* 0x000fe20000000800 */
[----:B------:R-:W-:Y:S01]  /*c170*/  @!PT LDS RZ, [RZ] ;  /* 0x00000000fffff984 */ /* 0x000fe20000000800 */
[----:B------:R1:W-:Y:S01]  /*c180*/  @!P2 LDGSTS.E.BYPASS.LTC128B.128 [R213+0x6800], desc[UR26][R34.64] ;  /* 0x0680000022d5afae */ /* 0x0003e2000b901d5a */
[C-C-:B------:R-:W-:Y:S02]  /*c190*/  @!P3 LEA.HI.X R133, R15.reuse, R9, R16.reuse, 0x1, P0 ;  /* 0x000000090f85b211 */ /* 0x140fe400000f0c10 */
[C---:B--2---:R-:W-:Y:S01]  /*c1a0*/  @!P1 LEA R134, P0, R15.reuse, R6, 0x1 ;  /* 0x000000060f869211 */ /* 0x044fe200078008ff */
[----:B------:R2:W-:Y:S02]  /*c1b0*/  @P3 STS.128 [R213+0x8800], RZ ;  /* 0x008800ffd5003388 */ /* 0x0005e40000000c00 */
[----:B------:R-:W5:Y:S01]  /*c1c0*/  @!P2 LDC.64 R8, c[0x0][0x218] ;  /* 0x00008600ff08ab82 */ /* 0x000f620000000a00 */
        /* <DEDUP_REMOVED lines=8> */
[----:B------:R-:W2:Y:S01]  /*c250*/  @!P3 LDC.64 R6, c[0x0][0x218] ;  /* 0x00008600ff06bb82 */ /* 0x000ea20000000a00 */
[C---:B---3--:R-:W-:Y:S01]  /*c260*/  @!P2 LEA R136, P0, R15.reuse, R4, 0x1 ;  /* 0x000000040f88a211 */ /* 0x048fe200078008ff */
[----:B------:R-:W-:Y:S01]  /*c270*/  @!PT LDS RZ, [RZ] ;  /* 0x00000000fffff984 */ /* 0x000fe20000000800 */
[----:B------:R-:W-:Y:S01]  /*c280*/  @!PT LDS RZ, [RZ] ;  /* 0x00000000fffff984 */ /* 0x000fe20000000800 */
[----:B------:R-:W-:Y:S01]  /*c290*/  @!PT LDS RZ, [RZ] ;  /* 0x00000000fffff984 */ /* 0x000fe20000000800 */
[----:B------:R3:W-:Y:S03]  /*c2a0*/  @!P1 LDGSTS.E.BYPASS.LTC128B.128 [R213+0xa800], desc[UR26][R134.64+0x100] ;  /* 0x0a80010086d59fae */ /* 0x0007e6000b901d5a */
[C-C-:B------:R-:W-:Y:S01]  /*c2b0*/  @!P2 LEA.HI.X R137, R15.reuse, R5, R16.reuse, 0x1, P0 ;  /* 0x000000050f89a211 */ /* 0x140fe200000f0c10 */
[----:B------:R3:W-:Y:S01]  /*c2c0*/  @P2 STS.128 [R213+0x7000], RZ ;  /* 0x007000ffd5002388 */ /* 0x0007e20000000c00 */
[C---:B----4-:R-:W-:Y:S01]  /*c2d0*/  @!P3 LEA R12, P0, R15.reuse, R12, 0x1 ;  /* 0x0000000c0f0cb211 */ /* 0x050fe200078008ff */
[----:B------:R-:W4:Y:S02]  /*c2e0*/  @!P1 LDC.64 R4, c[0x0][0x218] ;  /* 0x00008600ff049b82 */ /* 0x000f240000000a00 */
[----:B------:R-:W-:Y:S01]  /*c2f0*/  @!PT LDS RZ, [RZ] ;  /* 0x00000000fffff984 */ /* 0x000fe20000000800 */
[----:B------:R-:W-:Y:S01]  /*c300*/  @!PT LDS RZ, [RZ] ;  /* 0x00000000fffff984 */ /* 0x000fe20000000800 */
[----:B------:R-:W-:Y:S01]  /*c310*/  @!PT LDS RZ, [RZ] ;  /* 0x00000000fffff984 */ /* 0x000fe20000000800 */
[----:B------:R3:W-:Y:S01]  /*c320*/  @!P2 LDGSTS.E.BYPASS.LTC128B.128 [R213+0x7000], desc[UR26][R136.64] ;  /* 0x0700000088d5afae */ /* 0x0007e2000b901d5a */
[C-C-:B------:R-:W-:Y:S02]  /*c330*/  @!P3 LEA.HI.X R13, R15.reuse, R13, R16.reuse, 0x1, P0 ;  /* 0x0000000d0f0db211 */ /* 0x140fe400000f0c10 */
[C---:B-1----:R-:W-:Y:S01]  /*c340*/  @!P1 LEA R10, P0, R15.reuse, R10, 0x1 ;  /* 0x0000000a0f0a9211 */ /* 0x042fe200078008ff */
        /* <DEDUP_REMOVED lines=36> */
.L_x_1494:
        /* <DEDUP_REMOVED lines=16> */
[C---:B------:R-:W-:Y:S05]  /*c690*/  IADD3 R3, P4, R26.reuse, UR24, RZ ;  /* 0x000000181a037c10 */ /* 0x040fea000ff9e0ff */
[----:B------:R-:W-:Y:S01]  /*c6a0*/  @!PT LDS RZ, [RZ] ;  /* 0x00000000fffff984 */ /* 0x000fe20000000800 */
[----:B------:R-:W-:Y:S01]  /*c6b0*/  @!PT LDS RZ, [RZ] ;  /* 0x00000000fffff984 */ /* 0x000fe20000000800 */
[----:B------:R-:W-:Y:S01]  /*c6c0*/  @!PT LDS RZ, [RZ] ;  /* 0x00000000fffff984 */ /* 0x000fe20000000800 */
[----:B------:R-:W-:Y:S01]  /*c6d0*/  @!P2 LDGSTS.E.BYPASS.LTC128B.128 [R213+0xc000], desc[UR26][R234.64] ;  /* 0x0c000000ead5afae */ /* 0x000fe2000b901d5a */
[----:B------:R-:W5:Y:S05]  /*c6e0*/  @!P1 LDC.64 R22, c[0x0][0x220] ;  /* 0x00008800ff169b82 */ /* 0x000f6a0000000a00 */
[----:B------:R-:W-:Y:S03]  /*c6f0*/  @P3 STS.128 [R213+0xe000], RZ ;  /* 0x00e000ffd5003388 */ /* 0x000fe60000000c00 */
        /* <DEDUP_REMOVED lines=17> */
[----:B------:R2:W-:Y:S01]  /*c810*/  @!P1 LDGSTS.E.BYPASS.LTC128B.128 [R213+0x10000], desc[UR26][R230.64+0x100] ;  /* 0x10000100e6d59fae */ /* 0x0005e2000b901d5a */
[----:B------:R-:W5:Y:S01]  /*c820*/  @!P3 LDC.64 R26, c[0x0][0x220] ;  /* 0x00008800ff1abb82 */ /* 0x000f620000000a00 */
[C---:B---3--:R-:W-:Y:S02]  /*c830*/  @!P3 LEA R34, P0, R3.reuse, R20, 0x1 ;  /* 0x000000140322b211 */ /* 0x048fe400078008ff */
[C-C-:B------:R-:W-:Y:S02]  /*c840*/  @!P2 LEA.HI.X R33, R3.reuse, R209, R30.reuse, 0x1, P4 ;  /* 0x000000d10321a211 */ /* 0x140fe400020f0c1e */
[----:B------:R-:W-:Y:S01]  /*c850*/  @P2 STS.128 [R213+0xc800], RZ ;  /* 0x00c800ffd5002388 */ /* 0x000fe20000000c00 */
[C-C-:B------:R-:W-:Y:S02]  /*c860*/  @!P3 LEA.HI.X R35, R3.reuse, R21, R30.reuse, 0x1, P0 ;  /* 0x000000150323b211 */ /* 0x140fe400000f0c1e */
[C---:B----4-:R-:W-:Y:S03]  /*c870*/  @!P1 LEA R28, P0, R3.reuse, R28, 0x1 ;  /* 0x0000001c031c9211 */ /* 0x050fe600078008ff */
[----:B------:R-:W-:Y:S01]  /*c880*/  @!PT LDS RZ, [RZ] ;  /* 0x00000000fffff984 */ /* 0x000fe20000000800 */
[----:B------:R-:W-:Y:S01]  /*c890*/  @!PT LDS RZ, [RZ] ;  /* 0x00000000fffff984 */ /* 0x000fe20000000800 */
[----:B------:R-:W-:Y:S01]  /*c8a0*/  @!PT LDS RZ, [RZ] ;  /* 0x00000000fffff984 */ /* 0x000fe20000000800 */
[----:B------:R3:W-:Y:S01]  /*c8b0*/  @!P2 LDGSTS.E.BYPASS.LTC128B.128 [R213+0xc800], desc[UR26][R32.64] ;  /* 0x0c80000020d5afae */ /* 0x0007e2000b901d5a */
[C---:B------:R-:W-:Y:S01]  /*c8c0*/  IADD3 R31, P4, R3.reuse, UR24, RZ ;  /* 0x00000018031f7c10 */ /* 0x040fe2000ff9e0ff */
[----:B------:R-:W4:Y:S01]  /*c8d0*/  @!P3 LDC.64 R22, c[0x0][0x220] ;  /* 0x00008800ff16bb82 */ /* 0x000f220000000a00 */
[----:B------:R-:W-:Y:S03]  /*c8e0*/  @!P1 LEA.HI.X R29, R3, R29, R30, 0x1, P0 ;  /* 0x0000001d031d9211 */ /* 0x000fe600000f0c1e */
[----:B------:R-:W-:Y:S01]  /*c8f0*/  @P3 STS.128 [R213+0xe800], RZ ;  /* 0x00e800ffd5003388 */ /* 0x000fe20000000c00 */
[----:B------:R-:W-:Y:S02]  /*c900*/  IADD3.X R30, R30, UR23, RZ, P4, !PT ;  /* 0x000000171e1e7c10 */ /* 0x000fe4000a7fe4ff */
[C---:B------:R-:W-:Y:S03]  /*c910*/  IADD3 R3, P5, R31.reuse, UR24, RZ ;  /* 0x000000181f037c10 */ /* 0x040fe6000ffbe0ff */
[----:B------:R-:W-:Y:S01]  /*c920*/  @!PT LDS RZ, [RZ] ;  /* 0x00000000fffff984 */ /* 0x000fe20000000800 */
[----:B------:R-:W-:Y:S01]  /*c930*/  @!PT LDS RZ, [RZ] ;  /* 0x00000000fffff984 */ /* 0x000fe20000000800 */
[----:B------:R-:W-:Y:S01]  /*c940*/  @!PT LDS RZ, [RZ] ;  /* 0x00000000fffff984 */ /* 0x000fe20000000800 */
[----:B------:R-:W-:Y:S01]  /*c950*/  @!P3 LDGSTS.E.BYPASS.LTC128B.128 [R213+0xe800], desc[UR26][R34.64+0x80] ;  /* 0x0e80008022d5bfae */ /* 0x000fe2000b901d5a */
[----:B------:R-:W3:Y:S05]  /*c960*/  @!P1 LDC.64 R20, c[0x0][0x220] ;  /* 0x00008800ff149b82 */ /* 0x000eea0000000a00 */
[----:B------:R-:W-:Y:S06]  /*c970*/  @P1 STS.128 [R213+0x10800], RZ ;  /* 0x010800ffd5001388 */ /* 0x000fec0000000c00 */
[----:B------:R-:W-:Y:S01]  /*c980*/  @!PT LDS RZ, [RZ] ;  /* 0x00000000fffff984 */ /* 0x000fe20000000800 */
[----:B------:R-:W-:Y:S01]  /*c990*/  @!PT LDS RZ, [RZ] ;  /* 0x00000000fffff984 */ /* 0x000fe20000000800 */
[----:B------:R-:W-:Y:S01]  /*c9a0*/  @!PT LDS RZ, [RZ] ;  /* 0x00000000fffff984 */ /* 0x000fe20000000800 */
[----:B------:R-:W-:Y:S01]  /*c9b0*/  @!P1 LDGSTS.E.BYPASS.LTC128B.128 [R213+0x10800], desc[UR26][R28.64+0x100] ;  /* 0x108001001cd59fae */ /* 0x000fe2000b901d5a */
[C---:B-----5:R-:W-:Y:S02]  /*c9c0*/  @!P3 LEA R26, P4, R31.reuse, R26, 0x1 ;  /* 0x0000001a1f1ab211 */ /* 0x060fe400078808ff */
[C---:B--2---:R-:W-:Y:S03]  /*c9d0*/  @!P2 LEA R230, P0, R31.reuse, R206, 0x1 ;  /* 0x000000ce1fe6a211 */ /* 0x044fe600078008ff */
[----:B------:R-:W-:Y:S01]  /*c9e0*/  @P2 STS.128 [R213+0xd000], RZ ;  /* 0x00d000ffd5002388 */ /* 0x000fe20000000c00 */
[C-C-:B------:R-:W-:Y:S02]  /*c9f0*/  @!P3 LEA.HI.X R27, R31.reuse, R27, R30.reuse, 0x1, P4 ;  /* 0x0000001b1f1bb211 */ /* 0x140fe400020f0c1e */
[C-C-:B------:R-:W-:Y:S02]  /*ca00*/  @!P2 LEA.HI.X R231, R31.reuse, R207, R30.reuse, 0x1, P0 ;  /* 0x000000cf1fe7a211 */ /* 0x140fe400000f0c1e */
[----:B-1----:R-:W-:Y:S02]  /*ca10*/  @!P1 LEA R24, P0, R31, R24, 0x1 ;  /* 0x000000181f189211 */ /* 0x002fe400078008ff */
[----:B----4-:R-:W-:Y:S01]  /*ca20*/  @!P3 LEA R22, P4, R3, R22, 0x1 ;  /* 0x000000160316b211 */ /* 0x010fe200078808ff */
[----:B------:R-:W-:Y:S01]  /*ca30*/  @!PT LDS RZ, [RZ] ;  /* 0x00000000fffff984 */ /* 0x000fe20000000800 */
[----:B------:R-:W-:Y:S01]  /*ca40*/  @!PT LDS RZ, [RZ] ;  /* 0x00000000fffff984 */ /* 0x000fe20000000800 */
[----:B------:R-:W-:Y:S01]  /*ca50*/  @!PT LDS RZ, [RZ] ;  /* 0x00000000fffff984 */ /* 0x000fe20000000800 */
[----:B------:R-:W-:Y:S01]  /*ca60*/  @!P2 LDGSTS.E.BYPASS.LTC128B.128 [R213+0xd000], desc[UR26][R230.64] ;  /* 0x0d000000e6d5afae */ /* 0x000fe2000b901d5a */
[----:B------:R-:W-:Y:S02]  /*ca70*/  @!P1 LEA.HI.X R25, R31, R25, R30, 0x1, P0 ;  /* 0x000000191f199211 */ /* 0x000fe400000f0c1e */
[----:B------:R-:W-:Y:S03]  /*ca80*/  IADD3.X R30, R30, UR23, RZ, P5, !PT ;  /* 0x000000171e1e7c10 */ /* 0x000fe6000affe4ff */
[----:B------:R-:W-:Y:S01]  /*ca90*/  @P3 STS.128 [R213+0xf000], RZ ;  /* 0x00f000ffd5003388 */ /* 0x000fe20000000c00 */
[C---:B---3--:R-:W-:Y:S02]  /*caa0*/  @!P2 LEA R32, P5, R3.reuse, R204, 0x1 ;  /* 0x000000cc0320a211 */ /* 0x048fe400078a08ff */
[C-C-:B------:R-:W-:Y:S03]  /*cab0*/  @!P3 LEA.HI.X R23, R3.reuse, R23, R30.reuse, 0x1, P4 ;  /* 0x000000170317b211 */ /* 0x140fe600020f0c1e */
[----:B------:R-:W-:Y:S01]  /*cac0*/  @!PT LDS RZ, [RZ] ;  /* 0x00000000fffff984 */ /* 0x000fe20000000800 */
[----:B------:R-:W-:Y:S01]  /*cad0*/  @!PT LDS RZ, [RZ] ;  /* 0x00000000fffff984 */ /* 0x000fe20000000800 */
[----:B------:R-:W-:Y:S01]  /*cae0*/  @!PT LDS RZ, [RZ] ;  /* 0x00000000fffff984 */ /* 0x000fe20000000800 */
[----:B------:R-:W-:Y:S01]  /*caf0*/  @!P3 LDGSTS.E.BYPASS.LTC128B.128 [R213+0xf000], desc[UR26][R26.64+0x80] ;  /* 0x0f0000801ad5bfae */ /* 0x000fe2000b901d5a */
[C-C-:B------:R-:W-:Y:S02]  /*cb00*/  @!P2 LEA.HI.X R33, R3.reuse, R205, R30.reuse, 0x1, P5 ;  /* 0x000000cd0321a211 */ /* 0x140fe400028f0c1e */
[C---:B------:R-:W-:Y:S03]  /*cb10*/  @!P1 LEA R20, P0, R3.reuse, R20, 0x1 ;  /* 0x0000001403149211 */ /* 0x040fe600078008ff */
[----:B------:R-:W-:Y:S01]  /*cb20*/  @P1 STS.128 [R213+0x11000], RZ ;  /* 0x011000ffd5001388 */ /* 0x000fe20000000c00 */
[----:B------:R-:W-:Y:S05]  /*cb30*/  @!P1 LEA.HI.X R21, R3, R21, R30, 0x1, P0 ;  /* 0x0000001503159211 */ /* 0x000fea00000f0c1e */
[----:B------:R-:W-:Y:S01]  /*cb40*/  @!PT LDS RZ, [RZ] ;  /* 0x00000000fffff984 */ /* 0x000fe20000000800 */
[----:B------:R-:W-:Y:S01]  /*cb50*/  @!PT LDS RZ, [RZ] ;  /* 0x00000000fffff984 */ /* 0x000fe20000000800 */
[----:B------:R-:W-:Y:S01]  /*cb60*/  @!PT LDS RZ, [RZ] ;  /* 0x00000000fffff984 */ /* 0x000fe20000000800 */
[----:B------:R-:W-:Y:S01]  /*cb70*/  @!P1 LDGSTS.E.BYPASS.LTC128B.128 [R213+0x11000], desc[UR26][R24.64+0x100] ;  /* 0x1100010018d59fae */ /* 0x000fe2000b901d5a */
[----:B------:R-:W-:Y:S05]  /*cb80*/  IMAD.U32 R3, RZ, RZ, UR12 ;  /* 0x0000000cff037e24 */ /* 0x000fea000f8e00ff */
[----:B------:R-:W-:Y:S01]  /*cb90*/  @P2 STS.128 [R213+0xd800], RZ ;  /* 0x00d800ffd5002388 */ /* 0x000fe20000000c00 */
[----:B------:R-:W-:Y:S05]  /*cba0*/  IMAD R3, R3, 0x40, R224 ;  /* 0x0000004003037824 */ /* 0x000fea00078e02e0 */
[----:B------:R-:W-:Y:S01]  /*cbb0*/  @!PT LDS RZ, [RZ] ;  /* 0x00000000fffff984 */ /* 0x000fe20000000800 */
[----:B------:R-:W-:Y:S01]  /*cbc0*/  @!PT LDS RZ, [RZ] ;  /* 0x00000000fffff984 */ /* 0x000fe20000000800 */
[----:B------:R-:W-:Y:S01]  /*cbd0*/  @!PT LDS RZ, [RZ] ;  /* 0x00000000fffff984 */ /* 0x000fe20000000800 */
[----:B------:R-:W-:Y:S01]  /*cbe0*/  @!P2 LDGSTS.E.BYPASS.LTC128B.128 [R213+0xd800], desc[UR26][R32.64] ;  /* 0x0d80000020d5afae */ /* 0x000fe2000b901d5a */
[C---:B------:R-:W-:Y:S01]  /*cbf0*/  VIADD R232, R3.reuse, 0x1 ;  /* 0x0000000103e87836 */ /* 0x040fe20000000000 */
[-C--:B------:R-:W-:Y:S01]  /*cc00*/  ISETP.GE.AND P4, PT, R3, R222.reuse, PT ;  /* 0x000000de0300720c */ /* 0x080fe20003f86270 */
[C-C-:B------:R-:W-:Y:S03]  /*cc10*/  IMAD.IADD R239, R223.reuse, 0x1, -R3.reuse ;  /* 0x00000001dfef7824 */ /* 0x140fe600078e0a03 */
[----:B------:R-:W-:Y:S01]  /*cc20*/  @P3 STS.128 [R213+0xf800], RZ ;  /* 0x00f800ffd5003388 */ /* 0x000fe20000000c00 */
[--C-:B------:R-:W-:Y:S01]  /*cc30*/  IMAD.IADD R237, R223, 0x1, -R232.reuse ;  /* 0x00000001dfed7824 */ /* 0x100fe200078e0ae8 */
[----:B------:R-:W-:Y:S01]  /*cc40*/  ISETP.GE.AND P0, PT, R232, R222, PT ;  /* 0x000000dee800720c */ /* 0x000fe20003f06270 */
[----:B------:R-:W-:Y:S03]  /*cc50*/  IMAD.IADD R234, R220, 0x1, -R3 ;  /* 0x00000001dcea7824 */ /* 0x000fe600078e0a03 */
[----:B------:R-:W-:Y:S01]  /*cc60*/  @!PT LDS RZ, [RZ] ;  /* 0x00000000fffff984 */ /* 0x000fe20000000800 */
[----:B------:R-:W-:Y:S01]  /*cc70*/  @!PT LDS RZ, [RZ] ;  /* 0x00000000fffff984 */ /* 0x000fe20000000800 */
[----:B------:R-:W-:Y:S01]  /*cc80*/  @!PT LDS RZ, [RZ] ;  /* 0x00000000fffff984 */ /* 0x000fe20000000800 */
[----:B------:R-:W-:Y:S01]  /*cc90*/  @!P3 LDGSTS.E.BYPASS.LTC128B.128 [R213+0xf800], desc[UR26][R22.64+0x80] ;  /* 0x0f80008016d5bfae */ /* 0x000fe2000b901d5a */
[C---:B------:R-:W-:Y:S01]  /*cca0*/  ISETP.GE.AND P6, PT, R232.reuse, R219, PT ;  /* 0x000000dbe800720c */ /* 0x040fe20003fc6270 */
[C---:B------:R-:W-:Y:S01]  /*ccb0*/  VIADD R240, R3.reuse, 0x8 ;  /* 0x0000000803f07836 */ /* 0x040fe20000000000 */
[C---:B------:R-:W-:Y:S03]  /*ccc0*/  ISETP.GE.OR P0, PT, R232.reuse, R221, !P0 ;  /* 0x000000dde800720c */ /* 0x040fe60004706670 */
[----:B------:R-:W-:Y:S01]  /*ccd0*/  @P1 STS.128 [R213+0x11800], RZ ;  /* 0x011800ffd5001388 */ /* 0x000fe20000000c00 */
[----:B------:R-:W-:Y:S01]  /*cce0*/  ISETP.GE.OR P6, PT, R232, R218, !P6 ;  /* 0x000000dae800720c */ /* 0x000fe200077c6670 */
[----:B------:R-:W-:Y:S01]  /*ccf0*/  IMAD.IADD R232, R220, 0x1, -R232 ;  /* 0x00000001dce87824 */ /* 0x000fe200078e0ae8 */
[----:B------:R-:W-:Y:S03]  /*cd00*/  IABS R239, R239 ;  /* 0x000000ef00ef7213 */ /* 0x000fe60000000000 */
[----:B------:R-:W-:Y:S01]  /*cd10*/  @!PT LDS RZ, [RZ] ;  /* 0x00000000fffff984 */ /* 0x000fe20000000800 */
[----:B------:R-:W-:Y:S01]  /*cd20*/  @!PT LDS RZ, [RZ] ;  /* 0x00000000fffff984 */ /* 0x000fe20000000800 */
[----:B------:R-:W-:Y:S01]  /*cd30*/  @!PT LDS RZ, [RZ] ;  /* 0x00000000fffff984 */ /* 0x000fe20000000800 */
[----:B------:R1:W-:Y:S01]  /*cd40*/  @!P1 LDGSTS.E.BYPASS.LTC128B.128 [R213+0x11800], desc[UR26][R20.64+0x100] ;  /* 0x1180010014d59fae */ /* 0x0003e2000b901d5a */
[----:B------:R-:W-:Y:S01]  /*cd50*/  IABS R237, R237 ;  /* 0x000000ed00ed7213 */ /* 0x000fe20000000000 */
[C---:B------:R-:W-:Y:S01]  /*cd60*/  VIADD R242, R3.reuse, 0x11 ;  /* 0x0000001103f27836 */ /* 0x040fe20000000000 */
[----:B------:R-:W-:Y:S03]  /*cd70*/  IABS R234, R234 ;  /* 0x000000ea00ea7213 */ /* 0x000fe60000000000 */
[----:B------:R-:W-:Y:S01]  /*cd80*/  LDSM.16.M88.4 R132, [R202] ;  /* 0x00000000ca84783b */ /* 0x000fe20000000200 */
[----:B------:R-:W-:Y:S02]  /*cd90*/  IABS R232, R232 ;  /* 0x000000e800e87213 */ /* 0x000fe40000000000 */
[----:B------:R-:W-:Y:S02]  /*cda0*/  I2FP.F32.S32 R239, R239 ;  /* 0x000000ef00ef7245 */ /* 0x000fe40000201400 */
[----:B------:R-:W-:Y:S01]  /*cdb0*/  I2FP.F32.S32 R237, R237 ;  /* 0x000000ed00ed7245 */ /* 0x000fe20000201400 */
[----:B------:R-:W2:Y:S01]  /*cdc0*/  LDSM.16.M88.4 R136, [R201+0x6000] ;  /* 0x00600000c988783b */ /* 0x000ea20000000200 */
[----:B------:R-:W-:Y:S02]  /*cdd0*/  I2FP.F32.S32 R234, R234 ;  /* 0x000000ea00ea7245 */ /* 0x000fe40000201400 */
[----:B------:R-:W-:Y:S02]  /*cde0*/  I2FP.F32.S32 R232, R232 ;  /* 0x000000e800e87245 */ /* 0x000fe40000201400 */
[C---:B------:R-:W-:Y:S01]  /*cdf0*/  ISETP.GE.AND P5, PT, R3.reuse, R219, PT ;  /* 0x000000db0300720c */ /* 0x040fe20003fa6270 */
[----:B------:R-:W3:Y:S01]  /*ce00*/  LDSM.16.M88.4 R140, [R201+0x6800] ;  /* 0x00680000c98c783b */ /* 0x000ee20000000200 */
[CC--:B------:R-:W-:Y:S02]  /*ce10*/  ISETP.GE.OR P4, PT, R3.reuse, R221.reuse, !P4 ;  /* 0x000000dd0300720c */ /* 0x0c0fe40006786670 */
[----:B------:R-:W-:Y:S03]  /*ce20*/  ISETP.GE.OR P5, PT, R3, R218, !P5 ;  /* 0x000000da0300720c */ /* 0x000fe60006fa6670 */
[----:B------:R-:W1:Y:S06]  /*ce30*/  LDSM.16.M88.4 R144, [R201+0x7000] ;  /* 0x00700000c990783b */ /* 0x000e6c0000000200 */
[----:B------:R-:W4:Y:S06]  /*ce40*/  LDSM.16.M88.4 R148, [R201+0x7800] ;  /* 0x00780000c994783b */ /* 0x000f2c0000000200 */
        /* <DEDUP_REMOVED lines=11> */
[C---:B-1----:R-:W-:Y:S05]  /*cf00*/  HMMA.16816.F32.BF16 R20, R132.reuse, R144, RZ ;  /* 0x000000908414723c */ /* 0x042fea00000418ff */
[----:B------:R-:W1:Y:S01]  /*cf10*/  LDSM.16.M88.4 R176, [R195+0x6000] ;  /* 0x00600000c3b0783b */ /* 0x000e620000000200 */
[C---:B------:R-:W-:Y:S05]  /*cf20*/  HMMA.16816.F32.BF16 R24, R132.reuse, R146, RZ ;  /* 0x000000928418723c */ /* 0x040fea00000418ff */
[----:B------:R-:W-:Y:S01]  /*cf30*/  LDSM.16.M88.4 R136, [R195+0x7000] ;  /* 0x00700000c388783b */ /* 0x000fe20000000200 */
[C---:B----4-:R-:W-:Y:S05]  /*cf40*/  HMMA.16816.F32.BF16 R28, R132.reuse, R148, RZ ;  /* 0x00000094841c723c */ /* 0x050fea00000418ff */
[----:B------:R-:W-:Y:S01]  /*cf50*/  LDSM.16.M88.4 R140, [R195+0x7800] ;  /* 0x00780000c38c783b */ /* 0x000fe20000000200 */
[----:B------:R-:W-:Y:S05]  /*cf60*/  HMMA.16816.F32.BF16 R32, R132, R150, RZ ;  /* 0x000000968420723c */ /* 0x000fea00000418ff */
[----:B------:R-:W4:Y:S01]  /*cf70*/  LDSM.16.M88.4 R132, [R195+0x6800] ;  /* 0x00680000c384783b */ /* 0x000f220000000200 */
        /* <DEDUP_REMOVED lines=14> */
[C---:B-1----:R-:W-:Y:S01]  /*d060*/  HMMA.16816.F32.BF16 R4, R172.reuse, R176, R4 ;  /* 0x000000b0ac04723c */ /* 0x042fe20000041804 */
[----:B------:R-:W1:Y:S05]  /*d070*/  LDSM.16.M88.4 R168, [R201+0x8000] ;  /* 0x00800000c9a8783b */ /* 0x000e6a0000000200 */
[C---:B------:R-:W-:Y:S01]  /*d080*/  HMMA.16816.F32.BF16 R8, R172.reuse, R178, R8 ;  /* 0x000000b2ac08723c */ /* 0x040fe20000041808 */
[----:B------:R-:W-:Y:S05]  /*d090*/  LDSM.16.M88.4 R176, [R187] ;  /* 0x00000000bbb0783b */ /* 0x000fea0000000200 */
[C---:B----4-:R-:W-:Y:S06]  /*d0a0*/  HMMA.16816.F32.BF16 R12, R172.reuse, R132, R12 ;  /* 0x00000084ac0c723c */ /* 0x050fec000004180c */
[C---:B------:R-:W-:Y:S01]  /*d0b0*/  HMMA.16816.F32.BF16 R16, R172.reuse, R134, R16 ;  /* 0x00000086ac10723c */ /* 0x040fe20000041810 */
[----:B------:R-:W3:Y:S05]  /*d0c0*/  LDSM.16.M88.4 R132, [R201+0x8800] ;  /* 0x00880000c984783b */ /* 0x000eea0000000200 */
        /* <DEDUP_REMOVED lines=19> */
[C---:B-1----:R-:W-:Y:S01]  /*d200*/  HMMA.16816.F32.BF16 R4, R164.reuse, R168, R4 ;  /* 0x000000a8a404723c */ /* 0x042fe20000041804 */
[----:B------:R-:W1:Y:S05]  /*d210*/  LDSM.16.M88.4 R160, [R195+0x8000] ;  /* 0x00800000c3a0783b */ /* 0x000e6a0000000200 */
[C---:B------:R-:W-:Y:S01]  /*d220*/  HMMA.16816.F32.BF16 R8, R164.reuse, R170, R8 ;  /* 0x000000aaa408723c */ /* 0x040fe20000041808 */
[----:B------:R-:W-:Y:S05]  /*d230*/  LDSM.16.M88.4 R168, [R188+0x2000] ;  /* 0x00200000bca8783b */ /* 0x000fea0000000200 */
        /* <DEDUP_REMOVED lines=22> */
[C---:B-1----:R-:W-:Y:S01]  /*d3a0*/  HMMA.16816.F32.BF16 R4, R156.reuse, R160, R4 ;  /* 0x000000a09c04723c */ /* 0x042fe20000041804 */
[----:B------:R-:W1:Y:S05]  /*d3b0*/  LDSM.16.M88.4 R172, [R202+0x4000] ;  /* 0x00400000caac783b */ /* 0x000e6a0000000200 */
[C---:B------:R-:W-:Y:S01]  /*d3c0*/  HMMA.16816.F32.BF16 R8, R156.reuse, R162, R8 ;  /* 0x000000a29c08723c */ /* 0x040fe20000041808 */
[----:B------:R-:W-:Y:S05]  /*d3d0*/  LDSM.16.M88.4 R160, [R183] ;  /* 0x00000000b7a0783b */ /* 0x000fea0000000200 */
        /* <DEDUP_REMOVED lines=44> */
[C---:B-1----:R-:W-:Y:S06]  /*d6a0*/  HMMA.16816.F32.BF16 R4, R164.reuse, R168, R4 ;  /* 0x000000a8a404723c */ /* 0x042fec0000041804 */
[C---:B------:R-:W-:Y:S06]  /*d6b0*/  HMMA.16816.F32.BF16 R8, R164.reuse, R170, R8 ;  /* 0x000000aaa408723c */ /* 0x040fec0000041808 */
[C---:B---3--:R-:W-:Y:S06]  /*d6c0*/  HMMA.16816.F32.BF16 R12, R164.reuse, R132, R12 ;  /* 0x00000084a40c723c */ /* 0x048fec000004180c */
[C---:B------:R-:W-:Y:S01]  /*d6d0*/  HMMA.16816.F32.BF16 R16, R164.reuse, R134, R16 ;  /* 0x00000086a410723c */ /* 0x040fe20000041810 */
[----:B------:R-:W1:Y:S05]  /*d6e0*/  LDSM.16.M88.4 R132, [R188+0x4800] ;  /* 0x00480000bc84783b */ /* 0x000e6a0000000200 */
[C---:B----4-:R-:W-:Y:S06]  /*d6f0*/  HMMA.16816.F32.BF16 R20, R164.reuse, R136, R20 ;  /* 0x00000088a414723c */ /* 0x050fec0000041814 */
[C---:B------:R-:W-:Y:S06]  /*d700*/  HMMA.16816.F32.BF16 R24, R164.reuse, R138, R24 ;  /* 0x0000008aa418723c */ /* 0x040fec0000041818 */
[C---:B------:R-:W-:Y:S06]  /*d710*/  HMMA.16816.F32.BF16 R28, R164.reuse, R140, R28 ;  /* 0x0000008ca41c723c */ /* 0x040fec000004181c */
[----:B------:R-:W-:Y:S06]  /*d720*/  HMMA.16816.F32.BF16 R32, R164, R142, R32 ;  /* 0x0000008ea420723c */ /* 0x000fec0000041820 */
[C---:B-----5:R-:W-:Y:S06]  /*d730*/  HMMA.16816.F32.BF16 R4, R172.reuse, R176, R4 ;  /* 0x000000b0ac04723c */ /* 0x060fec0000041804 */
        /* <DEDUP_REMOVED lines=17> */
[----:B------:R-:W-:Y:S04]  /*d850*/  VIADD R239, R3, 0x9 ;  /* 0x0000000903ef7836 */ /* 0x000fe80000000000 */
[----:B------:R-:W-:Y:S01]  /*d860*/  FSEL R150, R228, -INF , !P4 ;  /* 0xff800000e4967808 */ /* 0x000fe20006000000 */
[----:B------:R-:W-:Y:S01]  /*d870*/  IMAD.IADD R228, R223, 0x1, -R240 ;  /* 0x00000001dfe47824 */ /* 0x000fe200078e0af0 */
[-C--:B------:R-:W-:Y:S02]  /*d880*/  ISETP.GE.AND P4, PT, R240, R222.reuse, PT ;  /* 0x000000def000720c */ /* 0x080fe40003f86270 */
[----:B------:R-:W2:Y:S01]  /*d890*/  MUFU.TANH R247, R247 ;  /* 0x000000f700f77308 */ /* 0x000ea20000002400 */
[----:B---3--:R-:W-:Y:S01]  /*d8a0*/  FFMA.FTZ R230, R237, -UR17, R230 ;  /* 0x80000011ede67c23 */ /* 0x008fe200080100e6 */
[----:B------:R-:W-:Y:S01]  /*d8b0*/  IMAD.IADD R241, R220, 0x1, -R239 ;  /* 0x00000001dcf17824 */ /* 0x000fe200078e0aef */
[----:B------:R-:W-:Y:S01]  /*d8c0*/  ISETP.GE.OR P4, PT, R240, R221, !P4 ;  /* 0x000000ddf000720c */ /* 0x000fe20006786670 */
[C---:B-1----:R-:W-:Y:S03]  /*d8d0*/  HMMA.16816.F32.BF16 R20, R172.reuse, R132, R20 ;  /* 0x00000084ac14723c */ /* 0x042fe60000041814 */
[----:B------:R-:W-:Y:S01]  /*d8e0*/  FSEL R251, R230, -INF , !P0 ;  /* 0xff800000e6fb7808 */ /* 0x000fe20004000000 */
[----:B----4-:R-:W-:Y:S01]  /*d8f0*/  FFMA.FTZ R249, R234, -UR17, R249 ;  /* 0x80000011eaf97c23 */ /* 0x010fe200080100f9 */
[C---:B------:R-:W-:Y:S01]  /*d900*/  ISETP.GE.AND P0, PT, R240.reuse, R219, PT ;  /* 0x000000dbf000720c */ /* 0x040fe20003f06270 */
[C---:B------:R-:W-:Y:S01]  /*d910*/  HMMA.16816.F32.BF16 R24, R172.reuse, R134, R24 ;  /* 0x00000086ac18723c */ /* 0x040fe20000041818 */
[----:B------:R-:W1:Y:S01]  /*d920*/  LDSM.16.M88.4 R132, [R188+0x5800] ;  /* 0x00580000bc84783b */ /* 0x000e620000000200 */
[----:B------:R-:W-:Y:S04]  /*d930*/  DEPBAR.LE SB0, 0x0 ;  /* 0x000080000000791a */ /* 0x000fe80000000000 */
[----:B------:R-:W-:Y:S01]  /*d940*/  FSEL R249, R249, -INF , !P5 ;  /* 0xff800000f9f97808 */ /* 0x000fe20006800000 */
[----:B------:R-:W-:Y:S01]  /*d950*/  BAR.SYNC.DEFER_BLOCKING 0x0 ;  /* 0x0000000000007b1d */ /* 0x000fe20000010000 */
[C---:B------:R-:W-:Y:S02]  /*d960*/  ISETP.GE.AND P5, PT, R239.reuse, R222, PT ;  /* 0x000000deef00720c */ /* 0x040fe40003fa6270 */
[----:B------:R-:W-:Y:S01]  /*d970*/  ISETP.GE.OR P0, PT, R240, R218, !P0 ;  /* 0x000000daf000720c */ /* 0x000fe20004706670 */
[----:B--2---:R-:W-:Y:S01]  /*d980*/  FFMA.FTZ R247, R232, -UR17, R247 ;  /* 0x80000011e8f77c23 */ /* 0x004fe200080100f7 */
[----:B------:R-:W-:Y:S01]  /*d990*/  ISETP.GE.OR P5, PT, R239, R221, !P5 ;  /* 0x000000ddef00720c */ /* 0x000fe20006fa6670 */
[----:B------:R-:W-:Y:S02]  /*d9a0*/  IMAD.IADD R230, R220, 0x1, -R240 ;  /* 0x00000001dce67824 */ /* 0x000fe400078e0af0 */
[----:B------:R-:W-:Y:S01]  /*d9b0*/  FMUL.FTZ R237, R13, UR10 ;  /* 0x0000000a0ded7c20 */ /* 0x000fe20008410000 */
[----:B------:R-:W-:Y:S01]  /*d9c0*/  IMAD.IADD R240, R223, 0x1, -R239 ;  /* 0x00000001dff07824 */ /* 0x000fe200078e0aef */
[----:B------:R-:W-:Y:S01]  /*d9d0*/  FSEL R247, R247, -INF , !P6 ;  /* 0xff800000f7f77808 */ /* 0x000fe20007000000 */
[----:B------:R-:W-:Y:S01]  /*d9e0*/  FMUL.FTZ R232, R14, UR10 ;  /* 0x0000000a0ee87c20 */ /* 0x000fe20008410000 */
[----:B------:R-:W-:Y:S01]  /*d9f0*/  ISETP.GE.AND P6, PT, R239, R219, PT ;  /* 0x000000dbef00720c */ /* 0x000fe20003fc6270 */
[----:B------:R-:W-:Y:S01]  /*da00*/  FMUL.FTZ R234, R15, UR10 ;  /* 0x0000000a0fea7c20 */ /* 0x000fe20008410000 */
[----:B------:R-:W-:Y:S01]  /*da10*/  IABS R240, R240 ;  /* 0x000000f000f07213 */ /* 0x000fe20000000000 */
[----:B------:R-:W-:Y:S01]  /*da20*/  FMUL.FTZ R21, R21, UR10 ;  /* 0x0000000a15157c20 */ /* 0x000fe20008410000 */
[----:B------:R-:W-:Y:S01]  /*da30*/  ISETP.GE.OR P6, PT, R239, R218, !P6 ;  /* 0x000000daef00720c */ /* 0x000fe200077c6670 */
[----:B------:R-:W-:Y:S01]  /*da40*/  FMUL.FTZ R22, R22, UR10 ;  /* 0x0000000a16167c20 */ /* 0x000fe20008410000 */
[----:B------:R-:W-:Y:S01]  /*da50*/  IABS R239, R228 ;  /* 0x000000e400ef7213 */ /* 0x000fe20000000000 */
[----:B------:R-:W-:Y:S01]  /*da60*/  FMUL.FTZ R20, R20, UR10 ;  /* 0x0000000a14147c20 */ /* 0x000fe20008410000 */
[----:B------:R-:W-:Y:S01]  /*da70*/  I2FP.F32.S32 R240, R240 ;  /* 0x000000f000f07245 */ /* 0x000fe20000201400 */
[----:B------:R-:W-:Y:S01]  /*da80*/  FMUL.FTZ R23, R23, UR10 ;  /* 0x0000000a17177c20 */ /* 0x000fe20008410000 */
[----:B------:R-:W-:Y:S01]  /*da90*/  I2FP.F32.S32 R239, R239 ;  /* 0x000000ef00ef7245 */ /* 0x000fe20000201400 */
[----:B------:R-:W-:Y:S01]  /*daa0*/  FMUL.FTZ R24, R24, UR10 ;  /* 0x0000000a18187c20 */ /* 0x000fe20008410000 */
[----:B------:R-:W-:Y:S01]  /*dab0*/  IABS R228, R241 ;  /* 0x000000f100e47213 */ /* 0x000fe20000000000 */
[----:B------:R-:W2:Y:S01]  /*dac0*/  MUFU.TANH R236, R236 ;  /* 0x000000ec00ec7308 */ /* 0x000ea20000002400 */
[----:B------:R-:W-:Y:S01]  /*dad0*/  IABS R230, R230 ;  /* 0x000000e600e67213 */ /* 0x000fe20000000000 */
[----:B------:R-:W-:Y:S01]  /*dae0*/  FMUL.FTZ R27, R27, UR10 ;  /* 0x0000000a1b1b7c20 */ /* 0x000fe20008410000 */
[----:B------:R-:W-:Y:S01]  /*daf0*/  I2FP.F32.S32 R228, R228 ;  /* 0x000000e400e47245 */ /* 0x000fe20000201400 */
[----:B------:R-:W-:Y:S01]  /*db00*/  FMUL.FTZ R25, R25, UR10 ;  /* 0x0000000a19197c20 */ /* 0x000fe20008410000 */
[----:B------:R-:W-:Y:S01]  /*db10*/  I2FP.F32.S32 R230, R230 ;  /* 0x000000e600e67245 */ /* 0x000fe20000201400 */
[----:B------:R-:W-:Y:S04]  /*db20*/  FMUL.FTZ R26, R26, UR10 ;  /* 0x0000000a1a1a7c20 */ /* 0x000fe80008410000 */
[----:B------:R-:W3:Y:S01]  /*db30*/  MUFU.TANH R235, R235 ;  /* 0x000000eb00eb7308 */ /* 0x000ee20000002400 */
[C---:B-1----:R-:W-:Y:S09]  /*db40*/  HMMA.16816.F32.BF16 R28, R172.reuse, R132, R28 ;  /* 0x00000084ac1c723c */ /* 0x042ff2000004181c */
[----:B------:R-:W1:Y:S02]  /*db50*/  MUFU.TANH R233, R233 ;  /* 0x000000e900e97308 */ /* 0x000e640000002400 */
[----:B--2---:R-:W-:Y:S01]  /*db60*/  FFMA.FTZ R236, R239, -UR17, R236 ;  /* 0x80000011efec7c23 */ /* 0x004fe200080100ec */
[----:B------:R-:W-:Y:S04]  /*db70*/  HMMA.16816.F32.BF16 R32, R172, R134, R32 ;  /* 0x00000086ac20723c */ /* 0x000fe80000041820 */
[----:B------:R-:W-:Y:S03]  /*db80*/  FSEL R158, R236, -INF , !P4 ;  /* 0xff800000ec9e7808 */ /* 0x000fe60006000000 */
[----:B------:R-:W-:Y:S01]  /*db90*/  MUFU.TANH R236, R237 ;  /* 0x000000ed00ec7308 */ /* 0x000fe20000002400 */
[----:B---3--:R-:W-:Y:S03]  /*dba0*/  FFMA.FTZ R235, R240, -UR17, R235 ;  /* 0x80000011f0eb7c23 */ /* 0x008fe600080100eb */
[----:B------:R-:W-:Y:S02]  /*dbb0*/  VIADD R240, R3, 0x10 ;  /* 0x0000001003f07836 */ /* 0x000fe40000000000 */
[----:B------:R-:W-:Y:S02]  /*dbc0*/  FSEL R154, R235, -INF , !P5 ;  /* 0xff800000eb9a7808 */ /* 0x000fe40006800000 */
[--C-:B------:R-:W-:Y:S01]  /*dbd0*/  IMAD.IADD R243, R220, 0x1, -R240.reuse ;  /* 0x00000001dcf37824 */ /* 0x100fe200078e0af0 */
[C---:B------:R-:W-:Y:S01]  /*dbe0*/  ISETP.GE.AND P4, PT, R240.reuse, R222, PT ;  /* 0x000000def000720c */ /* 0x040fe20003f86270 */
[----:B------:R2:W-:Y:S01]  /*dbf0*/  MUFU.TANH R237, R232 ;  /* 0x000000e800ed7308 */ /* 0x0005e20000002400 */
[----:B------:R-:W-:Y:S01]  /*dc00*/  ISETP.GE.AND P5, PT, R240, R219, PT ;  /* 0x000000dbf000720c */ /* 0x000fe20003fa6270 */
[----:B-1----:R-:W-:Y:S01]  /*dc10*/  FFMA.FTZ R241, R228, -UR17, R233 ;  /* 0x80000011e4f17c23 */ /* 0x002fe200080100e9 */
[----:B------:R-:W-:Y:S01]  /*dc20*/  ISETP.GE.OR P4, PT, R240, R221, !P4 ;  /* 0x000000ddf000720c */ /* 0x000fe20006786670 */
[----:B------:R-:W-:Y:S01]  /*dc30*/  FMUL.FTZ R228, R18, UR10 ;  /* 0x0000000a12e47c20 */ /* 0x000fe20008410000 */
[-C--:B------:R-:W-:Y:S01]  /*dc40*/  ISETP.GE.OR P5, PT, R240, R218.reuse, !P5 ;  /* 0x000000daf000720c */ /* 0x080fe20006fa6670 */
[----:B------:R-:W-:Y:S01]  /*dc50*/  FMUL.FTZ R233, R16, UR10 ;  /* 0x0000000a10e97c20 */ /* 0x000fe20008410000 */
[----:B------:R-:W-:Y:S03]  /*dc60*/  FSEL R14, R241, -INF , !P6 ;  /* 0xff800000f10e7808 */ /* 0x000fe60007000000 */
[----:B------:R-:W1:Y:S01]  /*dc70*/  MUFU.TANH R231, R231 ;  /* 0x000000e700e77308 */ /* 0x000e620000002400 */
[----:B------:R-:W-:Y:S01]  /*dc80*/  ISETP.GE.AND P6, PT, R242, R219, PT ;  /* 0x000000dbf200720c */ /* 0x000fe20003fc6270 */
[----:B------:R-:W-:Y:S02]  /*dc90*/  IMAD.IADD R241, R223, 0x1, -R240 ;  /* 0x00000001dff17824 */ /* 0x000fe400078e0af0 */
[----:B------:R-:W-:Y:S01]  /*dca0*/  FMUL.FTZ R29, R29, UR10 ;  /* 0x0000000a1d1d7c20 */ /* 0x000fe20008410000 */
[--C-:B------:R-:W-:Y:S01]  /*dcb0*/  IMAD.IADD R240, R220, 0x1, -R242.reuse ;  /* 0x00000001dcf07824 */ /* 0x100fe200078e0af2 */
[----:B------:R-:W-:Y:S01]  /*dcc0*/  ISETP.GE.OR P6, PT, R242, R218, !P6 ;  /* 0x000000daf200720c */ /* 0x000fe200077c6670 */
[----:B------:R-:W-:Y:S01]  /*dcd0*/  FMUL.FTZ R28, R28, UR10 ;  /* 0x0000000a1c1c7c20 */ /* 0x000fe20008410000 */
[----:B------:R-:W-:Y:S02]  /*dce0*/  IABS R241, R241 ;  /* 0x000000f100f17213 */ /* 0x000fe40000000000 */
[----:B------:R3:W4:Y:S01]  /*dcf0*/  MUFU.TANH R235, R234 ;  /* 0x000000ea00eb7308 */ /* 0x0007220000002400 */
[----:B--2---:R-:W-:Y:S01]  /*dd00*/  IABS R232, R243 ;  /* 0x000000f300e87213 */ /* 0x004fe20000000000 */
[----:B------:R-:W-:Y:S01]  /*dd10*/  FMUL.FTZ R33, R33, UR10 ;  /* 0x0000000a21217c20 */ /* 0x000fe20008410000 */
[----:B------:R-:W-:Y:S01]  /*dd20*/  IABS R240, R240 ;  /* 0x000000f000f07213 */ /* 0x000fe20000000000 */
[----:B------:R-:W-:Y:S01]  /*dd30*/  FMUL.FTZ R32, R32, UR10 ;  /* 0x0000000a20207c20 */ /* 0x000fe20008410000 */
[----:B------:R-:W-:Y:S01]  /*dd40*/  I2FP.F32.S32 R232, R232 ;  /* 0x000000e800e87245 */ /* 0x000fe20000201400 */
[----:B------:R-:W-:Y:S01]  /*dd50*/  FMUL.FTZ R31, R31, UR10 ;  /* 0x0000000a1f1f7c20 */ /* 0x000fe20008410000 */
[----:B------:R-:W-:Y:S03]  /*dd60*/  I2FP.F32.S32 R241, R241 ;  /* 0x000000f100f17245 */ /* 0x000fe60000201400 */
[----:B------:R-:W2:Y:S01]  /*dd70*/  MUFU.TANH R238, R238 ;  /* 0x000000ee00ee7308 */ /* 0x000ea20000002400 */
[----:B-1----:R-:W-:Y:S01]  /*dd80*/  FFMA.FTZ R239, R230, -UR17, R231 ;  /* 0x80000011e6ef7c23 */ /* 0x002fe200080100e7 */
[----:B------:R-:W-:Y:S01]  /*dd90*/  FFMA.FTZ R237, R232, -UR17, R237 ;  /* 0x80000011e8ed7c23 */ /* 0x000fe200080100ed */
[----:B------:R-:W-:Y:S01]  /*dda0*/  FMUL.FTZ R230, R19, UR10 ;  /* 0x0000000a13e67c20 */ /* 0x000fe20008410000 */
[----:B------:R-:W-:Y:S01]  /*ddb0*/  FMUL.FTZ R231, R17, UR10 ;  /* 0x0000000a11e77c20 */ /* 0x000fe20008410000 */
[----:B------:R-:W-:Y:S01]  /*ddc0*/  FMUL.FTZ R30, R30, UR10 ;  /* 0x0000000a1e1e7c20 */ /* 0x000fe20008410000 */
[----:B------:R-:W-:Y:S01]  /*ddd0*/  FSEL R18, R239, -INF , !P0 ;  /* 0xff800000ef127808 */ /* 0x000fe20004000000 */
[----:B------:R-:W-:Y:S01]  /*dde0*/  IMAD.IADD R239, R223, 0x1, -R242 ;  /* 0x00000001dfef7824 */ /* 0x000fe200078e0af2 */
[C---:B------:R-:W-:Y:S02]  /*ddf0*/  ISETP.GE.AND P0, PT, R242.reuse, R222, PT ;  /* 0x000000def200720c */ /* 0x040fe40003f06270 */
[----:B------:R1:W5:Y:S01]  /*de00*/  MUFU.TANH R232, R233 ;  /* 0x000000e900e87308 */ /* 0x0003620000002400 */
[----:B---3--:R-:W-:Y:S01]  /*de10*/  I2FP.F32.S32 R234, R240 ;  /* 0x000000f000ea7245 */ /* 0x008fe20000201400 */
[----:B------:R-:W-:Y:S01]  /*de20*/  FMUL.FTZ R35, R35, UR10 ;  /* 0x0000000a23237c20 */ /* 0x000fe20008410000 */
[----:B------:R-:W-:Y:S02]  /*de30*/  IABS R239, R239 ;  /* 0x000000ef00ef7213 */ /* 0x000fe40000000000 */
[----:B------:R-:W-:Y:S01]  /*de40*/  ISETP.GE.OR P0, PT, R242, R221, !P0 ;  /* 0x000000ddf200720c */ /* 0x000fe20004706670 */
[----:B----4-:R-:W-:Y:S01]  /*de50*/  FFMA.FTZ R235, R234, -UR17, R235 ;  /* 0x80000011eaeb7c23 */ /* 0x010fe200080100eb */
[----:B------:R-:W-:Y:S01]  /*de60*/  I2FP.F32.S32 R239, R239 ;  /* 0x000000ef00ef7245 */ /* 0x000fe20000201400 */
[----:B--2---:R-:W-:Y:S01]  /*de70*/  FFMA.FTZ R238, R241, -UR17, R238 ;  /* 0x80000011f1ee7c23 */ /* 0x004fe200080100ee */
[----:B------:R-:W-:Y:S01]  /*de80*/  FSEL R237, R237, -INF , !P5 ;  /* 0xff800000eded7808 */ /* 0x000fe20006800000 */
[----:B------:R-:W-:Y:S01]  /*de90*/  VIADD R234, R3, 0x18 ;  /* 0x0000001803ea7836 */ /* 0x000fe20000000000 */
[----:B------:R-:W2:Y:S01]  /*dea0*/  MUFU.TANH R228, R228 ;  /* 0x000000e400e47308 */ /* 0x000ea20000002400 */
[----:B------:R-:W-:Y:S01]  /*deb0*/  FFMA.FTZ R239, R239, -UR17, R236 ;  /* 0x80000011efef7c23 */ /* 0x000fe200080100ec */
[----:B------:R-:W-:Y:S01]  /*dec0*/  FSEL R245, R238, -INF , !P4 ;  /* 0xff800000eef57808 */ /* 0x000fe20006000000 */
[----:B------:R-:W-:Y:S01]  /*ded0*/  VIADD R236, R3, 0x19 ;  /* 0x0000001903ec7836 */ /* 0x000fe20000000000 */
[-C--:B------:R-:W-:Y:S01]  /*dee0*/  ISETP.GE.AND P4, PT, R234, R222.reuse, PT ;  /* 0x000000deea00720c */ /* 0x080fe20003f86270 */
[--C-:B------:R-:W-:Y:S01]  /*def0*/  IMAD.IADD R241, R220, 0x1, -R234.reuse ;  /* 0x00000001dcf17824 */ /* 0x100fe200078e0aea */
[----:B------:R-:W-:Y:S01]  /*df00*/  FSEL R239, R239, -INF , !P0 ;  /* 0xff800000efef7808 */ /* 0x000fe20004000000 */
[----:B------:R-:W-:Y:S01]  /*df10*/  VIADD R238, R3, 0x20 ;  /* 0x0000002003ee7836 */ /* 0x000fe20000000000 */
[-C--:B------:R-:W-:Y:S02]  /*df20*/  ISETP.GE.AND P0, PT, R234, R219.reuse, PT ;  /* 0x000000dbea00720c */ /* 0x080fe40003f06270 */
[----:B------:R-:W3:Y:S01]  /*df30*/  MUFU.TANH R230, R230 ;  /* 0x000000e600e67308 */ /* 0x000ee20000002400 */
[----:B-1----:R-:W-:Y:S01]  /*df40*/  FSEL R233, R235, -INF , !P6 ;  /* 0xff800000ebe97808 */ /* 0x002fe20007000000 */
[C---:B------:R-:W-:Y:S01]  /*df50*/  IMAD.IADD R235, R223.reuse, 0x1, -R234 ;  /* 0x00000001dfeb7824 */ /* 0x040fe200078e0aea */
[C---:B------:R-:W-:Y:S02]  /*df60*/  ISETP.GE.AND P5, PT, R236.reuse, R222, PT ;  /* 0x000000deec00720c */ /* 0x040fe40003fa6270 */
[----:B------:R-:W-:Y:S02]  /*df70*/  ISETP.GE.AND P6, PT, R236, R219, PT ;  /* 0x000000dbec00720c */ /* 0x000fe40003fc6270 */
[CC--:B------:R-:W-:Y:S03]  /*df80*/  ISETP.GE.OR P4, PT, R234.reuse, R221.reuse, !P4 ;  /* 0x000000ddea00720c */ /* 0x0c0fe60006786670 */
[----:B------:R-:W1:Y:S01]  /*df90*/  MUFU.TANH R231, R231 ;  /* 0x000000e700e77308 */ /* 0x000e620000002400 */
[-C--:B------:R-:W-:Y:S01]  /*dfa0*/  ISETP.GE.OR P0, PT, R234, R218.reuse, !P0 ;  /* 0x000000daea00720c */ /* 0x080fe20004706670 */
[--C-:B------:R-:W-:Y:S01]  /*dfb0*/  IMAD.IADD R234, R223, 0x1, -R236.reuse ;  /* 0x00000001dfea7824 */ /* 0x100fe200078e0aec */
[C---:B------:R-:W-:Y:S02]  /*dfc0*/  ISETP.GE.OR P5, PT, R236.reuse, R221, !P5 ;  /* 0x000000ddec00720c */ /* 0x040fe40006fa6670 */
[----:B------:R-:W-:Y:S01]  /*dfd0*/  ISETP.GE.OR P6, PT, R236, R218, !P6 ;  /* 0x000000daec00720c */ /* 0x000fe200077c6670 */
[----:B------:R-:W-:Y:S01]  /*dfe0*/  IMAD.IADD R236, R220, 0x1, -R236 ;  /* 0x00000001dcec7824 */ /* 0x000fe200078e0aec */
[----:B------:R-:W-:Y:S03]  /*dff0*/  IABS R243, R235 ;  /* 0x000000eb00f37213 */ /* 0x000fe60000000000 */
[----:B------:R-:W-:Y:S01]  /*e000*/  MUFU.TANH R250, R21 ;  /* 0x0000001500fa7308 */ /* 0x000fe20000002400 */
[----:B------:R-:W-:Y:S02]  /*e010*/  IABS R241, R241 ;  /* 0x000000f100f17213 */ /* 0x000fe40000000000 */
[----:B------:R-:W-:Y:S01]  /*e020*/  IABS R235, R236 ;  /* 0x000000ec00eb7213 */ /* 0x000fe20000000000 */
[----:B------:R-:W-:Y:S01]  /*e030*/  VIADD R236, R3, 0x21 ;  /* 0x0000002103ec7836 */ /* 0x000fe20000000000 */
[----:B------:R-:W-:Y:S02]  /*e040*/  I2FP.F32.S32 R243, R243 ;  /* 0x000000f300f37245 */ /* 0x000fe40000201400 */
[----:B------:R-:W-:Y:S03]  /*e050*/  I2FP.F32.S32 R241, R241 ;  /* 0x000000f100f17245 */ /* 0x000fe60000201400 */
[----:B------:R4:W-:Y:S01]  /*e060*/  MUFU.TANH R244, R22 ;  /* 0x0000001600f47308 */ /* 0x0009e20000002400 */
[----:B------:R-:W-:Y:S01]  /*e070*/  IABS R234, R234 ;  /* 0x000000ea00ea7213 */ /* 0x000fe20000000000 */
[----:B-----5:R-:W-:Y:S01]  /*e080*/  FFMA.FTZ R232, R243, -UR17, R232 ;  /* 0x80000011f3e87c23 */ /* 0x020fe200080100e8 */
[----:B------:R-:W-:Y:S01]  /*e090*/  I2FP.F32.S32 R235, R235 ;  /* 0x000000eb00eb7245 */ /* 0x000fe20000201400 */
[----:B--2---:R-:W-:Y:S01]  /*e0a0*/  FFMA.FTZ R228, R241, -UR17, R228 ;  /* 0x80000011f1e47c23 */ /* 0x004fe200080100e4 */
[----:B------:R-:W-:Y:S02]  /*e0b0*/  I2FP.F32.S32 R234, R234 ;  /* 0x000000ea00ea7245 */ /* 0x000fe40000201400 */
[----:B------:R-:W-:Y:S03]  /*e0c0*/  FSEL R243, R232, -INF , !P4 ;  /* 0xff800000e8f37808 */ /* 0x000fe60006000000 */
[----:B------:R2:W5:Y:S01]  /*e0d0*/  MUFU.TANH R252, R20 ;  /* 0x0000001400fc7308 */ /* 0x0005620000002400 */
[-C--:B------:R-:W-:Y:S01]  /*e0e0*/  ISETP.GE.AND P4, PT, R238, R222.reuse, PT ;  /* 0x000000deee00720c */ /* 0x080fe20003f86270 */
[----:B---3--:R-:W-:Y:S01]  /*e0f0*/  FFMA.FTZ R230, R235, -UR17, R230 ;  /* 0x80000011ebe67c23 */ /* 0x008fe200080100e6 */
[----:B------:R-:W-:Y:S01]  /*e100*/  FSEL R235, R228, -INF , !P0 ;  /* 0xff800000e4eb7808 */ /* 0x000fe20004000000 */
[C---:B------:R-:W-:Y:S01]  /*e110*/  IMAD.IADD R228, R223.reuse, 0x1, -R238 ;  /* 0x00000001dfe47824 */ /* 0x040fe200078e0aee */
[----:B------:R-:W-:Y:S01]  /*e120*/  ISETP.GE.AND P0, PT, R236, R222, PT ;  /* 0x000000deec00720c */ /* 0x000fe20003f06270 */
[--C-:B------:R-:W-:Y:S01]  /*e130*/  IMAD.IADD R232, R223, 0x1, -R236.reuse ;  /* 0x00000001dfe87824 */ /* 0x100fe200078e0aec */
[----:B------:R-:W-:Y:S03]  /*e140*/  ISETP.GE.OR P4, PT, R238, R221, !P4 ;  /* 0x000000ddee00720c */ /* 0x000fe60006786670 */
[----:B------:R-:W3:Y:S01]  /*e150*/  MUFU.TANH R242, R23 ;  /* 0x0000001700f27308 */ /* 0x000ee20000002400 */
[----:B------:R-:W-:Y:S01]  /*e160*/  IABS R228, R228 ;  /* 0x000000e400e47213 */ /* 0x000fe20000000000 */
[----:B-1----:R-:W-:Y:S01]  /*e170*/  FFMA.FTZ R231, R234, -UR17, R231 ;  /* 0x80000011eae77c23 */ /* 0x002fe200080100e7 */
[----:B----4-:R-:W-:Y:S01]  /*e180*/  IABS R22, R232 ;  /* 0x000000e800167213 */ /* 0x010fe20000000000 */
[----:B------:R-:W-:Y:S01]  /*e190*/  IMAD.IADD R21, R220, 0x1, -R236 ;  /* 0x00000001dc157824 */ /* 0x000fe200078e0aec */
[----:B------:R-:W-:Y:S01]  /*e1a0*/  I2FP.F32.S32 R228, R228 ;  /* 0x000000e400e47245 */ /* 0x000fe20000201400 */
[----:B------:R-:W-:Y:S01]  /*e1b0*/  VIADD R234, R3, 0x28 ;  /* 0x0000002803ea7836 */ /* 0x000fe20000000000 */
[----:B------:R-:W-:Y:S03]  /*e1c0*/  FSEL R241, R231, -INF , !P5 ;  /* 0xff800000e7f17808 */ /* 0x000fe60006800000 */
[----:B------:R-:W1:Y:S01]  /*e1d0*/  MUFU.TANH R248, R24 ;  /* 0x0000001800f87308 */ /* 0x000e620000002400 */
[----:B------:R-:W-:Y:S01]  /*e1e0*/  ISETP.GE.AND P5, PT, R238, R219, PT ;  /* 0x000000dbee00720c */ /* 0x000fe20003fa6270 */
[----:B--2---:R-:W-:Y:S01]  /*e1f0*/  IMAD.IADD R20, R223, 0x1, -R234 ;  /* 0x00000001df147824 */ /* 0x004fe200078e0aea */
[----:B------:R-:W-:Y:S01]  /*e200*/  IABS R21, R21 ;  /* 0x0000001500157213 */ /* 0x000fe20000000000 */
[----:B-----5:R-:W-:Y:S01]  /*e210*/  FFMA.FTZ R252, R228, -UR17, R252 ;  /* 0x80000011e4fc7c23 */ /* 0x020fe200080100fc */
[----:B------:R-:W-:Y:S01]  /*e220*/  FSEL R231, R230, -INF , !P6 ;  /* 0xff800000e6e77808 */ /* 0x000fe20007000000 */
[----:B------:R-:W-:Y:S01]  /*e230*/  IMAD.IADD R230, R220, 0x1, -R238 ;  /* 0x00000001dce67824 */ /* 0x000fe200078e0aee */
[----:B------:R-:W-:Y:S03]  /*e240*/  I2FP.F32.S32 R22, R22 ;  /* 0x0000001600167245 */ /* 0x000fe60000201400 */
[----:B------:R2:W4:Y:S01]  /*e250*/  MUFU.TANH R246, R25 ;  /* 0x0000001900f67308 */ /* 0x0005220000002400 */
[----:B------:R-:W-:Y:S02]  /*e260*/  ISETP.GE.OR P5, PT, R238, R218, !P5 ;  /* 0x000000daee00720c */ /* 0x000fe40006fa6670 */
[----:B------:R-:W-:Y:S01]  /*e270*/  I2FP.F32.S32 R21, R21 ;  /* 0x0000001500157245 */ /* 0x000fe20000201400 */
[----:B------:R-:W-:Y:S01]  /*e280*/  FFMA.FTZ R250, R22, -UR17, R250 ;  /* 0x8000001116fa7c23 */ /* 0x000fe200080100fa */
[----:B------:R-:W-:Y:S01]  /*e290*/  IABS R20, R20 ;  /* 0x0000001400147213 */ /* 0x000fe20000000000 */
[----:B------:R-:W-:Y:S01]  /*e2a0*/  VIADD R22, R3, 0x30 ;  /* 0x0000003003167836 */ /* 0x000fe20000000000 */
[----:B------:R-:W-:Y:S03]  /*e2b0*/  ISETP.GE.OR P0, PT, R236, R221, !P0 ;  /* 0x000000ddec00720c */ /* 0x000fe60004706670 */
[----:B------:R5:W-:Y:S01]  /*e2c0*/  MUFU.TANH R238, R27 ;  /* 0x0000001b00ee7308 */ /* 0x000be20000002400 */
[----:B------:R-:W-:Y:S01]  /*e2d0*/  IABS R230, R230 ;  /* 0x000000e600e67213 */ /* 0x000fe20000000000 */
[----:B---3--:R-:W-:Y:S01]  /*e2e0*/  FFMA.FTZ R242, R21, -UR17, R242 ;  /* 0x8000001115f27c23 */ /* 0x008fe200080100f2 */
[----:B------:R-:W-:Y:S01]  /*e2f0*/  I2FP.F32.S32 R21, R20 ;  /* 0x0000001400157245 */ /* 0x000fe20000201400 */
[----:B------:R-:W-:Y:S01]  /*e300*/  VIADD R20, R3, 0x31 ;  /* 0x0000003103147836 */ /* 0x000fe20000000000 */
[----:B------:R-:W-:Y:S02]  /*e310*/  I2FP.F32.S32 R23, R230 ;  /* 0x000000e600177245 */ /* 0x000fe40000201400 */
[----:B------:R-:W-:Y:S01]  /*e320*/  FSEL R252, R252, -INF , !P4 ;  /* 0xff800000fcfc7808 */ /* 0x000fe20006000000 */
[----:B-1----:R-:W-:Y:S01]  /*e330*/  FFMA.FTZ R248, R21, -UR17, R248 ;  /* 0x8000001115f87c23 */ /* 0x002fe200080100f8 */
[----:B------:R-:W-:Y:S01]  /*e340*/  FSEL R250, R250, -INF , !P0 ;  /* 0xff800000fafa7808 */ /* 0x000fe20004000000 */
[----:B------:R-:W-:Y:S01]  /*e350*/  FFMA.FTZ R244, R23, -UR17, R244 ;  /* 0x8000001117f47c23 */ /* 0x000fe200080100f4 */
[C---:B------:R-:W-:Y:S01]  /*e360*/  ISETP.GE.AND P4, PT, R234.reuse, R222, PT ;  /* 0x000000deea00720c */ /* 0x040fe20003f86270 */
[----:B------:R-:W-:Y:S01]  /*e370*/  VIADD R21, R3, 0x29 ;  /* 0x0000002903157836 */ /* 0x000fe20000000000 */
[-C--:B------:R-:W-:Y:S01]  /*e380*/  ISETP.GE.AND P0, PT, R234, R219.reuse, PT ;  /* 0x000000dbea00720c */ /* 0x080fe20003f06270 */
[----:B------:R-:W1:Y:S01]  /*e390*/  MUFU.TANH R240, R26 ;  /* 0x0000001a00f07308 */ /* 0x000e620000002400 */
[----:B------:R-:W-:Y:S01]  /*e3a0*/  ISETP.GE.AND P6, PT, R236, R219, PT ;  /* 0x000000dbec00720c */ /* 0x000fe20003fc6270 */
[C-C-:B------:R-:W-:Y:S01]  /*e3b0*/  IMAD.IADD R24, R223.reuse, 0x1, -R21.reuse ;  /* 0x00000001df187824 */ /* 0x140fe200078e0a15 */
[----:B------:R-:W-:Y:S01]  /*e3c0*/  ISETP.GE.OR P4, PT, R234, R221, !P4 ;  /* 0x000000ddea00720c */ /* 0x000fe20006786670 */
[----:B------:R-:W-:Y:S01]  /*e3d0*/  IMAD.IADD R23, R220, 0x1, -R21 ;  /* 0x00000001dc177824 */ /* 0x000fe200078e0a15 */
[-C--:B------:R-:W-:Y:S01]  /*e3e0*/  ISETP.GE.OR P0, PT, R234, R218.reuse, !P0 ;  /* 0x000000daea00720c */ /* 0x080fe20004706670 */
[----:B------:R-:W-:Y:S01]  /*e3f0*/  IMAD.IADD R234, R220, 0x1, -R234 ;  /* 0x00000001dcea7824 */ /* 0x000fe200078e0aea */
[----:B------:R-:W-:Y:S01]  /*e400*/  ISETP.GE.OR P6, PT, R236, R218, !P6 ;  /* 0x000000daec00720c */ /* 0x000fe200077c6670 */
[----:B--2---:R-:W-:Y:S01]  /*e410*/  IMAD.IADD R25, R223, 0x1, -R22 ;  /* 0x00000001df197824 */ /* 0x004fe200078e0a16 */
[----:B------:R-:W-:Y:S01]  /*e420*/  FSEL R244, R244, -INF , !P5 ;  /* 0xff800000f4f47808 */ /* 0x000fe20006800000 */
[----:B------:R-:W-:Y:S01]  /*e430*/  MUFU.TANH R236, R28 ;  /* 0x0000001c00ec7308 */ /* 0x000fe20000002400 */
[----:B------:R-:W-:Y:S02]  /*e440*/  FSEL R242, R242, -INF , !P6 ;  /* 0xff800000f2f27808 */ /* 0x000fe40007000000 */
[C---:B------:R-:W-:Y:S02]  /*e450*/  ISETP.GE.AND P5, PT, R21.reuse, R222, PT ;  /* 0x000000de1500720c */ /* 0x040fe40003fa6270 */
[C---:B------:R-:W-:Y:S02]  /*e460*/  ISETP.GE.AND P6, PT, R21.reuse, R219, PT ;  /* 0x000000db1500720c */ /* 0x040fe40003fc6270 */
[----:B-----5:R-:W-:Y:S03]  /*e470*/  IABS R27, R234 ;  /* 0x000000ea001b7213 */ /* 0x020fe60000000000 */
[----:B------:R-:W-:Y:S01]  /*e480*/  MUFU.TANH R33, R33 ;  /* 0x0000002100217308 */ /* 0x000fe20000002400 */
[----:B------:R-:W-:Y:S02]  /*e490*/  IABS R24, R24 ;  /* 0x0000001800187213 */ /* 0x000fe40000000000 */
[C---:B------:R-:W-:Y:S02]  /*e4a0*/  ISETP.GE.OR P5, PT, R21.reuse, R221, !P5 ;  /* 0x000000dd1500720c */ /* 0x040fe40006fa6670 */
[----:B------:R-:W-:Y:S01]  /*e4b0*/  ISETP.GE.OR P6, PT, R21, R218, !P6 ;  /* 0x000000da1500720c */ /* 0x000fe200077c6670 */
[----:B------:R-:W-:Y:S01]  /*e4c0*/  IMAD.IADD R21, R223, 0x1, -R20 ;  /* 0x00000001df157824 */ /* 0x000fe200078e0a14 */
[----:B------:R-:W-:Y:S03]  /*e4d0*/  IABS R23, R23 ;  /* 0x0000001700177213 */ /* 0x000fe60000000000 */
[----:B------:R-:W2:Y:S01]  /*e4e0*/  MUFU.TANH R234, R29 ;  /* 0x0000001d00ea7308 */ /* 0x000ea20000002400 */
[----:B------:R-:W-:Y:S02]  /*e4f0*/  I2FP.F32.S32 R24, R24 ;  /* 0x0000001800187245 */ /* 0x000fe40000201400 */
[----:B------:R-:W-:Y:S02]  /*e500*/  I2FP.F32.S32 R27, R27 ;  /* 0x0000001b001b7245 */ /* 0x000fe40000201400 */
[----:B------:R-:W-:Y:S01]  /*e510*/  I2FP.F32.S32 R23, R23 ;  /* 0x0000001700177245 */ /* 0x000fe20000201400 */
[----:B----4-:R-:W-:Y:S01]  /*e520*/  FFMA.FTZ R246, R24, -UR17, R246 ;  /* 0x8000001118f67c23 */ /* 0x010fe200080100f6 */
[----:B------:R-:W-:Y:S01]  /*e530*/  IABS R21, R21 ;  /* 0x0000001500157213 */ /* 0x000fe20000000000 */
[----:B-1----:R-:W-:Y:S01]  /*e540*/  FFMA.FTZ R240, R27, -UR17, R240 ;  /* 0x800000111bf07c23 */ /* 0x002fe200080100f0 */
[----:B------:R-:W-:Y:S01]  /*e550*/  IABS R25, R25 ;  /* 0x0000001900197213 */ /* 0x000fe20000000000 */
[----:B------:R-:W-:Y:S01]  /*e560*/  FFMA.FTZ R238, R23, -UR17, R238 ;  /* 0x8000001117ee7c23 */ /* 0x000fe200080100ee */
[----:B------:R-:W-:Y:S01]  /*e570*/  I2FP.F32.S32 R21, R21 ;  /* 0x0000001500157245 */ /* 0x000fe20000201400 */
[----:B------:R-:W-:Y:S01]  /*e580*/  IMAD.IADD R27, R220, 0x1, -R20 ;  /* 0x00000001dc1b7824 */ /* 0x000fe200078e0a14 */
[----:B------:R-:W-:Y:S01]  /*e590*/  FSEL R248, R248, -INF , !P4 ;  /* 0xff800000f8f87808 */ /* 0x000fe20006000000 */
[----:B------:R-:W-:Y:S01]  /*e5a0*/  VIADD R24, R3, 0x38 ;  /* 0x0000003803187836 */ /* 0x000fe20000000000 */
[----:B------:R-:W-:Y:S01]  /*e5b0*/  FSEL R246, R246, -INF , !P5 ;  /* 0xff800000f6f67808 */ /* 0x000fe20006800000 */
[----:B------:R-:W1:Y:S01]  /*e5c0*/  MUFU.TANH R32, R32 ;  /* 0x0000002000207308 */ /* 0x000e620000002400 */
[CC--:B------:R-:W-:Y:S01]  /*e5d0*/  ISETP.GE.AND P4, PT, R22.reuse, R222.reuse, PT ;  /* 0x000000de1600720c */ /* 0x0c0fe20003f86270 */
[----:B--2---:R-:W-:Y:S01]  /*e5e0*/  FFMA.FTZ R234, R21, -UR17, R234 ;  /* 0x8000001115ea7c23 */ /* 0x004fe200080100ea */
[-C--:B------:R-:W-:Y:S01]  /*e5f0*/  ISETP.GE.AND P5, PT, R22, R219.reuse, PT ;  /* 0x000000db1600720c */ /* 0x080fe20003fa6270 */
[----:B------:R-:W-:Y:S01]  /*e600*/  VIADD R21, R3, 0x39 ;  /* 0x0000003903157836 */ /* 0x000fe20000000000 */
[----:B------:R-:W-:Y:S01]  /*e610*/  FSEL R240, R240, -INF , !P0 ;  /* 0xff800000f0f07808 */ /* 0x000fe20004000000 */
[----:B------:R-:W-:Y:S01]  /*e620*/  IMAD.IADD R29, R220, 0x1, -R22 ;  /* 0x00000001dc1d7824 */ /* 0x000fe200078e0a16 */
[----:B------:R-:W-:Y:S01]  /*e630*/  FSEL R238, R238, -INF , !P6 ;  /* 0xff800000eeee7808 */ /* 0x000fe20007000000 */
[----:B------:R-:W-:Y:S01]  /*e640*/  IMAD.IADD R3, R223, 0x1, -R24 ;  /* 0x00000001df037824 */ /* 0x000fe200078e0a18 */
[C---:B------:R-:W-:Y:S01]  /*e650*/  ISETP.GE.AND P0, PT, R20.reuse, R222, PT ;  /* 0x000000de1400720c */ /* 0x040fe20003f06270 */
[----:B------:R-:W2:Y:S01]  /*e660*/  MUFU.TANH R26, R31 ;  /* 0x0000001f001a7308 */ /* 0x000ea20000002400 */
[----:B------:R-:W-:Y:S01]  /*e670*/  ISETP.GE.AND P6, PT, R20, R219, PT ;  /* 0x000000db1400720c */ /* 0x000fe20003fc6270 */
[----:B------:R-:W-:Y:S01]  /*e680*/  FMUL.FTZ R23, R34, UR10 ;  /* 0x0000000a22177c20 */ /* 0x000fe20008410000 */
[----:B------:R-:W-:Y:S02]  /*e690*/  I2FP.F32.S32 R25, R25 ;  /* 0x0000001900197245 */ /* 0x000fe40000201400 */
[CC--:B------:R-:W-:Y:S02]  /*e6a0*/  ISETP.GE.OR P4, PT, R22.reuse, R221.reuse, !P4 ;  /* 0x000000dd1600720c */ /* 0x0c0fe40006786670 */
[-C--:B------:R-:W-:Y:S01]  /*e6b0*/  ISETP.GE.OR P5, PT, R22, R218.reuse, !P5 ;  /* 0x000000da1600720c */ /* 0x080fe20006fa6670 */
[----:B------:R-:W-:Y:S01]  /*e6c0*/  FFMA.FTZ R236, R25, -UR17, R236 ;  /* 0x8000001119ec7c23 */ /* 0x000fe200080100ec */
[C---:B------:R-:W-:Y:S01]  /*e6d0*/  ISETP.GE.OR P0, PT, R20.reuse, R221, !P0 ;  /* 0x000000dd1400720c */ /* 0x040fe20004706670 */
[----:B------:R-:W3:Y:S01]  /*e6e0*/  MUFU.TANH R30, R30 ;  /* 0x0000001e001e7308 */ /* 0x000ee20000002400 */
[----:B------:R-:W-:Y:S01]  /*e6f0*/  ISETP.GE.OR P6, PT, R20, R218, !P6 ;  /* 0x000000da1400720c */ /* 0x000fe200077c6670 */
[----:B------:R-:W-:Y:S01]  /*e700*/  IMAD.IADD R20, R223, 0x1, -R21 ;  /* 0x00000001df147824 */ /* 0x000fe200078e0a15 */
[----:B------:R-:W-:Y:S02]  /*e710*/  FMNMX.FTZ R22, R150, R0, !PT ;  /* 0x0000000096167209 */ /* 0x000fe40007810000 */
[----:B------:R-:W-:Y:S02]  /*e720*/  IABS R3, R3 ;  /* 0x0000000300037213 */ /* 0x000fe40000000000 */
[----:B------:R-:W-:Y:S03]  /*e730*/  FMNMX.FTZ R25, R251, R22, !PT ;  /* 0x00000016fb197209 */ /* 0x000fe60007810000 */
[----:B------:R-:W4:Y:S01]  /*e740*/  MUFU.TANH R23, R23 ;  /* 0x0000001700177308 */ /* 0x000f220000002400 */
[----:B------:R-:W-:Y:S02]  /*e750*/  IABS R20, R20 ;  /* 0x0000001400147213 */ /* 0x000fe40000000000 */
[----:B------:R-:W-:Y:S02]  /*e760*/  FMNMX.FTZ R25, R158, R25, !PT ;  /* 0x000000199e197209 */ /* 0x000fe40007810000 */
[----:B------:R-:W-:Y:S02]  /*e770*/  I2FP.F32.S32 R20, R20 ;  /* 0x0000001400147245 */ /* 0x000fe40000201400 */
[----:B------:R-:W-:Y:S02]  /*e780*/  FMNMX.FTZ R22, R154, R25, !PT ;  /* 0x000000199a167209 */ /* 0x000fe40007810000 */
[----:B------:R-:W-:Y:S01]  /*e790*/  IABS R27, R27 ;  /* 0x0000001b001b7213 */ /* 0x000fe20000000000 */
[----:B------:R-:W-:Y:S01]  /*e7a0*/  FFMA.FTZ R33, R20, -UR17, R33 ;  /* 0x8000001114217c23 */ /* 0x000fe20008010021 */
[----:B------:R-:W-:Y:S02]  /*e7b0*/  FMNMX.FTZ R20, R245, R22, !PT ;  /* 0x00000016f5147209 */ /* 0x000fe40007810000 */
[----:B------:R-:W-:Y:S02]  /*e7c0*/  I2FP.F32.S32 R3, R3 ;  /* 0x0000000300037245 */ /* 0x000fe40000201400 */
[----:B------:R-:W-:Y:S02]  /*e7d0*/  FMNMX.FTZ R22, R249, R2, !PT ;  /* 0x00000002f9167209 */ /* 0x000fe40007810000 */
[----:B------:R-:W-:Y:S01]  /*e7e0*/  FMNMX.FTZ R20, R239, R20, !PT ;  /* 0x00000014ef147209 */ /* 0x000fe20007810000 */
[----:B-1----:R-:W-:Y:S01]  /*e7f0*/  FFMA.FTZ R32, R3, -UR17, R32 ;  /* 0x8000001103207c23 */ /* 0x002fe20008010020 */
[----:B------:R-:W-:Y:S02]  /*e800*/  I2FP.F32.S32 R27, R27 ;  /* 0x0000001b001b7245 */ /* 0x000fe40000201400 */
[----:B------:R-:W-:Y:S01]  /*e810*/  FMNMX.FTZ R3, R247, R22, !PT ;  /* 0x00000016f7037209 */ /* 0x000fe20007810000 */
[----:B------:R-:W-:Y:S01]  /*e820*/  IMAD.IADD R22, R220, 0x1, -R21 ;  /* 0x00000001dc167824 */ /* 0x000fe200078e0a15 */
[----:B------:R-:W-:Y:S01]  /*e830*/  FMNMX.FTZ R20, R243, R20, !PT ;  /* 0x00000014f3147209 */ /* 0x000fe20007810000 */
[----:B--2---:R-:W-:Y:S01]  /*e840*/  FFMA.FTZ R26, R27, -UR17, R26 ;  /* 0x800000111b1a7c23 */ /* 0x004fe2000801001a */
[----:B------:R-:W-:Y:S02]  /*e850*/  FMNMX.FTZ R3, R18, R3, !PT ;  /* 0x0000000312037209 */ /* 0x000fe40007810000 */
[----:B------:R-:W-:Y:S02]  /*e860*/  FMNMX.FTZ R27, R241, R20, !PT ;  /* 0x00000014f11b7209 */ /* 0x000fe40007810000 */
[----:B------:R-:W-:Y:S02]  /*e870*/  IABS R29, R29 ;  /* 0x0000001d001d7213 */ /* 0x000fe40000000000 */
[----:B------:R-:W-:Y:S02]  /*e880*/  FMNMX.FTZ R20, R14, R3, !PT ;  /* 0x000000030e147209 */ /* 0x000fe40007810000 */
[----:B------:R-:W-:Y:S01]  /*e890*/  FMNMX.FTZ R27, R252, R27, !PT ;  /* 0x0000001bfc1b7209 */ /* 0x000fe20007810000 */
[----:B------:R1:W2:Y:S01]  /*e8a0*/  MUFU.TANH R3, R35 ;  /* 0x0000002300037308 */ /* 0x0002a20000002400 */
[----:B------:R-:W-:Y:S02]  /*e8b0*/  I2FP.F32.S32 R29, R29 ;  /* 0x0000001d001d7245 */ /* 0x000fe40000201400 */
[----:B------:R-:W-:Y:S02]  /*e8c0*/  FMNMX.FTZ R20, R237, R20, !PT ;  /* 0x00000014ed147209 */ /* 0x000fe40007810000 */
[----:B------:R-:W-:Y:S01]  /*e8d0*/  FMNMX.FTZ R27, R250, R27, !PT ;  /* 0x0000001bfa1b7209 */ /* 0x000fe20007810000 */
[----:B---3--:R-:W-:Y:S01]  /*e8e0*/  FFMA.FTZ R30, R29, -UR17, R30 ;  /* 0x800000111d1e7c23 */ /* 0x008fe2000801001e */
[----:B------:R-:W-:Y:S02]  /*e8f0*/  FSEL R236, R236, -INF , !P4 ;  /* 0xff800000ecec7808 */ /* 0x000fe40006000000 */
[----:B------:R-:W-:Y:S02]  /*e900*/  ISETP.GE.AND P4, PT, R24, R222, PT ;  /* 0x000000de1800720c */ /* 0x000fe40003f86270 */
[----:B------:R-:W-:Y:S02]  /*e910*/  FMNMX.FTZ R20, R233, R20, !PT ;  /* 0x00000014e9147209 */ /* 0x000fe40007810000 */
[----:B------:R-:W-:Y:S02]  /*e920*/  FMNMX.FTZ R27, R248, R27, !PT ;  /* 0x0000001bf81b7209 */ /* 0x000fe40007810000 */
[----:B------:R-:W-:Y:S02]  /*e930*/  ISETP.GE.OR P4, PT, R24, R221, !P4 ;  /* 0x000000dd1800720c */ /* 0x000fe40006786670 */
[----:B------:R-:W-:Y:S02]  /*e940*/  FSEL R234, R234, -INF , !P0 ;  /* 0xff800000eaea7808 */ /* 0x000fe40004000000 */
[----:B------:R-:W-:Y:S02]  /*e950*/  FMNMX.FTZ R20, R235, R20, !PT ;  /* 0x00000014eb147209 */ /* 0x000fe40007810000 */
[----:B------:R-:W-:Y:S02]  /*e960*/  FMNMX.FTZ R27, R246, R27, !PT ;  /* 0x0000001bf61b7209 */ /* 0x000fe40007810000 */
[----:B------:R-:W-:Y:S02]  /*e970*/  PLOP3.LUT P0, PT, PT, PT, UP0, 0x80, 0x0 ;  /* 0x000000000000781c */ /* 0x000fe40003f0f008 */
[----:B------:R-:W-:Y:S02]  /*e980*/  FSEL R228, R30, -INF , !P5 ;  /* 0xff8000001ee47808 */ /* 0x000fe40006800000 */
[----:B------:R-:W-:Y:S02]  /*e990*/  ISETP.GE.AND P5, PT, R24, R219, PT ;  /* 0x000000db1800720c */ /* 0x000fe40003fa6270 */
[----:B------:R-:W-:Y:S02]  /*e9a0*/  FSEL R232, R32, -INF , !P4 ;  /* 0xff80000020e87808 */ /* 0x000fe40006000000 */
[----:B------:R-:W-:Y:S02]  /*e9b0*/  ISETP.GE.AND P4, PT, R21, R222, PT ;  /* 0x000000de1500720c */ /* 0x000fe40003f86270 */
        /* <DEDUP_REMOVED lines=17> */
[----:B-12-4-:R-:W-:Y:S06]  /*ead0*/  @P0 BRA `(.L_x_1496) ;  /* 0xffffffd000e00947 */ /* 0x016fec000383ffff */
.L_x_1495:
[----:B------:R-:W-:Y:S01]  /*eae0*/  FMNMX.FTZ R25, R238, R25, !PT ;  /* 0x00000019ee197209 */ /* 0x000fe20007810000 */
[----:B------:R-:W-:Y:S01]  /*eaf0*/  FFMA.FTZ R23, R24, -UR17, R23 ;  /* 0x8000001118177c23 */ /* 0x000fe20008010017 */
[----:B------:R-:W-:Y:S01]  /*eb00*/  FSEL R146, R26, -INF , !P6 ;  /* 0xff8000001a927808 */ /* 0x000fe20007000000 */
[----:B------:R-:W-:Y:S01]  /*eb10*/  FFMA.FTZ R3, R22, -UR17, R3 ;  /* 0x8000001116037c23 */ /* 0x000fe20008010003 */
[----:B------:R-:W-:Y:S01]  /*eb20*/  FMNMX.FTZ R25, R228, R25, !PT ;  /* 0x00000019e4197209 */ /* 0x000fe20007810000 */
[----:B---3--:R-:W1:Y:S01]  /*eb30*/  SHFL.BFLY PT, R5, R20, 0x2, 0x1f ;  /* 0x0c401f0014057f89 */ /* 0x008e6200000e0000 */
[----:B------:R-:W-:Y:S01]  /*eb40*/  ISETP.GE.OR P4, PT, R21, R218, !P4 ;  /* 0x000000da1500720c */ /* 0x000fe20006786670 */
[----:B------:R-:W-:Y:S01]  /*eb50*/  UISETP.GT.AND UP0, UPT, UR12, UR5, UPT ;  /* 0x000000050c00728c */ /* 0x000fe2000bf04270 */
[----:B------:R-:W-:Y:S05]  /*eb60*/  FSEL R144, R23, -INF , !P5 ;  /* 0xff80000017907808 */ /* 0x000fea0006800000 */
[----:B------:R-:W-:Y:S01]  /*eb70*/  LDSM.16.MT88.4 R28, [R193+0xc000] ;  /* 0x00c00000c11c783b */ /* 0x000fe20000004200 */
[----:B------:R-:W-:Y:S01]  /*eb80*/  FMNMX.FTZ R25, R146, R25, !PT ;  /* 0x0000001992197209 */ /* 0x000fe20007810000 */
[----:B------:R-:W-:Y:S01]  /*eb90*/  UMOV UR19, UR12 ;  /* 0x0000000c00137c82 */ /* 0x000fe20008000000 */
[----:B------:R-:W-:Y:S02]  /*eba0*/  FSEL R133, R3, -INF , !P4 ;  /* 0xff80000003857808 */ /* 0x000fe40006000000 */
[----:B------:R-:W-:Y:S03]  /*ebb0*/  FMNMX.FTZ R8, R144, R25, !PT ;  /* 0x0000001990087209 */ /* 0x000fe60007810000 */
[----:B------:R-:W-:Y:S01]  /*ebc0*/  LDSM.16.MT88.4 R140, [R193+0xe800] ;  /* 0x00e80000c18c783b */ /* 0x000fe20000004200 */
[----:B------:R-:W-:Y:S07]  /*ebd0*/  FMNMX.FTZ R6, R133, R8, !PT ;  /* 0x0000000885067209 */ /* 0x000fee0007810000 */
[----:B------:R-:W2:Y:S08]  /*ebe0*/  SHFL.BFLY PT, R3, R6, 0x2, 0x1f ;  /* 0x0c401f0006037f89 */ /* 0x000eb000000e0000 */
[----:B------:R-:W-:Y:S01]  /*ebf0*/  LDSM.16.MT88.4 R160, [R196+0x11800] ;  /* 0x01180000c4a0783b */ /* 0x000fe20000004200 */
[----:B-1----:R-:W-:Y:S07]  /*ec00*/  FMNMX.FTZ R5, R20, R5, !PT ;  /* 0x0000000514057209 */ /* 0x002fee0007810000 */
[----:B------:R-:W1:Y:S08]  /*ec10*/  SHFL.BFLY PT, R132, R5, 0x1, 0x1f ;  /* 0x0c201f0005847f89 */ /* 0x000e7000000e0000 */
[----:B------:R-:W-:Y:S01]  /*ec20*/  LDSM.16.MT88.4 R20, [R194+0xc000] ;  /* 0x00c00000c214783b */ /* 0x000fe20000004200 */
[----:B--2---:R-:W-:Y:S07]  /*ec30*/  FMNMX.FTZ R4, R6, R3, !PT ;  /* 0x0000000306047209 */ /* 0x004fee0007810000 */
[----:B------:R-:W2:Y:S01]  /*ec40*/  SHFL.BFLY PT, R3, R4, 0x1, 0x1f ;  /* 0x0c201f0004037f89 */ /* 0x000ea200000e0000 */
[----:B-1----:R-:W-:Y:S04]  /*ec50*/  FMNMX.FTZ R132, R5, R132, !PT ;  /* 0x0000008405847209 */ /* 0x002fe80007810000 */
[C---:B------:R-:W-:Y:S01]  /*ec60*/  FSETP.NEU.FTZ.AND P1, PT, R132.reuse, -INF , PT ;  /* 0xff8000008400780b */ /* 0x040fe20003f3d000 */
[C---:B------:R-:W-:Y:S03]  /*ec70*/  FMUL.FTZ R147, R132.reuse, UR4 ;  /* 0x0000000484937c20 */ /* 0x040fe60008410000 */
[----:B------:R-:W-:Y:S02]  /*ec80*/  FSEL R5, R132, RZ, P1 ;  /* 0x000000ff84057208 */ /* 0x000fe40000800000 */
[----:B------:R-:W-:Y:S03]  /*ec90*/  FSEL R147, R147, RZ, P1 ;  /* 0x000000ff93937208 */ /* 0x000fe60000800000 */
[----:B------:R-:W-:Y:S02]  /*eca0*/  FADD.FTZ R0, -R5, R0 ;  /* 0x0000000005007221 */ /* 0x000fe40000010100 */
[--C-:B------:R-:W-:Y:S01]  /*ecb0*/  FFMA.FTZ R169, R150, UR4, -R147.reuse ;  /* 0x0000000496a97c23 */ /* 0x100fe20008010893 */
[--C-:B------:R-:W-:Y:S01]  /*ecc0*/  FFMA.FTZ R165, R158, UR4, -R147.reuse ;  /* 0x000000049ea57c23 */ /* 0x100fe20008010893 */
[----:B--2---:R-:W-:Y:S01]  /*ecd0*/  FMNMX.FTZ R3, R4, R3, !PT ;  /* 0x0000000304037209 */ /* 0x004fe20007810000 */
[----:B------:R-:W-:Y:S01]  /*ece0*/  FMUL.FTZ R6, R0, UR4 ;  /* 0x0000000400067c20 */ /* 0x000fe20008410000 */
[--C-:B------:R-:W-:Y:S01]  /*ecf0*/  FFMA.FTZ R164, R154, UR4, -R147.reuse ;  /* 0x000000049aa47c23 */ /* 0x100fe20008010893 */
[--C-:B------:R-:W-:Y:S01]  /*ed00*/  FFMA.FTZ R166, R251, UR4, -R147.reuse ;  /* 0x00000004fba67c23 */ /* 0x100fe20008010893 */
[C---:B------:R-:W-:Y:S01]  /*ed10*/  FSETP.NEU.FTZ.AND P0, PT, R3.reuse, -INF , PT ;  /* 0xff8000000300780b */ /* 0x040fe20003f1d000 */
[C---:B------:R-:W-:Y:S01]  /*ed20*/  FMUL.FTZ R145, R3.reuse, UR4 ;  /* 0x0000000403917c20 */ /* 0x040fe20008410000 */
[----:B------:R-:W-:Y:S01]  /*ed30*/  MUFU.EX2 R169, R169 ;  /* 0x000000a900a97308 */ /* 0x000fe20000000800 */
[----:B------:R-:W-:Y:S01]  /*ed40*/  LDSM.16.MT88.4 R148, [R194+0xf800] ;  /* 0x00f80000c294783b */ /* 0x000fe20000004200 */
[----:B------:R-:W-:Y:S01]  /*ed50*/  FSEL R5, R3, RZ, P0 ;  /* 0x000000ff03057208 */ /* 0x000fe20000000000 */
[--C-:B------:R-:W-:Y:S01]  /*ed60*/  FFMA.FTZ R168, R245, UR4, -R147.reuse ;  /* 0x00000004f5a87c23 */ /* 0x100fe20008010893 */
[----:B------:R-:W-:Y:S01]  /*ed70*/  FSEL R145, R145, RZ, P0 ;  /* 0x000000ff91917208 */ /* 0x000fe20000000000 */
[--C-:B------:R-:W-:Y:S01]  /*ed80*/  FFMA.FTZ R173, R239, UR4, -R147.reuse ;  /* 0x00000004efad7c23 */ /* 0x100fe20008010893 */
[----:B------:R-:W-:Y:S01]  /*ed90*/  FFMA.FTZ R170, R243, UR4, -R147 ;  /* 0x00000004f3aa7c23 */ /* 0x000fe20008010893 */
[----:B------:R-:W-:Y:S03]  /*eda0*/  FADD.FTZ R0, -R5, R2 ;  /* 0x0000000205007221 */ /* 0x000fe60000010100 */
[----:B------:R-:W1:Y:S01]  /*edb0*/  MUFU.EX2 R166, R166 ;  /* 0x000000a600a67308 */ /* 0x000e620000000800 */
[--C-:B------:R-:W-:Y:S01]  /*edc0*/  FFMA.FTZ R167, R14, UR4, -R145.reuse ;  /* 0x000000040ea77c23 */ /* 0x100fe20008010891 */
[--C-:B------:R-:W-:Y:S01]  /*edd0*/  FFMA.FTZ R171, R249, UR4, -R145.reuse ;  /* 0x00000004f9ab7c23 */ /* 0x100fe20008010891 */
[----:B------:R-:W2:Y:S01]  /*ede0*/  LDSM.16.MT88.4 R12, [R196+0xc000] ;  /* 0x00c00000c40c783b */ /* 0x000ea20000004200 */
[--C-:B------:R-:W-:Y:S01]  /*edf0*/  FFMA.FTZ R135, R247, UR4, -R145.reuse ;  /* 0x00000004f7877c23 */ /* 0x100fe20008010891 */
[--C-:B------:R-:W-:Y:S01]  /*ee00*/  FFMA.FTZ R134, R18, UR4, -R145.reuse ;  /* 0x0000000412867c23 */ /* 0x100fe20008010891 */
[----:B------:R-:W-:Y:S01]  /*ee10*/  FMUL.FTZ R8, R0, UR4 ;  /* 0x0000000400087c20 */ /* 0x000fe20008410000 */
[--C-:B------:R-:W-:Y:S03]  /*ee20*/  FFMA.FTZ R172, R237, UR4, -R145.reuse ;  /* 0x00000004edac7c23 */ /* 0x100fe60008010891 */
[----:B------:R-:W-:Y:S01]  /*ee30*/  MUFU.EX2 R165, R165 ;  /* 0x000000a500a57308 */ /* 0x000fe20000000800 */
[--C-:B------:R-:W-:Y:S01]  /*ee40*/  FFMA.FTZ R177, R233, UR4, -R145.reuse ;  /* 0x00000004e9b17c23 */ /* 0x100fe20008010891 */
[--C-:B------:R-:W-:Y:S01]  /*ee50*/  FFMA.FTZ R174, R235, UR4, -R145.reuse ;  /* 0x00000004ebae7c23 */ /* 0x100fe20008010891 */
[----:B------:R-:W-:Y:S01]  /*ee60*/  LDSM.16.MT88.4 R152, [R193+0xf800] ;  /* 0x00f80000c198783b */ /* 0x000fe20000004200 */
[--C-:B------:R-:W-:Y:S01]  /*ee70*/  FFMA.FTZ R179, R231, UR4, -R145.reuse ;  /* 0x00000004e7b37c23 */ /* 0x100fe20008010891 */
[--C-:B------:R-:W-:Y:S01]  /*ee80*/  FFMA.FTZ R235, R244, UR4, -R145.reuse ;  /* 0x00000004f4eb7c23 */ /* 0x100fe20008010891 */
[--C-:B------:R-:W-:Y:S01]  /*ee90*/  FFMA.FTZ R242, R242, UR4, -R145.reuse ;  /* 0x00000004f2f27c23 */ /* 0x100fe20008010891 */
[--C-:B------:R-:W-:Y:S03]  /*eea0*/  FFMA.FTZ R237, R240, UR4, -R145.reuse ;  /* 0x00000004f0ed7c23 */ /* 0x100fe60008010891 */
[----:B------:R-:W3:Y:S01]  /*eeb0*/  MUFU.EX2 R164, R164 ;  /* 0x000000a400a47308 */ /* 0x000ee20000000800 */
[----:B-1----:R-:W-:Y:S01]  /*eec0*/  F2FP.BF16.F32.PACK_AB R136, R166, R169 ;  /* 0x000000a9a688723e */ /* 0x002fe200000010ff */
[--C-:B------:R-:W-:Y:S01]  /*eed0*/  FFMA.FTZ R238, R238, UR4, -R145.reuse ;  /* 0x00000004eeee7c23 */ /* 0x100fe20008010891 */
[----:B------:R-:W-:Y:S01]  /*eee0*/  LDSM.16.MT88.4 R156, [R192+0xf800] ;  /* 0x00f80000c09c783b */ /* 0x000fe20000004200 */
[--C-:B------:R-:W-:Y:S01]  /*eef0*/  FFMA.FTZ R228, R228, UR4, -R145.reuse ;  /* 0x00000004e4e47c23 */ /* 0x100fe20008010891 */
[--C-:B------:R-:W-:Y:S01]  /*ef00*/  FFMA.FTZ R243, R146, UR4, -R145.reuse ;  /* 0x0000000492f37c23 */ /* 0x100fe20008010891 */
        /* <DEDUP_REMOVED lines=11> */
[----:B---3--:R-:W-:Y:S01]  /*efc0*/  F2FP.BF16.F32.PACK_AB R138, R164, R165 ;  /* 0x000000a5a48a723e */ /* 0x008fe200000010ff */
[----:B------:R-:W-:Y:S01]  /*efd0*/  FFMA.FTZ R147, R230, UR4, -R147 ;  /* 0x00000004e6937c23 */ /* 0x000fe20008010893 */
[----:B------:R-:W-:Y:S01]  /*efe0*/  FFMA.FTZ R230, R144, UR4, -R145 ;  /* 0x0000000490e67c23 */ /* 0x000fe20008010891 */
[----:B------:R-:W-:Y:S06]  /*eff0*/  PLOP3.LUT P0, PT, PT, PT, UP0, 0x80, 0x0 ;  /* 0x000000000000781c */ /* 0x000fec0003f0f008 */
        /* <DEDUP_REMOVED lines=23> */
[C---:B--2---:R-:W-:Y:S01]  /*f170*/  HMMA.16816.F32.BF16 R4, R136.reuse, R12, R4 ;  /* 0x0000000c8804723c */ /* 0x044fe20000041804 */
        /* <DEDUP_REMOVED lines=287> */
.L_x_1493:
        /* <DEDUP_REMOVED lines=208> */
.L_x_1497:
        /* <DEDUP_REMOVED lines=23> */
.L_x_1498:
        /* <DEDUP_REMOVED lines=124> */
.L_x_1500:
[----:B------:R-:W-:Y:S05]  /*119a0*/  BSYNC B0 ;  /* 0x0000000000007941 */ /* 0x000fea0003800000 */
.L_x_1499:
        /* <DEDUP_REMOVED lines=36> */
.L_x_1502:
[----:B------:R-:W-:Y:S05]  /*11bf0*/  BSYNC B0 ;  /* 0x0000000000007941 */ /* 0x000fea0003800000 */
.L_x_1501:
        /* <DEDUP_REMOVED lines=24> */
.L_x_1504:
[----:B------:R-:W-:Y:S05]  /*11d80*/  BSYNC B0 ;  /* 0x0000000000007941 */ /* 0x000fea0003800000 */
.L_x_1503:
        /* <DEDUP_REMOVED lines=24> */
.L_x_1506:
[----:B------:R-:W-:Y:S05]  /*11f10*/  BSYNC B0 ;  /* 0x0000000000007941 */ /* 0x000fea0003800000 */
.L_x_1505:
        /* <DEDUP_REMOVED lines=23> */
.L_x_1507:
        /* <DEDUP_REMOVED lines=15> */
.L_x_1535:


//--------------------- .nv.shared._ZN5flash16flash_fwd_kernelI23Flash_fwd_kernel_traitsILi192ELi128ELi64ELi8ELb0ELb0EN7cutlass10bfloat16_tE19Flash_kernel_traitsILi192ELi128ELi64ELi8ES3_EELb0ELb0ELb0ELb0ELb0ELb1ELb0ELb0EEEvNS_16Flash_fwd_paramsE --------------------------
	.section	.nv.shared._ZN5flash16flash_fwd_kernelI23Flash_fwd_kernel_traitsILi192ELi128ELi64ELi8ELb0ELb0EN7cutlass10bfloat16_tE19Flash_kernel_traitsILi192ELi128ELi64ELi8ES3_EELb0ELb0ELb0ELb0ELb0ELb1ELb0ELb0EEEvNS_16Flash_fwd_paramsE,"aw",@nobits
	.sectionflags	@""
	.align	16
	.zero		1024


//--------------------- .nv.shared.reserved.0     --------------------------
	.section	.nv.shared.reserved.0,"aw",@nobits
	.weak		__nv_reservedSMEM_offset_0_alias
	.size		__nv_reservedSMEM_offset_0_alias, 0, 0
	.other		__nv_reservedSMEM_offset_0_alias,@"STO_CUDA_RESERVED_SHARED STV_DEFAULT"
__nv_reservedSMEM_offset_0_alias:
	.zero		0


//--------------------- .nv.global                --------------------------
	.section	.nv.global,"aw",@nobits
.nv.global:
	.type		_ZN66_INTERNAL_9144f5bb_30_flash_fwd_hdim192_bf16_sm80_cu_a6473388_28424cute1_E,@object
	.size		_ZN66_INTERNAL_9144f5bb_30_flash_fwd_hdim192_bf16_sm80_cu_a6473388_28424cute1_E,(_ZN66_INTERNAL_9144f5bb_30_flash_fwd_hdim192_bf16_sm80_cu_a6473388_28424cuda3std3__45__cpo6cbeginE - _ZN66_INTERNAL_9144f5bb_30_flash_fwd_hdim192_bf16_sm80_cu_a6473388_28424cute1_E)
_ZN66_INTERNAL_9144f5bb_30_flash_fwd_hdim192_bf16_sm80_cu_a6473388_28424cute1_E:
	.zero		1
	.type		_ZN66_INTERNAL_9144f5bb_30_flash_fwd_hdim192_bf16_sm80_cu_a6473388_28424cuda3std3__45__cpo6cbeginE,@object
	.size		_ZN66_INTERNAL_9144f5bb_30_flash_fwd_hdim192_bf16_sm80_cu_a6473388_28424cuda3std3__45__cpo6cbeginE,(_ZN66_INTERNAL_9144f5bb_30_flash_fwd_hdim192_bf16_sm80_cu_a6473388_28424cuda3std3__48in_placeE - _ZN66_INTERNAL_9144f5bb_30_flash_fwd_hdim192_bf16_sm80_cu_a6473388_28424cuda3std3__45__cpo6cbeginE)
_ZN66_INTERNAL_9144f5bb_30_flash_fwd_hdim192_bf16_sm80_cu_a6473388_28424cuda3std3__45__cpo6cbeginE:
	.zero		1
	.type		_ZN66_INTERNAL_9144f5bb_30_flash_fwd_hdim192_bf16_sm80_cu_a6473388_28424cuda3std3__48in_placeE,@object
	.size		_ZN66_INTERNAL_9144f5bb_30_flash_fwd_hdim192_bf16_sm80_cu_a6473388_28424cuda3std3__48in_placeE,(_ZN66_INTERNAL_9144f5bb_30_flash_fwd_hdim192_bf16_sm80_cu_a6473388_28424cuda3std6ranges3__45__cpo9iter_moveE - _ZN66_INTERNAL_9144f5bb_30_flash_fwd_hdim192_bf16_sm80_cu_a6473388_28424cuda3std3__48in_placeE)
_ZN66_INTERNAL_9144f5bb_30_flash_fwd_hdim192_bf16_sm80_cu_a6473388_28424cuda3std3__48in_placeE:
	.zero		1
	.type		_ZN66_INTERNAL_9144f5bb_30_flash_fwd_hdim192_bf16_sm80_cu_a6473388_28424cuda3std6ranges3__45__cpo9iter_moveE,@object
	.size		_ZN66_INTERNAL_9144f5bb_30_flash_fwd_hdim192_bf16_sm80_cu_a6473388_28424cuda3std6ranges3__45__cpo9iter_moveE,(_ZN66_INTERNAL_9144f5bb_30_flash_fwd_hdim192_bf16_sm80_cu_a6473388_28424cuda3std3__45__cpo5beginE - _ZN66_INTERNAL_9144f5bb_30_flash_fwd_hdim192_bf16_sm80_cu_a6473388_28424cuda3std6ranges3__45__cpo9iter_moveE)
_ZN66_INTERNAL_9144f5bb_30_flash_fwd_hdim192_bf16_sm80_cu_a6473388_28424cuda3std6ranges3__45__cpo9iter_moveE:
	.zero		1
	.type		_ZN66_INTERNAL_9144f5bb_30_flash_fwd_hdim192_bf16_sm80_cu_a6473388_28424cuda3std3__45__cpo5beginE,@object
	.size		_ZN66_INTERNAL_9144f5bb_30_flash_fwd_hdim192_bf16_sm80_cu_a6473388_28424cuda3std3__45__cpo5beginE,(_ZN66_INTERNAL_9144f5bb_30_flash_fwd_hdim192_bf16_sm80_cu_a6473388_28424cuda3std3__468_GLOBAL__N__9144f5bb_30_flash_fwd_hdim192_bf16_sm80_cu_a6473388_28426ignoreE - _ZN66_INTERNAL_9144f5bb_30_flash_fwd_hdim192_bf16_sm80_cu_a6473388_28424cuda3std3__45__cpo5beginE)
_ZN66_INTERNAL_9144f5bb_30_flash_fwd_hdim192_bf16_sm80_cu_a6473388_28424cuda3std3__45__cpo5beginE:
	.zero		1
	.type		_ZN66_INTERNAL_9144f5bb_30_flash_fwd_hdim192_bf16_sm80_cu_a6473388_28424cuda3std3__468_GLOBAL__N__9144f5bb_30_flash_fwd_hdim192_bf16_sm80_cu_a6473388_28426ignoreE,@object
	.size		_ZN66_INTERNAL_9144f5bb_30_flash_fwd_hdim192_bf16_sm80_cu_a6473388_28424cuda3std3__468_GLOBAL__N__9144f5bb_30_flash_fwd_hdim192_bf16_sm80_cu_a6473388_28426ignoreE,(_ZN66_INTERNAL_9144f5bb_30_flash_fwd_hdim192_bf16_sm80_cu_a6473388_28424cute7productE - _ZN66_INTERNAL_9144f5bb_30_flash_fwd_hdim192_bf16_sm80_cu_a6473388_28424cuda3std3__468_GLOBAL__N__9144f5bb_30_flash_fwd_hdim192_bf16_sm80_cu_a6473388_28426ignoreE)
_ZN66_INTERNAL_9144f5bb_30_flash_fwd_hdim192_bf16_sm80_cu_a6473388_28424cuda3std3__468_GLOBAL__N__9144f5bb_30_flash_fwd_hdim192_bf16_sm80_cu_a6473388_28426ignoreE:
	.zero		1
	.type		_ZN66_INTERNAL_9144f5bb_30_flash_fwd_hdim192_bf16_sm80_cu_a6473388_28424cute7productE,@object
	.size		_ZN66_INTERNAL_9144f5bb_30_flash_fwd_hdim192_bf16_sm80_cu_a6473388_28424cute7productE,(_ZN66_INTERNAL_9144f5bb_30_flash_fwd_hdim192_bf16_sm80_cu_a6473388_28424cuda3std3__45__cpo3endE - _ZN66_INTERNAL_9144f5bb_30_flash_fwd_hdim192_bf16_sm80_cu_a6473388_28424cute7productE)
_ZN66_INTERNAL_9144f5bb_30_flash_fwd_hdim192_bf16_sm80_cu_a6473388_28424cute7productE:
	.zero		1
	.type		_ZN66_INTERNAL_9144f5bb_30_flash_fwd_hdim192_bf16_sm80_cu_a6473388_28424cuda3std3__45__cpo3endE,@object
	.size		_ZN66_INTERNAL_9144f5bb_30_flash_fwd_hdim192_bf16_sm80_cu_a6473388_28424cuda3std3__45__cpo3endE,(_ZN66_INTERNAL_9144f5bb_30_flash_fwd_hdim192_bf16_sm80_cu_a6473388_28424cuda3std3__419piecewise_constructE - _ZN66_INTERNAL_9144f5bb_30_flash_fwd_hdim192_bf16_sm80_cu_a6473388_28424cuda3std3__45__cpo3endE)
_ZN66_INTERNAL_9144f5bb_30_flash_fwd_hdim192_bf16_sm80_cu_a6473388_28424cuda3std3__45__cpo3endE:
	.zero		1
	.type		_ZN66_INTERNAL_9144f5bb_30_flash_fwd_hdim192_bf16_sm80_cu_a6473388_28424cuda3std3__419piecewise_constructE,@object
	.size		_ZN66_INTERNAL_9144f5bb_30_flash_fwd_hdim192_bf16_sm80_cu_a6473388_28424cuda3std3__419piecewise_constructE,(_ZN66_INTERNAL_9144f5bb_30_flash_fwd_hdim192_bf16_sm80_cu_a6473388_28424cuda3std3__45__cpo4cendE - _ZN66_INTERNAL_9144f5bb_30_flash_fwd_hdim192_bf16_sm80_cu_a6473388_28424cuda3std3__419piecewise_constructE)
_ZN66_INTERNAL_9144f5bb_30_flash_fwd_hdim192_bf16_sm80_cu_a6473388_28424cuda3std3__419piecewise_constructE:
	.zero		1
	.type		_ZN66_INTERNAL_9144f5bb_30_flash_fwd_hdim192_bf16_sm80_cu_a6473388_28424cuda3std3__45__cpo4cendE,@object
	.size		_ZN66_INTERNAL_9144f5bb_30_flash_fwd_hdim192_bf16_sm80_cu_a6473388_28424cuda3std3__45__cpo4cendE,(_ZN66_INTERNAL_9144f5bb_30_flash_fwd_hdim192_bf16_sm80_cu_a6473388_28424cuda3std6ranges3__45__cpo4swapE - _ZN66_INTERNAL_9144f5bb_30_flash_fwd_hdim192_bf16_sm80_cu_a6473388_28424cuda3std3__45__cpo4cendE)
_ZN66_INTERNAL_9144f5bb_30_flash_fwd_hdim192_bf16_sm80_cu_a6473388_28424cuda3std3__45__cpo4cendE:
	.zero		1
	.type		_ZN66_INTERNAL_9144f5bb_30_flash_fwd_hdim192_bf16_sm80_cu_a6473388_28424cuda3std6ranges3__45__cpo4swapE,@object
	.size		_ZN66_INTERNAL_9144f5bb_30_flash_fwd_hdim192_bf16_sm80_cu_a6473388_28424cuda3std6ranges3__45__cpo4swapE,(.L_7 - _ZN66_INTERNAL_9144f5bb_30_flash_fwd_hdim192_bf16_sm80_cu_a6473388_28424cuda3std6ranges3__45__cpo4swapE)
_ZN66_INTERNAL_9144f5bb_30_flash_fwd_hdim192_bf16_sm80_cu_a6473388_28424cuda3std6ranges3__45__cpo4swapE:
	.zero		1
.L_7:


//--------------------- .nv.shared._ZN5flash16flash_fwd_kernelI23Flash_fwd_kernel_traitsILi192ELi128ELi64ELi8ELb0ELb0EN7cutlass10bfloat16_tE19Flash_kernel_traitsILi192ELi128ELi64ELi8ES3_EELb0ELb0ELb0ELb0ELb0ELb1ELb1ELb0EEEvNS_16Flash_fwd_paramsE --------------------------
	.section	.nv.shared._ZN5flash16flash_fwd_kernelI23Flash_fwd_kernel_traitsILi192ELi128ELi64ELi8ELb0ELb0EN7cutlass10bfloat16_tE19Flash_kernel_traitsILi192ELi128ELi64ELi8ES3_EELb0ELb0ELb0ELb0ELb0ELb1ELb1ELb0EEEvNS_16Flash_fwd_paramsE,"aw",@nobits
	.sectionflags	@""
	.align	16
	.zero		1024


//--------------------- .nv.shared._ZN5flash16flash_fwd_kernelI23Flash_fwd_kernel_traitsILi192ELi128ELi64ELi8ELb0ELb0EN7cutlass10bfloat16_tE19Flash_kernel_traitsILi192ELi128ELi64ELi8ES3_EELb0ELb0ELb0ELb0ELb0ELb0ELb0ELb0EEEvNS_16Flash_fwd_paramsE --------------------------
	.section	.nv.shared._ZN5flash16flash_fwd_kernelI23Flash_fwd_kernel_traitsILi192ELi128ELi64ELi8ELb0ELb0EN7cutlass10bfloat16_tE19Flash_kernel_traitsILi192ELi128ELi64ELi8ES3_EELb0ELb0ELb0ELb0ELb0ELb0ELb0ELb0EEEvNS_16Flash_fwd_paramsE,"aw",@nobits
	.sectionflags	@""
	.align	16
	.zero		1024


//--------------------- .nv.shared._ZN5flash16flash_fwd_kernelI23Flash_fwd_kernel_traitsILi192ELi128ELi64ELi8ELb0ELb0EN7cutlass10bfloat16_tE19Flash_kernel_traitsILi192ELi128ELi64ELi8ES3_EELb0ELb0ELb0ELb0ELb0ELb0ELb1ELb0EEEvNS_16Flash_fwd_paramsE --------------------------
	.section	.nv.shared._ZN5flash16flash_fwd_kernelI23Flash_fwd_kernel_traitsILi192ELi128ELi64ELi8ELb0ELb0EN7cutlass10bfloat16_tE19Flash_kernel_traitsILi192ELi128ELi64ELi8ES3_EELb0ELb0ELb0ELb0ELb0ELb0ELb1ELb0EEEvNS_16Flash_fwd_paramsE,"aw",@nobits
	.sectionflags	@""
	.align	16
	.zero		1024


//--------------------- .nv.shared._ZN5flash16flash_fwd_kernelI23Flash_fwd_kernel_traitsILi192ELi128ELi64ELi8ELb0ELb0EN7cutlass10bfloat16_tE19Flash_kernel_traitsILi192ELi128ELi64ELi8ES3_EELb0ELb0ELb0ELb1ELb0ELb0ELb0ELb0EEEvNS_16Flash_fwd_paramsE --------------------------
	.section	.nv.shared._ZN5flash16flash_fwd_kernelI23Flash_fwd_kernel_traitsILi192ELi128ELi64ELi8ELb0ELb0EN7cutlass10bfloat16_tE19Flash_kernel_traitsILi192ELi128ELi64ELi8ES3_EELb0ELb0ELb0ELb1ELb0ELb0ELb0ELb0EEEvNS_16Flash_fwd_paramsE,"aw",@nobits
	.sectionflags	@""
	.align	16
	.zero		1024


//--------------------- .nv.shared._ZN5flash16flash_fwd_kernelI23Flash_fwd_kernel_traitsILi192ELi128ELi64ELi8ELb0ELb0EN7cutlass10bfloat16_tE19Flash_kernel_traitsILi192ELi128ELi64ELi8ES3_EELb0ELb0ELb0ELb1ELb0ELb0ELb1ELb0EEEvNS_16Flash_fwd_paramsE --------------------------
	.section	.nv.shared._ZN5flash16flash_fwd_kernelI23Flash_fwd_kernel_traitsILi192ELi128ELi64ELi8ELb0ELb0EN7cutlass10bfloat16_tE19Flash_kernel_traitsILi192ELi128ELi64ELi8ES3_EELb0ELb0ELb0ELb1ELb0ELb0ELb1ELb0EEEvNS_16Flash_fwd_paramsE,"aw",@nobits
	.sectionflags	@""
	.align	16
	.zero		1024


//--------------------- .nv.shared._ZN5flash16flash_fwd_kernelI23Flash_fwd_kernel_traitsILi192ELi128ELi64ELi8ELb0ELb0EN7cutlass10bfloat16_tE19Flash_kernel_traitsILi192ELi128ELi64ELi8ES3_EELb0ELb0ELb1ELb0ELb0ELb1ELb0ELb0EEEvNS_16Flash_fwd_paramsE --------------------------
	.section	.nv.shared._ZN5flash16flash_fwd_kernelI23Flash_fwd_kernel_traitsILi192ELi128ELi64ELi8ELb0ELb0EN7cutlass10bfloat16_tE19Flash_kernel_traitsILi192ELi128ELi64ELi8ES3_EELb0ELb0ELb1ELb0ELb0ELb1ELb0ELb0EEEvNS_16Flash_fwd_paramsE,"aw",@nobits
	.sectionflags	@""
	.align	16
	.zero		1024


//--------------------- .nv.shared._ZN5flash16flash_fwd_kernelI23Flash_fwd_kernel_traitsILi192ELi128ELi64ELi8ELb0ELb0EN7cutlass10bfloat16_tE19Flash_kernel_traitsILi192ELi128ELi64ELi8ES3_EELb0ELb0ELb1ELb0ELb0ELb1ELb1ELb0EEEvNS_16Flash_fwd_paramsE --------------------------
	.section	.nv.shared._ZN5flash16flash_fwd_kernelI23Flash_fwd_kernel_traitsILi192ELi128ELi64ELi8ELb0ELb0EN7cutlass10bfloat16_tE19Flash_kernel_traitsILi192ELi128ELi64ELi8ES3_EELb0ELb0ELb1ELb0ELb0ELb1ELb1ELb0EEEvNS_16Flash_fwd_paramsE,"aw",@nobits
	.sectionflags	@""
	.align	16
	.zero		1024


//--------------------- .nv.shared._ZN5flash16flash_fwd_kernelI23Flash_fwd_kernel_traitsILi192ELi128ELi64ELi8ELb0ELb0EN7cutlass10bfloat16_tE19Flash_kernel_traitsILi192ELi128ELi64ELi8ES3_EELb0ELb0ELb1ELb0ELb0ELb0ELb0ELb0EEEvNS_16Flash_fwd_paramsE --------------------------
	.section	.nv.shared._ZN5flash16flash_fwd_kernelI23Flash_fwd_kernel_traitsILi192ELi128ELi64ELi8ELb0ELb0EN7cutlass10bfloat16_tE19Flash_kernel_traitsILi192ELi128ELi64ELi8ES3_EELb0ELb0ELb1ELb0ELb0ELb0ELb0ELb0EEEvNS_16Flash_fwd_paramsE,"aw",@nobits
	.sectionflags	@""
	.align	16
	.zero		1024


//--------------------- .nv.shared._ZN5flash16flash_fwd_kernelI23Flash_fwd_kernel_traitsILi192ELi128ELi64ELi8ELb0ELb0EN7cutlass10bfloat16_tE19Flash_kernel_traitsILi192ELi128ELi64ELi8ES3_EELb0ELb0ELb1ELb0ELb0ELb0ELb1ELb0EEEvNS_16Flash_fwd_paramsE --------------------------
	.section	.nv.shared._ZN5flash16flash_fwd_kernelI23Flash_fwd_kernel_traitsILi192ELi128ELi64ELi8ELb0ELb0EN7cutlass10bfloat16_tE19Flash_kernel_traitsILi192ELi128ELi64ELi8ES3_EELb0ELb0ELb1ELb0ELb0ELb0ELb1ELb0EEEvNS_16Flash_fwd_paramsE,"aw",@nobits
	.sectionflags	@""
	.align	16
	.zero		1024


//--------------------- .nv.shared._ZN5flash16flash_fwd_kernelI23Flash_fwd_kernel_traitsILi192ELi128ELi64ELi8ELb0ELb0EN7cutlass10bfloat16_tE19Flash_kernel_traitsILi192ELi128ELi64ELi8ES3_EELb0ELb0ELb1ELb1ELb0ELb0ELb0ELb0EEEvNS_16Flash_fwd_paramsE --------------------------
	.section	.nv.shared._ZN5flash16flash_fwd_kernelI23Flash_fwd_kernel_traitsILi192ELi128ELi64ELi8ELb0ELb0EN7cutlass10bfloat16_tE19Flash_kernel_traitsILi192ELi128ELi64ELi8ES3_EELb0ELb0ELb1ELb1ELb0ELb0ELb0ELb0EEEvNS_16Flash_fwd_paramsE,"aw",@nobits
	.sectionflags	@""
	.align	16
	.zero		1024


//--------------------- .nv.shared._ZN5flash16flash_fwd_kernelI23Flash_fwd_kernel_traitsILi192ELi128ELi64ELi8ELb0ELb0EN7cutlass10bfloat16_tE19Flash_kernel_traitsILi192ELi128ELi64ELi8ES3_EELb0ELb0ELb1ELb1ELb0ELb0ELb1ELb0EEEvNS_16Flash_fwd_paramsE --------------------------
	.section	.nv.shared._ZN5flash16flash_fwd_kernelI23Flash_fwd_kernel_traitsILi192ELi128ELi64ELi8ELb0ELb0EN7cutlass10bfloat16_tE19Flash_kernel_traitsILi192ELi128ELi64ELi8ES3_EELb0ELb0ELb1ELb1ELb0ELb0ELb1ELb0EEEvNS_16Flash_fwd_paramsE,"aw",@nobits
	.sectionflags	@""
	.align	16
	.zero		1024


//--------------------- .nv.shared._ZN5flash16flash_fwd_kernelI23Flash_fwd_kernel_traitsILi192ELi64ELi64ELi4ELb0ELb0EN7cutlass10bfloat16_tE19Flash_kernel_traitsILi192ELi64ELi64ELi4ES3_EELb1ELb0ELb0ELb0ELb0ELb0ELb0ELb0EEEvNS_16Flash_fwd_paramsE --------------------------
	.section	.nv.shared._ZN5flash16flash_fwd_kernelI23Flash_fwd_kernel_traitsILi192ELi64ELi64ELi4ELb0ELb0EN7cutlass10bfloat16_tE19Flash_kernel_traitsILi192ELi64ELi64ELi4ES3_EELb1ELb0ELb0ELb0ELb0ELb0ELb0ELb0EEEvNS_16Flash_fwd_paramsE,"aw",@nobits
	.sectionflags	@""
	.align	16
	.zero		1024


//--------------------- .nv.shared._ZN5flash16flash_fwd_kernelI23Flash_fwd_kernel_traitsILi192ELi64ELi64ELi4ELb0ELb0EN7cutlass10bfloat16_tE19Flash_kernel_traitsILi192ELi64ELi64ELi4ES3_EELb1ELb0ELb1ELb0ELb0ELb0ELb0ELb0EEEvNS_16Flash_fwd_paramsE --------------------------
	.section	.nv.shared._ZN5flash16flash_fwd_kernelI23Flash_fwd_kernel_traitsILi192ELi64ELi64ELi4ELb0ELb0EN7cutlass10bfloat16_tE19Flash_kernel_traitsILi192ELi64ELi64ELi4ES3_EELb1ELb0ELb1ELb0ELb0ELb0ELb0ELb0EEEvNS_16Flash_fwd_paramsE,"aw",@nobits
	.sectionflags	@""
	.align	16
	.zero		1024


//--------------------- .nv.shared._ZN5flash16flash_fwd_kernelI23Flash_fwd_kernel_traitsILi192ELi64ELi64ELi4ELb0ELb0EN7cutlass10bfloat16_tE19Flash_kernel_traitsILi192ELi64ELi64ELi4ES3_EELb1ELb0ELb0ELb0ELb0ELb1ELb0ELb0EEEvNS_16Flash_fwd_paramsE --------------------------
	.section	.nv.shared._ZN5flash16flash_fwd_kernelI23Flash_fwd_kernel_traitsILi192ELi64ELi64ELi4ELb0ELb0EN7cutlass10bfloat16_tE19Flash_kernel_traitsILi192ELi64ELi64ELi4ES3_EELb1ELb0ELb0ELb0ELb0ELb1ELb0ELb0EEEvNS_16Flash_fwd_paramsE,"aw",@nobits
	.sectionflags	@""
	.align	16
	.zero		1024


//--------------------- .nv.shared._ZN5flash16flash_fwd_kernelI23Flash_fwd_kernel_traitsILi192ELi64ELi64ELi4ELb0ELb0EN7cutlass10bfloat16_tE19Flash_kernel_traitsILi192ELi64ELi64ELi4ES3_EELb0ELb0ELb0ELb0ELb0ELb1ELb1ELb0EEEvNS_16Flash_fwd_paramsE --------------------------
	.section	.nv.shared._ZN5flash16flash_fwd_kernelI23Flash_fwd_kernel_traitsILi192ELi64ELi64ELi4ELb0ELb0EN7cutlass10bfloat16_tE19Flash_kernel_traitsILi192ELi64ELi64ELi4ES3_EELb0ELb0ELb0ELb0ELb0ELb1ELb1ELb0EEEvNS_16Flash_fwd_paramsE,"aw",@nobits
	.sectionflags	@""
	.align	16
	.zero		1024


//--------------------- .nv.shared._ZN5flash16flash_fwd_kernelI23Flash_fwd_kernel_traitsILi192ELi64ELi64ELi4ELb0ELb0EN7cutlass10bfloat16_tE19Flash_kernel_traitsILi192ELi64ELi64ELi4ES3_EELb1ELb0ELb0ELb1ELb0ELb0ELb0ELb0EEEvNS_16Flash_fwd_paramsE --------------------------
	.section	.nv.shared._ZN5flash16flash_fwd_kernelI23Flash_fwd_kernel_traitsILi192ELi64ELi64ELi4ELb0ELb0EN7cutlass10bfloat16_tE19Flash_kernel_traitsILi192ELi64ELi64ELi4ES3_EELb1ELb0ELb0ELb1ELb0ELb0ELb0ELb0EEEvNS_16Flash_fwd_paramsE,"aw",@nobits
	.sectionflags	@""
	.align	16
	.zero		1024


//--------------------- .nv.shared._ZN5flash16flash_fwd_kernelI23Flash_fwd_kernel_traitsILi192ELi64ELi64ELi4ELb0ELb0EN7cutlass10bfloat16_tE19Flash_kernel_traitsILi192ELi64ELi64ELi4ES3_EELb1ELb0ELb0ELb0ELb0ELb0ELb0ELb1EEEvNS_16Flash_fwd_paramsE --------------------------
	.section	.nv.shared._ZN5flash16flash_fwd_kernelI23Flash_fwd_kernel_traitsILi192ELi64ELi64ELi4ELb0ELb0EN7cutlass10bfloat16_tE19Flash_kernel_traitsILi192ELi64ELi64ELi4ES3_EELb1ELb0ELb0ELb0ELb0ELb0ELb0ELb1EEEvNS_16Flash_fwd_paramsE,"aw",@nobits
	.sectionflags	@""
	.align	16
	.zero		1024


//--------------------- .nv.shared._ZN5flash16flash_fwd_kernelI23Flash_fwd_kernel_traitsILi192ELi64ELi64ELi4ELb0ELb0EN7cutlass10bfloat16_tE19Flash_kernel_traitsILi192ELi64ELi64ELi4ES3_EELb0ELb0ELb0ELb0ELb0ELb0ELb1ELb0EEEvNS_16Flash_fwd_paramsE --------------------------
	.section	.nv.shared._ZN5flash16flash_fwd_kernelI23Flash_fwd_kernel_traitsILi192ELi64ELi64ELi4ELb0ELb0EN7cutlass10bfloat16_tE19Flash_kernel_traitsILi192ELi64ELi64ELi4ES3_EELb0ELb0ELb0ELb0ELb0ELb0ELb1ELb0EEEvNS_16Flash_fwd_paramsE,"aw",@nobits
	.sectionflags	@""
	.align	16
	.zero		1024


//--------------------- .nv.shared._ZN5flash16flash_fwd_kernelI23Flash_fwd_kernel_traitsILi192ELi64ELi64ELi4ELb0ELb0EN7cutlass10bfloat16_tE19Flash_kernel_traitsILi192ELi64ELi64ELi4ES3_EELb1ELb0ELb0ELb1ELb0ELb0ELb0ELb1EEEvNS_16Flash_fwd_paramsE --------------------------
	.section	.nv.shared._ZN5flash16flash_fwd_kernelI23Flash_fwd_kernel_traitsILi192ELi64ELi64ELi4ELb0ELb0EN7cutlass10bfloat16_tE19Flash_kernel_traitsILi192ELi64ELi64ELi4ES3_EELb1ELb0ELb0ELb1ELb0ELb0ELb0ELb1EEEvNS_16Flash_fwd_paramsE,"aw",@nobits
	.sectionflags	@""
	.align	16
	.zero		1024


//--------------------- .nv.shared._ZN5flash16flash_fwd_kernelI23Flash_fwd_kernel_traitsILi192ELi64ELi64ELi4ELb0ELb0EN7cutlass10bfloat16_tE19Flash_kernel_traitsILi192ELi64ELi64ELi4ES3_EELb0ELb0ELb0ELb1ELb0ELb0ELb1ELb0EEEvNS_16Flash_fwd_paramsE --------------------------
	.section	.nv.shared._ZN5flash16flash_fwd_kernelI23Flash_fwd_kernel_traitsILi192ELi64ELi64ELi4ELb0ELb0EN7cutlass10bfloat16_tE19Flash_kernel_traitsILi192ELi64ELi64ELi4ES3_EELb0ELb0ELb0ELb1ELb0ELb0ELb1ELb0EEEvNS_16Flash_fwd_paramsE,"aw",@nobits
	.sectionflags	@""
	.align	16
	.zero		1024


//--------------------- .nv.shared._ZN5flash16flash_fwd_kernelI23Flash_fwd_kernel_traitsILi192ELi64ELi64ELi4ELb0ELb0EN7cutlass10bfloat16_tE19Flash_kernel_traitsILi192ELi64ELi64ELi4ES3_EELb1ELb0ELb1ELb0ELb0ELb1ELb0ELb0EEEvNS_16Flash_fwd_paramsE --------------------------
	.section	.nv.shared._ZN5flash16flash_fwd_kernelI23Flash_fwd_kernel_traitsILi192ELi64ELi64ELi4ELb0ELb0EN7cutlass10bfloat16_tE19Flash_kernel_traitsILi192ELi64ELi64ELi4ES3_EELb1ELb0ELb1ELb0ELb0ELb1ELb0ELb0EEEvNS_16Flash_fwd_paramsE,"aw",@nobits
	.sectionflags	@""
	.align	16
	.zero		1024


//--------------------- .nv.shared._ZN5flash16flash_fwd_kernelI23Flash_fwd_kernel_traitsILi192ELi64ELi64ELi4ELb0ELb0EN7cutlass10bfloat16_tE19Flash_kernel_traitsILi192ELi64ELi64ELi4ES3_EELb0ELb0ELb1ELb0ELb0ELb1ELb1ELb0EEEvNS_16Flash_fwd_paramsE --------------------------
	.section	.nv.shared._ZN5flash16flash_fwd_kernelI23Flash_fwd_kernel_traitsILi192ELi64ELi64ELi4ELb0ELb0EN7cutlass10bfloat16_tE19Flash_kernel_traitsILi192ELi64ELi64ELi4ES3_EELb0ELb0ELb1ELb0ELb0ELb1ELb1ELb0EEEvNS_16Flash_fwd_paramsE,"aw",@nobits
	.sectionflags	@""
	.align	16
	.zero		1024


//--------------------- .nv.shared._ZN5flash16flash_fwd_kernelI23Flash_fwd_kernel_traitsILi192ELi64ELi64ELi4ELb0ELb0EN7cutlass10bfloat16_tE19Flash_kernel_traitsILi192ELi64ELi64ELi4ES3_EELb1ELb0ELb1ELb1ELb0ELb0ELb0ELb0EEEvNS_16Flash_fwd_paramsE --------------------------
	.section	.nv.shared._ZN5flash16flash_fwd_kernelI23Flash_fwd_kernel_traitsILi192ELi64ELi64ELi4ELb0ELb0EN7cutlass10bfloat16_tE19Flash_kernel_traitsILi192ELi64ELi64ELi4ES3_EELb1ELb0ELb1ELb1ELb0ELb0ELb0ELb0EEEvNS_16Flash_fwd_paramsE,"aw",@nobits
	.sectionflags	@""
	.align	16
	.zero		1024


//--------------------- .nv.shared._ZN5flash16flash_fwd_kernelI23Flash_fwd_kernel_traitsILi192ELi64ELi64ELi4ELb0ELb0EN7cutlass10bfloat16_tE19Flash_kernel_traitsILi192ELi64ELi64ELi4ES3_EELb1ELb0ELb1ELb0ELb0ELb0ELb0ELb1EEEvNS_16Flash_fwd_paramsE --------------------------
	.section	.nv.shared._ZN5flash16flash_fwd_kernelI23Flash_fwd_kernel_traitsILi192ELi64ELi64ELi4ELb0ELb0EN7cutlass10bfloat16_tE19Flash_kernel_traitsILi192ELi64ELi64ELi4ES3_EELb1ELb0ELb1ELb0ELb0ELb0ELb0ELb1EEEvNS_16Flash_fwd_paramsE,"aw",@nobits
	.sectionflags	@""
	.align	16
	.zero		1024


//--------------------- .nv.shared._ZN5flash16flash_fwd_kernelI23Flash_fwd_kernel_traitsILi192ELi64ELi64ELi4ELb0ELb0EN7cutlass10bfloat16_tE19Flash_kernel_traitsILi192ELi64ELi64ELi4ES3_EELb0ELb0ELb1ELb0ELb0ELb0ELb1ELb0EEEvNS_16Flash_fwd_paramsE --------------------------
	.section	.nv.shared._ZN5flash16flash_fwd_kernelI23Flash_fwd_kernel_traitsILi192ELi64ELi64ELi4ELb0ELb0EN7cutlass10bfloat16_tE19Flash_kernel_traitsILi192ELi64ELi64ELi4ES3_EELb0ELb0ELb1ELb0ELb0ELb0ELb1ELb0EEEvNS_16Flash_fwd_paramsE,"aw",@nobits
	.sectionflags	@""
	.align	16
	.zero		1024


//--------------------- .nv.shared._ZN5flash16flash_fwd_kernelI23Flash_fwd_kernel_traitsILi192ELi64ELi64ELi4ELb0ELb0EN7cutlass10bfloat16_tE19Flash_kernel_traitsILi192ELi64ELi64ELi4ES3_EELb1ELb0ELb1ELb1ELb0ELb0ELb0ELb1EEEvNS_16Flash_fwd_paramsE --------------------------
	.section	.nv.shared._ZN5flash16flash_fwd_kernelI23Flash_fwd_kernel_traitsILi192ELi64ELi64ELi4ELb0ELb0EN7cutlass10bfloat16_tE19Flash_kernel_traitsILi192ELi64ELi64ELi4ES3_EELb1ELb0ELb1ELb1ELb0ELb0ELb0ELb1EEEvNS_16Flash_fwd_paramsE,"aw",@nobits
	.sectionflags	@""
	.align	16
	.zero		1024


//--------------------- .nv.shared._ZN5flash16flash_fwd_kernelI23Flash_fwd_kernel_traitsILi192ELi64ELi64ELi4ELb0ELb0EN7cutlass10bfloat16_tE19Flash_kernel_traitsILi192ELi64ELi64ELi4ES3_EELb0ELb0ELb1ELb1ELb0ELb0ELb1ELb0EEEvNS_16Flash_fwd_paramsE --------------------------
	.section	.nv.shared._ZN5flash16flash_fwd_kernelI23Flash_fwd_kernel_traitsILi192ELi64ELi64ELi4ELb0ELb0EN7cutlass10bfloat16_tE19Flash_kernel_traitsILi192ELi64ELi64ELi4ES3_EELb0ELb0ELb1ELb1ELb0ELb0ELb1ELb0EEEvNS_16Flash_fwd_paramsE,"aw",@nobits
	.sectionflags	@""
	.align	16
	.zero		1024


//--------------------- .nv.constant0._ZN5flash16flash_fwd_kernelI23Flash_fwd_kernel_traitsILi192ELi128ELi64ELi8ELb0ELb0EN7cutlass10bfloat16_tE19Flash_kernel_traitsILi192ELi128ELi64ELi8ES3_EELb0ELb0ELb0ELb0ELb0ELb1ELb0ELb0EEEvNS_16Flash_fwd_paramsE --------------------------
	.section	.nv.constant0._ZN5flash16flash_fwd_kernelI23Flash_fwd_kernel_traitsILi192ELi128ELi64ELi8ELb0ELb0EN7cutlass10bfloat16_tE19Flash_kernel_traitsILi192ELi128ELi64ELi8ES3_EELb0ELb0ELb0ELb0ELb0ELb1ELb0ELb0EEEvNS_16Flash_fwd_paramsE,"a",@progbits
	.sectionflags	@""
	.align	4
.nv.constant0._ZN5flash16flash_fwd_kernelI23Flash_fwd_kernel_traitsILi192ELi128ELi64ELi8ELb0ELb0EN7cutlass10bfloat16_tE19Flash_kernel_traitsILi192ELi128ELi64ELi8ES3_EELb0ELb0ELb0ELb0ELb0ELb1ELb0ELb0EEEvNS_16Flash_fwd_paramsE:
	.zero		992


//--------------------- .nv.constant0._ZN5flash16flash_fwd_kernelI23Flash_fwd_kernel_traitsILi192ELi128ELi64ELi8ELb0ELb0EN7cutlass10bfloat16_tE19Flash_kernel_traitsILi192ELi128ELi64ELi8ES3_EELb0ELb0ELb0ELb0ELb0ELb1ELb1ELb0EEEvNS_16Flash_fwd_paramsE --------------------------
	.section	.nv.constant0._ZN5flash16flash_fwd_kernelI23Flash_fwd_kernel_traitsILi192ELi128ELi64ELi8ELb0ELb0EN7cutlass10bfloat16_tE19Flash_kernel_traitsILi192ELi128ELi64ELi8ES3_EELb0ELb0ELb0ELb0ELb0ELb1ELb1ELb0EEEvNS_16Flash_fwd_paramsE,"a",@progbits
	.sectionflags	@""
	.align	4
.nv.constant0._ZN5flash16flash_fwd_kernelI23Flash_fwd_kernel_traitsILi192ELi128ELi64ELi8ELb0ELb0EN7cutlass10bfloat16_tE19Flash_kernel_traitsILi192ELi128ELi64ELi8ES3_EELb0ELb0ELb0ELb0ELb0ELb1ELb1ELb0EEEvNS_16Flash_fwd_paramsE:
	.zero		992


//--------------------- .nv.constant0._ZN5flash16flash_fwd_kernelI23Flash_fwd_kernel_traitsILi192ELi128ELi64ELi8ELb0ELb0EN7cutlass10bfloat16_tE19Flash_kernel_traitsILi192ELi128ELi64ELi8ES3_EELb0ELb0ELb0ELb0ELb0ELb0ELb0ELb0EEEvNS_16Flash_fwd_paramsE --------------------------
	.section	.nv.constant0._ZN5flash16flash_fwd_kernelI23Flash_fwd_kernel_traitsILi192ELi128ELi64ELi8ELb0ELb0EN7cutlass10bfloat16_tE19Flash_kernel_traitsILi192ELi128ELi64ELi8ES3_EELb0ELb0ELb0ELb0ELb0ELb0ELb0ELb0EEEvNS_16Flash_fwd_paramsE,"a",@progbits
	.sectionflags	@""
	.align	4
.nv.constant0._ZN5flash16flash_fwd_kernelI23Flash_fwd_kernel_traitsILi192ELi128ELi64ELi8ELb0ELb0EN7cutlass10bfloat16_tE19Flash_kernel_traitsILi192ELi128ELi64ELi8ES3_EELb0ELb0ELb0ELb0ELb0ELb0ELb0ELb0EEEvNS_16Flash_fwd_paramsE:
	.zero		992


//--------------------- .nv.constant0._ZN5flash16flash_fwd_kernelI23Flash_fwd_kernel_traitsILi192ELi128ELi64ELi8ELb0ELb0EN7cutlass10bfloat16_tE19Flash_kernel_traitsILi192ELi128ELi64ELi8ES3_EELb0ELb0ELb0ELb0ELb0ELb0ELb1ELb0EEEvNS_16Flash_fwd_paramsE --------------------------
	.section	.nv.constant0._ZN5flash16flash_fwd_kernelI23Flash_fwd_kernel_traitsILi192ELi128ELi64ELi8ELb0ELb0EN7cutlass10bfloat16_tE19Flash_kernel_traitsILi192ELi128ELi64ELi8ES3_EELb0ELb0ELb0ELb0ELb0ELb0ELb1ELb0EEEvNS_16Flash_fwd_paramsE,"a",@progbits
	.sectionflags	@""
	.align	4
.nv.constant0._ZN5flash16flash_fwd_kernelI23Flash_fwd_kernel_traitsILi192ELi128ELi64ELi8ELb0ELb0EN7cutlass10bfloat16_tE19Flash_kernel_traitsILi192ELi128ELi64ELi8ES3_EELb0ELb0ELb0ELb0ELb0ELb0ELb1ELb0EEEvNS_16Flash_fwd_paramsE:
	.zero		992


//--------------------- .nv.constant0._ZN5flash16flash_fwd_kernelI23Flash_fwd_kernel_traitsILi192ELi128ELi64ELi8ELb0ELb0EN7cutlass10bfloat16_tE19Flash_kernel_traitsILi192ELi128ELi64ELi8ES3_EELb0ELb0ELb0ELb1ELb0ELb0ELb0ELb0EEEvNS_16Flash_fwd_paramsE --------------------------
	.section	.nv.constant0._ZN5flash16flash_fwd_kernelI23Flash_fwd_kernel_traitsILi192ELi128ELi64ELi8ELb0ELb0EN7cutlass10bfloat16_tE19Flash_kernel_traitsILi192ELi128ELi64ELi8ES3_EELb0ELb0ELb0ELb1ELb0ELb0ELb0ELb0EEEvNS_16Flash_fwd_paramsE,"a",@progbits
	.sectionflags	@""
	.align	4
.nv.constant0._ZN5flash16flash_fwd_kernelI23Flash_fwd_kernel_traitsILi192ELi128ELi64ELi8ELb0ELb0EN7cutlass10bfloat16_tE19Flash_kernel_traitsILi192ELi128ELi64ELi8ES3_EELb0ELb0ELb0ELb1ELb0ELb0ELb0ELb0EEEvNS_16Flash_fwd_paramsE:
	.zero		992


//--------------------- .nv.constant0._ZN5flash16flash_fwd_kernelI23Flash_fwd_kernel_traitsILi192ELi128ELi64ELi8ELb0ELb0EN7cutlass10bfloat16_tE19Flash_kernel_traitsILi192ELi128ELi64ELi8ES3_EELb0ELb0ELb0ELb1ELb0ELb0ELb1ELb0EEEvNS_16Flash_fwd_paramsE --------------------------
	.section	.nv.constant0._ZN5flash16flash_fwd_kernelI23Flash_fwd_kernel_traitsILi192ELi128ELi64ELi8ELb0ELb0EN7cutlass10bfloat16_tE19Flash_kernel_traitsILi192ELi128ELi64ELi8ES3_EELb0ELb0ELb0ELb1ELb0ELb0ELb1ELb0EEEvNS_16Flash_fwd_paramsE,"a",@progbits
	.sectionflags	@""
	.align	4
.nv.constant0._ZN5flash16flash_fwd_kernelI23Flash_fwd_kernel_traitsILi192ELi128ELi64ELi8ELb0ELb0EN7cutlass10bfloat16_tE19Flash_kernel_traitsILi192ELi128ELi64ELi8ES3_EELb0ELb0ELb0ELb1ELb0ELb0ELb1ELb0EEEvNS_16Flash_fwd_paramsE:
	.zero		992


//--------------------- .nv.constant0._ZN5flash16flash_fwd_kernelI23Flash_fwd_kernel_traitsILi192ELi128ELi64ELi8ELb0ELb0EN7cutlass10bfloat16_tE19Flash_kernel_traitsILi192ELi128ELi64ELi8ES3_EELb0ELb0ELb1ELb0ELb0ELb1ELb0ELb0EEEvNS_16Flash_fwd_paramsE --------------------------
	.section	.nv.constant0._ZN5flash16flash_fwd_kernelI23Flash_fwd_kernel_traitsILi192ELi128ELi64ELi8ELb0ELb0EN7cutlass10bfloat16_tE19Flash_kernel_traitsILi192ELi128ELi64ELi8ES3_EELb0ELb0ELb1ELb0ELb0ELb1ELb0ELb0EEEvNS_16Flash_fwd_paramsE,"a",@progbits
	.sectionflags	@""
	.align	4
.nv.constant0._ZN5flash16flash_fwd_kernelI23Flash_fwd_kernel_traitsILi192ELi128ELi64ELi8ELb0ELb0EN7cutlass10bfloat16_tE19Flash_kernel_traitsILi192ELi128ELi64ELi8ES3_EELb0ELb0ELb1ELb0ELb0ELb1ELb0ELb0EEEvNS_16Flash_fwd_paramsE:
	.zero		992


//--------------------- .nv.constant0._ZN5flash16flash_fwd_kernelI23Flash_fwd_kernel_traitsILi192ELi128ELi64ELi8ELb0ELb0EN7cutlass10bfloat16_tE19Flash_kernel_traitsILi192ELi128ELi64ELi8ES3_EELb0ELb0ELb1ELb0ELb0ELb1ELb1ELb0EEEvNS_16Flash_fwd_paramsE --------------------------
	.section	.nv.constant0._ZN5flash16flash_fwd_kernelI23Flash_fwd_kernel_traitsILi192ELi128ELi64ELi8ELb0ELb0EN7cutlass10bfloat16_tE19Flash_kernel_traitsILi192ELi128ELi64ELi8ES3_EELb0ELb0ELb1ELb0ELb0ELb1ELb1ELb0EEEvNS_16Flash_fwd_paramsE,"a",@progbits
	.sectionflags	@""
	.align	4
.nv.constant0._ZN5flash16flash_fwd_kernelI23Flash_fwd_kernel_traitsILi192ELi128ELi64ELi8ELb0ELb0EN7cutlass10bfloat16_tE19Flash_kernel_traitsILi192ELi128ELi64ELi8ES3_EELb0ELb0ELb1ELb0ELb0ELb1ELb1ELb0EEEvNS_16Flash_fwd_paramsE:
	.zero		992


//--------------------- .nv.constant0._ZN5flash16flash_fwd_kernelI23Flash_fwd_kernel_traitsILi192ELi128ELi64ELi8ELb0ELb0EN7cutlass10bfloat16_tE19Flash_kernel_traitsILi192ELi128ELi64ELi8ES3_EELb0ELb0ELb1ELb0ELb0ELb0ELb0ELb0EEEvNS_16Flash_fwd_paramsE --------------------------
	.section	.nv.constant0._ZN5flash16flash_fwd_kernelI23Flash_fwd_kernel_traitsILi192ELi128ELi64ELi8ELb0ELb0EN7cutlass10bfloat16_tE19Flash_kernel_traitsILi192ELi128ELi64ELi8ES3_EELb0ELb0ELb1ELb0ELb0ELb0ELb0ELb0EEEvNS_16Flash_fwd_paramsE,"a",@progbits
	.sectionflags	@""
	.align	4
.nv.constant0._ZN5flash16flash_fwd_kernelI23Flash_fwd_kernel_traitsILi192ELi128ELi64ELi8ELb0ELb0EN7cutlass10bfloat16_tE19Flash_kernel_traitsILi192ELi128ELi64ELi8ES3_EELb0ELb0ELb1ELb0ELb0ELb0ELb0ELb0EEEvNS_16Flash_fwd_paramsE:
	.zero		992


//--------------------- .nv.constant0._ZN5flash16flash_fwd_kernelI23Flash_fwd_kernel_traitsILi192ELi128ELi64ELi8ELb0ELb0EN7cutlass10bfloat16_tE19Flash_kernel_traitsILi192ELi128ELi64ELi8ES3_EELb0ELb0ELb1ELb0ELb0ELb0ELb1ELb0EEEvNS_16Flash_fwd_paramsE --------------------------
	.section	.nv.constant0._ZN5flash16flash_fwd_kernelI23Flash_fwd_kernel_traitsILi192ELi128ELi64ELi8ELb0ELb0EN7cutlass10bfloat16_tE19Flash_kernel_traitsILi192ELi128ELi64ELi8ES3_EELb0ELb0ELb1ELb0ELb0ELb0ELb1ELb0EEEvNS_16Flash_fwd_paramsE,"a",@progbits
	.sectionflags	@""
	.align	4
.nv.constant0._ZN5flash16flash_fwd_kernelI23Flash_fwd_kernel_traitsILi192ELi128ELi64ELi8ELb0ELb0EN7cutlass10bfloat16_tE19Flash_kernel_traitsILi192ELi128ELi64ELi8ES3_EELb0ELb0ELb1ELb0ELb0ELb0ELb1ELb0EEEvNS_16Flash_fwd_paramsE:
	.zero		992


//--------------------- .nv.constant0._ZN5flash16flash_fwd_kernelI23Flash_fwd_kernel_traitsILi192ELi128ELi64ELi8ELb0ELb0EN7cutlass10bfloat16_tE19Flash_kernel_traitsILi192ELi128ELi64ELi8ES3_EELb0ELb0ELb1ELb1ELb0ELb0ELb0ELb0EEEvNS_16Flash_fwd_paramsE --------------------------
	.section	.nv.constant0._ZN5flash16flash_fwd_kernelI23Flash_fwd_kernel_traitsILi192ELi128ELi64ELi8ELb0ELb0EN7cutlass10bfloat16_tE19Flash_kernel_traitsILi192ELi128ELi64ELi8ES3_EELb0ELb0ELb1ELb1ELb0ELb0ELb0ELb0EEEvNS_16Flash_fwd_paramsE,"a",@progbits
	.sectionflags	@""
	.align	4
.nv.constant0._ZN5flash16flash_fwd_kernelI23Flash_fwd_kernel_traitsILi192ELi128ELi64ELi8ELb0ELb0EN7cutlass10bfloat16_tE19Flash_kernel_traitsILi192ELi128ELi64ELi8ES3_EELb0ELb0ELb1ELb1ELb0ELb0ELb0ELb0EEEvNS_16Flash_fwd_paramsE:
	.zero		992


//--------------------- .nv.constant0._ZN5flash16flash_fwd_kernelI23Flash_fwd_kernel_traitsILi192ELi128ELi64ELi8ELb0ELb0EN7cutlass10bfloat16_tE19Flash_kernel_traitsILi192ELi128ELi64ELi8ES3_EELb0ELb0ELb1ELb1ELb0ELb0ELb1ELb0EEEvNS_16Flash_fwd_paramsE --------------------------
	.section	.nv.constant0._ZN5flash16flash_fwd_kernelI23Flash_fwd_kernel_traitsILi192ELi128ELi64ELi8ELb0ELb0EN7cutlass10bfloat16_tE19Flash_kernel_traitsILi192ELi128ELi64ELi8ES3_EELb0ELb0ELb1ELb1ELb0ELb0ELb1ELb0EEEvNS_16Flash_fwd_paramsE,"a",@progbits
	.sectionflags	@""
	.align	4
.nv.constant0._ZN5flash16flash_fwd_kernelI23Flash_fwd_kernel_traitsILi192ELi128ELi64ELi8ELb0ELb0EN7cutlass10bfloat16_tE19Flash_kernel_traitsILi192ELi128ELi64ELi8ES3_EELb0ELb0ELb1ELb1ELb0ELb0ELb1ELb0EEEvNS_16Flash_fwd_paramsE:
	.zero		992


//--------------------- .nv.constant0._ZN5flash16flash_fwd_kernelI23Flash_fwd_kernel_traitsILi192ELi64ELi64ELi4ELb0ELb0EN7cutlass10bfloat16_tE19Flash_kernel_traitsILi192ELi64ELi64ELi4ES3_EELb1ELb0ELb0ELb0ELb0ELb0ELb0ELb0EEEvNS_16Flash_fwd_paramsE --------------------------
	.section	.nv.constant0._ZN5flash16flash_fwd_kernelI23Flash_fwd_kernel_traitsILi192ELi64ELi64ELi4ELb0ELb0EN7cutlass10bfloat16_tE19Flash_kernel_traitsILi192ELi64ELi64ELi4ES3_EELb1ELb0ELb0ELb0ELb0ELb0ELb0ELb0EEEvNS_16Flash_fwd_paramsE,"a",@progbits
	.sectionflags	@""
	.align	4
.nv.constant0._ZN5flash16flash_fwd_kernelI23Flash_fwd_kernel_traitsILi192ELi64ELi64ELi4ELb0ELb0EN7cutlass10bfloat16_tE19Flash_kernel_traitsILi192ELi64ELi64ELi4ES3_EELb1ELb0ELb0ELb0ELb0ELb0ELb0ELb0EEEvNS_16Flash_fwd_paramsE:
	.zero		992


//--------------------- .nv.constant0._ZN5flash16flash_fwd_kernelI23Flash_fwd_kernel_traitsILi192ELi64ELi64ELi4ELb0ELb0EN7cutlass10bfloat16_tE19Flash_kernel_traitsILi192ELi64ELi64ELi4ES3_EELb1ELb0ELb1ELb0ELb0ELb0ELb0ELb0EEEvNS_16Flash_fwd_paramsE --------------------------
	.section	.nv.constant0._ZN5flash16flash_fwd_kernelI23Flash_fwd_kernel_traitsILi192ELi64ELi64ELi4ELb0ELb0EN7cutlass10bfloat16_tE19Flash_kernel_traitsILi192ELi64ELi64ELi4ES3_EELb1ELb0ELb1ELb0ELb0ELb0ELb0ELb0EEEvNS_16Flash_fwd_paramsE,"a",@progbits
	.sectionflags	@""
	.align	4
.nv.constant0._ZN5flash16flash_fwd_kernelI23Flash_fwd_kernel_traitsILi192ELi64ELi64ELi4ELb0ELb0EN7cutlass10bfloat16_tE19Flash_kernel_traitsILi192ELi64ELi64ELi4ES3_EELb1ELb0ELb1ELb0ELb0ELb0ELb0ELb0EEEvNS_16Flash_fwd_paramsE:
	.zero		992


//--------------------- .nv.constant0._ZN5flash16flash_fwd_kernelI23Flash_fwd_kernel_traitsILi192ELi64ELi64ELi4ELb0ELb0EN7cutlass10bfloat16_tE19Flash_kernel_traitsILi192ELi64ELi64ELi4ES3_EELb1ELb0ELb0ELb0ELb0ELb1ELb0ELb0EEEvNS_16Flash_fwd_paramsE --------------------------
	.section	.nv.constant0._ZN5flash16flash_fwd_kernelI23Flash_fwd_kernel_traitsILi192ELi64ELi64ELi4ELb0ELb0EN7cutlass10bfloat16_tE19Flash_kernel_traitsILi192ELi64ELi64ELi4ES3_EELb1ELb0ELb0ELb0ELb0ELb1ELb0ELb0EEEvNS_16Flash_fwd_paramsE,"a",@progbits
	.sectionflags	@""
	.align	4
.nv.constant0._ZN5flash16flash_fwd_kernelI23Flash_fwd_kernel_traitsILi192ELi64ELi64ELi4ELb0ELb0EN7cutlass10bfloat16_tE19Flash_kernel_traitsILi192ELi64ELi64ELi4ES3_EELb1ELb0ELb0ELb0ELb0ELb1ELb0ELb0EEEvNS_16Flash_fwd_paramsE:
	.zero		992


//--------------------- .nv.constant0._ZN5flash16flash_fwd_kernelI23Flash_fwd_kernel_traitsILi192ELi64ELi64ELi4ELb0ELb0EN7cutlass10bfloat16_tE19Flash_kernel_traitsILi192ELi64ELi64ELi4ES3_EELb0ELb0ELb0ELb0ELb0ELb1ELb1ELb0EEEvNS_16Flash_fwd_paramsE --------------------------
	.section	.nv.constant0._ZN5flash16flash_fwd_kernelI23Flash_fwd_kernel_traitsILi192ELi64ELi64ELi4ELb0ELb0EN7cutlass10bfloat16_tE19Flash_kernel_traitsILi192ELi64ELi64ELi4ES3_EELb0ELb0ELb0ELb0ELb0ELb1ELb1ELb0EEEvNS_16Flash_fwd_paramsE,"a",@progbits
	.sectionflags	@""
	.align	4
.nv.constant0._ZN5flash16flash_fwd_kernelI23Flash_fwd_kernel_traitsILi192ELi64ELi64ELi4ELb0ELb0EN7cutlass10bfloat16_tE19Flash_kernel_traitsILi192ELi64ELi64ELi4ES3_EELb0ELb0ELb0ELb0ELb0ELb1ELb1ELb0EEEvNS_16Flash_fwd_paramsE:
	.zero		992


//--------------------- .nv.constant0._ZN5flash16flash_fwd_kernelI23Flash_fwd_kernel_traitsILi192ELi64ELi64ELi4ELb0ELb0EN7cutlass10bfloat16_tE19Flash_kernel_traitsILi192ELi64ELi64ELi4ES3_EELb1ELb0ELb0ELb1ELb0ELb0ELb0ELb0EEEvNS_16Flash_fwd_paramsE --------------------------
	.section	.nv.constant0._ZN5flash16flash_fwd_kernelI23Flash_fwd_kernel_traitsILi192ELi64ELi64ELi4ELb0ELb0EN7cutlass10bfloat16_tE19Flash_kernel_traitsILi192ELi64ELi64ELi4ES3_EELb1ELb0ELb0ELb1ELb0ELb0ELb0ELb0EEEvNS_16Flash_fwd_paramsE,"a",@progbits
	.sectionflags	@""
	.align	4
.nv.constant0._ZN5flash16flash_fwd_kernelI23Flash_fwd_kernel_traitsILi192ELi64ELi64ELi4ELb0ELb0EN7cutlass10bfloat16_tE19Flash_kernel_traitsILi192ELi64ELi64ELi4ES3_EELb1ELb0ELb0ELb1ELb0ELb0ELb0ELb0EEEvNS_16Flash_fwd_paramsE:
	.zero		992


//--------------------- .nv.constant0._ZN5flash16flash_fwd_kernelI23Flash_fwd_kernel_traitsILi192ELi64ELi64ELi4ELb0ELb0EN7cutlass10bfloat16_tE19Flash_kernel_traitsILi192ELi64ELi64ELi4ES3_EELb1ELb0ELb0ELb0ELb0ELb0ELb0ELb1EEEvNS_16Flash_fwd_paramsE --------------------------
	.section	.nv.constant0._ZN5flash16flash_fwd_kernelI23Flash_fwd_kernel_traitsILi192ELi64ELi64ELi4ELb0ELb0EN7cutlass10bfloat16_tE19Flash_kernel_traitsILi192ELi64ELi64ELi4ES3_EELb1ELb0ELb0ELb0ELb0ELb0ELb0ELb1EEEvNS_16Flash_fwd_paramsE,"a",@progbits
	.sectionflags	@""
	.align	4
.nv.constant0._ZN5flash16flash_fwd_kernelI23Flash_fwd_kernel_traitsILi192ELi64ELi64ELi4ELb0ELb0EN7cutlass10bfloat16_tE19Flash_kernel_traitsILi192ELi64ELi64ELi4ES3_EELb1ELb0ELb0ELb0ELb0ELb0ELb0ELb1EEEvNS_16Flash_fwd_paramsE:
	.zero		992


//--------------------- .nv.constant0._ZN5flash16flash_fwd_kernelI23Flash_fwd_kernel_traitsILi192ELi64ELi64ELi4ELb0ELb0EN7cutlass10bfloat16_tE19Flash_kernel_traitsILi192ELi64ELi64ELi4ES3_EELb0ELb0ELb0ELb0ELb0ELb0ELb1ELb0EEEvNS_16Flash_fwd_paramsE --------------------------
	.section	.nv.constant0._ZN5flash16flash_fwd_kernelI23Flash_fwd_kernel_traitsILi192ELi64ELi64ELi4ELb0ELb0EN7cutlass10bfloat16_tE19Flash_kernel_traitsILi192ELi64ELi64ELi4ES3_EELb0ELb0ELb0ELb0ELb0ELb0ELb1ELb0EEEvNS_16Flash_fwd_paramsE,"a",@progbits
	.sectionflags	@""
	.align	4
.nv.constant0._ZN5flash16flash_fwd_kernelI23Flash_fwd_kernel_traitsILi192ELi64ELi64ELi4ELb0ELb0EN7cutlass10bfloat16_tE19Flash_kernel_traitsILi192ELi64ELi64ELi4ES3_EELb0ELb0ELb0ELb0ELb0ELb0ELb1ELb0EEEvNS_16Flash_fwd_paramsE:
	.zero		992


//--------------------- .nv.constant0._ZN5flash16flash_fwd_kernelI23Flash_fwd_kernel_traitsILi192ELi64ELi64ELi4ELb0ELb0EN7cutlass10bfloat16_tE19Flash_kernel_traitsILi192ELi64ELi64ELi4ES3_EELb1ELb0ELb0ELb1ELb0ELb0ELb0ELb1EEEvNS_16Flash_fwd_paramsE --------------------------
	.section	.nv.constant0._ZN5flash16flash_fwd_kernelI23Flash_fwd_kernel_traitsILi192ELi64ELi64ELi4ELb0ELb0EN7cutlass10bfloat16_tE19Flash_kernel_traitsILi192ELi64ELi64ELi4ES3_EELb1ELb0ELb0ELb1ELb0ELb0ELb0ELb1EEEvNS_16Flash_fwd_paramsE,"a",@progbits
	.sectionflags	@""
	.align	4
.nv.constant0._ZN5flash16flash_fwd_kernelI23Flash_fwd_kernel_traitsILi192ELi64ELi64ELi4ELb0ELb0EN7cutlass10bfloat16_tE19Flash_kernel_traitsILi192ELi64ELi64ELi4ES3_EELb1ELb0ELb0ELb1ELb0ELb0ELb0ELb1EEEvNS_16Flash_fwd_paramsE:
	.zero		992


//--------------------- .nv.constant0._ZN5flash16flash_fwd_kernelI23Flash_fwd_kernel_traitsILi192ELi64ELi64ELi4ELb0ELb0EN7cutlass10bfloat16_tE19Flash_kernel_traitsILi192ELi64ELi64ELi4ES3_EELb0ELb0ELb0ELb1ELb0ELb0ELb1ELb0EEEvNS_16Flash_fwd_paramsE --------------------------
	.section	.nv.constant0._ZN5flash16flash_fwd_kernelI23Flash_fwd_kernel_traitsILi192ELi64ELi64ELi4ELb0ELb0EN7cutlass10bfloat16_tE19Flash_kernel_traitsILi192ELi64ELi64ELi4ES3_EELb0ELb0ELb0ELb1ELb0ELb0ELb1ELb0EEEvNS_16Flash_fwd_paramsE,"a",@progbits
	.sectionflags	@""
	.align	4
.nv.constant0._ZN5flash16flash_fwd_kernelI23Flash_fwd_kernel_traitsILi192ELi64ELi64ELi4ELb0ELb0EN7cutlass10bfloat16_tE19Flash_kernel_traitsILi192ELi64ELi64ELi4ES3_EELb0ELb0ELb0ELb1ELb0ELb0ELb1ELb0EEEvNS_16Flash_fwd_paramsE:
	.zero		992


//--------------------- .nv.constant0._ZN5flash16flash_fwd_kernelI23Flash_fwd_kernel_traitsILi192ELi64ELi64ELi4ELb0ELb0EN7cutlass10bfloat16_tE19Flash_kernel_traitsILi192ELi64ELi64ELi4ES3_EELb1ELb0ELb1ELb0ELb0ELb1ELb0ELb0EEEvNS_16Flash_fwd_paramsE --------------------------
	.section	.nv.constant0._ZN5flash16flash_fwd_kernelI23Flash_fwd_kernel_traitsILi192ELi64ELi64ELi4ELb0ELb0EN7cutlass10bfloat16_tE19Flash_kernel_traitsILi192ELi64ELi64ELi4ES3_EELb1ELb0ELb1ELb0ELb0ELb1ELb0ELb0EEEvNS_16Flash_fwd_paramsE,"a",@progbits
	.sectionflags	@""
	.align	4
.nv.constant0._ZN5flash16flash_fwd_kernelI23Flash_fwd_kernel_traitsILi192ELi64ELi64ELi4ELb0ELb0EN7cutlass10bfloat16_tE19Flash_kernel_traitsILi192ELi64ELi64ELi4ES3_EELb1ELb0ELb1ELb0ELb0ELb1ELb0ELb0EEEvNS_16Flash_fwd_paramsE:
	.zero		992


//--------------------- .nv.constant0._ZN5flash16flash_fwd_kernelI23Flash_fwd_kernel_traitsILi192ELi64ELi64ELi4ELb0ELb0EN7cutlass10bfloat16_tE19Flash_kernel_traitsILi192ELi64ELi64ELi4ES3_EELb0ELb0ELb1ELb0ELb0ELb1ELb1ELb0EEEvNS_16Flash_fwd_paramsE --------------------------
	.section	.nv.constant0._ZN5flash16flash_fwd_kernelI23Flash_fwd_kernel_traitsILi192ELi64ELi64ELi4ELb0ELb0EN7cutlass10bfloat16_tE19Flash_kernel_traitsILi192ELi64ELi64ELi4ES3_EELb0ELb0ELb1ELb0ELb0ELb1ELb1ELb0EEEvNS_16Flash_fwd_paramsE,"a",@progbits
	.sectionflags	@""
	.align	4
.nv.constant0._ZN5flash16flash_fwd_kernelI23Flash_fwd_kernel_traitsILi192ELi64ELi64ELi4ELb0ELb0EN7cutlass10bfloat16_tE19Flash_kernel_traitsILi192ELi64ELi64ELi4ES3_EELb0ELb0ELb1ELb0ELb0ELb1ELb1ELb0EEEvNS_16Flash_fwd_paramsE:
	.zero		992


//--------------------- .nv.constant0._ZN5flash16flash_fwd_kernelI23Flash_fwd_kernel_traitsILi192ELi64ELi64ELi4ELb0ELb0EN7cutlass10bfloat16_tE19Flash_kernel_traitsILi192ELi64ELi64ELi4ES3_EELb1ELb0ELb1ELb1ELb0ELb0ELb0ELb0EEEvNS_16Flash_fwd_paramsE --------------------------
	.section	.nv.constant0._ZN5flash16flash_fwd_kernelI23Flash_fwd_kernel_traitsILi192ELi64ELi64ELi4ELb0ELb0EN7cutlass10bfloat16_tE19Flash_kernel_traitsILi192ELi64ELi64ELi4ES3_EELb1ELb0ELb1ELb1ELb0ELb0ELb0ELb0EEEvNS_16Flash_fwd_paramsE,"a",@progbits
	.sectionflags	@""
	.align	4
.nv.constant0._ZN5flash16flash_fwd_kernelI23Flash_fwd_kernel_traitsILi192ELi64ELi64ELi4ELb0ELb0EN7cutlass10bfloat16_tE19Flash_kernel_traitsILi192ELi64ELi64ELi4ES3_EELb1ELb0ELb1ELb1ELb0ELb0ELb0ELb0EEEvNS_16Flash_fwd_paramsE:
	.zero		992


//--------------------- .nv.constant0._ZN5flash16flash_fwd_kernelI23Flash_fwd_kernel_traitsILi192ELi64ELi64ELi4ELb0ELb0EN7cutlass10bfloat16_tE19Flash_kernel_traitsILi192ELi64ELi64ELi4ES3_EELb1ELb0ELb1ELb0ELb0ELb0ELb0ELb1EEEvNS_16Flash_fwd_paramsE --------------------------
	.section	.nv.constant0._ZN5flash16flash_fwd_kernelI23Flash_fwd_kernel_traitsILi192ELi64ELi64ELi4ELb0ELb0EN7cutlass10bfloat16_tE19Flash_kernel_traitsILi192ELi64ELi64ELi4ES3_EELb1ELb0ELb1ELb0ELb0ELb0ELb0ELb1EEEvNS_16Flash_fwd_paramsE,"a",@progbits
	.sectionflags	@""
	.align	4
.nv.constant0._ZN5flash16flash_fwd_kernelI23Flash_fwd_kernel_traitsILi192ELi64ELi64ELi4ELb0ELb0EN7cutlass10bfloat16_tE19Flash_kernel_traitsILi192ELi64ELi64ELi4ES3_EELb1ELb0ELb1ELb0ELb0ELb0ELb0ELb1EEEvNS_16Flash_fwd_paramsE:
	.zero		992


//--------------------- .nv.constant0._ZN5flash16flash_fwd_kernelI23Flash_fwd_kernel_traitsILi192ELi64ELi64ELi4ELb0ELb0EN7cutlass10bfloat16_tE19Flash_kernel_traitsILi192ELi64ELi64ELi4ES3_EELb0ELb0ELb1ELb0ELb0ELb0ELb1ELb0EEEvNS_16Flash_fwd_paramsE --------------------------
	.section	.nv.constant0._ZN5flash16flash_fwd_kernelI23Flash_fwd_kernel_traitsILi192ELi64ELi64ELi4ELb0ELb0EN7cutlass10bfloat16_tE19Flash_kernel_traitsILi192ELi64ELi64ELi4ES3_EELb0ELb0ELb1ELb0ELb0ELb0ELb1ELb0EEEvNS_16Flash_fwd_paramsE,"a",@progbits
	.sectionflags	@""
	.align	4
.nv.constant0._ZN5flash16flash_fwd_kernelI23Flash_fwd_kernel_traitsILi192ELi64ELi64ELi4ELb0ELb0EN7cutlass10bfloat16_tE19Flash_kernel_traitsILi192ELi64ELi64ELi4ES3_EELb0ELb0ELb1ELb0ELb0ELb0ELb1ELb0EEEvNS_16Flash_fwd_paramsE:
	.zero		992


//--------------------- .nv.constant0._ZN5flash16flash_fwd_kernelI23Flash_fwd_kernel_traitsILi192ELi64ELi64ELi4ELb0ELb0EN7cutlass10bfloat16_tE19Flash_kernel_traitsILi192ELi64ELi64ELi4ES3_EELb1ELb0ELb1ELb1ELb0ELb0ELb0ELb1EEEvNS_16Flash_fwd_paramsE --------------------------
	.section	.nv.constant0._ZN5flash16flash_fwd_kernelI23Flash_fwd_kernel_traitsILi192ELi64ELi64ELi4ELb0ELb0EN7cutlass10bfloat16_tE19Flash_kernel_traitsILi192ELi64ELi64ELi4ES3_EELb1ELb0ELb1ELb1ELb0ELb0ELb0ELb1EEEvNS_16Flash_fwd_paramsE,"a",@progbits
	.sectionflags	@""
	.align	4
.nv.constant0._ZN5flash16flash_fwd_kernelI23Flash_fwd_kernel_traitsILi192ELi64ELi64ELi4ELb0ELb0EN7cutlass10bfloat16_tE19Flash_kernel_traitsILi192ELi64ELi64ELi4ES3_EELb1ELb0ELb1ELb1ELb0ELb0ELb0ELb1EEEvNS_16Flash_fwd_paramsE:
	.zero		992


//--------------------- .nv.constant0._ZN5flash16flash_fwd_kernelI23Flash_fwd_kernel_traitsILi192ELi64ELi64ELi4ELb0ELb0EN7cutlass10bfloat16_tE19Flash_kernel_traitsILi192ELi64ELi64ELi4ES3_EELb0ELb0ELb1ELb1ELb0ELb0ELb1ELb0EEEvNS_16Flash_fwd_paramsE --------------------------
	.section	.nv.constant0._ZN5flash16flash_fwd_kernelI23Flash_fwd_kernel_traitsILi192ELi64ELi64ELi4ELb0ELb0EN7cutlass10bfloat16_tE19Flash_kernel_traitsILi192ELi64ELi64ELi4ES3_EELb0ELb0ELb1ELb1ELb0ELb0ELb1ELb0EEEvNS_16Flash_fwd_paramsE,"a",@progbits
	.sectionflags	@""
	.align	4
.nv.constant0._ZN5flash16flash_fwd_kernelI23Flash_fwd_kernel_traitsILi192ELi64ELi64ELi4ELb0ELb0EN7cutlass10bfloat16_tE19Flash_kernel_traitsILi192ELi64ELi64ELi4ES3_EELb0ELb0ELb1ELb1ELb0ELb0ELb1ELb0EEEvNS_16Flash_fwd_paramsE:
	.zero		992


//--------------------- SYMBOLS --------------------------

	.type		.nv.reservedSmem.offset0,@object
	.size		.nv.reservedSmem.offset0,0x4
